	.target	sm_90a

	.elftype	@"ET_EXEC"


//--------------------- .note.nv.tkinfo           --------------------------
	.section	.note.nv.tkinfo,"",@"SHT_NOTE"
	.sectionflags	@"SHF_NOTE_NV_TKINFO"
	.tkinfo
        /*0018*/ 	.word	0x00000002
        /*0030*/ 	.string	""
        /*0030*/ 	.string	"ptxas"
        /*0030*/ 	.string	"Cuda compilation tools, release 13.0, V13.0.88"
        /*0030*/ 	.string	"Build cuda_13.0.r13.0/compiler.36424714_0"
        /*0030*/ 	.string	"-arch sm_90a -m 64 "



//--------------------- .note.nv.cuinfo           --------------------------
	.section	.note.nv.cuinfo,"",@"SHT_NOTE"
	.sectionflags	@"SHF_NOTE_NV_CUINFO"
        /*0018*/ 	.short	0x0002
        /*001a*/ 	.short	0x005a
        /*001c*/ 	.short	0x0082
	.zero		2


//--------------------- .nv.info                  --------------------------
	.section	.nv.info,"",@"SHT_CUDA_INFO"
	.align	4


	//----- nvinfo : EIATTR_REGCOUNT
	.align		4
        /*0000*/ 	.byte	0x04, 0x2f
        /*0002*/ 	.short	(.L_43 - .L_42)
	.align		4
.L_42:
        /*0004*/ 	.word	index@(_ZN2at6native29vectorized_elementwise_kernelILi8ENS0_13BUnaryFunctorIdddNS0_15binary_internal10MulFunctorIdEEEESt5arrayIPcLm2EEEEviT0_T1_)
        /*0008*/ 	.word	0x00000020


	//----- nvinfo : EIATTR_FRAME_SIZE
	.align		4
.L_43:
        /*000c*/ 	.byte	0x04, 0x11
        /*000e*/ 	.short	(.L_45 - .L_44)
	.align		4
.L_44:
        /*0010*/ 	.word	index@(_ZN2at6native29vectorized_elementwise_kernelILi8ENS0_13BUnaryFunctorIdddNS0_15binary_internal10MulFunctorIdEEEESt5arrayIPcLm2EEEEviT0_T1_)
        /*0014*/ 	.word	0x00000000


	//----- nvinfo : EIATTR_REGCOUNT
	.align		4
.L_45:
        /*0018*/ 	.byte	0x04, 0x2f
        /*001a*/ 	.short	(.L_47 - .L_46)
	.align		4
.L_46:
        /*001c*/ 	.word	index@(_ZN2at6native29vectorized_elementwise_kernelILi4ENS0_13BUnaryFunctorIdddNS0_15binary_internal10MulFunctorIdEEEESt5arrayIPcLm2EEEEviT0_T1_)
        /*0020*/ 	.word	0x00000020


	//----- nvinfo : EIATTR_FRAME_SIZE
	.align		4
.L_47:
        /*0024*/ 	.byte	0x04, 0x11
        /*0026*/ 	.short	(.L_49 - .L_48)
	.align		4
.L_48:
        /*0028*/ 	.word	index@(_ZN2at6native29vectorized_elementwise_kernelILi4ENS0_13BUnaryFunctorIdddNS0_15binary_internal10MulFunctorIdEEEESt5arrayIPcLm2EEEEviT0_T1_)
        /*002c*/ 	.word	0x00000000


	//----- nvinfo : EIATTR_REGCOUNT
	.align		4
.L_49:
        /*0030*/ 	.byte	0x04, 0x2f
        /*0032*/ 	.short	(.L_51 - .L_50)
	.align		4
.L_50:
        /*0034*/ 	.word	index@(_ZN2at6native29vectorized_elementwise_kernelILi2ENS0_13BUnaryFunctorIdddNS0_15binary_internal10MulFunctorIdEEEESt5arrayIPcLm2EEEEviT0_T1_)
        /*0038*/ 	.word	0x00000020


	//----- nvinfo : EIATTR_FRAME_SIZE
	.align		4
.L_51:
        /*003c*/ 	.byte	0x04, 0x11
        /*003e*/ 	.short	(.L_53 - .L_52)
	.align		4
.L_52:
        /*0040*/ 	.word	index@(_ZN2at6native29vectorized_elementwise_kernelILi2ENS0_13BUnaryFunctorIdddNS0_15binary_internal10MulFunctorIdEEEESt5arrayIPcLm2EEEEviT0_T1_)
        /*0044*/ 	.word	0x00000000


	//----- nvinfo : EIATTR_REGCOUNT
	.align		4
.L_53:
        /*0048*/ 	.byte	0x04, 0x2f
        /*004a*/ 	.short	(.L_55 - .L_54)
	.align		4
.L_54:
        /*004c*/ 	.word	index@(_ZN2at6native27unrolled_elementwise_kernelINS0_13BUnaryFunctorIdddNS0_15binary_internal10MulFunctorIdEEEESt5arrayIPcLm2EELi4E23TrivialOffsetCalculatorILi1EjESB_NS0_6memory15LoadWithoutCastENSC_16StoreWithoutCastEEEviT_T0_T2_T3_T4_T5_)
        /*0050*/ 	.word	0x0000001a


	//----- nvinfo : EIATTR_FRAME_SIZE
	.align		4
.L_55:
        /*0054*/ 	.byte	0x04, 0x11
        /*0056*/ 	.short	(.L_57 - .L_56)
	.align		4
.L_56:
        /*0058*/ 	.word	index@(_ZN2at6native27unrolled_elementwise_kernelINS0_13BUnaryFunctorIdddNS0_15binary_internal10MulFunctorIdEEEESt5arrayIPcLm2EELi4E23TrivialOffsetCalculatorILi1EjESB_NS0_6memory15LoadWithoutCastENSC_16StoreWithoutCastEEEviT_T0_T2_T3_T4_T5_)
        /*005c*/ 	.word	0x00000000


	//----- nvinfo : EIATTR_REGCOUNT
	.align		4
.L_57:
        /*0060*/ 	.byte	0x04, 0x2f
        /*0062*/ 	.short	(.L_59 - .L_58)
	.align		4
.L_58:
        /*0064*/ 	.word	index@(_ZN2at6native18elementwise_kernelILi128ELi2EZNS0_22gpu_kernel_impl_nocastINS0_13BUnaryFunctorIdddNS0_15binary_internal10MulFunctorIdEEEEEEvRNS_18TensorIteratorBaseERKT_EUliE_EEviT1_)
        /*0068*/ 	.word	0x00000012


	//----- nvinfo : EIATTR_FRAME_SIZE
	.align		4
.L_59:
        /*006c*/ 	.byte	0x04, 0x11
        /*006e*/ 	.short	(.L_61 - .L_60)
	.align		4
.L_60:
        /*0070*/ 	.word	index@(_ZN2at6native18elementwise_kernelILi128ELi2EZNS0_22gpu_kernel_impl_nocastINS0_13BUnaryFunctorIdddNS0_15binary_internal10MulFunctorIdEEEEEEvRNS_18TensorIteratorBaseERKT_EUliE_EEviT1_)
        /*0074*/ 	.word	0x00000000


	//----- nvinfo : EIATTR_REGCOUNT
	.align		4
.L_61:
        /*0078*/ 	.byte	0x04, 0x2f
        /*007a*/ 	.short	(.L_63 - .L_62)
	.align		4
.L_62:
        /*007c*/ 	.word	index@(_ZN2at6native27unrolled_elementwise_kernelINS0_13BUnaryFunctorIdddNS0_15binary_internal10MulFunctorIdEEEESt5arrayIPcLm2EELi4E23TrivialOffsetCalculatorILi1EjESB_NS0_6memory12LoadWithCastILi1EEENSC_13StoreWithCastILi1EEEEEviT_T0_T2_T3_T4_T5_)
        /*0080*/ 	.word	0x00000022


	//----- nvinfo : EIATTR_FRAME_SIZE
	.align		4
.L_63:
        /*0084*/ 	.byte	0x04, 0x11
        /*0086*/ 	.short	(.L_65 - .L_64)
	.align		4
.L_64:
        /*0088*/ 	.word	index@(_ZN2at6native27unrolled_elementwise_kernelINS0_13BUnaryFunctorIdddNS0_15binary_internal10MulFunctorIdEEEESt5arrayIPcLm2EELi4E23TrivialOffsetCalculatorILi1EjESB_NS0_6memory12LoadWithCastILi1EEENSC_13StoreWithCastILi1EEEEEviT_T0_T2_T3_T4_T5_)
        /*008c*/ 	.word	0x00000000


	//----- nvinfo : EIATTR_REGCOUNT
	.align		4
.L_65:
        /*0090*/ 	.byte	0x04, 0x2f
        /*0092*/ 	.short	(.L_67 - .L_66)
	.align		4
.L_66:
        /*0094*/ 	.word	index@(_ZN2at6native18elementwise_kernelILi128ELi4EZNS0_15gpu_kernel_implINS0_13BUnaryFunctorIdddNS0_15binary_internal10MulFunctorIdEEEEEEvRNS_18TensorIteratorBaseERKT_EUliE_EEviT1_)
        /*0098*/ 	.word	0x0000001a


	//----- nvinfo : EIATTR_FRAME_SIZE
	.align		4
.L_67:
        /*009c*/ 	.byte	0x04, 0x11
        /*009e*/ 	.short	(.L_69 - .L_68)
	.align		4
.L_68:
        /*00a0*/ 	.word	index@(_ZN2at6native18elementwise_kernelILi128ELi4EZNS0_15gpu_kernel_implINS0_13BUnaryFunctorIdddNS0_15binary_internal10MulFunctorIdEEEEEEvRNS_18TensorIteratorBaseERKT_EUliE_EEviT1_)
        /*00a4*/ 	.word	0x00000000


	//----- nvinfo : EIATTR_REGCOUNT
	.align		4
.L_69:
        /*00a8*/ 	.byte	0x04, 0x2f
        /*00aa*/ 	.short	(.L_71 - .L_70)
	.align		4
.L_70:
        /*00ac*/ 	.word	index@(_ZN2at6native29vectorized_elementwise_kernelILi8ENS0_13BUnaryFunctorIfffNS0_15binary_internal10MulFunctorIfEEEESt5arrayIPcLm2EEEEviT0_T1_)
        /*00b0*/ 	.word	0x00000020


	//----- nvinfo : EIATTR_FRAME_SIZE
	.align		4
.L_71:
        /*00b4*/ 	.byte	0x04, 0x11
        /*00b6*/ 	.short	(.L_73 - .L_72)
	.align		4
.L_72:
        /*00b8*/ 	.word	index@(_ZN2at6native29vectorized_elementwise_kernelILi8ENS0_13BUnaryFunctorIfffNS0_15binary_internal10MulFunctorIfEEEESt5arrayIPcLm2EEEEviT0_T1_)
        /*00bc*/ 	.word	0x00000000


	//----- nvinfo : EIATTR_REGCOUNT
	.align		4
.L_73:
        /*00c0*/ 	.byte	0x04, 0x2f
        /*00c2*/ 	.short	(.L_75 - .L_74)
	.align		4
.L_74:
        /*00c4*/ 	.word	index@(_ZN2at6native29vectorized_elementwise_kernelILi4ENS0_13BUnaryFunctorIfffNS0_15binary_internal10MulFunctorIfEEEESt5arrayIPcLm2EEEEviT0_T1_)
        /*00c8*/ 	.word	0x00000020


	//----- nvinfo : EIATTR_FRAME_SIZE
	.align		4
.L_75:
        /*00cc*/ 	.byte	0x04, 0x11
        /*00ce*/ 	.short	(.L_77 - .L_76)
	.align		4
.L_76:
        /*00d0*/ 	.word	index@(_ZN2at6native29vectorized_elementwise_kernelILi4ENS0_13BUnaryFunctorIfffNS0_15binary_internal10MulFunctorIfEEEESt5arrayIPcLm2EEEEviT0_T1_)
        /*00d4*/ 	.word	0x00000000


	//----- nvinfo : EIATTR_REGCOUNT
	.align		4
.L_77:
        /*00d8*/ 	.byte	0x04, 0x2f
        /*00da*/ 	.short	(.L_79 - .L_78)
	.align		4
.L_78:
        /*00dc*/ 	.word	index@(_ZN2at6native29vectorized_elementwise_kernelILi2ENS0_13BUnaryFunctorIfffNS0_15binary_internal10MulFunctorIfEEEESt5arrayIPcLm2EEEEviT0_T1_)
        /*00e0*/ 	.word	0x00000020


	//----- nvinfo : EIATTR_FRAME_SIZE
	.align		4
.L_79:
        /*00e4*/ 	.byte	0x04, 0x11
        /*00e6*/ 	.short	(.L_81 - .L_80)
	.align		4
.L_80:
        /*00e8*/ 	.word	index@(_ZN2at6native29vectorized_elementwise_kernelILi2ENS0_13BUnaryFunctorIfffNS0_15binary_internal10MulFunctorIfEEEESt5arrayIPcLm2EEEEviT0_T1_)
        /*00ec*/ 	.word	0x00000000


	//----- nvinfo : EIATTR_REGCOUNT
	.align		4
.L_81:
        /*00f0*/ 	.byte	0x04, 0x2f
        /*00f2*/ 	.short	(.L_83 - .L_82)
	.align		4
.L_82:
        /*00f4*/ 	.word	index@(_ZN2at6native27unrolled_elementwise_kernelINS0_13BUnaryFunctorIfffNS0_15binary_internal10MulFunctorIfEEEESt5arrayIPcLm2EELi4E23TrivialOffsetCalculatorILi1EjESB_NS0_6memory15LoadWithoutCastENSC_16StoreWithoutCastEEEviT_T0_T2_T3_T4_T5_)
        /*00f8*/ 	.word	0x00000018


	//----- nvinfo : EIATTR_FRAME_SIZE
	.align		4
.L_83:
        /*00fc*/ 	.byte	0x04, 0x11
        /*00fe*/ 	.short	(.L_85 - .L_84)
	.align		4
.L_84:
        /*0100*/ 	.word	index@(_ZN2at6native27unrolled_elementwise_kernelINS0_13BUnaryFunctorIfffNS0_15binary_internal10MulFunctorIfEEEESt5arrayIPcLm2EELi4E23TrivialOffsetCalculatorILi1EjESB_NS0_6memory15LoadWithoutCastENSC_16StoreWithoutCastEEEviT_T0_T2_T3_T4_T5_)
        /*0104*/ 	.word	0x00000000


	//----- nvinfo : EIATTR_REGCOUNT
	.align		4
.L_85:
        /*0108*/ 	.byte	0x04, 0x2f
        /*010a*/ 	.short	(.L_87 - .L_86)
	.align		4
.L_86:
        /*010c*/ 	.word	index@(_ZN2at6native18elementwise_kernelILi128ELi2EZNS0_22gpu_kernel_impl_nocastINS0_13BUnaryFunctorIfffNS0_15binary_internal10MulFunctorIfEEEEEEvRNS_18TensorIteratorBaseERKT_EUliE_EEviT1_)
        /*0110*/ 	.word	0x00000012


	//----- nvinfo : EIATTR_FRAME_SIZE
	.align		4
.L_87:
        /*0114*/ 	.byte	0x04, 0x11
        /*0116*/ 	.short	(.L_89 - .L_88)
	.align		4
.L_88:
        /*0118*/ 	.word	index@(_ZN2at6native18elementwise_kernelILi128ELi2EZNS0_22gpu_kernel_impl_nocastINS0_13BUnaryFunctorIfffNS0_15binary_internal10MulFunctorIfEEEEEEvRNS_18TensorIteratorBaseERKT_EUliE_EEviT1_)
        /*011c*/ 	.word	0x00000000


	//----- nvinfo : EIATTR_REGCOUNT
	.align		4
.L_89:
        /*0120*/ 	.byte	0x04, 0x2f
        /*0122*/ 	.short	(.L_91 - .L_90)
	.align		4
.L_90:
        /*0124*/ 	.word	index@(_ZN2at6native27unrolled_elementwise_kernelINS0_13BUnaryFunctorIfffNS0_15binary_internal10MulFunctorIfEEEESt5arrayIPcLm2EELi4E23TrivialOffsetCalculatorILi1EjESB_NS0_6memory12LoadWithCastILi1EEENSC_13StoreWithCastILi1EEEEEviT_T0_T2_T3_T4_T5_)
        /*0128*/ 	.word	0x0000001c


	//----- nvinfo : EIATTR_FRAME_SIZE
	.align		4
.L_91:
        /*012c*/ 	.byte	0x04, 0x11
        /*012e*/ 	.short	(.L_93 - .L_92)
	.align		4
.L_92:
        /*0130*/ 	.word	index@(_ZN2at6native27unrolled_elementwise_kernelINS0_13BUnaryFunctorIfffNS0_15binary_internal10MulFunctorIfEEEESt5arrayIPcLm2EELi4E23TrivialOffsetCalculatorILi1EjESB_NS0_6memory12LoadWithCastILi1EEENSC_13StoreWithCastILi1EEEEEviT_T0_T2_T3_T4_T5_)
        /*0134*/ 	.word	0x00000000


	//----- nvinfo : EIATTR_REGCOUNT
	.align		4
.L_93:
        /*0138*/ 	.byte	0x04, 0x2f
        /*013a*/ 	.short	(.L_95 - .L_94)
	.align		4
.L_94:
        /*013c*/ 	.word	index@(_ZN2at6native18elementwise_kernelILi128ELi4EZNS0_15gpu_kernel_implINS0_13BUnaryFunctorIfffNS0_15binary_internal10MulFunctorIfEEEEEEvRNS_18TensorIteratorBaseERKT_EUliE_EEviT1_)
        /*0140*/ 	.word	0x0000001a


	//----- nvinfo : EIATTR_FRAME_SIZE
	.align		4
.L_95:
        /*0144*/ 	.byte	0x04, 0x11
        /*0146*/ 	.short	(.L_97 - .L_96)
	.align		4
.L_96:
        /*0148*/ 	.word	index@(_ZN2at6native18elementwise_kernelILi128ELi4EZNS0_15gpu_kernel_implINS0_13BUnaryFunctorIfffNS0_15binary_internal10MulFunctorIfEEEEEEvRNS_18TensorIteratorBaseERKT_EUliE_EEviT1_)
        /*014c*/ 	.word	0x00000000


	//----- nvinfo : EIATTR_REGCOUNT
	.align		4
.L_97:
        /*0150*/ 	.byte	0x04, 0x2f
        /*0152*/ 	.short	(.L_99 - .L_98)
	.align		4
.L_98:
        /*0154*/ 	.word	index@(_ZN2at6native29vectorized_elementwise_kernelILi8ENS0_13BUnaryFunctorIN3c107complexIdEES5_S5_NS0_15binary_internal10MulFunctorIS5_EEEESt5arrayIPcLm2EEEEviT0_T1_)
        /*0158*/ 	.word	0x00000030


	//----- nvinfo : EIATTR_FRAME_SIZE
	.align		4
.L_99:
        /*015c*/ 	.byte	0x04, 0x11
        /*015e*/ 	.short	(.L_101 - .L_100)
	.align		4
.L_100:
        /*0160*/ 	.word	index@(_ZN2at6native29vectorized_elementwise_kernelILi8ENS0_13BUnaryFunctorIN3c107complexIdEES5_S5_NS0_15binary_internal10MulFunctorIS5_EEEESt5arrayIPcLm2EEEEviT0_T1_)
        /*0164*/ 	.word	0x00000000


	//----- nvinfo : EIATTR_REGCOUNT
	.align		4
.L_101:
        /*0168*/ 	.byte	0x04, 0x2f
        /*016a*/ 	.short	(.L_103 - .L_102)
	.align		4
.L_102:
        /*016c*/ 	.word	index@(_ZN2at6native29vectorized_elementwise_kernelILi4ENS0_13BUnaryFunctorIN3c107complexIdEES5_S5_NS0_15binary_internal10MulFunctorIS5_EEEESt5arrayIPcLm2EEEEviT0_T1_)
        /*0170*/ 	.word	0x00000030


	//----- nvinfo : EIATTR_FRAME_SIZE
	.align		4
.L_103:
        /*0174*/ 	.byte	0x04, 0x11
        /*0176*/ 	.short	(.L_105 - .L_104)
	.align		4
.L_104:
        /*0178*/ 	.word	index@(_ZN2at6native29vectorized_elementwise_kernelILi4ENS0_13BUnaryFunctorIN3c107complexIdEES5_S5_NS0_15binary_internal10MulFunctorIS5_EEEESt5arrayIPcLm2EEEEviT0_T1_)
        /*017c*/ 	.word	0x00000000


	//----- nvinfo : EIATTR_REGCOUNT
	.align		4
.L_105:
        /*0180*/ 	.byte	0x04, 0x2f
        /*0182*/ 	.short	(.L_107 - .L_106)
	.align		4
.L_106:
        /*0184*/ 	.word	index@(_ZN2at6native29vectorized_elementwise_kernelILi2ENS0_13BUnaryFunctorIN3c107complexIdEES5_S5_NS0_15binary_internal10MulFunctorIS5_EEEESt5arrayIPcLm2EEEEviT0_T1_)
        /*0188*/ 	.word	0x00000030


	//----- nvinfo : EIATTR_FRAME_SIZE
	.align		4
.L_107:
        /*018c*/ 	.byte	0x04, 0x11
        /*018e*/ 	.short	(.L_109 - .L_108)
	.align		4
.L_108:
        /*0190*/ 	.word	index@(_ZN2at6native29vectorized_elementwise_kernelILi2ENS0_13BUnaryFunctorIN3c107complexIdEES5_S5_NS0_15binary_internal10MulFunctorIS5_EEEESt5arrayIPcLm2EEEEviT0_T1_)
        /*0194*/ 	.word	0x00000000


	//----- nvinfo : EIATTR_REGCOUNT
	.align		4
.L_109:
        /*0198*/ 	.byte	0x04, 0x2f
        /*019a*/ 	.short	(.L_111 - .L_110)
	.align		4
.L_110:
        /*019c*/ 	.word	index@(_ZN2at6native27unrolled_elementwise_kernelINS0_13BUnaryFunctorIN3c107complexIdEES5_S5_NS0_15binary_internal10MulFunctorIS5_EEEESt5arrayIPcLm2EELi4E23TrivialOffsetCalculatorILi1EjESE_NS0_6memory15LoadWithoutCastENSF_16StoreWithoutCastEEEviT_T0_T2_T3_T4_T5_)
        /*01a0*/ 	.word	0x0000001e


	//----- nvinfo : EIATTR_FRAME_SIZE
	.align		4
.L_111:
        /*01a4*/ 	.byte	0x04, 0x11
        /*01a6*/ 	.short	(.L_113 - .L_112)
	.align		4
.L_112:
        /*01a8*/ 	.word	index@(_ZN2at6native27unrolled_elementwise_kernelINS0_13BUnaryFunctorIN3c107complexIdEES5_S5_NS0_15binary_internal10MulFunctorIS5_EEEESt5arrayIPcLm2EELi4E23TrivialOffsetCalculatorILi1EjESE_NS0_6memory15LoadWithoutCastENSF_16StoreWithoutCastEEEviT_T0_T2_T3_T4_T5_)
        /*01ac*/ 	.word	0x00000000


	//----- nvinfo : EIATTR_REGCOUNT
	.align		4
.L_113:
        /*01b0*/ 	.byte	0x04, 0x2f
        /*01b2*/ 	.short	(.L_115 - .L_114)
	.align		4
.L_114:
        /*01b4*/ 	.word	index@(_ZN2at6native18elementwise_kernelILi128ELi2EZNS0_22gpu_kernel_impl_nocastINS0_13BUnaryFunctorIN3c107complexIdEES6_S6_NS0_15binary_internal10MulFunctorIS6_EEEEEEvRNS_18TensorIteratorBaseERKT_EUliE_EEviT1_)
        /*01b8*/ 	.word	0x00000012


	//----- nvinfo : EIATTR_FRAME_SIZE
	.align		4
.L_115:
        /*01bc*/ 	.byte	0x04, 0x11
        /*01be*/ 	.short	(.L_117 - .L_116)
	.align		4
.L_116:
        /*01c0*/ 	.word	index@(_ZN2at6native18elementwise_kernelILi128ELi2EZNS0_22gpu_kernel_impl_nocastINS0_13BUnaryFunctorIN3c107complexIdEES6_S6_NS0_15binary_internal10MulFunctorIS6_EEEEEEvRNS_18TensorIteratorBaseERKT_EUliE_EEviT1_)
        /*01c4*/ 	.word	0x00000000


	//----- nvinfo : EIATTR_REGCOUNT
	.align		4
.L_117:
        /*01c8*/ 	.byte	0x04, 0x2f
        /*01ca*/ 	.short	(.L_119 - .L_118)
	.align		4
.L_118:
        /*01cc*/ 	.word	index@(_ZN2at6native27unrolled_elementwise_kernelINS0_13BUnaryFunctorIN3c107complexIdEES5_S5_NS0_15binary_internal10MulFunctorIS5_EEEESt5arrayIPcLm2EELi4E23TrivialOffsetCalculatorILi1EjESE_NS0_6memory12LoadWithCastILi1EEENSF_13StoreWithCastILi1EEEEEviT_T0_T2_T3_T4_T5_)
        /*01d0*/ 	.word	0x00000028


	//----- nvinfo : EIATTR_FRAME_SIZE
	.align		4
.L_119:
        /*01d4*/ 	.byte	0x04, 0x11
        /*01d6*/ 	.short	(.L_121 - .L_120)
	.align		4
.L_120:
        /*01d8*/ 	.word	index@(_ZN2at6native27unrolled_elementwise_kernelINS0_13BUnaryFunctorIN3c107complexIdEES5_S5_NS0_15binary_internal10MulFunctorIS5_EEEESt5arrayIPcLm2EELi4E23TrivialOffsetCalculatorILi1EjESE_NS0_6memory12LoadWithCastILi1EEENSF_13StoreWithCastILi1EEEEEviT_T0_T2_T3_T4_T5_)
        /*01dc*/ 	.word	0x00000000


	//----- nvinfo : EIATTR_REGCOUNT
	.align		4
.L_121:
        /*01e0*/ 	.byte	0x04, 0x2f
        /*01e2*/ 	.short	(.L_123 - .L_122)
	.align		4
.L_122:
        /*01e4*/ 	.word	index@(_ZN2at6native18elementwise_kernelILi128ELi4EZNS0_15gpu_kernel_implINS0_13BUnaryFunctorIN3c107complexIdEES6_S6_NS0_15binary_internal10MulFunctorIS6_EEEEEEvRNS_18TensorIteratorBaseERKT_EUliE_EEviT1_)
        /*01e8*/ 	.word	0x0000001a


	//----- nvinfo : EIATTR_FRAME_SIZE
	.align		4
.L_123:
        /*01ec*/ 	.byte	0x04, 0x11
        /*01ee*/ 	.short	(.L_125 - .L_124)
	.align		4
.L_124:
        /*01f0*/ 	.word	index@(_ZN2at6native18elementwise_kernelILi128ELi4EZNS0_15gpu_kernel_implINS0_13BUnaryFunctorIN3c107complexIdEES6_S6_NS0_15binary_internal10MulFunctorIS6_EEEEEEvRNS_18TensorIteratorBaseERKT_EUliE_EEviT1_)
        /*01f4*/ 	.word	0x00000000


	//----- nvinfo : EIATTR_REGCOUNT
	.align		4
.L_125:
        /*01f8*/ 	.byte	0x04, 0x2f
        /*01fa*/ 	.short	(.L_127 - .L_126)
	.align		4
.L_126:
        /*01fc*/ 	.word	index@(_ZN2at6native29vectorized_elementwise_kernelILi8ENS0_13BUnaryFunctorIN3c107complexIfEES5_S5_NS0_15binary_internal10MulFunctorIS5_EEEESt5arrayIPcLm2EEEEviT0_T1_)
        /*0200*/ 	.word	0x00000020


	//----- nvinfo : EIATTR_FRAME_SIZE
	.align		4
.L_127:
        /*0204*/ 	.byte	0x04, 0x11
        /*0206*/ 	.short	(.L_129 - .L_128)
	.align		4
.L_128:
        /*0208*/ 	.word	index@(_ZN2at6native29vectorized_elementwise_kernelILi8ENS0_13BUnaryFunctorIN3c107complexIfEES5_S5_NS0_15binary_internal10MulFunctorIS5_EEEESt5arrayIPcLm2EEEEviT0_T1_)
        /*020c*/ 	.word	0x00000000


	//----- nvinfo : EIATTR_REGCOUNT
	.align		4
.L_129:
        /*0210*/ 	.byte	0x04, 0x2f
        /*0212*/ 	.short	(.L_131 - .L_130)
	.align		4
.L_130:
        /*0214*/ 	.word	index@(_ZN2at6native29vectorized_elementwise_kernelILi4ENS0_13BUnaryFunctorIN3c107complexIfEES5_S5_NS0_15binary_internal10MulFunctorIS5_EEEESt5arrayIPcLm2EEEEviT0_T1_)
        /*0218*/ 	.word	0x00000020


	//----- nvinfo : EIATTR_FRAME_SIZE
	.align		4
.L_131:
        /*021c*/ 	.byte	0x04, 0x11
        /*021e*/ 	.short	(.L_133 - .L_132)
	.align		4
.L_132:
        /*0220*/ 	.word	index@(_ZN2at6native29vectorized_elementwise_kernelILi4ENS0_13BUnaryFunctorIN3c107complexIfEES5_S5_NS0_15binary_internal10MulFunctorIS5_EEEESt5arrayIPcLm2EEEEviT0_T1_)
        /*0224*/ 	.word	0x00000000


	//----- nvinfo : EIATTR_REGCOUNT
	.align		4
.L_133:
        /*0228*/ 	.byte	0x04, 0x2f
        /*022a*/ 	.short	(.L_135 - .L_134)
	.align		4
.L_134:
        /*022c*/ 	.word	index@(_ZN2at6native29vectorized_elementwise_kernelILi2ENS0_13BUnaryFunctorIN3c107complexIfEES5_S5_NS0_15binary_internal10MulFunctorIS5_EEEESt5arrayIPcLm2EEEEviT0_T1_)
        /*0230*/ 	.word	0x00000020


	//----- nvinfo : EIATTR_FRAME_SIZE
	.align		4
.L_135:
        /*0234*/ 	.byte	0x04, 0x11
        /*0236*/ 	.short	(.L_137 - .L_136)
	.align		4
.L_136:
        /*0238*/ 	.word	index@(_ZN2at6native29vectorized_elementwise_kernelILi2ENS0_13BUnaryFunctorIN3c107complexIfEES5_S5_NS0_15binary_internal10MulFunctorIS5_EEEESt5arrayIPcLm2EEEEviT0_T1_)
        /*023c*/ 	.word	0x00000000


	//----- nvinfo : EIATTR_REGCOUNT
	.align		4
.L_137:
        /*0240*/ 	.byte	0x04, 0x2f
        /*0242*/ 	.short	(.L_139 - .L_138)
	.align		4
.L_138:
        /*0244*/ 	.word	index@(_ZN2at6native27unrolled_elementwise_kernelINS0_13BUnaryFunctorIN3c107complexIfEES5_S5_NS0_15binary_internal10MulFunctorIS5_EEEESt5arrayIPcLm2EELi4E23TrivialOffsetCalculatorILi1EjESE_NS0_6memory15LoadWithoutCastENSF_16StoreWithoutCastEEEviT_T0_T2_T3_T4_T5_)
        /*0248*/ 	.word	0x0000001c


	//----- nvinfo : EIATTR_FRAME_SIZE
	.align		4
.L_139:
        /*024c*/ 	.byte	0x04, 0x11
        /*024e*/ 	.short	(.L_141 - .L_140)
	.align		4
.L_140:
        /*0250*/ 	.word	index@(_ZN2at6native27unrolled_elementwise_kernelINS0_13BUnaryFunctorIN3c107complexIfEES5_S5_NS0_15binary_internal10MulFunctorIS5_EEEESt5arrayIPcLm2EELi4E23TrivialOffsetCalculatorILi1EjESE_NS0_6memory15LoadWithoutCastENSF_16StoreWithoutCastEEEviT_T0_T2_T3_T4_T5_)
        /*0254*/ 	.word	0x00000000


	//----- nvinfo : EIATTR_REGCOUNT
	.align		4
.L_141:
        /*0258*/ 	.byte	0x04, 0x2f
        /*025a*/ 	.short	(.L_143 - .L_142)
	.align		4
.L_142:
        /*025c*/ 	.word	index@(_ZN2at6native18elementwise_kernelILi128ELi2EZNS0_22gpu_kernel_impl_nocastINS0_13BUnaryFunctorIN3c107complexIfEES6_S6_NS0_15binary_internal10MulFunctorIS6_EEEEEEvRNS_18TensorIteratorBaseERKT_EUliE_EEviT1_)
        /*0260*/ 	.word	0x00000012


	//----- nvinfo : EIATTR_FRAME_SIZE
	.align		4
.L_143:
        /*0264*/ 	.byte	0x04, 0x11
        /*0266*/ 	.short	(.L_145 - .L_144)
	.align		4
.L_144:
        /*0268*/ 	.word	index@(_ZN2at6native18elementwise_kernelILi128ELi2EZNS0_22gpu_kernel_impl_nocastINS0_13BUnaryFunctorIN3c107complexIfEES6_S6_NS0_15binary_internal10MulFunctorIS6_EEEEEEvRNS_18TensorIteratorBaseERKT_EUliE_EEviT1_)
        /*026c*/ 	.word	0x00000000


	//----- nvinfo : EIATTR_REGCOUNT
	.align		4
.L_145:
        /*0270*/ 	.byte	0x04, 0x2f
        /*0272*/ 	.short	(.L_147 - .L_146)
	.align		4
.L_146:
        /*0274*/ 	.word	index@(_ZN2at6native27unrolled_elementwise_kernelINS0_13BUnaryFunctorIN3c107complexIfEES5_S5_NS0_15binary_internal10MulFunctorIS5_EEEESt5arrayIPcLm2EELi4E23TrivialOffsetCalculatorILi1EjESE_NS0_6memory12LoadWithCastILi1EEENSF_13StoreWithCastILi1EEEEEviT_T0_T2_T3_T4_T5_)
        /*0278*/ 	.word	0x00000020


	//----- nvinfo : EIATTR_FRAME_SIZE
	.align		4
.L_147:
        /*027c*/ 	.byte	0x04, 0x11
        /*027e*/ 	.short	(.L_149 - .L_148)
	.align		4
.L_148:
        /*0280*/ 	.word	index@(_ZN2at6native27unrolled_elementwise_kernelINS0_13BUnaryFunctorIN3c107complexIfEES5_S5_NS0_15binary_internal10MulFunctorIS5_EEEESt5arrayIPcLm2EELi4E23TrivialOffsetCalculatorILi1EjESE_NS0_6memory12LoadWithCastILi1EEENSF_13StoreWithCastILi1EEEEEviT_T0_T2_T3_T4_T5_)
        /*0284*/ 	.word	0x00000000


	//----- nvinfo : EIATTR_REGCOUNT
	.align		4
.L_149:
        /*0288*/ 	.byte	0x04, 0x2f
        /*028a*/ 	.short	(.L_151 - .L_150)
	.align		4
.L_150:
        /*028c*/ 	.word	index@(_ZN2at6native18elementwise_kernelILi128ELi4EZNS0_15gpu_kernel_implINS0_13BUnaryFunctorIN3c107complexIfEES6_S6_NS0_15binary_internal10MulFunctorIS6_EEEEEEvRNS_18TensorIteratorBaseERKT_EUliE_EEviT1_)
        /*0290*/ 	.word	0x0000001a


	//----- nvinfo : EIATTR_FRAME_SIZE
	.align		4
.L_151:
        /*0294*/ 	.byte	0x04, 0x11
        /*0296*/ 	.short	(.L_153 - .L_152)
	.align		4
.L_152:
        /*0298*/ 	.word	index@(_ZN2at6native18elementwise_kernelILi128ELi4EZNS0_15gpu_kernel_implINS0_13BUnaryFunctorIN3c107complexIfEES6_S6_NS0_15binary_internal10MulFunctorIS6_EEEEEEvRNS_18TensorIteratorBaseERKT_EUliE_EEviT1_)
        /*029c*/ 	.word	0x00000000


	//----- nvinfo : EIATTR_REGCOUNT
	.align		4
.L_153:
        /*02a0*/ 	.byte	0x04, 0x2f
        /*02a2*/ 	.short	(.L_155 - .L_154)
	.align		4
.L_154:
        /*02a4*/ 	.word	index@(_ZN2at6native29vectorized_elementwise_kernelILi8ENS0_13BUnaryFunctorIN3c104HalfES4_S4_NS0_15binary_internal10MulFunctorIfEEEESt5arrayIPcLm2EEEEviT0_T1_)
        /*02a8*/ 	.word	0x00000020


	//----- nvinfo : EIATTR_FRAME_SIZE
	.align		4
.L_155:
        /*02ac*/ 	.byte	0x04, 0x11
        /*02ae*/ 	.short	(.L_157 - .L_156)
	.align		4
.L_156:
        /*02b0*/ 	.word	index@(_ZN2at6native29vectorized_elementwise_kernelILi8ENS0_13BUnaryFunctorIN3c104HalfES4_S4_NS0_15binary_internal10MulFunctorIfEEEESt5arrayIPcLm2EEEEviT0_T1_)
        /*02b4*/ 	.word	0x00000000


	//----- nvinfo : EIATTR_REGCOUNT
	.align		4
.L_157:
        /*02b8*/ 	.byte	0x04, 0x2f
        /*02ba*/ 	.short	(.L_159 - .L_158)
	.align		4
.L_158:
        /*02bc*/ 	.word	index@(_ZN2at6native29vectorized_elementwise_kernelILi4ENS0_13BUnaryFunctorIN3c104HalfES4_S4_NS0_15binary_internal10MulFunctorIfEEEESt5arrayIPcLm2EEEEviT0_T1_)
        /*02c0*/ 	.word	0x00000020


	//----- nvinfo : EIATTR_FRAME_SIZE
	.align		4
.L_159:
        /*02c4*/ 	.byte	0x04, 0x11
        /*02c6*/ 	.short	(.L_161 - .L_160)
	.align		4
.L_160:
        /*02c8*/ 	.word	index@(_ZN2at6native29vectorized_elementwise_kernelILi4ENS0_13BUnaryFunctorIN3c104HalfES4_S4_NS0_15binary_internal10MulFunctorIfEEEESt5arrayIPcLm2EEEEviT0_T1_)
        /*02cc*/ 	.word	0x00000000


	//----- nvinfo : EIATTR_REGCOUNT
	.align		4
.L_161:
        /*02d0*/ 	.byte	0x04, 0x2f
        /*02d2*/ 	.short	(.L_163 - .L_162)
	.align		4
.L_162:
        /*02d4*/ 	.word	index@(_ZN2at6native29vectorized_elementwise_kernelILi2ENS0_13BUnaryFunctorIN3c104HalfES4_S4_NS0_15binary_internal10MulFunctorIfEEEESt5arrayIPcLm2EEEEviT0_T1_)
        /*02d8*/ 	.word	0x00000020


	//----- nvinfo : EIATTR_FRAME_SIZE
	.align		4
.L_163:
        /*02dc*/ 	.byte	0x04, 0x11
        /*02de*/ 	.short	(.L_165 - .L_164)
	.align		4
.L_164:
        /*02e0*/ 	.word	index@(_ZN2at6native29vectorized_elementwise_kernelILi2ENS0_13BUnaryFunctorIN3c104HalfES4_S4_NS0_15binary_internal10MulFunctorIfEEEESt5arrayIPcLm2EEEEviT0_T1_)
        /*02e4*/ 	.word	0x00000000


	//----- nvinfo : EIATTR_REGCOUNT
	.align		4
.L_165:
        /*02e8*/ 	.byte	0x04, 0x2f
        /*02ea*/ 	.short	(.L_167 - .L_166)
	.align		4
.L_166:
        /*02ec*/ 	.word	index@(_ZN2at6native27unrolled_elementwise_kernelINS0_13BUnaryFunctorIN3c104HalfES4_S4_NS0_15binary_internal10MulFunctorIfEEEESt5arrayIPcLm2EELi4E23TrivialOffsetCalculatorILi1EjESD_NS0_6memory15LoadWithoutCastENSE_16StoreWithoutCastEEEviT_T0_T2_T3_T4_T5_)
        /*02f0*/ 	.word	0x00000018


	//----- nvinfo : EIATTR_FRAME_SIZE
	.align		4
.L_167:
        /*02f4*/ 	.byte	0x04, 0x11
        /*02f6*/ 	.short	(.L_169 - .L_168)
	.align		4
.L_168:
        /*02f8*/ 	.word	index@(_ZN2at6native27unrolled_elementwise_kernelINS0_13BUnaryFunctorIN3c104HalfES4_S4_NS0_15binary_internal10MulFunctorIfEEEESt5arrayIPcLm2EELi4E23TrivialOffsetCalculatorILi1EjESD_NS0_6memory15LoadWithoutCastENSE_16StoreWithoutCastEEEviT_T0_T2_T3_T4_T5_)
        /*02fc*/ 	.word	0x00000000


	//----- nvinfo : EIATTR_REGCOUNT
	.align		4
.L_169:
        /*0300*/ 	.byte	0x04, 0x2f
        /*0302*/ 	.short	(.L_171 - .L_170)
	.align		4
.L_170:
        /*0304*/ 	.word	index@(_ZN2at6native18elementwise_kernelILi128ELi4EZNS0_22gpu_kernel_impl_nocastINS0_13BUnaryFunctorIN3c104HalfES5_S5_NS0_15binary_internal10MulFunctorIfEEEEEEvRNS_18TensorIteratorBaseERKT_EUliE_EEviT1_)
        /*0308*/ 	.word	0x00000012


	//----- nvinfo : EIATTR_FRAME_SIZE
	.align		4
.L_171:
        /*030c*/ 	.byte	0x04, 0x11
        /*030e*/ 	.short	(.L_173 - .L_172)
	.align		4
.L_172:
        /*0310*/ 	.word	index@(_ZN2at6native18elementwise_kernelILi128ELi4EZNS0_22gpu_kernel_impl_nocastINS0_13BUnaryFunctorIN3c104HalfES5_S5_NS0_15binary_internal10MulFunctorIfEEEEEEvRNS_18TensorIteratorBaseERKT_EUliE_EEviT1_)
        /*0314*/ 	.word	0x00000000


	//----- nvinfo : EIATTR_REGCOUNT
	.align		4
.L_173:
        /*0318*/ 	.byte	0x04, 0x2f
        /*031a*/ 	.short	(.L_175 - .L_174)
	.align		4
.L_174:
        /*031c*/ 	.word	index@(_ZN2at6native27unrolled_elementwise_kernelINS0_13BUnaryFunctorIN3c104HalfES4_S4_NS0_15binary_internal10MulFunctorIfEEEESt5arrayIPcLm2EELi4E23TrivialOffsetCalculatorILi1EjESD_NS0_6memory12LoadWithCastILi1EEENSE_13StoreWithCastILi1EEEEEviT_T0_T2_T3_T4_T5_)
        /*0320*/ 	.word	0x0000001e


	//----- nvinfo : EIATTR_FRAME_SIZE
	.align		4
.L_175:
        /*0324*/ 	.byte	0x04, 0x11
        /*0326*/ 	.short	(.L_177 - .L_176)
	.align		4
.L_176:
        /*0328*/ 	.word	index@(_ZN2at6native27unrolled_elementwise_kernelINS0_13BUnaryFunctorIN3c104HalfES4_S4_NS0_15binary_internal10MulFunctorIfEEEESt5arrayIPcLm2EELi4E23TrivialOffsetCalculatorILi1EjESD_NS0_6memory12LoadWithCastILi1EEENSE_13StoreWithCastILi1EEEEEviT_T0_T2_T3_T4_T5_)
        /*032c*/ 	.word	0x00000000


	//----- nvinfo : EIATTR_REGCOUNT
	.align		4
.L_177:
        /*0330*/ 	.byte	0x04, 0x2f
        /*0332*/ 	.short	(.L_179 - .L_178)
	.align		4
.L_178:
        /*0334*/ 	.word	index@(_ZN2at6native18elementwise_kernelILi128ELi4EZNS0_15gpu_kernel_implINS0_13BUnaryFunctorIN3c104HalfES5_S5_NS0_15binary_internal10MulFunctorIfEEEEEEvRNS_18TensorIteratorBaseERKT_EUliE_EEviT1_)
        /*0338*/ 	.word	0x0000001a


	//----- nvinfo : EIATTR_FRAME_SIZE
	.align		4
.L_179:
        /*033c*/ 	.byte	0x04, 0x11
        /*033e*/ 	.short	(.L_181 - .L_180)
	.align		4
.L_180:
        /*0340*/ 	.word	index@(_ZN2at6native18elementwise_kernelILi128ELi4EZNS0_15gpu_kernel_implINS0_13BUnaryFunctorIN3c104HalfES5_S5_NS0_15binary_internal10MulFunctorIfEEEEEEvRNS_18TensorIteratorBaseERKT_EUliE_EEviT1_)
        /*0344*/ 	.word	0x00000000


	//----- nvinfo : EIATTR_REGCOUNT
	.align		4
.L_181:
        /*0348*/ 	.byte	0x04, 0x2f
        /*034a*/ 	.short	(.L_183 - .L_182)
	.align		4
.L_182:
        /*034c*/ 	.word	index@(_ZN2at6native29vectorized_elementwise_kernelILi8ENS0_13BUnaryFunctorIN3c108BFloat16ES4_S4_NS0_15binary_internal10MulFunctorIfEEEESt5arrayIPcLm2EEEEviT0_T1_)
        /*0350*/ 	.word	0x00000020


	//----- nvinfo : EIATTR_FRAME_SIZE
	.align		4
.L_183:
        /*0354*/ 	.byte	0x04, 0x11
        /*0356*/ 	.short	(.L_185 - .L_184)
	.align		4
.L_184:
        /*0358*/ 	.word	index@(_ZN2at6native29vectorized_elementwise_kernelILi8ENS0_13BUnaryFunctorIN3c108BFloat16ES4_S4_NS0_15binary_internal10MulFunctorIfEEEESt5arrayIPcLm2EEEEviT0_T1_)
        /*035c*/ 	.word	0x00000000


	//----- nvinfo : EIATTR_REGCOUNT
	.align		4
.L_185:
        /*0360*/ 	.byte	0x04, 0x2f
        /*0362*/ 	.short	(.L_187 - .L_186)
	.align		4
.L_186:
        /*0364*/ 	.word	index@(_ZN2at6native29vectorized_elementwise_kernelILi4ENS0_13BUnaryFunctorIN3c108BFloat16ES4_S4_NS0_15binary_internal10MulFunctorIfEEEESt5arrayIPcLm2EEEEviT0_T1_)
        /*0368*/ 	.word	0x00000020


	//----- nvinfo : EIATTR_FRAME_SIZE
	.align		4
.L_187:
        /*036c*/ 	.byte	0x04, 0x11
        /*036e*/ 	.short	(.L_189 - .L_188)
	.align		4
.L_188:
        /*0370*/ 	.word	index@(_ZN2at6native29vectorized_elementwise_kernelILi4ENS0_13BUnaryFunctorIN3c108BFloat16ES4_S4_NS0_15binary_internal10MulFunctorIfEEEESt5arrayIPcLm2EEEEviT0_T1_)
        /*0374*/ 	.word	0x00000000


	//----- nvinfo : EIATTR_REGCOUNT
	.align		4
.L_189:
        /*0378*/ 	.byte	0x04, 0x2f
        /*037a*/ 	.short	(.L_191 - .L_190)
	.align		4
.L_190:
        /*037c*/ 	.word	index@(_ZN2at6native29vectorized_elementwise_kernelILi2ENS0_13BUnaryFunctorIN3c108BFloat16ES4_S4_NS0_15binary_internal10MulFunctorIfEEEESt5arrayIPcLm2EEEEviT0_T1_)
        /*0380*/ 	.word	0x00000020


	//----- nvinfo : EIATTR_FRAME_SIZE
	.align		4
.L_191:
        /*0384*/ 	.byte	0x04, 0x11
        /*0386*/ 	.short	(.L_193 - .L_192)
	.align		4
.L_192:
        /*0388*/ 	.word	index@(_ZN2at6native29vectorized_elementwise_kernelILi2ENS0_13BUnaryFunctorIN3c108BFloat16ES4_S4_NS0_15binary_internal10MulFunctorIfEEEESt5arrayIPcLm2EEEEviT0_T1_)
        /*038c*/ 	.word	0x00000000


	//----- nvinfo : EIATTR_REGCOUNT
	.align		4
.L_193:
        /*0390*/ 	.byte	0x04, 0x2f
        /*0392*/ 	.short	(.L_195 - .L_194)
	.align		4
.L_194:
        /*0394*/ 	.word	index@(_ZN2at6native27unrolled_elementwise_kernelINS0_13BUnaryFunctorIN3c108BFloat16ES4_S4_NS0_15binary_internal10MulFunctorIfEEEESt5arrayIPcLm2EELi4E23TrivialOffsetCalculatorILi1EjESD_NS0_6memory15LoadWithoutCastENSE_16StoreWithoutCastEEEviT_T0_T2_T3_T4_T5_)
        /*0398*/ 	.word	0x00000018


	//----- nvinfo : EIATTR_FRAME_SIZE
	.align		4
.L_195:
        /*039c*/ 	.byte	0x04, 0x11
        /*039e*/ 	.short	(.L_197 - .L_196)
	.align		4
.L_196:
        /*03a0*/ 	.word	index@(_ZN2at6native27unrolled_elementwise_kernelINS0_13BUnaryFunctorIN3c108BFloat16ES4_S4_NS0_15binary_internal10MulFunctorIfEEEESt5arrayIPcLm2EELi4E23TrivialOffsetCalculatorILi1EjESD_NS0_6memory15LoadWithoutCastENSE_16StoreWithoutCastEEEviT_T0_T2_T3_T4_T5_)
        /*03a4*/ 	.word	0x00000000


	//----- nvinfo : EIATTR_REGCOUNT
	.align		4
.L_197:
        /*03a8*/ 	.byte	0x04, 0x2f
        /*03aa*/ 	.short	(.L_199 - .L_198)
	.align		4
.L_198:
        /*03ac*/ 	.word	index@(_ZN2at6native18elementwise_kernelILi128ELi4EZNS0_22gpu_kernel_impl_nocastINS0_13BUnaryFunctorIN3c108BFloat16ES5_S5_NS0_15binary_internal10MulFunctorIfEEEEEEvRNS_18TensorIteratorBaseERKT_EUliE_EEviT1_)
        /*03b0*/ 	.word	0x00000012


	//----- nvinfo : EIATTR_FRAME_SIZE
	.align		4
.L_199:
        /*03b4*/ 	.byte	0x04, 0x11
        /*03b6*/ 	.short	(.L_201 - .L_200)
	.align		4
.L_200:
        /*03b8*/ 	.word	index@(_ZN2at6native18elementwise_kernelILi128ELi4EZNS0_22gpu_kernel_impl_nocastINS0_13BUnaryFunctorIN3c108BFloat16ES5_S5_NS0_15binary_internal10MulFunctorIfEEEEEEvRNS_18TensorIteratorBaseERKT_EUliE_EEviT1_)
        /*03bc*/ 	.word	0x00000000


	//----- nvinfo : EIATTR_REGCOUNT
	.align		4
.L_201:
        /*03c0*/ 	.byte	0x04, 0x2f
        /*03c2*/ 	.short	(.L_203 - .L_202)
	.align		4
.L_202:
        /*03c4*/ 	.word	index@(_ZN2at6native27unrolled_elementwise_kernelINS0_13BUnaryFunctorIN3c108BFloat16ES4_S4_NS0_15binary_internal10MulFunctorIfEEEESt5arrayIPcLm2EELi4E23TrivialOffsetCalculatorILi1EjESD_NS0_6memory12LoadWithCastILi1EEENSE_13StoreWithCastILi1EEEEEviT_T0_T2_T3_T4_T5_)
        /*03c8*/ 	.word	0x0000001c


	//----- nvinfo : EIATTR_FRAME_SIZE
	.align		4
.L_203:
        /*03cc*/ 	.byte	0x04, 0x11
        /*03ce*/ 	.short	(.L_205 - .L_204)
	.align		4
.L_204:
        /*03d0*/ 	.word	index@(_ZN2at6native27unrolled_elementwise_kernelINS0_13BUnaryFunctorIN3c108BFloat16ES4_S4_NS0_15binary_internal10MulFunctorIfEEEESt5arrayIPcLm2EELi4E23TrivialOffsetCalculatorILi1EjESD_NS0_6memory12LoadWithCastILi1EEENSE_13StoreWithCastILi1EEEEEviT_T0_T2_T3_T4_T5_)
        /*03d4*/ 	.word	0x00000000


	//----- nvinfo : EIATTR_REGCOUNT
	.align		4
.L_205:
        /*03d8*/ 	.byte	0x04, 0x2f
        /*03da*/ 	.short	(.L_207 - .L_206)
	.align		4
.L_206:
        /*03dc*/ 	.word	index@(_ZN2at6native18elementwise_kernelILi128ELi4EZNS0_15gpu_kernel_implINS0_13BUnaryFunctorIN3c108BFloat16ES5_S5_NS0_15binary_internal10MulFunctorIfEEEEEEvRNS_18TensorIteratorBaseERKT_EUliE_EEviT1_)
        /*03e0*/ 	.word	0x0000001a


	//----- nvinfo : EIATTR_FRAME_SIZE
	.align		4
.L_207:
        /*03e4*/ 	.byte	0x04, 0x11
        /*03e6*/ 	.short	(.L_209 - .L_208)
	.align		4
.L_208:
        /*03e8*/ 	.word	index@(_ZN2at6native18elementwise_kernelILi128ELi4EZNS0_15gpu_kernel_implINS0_13BUnaryFunctorIN3c108BFloat16ES5_S5_NS0_15binary_internal10MulFunctorIfEEEEEEvRNS_18TensorIteratorBaseERKT_EUliE_EEviT1_)
        /*03ec*/ 	.word	0x00000000


	//----- nvinfo : EIATTR_REGCOUNT
	.align		4
.L_209:
        /*03f0*/ 	.byte	0x04, 0x2f
        /*03f2*/ 	.short	(.L_211 - .L_210)
	.align		4
.L_210:
        /*03f4*/ 	.word	index@(_ZN2at6native29vectorized_elementwise_kernelILi8ENS0_13AUnaryFunctorIdddNS0_15binary_internal10DivFunctorIdEEEESt5arrayIPcLm2EEEEviT0_T1_)
        /*03f8*/ 	.word	0x0000002b


	//----- nvinfo : EIATTR_FRAME_SIZE
	.align		4
.L_211:
        /*03fc*/ 	.byte	0x04, 0x11
        /*03fe*/ 	.short	(.L_213 - .L_212)
	.align		4
.L_212:
        /*0400*/ 	.word	index@($__internal_62_$__cuda_sm20_div_rn_f64_full)
        /*0404*/ 	.word	0x00000000


	//----- nvinfo : EIATTR_FRAME_SIZE
	.align		4
.L_213:
        /*0408*/ 	.byte	0x04, 0x11
        /*040a*/ 	.short	(.L_215 - .L_214)
	.align		4
.L_214:
        /*040c*/ 	.word	index@(_ZN2at6native29vectorized_elementwise_kernelILi8ENS0_13AUnaryFunctorIdddNS0_15binary_internal10DivFunctorIdEEEESt5arrayIPcLm2EEEEviT0_T1_)
        /*0410*/ 	.word	0x00000000


	//----- nvinfo : EIATTR_REGCOUNT
	.align		4
.L_215:
        /*0414*/ 	.byte	0x04, 0x2f
        /*0416*/ 	.short	(.L_217 - .L_216)
	.align		4
.L_216:
        /*0418*/ 	.word	index@(_ZN2at6native29vectorized_elementwise_kernelILi4ENS0_13AUnaryFunctorIdddNS0_15binary_internal10DivFunctorIdEEEESt5arrayIPcLm2EEEEviT0_T1_)
        /*041c*/ 	.word	0x0000002b


	//----- nvinfo : EIATTR_FRAME_SIZE
	.align		4
.L_217:
        /*0420*/ 	.byte	0x04, 0x11
        /*0422*/ 	.short	(.L_219 - .L_218)
	.align		4
.L_218:
        /*0424*/ 	.word	index@($__internal_61_$__cuda_sm20_div_rn_f64_full)
        /*0428*/ 	.word	0x00000000


	//----- nvinfo : EIATTR_FRAME_SIZE
	.align		4
.L_219:
        /*042c*/ 	.byte	0x04, 0x11
        /*042e*/ 	.short	(.L_221 - .L_220)
	.align		4
.L_220:
        /*0430*/ 	.word	index@(_ZN2at6native29vectorized_elementwise_kernelILi4ENS0_13AUnaryFunctorIdddNS0_15binary_internal10DivFunctorIdEEEESt5arrayIPcLm2EEEEviT0_T1_)
        /*0434*/ 	.word	0x00000000


	//----- nvinfo : EIATTR_REGCOUNT
	.align		4
.L_221:
        /*0438*/ 	.byte	0x04, 0x2f
        /*043a*/ 	.short	(.L_223 - .L_222)
	.align		4
.L_222:
        /*043c*/ 	.word	index@(_ZN2at6native29vectorized_elementwise_kernelILi2ENS0_13AUnaryFunctorIdddNS0_15binary_internal10DivFunctorIdEEEESt5arrayIPcLm2EEEEviT0_T1_)
        /*0440*/ 	.word	0x0000002b


	//----- nvinfo : EIATTR_FRAME_SIZE
	.align		4
.L_223:
        /*0444*/ 	.byte	0x04, 0x11
        /*0446*/ 	.short	(.L_225 - .L_224)
	.align		4
.L_224:
        /*0448*/ 	.word	index@($__internal_60_$__cuda_sm20_div_rn_f64_full)
        /*044c*/ 	.word	0x00000000


	//----- nvinfo : EIATTR_FRAME_SIZE
	.align		4
.L_225:
        /*0450*/ 	.byte	0x04, 0x11
        /*0452*/ 	.short	(.L_227 - .L_226)
	.align		4
.L_226:
        /*0454*/ 	.word	index@(_ZN2at6native29vectorized_elementwise_kernelILi2ENS0_13AUnaryFunctorIdddNS0_15binary_internal10DivFunctorIdEEEESt5arrayIPcLm2EEEEviT0_T1_)
        /*0458*/ 	.word	0x00000000


	//----- nvinfo : EIATTR_REGCOUNT
	.align		4
.L_227:
        /*045c*/ 	.byte	0x04, 0x2f
        /*045e*/ 	.short	(.L_229 - .L_228)
	.align		4
.L_228:
        /*0460*/ 	.word	index@(_ZN2at6native27unrolled_elementwise_kernelINS0_13AUnaryFunctorIdddNS0_15binary_internal10DivFunctorIdEEEESt5arrayIPcLm2EELi4E23TrivialOffsetCalculatorILi1EjESB_NS0_6memory15LoadWithoutCastENSC_16StoreWithoutCastEEEviT_T0_T2_T3_T4_T5_)
        /*0464*/ 	.word	0x00000021


	//----- nvinfo : EIATTR_FRAME_SIZE
	.align		4
.L_229:
        /*0468*/ 	.byte	0x04, 0x11
        /*046a*/ 	.short	(.L_231 - .L_230)
	.align		4
.L_230:
        /*046c*/ 	.word	index@($__internal_59_$__cuda_sm20_div_rn_f64_full)
        /*0470*/ 	.word	0x00000000


	//----- nvinfo : EIATTR_FRAME_SIZE
	.align		4
.L_231:
        /*0474*/ 	.byte	0x04, 0x11
        /*0476*/ 	.short	(.L_233 - .L_232)
	.align		4
.L_232:
        /*0478*/ 	.word	index@(_ZN2at6native27unrolled_elementwise_kernelINS0_13AUnaryFunctorIdddNS0_15binary_internal10DivFunctorIdEEEESt5arrayIPcLm2EELi4E23TrivialOffsetCalculatorILi1EjESB_NS0_6memory15LoadWithoutCastENSC_16StoreWithoutCastEEEviT_T0_T2_T3_T4_T5_)
        /*047c*/ 	.word	0x00000000


	//----- nvinfo : EIATTR_REGCOUNT
	.align		4
.L_233:
        /*0480*/ 	.byte	0x04, 0x2f
        /*0482*/ 	.short	(.L_235 - .L_234)
	.align		4
.L_234:
        /*0484*/ 	.word	index@(_ZN2at6native18elementwise_kernelILi128ELi2EZNS0_22gpu_kernel_impl_nocastINS0_13AUnaryFunctorIdddNS0_15binary_internal10DivFunctorIdEEEEEEvRNS_18TensorIteratorBaseERKT_EUliE_EEviT1_)
        /*0488*/ 	.word	0x0000001c


	//----- nvinfo : EIATTR_FRAME_SIZE
	.align		4
.L_235:
        /*048c*/ 	.byte	0x04, 0x11
        /*048e*/ 	.short	(.L_237 - .L_236)
	.align		4
.L_236:
        /*0490*/ 	.word	index@($__internal_58_$__cuda_sm20_div_rn_f64_full)
        /*0494*/ 	.word	0x00000000


	//----- nvinfo : EIATTR_FRAME_SIZE
	.align		4
.L_237:
        /*0498*/ 	.byte	0x04, 0x11
        /*049a*/ 	.short	(.L_239 - .L_238)
	.align		4
.L_238:
        /*049c*/ 	.word	index@(_ZN2at6native18elementwise_kernelILi128ELi2EZNS0_22gpu_kernel_impl_nocastINS0_13AUnaryFunctorIdddNS0_15binary_internal10DivFunctorIdEEEEEEvRNS_18TensorIteratorBaseERKT_EUliE_EEviT1_)
        /*04a0*/ 	.word	0x00000000


	//----- nvinfo : EIATTR_REGCOUNT
	.align		4
.L_239:
        /*04a4*/ 	.byte	0x04, 0x2f
        /*04a6*/ 	.short	(.L_241 - .L_240)
	.align		4
.L_240:
        /*04a8*/ 	.word	index@(_ZN2at6native27unrolled_elementwise_kernelINS0_13AUnaryFunctorIdddNS0_15binary_internal10DivFunctorIdEEEESt5arrayIPcLm2EELi4E23TrivialOffsetCalculatorILi1EjESB_NS0_6memory12LoadWithCastILi1EEENSC_13StoreWithCastILi1EEEEEviT_T0_T2_T3_T4_T5_)
        /*04ac*/ 	.word	0x00000028


	//----- nvinfo : EIATTR_FRAME_SIZE
	.align		4
.L_241:
        /*04b0*/ 	.byte	0x04, 0x11
        /*04b2*/ 	.short	(.L_243 - .L_242)
	.align		4
.L_242:
        /*04b4*/ 	.word	index@($__internal_57_$__cuda_sm20_div_rn_f64_full)
        /*04b8*/ 	.word	0x00000000


	//----- nvinfo : EIATTR_FRAME_SIZE
	.align		4
.L_243:
        /*04bc*/ 	.byte	0x04, 0x11
        /*04be*/ 	.short	(.L_245 - .L_244)
	.align		4
.L_244:
        /*04c0*/ 	.word	index@(_ZN2at6native27unrolled_elementwise_kernelINS0_13AUnaryFunctorIdddNS0_15binary_internal10DivFunctorIdEEEESt5arrayIPcLm2EELi4E23TrivialOffsetCalculatorILi1EjESB_NS0_6memory12LoadWithCastILi1EEENSC_13StoreWithCastILi1EEEEEviT_T0_T2_T3_T4_T5_)
        /*04c4*/ 	.word	0x00000000


	//----- nvinfo : EIATTR_REGCOUNT
	.align		4
.L_245:
        /*04c8*/ 	.byte	0x04, 0x2f
        /*04ca*/ 	.short	(.L_247 - .L_246)
	.align		4
.L_246:
        /*04cc*/ 	.word	index@(_ZN2at6native18elementwise_kernelILi128ELi4EZNS0_15gpu_kernel_implINS0_13AUnaryFunctorIdddNS0_15binary_internal10DivFunctorIdEEEEEEvRNS_18TensorIteratorBaseERKT_EUliE_EEviT1_)
        /*04d0*/ 	.word	0x0000001e


	//----- nvinfo : EIATTR_FRAME_SIZE
	.align		4
.L_247:
        /*04d4*/ 	.byte	0x04, 0x11
        /*04d6*/ 	.short	(.L_249 - .L_248)
	.align		4
.L_248:
        /*04d8*/ 	.word	index@($__internal_56_$__cuda_sm20_div_rn_f64_full)
        /*04dc*/ 	.word	0x00000000


	//----- nvinfo : EIATTR_FRAME_SIZE
	.align		4
.L_249:
        /*04e0*/ 	.byte	0x04, 0x11
        /*04e2*/ 	.short	(.L_251 - .L_250)
	.align		4
.L_250:
        /*04e4*/ 	.word	index@(_ZN2at6native18elementwise_kernelILi128ELi4EZNS0_15gpu_kernel_implINS0_13AUnaryFunctorIdddNS0_15binary_internal10DivFunctorIdEEEEEEvRNS_18TensorIteratorBaseERKT_EUliE_EEviT1_)
        /*04e8*/ 	.word	0x00000000


	//----- nvinfo : EIATTR_REGCOUNT
	.align		4
.L_251:
        /*04ec*/ 	.byte	0x04, 0x2f
        /*04ee*/ 	.short	(.L_253 - .L_252)
	.align		4
.L_252:
        /*04f0*/ 	.word	index@(_ZN2at6native29vectorized_elementwise_kernelILi8ENS0_13BUnaryFunctorIdddNS0_15binary_internal10DivFunctorIdEEEESt5arrayIPcLm2EEEEviT0_T1_)
        /*04f4*/ 	.word	0x0000002a


	//----- nvinfo : EIATTR_FRAME_SIZE
	.align		4
.L_253:
        /*04f8*/ 	.byte	0x04, 0x11
        /*04fa*/ 	.short	(.L_255 - .L_254)
	.align		4
.L_254:
        /*04fc*/ 	.word	index@($__internal_55_$__cuda_sm20_div_rn_f64_full)
        /*0500*/ 	.word	0x00000000


	//----- nvinfo : EIATTR_FRAME_SIZE
	.align		4
.L_255:
        /*0504*/ 	.byte	0x04, 0x11
        /*0506*/ 	.short	(.L_257 - .L_256)
	.align		4
.L_256:
        /*0508*/ 	.word	index@(_ZN2at6native29vectorized_elementwise_kernelILi8ENS0_13BUnaryFunctorIdddNS0_15binary_internal10DivFunctorIdEEEESt5arrayIPcLm2EEEEviT0_T1_)
        /*050c*/ 	.word	0x00000000


	//----- nvinfo : EIATTR_REGCOUNT
	.align		4
.L_257:
        /*0510*/ 	.byte	0x04, 0x2f
        /*0512*/ 	.short	(.L_259 - .L_258)
	.align		4
.L_258:
        /*0514*/ 	.word	index@(_ZN2at6native29vectorized_elementwise_kernelILi4ENS0_13BUnaryFunctorIdddNS0_15binary_internal10DivFunctorIdEEEESt5arrayIPcLm2EEEEviT0_T1_)
        /*0518*/ 	.word	0x0000002a


	//----- nvinfo : EIATTR_FRAME_SIZE
	.align		4
.L_259:
        /*051c*/ 	.byte	0x04, 0x11
        /*051e*/ 	.short	(.L_261 - .L_260)
	.align		4
.L_260:
        /*0520*/ 	.word	index@($__internal_54_$__cuda_sm20_div_rn_f64_full)
        /*0524*/ 	.word	0x00000000


	//----- nvinfo : EIATTR_FRAME_SIZE
	.align		4
.L_261:
        /*0528*/ 	.byte	0x04, 0x11
        /*052a*/ 	.short	(.L_263 - .L_262)
	.align		4
.L_262:
        /*052c*/ 	.word	index@(_ZN2at6native29vectorized_elementwise_kernelILi4ENS0_13BUnaryFunctorIdddNS0_15binary_internal10DivFunctorIdEEEESt5arrayIPcLm2EEEEviT0_T1_)
        /*0530*/ 	.word	0x00000000


	//----- nvinfo : EIATTR_REGCOUNT
	.align		4
.L_263:
        /*0534*/ 	.byte	0x04, 0x2f
        /*0536*/ 	.short	(.L_265 - .L_264)
	.align		4
.L_264:
        /*0538*/ 	.word	index@(_ZN2at6native29vectorized_elementwise_kernelILi2ENS0_13BUnaryFunctorIdddNS0_15binary_internal10DivFunctorIdEEEESt5arrayIPcLm2EEEEviT0_T1_)
        /*053c*/ 	.word	0x0000002a


	//----- nvinfo : EIATTR_FRAME_SIZE
	.align		4
.L_265:
        /*0540*/ 	.byte	0x04, 0x11
        /*0542*/ 	.short	(.L_267 - .L_266)
	.align		4
.L_266:
        /*0544*/ 	.word	index@($__internal_53_$__cuda_sm20_div_rn_f64_full)
        /*0548*/ 	.word	0x00000000


	//----- nvinfo : EIATTR_FRAME_SIZE
	.align		4
.L_267:
        /*054c*/ 	.byte	0x04, 0x11
        /*054e*/ 	.short	(.L_269 - .L_268)
	.align		4
.L_268:
        /*0550*/ 	.word	index@(_ZN2at6native29vectorized_elementwise_kernelILi2ENS0_13BUnaryFunctorIdddNS0_15binary_internal10DivFunctorIdEEEESt5arrayIPcLm2EEEEviT0_T1_)
        /*0554*/ 	.word	0x00000000


	//----- nvinfo : EIATTR_REGCOUNT
	.align		4
.L_269:
        /*0558*/ 	.byte	0x04, 0x2f
        /*055a*/ 	.short	(.L_271 - .L_270)
	.align		4
.L_270:
        /*055c*/ 	.word	index@(_ZN2at6native27unrolled_elementwise_kernelINS0_13BUnaryFunctorIdddNS0_15binary_internal10DivFunctorIdEEEESt5arrayIPcLm2EELi4E23TrivialOffsetCalculatorILi1EjESB_NS0_6memory15LoadWithoutCastENSC_16StoreWithoutCastEEEviT_T0_T2_T3_T4_T5_)
        /*0560*/ 	.word	0x00000024


	//----- nvinfo : EIATTR_FRAME_SIZE
	.align		4
.L_271:
        /*0564*/ 	.byte	0x04, 0x11
        /*0566*/ 	.short	(.L_273 - .L_272)
	.align		4
.L_272:
        /*0568*/ 	.word	index@($__internal_52_$__cuda_sm20_div_rn_f64_full)
        /*056c*/ 	.word	0x00000000


	//----- nvinfo : EIATTR_FRAME_SIZE
	.align		4
.L_273:
        /*0570*/ 	.byte	0x04, 0x11
        /*0572*/ 	.short	(.L_275 - .L_274)
	.align		4
.L_274:
        /*0574*/ 	.word	index@(_ZN2at6native27unrolled_elementwise_kernelINS0_13BUnaryFunctorIdddNS0_15binary_internal10DivFunctorIdEEEESt5arrayIPcLm2EELi4E23TrivialOffsetCalculatorILi1EjESB_NS0_6memory15LoadWithoutCastENSC_16StoreWithoutCastEEEviT_T0_T2_T3_T4_T5_)
        /*0578*/ 	.word	0x00000000


	//----- nvinfo : EIATTR_REGCOUNT
	.align		4
.L_275:
        /*057c*/ 	.byte	0x04, 0x2f
        /*057e*/ 	.short	(.L_277 - .L_276)
	.align		4
.L_276:
        /*0580*/ 	.word	index@(_ZN2at6native18elementwise_kernelILi128ELi2EZNS0_22gpu_kernel_impl_nocastINS0_13BUnaryFunctorIdddNS0_15binary_internal10DivFunctorIdEEEEEEvRNS_18TensorIteratorBaseERKT_EUliE_EEviT1_)
        /*0584*/ 	.word	0x0000001c


	//----- nvinfo : EIATTR_FRAME_SIZE
	.align		4
.L_277:
        /*0588*/ 	.byte	0x04, 0x11
        /*058a*/ 	.short	(.L_279 - .L_278)
	.align		4
.L_278:
        /*058c*/ 	.word	index@($__internal_51_$__cuda_sm20_div_rn_f64_full)
        /*0590*/ 	.word	0x00000000


	//----- nvinfo : EIATTR_FRAME_SIZE
	.align		4
.L_279:
        /*0594*/ 	.byte	0x04, 0x11
        /*0596*/ 	.short	(.L_281 - .L_280)
	.align		4
.L_280:
        /*0598*/ 	.word	index@(_ZN2at6native18elementwise_kernelILi128ELi2EZNS0_22gpu_kernel_impl_nocastINS0_13BUnaryFunctorIdddNS0_15binary_internal10DivFunctorIdEEEEEEvRNS_18TensorIteratorBaseERKT_EUliE_EEviT1_)
        /*059c*/ 	.word	0x00000000


	//----- nvinfo : EIATTR_REGCOUNT
	.align		4
.L_281:
        /*05a0*/ 	.byte	0x04, 0x2f
        /*05a2*/ 	.short	(.L_283 - .L_282)
	.align		4
.L_282:
        /*05a4*/ 	.word	index@(_ZN2at6native27unrolled_elementwise_kernelINS0_13BUnaryFunctorIdddNS0_15binary_internal10DivFunctorIdEEEESt5arrayIPcLm2EELi4E23TrivialOffsetCalculatorILi1EjESB_NS0_6memory12LoadWithCastILi1EEENSC_13StoreWithCastILi1EEEEEviT_T0_T2_T3_T4_T5_)
        /*05a8*/ 	.word	0x00000024


	//----- nvinfo : EIATTR_FRAME_SIZE
	.align		4
.L_283:
        /*05ac*/ 	.byte	0x04, 0x11
        /*05ae*/ 	.short	(.L_285 - .L_284)
	.align		4
.L_284:
        /*05b0*/ 	.word	index@($__internal_50_$__cuda_sm20_div_rn_f64_full)
        /*05b4*/ 	.word	0x00000000


	//----- nvinfo : EIATTR_FRAME_SIZE
	.align		4
.L_285:
        /*05b8*/ 	.byte	0x04, 0x11
        /*05ba*/ 	.short	(.L_287 - .L_286)
	.align		4
.L_286:
        /*05bc*/ 	.word	index@(_ZN2at6native27unrolled_elementwise_kernelINS0_13BUnaryFunctorIdddNS0_15binary_internal10DivFunctorIdEEEESt5arrayIPcLm2EELi4E23TrivialOffsetCalculatorILi1EjESB_NS0_6memory12LoadWithCastILi1EEENSC_13StoreWithCastILi1EEEEEviT_T0_T2_T3_T4_T5_)
        /*05c0*/ 	.word	0x00000000


	//----- nvinfo : EIATTR_REGCOUNT
	.align		4
.L_287:
        /*05c4*/ 	.byte	0x04, 0x2f
        /*05c6*/ 	.short	(.L_289 - .L_288)
	.align		4
.L_288:
        /*05c8*/ 	.word	index@(_ZN2at6native18elementwise_kernelILi128ELi4EZNS0_15gpu_kernel_implINS0_13BUnaryFunctorIdddNS0_15binary_internal10DivFunctorIdEEEEEEvRNS_18TensorIteratorBaseERKT_EUliE_EEviT1_)
        /*05cc*/ 	.word	0x00000020


	//----- nvinfo : EIATTR_FRAME_SIZE
	.align		4
.L_289:
        /*05d0*/ 	.byte	0x04, 0x11
        /*05d2*/ 	.short	(.L_291 - .L_290)
	.align		4
.L_290:
        /*05d4*/ 	.word	index@($__internal_49_$__cuda_sm20_div_rn_f64_full)
        /*05d8*/ 	.word	0x00000000


	//----- nvinfo : EIATTR_FRAME_SIZE
	.align		4
.L_291:
        /*05dc*/ 	.byte	0x04, 0x11
        /*05de*/ 	.short	(.L_293 - .L_292)
	.align		4
.L_292:
        /*05e0*/ 	.word	index@(_ZN2at6native18elementwise_kernelILi128ELi4EZNS0_15gpu_kernel_implINS0_13BUnaryFunctorIdddNS0_15binary_internal10DivFunctorIdEEEEEEvRNS_18TensorIteratorBaseERKT_EUliE_EEviT1_)
        /*05e4*/ 	.word	0x00000000


	//----- nvinfo : EIATTR_REGCOUNT
	.align		4
.L_293:
        /*05e8*/ 	.byte	0x04, 0x2f
        /*05ea*/ 	.short	(.L_295 - .L_294)
	.align		4
.L_294:
        /*05ec*/ 	.word	index@(_ZN2at6native29vectorized_elementwise_kernelILi8ENS0_13BinaryFunctorIdddNS0_15binary_internal10DivFunctorIdEEEESt5arrayIPcLm3EEEEviT0_T1_)
        /*05f0*/ 	.word	0x00000040


	//----- nvinfo : EIATTR_FRAME_SIZE
	.align		4
.L_295:
        /*05f4*/ 	.byte	0x04, 0x11
        /*05f6*/ 	.short	(.L_297 - .L_296)
	.align		4
.L_296:
        /*05f8*/ 	.word	index@($__internal_48_$__cuda_sm20_div_rn_f64_full)
        /*05fc*/ 	.word	0x00000000


	//----- nvinfo : EIATTR_FRAME_SIZE
	.align		4
.L_297:
        /*0600*/ 	.byte	0x04, 0x11
        /*0602*/ 	.short	(.L_299 - .L_298)
	.align		4
.L_298:
        /*0604*/ 	.word	index@(_ZN2at6native29vectorized_elementwise_kernelILi8ENS0_13BinaryFunctorIdddNS0_15binary_internal10DivFunctorIdEEEESt5arrayIPcLm3EEEEviT0_T1_)
        /*0608*/ 	.word	0x00000000


	//----- nvinfo : EIATTR_REGCOUNT
	.align		4
.L_299:
        /*060c*/ 	.byte	0x04, 0x2f
        /*060e*/ 	.short	(.L_301 - .L_300)
	.align		4
.L_300:
        /*0610*/ 	.word	index@(_ZN2at6native29vectorized_elementwise_kernelILi4ENS0_13BinaryFunctorIdddNS0_15binary_internal10DivFunctorIdEEEESt5arrayIPcLm3EEEEviT0_T1_)
        /*0614*/ 	.word	0x00000040


	//----- nvinfo : EIATTR_FRAME_SIZE
	.align		4
.L_301:
        /*0618*/ 	.byte	0x04, 0x11
        /*061a*/ 	.short	(.L_303 - .L_302)
	.align		4
.L_302:
        /*061c*/ 	.word	index@($__internal_47_$__cuda_sm20_div_rn_f64_full)
        /*0620*/ 	.word	0x00000000


	//----- nvinfo : EIATTR_FRAME_SIZE
	.align		4
.L_303:
        /*0624*/ 	.byte	0x04, 0x11
        /*0626*/ 	.short	(.L_305 - .L_304)
	.align		4
.L_304:
        /*0628*/ 	.word	index@(_ZN2at6native29vectorized_elementwise_kernelILi4ENS0_13BinaryFunctorIdddNS0_15binary_internal10DivFunctorIdEEEESt5arrayIPcLm3EEEEviT0_T1_)
        /*062c*/ 	.word	0x00000000


	//----- nvinfo : EIATTR_REGCOUNT
	.align		4
.L_305:
        /*0630*/ 	.byte	0x04, 0x2f
        /*0632*/ 	.short	(.L_307 - .L_306)
	.align		4
.L_306:
        /*0634*/ 	.word	index@(_ZN2at6native29vectorized_elementwise_kernelILi2ENS0_13BinaryFunctorIdddNS0_15binary_internal10DivFunctorIdEEEESt5arrayIPcLm3EEEEviT0_T1_)
        /*0638*/ 	.word	0x00000040


	//----- nvinfo : EIATTR_FRAME_SIZE
	.align		4
.L_307:
        /*063c*/ 	.byte	0x04, 0x11
        /*063e*/ 	.short	(.L_309 - .L_308)
	.align		4
.L_308:
        /*0640*/ 	.word	index@($__internal_46_$__cuda_sm20_div_rn_f64_full)
        /*0644*/ 	.word	0x00000000


	//----- nvinfo : EIATTR_FRAME_SIZE
	.align		4
.L_309:
        /*0648*/ 	.byte	0x04, 0x11
        /*064a*/ 	.short	(.L_311 - .L_310)
	.align		4
.L_310:
        /*064c*/ 	.word	index@(_ZN2at6native29vectorized_elementwise_kernelILi2ENS0_13BinaryFunctorIdddNS0_15binary_internal10DivFunctorIdEEEESt5arrayIPcLm3EEEEviT0_T1_)
        /*0650*/ 	.word	0x00000000


	//----- nvinfo : EIATTR_REGCOUNT
	.align		4
.L_311:
        /*0654*/ 	.byte	0x04, 0x2f
        /*0656*/ 	.short	(.L_313 - .L_312)
	.align		4
.L_312:
        /*0658*/ 	.word	index@(_ZN2at6native27unrolled_elementwise_kernelINS0_13BinaryFunctorIdddNS0_15binary_internal10DivFunctorIdEEEESt5arrayIPcLm3EELi4E23TrivialOffsetCalculatorILi2EjESA_ILi1EjENS0_6memory15LoadWithoutCastENSD_16StoreWithoutCastEEEviT_T0_T2_T3_T4_T5_)
        /*065c*/ 	.word	0x0000002b


	//----- nvinfo : EIATTR_FRAME_SIZE
	.align		4
.L_313:
        /*0660*/ 	.byte	0x04, 0x11
        /*0662*/ 	.short	(.L_315 - .L_314)
	.align		4
.L_314:
        /*0664*/ 	.word	index@($__internal_45_$__cuda_sm20_div_rn_f64_full)
        /*0668*/ 	.word	0x00000000


	//----- nvinfo : EIATTR_FRAME_SIZE
	.align		4
.L_315:
        /*066c*/ 	.byte	0x04, 0x11
        /*066e*/ 	.short	(.L_317 - .L_316)
	.align		4
.L_316:
        /*0670*/ 	.word	index@(_ZN2at6native27unrolled_elementwise_kernelINS0_13BinaryFunctorIdddNS0_15binary_internal10DivFunctorIdEEEESt5arrayIPcLm3EELi4E23TrivialOffsetCalculatorILi2EjESA_ILi1EjENS0_6memory15LoadWithoutCastENSD_16StoreWithoutCastEEEviT_T0_T2_T3_T4_T5_)
        /*0674*/ 	.word	0x00000000


	//----- nvinfo : EIATTR_REGCOUNT
	.align		4
.L_317:
        /*0678*/ 	.byte	0x04, 0x2f
        /*067a*/ 	.short	(.L_319 - .L_318)
	.align		4
.L_318:
        /*067c*/ 	.word	index@(_ZN2at6native18elementwise_kernelILi128ELi2EZNS0_22gpu_kernel_impl_nocastINS0_13BinaryFunctorIdddNS0_15binary_internal10DivFunctorIdEEEEEEvRNS_18TensorIteratorBaseERKT_EUliE_EEviT1_)
        /*0680*/ 	.word	0x0000001c


	//----- nvinfo : EIATTR_FRAME_SIZE
	.align		4
.L_319:
        /*0684*/ 	.byte	0x04, 0x11
        /*0686*/ 	.short	(.L_321 - .L_320)
	.align		4
.L_320:
        /*0688*/ 	.word	index@($__internal_44_$__cuda_sm20_div_rn_f64_full)
        /*068c*/ 	.word	0x00000000


	//----- nvinfo : EIATTR_FRAME_SIZE
	.align		4
.L_321:
        /*0690*/ 	.byte	0x04, 0x11
        /*0692*/ 	.short	(.L_323 - .L_322)
	.align		4
.L_322:
        /*0694*/ 	.word	index@(_ZN2at6native18elementwise_kernelILi128ELi2EZNS0_22gpu_kernel_impl_nocastINS0_13BinaryFunctorIdddNS0_15binary_internal10DivFunctorIdEEEEEEvRNS_18TensorIteratorBaseERKT_EUliE_EEviT1_)
        /*0698*/ 	.word	0x00000000


	//----- nvinfo : EIATTR_REGCOUNT
	.align		4
.L_323:
        /*069c*/ 	.byte	0x04, 0x2f
        /*069e*/ 	.short	(.L_325 - .L_324)
	.align		4
.L_324:
        /*06a0*/ 	.word	index@(_ZN2at6native27unrolled_elementwise_kernelINS0_13BinaryFunctorIdddNS0_15binary_internal10DivFunctorIdEEEESt5arrayIPcLm3EELi4E23TrivialOffsetCalculatorILi2EjESA_ILi1EjENS0_6memory12LoadWithCastILi2EEENSD_13StoreWithCastILi1EEEEEviT_T0_T2_T3_T4_T5_)
        /*06a4*/ 	.word	0x00000028


	//----- nvinfo : EIATTR_FRAME_SIZE
	.align		4
.L_325:
        /*06a8*/ 	.byte	0x04, 0x11
        /*06aa*/ 	.short	(.L_327 - .L_326)
	.align		4
.L_326:
        /*06ac*/ 	.word	index@($__internal_43_$__cuda_sm20_div_rn_f64_full)
        /*06b0*/ 	.word	0x00000008


	//----- nvinfo : EIATTR_FRAME_SIZE
	.align		4
.L_327:
        /*06b4*/ 	.byte	0x04, 0x11
        /*06b6*/ 	.short	(.L_329 - .L_328)
	.align		4
.L_328:
        /*06b8*/ 	.word	index@(_ZN2at6native27unrolled_elementwise_kernelINS0_13BinaryFunctorIdddNS0_15binary_internal10DivFunctorIdEEEESt5arrayIPcLm3EELi4E23TrivialOffsetCalculatorILi2EjESA_ILi1EjENS0_6memory12LoadWithCastILi2EEENSD_13StoreWithCastILi1EEEEEviT_T0_T2_T3_T4_T5_)
        /*06bc*/ 	.word	0x00000008


	//----- nvinfo : EIATTR_REGCOUNT
	.align		4
.L_329:
        /*06c0*/ 	.byte	0x04, 0x2f
        /*06c2*/ 	.short	(.L_331 - .L_330)
	.align		4
.L_330:
        /*06c4*/ 	.word	index@(_ZN2at6native18elementwise_kernelILi128ELi4EZNS0_15gpu_kernel_implINS0_13BinaryFunctorIdddNS0_15binary_internal10DivFunctorIdEEEEEEvRNS_18TensorIteratorBaseERKT_EUliE_EEviT1_)
        /*06c8*/ 	.word	0x0000001e


	//----- nvinfo : EIATTR_FRAME_SIZE
	.align		4
.L_331:
        /*06cc*/ 	.byte	0x04, 0x11
        /*06ce*/ 	.short	(.L_333 - .L_332)
	.align		4
.L_332:
        /*06d0*/ 	.word	index@($__internal_42_$__cuda_sm20_div_rn_f64_full)
        /*06d4*/ 	.word	0x00000000


	//----- nvinfo : EIATTR_FRAME_SIZE
	.align		4
.L_333:
        /*06d8*/ 	.byte	0x04, 0x11
        /*06da*/ 	.short	(.L_335 - .L_334)
	.align		4
.L_334:
        /*06dc*/ 	.word	index@(_ZN2at6native18elementwise_kernelILi128ELi4EZNS0_15gpu_kernel_implINS0_13BinaryFunctorIdddNS0_15binary_internal10DivFunctorIdEEEEEEvRNS_18TensorIteratorBaseERKT_EUliE_EEviT1_)
        /*06e0*/ 	.word	0x00000000


	//----- nvinfo : EIATTR_REGCOUNT
	.align		4
.L_335:
        /*06e4*/ 	.byte	0x04, 0x2f
        /*06e6*/ 	.short	(.L_337 - .L_336)
	.align		4
.L_336:
        /*06e8*/ 	.word	index@(_ZN2at6native29vectorized_elementwise_kernelILi8ENS0_13AUnaryFunctorIfffNS0_15binary_internal10DivFunctorIfEEEESt5arrayIPcLm2EEEEviT0_T1_)
        /*06ec*/ 	.word	0x00000020


	//----- nvinfo : EIATTR_FRAME_SIZE
	.align		4
.L_337:
        /*06f0*/ 	.byte	0x04, 0x11
        /*06f2*/ 	.short	(.L_339 - .L_338)
	.align		4
.L_338:
        /*06f4*/ 	.word	index@(_ZN2at6native29vectorized_elementwise_kernelILi8ENS0_13AUnaryFunctorIfffNS0_15binary_internal10DivFunctorIfEEEESt5arrayIPcLm2EEEEviT0_T1_)
        /*06f8*/ 	.word	0x00000000


	//----- nvinfo : EIATTR_REGCOUNT
	.align		4
.L_339:
        /*06fc*/ 	.byte	0x04, 0x2f
        /*06fe*/ 	.short	(.L_341 - .L_340)
	.align		4
.L_340:
        /*0700*/ 	.word	index@(_ZN2at6native29vectorized_elementwise_kernelILi4ENS0_13AUnaryFunctorIfffNS0_15binary_internal10DivFunctorIfEEEESt5arrayIPcLm2EEEEviT0_T1_)
        /*0704*/ 	.word	0x00000020


	//----- nvinfo : EIATTR_FRAME_SIZE
	.align		4
.L_341:
        /*0708*/ 	.byte	0x04, 0x11
        /*070a*/ 	.short	(.L_343 - .L_342)
	.align		4
.L_342:
        /*070c*/ 	.word	index@(_ZN2at6native29vectorized_elementwise_kernelILi4ENS0_13AUnaryFunctorIfffNS0_15binary_internal10DivFunctorIfEEEESt5arrayIPcLm2EEEEviT0_T1_)
        /*0710*/ 	.word	0x00000000


	//----- nvinfo : EIATTR_REGCOUNT
	.align		4
.L_343:
        /*0714*/ 	.byte	0x04, 0x2f
        /*0716*/ 	.short	(.L_345 - .L_344)
	.align		4
.L_344:
        /*0718*/ 	.word	index@(_ZN2at6native29vectorized_elementwise_kernelILi2ENS0_13AUnaryFunctorIfffNS0_15binary_internal10DivFunctorIfEEEESt5arrayIPcLm2EEEEviT0_T1_)
        /*071c*/ 	.word	0x00000020


	//----- nvinfo : EIATTR_FRAME_SIZE
	.align		4
.L_345:
        /*0720*/ 	.byte	0x04, 0x11
        /*0722*/ 	.short	(.L_347 - .L_346)
	.align		4
.L_346:
        /*0724*/ 	.word	index@(_ZN2at6native29vectorized_elementwise_kernelILi2ENS0_13AUnaryFunctorIfffNS0_15binary_internal10DivFunctorIfEEEESt5arrayIPcLm2EEEEviT0_T1_)
        /*0728*/ 	.word	0x00000000


	//----- nvinfo : EIATTR_REGCOUNT
	.align		4
.L_347:
        /*072c*/ 	.byte	0x04, 0x2f
        /*072e*/ 	.short	(.L_349 - .L_348)
	.align		4
.L_348:
        /*0730*/ 	.word	index@(_ZN2at6native27unrolled_elementwise_kernelINS0_13AUnaryFunctorIfffNS0_15binary_internal10DivFunctorIfEEEESt5arrayIPcLm2EELi4E23TrivialOffsetCalculatorILi1EjESB_NS0_6memory15LoadWithoutCastENSC_16StoreWithoutCastEEEviT_T0_T2_T3_T4_T5_)
        /*0734*/ 	.word	0x00000018


	//----- nvinfo : EIATTR_FRAME_SIZE
	.align		4
.L_349:
        /*0738*/ 	.byte	0x04, 0x11
        /*073a*/ 	.short	(.L_351 - .L_350)
	.align		4
.L_350:
        /*073c*/ 	.word	index@(_ZN2at6native27unrolled_elementwise_kernelINS0_13AUnaryFunctorIfffNS0_15binary_internal10DivFunctorIfEEEESt5arrayIPcLm2EELi4E23TrivialOffsetCalculatorILi1EjESB_NS0_6memory15LoadWithoutCastENSC_16StoreWithoutCastEEEviT_T0_T2_T3_T4_T5_)
        /*0740*/ 	.word	0x00000000


	//----- nvinfo : EIATTR_REGCOUNT
	.align		4
.L_351:
        /*0744*/ 	.byte	0x04, 0x2f
        /*0746*/ 	.short	(.L_353 - .L_352)
	.align		4
.L_352:
        /*0748*/ 	.word	index@(_ZN2at6native18elementwise_kernelILi128ELi2EZNS0_22gpu_kernel_impl_nocastINS0_13AUnaryFunctorIfffNS0_15binary_internal10DivFunctorIfEEEEEEvRNS_18TensorIteratorBaseERKT_EUliE_EEviT1_)
        /*074c*/ 	.word	0x00000012


	//----- nvinfo : EIATTR_FRAME_SIZE
	.align		4
.L_353:
        /*0750*/ 	.byte	0x04, 0x11
        /*0752*/ 	.short	(.L_355 - .L_354)
	.align		4
.L_354:
        /*0754*/ 	.word	index@(_ZN2at6native18elementwise_kernelILi128ELi2EZNS0_22gpu_kernel_impl_nocastINS0_13AUnaryFunctorIfffNS0_15binary_internal10DivFunctorIfEEEEEEvRNS_18TensorIteratorBaseERKT_EUliE_EEviT1_)
        /*0758*/ 	.word	0x00000000


	//----- nvinfo : EIATTR_REGCOUNT
	.align		4
.L_355:
        /*075c*/ 	.byte	0x04, 0x2f
        /*075e*/ 	.short	(.L_357 - .L_356)
	.align		4
.L_356:
        /*0760*/ 	.word	index@(_ZN2at6native27unrolled_elementwise_kernelINS0_13AUnaryFunctorIfffNS0_15binary_internal10DivFunctorIfEEEESt5arrayIPcLm2EELi4E23TrivialOffsetCalculatorILi1EjESB_NS0_6memory12LoadWithCastILi1EEENSC_13StoreWithCastILi1EEEEEviT_T0_T2_T3_T4_T5_)
        /*0764*/ 	.word	0x0000001e


	//----- nvinfo : EIATTR_FRAME_SIZE
	.align		4
.L_357:
        /*0768*/ 	.byte	0x04, 0x11
        /*076a*/ 	.short	(.L_359 - .L_358)
	.align		4
.L_358:
        /*076c*/ 	.word	index@(_ZN2at6native27unrolled_elementwise_kernelINS0_13AUnaryFunctorIfffNS0_15binary_internal10DivFunctorIfEEEESt5arrayIPcLm2EELi4E23TrivialOffsetCalculatorILi1EjESB_NS0_6memory12LoadWithCastILi1EEENSC_13StoreWithCastILi1EEEEEviT_T0_T2_T3_T4_T5_)
        /*0770*/ 	.word	0x00000000


	//----- nvinfo : EIATTR_REGCOUNT
	.align		4
.L_359:
        /*0774*/ 	.byte	0x04, 0x2f
        /*0776*/ 	.short	(.L_361 - .L_360)
	.align		4
.L_360:
        /*0778*/ 	.word	index@(_ZN2at6native18elementwise_kernelILi128ELi4EZNS0_15gpu_kernel_implINS0_13AUnaryFunctorIfffNS0_15binary_internal10DivFunctorIfEEEEEEvRNS_18TensorIteratorBaseERKT_EUliE_EEviT1_)
        /*077c*/ 	.word	0x0000001a


	//----- nvinfo : EIATTR_FRAME_SIZE
	.align		4
.L_361:
        /*0780*/ 	.byte	0x04, 0x11
        /*0782*/ 	.short	(.L_363 - .L_362)
	.align		4
.L_362:
        /*0784*/ 	.word	index@(_ZN2at6native18elementwise_kernelILi128ELi4EZNS0_15gpu_kernel_implINS0_13AUnaryFunctorIfffNS0_15binary_internal10DivFunctorIfEEEEEEvRNS_18TensorIteratorBaseERKT_EUliE_EEviT1_)
        /*0788*/ 	.word	0x00000000


	//----- nvinfo : EIATTR_REGCOUNT
	.align		4
.L_363:
        /*078c*/ 	.byte	0x04, 0x2f
        /*078e*/ 	.short	(.L_365 - .L_364)
	.align		4
.L_364:
        /*0790*/ 	.word	index@(_ZN2at6native29vectorized_elementwise_kernelILi8ENS0_13BUnaryFunctorIfffNS0_15binary_internal10DivFunctorIfEEEESt5arrayIPcLm2EEEEviT0_T1_)
        /*0794*/ 	.word	0x00000020


	//----- nvinfo : EIATTR_FRAME_SIZE
	.align		4
.L_365:
        /*0798*/ 	.byte	0x04, 0x11
        /*079a*/ 	.short	(.L_367 - .L_366)
	.align		4
.L_366:
        /*079c*/ 	.word	index@(_ZN2at6native29vectorized_elementwise_kernelILi8ENS0_13BUnaryFunctorIfffNS0_15binary_internal10DivFunctorIfEEEESt5arrayIPcLm2EEEEviT0_T1_)
        /*07a0*/ 	.word	0x00000000


	//----- nvinfo : EIATTR_REGCOUNT
	.align		4
.L_367:
        /*07a4*/ 	.byte	0x04, 0x2f
        /*07a6*/ 	.short	(.L_369 - .L_368)
	.align		4
.L_368:
        /*07a8*/ 	.word	index@(_ZN2at6native29vectorized_elementwise_kernelILi4ENS0_13BUnaryFunctorIfffNS0_15binary_internal10DivFunctorIfEEEESt5arrayIPcLm2EEEEviT0_T1_)
        /*07ac*/ 	.word	0x00000020


	//----- nvinfo : EIATTR_FRAME_SIZE
	.align		4
.L_369:
        /*07b0*/ 	.byte	0x04, 0x11
        /*07b2*/ 	.short	(.L_371 - .L_370)
	.align		4
.L_370:
        /*07b4*/ 	.word	index@(_ZN2at6native29vectorized_elementwise_kernelILi4ENS0_13BUnaryFunctorIfffNS0_15binary_internal10DivFunctorIfEEEESt5arrayIPcLm2EEEEviT0_T1_)
        /*07b8*/ 	.word	0x00000000


	//----- nvinfo : EIATTR_REGCOUNT
	.align		4
.L_371:
        /*07bc*/ 	.byte	0x04, 0x2f
        /*07be*/ 	.short	(.L_373 - .L_372)
	.align		4
.L_372:
        /*07c0*/ 	.word	index@(_ZN2at6native29vectorized_elementwise_kernelILi2ENS0_13BUnaryFunctorIfffNS0_15binary_internal10DivFunctorIfEEEESt5arrayIPcLm2EEEEviT0_T1_)
        /*07c4*/ 	.word	0x00000020


	//----- nvinfo : EIATTR_FRAME_SIZE
	.align		4
.L_373:
        /*07c8*/ 	.byte	0x04, 0x11
        /*07ca*/ 	.short	(.L_375 - .L_374)
	.align		4
.L_374:
        /*07cc*/ 	.word	index@(_ZN2at6native29vectorized_elementwise_kernelILi2ENS0_13BUnaryFunctorIfffNS0_15binary_internal10DivFunctorIfEEEESt5arrayIPcLm2EEEEviT0_T1_)
        /*07d0*/ 	.word	0x00000000


	//----- nvinfo : EIATTR_REGCOUNT
	.align		4
.L_375:
        /*07d4*/ 	.byte	0x04, 0x2f
        /*07d6*/ 	.short	(.L_377 - .L_376)
	.align		4
.L_376:
        /*07d8*/ 	.word	index@(_ZN2at6native27unrolled_elementwise_kernelINS0_13BUnaryFunctorIfffNS0_15binary_internal10DivFunctorIfEEEESt5arrayIPcLm2EELi4E23TrivialOffsetCalculatorILi1EjESB_NS0_6memory15LoadWithoutCastENSC_16StoreWithoutCastEEEviT_T0_T2_T3_T4_T5_)
        /*07dc*/ 	.word	0x00000018


	//----- nvinfo : EIATTR_FRAME_SIZE
	.align		4
.L_377:
        /*07e0*/ 	.byte	0x04, 0x11
        /*07e2*/ 	.short	(.L_379 - .L_378)
	.align		4
.L_378:
        /*07e4*/ 	.word	index@(_ZN2at6native27unrolled_elementwise_kernelINS0_13BUnaryFunctorIfffNS0_15binary_internal10DivFunctorIfEEEESt5arrayIPcLm2EELi4E23TrivialOffsetCalculatorILi1EjESB_NS0_6memory15LoadWithoutCastENSC_16StoreWithoutCastEEEviT_T0_T2_T3_T4_T5_)
        /*07e8*/ 	.word	0x00000000


	//----- nvinfo : EIATTR_REGCOUNT
	.align		4
.L_379:
        /*07ec*/ 	.byte	0x04, 0x2f
        /*07ee*/ 	.short	(.L_381 - .L_380)
	.align		4
.L_380:
        /*07f0*/ 	.word	index@(_ZN2at6native18elementwise_kernelILi128ELi2EZNS0_22gpu_kernel_impl_nocastINS0_13BUnaryFunctorIfffNS0_15binary_internal10DivFunctorIfEEEEEEvRNS_18TensorIteratorBaseERKT_EUliE_EEviT1_)
        /*07f4*/ 	.word	0x00000012


	//----- nvinfo : EIATTR_FRAME_SIZE
	.align		4
.L_381:
        /*07f8*/ 	.byte	0x04, 0x11
        /*07fa*/ 	.short	(.L_383 - .L_382)
	.align		4
.L_382:
        /*07fc*/ 	.word	index@(_ZN2at6native18elementwise_kernelILi128ELi2EZNS0_22gpu_kernel_impl_nocastINS0_13BUnaryFunctorIfffNS0_15binary_internal10DivFunctorIfEEEEEEvRNS_18TensorIteratorBaseERKT_EUliE_EEviT1_)
        /*0800*/ 	.word	0x00000000


	//----- nvinfo : EIATTR_REGCOUNT
	.align		4
.L_383:
        /*0804*/ 	.byte	0x04, 0x2f
        /*0806*/ 	.short	(.L_385 - .L_384)
	.align		4
.L_384:
        /*0808*/ 	.word	index@(_ZN2at6native27unrolled_elementwise_kernelINS0_13BUnaryFunctorIfffNS0_15binary_internal10DivFunctorIfEEEESt5arrayIPcLm2EELi4E23TrivialOffsetCalculatorILi1EjESB_NS0_6memory12LoadWithCastILi1EEENSC_13StoreWithCastILi1EEEEEviT_T0_T2_T3_T4_T5_)
        /*080c*/ 	.word	0x0000001d


	//----- nvinfo : EIATTR_FRAME_SIZE
	.align		4
.L_385:
        /*0810*/ 	.byte	0x04, 0x11
        /*0812*/ 	.short	(.L_387 - .L_386)
	.align		4
.L_386:
        /*0814*/ 	.word	index@(_ZN2at6native27unrolled_elementwise_kernelINS0_13BUnaryFunctorIfffNS0_15binary_internal10DivFunctorIfEEEESt5arrayIPcLm2EELi4E23TrivialOffsetCalculatorILi1EjESB_NS0_6memory12LoadWithCastILi1EEENSC_13StoreWithCastILi1EEEEEviT_T0_T2_T3_T4_T5_)
        /*0818*/ 	.word	0x00000000


	//----- nvinfo : EIATTR_REGCOUNT
	.align		4
.L_387:
        /*081c*/ 	.byte	0x04, 0x2f
        /*081e*/ 	.short	(.L_389 - .L_388)
	.align		4
.L_388:
        /*0820*/ 	.word	index@(_ZN2at6native18elementwise_kernelILi128ELi4EZNS0_15gpu_kernel_implINS0_13BUnaryFunctorIfffNS0_15binary_internal10DivFunctorIfEEEEEEvRNS_18TensorIteratorBaseERKT_EUliE_EEviT1_)
        /*0824*/ 	.word	0x0000001a


	//----- nvinfo : EIATTR_FRAME_SIZE
	.align		4
.L_389:
        /*0828*/ 	.byte	0x04, 0x11
        /*082a*/ 	.short	(.L_391 - .L_390)
	.align		4
.L_390:
        /*082c*/ 	.word	index@(_ZN2at6native18elementwise_kernelILi128ELi4EZNS0_15gpu_kernel_implINS0_13BUnaryFunctorIfffNS0_15binary_internal10DivFunctorIfEEEEEEvRNS_18TensorIteratorBaseERKT_EUliE_EEviT1_)
        /*0830*/ 	.word	0x00000000


	//----- nvinfo : EIATTR_REGCOUNT
	.align		4
.L_391:
        /*0834*/ 	.byte	0x04, 0x2f
        /*0836*/ 	.short	(.L_393 - .L_392)
	.align		4
.L_392:
        /*0838*/ 	.word	index@(_ZN2at6native29vectorized_elementwise_kernelILi8ENS0_13BinaryFunctorIfffNS0_15binary_internal10DivFunctorIfEEEESt5arrayIPcLm3EEEEviT0_T1_)
        /*083c*/ 	.word	0x00000020


	//----- nvinfo : EIATTR_FRAME_SIZE
	.align		4
.L_393:
        /*0840*/ 	.byte	0x04, 0x11
        /*0842*/ 	.short	(.L_395 - .L_394)
	.align		4
.L_394:
        /*0844*/ 	.word	index@(_ZN2at6native29vectorized_elementwise_kernelILi8ENS0_13BinaryFunctorIfffNS0_15binary_internal10DivFunctorIfEEEESt5arrayIPcLm3EEEEviT0_T1_)
        /*0848*/ 	.word	0x00000000


	//----- nvinfo : EIATTR_REGCOUNT
	.align		4
.L_395:
        /*084c*/ 	.byte	0x04, 0x2f
        /*084e*/ 	.short	(.L_397 - .L_396)
	.align		4
.L_396:
        /*0850*/ 	.word	index@(_ZN2at6native29vectorized_elementwise_kernelILi4ENS0_13BinaryFunctorIfffNS0_15binary_internal10DivFunctorIfEEEESt5arrayIPcLm3EEEEviT0_T1_)
        /*0854*/ 	.word	0x00000020


	//----- nvinfo : EIATTR_FRAME_SIZE
	.align		4
.L_397:
        /*0858*/ 	.byte	0x04, 0x11
        /*085a*/ 	.short	(.L_399 - .L_398)
	.align		4
.L_398:
        /*085c*/ 	.word	index@(_ZN2at6native29vectorized_elementwise_kernelILi4ENS0_13BinaryFunctorIfffNS0_15binary_internal10DivFunctorIfEEEESt5arrayIPcLm3EEEEviT0_T1_)
        /*0860*/ 	.word	0x00000000


	//----- nvinfo : EIATTR_REGCOUNT
	.align		4
.L_399:
        /*0864*/ 	.byte	0x04, 0x2f
        /*0866*/ 	.short	(.L_401 - .L_400)
	.align		4
.L_400:
        /*0868*/ 	.word	index@(_ZN2at6native29vectorized_elementwise_kernelILi2ENS0_13BinaryFunctorIfffNS0_15binary_internal10DivFunctorIfEEEESt5arrayIPcLm3EEEEviT0_T1_)
        /*086c*/ 	.word	0x00000020


	//----- nvinfo : EIATTR_FRAME_SIZE
	.align		4
.L_401:
        /*0870*/ 	.byte	0x04, 0x11
        /*0872*/ 	.short	(.L_403 - .L_402)
	.align		4
.L_402:
        /*0874*/ 	.word	index@(_ZN2at6native29vectorized_elementwise_kernelILi2ENS0_13BinaryFunctorIfffNS0_15binary_internal10DivFunctorIfEEEESt5arrayIPcLm3EEEEviT0_T1_)
        /*0878*/ 	.word	0x00000000


	//----- nvinfo : EIATTR_REGCOUNT
	.align		4
.L_403:
        /*087c*/ 	.byte	0x04, 0x2f
        /*087e*/ 	.short	(.L_405 - .L_404)
	.align		4
.L_404:
        /*0880*/ 	.word	index@(_ZN2at6native27unrolled_elementwise_kernelINS0_13BinaryFunctorIfffNS0_15binary_internal10DivFunctorIfEEEESt5arrayIPcLm3EELi4E23TrivialOffsetCalculatorILi2EjESA_ILi1EjENS0_6memory15LoadWithoutCastENSD_16StoreWithoutCastEEEviT_T0_T2_T3_T4_T5_)
        /*0884*/ 	.word	0x0000001d


	//----- nvinfo : EIATTR_FRAME_SIZE
	.align		4
.L_405:
        /*0888*/ 	.byte	0x04, 0x11
        /*088a*/ 	.short	(.L_407 - .L_406)
	.align		4
.L_406:
        /*088c*/ 	.word	index@(_ZN2at6native27unrolled_elementwise_kernelINS0_13BinaryFunctorIfffNS0_15binary_internal10DivFunctorIfEEEESt5arrayIPcLm3EELi4E23TrivialOffsetCalculatorILi2EjESA_ILi1EjENS0_6memory15LoadWithoutCastENSD_16StoreWithoutCastEEEviT_T0_T2_T3_T4_T5_)
        /*0890*/ 	.word	0x00000000


	//----- nvinfo : EIATTR_REGCOUNT
	.align		4
.L_407:
        /*0894*/ 	.byte	0x04, 0x2f
        /*0896*/ 	.short	(.L_409 - .L_408)
	.align		4
.L_408:
        /*0898*/ 	.word	index@(_ZN2at6native18elementwise_kernelILi128ELi2EZNS0_22gpu_kernel_impl_nocastINS0_13BinaryFunctorIfffNS0_15binary_internal10DivFunctorIfEEEEEEvRNS_18TensorIteratorBaseERKT_EUliE_EEviT1_)
        /*089c*/ 	.word	0x00000012


	//----- nvinfo : EIATTR_FRAME_SIZE
	.align		4
.L_409:
        /*08a0*/ 	.byte	0x04, 0x11
        /*08a2*/ 	.short	(.L_411 - .L_410)
	.align		4
.L_410:
        /*08a4*/ 	.word	index@(_ZN2at6native18elementwise_kernelILi128ELi2EZNS0_22gpu_kernel_impl_nocastINS0_13BinaryFunctorIfffNS0_15binary_internal10DivFunctorIfEEEEEEvRNS_18TensorIteratorBaseERKT_EUliE_EEviT1_)
        /*08a8*/ 	.word	0x00000000


	//----- nvinfo : EIATTR_REGCOUNT
	.align		4
.L_411:
        /*08ac*/ 	.byte	0x04, 0x2f
        /*08ae*/ 	.short	(.L_413 - .L_412)
	.align		4
.L_412:
        /*08b0*/ 	.word	index@(_ZN2at6native27unrolled_elementwise_kernelINS0_13BinaryFunctorIfffNS0_15binary_internal10DivFunctorIfEEEESt5arrayIPcLm3EELi4E23TrivialOffsetCalculatorILi2EjESA_ILi1EjENS0_6memory12LoadWithCastILi2EEENSD_13StoreWithCastILi1EEEEEviT_T0_T2_T3_T4_T5_)
        /*08b4*/ 	.word	0x00000020


	//----- nvinfo : EIATTR_FRAME_SIZE
	.align		4
.L_413:
        /*08b8*/ 	.byte	0x04, 0x11
        /*08ba*/ 	.short	(.L_415 - .L_414)
	.align		4
.L_414:
        /*08bc*/ 	.word	index@(_ZN2at6native27unrolled_elementwise_kernelINS0_13BinaryFunctorIfffNS0_15binary_internal10DivFunctorIfEEEESt5arrayIPcLm3EELi4E23TrivialOffsetCalculatorILi2EjESA_ILi1EjENS0_6memory12LoadWithCastILi2EEENSD_13StoreWithCastILi1EEEEEviT_T0_T2_T3_T4_T5_)
        /*08c0*/ 	.word	0x00000000


	//----- nvinfo : EIATTR_REGCOUNT
	.align		4
.L_415:
        /*08c4*/ 	.byte	0x04, 0x2f
        /*08c6*/ 	.short	(.L_417 - .L_416)
	.align		4
.L_416:
        /*08c8*/ 	.word	index@(_ZN2at6native18elementwise_kernelILi128ELi4EZNS0_15gpu_kernel_implINS0_13BinaryFunctorIfffNS0_15binary_internal10DivFunctorIfEEEEEEvRNS_18TensorIteratorBaseERKT_EUliE_EEviT1_)
        /*08cc*/ 	.word	0x0000001a


	//----- nvinfo : EIATTR_FRAME_SIZE
	.align		4
.L_417:
        /*08d0*/ 	.byte	0x04, 0x11
        /*08d2*/ 	.short	(.L_419 - .L_418)
	.align		4
.L_418:
        /*08d4*/ 	.word	index@(_ZN2at6native18elementwise_kernelILi128ELi4EZNS0_15gpu_kernel_implINS0_13BinaryFunctorIfffNS0_15binary_internal10DivFunctorIfEEEEEEvRNS_18TensorIteratorBaseERKT_EUliE_EEviT1_)
        /*08d8*/ 	.word	0x00000000


	//----- nvinfo : EIATTR_REGCOUNT
	.align		4
.L_419:
        /*08dc*/ 	.byte	0x04, 0x2f
        /*08de*/ 	.short	(.L_421 - .L_420)
	.align		4
.L_420:
        /*08e0*/ 	.word	index@(_ZN2at6native29vectorized_elementwise_kernelILi8ENS0_13AUnaryFunctorIN3c107complexIdEES5_S5_NS0_15binary_internal10DivFunctorIS5_EEEESt5arrayIPcLm2EEEEviT0_T1_)
        /*08e4*/ 	.word	0x00000042


	//----- nvinfo : EIATTR_FRAME_SIZE
	.align		4
.L_421:
        /*08e8*/ 	.byte	0x04, 0x11
        /*08ea*/ 	.short	(.L_423 - .L_422)
	.align		4
.L_422:
        /*08ec*/ 	.word	index@($__internal_41_$__cuda_sm20_div_rn_f64_full)
        /*08f0*/ 	.word	0x00000000


	//----- nvinfo : EIATTR_FRAME_SIZE
	.align		4
.L_423:
        /*08f4*/ 	.byte	0x04, 0x11
        /*08f6*/ 	.short	(.L_425 - .L_424)
	.align		4
.L_424:
        /*08f8*/ 	.word	index@($__internal_40_$__cuda_sm20_dblrcp_rn_slowpath_v3)
        /*08fc*/ 	.word	0x00000000


	//----- nvinfo : EIATTR_FRAME_SIZE
	.align		4
.L_425:
        /*0900*/ 	.byte	0x04, 0x11
        /*0902*/ 	.short	(.L_427 - .L_426)
	.align		4
.L_426:
        /*0904*/ 	.word	index@(_ZN2at6native29vectorized_elementwise_kernelILi8ENS0_13AUnaryFunctorIN3c107complexIdEES5_S5_NS0_15binary_internal10DivFunctorIS5_EEEESt5arrayIPcLm2EEEEviT0_T1_)
        /*0908*/ 	.word	0x00000000


	//----- nvinfo : EIATTR_REGCOUNT
	.align		4
.L_427:
        /*090c*/ 	.byte	0x04, 0x2f
        /*090e*/ 	.short	(.L_429 - .L_428)
	.align		4
.L_428:
        /*0910*/ 	.word	index@(_ZN2at6native29vectorized_elementwise_kernelILi4ENS0_13AUnaryFunctorIN3c107complexIdEES5_S5_NS0_15binary_internal10DivFunctorIS5_EEEESt5arrayIPcLm2EEEEviT0_T1_)
        /*0914*/ 	.word	0x00000042


	//----- nvinfo : EIATTR_FRAME_SIZE
	.align		4
.L_429:
        /*0918*/ 	.byte	0x04, 0x11
        /*091a*/ 	.short	(.L_431 - .L_430)
	.align		4
.L_430:
        /*091c*/ 	.word	index@($__internal_39_$__cuda_sm20_div_rn_f64_full)
        /*0920*/ 	.word	0x00000000


	//----- nvinfo : EIATTR_FRAME_SIZE
	.align		4
.L_431:
        /*0924*/ 	.byte	0x04, 0x11
        /*0926*/ 	.short	(.L_433 - .L_432)
	.align		4
.L_432:
        /*0928*/ 	.word	index@($__internal_38_$__cuda_sm20_dblrcp_rn_slowpath_v3)
        /*092c*/ 	.word	0x00000000


	//----- nvinfo : EIATTR_FRAME_SIZE
	.align		4
.L_433:
        /*0930*/ 	.byte	0x04, 0x11
        /*0932*/ 	.short	(.L_435 - .L_434)
	.align		4
.L_434:
        /*0934*/ 	.word	index@(_ZN2at6native29vectorized_elementwise_kernelILi4ENS0_13AUnaryFunctorIN3c107complexIdEES5_S5_NS0_15binary_internal10DivFunctorIS5_EEEESt5arrayIPcLm2EEEEviT0_T1_)
        /*0938*/ 	.word	0x00000000


	//----- nvinfo : EIATTR_REGCOUNT
	.align		4
.L_435:
        /*093c*/ 	.byte	0x04, 0x2f
        /*093e*/ 	.short	(.L_437 - .L_436)
	.align		4
.L_436:
        /*0940*/ 	.word	index@(_ZN2at6native29vectorized_elementwise_kernelILi2ENS0_13AUnaryFunctorIN3c107complexIdEES5_S5_NS0_15binary_internal10DivFunctorIS5_EEEESt5arrayIPcLm2EEEEviT0_T1_)
        /*0944*/ 	.word	0x00000042


	//----- nvinfo : EIATTR_FRAME_SIZE
	.align		4
.L_437:
        /*0948*/ 	.byte	0x04, 0x11
        /*094a*/ 	.short	(.L_439 - .L_438)
	.align		4
.L_438:
        /*094c*/ 	.word	index@($__internal_37_$__cuda_sm20_div_rn_f64_full)
        /*0950*/ 	.word	0x00000000


	//----- nvinfo : EIATTR_FRAME_SIZE
	.align		4
.L_439:
        /*0954*/ 	.byte	0x04, 0x11
        /*0956*/ 	.short	(.L_441 - .L_440)
	.align		4
.L_440:
        /*0958*/ 	.word	index@($__internal_36_$__cuda_sm20_dblrcp_rn_slowpath_v3)
        /*095c*/ 	.word	0x00000000


	//----- nvinfo : EIATTR_FRAME_SIZE
	.align		4
.L_441:
        /*0960*/ 	.byte	0x04, 0x11
        /*0962*/ 	.short	(.L_443 - .L_442)
	.align		4
.L_442:
        /*0964*/ 	.word	index@(_ZN2at6native29vectorized_elementwise_kernelILi2ENS0_13AUnaryFunctorIN3c107complexIdEES5_S5_NS0_15binary_internal10DivFunctorIS5_EEEESt5arrayIPcLm2EEEEviT0_T1_)
        /*0968*/ 	.word	0x00000000


	//----- nvinfo : EIATTR_REGCOUNT
	.align		4
.L_443:
        /*096c*/ 	.byte	0x04, 0x2f
        /*096e*/ 	.short	(.L_445 - .L_444)
	.align		4
.L_444:
        /*0970*/ 	.word	index@(_ZN2at6native27unrolled_elementwise_kernelINS0_13AUnaryFunctorIN3c107complexIdEES5_S5_NS0_15binary_internal10DivFunctorIS5_EEEESt5arrayIPcLm2EELi4E23TrivialOffsetCalculatorILi1EjESE_NS0_6memory15LoadWithoutCastENSF_16StoreWithoutCastEEEviT_T0_T2_T3_T4_T5_)
        /*0974*/ 	.word	0x00000030


	//----- nvinfo : EIATTR_FRAME_SIZE
	.align		4
.L_445:
        /*0978*/ 	.byte	0x04, 0x11
        /*097a*/ 	.short	(.L_447 - .L_446)
	.align		4
.L_446:
        /*097c*/ 	.word	index@($__internal_35_$__cuda_sm20_div_rn_f64_full)
        /*0980*/ 	.word	0x00000000


	//----- nvinfo : EIATTR_FRAME_SIZE
	.align		4
.L_447:
        /*0984*/ 	.byte	0x04, 0x11
        /*0986*/ 	.short	(.L_449 - .L_448)
	.align		4
.L_448:
        /*0988*/ 	.word	index@($__internal_34_$__cuda_sm20_dblrcp_rn_slowpath_v3)
        /*098c*/ 	.word	0x00000000


	//----- nvinfo : EIATTR_FRAME_SIZE
	.align		4
.L_449:
        /*0990*/ 	.byte	0x04, 0x11
        /*0992*/ 	.short	(.L_451 - .L_450)
	.align		4
.L_450:
        /*0994*/ 	.word	index@(_ZN2at6native27unrolled_elementwise_kernelINS0_13AUnaryFunctorIN3c107complexIdEES5_S5_NS0_15binary_internal10DivFunctorIS5_EEEESt5arrayIPcLm2EELi4E23TrivialOffsetCalculatorILi1EjESE_NS0_6memory15LoadWithoutCastENSF_16StoreWithoutCastEEEviT_T0_T2_T3_T4_T5_)
        /*0998*/ 	.word	0x00000000


	//----- nvinfo : EIATTR_REGCOUNT
	.align		4
.L_451:
        /*099c*/ 	.byte	0x04, 0x2f
        /*099e*/ 	.short	(.L_453 - .L_452)
	.align		4
.L_452:
        /*09a0*/ 	.word	index@(_ZN2at6native18elementwise_kernelILi128ELi2EZNS0_22gpu_kernel_impl_nocastINS0_13AUnaryFunctorIN3c107complexIdEES6_S6_NS0_15binary_internal10DivFunctorIS6_EEEEEEvRNS_18TensorIteratorBaseERKT_EUliE_EEviT1_)
        /*09a4*/ 	.word	0x00000022


	//----- nvinfo : EIATTR_FRAME_SIZE
	.align		4
.L_453:
        /*09a8*/ 	.byte	0x04, 0x11
        /*09aa*/ 	.short	(.L_455 - .L_454)
	.align		4
.L_454:
        /*09ac*/ 	.word	index@($__internal_33_$__cuda_sm20_div_rn_f64_full)
        /*09b0*/ 	.word	0x00000000


	//----- nvinfo : EIATTR_FRAME_SIZE
	.align		4
.L_455:
        /*09b4*/ 	.byte	0x04, 0x11
        /*09b6*/ 	.short	(.L_457 - .L_456)
	.align		4
.L_456:
        /*09b8*/ 	.word	index@($__internal_32_$__cuda_sm20_dblrcp_rn_slowpath_v3)
        /*09bc*/ 	.word	0x00000000


	//----- nvinfo : EIATTR_FRAME_SIZE
	.align		4
.L_457:
        /*09c0*/ 	.byte	0x04, 0x11
        /*09c2*/ 	.short	(.L_459 - .L_458)
	.align		4
.L_458:
        /*09c4*/ 	.word	index@(_ZN2at6native18elementwise_kernelILi128ELi2EZNS0_22gpu_kernel_impl_nocastINS0_13AUnaryFunctorIN3c107complexIdEES6_S6_NS0_15binary_internal10DivFunctorIS6_EEEEEEvRNS_18TensorIteratorBaseERKT_EUliE_EEviT1_)
        /*09c8*/ 	.word	0x00000000


	//----- nvinfo : EIATTR_REGCOUNT
	.align		4
.L_459:
        /*09cc*/ 	.byte	0x04, 0x2f
        /*09ce*/ 	.short	(.L_461 - .L_460)
	.align		4
.L_460:
        /*09d0*/ 	.word	index@(_ZN2at6native27unrolled_elementwise_kernelINS0_13AUnaryFunctorIN3c107complexIdEES5_S5_NS0_15binary_internal10DivFunctorIS5_EEEESt5arrayIPcLm2EELi4E23TrivialOffsetCalculatorILi1EjESE_NS0_6memory12LoadWithCastILi1EEENSF_13StoreWithCastILi1EEEEEviT_T0_T2_T3_T4_T5_)
        /*09d4*/ 	.word	0x00000030


	//----- nvinfo : EIATTR_FRAME_SIZE
	.align		4
.L_461:
        /*09d8*/ 	.byte	0x04, 0x11
        /*09da*/ 	.short	(.L_463 - .L_462)
	.align		4
.L_462:
        /*09dc*/ 	.word	index@($__internal_31_$__cuda_sm20_div_rn_f64_full)
        /*09e0*/ 	.word	0x00000000


	//----- nvinfo : EIATTR_FRAME_SIZE
	.align		4
.L_463:
        /*09e4*/ 	.byte	0x04, 0x11
        /*09e6*/ 	.short	(.L_465 - .L_464)
	.align		4
.L_464:
        /*09e8*/ 	.word	index@($__internal_30_$__cuda_sm20_dblrcp_rn_slowpath_v3)
        /*09ec*/ 	.word	0x00000000


	//----- nvinfo : EIATTR_FRAME_SIZE
	.align		4
.L_465:
        /*09f0*/ 	.byte	0x04, 0x11
        /*09f2*/ 	.short	(.L_467 - .L_466)
	.align		4
.L_466:
        /*09f4*/ 	.word	index@(_ZN2at6native27unrolled_elementwise_kernelINS0_13AUnaryFunctorIN3c107complexIdEES5_S5_NS0_15binary_internal10DivFunctorIS5_EEEESt5arrayIPcLm2EELi4E23TrivialOffsetCalculatorILi1EjESE_NS0_6memory12LoadWithCastILi1EEENSF_13StoreWithCastILi1EEEEEviT_T0_T2_T3_T4_T5_)
        /*09f8*/ 	.word	0x00000000


	//----- nvinfo : EIATTR_REGCOUNT
	.align		4
.L_467:
        /*09fc*/ 	.byte	0x04, 0x2f
        /*09fe*/ 	.short	(.L_469 - .L_468)
	.align		4
.L_468:
        /*0a00*/ 	.word	index@(_ZN2at6native18elementwise_kernelILi128ELi4EZNS0_15gpu_kernel_implINS0_13AUnaryFunctorIN3c107complexIdEES6_S6_NS0_15binary_internal10DivFunctorIS6_EEEEEEvRNS_18TensorIteratorBaseERKT_EUliE_EEviT1_)
        /*0a04*/ 	.word	0x00000020


	//----- nvinfo : EIATTR_FRAME_SIZE
	.align		4
.L_469:
        /*0a08*/ 	.byte	0x04, 0x11
        /*0a0a*/ 	.short	(.L_471 - .L_470)
	.align		4
.L_470:
        /*0a0c*/ 	.word	index@($__internal_29_$__cuda_sm20_div_rn_f64_full)
        /*0a10*/ 	.word	0x00000000


	//----- nvinfo : EIATTR_FRAME_SIZE
	.align		4
.L_471:
        /*0a14*/ 	.byte	0x04, 0x11
        /*0a16*/ 	.short	(.L_473 - .L_472)
	.align		4
.L_472:
        /*0a18*/ 	.word	index@($__internal_28_$__cuda_sm20_dblrcp_rn_slowpath_v3)
        /*0a1c*/ 	.word	0x00000000


	//----- nvinfo : EIATTR_FRAME_SIZE
	.align		4
.L_473:
        /*0a20*/ 	.byte	0x04, 0x11
        /*0a22*/ 	.short	(.L_475 - .L_474)
	.align		4
.L_474:
        /*0a24*/ 	.word	index@(_ZN2at6native18elementwise_kernelILi128ELi4EZNS0_15gpu_kernel_implINS0_13AUnaryFunctorIN3c107complexIdEES6_S6_NS0_15binary_internal10DivFunctorIS6_EEEEEEvRNS_18TensorIteratorBaseERKT_EUliE_EEviT1_)
        /*0a28*/ 	.word	0x00000000


	//----- nvinfo : EIATTR_REGCOUNT
	.align		4
.L_475:
        /*0a2c*/ 	.byte	0x04, 0x2f
        /*0a2e*/ 	.short	(.L_477 - .L_476)
	.align		4
.L_476:
        /*0a30*/ 	.word	index@(_ZN2at6native29vectorized_elementwise_kernelILi8ENS0_13BUnaryFunctorIN3c107complexIdEES5_S5_NS0_15binary_internal10DivFunctorIS5_EEEESt5arrayIPcLm2EEEEviT0_T1_)
        /*0a34*/ 	.word	0x0000004a


	//----- nvinfo : EIATTR_FRAME_SIZE
	.align		4
.L_477:
        /*0a38*/ 	.byte	0x04, 0x11
        /*0a3a*/ 	.short	(.L_479 - .L_478)
	.align		4
.L_478:
        /*0a3c*/ 	.word	index@($__internal_27_$__cuda_sm20_div_rn_f64_full)
        /*0a40*/ 	.word	0x00000000


	//----- nvinfo : EIATTR_FRAME_SIZE
	.align		4
.L_479:
        /*0a44*/ 	.byte	0x04, 0x11
        /*0a46*/ 	.short	(.L_481 - .L_480)
	.align		4
.L_480:
        /*0a48*/ 	.word	index@($__internal_26_$__cuda_sm20_dblrcp_rn_slowpath_v3)
        /*0a4c*/ 	.word	0x00000000


	//----- nvinfo : EIATTR_FRAME_SIZE
	.align		4
.L_481:
        /*0a50*/ 	.byte	0x04, 0x11
        /*0a52*/ 	.short	(.L_483 - .L_482)
	.align		4
.L_482:
        /*0a54*/ 	.word	index@(_ZN2at6native29vectorized_elementwise_kernelILi8ENS0_13BUnaryFunctorIN3c107complexIdEES5_S5_NS0_15binary_internal10DivFunctorIS5_EEEESt5arrayIPcLm2EEEEviT0_T1_)
        /*0a58*/ 	.word	0x00000000


	//----- nvinfo : EIATTR_REGCOUNT
	.align		4
.L_483:
        /*0a5c*/ 	.byte	0x04, 0x2f
        /*0a5e*/ 	.short	(.L_485 - .L_484)
	.align		4
.L_484:
        /*0a60*/ 	.word	index@(_ZN2at6native29vectorized_elementwise_kernelILi4ENS0_13BUnaryFunctorIN3c107complexIdEES5_S5_NS0_15binary_internal10DivFunctorIS5_EEEESt5arrayIPcLm2EEEEviT0_T1_)
        /*0a64*/ 	.word	0x0000004a


	//----- nvinfo : EIATTR_FRAME_SIZE
	.align		4
.L_485:
        /*0a68*/ 	.byte	0x04, 0x11
        /*0a6a*/ 	.short	(.L_487 - .L_486)
	.align		4
.L_486:
        /*0a6c*/ 	.word	index@($__internal_25_$__cuda_sm20_div_rn_f64_full)
        /*0a70*/ 	.word	0x00000000


	//----- nvinfo : EIATTR_FRAME_SIZE
	.align		4
.L_487:
        /*0a74*/ 	.byte	0x04, 0x11
        /*0a76*/ 	.short	(.L_489 - .L_488)
	.align		4
.L_488:
        /*0a78*/ 	.word	index@($__internal_24_$__cuda_sm20_dblrcp_rn_slowpath_v3)
        /*0a7c*/ 	.word	0x00000000


	//----- nvinfo : EIATTR_FRAME_SIZE
	.align		4
.L_489:
        /*0a80*/ 	.byte	0x04, 0x11
        /*0a82*/ 	.short	(.L_491 - .L_490)
	.align		4
.L_490:
        /*0a84*/ 	.word	index@(_ZN2at6native29vectorized_elementwise_kernelILi4ENS0_13BUnaryFunctorIN3c107complexIdEES5_S5_NS0_15binary_internal10DivFunctorIS5_EEEESt5arrayIPcLm2EEEEviT0_T1_)
        /*0a88*/ 	.word	0x00000000


	//----- nvinfo : EIATTR_REGCOUNT
	.align		4
.L_491:
        /*0a8c*/ 	.byte	0x04, 0x2f
        /*0a8e*/ 	.short	(.L_493 - .L_492)
	.align		4
.L_492:
        /*0a90*/ 	.word	index@(_ZN2at6native29vectorized_elementwise_kernelILi2ENS0_13BUnaryFunctorIN3c107complexIdEES5_S5_NS0_15binary_internal10DivFunctorIS5_EEEESt5arrayIPcLm2EEEEviT0_T1_)
        /*0a94*/ 	.word	0x0000004a


	//----- nvinfo : EIATTR_FRAME_SIZE
	.align		4
.L_493:
        /*0a98*/ 	.byte	0x04, 0x11
        /*0a9a*/ 	.short	(.L_495 - .L_494)
	.align		4
.L_494:
        /*0a9c*/ 	.word	index@($__internal_23_$__cuda_sm20_div_rn_f64_full)
        /*0aa0*/ 	.word	0x00000000


	//----- nvinfo : EIATTR_FRAME_SIZE
	.align		4
.L_495:
        /*0aa4*/ 	.byte	0x04, 0x11
        /*0aa6*/ 	.short	(.L_497 - .L_496)
	.align		4
.L_496:
        /*0aa8*/ 	.word	index@($__internal_22_$__cuda_sm20_dblrcp_rn_slowpath_v3)
        /*0aac*/ 	.word	0x00000000


	//----- nvinfo : EIATTR_FRAME_SIZE
	.align		4
.L_497:
        /*0ab0*/ 	.byte	0x04, 0x11
        /*0ab2*/ 	.short	(.L_499 - .L_498)
	.align		4
.L_498:
        /*0ab4*/ 	.word	index@(_ZN2at6native29vectorized_elementwise_kernelILi2ENS0_13BUnaryFunctorIN3c107complexIdEES5_S5_NS0_15binary_internal10DivFunctorIS5_EEEESt5arrayIPcLm2EEEEviT0_T1_)
        /*0ab8*/ 	.word	0x00000000


	//----- nvinfo : EIATTR_REGCOUNT
	.align		4
.L_499:
        /*0abc*/ 	.byte	0x04, 0x2f
        /*0abe*/ 	.short	(.L_501 - .L_500)
	.align		4
.L_500:
        /*0ac0*/ 	.word	index@(_ZN2at6native27unrolled_elementwise_kernelINS0_13BUnaryFunctorIN3c107complexIdEES5_S5_NS0_15binary_internal10DivFunctorIS5_EEEESt5arrayIPcLm2EELi4E23TrivialOffsetCalculatorILi1EjESE_NS0_6memory15LoadWithoutCastENSF_16StoreWithoutCastEEEviT_T0_T2_T3_T4_T5_)
        /*0ac4*/ 	.word	0x00000038


	//----- nvinfo : EIATTR_FRAME_SIZE
	.align		4
.L_501:
        /*0ac8*/ 	.byte	0x04, 0x11
        /*0aca*/ 	.short	(.L_503 - .L_502)
	.align		4
.L_502:
        /*0acc*/ 	.word	index@($__internal_21_$__cuda_sm20_div_rn_f64_full)
        /*0ad0*/ 	.word	0x00000000


	//----- nvinfo : EIATTR_FRAME_SIZE
	.align		4
.L_503:
        /*0ad4*/ 	.byte	0x04, 0x11
        /*0ad6*/ 	.short	(.L_505 - .L_504)
	.align		4
.L_504:
        /*0ad8*/ 	.word	index@($__internal_20_$__cuda_sm20_dblrcp_rn_slowpath_v3)
        /*0adc*/ 	.word	0x00000000


	//----- nvinfo : EIATTR_FRAME_SIZE
	.align		4
.L_505:
        /*0ae0*/ 	.byte	0x04, 0x11
        /*0ae2*/ 	.short	(.L_507 - .L_506)
	.align		4
.L_506:
        /*0ae4*/ 	.word	index@(_ZN2at6native27unrolled_elementwise_kernelINS0_13BUnaryFunctorIN3c107complexIdEES5_S5_NS0_15binary_internal10DivFunctorIS5_EEEESt5arrayIPcLm2EELi4E23TrivialOffsetCalculatorILi1EjESE_NS0_6memory15LoadWithoutCastENSF_16StoreWithoutCastEEEviT_T0_T2_T3_T4_T5_)
        /*0ae8*/ 	.word	0x00000000


	//----- nvinfo : EIATTR_REGCOUNT
	.align		4
.L_507:
        /*0aec*/ 	.byte	0x04, 0x2f
        /*0aee*/ 	.short	(.L_509 - .L_508)
	.align		4
.L_508:
        /*0af0*/ 	.word	index@(_ZN2at6native18elementwise_kernelILi128ELi2EZNS0_22gpu_kernel_impl_nocastINS0_13BUnaryFunctorIN3c107complexIdEES6_S6_NS0_15binary_internal10DivFunctorIS6_EEEEEEvRNS_18TensorIteratorBaseERKT_EUliE_EEviT1_)
        /*0af4*/ 	.word	0x00000028


	//----- nvinfo : EIATTR_FRAME_SIZE
	.align		4
.L_509:
        /*0af8*/ 	.byte	0x04, 0x11
        /*0afa*/ 	.short	(.L_511 - .L_510)
	.align		4
.L_510:
        /*0afc*/ 	.word	index@($__internal_19_$__cuda_sm20_div_rn_f64_full)
        /*0b00*/ 	.word	0x00000000


	//----- nvinfo : EIATTR_FRAME_SIZE
	.align		4
.L_511:
        /*0b04*/ 	.byte	0x04, 0x11
        /*0b06*/ 	.short	(.L_513 - .L_512)
	.align		4
.L_512:
        /*0b08*/ 	.word	index@($__internal_18_$__cuda_sm20_dblrcp_rn_slowpath_v3)
        /*0b0c*/ 	.word	0x00000000


	//----- nvinfo : EIATTR_FRAME_SIZE
	.align		4
.L_513:
        /*0b10*/ 	.byte	0x04, 0x11
        /*0b12*/ 	.short	(.L_515 - .L_514)
	.align		4
.L_514:
        /*0b14*/ 	.word	index@(_ZN2at6native18elementwise_kernelILi128ELi2EZNS0_22gpu_kernel_impl_nocastINS0_13BUnaryFunctorIN3c107complexIdEES6_S6_NS0_15binary_internal10DivFunctorIS6_EEEEEEvRNS_18TensorIteratorBaseERKT_EUliE_EEviT1_)
        /*0b18*/ 	.word	0x00000000


	//----- nvinfo : EIATTR_REGCOUNT
	.align		4
.L_515:
        /*0b1c*/ 	.byte	0x04, 0x2f
        /*0b1e*/ 	.short	(.L_517 - .L_516)
	.align		4
.L_516:
        /*0b20*/ 	.word	index@(_ZN2at6native27unrolled_elementwise_kernelINS0_13BUnaryFunctorIN3c107complexIdEES5_S5_NS0_15binary_internal10DivFunctorIS5_EEEESt5arrayIPcLm2EELi4E23TrivialOffsetCalculatorILi1EjESE_NS0_6memory12LoadWithCastILi1EEENSF_13StoreWithCastILi1EEEEEviT_T0_T2_T3_T4_T5_)
        /*0b24*/ 	.word	0x00000038


	//----- nvinfo : EIATTR_FRAME_SIZE
	.align		4
.L_517:
        /*0b28*/ 	.byte	0x04, 0x11
        /*0b2a*/ 	.short	(.L_519 - .L_518)
	.align		4
.L_518:
        /*0b2c*/ 	.word	index@($__internal_17_$__cuda_sm20_div_rn_f64_full)
        /*0b30*/ 	.word	0x00000000


	//----- nvinfo : EIATTR_FRAME_SIZE
	.align		4
.L_519:
        /*0b34*/ 	.byte	0x04, 0x11
        /*0b36*/ 	.short	(.L_521 - .L_520)
	.align		4
.L_520:
        /*0b38*/ 	.word	index@($__internal_16_$__cuda_sm20_dblrcp_rn_slowpath_v3)
        /*0b3c*/ 	.word	0x00000000


	//----- nvinfo : EIATTR_FRAME_SIZE
	.align		4
.L_521:
        /*0b40*/ 	.byte	0x04, 0x11
        /*0b42*/ 	.short	(.L_523 - .L_522)
	.align		4
.L_522:
        /*0b44*/ 	.word	index@(_ZN2at6native27unrolled_elementwise_kernelINS0_13BUnaryFunctorIN3c107complexIdEES5_S5_NS0_15binary_internal10DivFunctorIS5_EEEESt5arrayIPcLm2EELi4E23TrivialOffsetCalculatorILi1EjESE_NS0_6memory12LoadWithCastILi1EEENSF_13StoreWithCastILi1EEEEEviT_T0_T2_T3_T4_T5_)
        /*0b48*/ 	.word	0x00000000


	//----- nvinfo : EIATTR_REGCOUNT
	.align		4
.L_523:
        /*0b4c*/ 	.byte	0x04, 0x2f
        /*0b4e*/ 	.short	(.L_525 - .L_524)
	.align		4
.L_524:
        /*0b50*/ 	.word	index@(_ZN2at6native18elementwise_kernelILi128ELi4EZNS0_15gpu_kernel_implINS0_13BUnaryFunctorIN3c107complexIdEES6_S6_NS0_15binary_internal10DivFunctorIS6_EEEEEEvRNS_18TensorIteratorBaseERKT_EUliE_EEviT1_)
        /*0b54*/ 	.word	0x00000020


	//----- nvinfo : EIATTR_FRAME_SIZE
	.align		4
.L_525:
        /*0b58*/ 	.byte	0x04, 0x11
        /*0b5a*/ 	.short	(.L_527 - .L_526)
	.align		4
.L_526:
        /*0b5c*/ 	.word	index@($__internal_15_$__cuda_sm20_div_rn_f64_full)
        /*0b60*/ 	.word	0x00000000


	//----- nvinfo : EIATTR_FRAME_SIZE
	.align		4
.L_527:
        /*0b64*/ 	.byte	0x04, 0x11
        /*0b66*/ 	.short	(.L_529 - .L_528)
	.align		4
.L_528:
        /*0b68*/ 	.word	index@($__internal_14_$__cuda_sm20_dblrcp_rn_slowpath_v3)
        /*0b6c*/ 	.word	0x00000000


	//----- nvinfo : EIATTR_FRAME_SIZE
	.align		4
.L_529:
        /*0b70*/ 	.byte	0x04, 0x11
        /*0b72*/ 	.short	(.L_531 - .L_530)
	.align		4
.L_530:
        /*0b74*/ 	.word	index@(_ZN2at6native18elementwise_kernelILi128ELi4EZNS0_15gpu_kernel_implINS0_13BUnaryFunctorIN3c107complexIdEES6_S6_NS0_15binary_internal10DivFunctorIS6_EEEEEEvRNS_18TensorIteratorBaseERKT_EUliE_EEviT1_)
        /*0b78*/ 	.word	0x00000000


	//----- nvinfo : EIATTR_REGCOUNT
	.align		4
.L_531:
        /*0b7c*/ 	.byte	0x04, 0x2f
        /*0b7e*/ 	.short	(.L_533 - .L_532)
	.align		4
.L_532:
        /*0b80*/ 	.word	index@(_ZN2at6native29vectorized_elementwise_kernelILi8ENS0_13BinaryFunctorIN3c107complexIdEES5_S5_NS0_15binary_internal10DivFunctorIS5_EEEESt5arrayIPcLm3EEEEviT0_T1_)
        /*0b84*/ 	.word	0x0000005e


	//----- nvinfo : EIATTR_FRAME_SIZE
	.align		4
.L_533:
        /*0b88*/ 	.byte	0x04, 0x11
        /*0b8a*/ 	.short	(.L_535 - .L_534)
	.align		4
.L_534:
        /*0b8c*/ 	.word	index@($__internal_13_$__cuda_sm20_div_rn_f64_full)
        /*0b90*/ 	.word	0x00000000


	//----- nvinfo : EIATTR_FRAME_SIZE
	.align		4
.L_535:
        /*0b94*/ 	.byte	0x04, 0x11
        /*0b96*/ 	.short	(.L_537 - .L_536)
	.align		4
.L_536:
        /*0b98*/ 	.word	index@($__internal_12_$__cuda_sm20_dblrcp_rn_slowpath_v3)
        /*0b9c*/ 	.word	0x00000000


	//----- nvinfo : EIATTR_FRAME_SIZE
	.align		4
.L_537:
        /*0ba0*/ 	.byte	0x04, 0x11
        /*0ba2*/ 	.short	(.L_539 - .L_538)
	.align		4
.L_538:
        /*0ba4*/ 	.word	index@(_ZN2at6native29vectorized_elementwise_kernelILi8ENS0_13BinaryFunctorIN3c107complexIdEES5_S5_NS0_15binary_internal10DivFunctorIS5_EEEESt5arrayIPcLm3EEEEviT0_T1_)
        /*0ba8*/ 	.word	0x00000000


	//----- nvinfo : EIATTR_REGCOUNT
	.align		4
.L_539:
        /*0bac*/ 	.byte	0x04, 0x2f
        /*0bae*/ 	.short	(.L_541 - .L_540)
	.align		4
.L_540:
        /*0bb0*/ 	.word	index@(_ZN2at6native29vectorized_elementwise_kernelILi4ENS0_13BinaryFunctorIN3c107complexIdEES5_S5_NS0_15binary_internal10DivFunctorIS5_EEEESt5arrayIPcLm3EEEEviT0_T1_)
        /*0bb4*/ 	.word	0x0000005e


	//----- nvinfo : EIATTR_FRAME_SIZE
	.align		4
.L_541:
        /*0bb8*/ 	.byte	0x04, 0x11
        /*0bba*/ 	.short	(.L_543 - .L_542)
	.align		4
.L_542:
        /*0bbc*/ 	.word	index@($__internal_11_$__cuda_sm20_div_rn_f64_full)
        /*0bc0*/ 	.word	0x00000000


	//----- nvinfo : EIATTR_FRAME_SIZE
	.align		4
.L_543:
        /*0bc4*/ 	.byte	0x04, 0x11
        /*0bc6*/ 	.short	(.L_545 - .L_544)
	.align		4
.L_544:
        /*0bc8*/ 	.word	index@($__internal_10_$__cuda_sm20_dblrcp_rn_slowpath_v3)
        /*0bcc*/ 	.word	0x00000000


	//----- nvinfo : EIATTR_FRAME_SIZE
	.align		4
.L_545:
        /*0bd0*/ 	.byte	0x04, 0x11
        /*0bd2*/ 	.short	(.L_547 - .L_546)
	.align		4
.L_546:
        /*0bd4*/ 	.word	index@(_ZN2at6native29vectorized_elementwise_kernelILi4ENS0_13BinaryFunctorIN3c107complexIdEES5_S5_NS0_15binary_internal10DivFunctorIS5_EEEESt5arrayIPcLm3EEEEviT0_T1_)
        /*0bd8*/ 	.word	0x00000000


	//----- nvinfo : EIATTR_REGCOUNT
	.align		4
.L_547:
        /*0bdc*/ 	.byte	0x04, 0x2f
        /*0bde*/ 	.short	(.L_549 - .L_548)
	.align		4
.L_548:
        /*0be0*/ 	.word	index@(_ZN2at6native29vectorized_elementwise_kernelILi2ENS0_13BinaryFunctorIN3c107complexIdEES5_S5_NS0_15binary_internal10DivFunctorIS5_EEEESt5arrayIPcLm3EEEEviT0_T1_)
        /*0be4*/ 	.word	0x0000005e


	//----- nvinfo : EIATTR_FRAME_SIZE
	.align		4
.L_549:
        /*0be8*/ 	.byte	0x04, 0x11
        /*0bea*/ 	.short	(.L_551 - .L_550)
	.align		4
.L_550:
        /*0bec*/ 	.word	index@($__internal_9_$__cuda_sm20_div_rn_f64_full)
        /*0bf0*/ 	.word	0x00000000


	//----- nvinfo : EIATTR_FRAME_SIZE
	.align		4
.L_551:
        /*0bf4*/ 	.byte	0x04, 0x11
        /*0bf6*/ 	.short	(.L_553 - .L_552)
	.align		4
.L_552:
        /*0bf8*/ 	.word	index@($__internal_8_$__cuda_sm20_dblrcp_rn_slowpath_v3)
        /*0bfc*/ 	.word	0x00000000


	//----- nvinfo : EIATTR_FRAME_SIZE
	.align		4
.L_553:
        /*0c00*/ 	.byte	0x04, 0x11
        /*0c02*/ 	.short	(.L_555 - .L_554)
	.align		4
.L_554:
        /*0c04*/ 	.word	index@(_ZN2at6native29vectorized_elementwise_kernelILi2ENS0_13BinaryFunctorIN3c107complexIdEES5_S5_NS0_15binary_internal10DivFunctorIS5_EEEESt5arrayIPcLm3EEEEviT0_T1_)
        /*0c08*/ 	.word	0x00000000


	//----- nvinfo : EIATTR_REGCOUNT
	.align		4
.L_555:
        /*0c0c*/ 	.byte	0x04, 0x2f
        /*0c0e*/ 	.short	(.L_557 - .L_556)
	.align		4
.L_556:
        /*0c10*/ 	.word	index@(_ZN2at6native27unrolled_elementwise_kernelINS0_13BinaryFunctorIN3c107complexIdEES5_S5_NS0_15binary_internal10DivFunctorIS5_EEEESt5arrayIPcLm3EELi4E23TrivialOffsetCalculatorILi2EjESD_ILi1EjENS0_6memory15LoadWithoutCastENSG_16StoreWithoutCastEEEviT_T0_T2_T3_T4_T5_)
        /*0c14*/ 	.word	0x00000040


	//----- nvinfo : EIATTR_FRAME_SIZE
	.align		4
.L_557:
        /*0c18*/ 	.byte	0x04, 0x11
        /*0c1a*/ 	.short	(.L_559 - .L_558)
	.align		4
.L_558:
        /*0c1c*/ 	.word	index@($__internal_7_$__cuda_sm20_div_rn_f64_full)
        /*0c20*/ 	.word	0x00000000


	//----- nvinfo : EIATTR_FRAME_SIZE
	.align		4
.L_559:
        /*0c24*/ 	.byte	0x04, 0x11
        /*0c26*/ 	.short	(.L_561 - .L_560)
	.align		4
.L_560:
        /*0c28*/ 	.word	index@($__internal_6_$__cuda_sm20_dblrcp_rn_slowpath_v3)
        /*0c2c*/ 	.word	0x00000000


	//----- nvinfo : EIATTR_FRAME_SIZE
	.align		4
.L_561:
        /*0c30*/ 	.byte	0x04, 0x11
        /*0c32*/ 	.short	(.L_563 - .L_562)
	.align		4
.L_562:
        /*0c34*/ 	.word	index@(_ZN2at6native27unrolled_elementwise_kernelINS0_13BinaryFunctorIN3c107complexIdEES5_S5_NS0_15binary_internal10DivFunctorIS5_EEEESt5arrayIPcLm3EELi4E23TrivialOffsetCalculatorILi2EjESD_ILi1EjENS0_6memory15LoadWithoutCastENSG_16StoreWithoutCastEEEviT_T0_T2_T3_T4_T5_)
        /*0c38*/ 	.word	0x00000000


	//----- nvinfo : EIATTR_REGCOUNT
	.align		4
.L_563:
        /*0c3c*/ 	.byte	0x04, 0x2f
        /*0c3e*/ 	.short	(.L_565 - .L_564)
	.align		4
.L_564:
        /*0c40*/ 	.word	index@(_ZN2at6native18elementwise_kernelILi128ELi2EZNS0_22gpu_kernel_impl_nocastINS0_13BinaryFunctorIN3c107complexIdEES6_S6_NS0_15binary_internal10DivFunctorIS6_EEEEEEvRNS_18TensorIteratorBaseERKT_EUliE_EEviT1_)
        /*0c44*/ 	.word	0x00000024


	//----- nvinfo : EIATTR_FRAME_SIZE
	.align		4
.L_565:
        /*0c48*/ 	.byte	0x04, 0x11
        /*0c4a*/ 	.short	(.L_567 - .L_566)
	.align		4
.L_566:
        /*0c4c*/ 	.word	index@($__internal_5_$__cuda_sm20_div_rn_f64_full)
        /*0c50*/ 	.word	0x00000000


	//----- nvinfo : EIATTR_FRAME_SIZE
	.align		4
.L_567:
        /*0c54*/ 	.byte	0x04, 0x11
        /*0c56*/ 	.short	(.L_569 - .L_568)
	.align		4
.L_568:
        /*0c58*/ 	.word	index@($__internal_4_$__cuda_sm20_dblrcp_rn_slowpath_v3)
        /*0c5c*/ 	.word	0x00000000


	//----- nvinfo : EIATTR_FRAME_SIZE
	.align		4
.L_569:
        /*0c60*/ 	.byte	0x04, 0x11
        /*0c62*/ 	.short	(.L_571 - .L_570)
	.align		4
.L_570:
        /*0c64*/ 	.word	index@(_ZN2at6native18elementwise_kernelILi128ELi2EZNS0_22gpu_kernel_impl_nocastINS0_13BinaryFunctorIN3c107complexIdEES6_S6_NS0_15binary_internal10DivFunctorIS6_EEEEEEvRNS_18TensorIteratorBaseERKT_EUliE_EEviT1_)
        /*0c68*/ 	.word	0x00000000


	//----- nvinfo : EIATTR_REGCOUNT
	.align		4
.L_571:
        /*0c6c*/ 	.byte	0x04, 0x2f
        /*0c6e*/ 	.short	(.L_573 - .L_572)
	.align		4
.L_572:
        /*0c70*/ 	.word	index@(_ZN2at6native27unrolled_elementwise_kernelINS0_13BinaryFunctorIN3c107complexIdEES5_S5_NS0_15binary_internal10DivFunctorIS5_EEEESt5arrayIPcLm3EELi4E23TrivialOffsetCalculatorILi2EjESD_ILi1EjENS0_6memory12LoadWithCastILi2EEENSG_13StoreWithCastILi1EEEEEviT_T0_T2_T3_T4_T5_)
        /*0c74*/ 	.word	0x00000040


	//----- nvinfo : EIATTR_FRAME_SIZE
	.align		4
.L_573:
        /*0c78*/ 	.byte	0x04, 0x11
        /*0c7a*/ 	.short	(.L_575 - .L_574)
	.align		4
.L_574:
        /*0c7c*/ 	.word	index@($__internal_3_$__cuda_sm20_div_rn_f64_full)
        /*0c80*/ 	.word	0x00000008


	//----- nvinfo : EIATTR_FRAME_SIZE
	.align		4
.L_575:
        /*0c84*/ 	.byte	0x04, 0x11
        /*0c86*/ 	.short	(.L_577 - .L_576)
	.align		4
.L_576:
        /*0c88*/ 	.word	index@($__internal_2_$__cuda_sm20_dblrcp_rn_slowpath_v3)
        /*0c8c*/ 	.word	0x00000008


	//----- nvinfo : EIATTR_FRAME_SIZE
	.align		4
.L_577:
        /*0c90*/ 	.byte	0x04, 0x11
        /*0c92*/ 	.short	(.L_579 - .L_578)
	.align		4
.L_578:
        /*0c94*/ 	.word	index@(_ZN2at6native27unrolled_elementwise_kernelINS0_13BinaryFunctorIN3c107complexIdEES5_S5_NS0_15binary_internal10DivFunctorIS5_EEEESt5arrayIPcLm3EELi4E23TrivialOffsetCalculatorILi2EjESD_ILi1EjENS0_6memory12LoadWithCastILi2EEENSG_13StoreWithCastILi1EEEEEviT_T0_T2_T3_T4_T5_)
        /*0c98*/ 	.word	0x00000008


	//----- nvinfo : EIATTR_REGCOUNT
	.align		4
.L_579:
        /*0c9c*/ 	.byte	0x04, 0x2f
        /*0c9e*/ 	.short	(.L_581 - .L_580)
	.align		4
.L_580:
        /*0ca0*/ 	.word	index@(_ZN2at6native18elementwise_kernelILi128ELi4EZNS0_15gpu_kernel_implINS0_13BinaryFunctorIN3c107complexIdEES6_S6_NS0_15binary_internal10DivFunctorIS6_EEEEEEvRNS_18TensorIteratorBaseERKT_EUliE_EEviT1_)
        /*0ca4*/ 	.word	0x00000026


	//----- nvinfo : EIATTR_FRAME_SIZE
	.align		4
.L_581:
        /*0ca8*/ 	.byte	0x04, 0x11
        /*0caa*/ 	.short	(.L_583 - .L_582)
	.align		4
.L_582:
        /*0cac*/ 	.word	index@($__internal_1_$__cuda_sm20_div_rn_f64_full)
        /*0cb0*/ 	.word	0x00000000


	//----- nvinfo : EIATTR_FRAME_SIZE
	.align		4
.L_583:
        /*0cb4*/ 	.byte	0x04, 0x11
        /*0cb6*/ 	.short	(.L_585 - .L_584)
	.align		4
.L_584:
        /*0cb8*/ 	.word	index@($__internal_0_$__cuda_sm20_dblrcp_rn_slowpath_v3)
        /*0cbc*/ 	.word	0x00000000


	//----- nvinfo : EIATTR_FRAME_SIZE
	.align		4
.L_585:
        /*0cc0*/ 	.byte	0x04, 0x11
        /*0cc2*/ 	.short	(.L_587 - .L_586)
	.align		4
.L_586:
        /*0cc4*/ 	.word	index@(_ZN2at6native18elementwise_kernelILi128ELi4EZNS0_15gpu_kernel_implINS0_13BinaryFunctorIN3c107complexIdEES6_S6_NS0_15binary_internal10DivFunctorIS6_EEEEEEvRNS_18TensorIteratorBaseERKT_EUliE_EEviT1_)
        /*0cc8*/ 	.word	0x00000000


	//----- nvinfo : EIATTR_REGCOUNT
	.align		4
.L_587:
        /*0ccc*/ 	.byte	0x04, 0x2f
        /*0cce*/ 	.short	(.L_589 - .L_588)
	.align		4
.L_588:
        /*0cd0*/ 	.word	index@(_ZN2at6native29vectorized_elementwise_kernelILi8ENS0_13AUnaryFunctorIN3c107complexIfEES5_S5_NS0_15binary_internal10DivFunctorIS5_EEEESt5arrayIPcLm2EEEEviT0_T1_)
        /*0cd4*/ 	.word	0x00000020


	//----- nvinfo : EIATTR_FRAME_SIZE
	.align		4
.L_589:
        /*0cd8*/ 	.byte	0x04, 0x11
        /*0cda*/ 	.short	(.L_591 - .L_590)
	.align		4
.L_590:
        /*0cdc*/ 	.word	index@(_ZN2at6native29vectorized_elementwise_kernelILi8ENS0_13AUnaryFunctorIN3c107complexIfEES5_S5_NS0_15binary_internal10DivFunctorIS5_EEEESt5arrayIPcLm2EEEEviT0_T1_)
        /*0ce0*/ 	.word	0x00000000


	//----- nvinfo : EIATTR_REGCOUNT
	.align		4
.L_591:
        /*0ce4*/ 	.byte	0x04, 0x2f
        /*0ce6*/ 	.short	(.L_593 - .L_592)
	.align		4
.L_592:
        /*0ce8*/ 	.word	index@(_ZN2at6native29vectorized_elementwise_kernelILi4ENS0_13AUnaryFunctorIN3c107complexIfEES5_S5_NS0_15binary_internal10DivFunctorIS5_EEEESt5arrayIPcLm2EEEEviT0_T1_)
        /*0cec*/ 	.word	0x00000020


	//----- nvinfo : EIATTR_FRAME_SIZE
	.align		4
.L_593:
        /*0cf0*/ 	.byte	0x04, 0x11
        /*0cf2*/ 	.short	(.L_595 - .L_594)
	.align		4
.L_594:
        /*0cf4*/ 	.word	index@(_ZN2at6native29vectorized_elementwise_kernelILi4ENS0_13AUnaryFunctorIN3c107complexIfEES5_S5_NS0_15binary_internal10DivFunctorIS5_EEEESt5arrayIPcLm2EEEEviT0_T1_)
        /*0cf8*/ 	.word	0x00000000


	//----- nvinfo : EIATTR_REGCOUNT
	.align		4
.L_595:
        /*0cfc*/ 	.byte	0x04, 0x2f
        /*0cfe*/ 	.short	(.L_597 - .L_596)
	.align		4
.L_596:
        /*0d00*/ 	.word	index@(_ZN2at6native29vectorized_elementwise_kernelILi2ENS0_13AUnaryFunctorIN3c107complexIfEES5_S5_NS0_15binary_internal10DivFunctorIS5_EEEESt5arrayIPcLm2EEEEviT0_T1_)
        /*0d04*/ 	.word	0x00000020


	//----- nvinfo : EIATTR_FRAME_SIZE
	.align		4
.L_597:
        /*0d08*/ 	.byte	0x04, 0x11
        /*0d0a*/ 	.short	(.L_599 - .L_598)
	.align		4
.L_598:
        /*0d0c*/ 	.word	index@(_ZN2at6native29vectorized_elementwise_kernelILi2ENS0_13AUnaryFunctorIN3c107complexIfEES5_S5_NS0_15binary_internal10DivFunctorIS5_EEEESt5arrayIPcLm2EEEEviT0_T1_)
        /*0d10*/ 	.word	0x00000000


	//----- nvinfo : EIATTR_REGCOUNT
	.align		4
.L_599:
        /*0d14*/ 	.byte	0x04, 0x2f
        /*0d16*/ 	.short	(.L_601 - .L_600)
	.align		4
.L_600:
        /*0d18*/ 	.word	index@(_ZN2at6native27unrolled_elementwise_kernelINS0_13AUnaryFunctorIN3c107complexIfEES5_S5_NS0_15binary_internal10DivFunctorIS5_EEEESt5arrayIPcLm2EELi4E23TrivialOffsetCalculatorILi1EjESE_NS0_6memory15LoadWithoutCastENSF_16StoreWithoutCastEEEviT_T0_T2_T3_T4_T5_)
        /*0d1c*/ 	.word	0x0000001a


	//----- nvinfo : EIATTR_FRAME_SIZE
	.align		4
.L_601:
        /*0d20*/ 	.byte	0x04, 0x11
        /*0d22*/ 	.short	(.L_603 - .L_602)
	.align		4
.L_602:
        /*0d24*/ 	.word	index@(_ZN2at6native27unrolled_elementwise_kernelINS0_13AUnaryFunctorIN3c107complexIfEES5_S5_NS0_15binary_internal10DivFunctorIS5_EEEESt5arrayIPcLm2EELi4E23TrivialOffsetCalculatorILi1EjESE_NS0_6memory15LoadWithoutCastENSF_16StoreWithoutCastEEEviT_T0_T2_T3_T4_T5_)
        /*0d28*/ 	.word	0x00000000


	//----- nvinfo : EIATTR_REGCOUNT
	.align		4
.L_603:
        /*0d2c*/ 	.byte	0x04, 0x2f
        /*0d2e*/ 	.short	(.L_605 - .L_604)
	.align		4
.L_604:
        /*0d30*/ 	.word	index@(_ZN2at6native18elementwise_kernelILi128ELi2EZNS0_22gpu_kernel_impl_nocastINS0_13AUnaryFunctorIN3c107complexIfEES6_S6_NS0_15binary_internal10DivFunctorIS6_EEEEEEvRNS_18TensorIteratorBaseERKT_EUliE_EEviT1_)
        /*0d34*/ 	.word	0x00000012


	//----- nvinfo : EIATTR_FRAME_SIZE
	.align		4
.L_605:
        /*0d38*/ 	.byte	0x04, 0x11
        /*0d3a*/ 	.short	(.L_607 - .L_606)
	.align		4
.L_606:
        /*0d3c*/ 	.word	index@(_ZN2at6native18elementwise_kernelILi128ELi2EZNS0_22gpu_kernel_impl_nocastINS0_13AUnaryFunctorIN3c107complexIfEES6_S6_NS0_15binary_internal10DivFunctorIS6_EEEEEEvRNS_18TensorIteratorBaseERKT_EUliE_EEviT1_)
        /*0d40*/ 	.word	0x00000000


	//----- nvinfo : EIATTR_REGCOUNT
	.align		4
.L_607:
        /*0d44*/ 	.byte	0x04, 0x2f
        /*0d46*/ 	.short	(.L_609 - .L_608)
	.align		4
.L_608:
        /*0d48*/ 	.word	index@(_ZN2at6native27unrolled_elementwise_kernelINS0_13AUnaryFunctorIN3c107complexIfEES5_S5_NS0_15binary_internal10DivFunctorIS5_EEEESt5arrayIPcLm2EELi4E23TrivialOffsetCalculatorILi1EjESE_NS0_6memory12LoadWithCastILi1EEENSF_13StoreWithCastILi1EEEEEviT_T0_T2_T3_T4_T5_)
        /*0d4c*/ 	.word	0x00000020


	//----- nvinfo : EIATTR_FRAME_SIZE
	.align		4
.L_609:
        /*0d50*/ 	.byte	0x04, 0x11
        /*0d52*/ 	.short	(.L_611 - .L_610)
	.align		4
.L_610:
        /*0d54*/ 	.word	index@(_ZN2at6native27unrolled_elementwise_kernelINS0_13AUnaryFunctorIN3c107complexIfEES5_S5_NS0_15binary_internal10DivFunctorIS5_EEEESt5arrayIPcLm2EELi4E23TrivialOffsetCalculatorILi1EjESE_NS0_6memory12LoadWithCastILi1EEENSF_13StoreWithCastILi1EEEEEviT_T0_T2_T3_T4_T5_)
        /*0d58*/ 	.word	0x00000000


	//----- nvinfo : EIATTR_REGCOUNT
	.align		4
.L_611:
        /*0d5c*/ 	.byte	0x04, 0x2f
        /*0d5e*/ 	.short	(.L_613 - .L_612)
	.align		4
.L_612:
        /*0d60*/ 	.word	index@(_ZN2at6native18elementwise_kernelILi128ELi4EZNS0_15gpu_kernel_implINS0_13AUnaryFunctorIN3c107complexIfEES6_S6_NS0_15binary_internal10DivFunctorIS6_EEEEEEvRNS_18TensorIteratorBaseERKT_EUliE_EEviT1_)
        /*0d64*/ 	.word	0x0000001a


	//----- nvinfo : EIATTR_FRAME_SIZE
	.align		4
.L_613:
        /*0d68*/ 	.byte	0x04, 0x11
        /*0d6a*/ 	.short	(.L_615 - .L_614)
	.align		4
.L_614:
        /*0d6c*/ 	.word	index@(_ZN2at6native18elementwise_kernelILi128ELi4EZNS0_15gpu_kernel_implINS0_13AUnaryFunctorIN3c107complexIfEES6_S6_NS0_15binary_internal10DivFunctorIS6_EEEEEEvRNS_18TensorIteratorBaseERKT_EUliE_EEviT1_)
        /*0d70*/ 	.word	0x00000000


	//----- nvinfo : EIATTR_REGCOUNT
	.align		4
.L_615:
        /*0d74*/ 	.byte	0x04, 0x2f
        /*0d76*/ 	.short	(.L_617 - .L_616)
	.align		4
.L_616:
        /*0d78*/ 	.word	index@(_ZN2at6native29vectorized_elementwise_kernelILi8ENS0_13BUnaryFunctorIN3c107complexIfEES5_S5_NS0_15binary_internal10DivFunctorIS5_EEEESt5arrayIPcLm2EEEEviT0_T1_)
        /*0d7c*/ 	.word	0x00000020


	//----- nvinfo : EIATTR_FRAME_SIZE
	.align		4
.L_617:
        /*0d80*/ 	.byte	0x04, 0x11
        /*0d82*/ 	.short	(.L_619 - .L_618)
	.align		4
.L_618:
        /*0d84*/ 	.word	index@(_ZN2at6native29vectorized_elementwise_kernelILi8ENS0_13BUnaryFunctorIN3c107complexIfEES5_S5_NS0_15binary_internal10DivFunctorIS5_EEEESt5arrayIPcLm2EEEEviT0_T1_)
        /*0d88*/ 	.word	0x00000000


	//----- nvinfo : EIATTR_REGCOUNT
	.align		4
.L_619:
        /*0d8c*/ 	.byte	0x04, 0x2f
        /*0d8e*/ 	.short	(.L_621 - .L_620)
	.align		4
.L_620:
        /*0d90*/ 	.word	index@(_ZN2at6native29vectorized_elementwise_kernelILi4ENS0_13BUnaryFunctorIN3c107complexIfEES5_S5_NS0_15binary_internal10DivFunctorIS5_EEEESt5arrayIPcLm2EEEEviT0_T1_)
        /*0d94*/ 	.word	0x00000020


	//----- nvinfo : EIATTR_FRAME_SIZE
	.align		4
.L_621:
        /*0d98*/ 	.byte	0x04, 0x11
        /*0d9a*/ 	.short	(.L_623 - .L_622)
	.align		4
.L_622:
        /*0d9c*/ 	.word	index@(_ZN2at6native29vectorized_elementwise_kernelILi4ENS0_13BUnaryFunctorIN3c107complexIfEES5_S5_NS0_15binary_internal10DivFunctorIS5_EEEESt5arrayIPcLm2EEEEviT0_T1_)
        /*0da0*/ 	.word	0x00000000


	//----- nvinfo : EIATTR_REGCOUNT
	.align		4
.L_623:
        /*0da4*/ 	.byte	0x04, 0x2f
        /*0da6*/ 	.short	(.L_625 - .L_624)
	.align		4
.L_624:
        /*0da8*/ 	.word	index@(_ZN2at6native29vectorized_elementwise_kernelILi2ENS0_13BUnaryFunctorIN3c107complexIfEES5_S5_NS0_15binary_internal10DivFunctorIS5_EEEESt5arrayIPcLm2EEEEviT0_T1_)
        /*0dac*/ 	.word	0x00000020


	//----- nvinfo : EIATTR_FRAME_SIZE
	.align		4
.L_625:
        /*0db0*/ 	.byte	0x04, 0x11
        /*0db2*/ 	.short	(.L_627 - .L_626)
	.align		4
.L_626:
        /*0db4*/ 	.word	index@(_ZN2at6native29vectorized_elementwise_kernelILi2ENS0_13BUnaryFunctorIN3c107complexIfEES5_S5_NS0_15binary_internal10DivFunctorIS5_EEEESt5arrayIPcLm2EEEEviT0_T1_)
        /*0db8*/ 	.word	0x00000000


	//----- nvinfo : EIATTR_REGCOUNT
	.align		4
.L_627:
        /*0dbc*/ 	.byte	0x04, 0x2f
        /*0dbe*/ 	.short	(.L_629 - .L_628)
	.align		4
.L_628:
        /*0dc0*/ 	.word	index@(_ZN2at6native27unrolled_elementwise_kernelINS0_13BUnaryFunctorIN3c107complexIfEES5_S5_NS0_15binary_internal10DivFunctorIS5_EEEESt5arrayIPcLm2EELi4E23TrivialOffsetCalculatorILi1EjESE_NS0_6memory15LoadWithoutCastENSF_16StoreWithoutCastEEEviT_T0_T2_T3_T4_T5_)
        /*0dc4*/ 	.word	0x0000001a


	//----- nvinfo : EIATTR_FRAME_SIZE
	.align		4
.L_629:
        /*0dc8*/ 	.byte	0x04, 0x11
        /*0dca*/ 	.short	(.L_631 - .L_630)
	.align		4
.L_630:
        /*0dcc*/ 	.word	index@(_ZN2at6native27unrolled_elementwise_kernelINS0_13BUnaryFunctorIN3c107complexIfEES5_S5_NS0_15binary_internal10DivFunctorIS5_EEEESt5arrayIPcLm2EELi4E23TrivialOffsetCalculatorILi1EjESE_NS0_6memory15LoadWithoutCastENSF_16StoreWithoutCastEEEviT_T0_T2_T3_T4_T5_)
        /*0dd0*/ 	.word	0x00000000


	//----- nvinfo : EIATTR_REGCOUNT
	.align		4
.L_631:
        /*0dd4*/ 	.byte	0x04, 0x2f
        /*0dd6*/ 	.short	(.L_633 - .L_632)
	.align		4
.L_632:
        /*0dd8*/ 	.word	index@(_ZN2at6native18elementwise_kernelILi128ELi2EZNS0_22gpu_kernel_impl_nocastINS0_13BUnaryFunctorIN3c107complexIfEES6_S6_NS0_15binary_internal10DivFunctorIS6_EEEEEEvRNS_18TensorIteratorBaseERKT_EUliE_EEviT1_)
        /*0ddc*/ 	.word	0x00000012


	//----- nvinfo : EIATTR_FRAME_SIZE
	.align		4
.L_633:
        /*0de0*/ 	.byte	0x04, 0x11
        /*0de2*/ 	.short	(.L_635 - .L_634)
	.align		4
.L_634:
        /*0de4*/ 	.word	index@(_ZN2at6native18elementwise_kernelILi128ELi2EZNS0_22gpu_kernel_impl_nocastINS0_13BUnaryFunctorIN3c107complexIfEES6_S6_NS0_15binary_internal10DivFunctorIS6_EEEEEEvRNS_18TensorIteratorBaseERKT_EUliE_EEviT1_)
        /*0de8*/ 	.word	0x00000000


	//----- nvinfo : EIATTR_REGCOUNT
	.align		4
.L_635:
        /*0dec*/ 	.byte	0x04, 0x2f
        /*0dee*/ 	.short	(.L_637 - .L_636)
	.align		4
.L_636:
        /*0df0*/ 	.word	index@(_ZN2at6native27unrolled_elementwise_kernelINS0_13BUnaryFunctorIN3c107complexIfEES5_S5_NS0_15binary_internal10DivFunctorIS5_EEEESt5arrayIPcLm2EELi4E23TrivialOffsetCalculatorILi1EjESE_NS0_6memory12LoadWithCastILi1EEENSF_13StoreWithCastILi1EEEEEviT_T0_T2_T3_T4_T5_)
        /*0df4*/ 	.word	0x00000020


	//----- nvinfo : EIATTR_FRAME_SIZE
	.align		4
.L_637:
        /*0df8*/ 	.byte	0x04, 0x11
        /*0dfa*/ 	.short	(.L_639 - .L_638)
	.align		4
.L_638:
        /*0dfc*/ 	.word	index@(_ZN2at6native27unrolled_elementwise_kernelINS0_13BUnaryFunctorIN3c107complexIfEES5_S5_NS0_15binary_internal10DivFunctorIS5_EEEESt5arrayIPcLm2EELi4E23TrivialOffsetCalculatorILi1EjESE_NS0_6memory12LoadWithCastILi1EEENSF_13StoreWithCastILi1EEEEEviT_T0_T2_T3_T4_T5_)
        /*0e00*/ 	.word	0x00000000


	//----- nvinfo : EIATTR_REGCOUNT
	.align		4
.L_639:
        /*0e04*/ 	.byte	0x04, 0x2f
        /*0e06*/ 	.short	(.L_641 - .L_640)
	.align		4
.L_640:
        /*0e08*/ 	.word	index@(_ZN2at6native18elementwise_kernelILi128ELi4EZNS0_15gpu_kernel_implINS0_13BUnaryFunctorIN3c107complexIfEES6_S6_NS0_15binary_internal10DivFunctorIS6_EEEEEEvRNS_18TensorIteratorBaseERKT_EUliE_EEviT1_)
        /*0e0c*/ 	.word	0x0000001a


	//----- nvinfo : EIATTR_FRAME_SIZE
	.align		4
.L_641:
        /*0e10*/ 	.byte	0x04, 0x11
        /*0e12*/ 	.short	(.L_643 - .L_642)
	.align		4
.L_642:
        /*0e14*/ 	.word	index@(_ZN2at6native18elementwise_kernelILi128ELi4EZNS0_15gpu_kernel_implINS0_13BUnaryFunctorIN3c107complexIfEES6_S6_NS0_15binary_internal10DivFunctorIS6_EEEEEEvRNS_18TensorIteratorBaseERKT_EUliE_EEviT1_)
        /*0e18*/ 	.word	0x00000000


	//----- nvinfo : EIATTR_REGCOUNT
	.align		4
.L_643:
        /*0e1c*/ 	.byte	0x04, 0x2f
        /*0e1e*/ 	.short	(.L_645 - .L_644)
	.align		4
.L_644:
        /*0e20*/ 	.word	index@(_ZN2at6native29vectorized_elementwise_kernelILi8ENS0_13BinaryFunctorIN3c107complexIfEES5_S5_NS0_15binary_internal10DivFunctorIS5_EEEESt5arrayIPcLm3EEEEviT0_T1_)
        /*0e24*/ 	.word	0x00000028


	//----- nvinfo : EIATTR_FRAME_SIZE
	.align		4
.L_645:
        /*0e28*/ 	.byte	0x04, 0x11
        /*0e2a*/ 	.short	(.L_647 - .L_646)
	.align		4
.L_646:
        /*0e2c*/ 	.word	index@(_ZN2at6native29vectorized_elementwise_kernelILi8ENS0_13BinaryFunctorIN3c107complexIfEES5_S5_NS0_15binary_internal10DivFunctorIS5_EEEESt5arrayIPcLm3EEEEviT0_T1_)
        /*0e30*/ 	.word	0x00000000


	//----- nvinfo : EIATTR_REGCOUNT
	.align		4
.L_647:
        /*0e34*/ 	.byte	0x04, 0x2f
        /*0e36*/ 	.short	(.L_649 - .L_648)
	.align		4
.L_648:
        /*0e38*/ 	.word	index@(_ZN2at6native29vectorized_elementwise_kernelILi4ENS0_13BinaryFunctorIN3c107complexIfEES5_S5_NS0_15binary_internal10DivFunctorIS5_EEEESt5arrayIPcLm3EEEEviT0_T1_)
        /*0e3c*/ 	.word	0x00000028


	//----- nvinfo : EIATTR_FRAME_SIZE
	.align		4
.L_649:
        /*0e40*/ 	.byte	0x04, 0x11
        /*0e42*/ 	.short	(.L_651 - .L_650)
	.align		4
.L_650:
        /*0e44*/ 	.word	index@(_ZN2at6native29vectorized_elementwise_kernelILi4ENS0_13BinaryFunctorIN3c107complexIfEES5_S5_NS0_15binary_internal10DivFunctorIS5_EEEESt5arrayIPcLm3EEEEviT0_T1_)
        /*0e48*/ 	.word	0x00000000


	//----- nvinfo : EIATTR_REGCOUNT
	.align		4
.L_651:
        /*0e4c*/ 	.byte	0x04, 0x2f
        /*0e4e*/ 	.short	(.L_653 - .L_652)
	.align		4
.L_652:
        /*0e50*/ 	.word	index@(_ZN2at6native29vectorized_elementwise_kernelILi2ENS0_13BinaryFunctorIN3c107complexIfEES5_S5_NS0_15binary_internal10DivFunctorIS5_EEEESt5arrayIPcLm3EEEEviT0_T1_)
        /*0e54*/ 	.word	0x00000028


	//----- nvinfo : EIATTR_FRAME_SIZE
	.align		4
.L_653:
        /*0e58*/ 	.byte	0x04, 0x11
        /*0e5a*/ 	.short	(.L_655 - .L_654)
	.align		4
.L_654:
        /*0e5c*/ 	.word	index@(_ZN2at6native29vectorized_elementwise_kernelILi2ENS0_13BinaryFunctorIN3c107complexIfEES5_S5_NS0_15binary_internal10DivFunctorIS5_EEEESt5arrayIPcLm3EEEEviT0_T1_)
        /*0e60*/ 	.word	0x00000000


	//----- nvinfo : EIATTR_REGCOUNT
	.align		4
.L_655:
        /*0e64*/ 	.byte	0x04, 0x2f
        /*0e66*/ 	.short	(.L_657 - .L_656)
	.align		4
.L_656:
        /*0e68*/ 	.word	index@(_ZN2at6native27unrolled_elementwise_kernelINS0_13BinaryFunctorIN3c107complexIfEES5_S5_NS0_15binary_internal10DivFunctorIS5_EEEESt5arrayIPcLm3EELi4E23TrivialOffsetCalculatorILi2EjESD_ILi1EjENS0_6memory15LoadWithoutCastENSG_16StoreWithoutCastEEEviT_T0_T2_T3_T4_T5_)
        /*0e6c*/ 	.word	0x00000020


	//----- nvinfo : EIATTR_FRAME_SIZE
	.align		4
.L_657:
        /*0e70*/ 	.byte	0x04, 0x11
        /*0e72*/ 	.short	(.L_659 - .L_658)
	.align		4
.L_658:
        /*0e74*/ 	.word	index@(_ZN2at6native27unrolled_elementwise_kernelINS0_13BinaryFunctorIN3c107complexIfEES5_S5_NS0_15binary_internal10DivFunctorIS5_EEEESt5arrayIPcLm3EELi4E23TrivialOffsetCalculatorILi2EjESD_ILi1EjENS0_6memory15LoadWithoutCastENSG_16StoreWithoutCastEEEviT_T0_T2_T3_T4_T5_)
        /*0e78*/ 	.word	0x00000000


	//----- nvinfo : EIATTR_REGCOUNT
	.align		4
.L_659:
        /*0e7c*/ 	.byte	0x04, 0x2f
        /*0e7e*/ 	.short	(.L_661 - .L_660)
	.align		4
.L_660:
        /*0e80*/ 	.word	index@(_ZN2at6native18elementwise_kernelILi128ELi2EZNS0_22gpu_kernel_impl_nocastINS0_13BinaryFunctorIN3c107complexIfEES6_S6_NS0_15binary_internal10DivFunctorIS6_EEEEEEvRNS_18TensorIteratorBaseERKT_EUliE_EEviT1_)
        /*0e84*/ 	.word	0x00000012


	//----- nvinfo : EIATTR_FRAME_SIZE
	.align		4
.L_661:
        /*0e88*/ 	.byte	0x04, 0x11
        /*0e8a*/ 	.short	(.L_663 - .L_662)
	.align		4
.L_662:
        /*0e8c*/ 	.word	index@(_ZN2at6native18elementwise_kernelILi128ELi2EZNS0_22gpu_kernel_impl_nocastINS0_13BinaryFunctorIN3c107complexIfEES6_S6_NS0_15binary_internal10DivFunctorIS6_EEEEEEvRNS_18TensorIteratorBaseERKT_EUliE_EEviT1_)
        /*0e90*/ 	.word	0x00000000


	//----- nvinfo : EIATTR_REGCOUNT
	.align		4
.L_663:
        /*0e94*/ 	.byte	0x04, 0x2f
        /*0e96*/ 	.short	(.L_665 - .L_664)
	.align		4
.L_664:
        /*0e98*/ 	.word	index@(_ZN2at6native27unrolled_elementwise_kernelINS0_13BinaryFunctorIN3c107complexIfEES5_S5_NS0_15binary_internal10DivFunctorIS5_EEEESt5arrayIPcLm3EELi4E23TrivialOffsetCalculatorILi2EjESD_ILi1EjENS0_6memory12LoadWithCastILi2EEENSG_13StoreWithCastILi1EEEEEviT_T0_T2_T3_T4_T5_)
        /*0e9c*/ 	.word	0x00000028


	//----- nvinfo : EIATTR_FRAME_SIZE
	.align		4
.L_665:
        /*0ea0*/ 	.byte	0x04, 0x11
        /*0ea2*/ 	.short	(.L_667 - .L_666)
	.align		4
.L_666:
        /*0ea4*/ 	.word	index@(_ZN2at6native27unrolled_elementwise_kernelINS0_13BinaryFunctorIN3c107complexIfEES5_S5_NS0_15binary_internal10DivFunctorIS5_EEEESt5arrayIPcLm3EELi4E23TrivialOffsetCalculatorILi2EjESD_ILi1EjENS0_6memory12LoadWithCastILi2EEENSG_13StoreWithCastILi1EEEEEviT_T0_T2_T3_T4_T5_)
        /*0ea8*/ 	.word	0x00000000


	//----- nvinfo : EIATTR_REGCOUNT
	.align		4
.L_667:
        /*0eac*/ 	.byte	0x04, 0x2f
        /*0eae*/ 	.short	(.L_669 - .L_668)
	.align		4
.L_668:
        /*0eb0*/ 	.word	index@(_ZN2at6native18elementwise_kernelILi128ELi4EZNS0_15gpu_kernel_implINS0_13BinaryFunctorIN3c107complexIfEES6_S6_NS0_15binary_internal10DivFunctorIS6_EEEEEEvRNS_18TensorIteratorBaseERKT_EUliE_EEviT1_)
        /*0eb4*/ 	.word	0x0000001c


	//----- nvinfo : EIATTR_FRAME_SIZE
	.align		4
.L_669:
        /*0eb8*/ 	.byte	0x04, 0x11
        /*0eba*/ 	.short	(.L_671 - .L_670)
	.align		4
.L_670:
        /*0ebc*/ 	.word	index@(_ZN2at6native18elementwise_kernelILi128ELi4EZNS0_15gpu_kernel_implINS0_13BinaryFunctorIN3c107complexIfEES6_S6_NS0_15binary_internal10DivFunctorIS6_EEEEEEvRNS_18TensorIteratorBaseERKT_EUliE_EEviT1_)
        /*0ec0*/ 	.word	0x00000000


	//----- nvinfo : EIATTR_REGCOUNT
	.align		4
.L_671:
        /*0ec4*/ 	.byte	0x04, 0x2f
        /*0ec6*/ 	.short	(.L_673 - .L_672)
	.align		4
.L_672:
        /*0ec8*/ 	.word	index@(_ZN2at6native29vectorized_elementwise_kernelILi8ENS0_13AUnaryFunctorIN3c104HalfES4_S4_NS0_15binary_internal10DivFunctorIS4_EEEESt5arrayIPcLm2EEEEviT0_T1_)
        /*0ecc*/ 	.word	0x00000020


	//----- nvinfo : EIATTR_FRAME_SIZE
	.align		4
.L_673:
        /*0ed0*/ 	.byte	0x04, 0x11
        /*0ed2*/ 	.short	(.L_675 - .L_674)
	.align		4
.L_674:
        /*0ed4*/ 	.word	index@(_ZN2at6native29vectorized_elementwise_kernelILi8ENS0_13AUnaryFunctorIN3c104HalfES4_S4_NS0_15binary_internal10DivFunctorIS4_EEEESt5arrayIPcLm2EEEEviT0_T1_)
        /*0ed8*/ 	.word	0x00000000


	//----- nvinfo : EIATTR_REGCOUNT
	.align		4
.L_675:
        /*0edc*/ 	.byte	0x04, 0x2f
        /*0ede*/ 	.short	(.L_677 - .L_676)
	.align		4
.L_676:
        /*0ee0*/ 	.word	index@(_ZN2at6native29vectorized_elementwise_kernelILi4ENS0_13AUnaryFunctorIN3c104HalfES4_S4_NS0_15binary_internal10DivFunctorIS4_EEEESt5arrayIPcLm2EEEEviT0_T1_)
        /*0ee4*/ 	.word	0x00000020


	//----- nvinfo : EIATTR_FRAME_SIZE
	.align		4
.L_677:
        /*0ee8*/ 	.byte	0x04, 0x11
        /*0eea*/ 	.short	(.L_679 - .L_678)
	.align		4
.L_678:
        /*0eec*/ 	.word	index@(_ZN2at6native29vectorized_elementwise_kernelILi4ENS0_13AUnaryFunctorIN3c104HalfES4_S4_NS0_15binary_internal10DivFunctorIS4_EEEESt5arrayIPcLm2EEEEviT0_T1_)
        /*0ef0*/ 	.word	0x00000000


	//----- nvinfo : EIATTR_REGCOUNT
	.align		4
.L_679:
        /*0ef4*/ 	.byte	0x04, 0x2f
        /*0ef6*/ 	.short	(.L_681 - .L_680)
	.align		4
.L_680:
        /*0ef8*/ 	.word	index@(_ZN2at6native29vectorized_elementwise_kernelILi2ENS0_13AUnaryFunctorIN3c104HalfES4_S4_NS0_15binary_internal10DivFunctorIS4_EEEESt5arrayIPcLm2EEEEviT0_T1_)
        /*0efc*/ 	.word	0x00000020


	//----- nvinfo : EIATTR_FRAME_SIZE
	.align		4
.L_681:
        /*0f00*/ 	.byte	0x04, 0x11
        /*0f02*/ 	.short	(.L_683 - .L_682)
	.align		4
.L_682:
        /*0f04*/ 	.word	index@(_ZN2at6native29vectorized_elementwise_kernelILi2ENS0_13AUnaryFunctorIN3c104HalfES4_S4_NS0_15binary_internal10DivFunctorIS4_EEEESt5arrayIPcLm2EEEEviT0_T1_)
        /*0f08*/ 	.word	0x00000000


	//----- nvinfo : EIATTR_REGCOUNT
	.align		4
.L_683:
        /*0f0c*/ 	.byte	0x04, 0x2f
        /*0f0e*/ 	.short	(.L_685 - .L_684)
	.align		4
.L_684:
        /*0f10*/ 	.word	index@(_ZN2at6native27unrolled_elementwise_kernelINS0_13AUnaryFunctorIN3c104HalfES4_S4_NS0_15binary_internal10DivFunctorIS4_EEEESt5arrayIPcLm2EELi4E23TrivialOffsetCalculatorILi1EjESD_NS0_6memory15LoadWithoutCastENSE_16StoreWithoutCastEEEviT_T0_T2_T3_T4_T5_)
        /*0f14*/ 	.word	0x00000018


	//----- nvinfo : EIATTR_FRAME_SIZE
	.align		4
.L_685:
        /*0f18*/ 	.byte	0x04, 0x11
        /*0f1a*/ 	.short	(.L_687 - .L_686)
	.align		4
.L_686:
        /*0f1c*/ 	.word	index@(_ZN2at6native27unrolled_elementwise_kernelINS0_13AUnaryFunctorIN3c104HalfES4_S4_NS0_15binary_internal10DivFunctorIS4_EEEESt5arrayIPcLm2EELi4E23TrivialOffsetCalculatorILi1EjESD_NS0_6memory15LoadWithoutCastENSE_16StoreWithoutCastEEEviT_T0_T2_T3_T4_T5_)
        /*0f20*/ 	.word	0x00000000


	//----- nvinfo : EIATTR_REGCOUNT
	.align		4
.L_687:
        /*0f24*/ 	.byte	0x04, 0x2f
        /*0f26*/ 	.short	(.L_689 - .L_688)
	.align		4
.L_688:
        /*0f28*/ 	.word	index@(_ZN2at6native18elementwise_kernelILi128ELi4EZNS0_22gpu_kernel_impl_nocastINS0_13AUnaryFunctorIN3c104HalfES5_S5_NS0_15binary_internal10DivFunctorIS5_EEEEEEvRNS_18TensorIteratorBaseERKT_EUliE_EEviT1_)
        /*0f2c*/ 	.word	0x00000012


	//----- nvinfo : EIATTR_FRAME_SIZE
	.align		4
.L_689:
        /*0f30*/ 	.byte	0x04, 0x11
        /*0f32*/ 	.short	(.L_691 - .L_690)
	.align		4
.L_690:
        /*0f34*/ 	.word	index@(_ZN2at6native18elementwise_kernelILi128ELi4EZNS0_22gpu_kernel_impl_nocastINS0_13AUnaryFunctorIN3c104HalfES5_S5_NS0_15binary_internal10DivFunctorIS5_EEEEEEvRNS_18TensorIteratorBaseERKT_EUliE_EEviT1_)
        /*0f38*/ 	.word	0x00000000


	//----- nvinfo : EIATTR_REGCOUNT
	.align		4
.L_691:
        /*0f3c*/ 	.byte	0x04, 0x2f
        /*0f3e*/ 	.short	(.L_693 - .L_692)
	.align		4
.L_692:
        /*0f40*/ 	.word	index@(_ZN2at6native27unrolled_elementwise_kernelINS0_13AUnaryFunctorIN3c104HalfES4_S4_NS0_15binary_internal10DivFunctorIS4_EEEESt5arrayIPcLm2EELi4E23TrivialOffsetCalculatorILi1EjESD_NS0_6memory12LoadWithCastILi1EEENSE_13StoreWithCastILi1EEEEEviT_T0_T2_T3_T4_T5_)
        /*0f44*/ 	.word	0x0000001e


	//----- nvinfo : EIATTR_FRAME_SIZE
	.align		4
.L_693:
        /*0f48*/ 	.byte	0x04, 0x11
        /*0f4a*/ 	.short	(.L_695 - .L_694)
	.align		4
.L_694:
        /*0f4c*/ 	.word	index@(_ZN2at6native27unrolled_elementwise_kernelINS0_13AUnaryFunctorIN3c104HalfES4_S4_NS0_15binary_internal10DivFunctorIS4_EEEESt5arrayIPcLm2EELi4E23TrivialOffsetCalculatorILi1EjESD_NS0_6memory12LoadWithCastILi1EEENSE_13StoreWithCastILi1EEEEEviT_T0_T2_T3_T4_T5_)
        /*0f50*/ 	.word	0x00000000


	//----- nvinfo : EIATTR_REGCOUNT
	.align		4
.L_695:
        /*0f54*/ 	.byte	0x04, 0x2f
        /*0f56*/ 	.short	(.L_697 - .L_696)
	.align		4
.L_696:
        /*0f58*/ 	.word	index@(_ZN2at6native18elementwise_kernelILi128ELi4EZNS0_15gpu_kernel_implINS0_13AUnaryFunctorIN3c104HalfES5_S5_NS0_15binary_internal10DivFunctorIS5_EEEEEEvRNS_18TensorIteratorBaseERKT_EUliE_EEviT1_)
        /*0f5c*/ 	.word	0x0000001a


	//----- nvinfo : EIATTR_FRAME_SIZE
	.align		4
.L_697:
        /*0f60*/ 	.byte	0x04, 0x11
        /*0f62*/ 	.short	(.L_699 - .L_698)
	.align		4
.L_698:
        /*0f64*/ 	.word	index@(_ZN2at6native18elementwise_kernelILi128ELi4EZNS0_15gpu_kernel_implINS0_13AUnaryFunctorIN3c104HalfES5_S5_NS0_15binary_internal10DivFunctorIS5_EEEEEEvRNS_18TensorIteratorBaseERKT_EUliE_EEviT1_)
        /*0f68*/ 	.word	0x00000000


	//----- nvinfo : EIATTR_REGCOUNT
	.align		4
.L_699:
        /*0f6c*/ 	.byte	0x04, 0x2f
        /*0f6e*/ 	.short	(.L_701 - .L_700)
	.align		4
.L_700:
        /*0f70*/ 	.word	index@(_ZN2at6native29vectorized_elementwise_kernelILi8ENS0_13BUnaryFunctorIN3c104HalfES4_S4_NS0_15binary_internal10DivFunctorIS4_EEEESt5arrayIPcLm2EEEEviT0_T1_)
        /*0f74*/ 	.word	0x00000020


	//----- nvinfo : EIATTR_FRAME_SIZE
	.align		4
.L_701:
        /*0f78*/ 	.byte	0x04, 0x11
        /*0f7a*/ 	.short	(.L_703 - .L_702)
	.align		4
.L_702:
        /*0f7c*/ 	.word	index@(_ZN2at6native29vectorized_elementwise_kernelILi8ENS0_13BUnaryFunctorIN3c104HalfES4_S4_NS0_15binary_internal10DivFunctorIS4_EEEESt5arrayIPcLm2EEEEviT0_T1_)
        /*0f80*/ 	.word	0x00000000


	//----- nvinfo : EIATTR_REGCOUNT
	.align		4
.L_703:
        /*0f84*/ 	.byte	0x04, 0x2f
        /*0f86*/ 	.short	(.L_705 - .L_704)
	.align		4
.L_704:
        /*0f88*/ 	.word	index@(_ZN2at6native29vectorized_elementwise_kernelILi4ENS0_13BUnaryFunctorIN3c104HalfES4_S4_NS0_15binary_internal10DivFunctorIS4_EEEESt5arrayIPcLm2EEEEviT0_T1_)
        /*0f8c*/ 	.word	0x00000020


	//----- nvinfo : EIATTR_FRAME_SIZE
	.align		4
.L_705:
        /*0f90*/ 	.byte	0x04, 0x11
        /*0f92*/ 	.short	(.L_707 - .L_706)
	.align		4
.L_706:
        /*0f94*/ 	.word	index@(_ZN2at6native29vectorized_elementwise_kernelILi4ENS0_13BUnaryFunctorIN3c104HalfES4_S4_NS0_15binary_internal10DivFunctorIS4_EEEESt5arrayIPcLm2EEEEviT0_T1_)
        /*0f98*/ 	.word	0x00000000


	//----- nvinfo : EIATTR_REGCOUNT
	.align		4
.L_707:
        /*0f9c*/ 	.byte	0x04, 0x2f
        /*0f9e*/ 	.short	(.L_709 - .L_708)
	.align		4
.L_708:
        /*0fa0*/ 	.word	index@(_ZN2at6native29vectorized_elementwise_kernelILi2ENS0_13BUnaryFunctorIN3c104HalfES4_S4_NS0_15binary_internal10DivFunctorIS4_EEEESt5arrayIPcLm2EEEEviT0_T1_)
        /*0fa4*/ 	.word	0x00000020


	//----- nvinfo : EIATTR_FRAME_SIZE
	.align		4
.L_709:
        /*0fa8*/ 	.byte	0x04, 0x11
        /*0faa*/ 	.short	(.L_711 - .L_710)
	.align		4
.L_710:
        /*0fac*/ 	.word	index@(_ZN2at6native29vectorized_elementwise_kernelILi2ENS0_13BUnaryFunctorIN3c104HalfES4_S4_NS0_15binary_internal10DivFunctorIS4_EEEESt5arrayIPcLm2EEEEviT0_T1_)
        /*0fb0*/ 	.word	0x00000000


	//----- nvinfo : EIATTR_REGCOUNT
	.align		4
.L_711:
        /*0fb4*/ 	.byte	0x04, 0x2f
        /*0fb6*/ 	.short	(.L_713 - .L_712)
	.align		4
.L_712:
        /*0fb8*/ 	.word	index@(_ZN2at6native27unrolled_elementwise_kernelINS0_13BUnaryFunctorIN3c104HalfES4_S4_NS0_15binary_internal10DivFunctorIS4_EEEESt5arrayIPcLm2EELi4E23TrivialOffsetCalculatorILi1EjESD_NS0_6memory15LoadWithoutCastENSE_16StoreWithoutCastEEEviT_T0_T2_T3_T4_T5_)
        /*0fbc*/ 	.word	0x00000018


	//----- nvinfo : EIATTR_FRAME_SIZE
	.align		4
.L_713:
        /*0fc0*/ 	.byte	0x04, 0x11
        /*0fc2*/ 	.short	(.L_715 - .L_714)
	.align		4
.L_714:
        /*0fc4*/ 	.word	index@(_ZN2at6native27unrolled_elementwise_kernelINS0_13BUnaryFunctorIN3c104HalfES4_S4_NS0_15binary_internal10DivFunctorIS4_EEEESt5arrayIPcLm2EELi4E23TrivialOffsetCalculatorILi1EjESD_NS0_6memory15LoadWithoutCastENSE_16StoreWithoutCastEEEviT_T0_T2_T3_T4_T5_)
        /*0fc8*/ 	.word	0x00000000


	//----- nvinfo : EIATTR_REGCOUNT
	.align		4
.L_715:
        /*0fcc*/ 	.byte	0x04, 0x2f
        /*0fce*/ 	.short	(.L_717 - .L_716)
	.align		4
.L_716:
        /*0fd0*/ 	.word	index@(_ZN2at6native18elementwise_kernelILi128ELi4EZNS0_22gpu_kernel_impl_nocastINS0_13BUnaryFunctorIN3c104HalfES5_S5_NS0_15binary_internal10DivFunctorIS5_EEEEEEvRNS_18TensorIteratorBaseERKT_EUliE_EEviT1_)
        /*0fd4*/ 	.word	0x00000012


	//----- nvinfo : EIATTR_FRAME_SIZE
	.align		4
.L_717:
        /*0fd8*/ 	.byte	0x04, 0x11
        /*0fda*/ 	.short	(.L_719 - .L_718)
	.align		4
.L_718:
        /*0fdc*/ 	.word	index@(_ZN2at6native18elementwise_kernelILi128ELi4EZNS0_22gpu_kernel_impl_nocastINS0_13BUnaryFunctorIN3c104HalfES5_S5_NS0_15binary_internal10DivFunctorIS5_EEEEEEvRNS_18TensorIteratorBaseERKT_EUliE_EEviT1_)
        /*0fe0*/ 	.word	0x00000000


	//----- nvinfo : EIATTR_REGCOUNT
	.align		4
.L_719:
        /*0fe4*/ 	.byte	0x04, 0x2f
        /*0fe6*/ 	.short	(.L_721 - .L_720)
	.align		4
.L_720:
        /*0fe8*/ 	.word	index@(_ZN2at6native27unrolled_elementwise_kernelINS0_13BUnaryFunctorIN3c104HalfES4_S4_NS0_15binary_internal10DivFunctorIS4_EEEESt5arrayIPcLm2EELi4E23TrivialOffsetCalculatorILi1EjESD_NS0_6memory12LoadWithCastILi1EEENSE_13StoreWithCastILi1EEEEEviT_T0_T2_T3_T4_T5_)
        /*0fec*/ 	.word	0x0000001e


	//----- nvinfo : EIATTR_FRAME_SIZE
	.align		4
.L_721:
        /*0ff0*/ 	.byte	0x04, 0x11
        /*0ff2*/ 	.short	(.L_723 - .L_722)
	.align		4
.L_722:
        /*0ff4*/ 	.word	index@(_ZN2at6native27unrolled_elementwise_kernelINS0_13BUnaryFunctorIN3c104HalfES4_S4_NS0_15binary_internal10DivFunctorIS4_EEEESt5arrayIPcLm2EELi4E23TrivialOffsetCalculatorILi1EjESD_NS0_6memory12LoadWithCastILi1EEENSE_13StoreWithCastILi1EEEEEviT_T0_T2_T3_T4_T5_)
        /*0ff8*/ 	.word	0x00000000


	//----- nvinfo : EIATTR_REGCOUNT
	.align		4
.L_723:
        /*0ffc*/ 	.byte	0x04, 0x2f
        /*0ffe*/ 	.short	(.L_725 - .L_724)
	.align		4
.L_724:
        /*1000*/ 	.word	index@(_ZN2at6native18elementwise_kernelILi128ELi4EZNS0_15gpu_kernel_implINS0_13BUnaryFunctorIN3c104HalfES5_S5_NS0_15binary_internal10DivFunctorIS5_EEEEEEvRNS_18TensorIteratorBaseERKT_EUliE_EEviT1_)
        /*1004*/ 	.word	0x0000001a


	//----- nvinfo : EIATTR_FRAME_SIZE
	.align		4
.L_725:
        /*1008*/ 	.byte	0x04, 0x11
        /*100a*/ 	.short	(.L_727 - .L_726)
	.align		4
.L_726:
        /*100c*/ 	.word	index@(_ZN2at6native18elementwise_kernelILi128ELi4EZNS0_15gpu_kernel_implINS0_13BUnaryFunctorIN3c104HalfES5_S5_NS0_15binary_internal10DivFunctorIS5_EEEEEEvRNS_18TensorIteratorBaseERKT_EUliE_EEviT1_)
        /*1010*/ 	.word	0x00000000


	//----- nvinfo : EIATTR_REGCOUNT
	.align		4
.L_727:
        /*1014*/ 	.byte	0x04, 0x2f
        /*1016*/ 	.short	(.L_729 - .L_728)
	.align		4
.L_728:
        /*1018*/ 	.word	index@(_ZN2at6native29vectorized_elementwise_kernelILi8ENS0_13BinaryFunctorIN3c104HalfES4_S4_NS0_15binary_internal10DivFunctorIS4_EEEESt5arrayIPcLm3EEEEviT0_T1_)
        /*101c*/ 	.word	0x00000028


	//----- nvinfo : EIATTR_FRAME_SIZE
	.align		4
.L_729:
        /*1020*/ 	.byte	0x04, 0x11
        /*1022*/ 	.short	(.L_731 - .L_730)
	.align		4
.L_730:
        /*1024*/ 	.word	index@(_ZN2at6native29vectorized_elementwise_kernelILi8ENS0_13BinaryFunctorIN3c104HalfES4_S4_NS0_15binary_internal10DivFunctorIS4_EEEESt5arrayIPcLm3EEEEviT0_T1_)
        /*1028*/ 	.word	0x00000000


	//----- nvinfo : EIATTR_REGCOUNT
	.align		4
.L_731:
        /*102c*/ 	.byte	0x04, 0x2f
        /*102e*/ 	.short	(.L_733 - .L_732)
	.align		4
.L_732:
        /*1030*/ 	.word	index@(_ZN2at6native29vectorized_elementwise_kernelILi4ENS0_13BinaryFunctorIN3c104HalfES4_S4_NS0_15binary_internal10DivFunctorIS4_EEEESt5arrayIPcLm3EEEEviT0_T1_)
        /*1034*/ 	.word	0x00000028


	//----- nvinfo : EIATTR_FRAME_SIZE
	.align		4
.L_733:
        /*1038*/ 	.byte	0x04, 0x11
        /*103a*/ 	.short	(.L_735 - .L_734)
	.align		4
.L_734:
        /*103c*/ 	.word	index@(_ZN2at6native29vectorized_elementwise_kernelILi4ENS0_13BinaryFunctorIN3c104HalfES4_S4_NS0_15binary_internal10DivFunctorIS4_EEEESt5arrayIPcLm3EEEEviT0_T1_)
        /*1040*/ 	.word	0x00000000


	//----- nvinfo : EIATTR_REGCOUNT
	.align		4
.L_735:
        /*1044*/ 	.byte	0x04, 0x2f
        /*1046*/ 	.short	(.L_737 - .L_736)
	.align		4
.L_736:
        /*1048*/ 	.word	index@(_ZN2at6native29vectorized_elementwise_kernelILi2ENS0_13BinaryFunctorIN3c104HalfES4_S4_NS0_15binary_internal10DivFunctorIS4_EEEESt5arrayIPcLm3EEEEviT0_T1_)
        /*104c*/ 	.word	0x00000028


	//----- nvinfo : EIATTR_FRAME_SIZE
	.align		4
.L_737:
        /*1050*/ 	.byte	0x04, 0x11
        /*1052*/ 	.short	(.L_739 - .L_738)
	.align		4
.L_738:
        /*1054*/ 	.word	index@(_ZN2at6native29vectorized_elementwise_kernelILi2ENS0_13BinaryFunctorIN3c104HalfES4_S4_NS0_15binary_internal10DivFunctorIS4_EEEESt5arrayIPcLm3EEEEviT0_T1_)
        /*1058*/ 	.word	0x00000000


	//----- nvinfo : EIATTR_REGCOUNT
	.align		4
.L_739:
        /*105c*/ 	.byte	0x04, 0x2f
        /*105e*/ 	.short	(.L_741 - .L_740)
	.align		4
.L_740:
        /*1060*/ 	.word	index@(_ZN2at6native27unrolled_elementwise_kernelINS0_13BinaryFunctorIN3c104HalfES4_S4_NS0_15binary_internal10DivFunctorIS4_EEEESt5arrayIPcLm3EELi4E23TrivialOffsetCalculatorILi2EjESC_ILi1EjENS0_6memory15LoadWithoutCastENSF_16StoreWithoutCastEEEviT_T0_T2_T3_T4_T5_)
        /*1064*/ 	.word	0x0000001e


	//----- nvinfo : EIATTR_FRAME_SIZE
	.align		4
.L_741:
        /*1068*/ 	.byte	0x04, 0x11
        /*106a*/ 	.short	(.L_743 - .L_742)
	.align		4
.L_742:
        /*106c*/ 	.word	index@(_ZN2at6native27unrolled_elementwise_kernelINS0_13BinaryFunctorIN3c104HalfES4_S4_NS0_15binary_internal10DivFunctorIS4_EEEESt5arrayIPcLm3EELi4E23TrivialOffsetCalculatorILi2EjESC_ILi1EjENS0_6memory15LoadWithoutCastENSF_16StoreWithoutCastEEEviT_T0_T2_T3_T4_T5_)
        /*1070*/ 	.word	0x00000000


	//----- nvinfo : EIATTR_REGCOUNT
	.align		4
.L_743:
        /*1074*/ 	.byte	0x04, 0x2f
        /*1076*/ 	.short	(.L_745 - .L_744)
	.align		4
.L_744:
        /*1078*/ 	.word	index@(_ZN2at6native18elementwise_kernelILi128ELi4EZNS0_22gpu_kernel_impl_nocastINS0_13BinaryFunctorIN3c104HalfES5_S5_NS0_15binary_internal10DivFunctorIS5_EEEEEEvRNS_18TensorIteratorBaseERKT_EUliE_EEviT1_)
        /*107c*/ 	.word	0x00000012


	//----- nvinfo : EIATTR_FRAME_SIZE
	.align		4
.L_745:
        /*1080*/ 	.byte	0x04, 0x11
        /*1082*/ 	.short	(.L_747 - .L_746)
	.align		4
.L_746:
        /*1084*/ 	.word	index@(_ZN2at6native18elementwise_kernelILi128ELi4EZNS0_22gpu_kernel_impl_nocastINS0_13BinaryFunctorIN3c104HalfES5_S5_NS0_15binary_internal10DivFunctorIS5_EEEEEEvRNS_18TensorIteratorBaseERKT_EUliE_EEviT1_)
        /*1088*/ 	.word	0x00000000


	//----- nvinfo : EIATTR_REGCOUNT
	.align		4
.L_747:
        /*108c*/ 	.byte	0x04, 0x2f
        /*108e*/ 	.short	(.L_749 - .L_748)
	.align		4
.L_748:
        /*1090*/ 	.word	index@(_ZN2at6native27unrolled_elementwise_kernelINS0_13BinaryFunctorIN3c104HalfES4_S4_NS0_15binary_internal10DivFunctorIS4_EEEESt5arrayIPcLm3EELi4E23TrivialOffsetCalculatorILi2EjESC_ILi1EjENS0_6memory12LoadWithCastILi2EEENSF_13StoreWithCastILi1EEEEEviT_T0_T2_T3_T4_T5_)
        /*1094*/ 	.word	0x0000001e


	//----- nvinfo : EIATTR_FRAME_SIZE
	.align		4
.L_749:
        /*1098*/ 	.byte	0x04, 0x11
        /*109a*/ 	.short	(.L_751 - .L_750)
	.align		4
.L_750:
        /*109c*/ 	.word	index@(_ZN2at6native27unrolled_elementwise_kernelINS0_13BinaryFunctorIN3c104HalfES4_S4_NS0_15binary_internal10DivFunctorIS4_EEEESt5arrayIPcLm3EELi4E23TrivialOffsetCalculatorILi2EjESC_ILi1EjENS0_6memory12LoadWithCastILi2EEENSF_13StoreWithCastILi1EEEEEviT_T0_T2_T3_T4_T5_)
        /*10a0*/ 	.word	0x00000000


	//----- nvinfo : EIATTR_REGCOUNT
	.align		4
.L_751:
        /*10a4*/ 	.byte	0x04, 0x2f
        /*10a6*/ 	.short	(.L_753 - .L_752)
	.align		4
.L_752:
        /*10a8*/ 	.word	index@(_ZN2at6native18elementwise_kernelILi128ELi4EZNS0_15gpu_kernel_implINS0_13BinaryFunctorIN3c104HalfES5_S5_NS0_15binary_internal10DivFunctorIS5_EEEEEEvRNS_18TensorIteratorBaseERKT_EUliE_EEviT1_)
        /*10ac*/ 	.word	0x0000001a


	//----- nvinfo : EIATTR_FRAME_SIZE
	.align		4
.L_753:
        /*10b0*/ 	.byte	0x04, 0x11
        /*10b2*/ 	.short	(.L_755 - .L_754)
	.align		4
.L_754:
        /*10b4*/ 	.word	index@(_ZN2at6native18elementwise_kernelILi128ELi4EZNS0_15gpu_kernel_implINS0_13BinaryFunctorIN3c104HalfES5_S5_NS0_15binary_internal10DivFunctorIS5_EEEEEEvRNS_18TensorIteratorBaseERKT_EUliE_EEviT1_)
        /*10b8*/ 	.word	0x00000000


	//----- nvinfo : EIATTR_REGCOUNT
	.align		4
.L_755:
        /*10bc*/ 	.byte	0x04, 0x2f
        /*10be*/ 	.short	(.L_757 - .L_756)
	.align		4
.L_756:
        /*10c0*/ 	.word	index@(_ZN2at6native29vectorized_elementwise_kernelILi8ENS0_13AUnaryFunctorIN3c108BFloat16ES4_S4_NS0_15binary_internal10DivFunctorIS4_EEEESt5arrayIPcLm2EEEEviT0_T1_)
        /*10c4*/ 	.word	0x00000020


	//----- nvinfo : EIATTR_FRAME_SIZE
	.align		4
.L_757:
        /*10c8*/ 	.byte	0x04, 0x11
        /*10ca*/ 	.short	(.L_759 - .L_758)
	.align		4
.L_758:
        /*10cc*/ 	.word	index@(_ZN2at6native29vectorized_elementwise_kernelILi8ENS0_13AUnaryFunctorIN3c108BFloat16ES4_S4_NS0_15binary_internal10DivFunctorIS4_EEEESt5arrayIPcLm2EEEEviT0_T1_)
        /*10d0*/ 	.word	0x00000000


	//----- nvinfo : EIATTR_REGCOUNT
	.align		4
.L_759:
        /*10d4*/ 	.byte	0x04, 0x2f
        /*10d6*/ 	.short	(.L_761 - .L_760)
	.align		4
.L_760:
        /*10d8*/ 	.word	index@(_ZN2at6native29vectorized_elementwise_kernelILi4ENS0_13AUnaryFunctorIN3c108BFloat16ES4_S4_NS0_15binary_internal10DivFunctorIS4_EEEESt5arrayIPcLm2EEEEviT0_T1_)
        /*10dc*/ 	.word	0x00000020


	//----- nvinfo : EIATTR_FRAME_SIZE
	.align		4
.L_761:
        /*10e0*/ 	.byte	0x04, 0x11
        /*10e2*/ 	.short	(.L_763 - .L_762)
	.align		4
.L_762:
        /*10e4*/ 	.word	index@(_ZN2at6native29vectorized_elementwise_kernelILi4ENS0_13AUnaryFunctorIN3c108BFloat16ES4_S4_NS0_15binary_internal10DivFunctorIS4_EEEESt5arrayIPcLm2EEEEviT0_T1_)
        /*10e8*/ 	.word	0x00000000


	//----- nvinfo : EIATTR_REGCOUNT
	.align		4
.L_763:
        /*10ec*/ 	.byte	0x04, 0x2f
        /*10ee*/ 	.short	(.L_765 - .L_764)
	.align		4
.L_764:
        /*10f0*/ 	.word	index@(_ZN2at6native29vectorized_elementwise_kernelILi2ENS0_13AUnaryFunctorIN3c108BFloat16ES4_S4_NS0_15binary_internal10DivFunctorIS4_EEEESt5arrayIPcLm2EEEEviT0_T1_)
        /*10f4*/ 	.word	0x00000020


	//----- nvinfo : EIATTR_FRAME_SIZE
	.align		4
.L_765:
        /*10f8*/ 	.byte	0x04, 0x11
        /*10fa*/ 	.short	(.L_767 - .L_766)
	.align		4
.L_766:
        /*10fc*/ 	.word	index@(_ZN2at6native29vectorized_elementwise_kernelILi2ENS0_13AUnaryFunctorIN3c108BFloat16ES4_S4_NS0_15binary_internal10DivFunctorIS4_EEEESt5arrayIPcLm2EEEEviT0_T1_)
        /*1100*/ 	.word	0x00000000


	//----- nvinfo : EIATTR_REGCOUNT
	.align		4
.L_767:
        /*1104*/ 	.byte	0x04, 0x2f
        /*1106*/ 	.short	(.L_769 - .L_768)
	.align		4
.L_768:
        /*1108*/ 	.word	index@(_ZN2at6native27unrolled_elementwise_kernelINS0_13AUnaryFunctorIN3c108BFloat16ES4_S4_NS0_15binary_internal10DivFunctorIS4_EEEESt5arrayIPcLm2EELi4E23TrivialOffsetCalculatorILi1EjESD_NS0_6memory15LoadWithoutCastENSE_16StoreWithoutCastEEEviT_T0_T2_T3_T4_T5_)
        /*110c*/ 	.word	0x00000018


	//----- nvinfo : EIATTR_FRAME_SIZE
	.align		4
.L_769:
        /*1110*/ 	.byte	0x04, 0x11
        /*1112*/ 	.short	(.L_771 - .L_770)
	.align		4
.L_770:
        /*1114*/ 	.word	index@(_ZN2at6native27unrolled_elementwise_kernelINS0_13AUnaryFunctorIN3c108BFloat16ES4_S4_NS0_15binary_internal10DivFunctorIS4_EEEESt5arrayIPcLm2EELi4E23TrivialOffsetCalculatorILi1EjESD_NS0_6memory15LoadWithoutCastENSE_16StoreWithoutCastEEEviT_T0_T2_T3_T4_T5_)
        /*1118*/ 	.word	0x00000000


	//----- nvinfo : EIATTR_REGCOUNT
	.align		4
.L_771:
        /*111c*/ 	.byte	0x04, 0x2f
        /*111e*/ 	.short	(.L_773 - .L_772)
	.align		4
.L_772:
        /*1120*/ 	.word	index@(_ZN2at6native18elementwise_kernelILi128ELi4EZNS0_22gpu_kernel_impl_nocastINS0_13AUnaryFunctorIN3c108BFloat16ES5_S5_NS0_15binary_internal10DivFunctorIS5_EEEEEEvRNS_18TensorIteratorBaseERKT_EUliE_EEviT1_)
        /*1124*/ 	.word	0x00000012


	//----- nvinfo : EIATTR_FRAME_SIZE
	.align		4
.L_773:
        /*1128*/ 	.byte	0x04, 0x11
        /*112a*/ 	.short	(.L_775 - .L_774)
	.align		4
.L_774:
        /*112c*/ 	.word	index@(_ZN2at6native18elementwise_kernelILi128ELi4EZNS0_22gpu_kernel_impl_nocastINS0_13AUnaryFunctorIN3c108BFloat16ES5_S5_NS0_15binary_internal10DivFunctorIS5_EEEEEEvRNS_18TensorIteratorBaseERKT_EUliE_EEviT1_)
        /*1130*/ 	.word	0x00000000


	//----- nvinfo : EIATTR_REGCOUNT
	.align		4
.L_775:
        /*1134*/ 	.byte	0x04, 0x2f
        /*1136*/ 	.short	(.L_777 - .L_776)
	.align		4
.L_776:
        /*1138*/ 	.word	index@(_ZN2at6native27unrolled_elementwise_kernelINS0_13AUnaryFunctorIN3c108BFloat16ES4_S4_NS0_15binary_internal10DivFunctorIS4_EEEESt5arrayIPcLm2EELi4E23TrivialOffsetCalculatorILi1EjESD_NS0_6memory12LoadWithCastILi1EEENSE_13StoreWithCastILi1EEEEEviT_T0_T2_T3_T4_T5_)
        /*113c*/ 	.word	0x0000001c


	//----- nvinfo : EIATTR_FRAME_SIZE
	.align		4
.L_777:
        /*1140*/ 	.byte	0x04, 0x11
        /*1142*/ 	.short	(.L_779 - .L_778)
	.align		4
.L_778:
        /*1144*/ 	.word	index@(_ZN2at6native27unrolled_elementwise_kernelINS0_13AUnaryFunctorIN3c108BFloat16ES4_S4_NS0_15binary_internal10DivFunctorIS4_EEEESt5arrayIPcLm2EELi4E23TrivialOffsetCalculatorILi1EjESD_NS0_6memory12LoadWithCastILi1EEENSE_13StoreWithCastILi1EEEEEviT_T0_T2_T3_T4_T5_)
        /*1148*/ 	.word	0x00000000


	//----- nvinfo : EIATTR_REGCOUNT
	.align		4
.L_779:
        /*114c*/ 	.byte	0x04, 0x2f
        /*114e*/ 	.short	(.L_781 - .L_780)
	.align		4
.L_780:
        /*1150*/ 	.word	index@(_ZN2at6native18elementwise_kernelILi128ELi4EZNS0_15gpu_kernel_implINS0_13AUnaryFunctorIN3c108BFloat16ES5_S5_NS0_15binary_internal10DivFunctorIS5_EEEEEEvRNS_18TensorIteratorBaseERKT_EUliE_EEviT1_)
        /*1154*/ 	.word	0x0000001a


	//----- nvinfo : EIATTR_FRAME_SIZE
	.align		4
.L_781:
        /*1158*/ 	.byte	0x04, 0x11
        /*115a*/ 	.short	(.L_783 - .L_782)
	.align		4
.L_782:
        /*115c*/ 	.word	index@(_ZN2at6native18elementwise_kernelILi128ELi4EZNS0_15gpu_kernel_implINS0_13AUnaryFunctorIN3c108BFloat16ES5_S5_NS0_15binary_internal10DivFunctorIS5_EEEEEEvRNS_18TensorIteratorBaseERKT_EUliE_EEviT1_)
        /*1160*/ 	.word	0x00000000


	//----- nvinfo : EIATTR_REGCOUNT
	.align		4
.L_783:
        /*1164*/ 	.byte	0x04, 0x2f
        /*1166*/ 	.short	(.L_785 - .L_784)
	.align		4
.L_784:
        /*1168*/ 	.word	index@(_ZN2at6native29vectorized_elementwise_kernelILi8ENS0_13BUnaryFunctorIN3c108BFloat16ES4_S4_NS0_15binary_internal10DivFunctorIS4_EEEESt5arrayIPcLm2EEEEviT0_T1_)
        /*116c*/ 	.word	0x00000020


	//----- nvinfo : EIATTR_FRAME_SIZE
	.align		4
.L_785:
        /*1170*/ 	.byte	0x04, 0x11
        /*1172*/ 	.short	(.L_787 - .L_786)
	.align		4
.L_786:
        /*1174*/ 	.word	index@(_ZN2at6native29vectorized_elementwise_kernelILi8ENS0_13BUnaryFunctorIN3c108BFloat16ES4_S4_NS0_15binary_internal10DivFunctorIS4_EEEESt5arrayIPcLm2EEEEviT0_T1_)
        /*1178*/ 	.word	0x00000000


	//----- nvinfo : EIATTR_REGCOUNT
	.align		4
.L_787:
        /*117c*/ 	.byte	0x04, 0x2f
        /*117e*/ 	.short	(.L_789 - .L_788)
	.align		4
.L_788:
        /*1180*/ 	.word	index@(_ZN2at6native29vectorized_elementwise_kernelILi4ENS0_13BUnaryFunctorIN3c108BFloat16ES4_S4_NS0_15binary_internal10DivFunctorIS4_EEEESt5arrayIPcLm2EEEEviT0_T1_)
        /*1184*/ 	.word	0x00000020


	//----- nvinfo : EIATTR_FRAME_SIZE
	.align		4
.L_789:
        /*1188*/ 	.byte	0x04, 0x11
        /*118a*/ 	.short	(.L_791 - .L_790)
	.align		4
.L_790:
        /*118c*/ 	.word	index@(_ZN2at6native29vectorized_elementwise_kernelILi4ENS0_13BUnaryFunctorIN3c108BFloat16ES4_S4_NS0_15binary_internal10DivFunctorIS4_EEEESt5arrayIPcLm2EEEEviT0_T1_)
        /*1190*/ 	.word	0x00000000


	//----- nvinfo : EIATTR_REGCOUNT
	.align		4
.L_791:
        /*1194*/ 	.byte	0x04, 0x2f
        /*1196*/ 	.short	(.L_793 - .L_792)
	.align		4
.L_792:
        /*1198*/ 	.word	index@(_ZN2at6native29vectorized_elementwise_kernelILi2ENS0_13BUnaryFunctorIN3c108BFloat16ES4_S4_NS0_15binary_internal10DivFunctorIS4_EEEESt5arrayIPcLm2EEEEviT0_T1_)
        /*119c*/ 	.word	0x00000020


	//----- nvinfo : EIATTR_FRAME_SIZE
	.align		4
.L_793:
        /*11a0*/ 	.byte	0x04, 0x11
        /*11a2*/ 	.short	(.L_795 - .L_794)
	.align		4
.L_794:
        /*11a4*/ 	.word	index@(_ZN2at6native29vectorized_elementwise_kernelILi2ENS0_13BUnaryFunctorIN3c108BFloat16ES4_S4_NS0_15binary_internal10DivFunctorIS4_EEEESt5arrayIPcLm2EEEEviT0_T1_)
        /*11a8*/ 	.word	0x00000000


	//----- nvinfo : EIATTR_REGCOUNT
	.align		4
.L_795:
        /*11ac*/ 	.byte	0x04, 0x2f
        /*11ae*/ 	.short	(.L_797 - .L_796)
	.align		4
.L_796:
        /*11b0*/ 	.word	index@(_ZN2at6native27unrolled_elementwise_kernelINS0_13BUnaryFunctorIN3c108BFloat16ES4_S4_NS0_15binary_internal10DivFunctorIS4_EEEESt5arrayIPcLm2EELi4E23TrivialOffsetCalculatorILi1EjESD_NS0_6memory15LoadWithoutCastENSE_16StoreWithoutCastEEEviT_T0_T2_T3_T4_T5_)
        /*11b4*/ 	.word	0x00000018


	//----- nvinfo : EIATTR_FRAME_SIZE
	.align		4
.L_797:
        /*11b8*/ 	.byte	0x04, 0x11
        /*11ba*/ 	.short	(.L_799 - .L_798)
	.align		4
.L_798:
        /*11bc*/ 	.word	index@(_ZN2at6native27unrolled_elementwise_kernelINS0_13BUnaryFunctorIN3c108BFloat16ES4_S4_NS0_15binary_internal10DivFunctorIS4_EEEESt5arrayIPcLm2EELi4E23TrivialOffsetCalculatorILi1EjESD_NS0_6memory15LoadWithoutCastENSE_16StoreWithoutCastEEEviT_T0_T2_T3_T4_T5_)
        /*11c0*/ 	.word	0x00000000


	//----- nvinfo : EIATTR_REGCOUNT
	.align		4
.L_799:
        /*11c4*/ 	.byte	0x04, 0x2f
        /*11c6*/ 	.short	(.L_801 - .L_800)
	.align		4
.L_800:
        /*11c8*/ 	.word	index@(_ZN2at6native18elementwise_kernelILi128ELi4EZNS0_22gpu_kernel_impl_nocastINS0_13BUnaryFunctorIN3c108BFloat16ES5_S5_NS0_15binary_internal10DivFunctorIS5_EEEEEEvRNS_18TensorIteratorBaseERKT_EUliE_EEviT1_)
        /*11cc*/ 	.word	0x00000012


	//----- nvinfo : EIATTR_FRAME_SIZE
	.align		4
.L_801:
        /*11d0*/ 	.byte	0x04, 0x11
        /*11d2*/ 	.short	(.L_803 - .L_802)
	.align		4
.L_802:
        /*11d4*/ 	.word	index@(_ZN2at6native18elementwise_kernelILi128ELi4EZNS0_22gpu_kernel_impl_nocastINS0_13BUnaryFunctorIN3c108BFloat16ES5_S5_NS0_15binary_internal10DivFunctorIS5_EEEEEEvRNS_18TensorIteratorBaseERKT_EUliE_EEviT1_)
        /*11d8*/ 	.word	0x00000000


	//----- nvinfo : EIATTR_REGCOUNT
	.align		4
.L_803:
        /*11dc*/ 	.byte	0x04, 0x2f
        /*11de*/ 	.short	(.L_805 - .L_804)
	.align		4
.L_804:
        /*11e0*/ 	.word	index@(_ZN2at6native27unrolled_elementwise_kernelINS0_13BUnaryFunctorIN3c108BFloat16ES4_S4_NS0_15binary_internal10DivFunctorIS4_EEEESt5arrayIPcLm2EELi4E23TrivialOffsetCalculatorILi1EjESD_NS0_6memory12LoadWithCastILi1EEENSE_13StoreWithCastILi1EEEEEviT_T0_T2_T3_T4_T5_)
        /*11e4*/ 	.word	0x0000001c


	//----- nvinfo : EIATTR_FRAME_SIZE
	.align		4
.L_805:
        /*11e8*/ 	.byte	0x04, 0x11
        /*11ea*/ 	.short	(.L_807 - .L_806)
	.align		4
.L_806:
        /*11ec*/ 	.word	index@(_ZN2at6native27unrolled_elementwise_kernelINS0_13BUnaryFunctorIN3c108BFloat16ES4_S4_NS0_15binary_internal10DivFunctorIS4_EEEESt5arrayIPcLm2EELi4E23TrivialOffsetCalculatorILi1EjESD_NS0_6memory12LoadWithCastILi1EEENSE_13StoreWithCastILi1EEEEEviT_T0_T2_T3_T4_T5_)
        /*11f0*/ 	.word	0x00000000


	//----- nvinfo : EIATTR_REGCOUNT
	.align		4
.L_807:
        /*11f4*/ 	.byte	0x04, 0x2f
        /*11f6*/ 	.short	(.L_809 - .L_808)
	.align		4
.L_808:
        /*11f8*/ 	.word	index@(_ZN2at6native18elementwise_kernelILi128ELi4EZNS0_15gpu_kernel_implINS0_13BUnaryFunctorIN3c108BFloat16ES5_S5_NS0_15binary_internal10DivFunctorIS5_EEEEEEvRNS_18TensorIteratorBaseERKT_EUliE_EEviT1_)
        /*11fc*/ 	.word	0x0000001a


	//----- nvinfo : EIATTR_FRAME_SIZE
	.align		4
.L_809:
        /*1200*/ 	.byte	0x04, 0x11
        /*1202*/ 	.short	(.L_811 - .L_810)
	.align		4
.L_810:
        /*1204*/ 	.word	index@(_ZN2at6native18elementwise_kernelILi128ELi4EZNS0_15gpu_kernel_implINS0_13BUnaryFunctorIN3c108BFloat16ES5_S5_NS0_15binary_internal10DivFunctorIS5_EEEEEEvRNS_18TensorIteratorBaseERKT_EUliE_EEviT1_)
        /*1208*/ 	.word	0x00000000


	//----- nvinfo : EIATTR_REGCOUNT
	.align		4
.L_811:
        /*120c*/ 	.byte	0x04, 0x2f
        /*120e*/ 	.short	(.L_813 - .L_812)
	.align		4
.L_812:
        /*1210*/ 	.word	index@(_ZN2at6native29vectorized_elementwise_kernelILi8ENS0_13BinaryFunctorIN3c108BFloat16ES4_S4_NS0_15binary_internal10DivFunctorIS4_EEEESt5arrayIPcLm3EEEEviT0_T1_)
        /*1214*/ 	.word	0x00000028


	//----- nvinfo : EIATTR_FRAME_SIZE
	.align		4
.L_813:
        /*1218*/ 	.byte	0x04, 0x11
        /*121a*/ 	.short	(.L_815 - .L_814)
	.align		4
.L_814:
        /*121c*/ 	.word	index@(_ZN2at6native29vectorized_elementwise_kernelILi8ENS0_13BinaryFunctorIN3c108BFloat16ES4_S4_NS0_15binary_internal10DivFunctorIS4_EEEESt5arrayIPcLm3EEEEviT0_T1_)
        /*1220*/ 	.word	0x00000000


	//----- nvinfo : EIATTR_REGCOUNT
	.align		4
.L_815:
        /*1224*/ 	.byte	0x04, 0x2f
        /*1226*/ 	.short	(.L_817 - .L_816)
	.align		4
.L_816:
        /*1228*/ 	.word	index@(_ZN2at6native29vectorized_elementwise_kernelILi4ENS0_13BinaryFunctorIN3c108BFloat16ES4_S4_NS0_15binary_internal10DivFunctorIS4_EEEESt5arrayIPcLm3EEEEviT0_T1_)
        /*122c*/ 	.word	0x00000028


	//----- nvinfo : EIATTR_FRAME_SIZE
	.align		4
.L_817:
        /*1230*/ 	.byte	0x04, 0x11
        /*1232*/ 	.short	(.L_819 - .L_818)
	.align		4
.L_818:
        /*1234*/ 	.word	index@(_ZN2at6native29vectorized_elementwise_kernelILi4ENS0_13BinaryFunctorIN3c108BFloat16ES4_S4_NS0_15binary_internal10DivFunctorIS4_EEEESt5arrayIPcLm3EEEEviT0_T1_)
        /*1238*/ 	.word	0x00000000


	//----- nvinfo : EIATTR_REGCOUNT
	.align		4
.L_819:
        /*123c*/ 	.byte	0x04, 0x2f
        /*123e*/ 	.short	(.L_821 - .L_820)
	.align		4
.L_820:
        /*1240*/ 	.word	index@(_ZN2at6native29vectorized_elementwise_kernelILi2ENS0_13BinaryFunctorIN3c108BFloat16ES4_S4_NS0_15binary_internal10DivFunctorIS4_EEEESt5arrayIPcLm3EEEEviT0_T1_)
        /*1244*/ 	.word	0x00000028


	//----- nvinfo : EIATTR_FRAME_SIZE
	.align		4
.L_821:
        /*1248*/ 	.byte	0x04, 0x11
        /*124a*/ 	.short	(.L_823 - .L_822)
	.align		4
.L_822:
        /*124c*/ 	.word	index@(_ZN2at6native29vectorized_elementwise_kernelILi2ENS0_13BinaryFunctorIN3c108BFloat16ES4_S4_NS0_15binary_internal10DivFunctorIS4_EEEESt5arrayIPcLm3EEEEviT0_T1_)
        /*1250*/ 	.word	0x00000000


	//----- nvinfo : EIATTR_REGCOUNT
	.align		4
.L_823:
        /*1254*/ 	.byte	0x04, 0x2f
        /*1256*/ 	.short	(.L_825 - .L_824)
	.align		4
.L_824:
        /*1258*/ 	.word	index@(_ZN2at6native27unrolled_elementwise_kernelINS0_13BinaryFunctorIN3c108BFloat16ES4_S4_NS0_15binary_internal10DivFunctorIS4_EEEESt5arrayIPcLm3EELi4E23TrivialOffsetCalculatorILi2EjESC_ILi1EjENS0_6memory15LoadWithoutCastENSF_16StoreWithoutCastEEEviT_T0_T2_T3_T4_T5_)
        /*125c*/ 	.word	0x0000001e


	//----- nvinfo : EIATTR_FRAME_SIZE
	.align		4
.L_825:
        /*1260*/ 	.byte	0x04, 0x11
        /*1262*/ 	.short	(.L_827 - .L_826)
	.align		4
.L_826:
        /*1264*/ 	.word	index@(_ZN2at6native27unrolled_elementwise_kernelINS0_13BinaryFunctorIN3c108BFloat16ES4_S4_NS0_15binary_internal10DivFunctorIS4_EEEESt5arrayIPcLm3EELi4E23TrivialOffsetCalculatorILi2EjESC_ILi1EjENS0_6memory15LoadWithoutCastENSF_16StoreWithoutCastEEEviT_T0_T2_T3_T4_T5_)
        /*1268*/ 	.word	0x00000000


	//----- nvinfo : EIATTR_REGCOUNT
	.align		4
.L_827:
        /*126c*/ 	.byte	0x04, 0x2f
        /*126e*/ 	.short	(.L_829 - .L_828)
	.align		4
.L_828:
        /*1270*/ 	.word	index@(_ZN2at6native18elementwise_kernelILi128ELi4EZNS0_22gpu_kernel_impl_nocastINS0_13BinaryFunctorIN3c108BFloat16ES5_S5_NS0_15binary_internal10DivFunctorIS5_EEEEEEvRNS_18TensorIteratorBaseERKT_EUliE_EEviT1_)
        /*1274*/ 	.word	0x00000012


	//----- nvinfo : EIATTR_FRAME_SIZE
	.align		4
.L_829:
        /*1278*/ 	.byte	0x04, 0x11
        /*127a*/ 	.short	(.L_831 - .L_830)
	.align		4
.L_830:
        /*127c*/ 	.word	index@(_ZN2at6native18elementwise_kernelILi128ELi4EZNS0_22gpu_kernel_impl_nocastINS0_13BinaryFunctorIN3c108BFloat16ES5_S5_NS0_15binary_internal10DivFunctorIS5_EEEEEEvRNS_18TensorIteratorBaseERKT_EUliE_EEviT1_)
        /*1280*/ 	.word	0x00000000


	//----- nvinfo : EIATTR_REGCOUNT
	.align		4
.L_831:
        /*1284*/ 	.byte	0x04, 0x2f
        /*1286*/ 	.short	(.L_833 - .L_832)
	.align		4
.L_832:
        /*1288*/ 	.word	index@(_ZN2at6native27unrolled_elementwise_kernelINS0_13BinaryFunctorIN3c108BFloat16ES4_S4_NS0_15binary_internal10DivFunctorIS4_EEEESt5arrayIPcLm3EELi4E23TrivialOffsetCalculatorILi2EjESC_ILi1EjENS0_6memory12LoadWithCastILi2EEENSF_13StoreWithCastILi1EEEEEviT_T0_T2_T3_T4_T5_)
        /*128c*/ 	.word	0x0000001e


	//----- nvinfo : EIATTR_FRAME_SIZE
	.align		4
.L_833:
        /*1290*/ 	.byte	0x04, 0x11
        /*1292*/ 	.short	(.L_835 - .L_834)
	.align		4
.L_834:
        /*1294*/ 	.word	index@(_ZN2at6native27unrolled_elementwise_kernelINS0_13BinaryFunctorIN3c108BFloat16ES4_S4_NS0_15binary_internal10DivFunctorIS4_EEEESt5arrayIPcLm3EELi4E23TrivialOffsetCalculatorILi2EjESC_ILi1EjENS0_6memory12LoadWithCastILi2EEENSF_13StoreWithCastILi1EEEEEviT_T0_T2_T3_T4_T5_)
        /*1298*/ 	.word	0x00000000


	//----- nvinfo : EIATTR_REGCOUNT
	.align		4
.L_835:
        /*129c*/ 	.byte	0x04, 0x2f
        /*129e*/ 	.short	(.L_837 - .L_836)
	.align		4
.L_836:
        /*12a0*/ 	.word	index@(_ZN2at6native18elementwise_kernelILi128ELi4EZNS0_15gpu_kernel_implINS0_13BinaryFunctorIN3c108BFloat16ES5_S5_NS0_15binary_internal10DivFunctorIS5_EEEEEEvRNS_18TensorIteratorBaseERKT_EUliE_EEviT1_)
        /*12a4*/ 	.word	0x0000001a


	//----- nvinfo : EIATTR_FRAME_SIZE
	.align		4
.L_837:
        /*12a8*/ 	.byte	0x04, 0x11
        /*12aa*/ 	.short	(.L_839 - .L_838)
	.align		4
.L_838:
        /*12ac*/ 	.word	index@(_ZN2at6native18elementwise_kernelILi128ELi4EZNS0_15gpu_kernel_implINS0_13BinaryFunctorIN3c108BFloat16ES5_S5_NS0_15binary_internal10DivFunctorIS5_EEEEEEvRNS_18TensorIteratorBaseERKT_EUliE_EEviT1_)
        /*12b0*/ 	.word	0x00000000


	//----- nvinfo : EIATTR_MIN_STACK_SIZE
	.align		4
.L_839:
        /*12b4*/ 	.byte	0x04, 0x12
        /*12b6*/ 	.short	(.L_841 - .L_840)
	.align		4
.L_840:
        /*12b8*/ 	.word	index@(_ZN2at6native18elementwise_kernelILi128ELi4EZNS0_15gpu_kernel_implINS0_13BinaryFunctorIN3c108BFloat16ES5_S5_NS0_15binary_internal10DivFunctorIS5_EEEEEEvRNS_18TensorIteratorBaseERKT_EUliE_EEviT1_)
        /*12bc*/ 	.word	0x00000000


	//----- nvinfo : EIATTR_MIN_STACK_SIZE
	.align		4
.L_841:
        /*12c0*/ 	.byte	0x04, 0x12
        /*12c2*/ 	.short	(.L_843 - .L_842)
	.align		4
.L_842:
        /*12c4*/ 	.word	index@(_ZN2at6native27unrolled_elementwise_kernelINS0_13BinaryFunctorIN3c108BFloat16ES4_S4_NS0_15binary_internal10DivFunctorIS4_EEEESt5arrayIPcLm3EELi4E23TrivialOffsetCalculatorILi2EjESC_ILi1EjENS0_6memory12LoadWithCastILi2EEENSF_13StoreWithCastILi1EEEEEviT_T0_T2_T3_T4_T5_)
        /*12c8*/ 	.word	0x00000000


	//----- nvinfo : EIATTR_MIN_STACK_SIZE
	.align		4
.L_843:
        /*12cc*/ 	.byte	0x04, 0x12
        /*12ce*/ 	.short	(.L_845 - .L_844)
	.align		4
.L_844:
        /*12d0*/ 	.word	index@(_ZN2at6native18elementwise_kernelILi128ELi4EZNS0_22gpu_kernel_impl_nocastINS0_13BinaryFunctorIN3c108BFloat16ES5_S5_NS0_15binary_internal10DivFunctorIS5_EEEEEEvRNS_18TensorIteratorBaseERKT_EUliE_EEviT1_)
        /*12d4*/ 	.word	0x00000000


	//----- nvinfo : EIATTR_MIN_STACK_SIZE
	.align		4
.L_845:
        /*12d8*/ 	.byte	0x04, 0x12
        /*12da*/ 	.short	(.L_847 - .L_846)
	.align		4
.L_846:
        /*12dc*/ 	.word	index@(_ZN2at6native27unrolled_elementwise_kernelINS0_13BinaryFunctorIN3c108BFloat16ES4_S4_NS0_15binary_internal10DivFunctorIS4_EEEESt5arrayIPcLm3EELi4E23TrivialOffsetCalculatorILi2EjESC_ILi1EjENS0_6memory15LoadWithoutCastENSF_16StoreWithoutCastEEEviT_T0_T2_T3_T4_T5_)
        /*12e0*/ 	.word	0x00000000


	//----- nvinfo : EIATTR_MIN_STACK_SIZE
	.align		4
.L_847:
        /*12e4*/ 	.byte	0x04, 0x12
        /*12e6*/ 	.short	(.L_849 - .L_848)
	.align		4
.L_848:
        /*12e8*/ 	.word	index@(_ZN2at6native29vectorized_elementwise_kernelILi2ENS0_13BinaryFunctorIN3c108BFloat16ES4_S4_NS0_15binary_internal10DivFunctorIS4_EEEESt5arrayIPcLm3EEEEviT0_T1_)
        /*12ec*/ 	.word	0x00000000


	//----- nvinfo : EIATTR_MIN_STACK_SIZE
	.align		4
.L_849:
        /*12f0*/ 	.byte	0x04, 0x12
        /*12f2*/ 	.short	(.L_851 - .L_850)
	.align		4
.L_850:
        /*12f4*/ 	.word	index@(_ZN2at6native29vectorized_elementwise_kernelILi4ENS0_13BinaryFunctorIN3c108BFloat16ES4_S4_NS0_15binary_internal10DivFunctorIS4_EEEESt5arrayIPcLm3EEEEviT0_T1_)
        /*12f8*/ 	.word	0x00000000


	//----- nvinfo : EIATTR_MIN_STACK_SIZE
	.align		4
.L_851:
        /*12fc*/ 	.byte	0x04, 0x12
        /*12fe*/ 	.short	(.L_853 - .L_852)
	.align		4
.L_852:
        /*1300*/ 	.word	index@(_ZN2at6native29vectorized_elementwise_kernelILi8ENS0_13BinaryFunctorIN3c108BFloat16ES4_S4_NS0_15binary_internal10DivFunctorIS4_EEEESt5arrayIPcLm3EEEEviT0_T1_)
        /*1304*/ 	.word	0x00000000


	//----- nvinfo : EIATTR_MIN_STACK_SIZE
	.align		4
.L_853:
        /*1308*/ 	.byte	0x04, 0x12
        /*130a*/ 	.short	(.L_855 - .L_854)
	.align		4
.L_854:
        /*130c*/ 	.word	index@(_ZN2at6native18elementwise_kernelILi128ELi4EZNS0_15gpu_kernel_implINS0_13BUnaryFunctorIN3c108BFloat16ES5_S5_NS0_15binary_internal10DivFunctorIS5_EEEEEEvRNS_18TensorIteratorBaseERKT_EUliE_EEviT1_)
        /*1310*/ 	.word	0x00000000


	//----- nvinfo : EIATTR_MIN_STACK_SIZE
	.align		4
.L_855:
        /*1314*/ 	.byte	0x04, 0x12
        /*1316*/ 	.short	(.L_857 - .L_856)
	.align		4
.L_856:
        /*1318*/ 	.word	index@(_ZN2at6native27unrolled_elementwise_kernelINS0_13BUnaryFunctorIN3c108BFloat16ES4_S4_NS0_15binary_internal10DivFunctorIS4_EEEESt5arrayIPcLm2EELi4E23TrivialOffsetCalculatorILi1EjESD_NS0_6memory12LoadWithCastILi1EEENSE_13StoreWithCastILi1EEEEEviT_T0_T2_T3_T4_T5_)
        /*131c*/ 	.word	0x00000000


	//----- nvinfo : EIATTR_MIN_STACK_SIZE
	.align		4
.L_857:
        /*1320*/ 	.byte	0x04, 0x12
        /*1322*/ 	.short	(.L_859 - .L_858)
	.align		4
.L_858:
        /*1324*/ 	.word	index@(_ZN2at6native18elementwise_kernelILi128ELi4EZNS0_22gpu_kernel_impl_nocastINS0_13BUnaryFunctorIN3c108BFloat16ES5_S5_NS0_15binary_internal10DivFunctorIS5_EEEEEEvRNS_18TensorIteratorBaseERKT_EUliE_EEviT1_)
        /*1328*/ 	.word	0x00000000


	//----- nvinfo : EIATTR_MIN_STACK_SIZE
	.align		4
.L_859:
        /*132c*/ 	.byte	0x04, 0x12
        /*132e*/ 	.short	(.L_861 - .L_860)
	.align		4
.L_860:
        /*1330*/ 	.word	index@(_ZN2at6native27unrolled_elementwise_kernelINS0_13BUnaryFunctorIN3c108BFloat16ES4_S4_NS0_15binary_internal10DivFunctorIS4_EEEESt5arrayIPcLm2EELi4E23TrivialOffsetCalculatorILi1EjESD_NS0_6memory15LoadWithoutCastENSE_16StoreWithoutCastEEEviT_T0_T2_T3_T4_T5_)
        /*1334*/ 	.word	0x00000000


	//----- nvinfo : EIATTR_MIN_STACK_SIZE
	.align		4
.L_861:
        /*1338*/ 	.byte	0x04, 0x12
        /*133a*/ 	.short	(.L_863 - .L_862)
	.align		4
.L_862:
        /*133c*/ 	.word	index@(_ZN2at6native29vectorized_elementwise_kernelILi2ENS0_13BUnaryFunctorIN3c108BFloat16ES4_S4_NS0_15binary_internal10DivFunctorIS4_EEEESt5arrayIPcLm2EEEEviT0_T1_)
        /*1340*/ 	.word	0x00000000


	//----- nvinfo : EIATTR_MIN_STACK_SIZE
	.align		4
.L_863:
        /*1344*/ 	.byte	0x04, 0x12
        /*1346*/ 	.short	(.L_865 - .L_864)
	.align		4
.L_864:
        /*1348*/ 	.word	index@(_ZN2at6native29vectorized_elementwise_kernelILi4ENS0_13BUnaryFunctorIN3c108BFloat16ES4_S4_NS0_15binary_internal10DivFunctorIS4_EEEESt5arrayIPcLm2EEEEviT0_T1_)
        /*134c*/ 	.word	0x00000000


	//----- nvinfo : EIATTR_MIN_STACK_SIZE
	.align		4
.L_865:
        /*1350*/ 	.byte	0x04, 0x12
        /*1352*/ 	.short	(.L_867 - .L_866)
	.align		4
.L_866:
        /*1354*/ 	.word	index@(_ZN2at6native29vectorized_elementwise_kernelILi8ENS0_13BUnaryFunctorIN3c108BFloat16ES4_S4_NS0_15binary_internal10DivFunctorIS4_EEEESt5arrayIPcLm2EEEEviT0_T1_)
        /*1358*/ 	.word	0x00000000


	//----- nvinfo : EIATTR_MIN_STACK_SIZE
	.align		4
.L_867:
        /*135c*/ 	.byte	0x04, 0x12
        /*135e*/ 	.short	(.L_869 - .L_868)
	.align		4
.L_868:
        /*1360*/ 	.word	index@(_ZN2at6native18elementwise_kernelILi128ELi4EZNS0_15gpu_kernel_implINS0_13AUnaryFunctorIN3c108BFloat16ES5_S5_NS0_15binary_internal10DivFunctorIS5_EEEEEEvRNS_18TensorIteratorBaseERKT_EUliE_EEviT1_)
        /*1364*/ 	.word	0x00000000


	//----- nvinfo : EIATTR_MIN_STACK_SIZE
	.align		4
.L_869:
        /*1368*/ 	.byte	0x04, 0x12
        /*136a*/ 	.short	(.L_871 - .L_870)
	.align		4
.L_870:
        /*136c*/ 	.word	index@(_ZN2at6native27unrolled_elementwise_kernelINS0_13AUnaryFunctorIN3c108BFloat16ES4_S4_NS0_15binary_internal10DivFunctorIS4_EEEESt5arrayIPcLm2EELi4E23TrivialOffsetCalculatorILi1EjESD_NS0_6memory12LoadWithCastILi1EEENSE_13StoreWithCastILi1EEEEEviT_T0_T2_T3_T4_T5_)
        /*1370*/ 	.word	0x00000000


	//----- nvinfo : EIATTR_MIN_STACK_SIZE
	.align		4
.L_871:
        /*1374*/ 	.byte	0x04, 0x12
        /*1376*/ 	.short	(.L_873 - .L_872)
	.align		4
.L_872:
        /*1378*/ 	.word	index@(_ZN2at6native18elementwise_kernelILi128ELi4EZNS0_22gpu_kernel_impl_nocastINS0_13AUnaryFunctorIN3c108BFloat16ES5_S5_NS0_15binary_internal10DivFunctorIS5_EEEEEEvRNS_18TensorIteratorBaseERKT_EUliE_EEviT1_)
        /*137c*/ 	.word	0x00000000


	//----- nvinfo : EIATTR_MIN_STACK_SIZE
	.align		4
.L_873:
        /*1380*/ 	.byte	0x04, 0x12
        /*1382*/ 	.short	(.L_875 - .L_874)
	.align		4
.L_874:
        /*1384*/ 	.word	index@(_ZN2at6native27unrolled_elementwise_kernelINS0_13AUnaryFunctorIN3c108BFloat16ES4_S4_NS0_15binary_internal10DivFunctorIS4_EEEESt5arrayIPcLm2EELi4E23TrivialOffsetCalculatorILi1EjESD_NS0_6memory15LoadWithoutCastENSE_16StoreWithoutCastEEEviT_T0_T2_T3_T4_T5_)
        /*1388*/ 	.word	0x00000000


	//----- nvinfo : EIATTR_MIN_STACK_SIZE
	.align		4
.L_875:
        /*138c*/ 	.byte	0x04, 0x12
        /*138e*/ 	.short	(.L_877 - .L_876)
	.align		4
.L_876:
        /*1390*/ 	.word	index@(_ZN2at6native29vectorized_elementwise_kernelILi2ENS0_13AUnaryFunctorIN3c108BFloat16ES4_S4_NS0_15binary_internal10DivFunctorIS4_EEEESt5arrayIPcLm2EEEEviT0_T1_)
        /*1394*/ 	.word	0x00000000


	//----- nvinfo : EIATTR_MIN_STACK_SIZE
	.align		4
.L_877:
        /*1398*/ 	.byte	0x04, 0x12
        /*139a*/ 	.short	(.L_879 - .L_878)
	.align		4
.L_878:
        /*139c*/ 	.word	index@(_ZN2at6native29vectorized_elementwise_kernelILi4ENS0_13AUnaryFunctorIN3c108BFloat16ES4_S4_NS0_15binary_internal10DivFunctorIS4_EEEESt5arrayIPcLm2EEEEviT0_T1_)
        /*13a0*/ 	.word	0x00000000


	//----- nvinfo : EIATTR_MIN_STACK_SIZE
	.align		4
.L_879:
        /*13a4*/ 	.byte	0x04, 0x12
        /*13a6*/ 	.short	(.L_881 - .L_880)
	.align		4
.L_880:
        /*13a8*/ 	.word	index@(_ZN2at6native29vectorized_elementwise_kernelILi8ENS0_13AUnaryFunctorIN3c108BFloat16ES4_S4_NS0_15binary_internal10DivFunctorIS4_EEEESt5arrayIPcLm2EEEEviT0_T1_)
        /*13ac*/ 	.word	0x00000000


	//----- nvinfo : EIATTR_MIN_STACK_SIZE
	.align		4
.L_881:
        /*13b0*/ 	.byte	0x04, 0x12
        /*13b2*/ 	.short	(.L_883 - .L_882)
	.align		4
.L_882:
        /*13b4*/ 	.word	index@(_ZN2at6native18elementwise_kernelILi128ELi4EZNS0_15gpu_kernel_implINS0_13BinaryFunctorIN3c104HalfES5_S5_NS0_15binary_internal10DivFunctorIS5_EEEEEEvRNS_18TensorIteratorBaseERKT_EUliE_EEviT1_)
        /*13b8*/ 	.word	0x00000000


	//----- nvinfo : EIATTR_MIN_STACK_SIZE
	.align		4
.L_883:
        /*13bc*/ 	.byte	0x04, 0x12
        /*13be*/ 	.short	(.L_885 - .L_884)
	.align		4
.L_884:
        /*13c0*/ 	.word	index@(_ZN2at6native27unrolled_elementwise_kernelINS0_13BinaryFunctorIN3c104HalfES4_S4_NS0_15binary_internal10DivFunctorIS4_EEEESt5arrayIPcLm3EELi4E23TrivialOffsetCalculatorILi2EjESC_ILi1EjENS0_6memory12LoadWithCastILi2EEENSF_13StoreWithCastILi1EEEEEviT_T0_T2_T3_T4_T5_)
        /*13c4*/ 	.word	0x00000000


	//----- nvinfo : EIATTR_MIN_STACK_SIZE
	.align		4
.L_885:
        /*13c8*/ 	.byte	0x04, 0x12
        /*13ca*/ 	.short	(.L_887 - .L_886)
	.align		4
.L_886:
        /*13cc*/ 	.word	index@(_ZN2at6native18elementwise_kernelILi128ELi4EZNS0_22gpu_kernel_impl_nocastINS0_13BinaryFunctorIN3c104HalfES5_S5_NS0_15binary_internal10DivFunctorIS5_EEEEEEvRNS_18TensorIteratorBaseERKT_EUliE_EEviT1_)
        /*13d0*/ 	.word	0x00000000


	//----- nvinfo : EIATTR_MIN_STACK_SIZE
	.align		4
.L_887:
        /*13d4*/ 	.byte	0x04, 0x12
        /*13d6*/ 	.short	(.L_889 - .L_888)
	.align		4
.L_888:
        /*13d8*/ 	.word	index@(_ZN2at6native27unrolled_elementwise_kernelINS0_13BinaryFunctorIN3c104HalfES4_S4_NS0_15binary_internal10DivFunctorIS4_EEEESt5arrayIPcLm3EELi4E23TrivialOffsetCalculatorILi2EjESC_ILi1EjENS0_6memory15LoadWithoutCastENSF_16StoreWithoutCastEEEviT_T0_T2_T3_T4_T5_)
        /*13dc*/ 	.word	0x00000000


	//----- nvinfo : EIATTR_MIN_STACK_SIZE
	.align		4
.L_889:
        /*13e0*/ 	.byte	0x04, 0x12
        /*13e2*/ 	.short	(.L_891 - .L_890)
	.align		4
.L_890:
        /*13e4*/ 	.word	index@(_ZN2at6native29vectorized_elementwise_kernelILi2ENS0_13BinaryFunctorIN3c104HalfES4_S4_NS0_15binary_internal10DivFunctorIS4_EEEESt5arrayIPcLm3EEEEviT0_T1_)
        /*13e8*/ 	.word	0x00000000


	//----- nvinfo : EIATTR_MIN_STACK_SIZE
	.align		4
.L_891:
        /*13ec*/ 	.byte	0x04, 0x12
        /*13ee*/ 	.short	(.L_893 - .L_892)
	.align		4
.L_892:
        /*13f0*/ 	.word	index@(_ZN2at6native29vectorized_elementwise_kernelILi4ENS0_13BinaryFunctorIN3c104HalfES4_S4_NS0_15binary_internal10DivFunctorIS4_EEEESt5arrayIPcLm3EEEEviT0_T1_)
        /*13f4*/ 	.word	0x00000000


	//----- nvinfo : EIATTR_MIN_STACK_SIZE
	.align		4
.L_893:
        /*13f8*/ 	.byte	0x04, 0x12
        /*13fa*/ 	.short	(.L_895 - .L_894)
	.align		4
.L_894:
        /*13fc*/ 	.word	index@(_ZN2at6native29vectorized_elementwise_kernelILi8ENS0_13BinaryFunctorIN3c104HalfES4_S4_NS0_15binary_internal10DivFunctorIS4_EEEESt5arrayIPcLm3EEEEviT0_T1_)
        /*1400*/ 	.word	0x00000000


	//----- nvinfo : EIATTR_MIN_STACK_SIZE
	.align		4
.L_895:
        /*1404*/ 	.byte	0x04, 0x12
        /*1406*/ 	.short	(.L_897 - .L_896)
	.align		4
.L_896:
        /*1408*/ 	.word	index@(_ZN2at6native18elementwise_kernelILi128ELi4EZNS0_15gpu_kernel_implINS0_13BUnaryFunctorIN3c104HalfES5_S5_NS0_15binary_internal10DivFunctorIS5_EEEEEEvRNS_18TensorIteratorBaseERKT_EUliE_EEviT1_)
        /*140c*/ 	.word	0x00000000


	//----- nvinfo : EIATTR_MIN_STACK_SIZE
	.align		4
.L_897:
        /*1410*/ 	.byte	0x04, 0x12
        /*1412*/ 	.short	(.L_899 - .L_898)
	.align		4
.L_898:
        /*1414*/ 	.word	index@(_ZN2at6native27unrolled_elementwise_kernelINS0_13BUnaryFunctorIN3c104HalfES4_S4_NS0_15binary_internal10DivFunctorIS4_EEEESt5arrayIPcLm2EELi4E23TrivialOffsetCalculatorILi1EjESD_NS0_6memory12LoadWithCastILi1EEENSE_13StoreWithCastILi1EEEEEviT_T0_T2_T3_T4_T5_)
        /*1418*/ 	.word	0x00000000


	//----- nvinfo : EIATTR_MIN_STACK_SIZE
	.align		4
.L_899:
        /*141c*/ 	.byte	0x04, 0x12
        /*141e*/ 	.short	(.L_901 - .L_900)
	.align		4
.L_900:
        /*1420*/ 	.word	index@(_ZN2at6native18elementwise_kernelILi128ELi4EZNS0_22gpu_kernel_impl_nocastINS0_13BUnaryFunctorIN3c104HalfES5_S5_NS0_15binary_internal10DivFunctorIS5_EEEEEEvRNS_18TensorIteratorBaseERKT_EUliE_EEviT1_)
        /*1424*/ 	.word	0x00000000


	//----- nvinfo : EIATTR_MIN_STACK_SIZE
	.align		4
.L_901:
        /*1428*/ 	.byte	0x04, 0x12
        /*142a*/ 	.short	(.L_903 - .L_902)
	.align		4
.L_902:
        /*142c*/ 	.word	index@(_ZN2at6native27unrolled_elementwise_kernelINS0_13BUnaryFunctorIN3c104HalfES4_S4_NS0_15binary_internal10DivFunctorIS4_EEEESt5arrayIPcLm2EELi4E23TrivialOffsetCalculatorILi1EjESD_NS0_6memory15LoadWithoutCastENSE_16StoreWithoutCastEEEviT_T0_T2_T3_T4_T5_)
        /*1430*/ 	.word	0x00000000


	//----- nvinfo : EIATTR_MIN_STACK_SIZE
	.align		4
.L_903:
        /*1434*/ 	.byte	0x04, 0x12
        /*1436*/ 	.short	(.L_905 - .L_904)
	.align		4
.L_904:
        /*1438*/ 	.word	index@(_ZN2at6native29vectorized_elementwise_kernelILi2ENS0_13BUnaryFunctorIN3c104HalfES4_S4_NS0_15binary_internal10DivFunctorIS4_EEEESt5arrayIPcLm2EEEEviT0_T1_)
        /*143c*/ 	.word	0x00000000


	//----- nvinfo : EIATTR_MIN_STACK_SIZE
	.align		4
.L_905:
        /*1440*/ 	.byte	0x04, 0x12
        /*1442*/ 	.short	(.L_907 - .L_906)
	.align		4
.L_906:
        /*1444*/ 	.word	index@(_ZN2at6native29vectorized_elementwise_kernelILi4ENS0_13BUnaryFunctorIN3c104HalfES4_S4_NS0_15binary_internal10DivFunctorIS4_EEEESt5arrayIPcLm2EEEEviT0_T1_)
        /*1448*/ 	.word	0x00000000


	//----- nvinfo : EIATTR_MIN_STACK_SIZE
	.align		4
.L_907:
        /*144c*/ 	.byte	0x04, 0x12
        /*144e*/ 	.short	(.L_909 - .L_908)
	.align		4
.L_908:
        /*1450*/ 	.word	index@(_ZN2at6native29vectorized_elementwise_kernelILi8ENS0_13BUnaryFunctorIN3c104HalfES4_S4_NS0_15binary_internal10DivFunctorIS4_EEEESt5arrayIPcLm2EEEEviT0_T1_)
        /*1454*/ 	.word	0x00000000


	//----- nvinfo : EIATTR_MIN_STACK_SIZE
	.align		4
.L_909:
        /*1458*/ 	.byte	0x04, 0x12
        /*145a*/ 	.short	(.L_911 - .L_910)
	.align		4
.L_910:
        /*145c*/ 	.word	index@(_ZN2at6native18elementwise_kernelILi128ELi4EZNS0_15gpu_kernel_implINS0_13AUnaryFunctorIN3c104HalfES5_S5_NS0_15binary_internal10DivFunctorIS5_EEEEEEvRNS_18TensorIteratorBaseERKT_EUliE_EEviT1_)
        /*1460*/ 	.word	0x00000000


	//----- nvinfo : EIATTR_MIN_STACK_SIZE
	.align		4
.L_911:
        /*1464*/ 	.byte	0x04, 0x12
        /*1466*/ 	.short	(.L_913 - .L_912)
	.align		4
.L_912:
        /*1468*/ 	.word	index@(_ZN2at6native27unrolled_elementwise_kernelINS0_13AUnaryFunctorIN3c104HalfES4_S4_NS0_15binary_internal10DivFunctorIS4_EEEESt5arrayIPcLm2EELi4E23TrivialOffsetCalculatorILi1EjESD_NS0_6memory12LoadWithCastILi1EEENSE_13StoreWithCastILi1EEEEEviT_T0_T2_T3_T4_T5_)
        /*146c*/ 	.word	0x00000000


	//----- nvinfo : EIATTR_MIN_STACK_SIZE
	.align		4
.L_913:
        /*1470*/ 	.byte	0x04, 0x12
        /*1472*/ 	.short	(.L_915 - .L_914)
	.align		4
.L_914:
        /*1474*/ 	.word	index@(_ZN2at6native18elementwise_kernelILi128ELi4EZNS0_22gpu_kernel_impl_nocastINS0_13AUnaryFunctorIN3c104HalfES5_S5_NS0_15binary_internal10DivFunctorIS5_EEEEEEvRNS_18TensorIteratorBaseERKT_EUliE_EEviT1_)
        /*1478*/ 	.word	0x00000000


	//----- nvinfo : EIATTR_MIN_STACK_SIZE
	.align		4
.L_915:
        /*147c*/ 	.byte	0x04, 0x12
        /*147e*/ 	.short	(.L_917 - .L_916)
	.align		4
.L_916:
        /*1480*/ 	.word	index@(_ZN2at6native27unrolled_elementwise_kernelINS0_13AUnaryFunctorIN3c104HalfES4_S4_NS0_15binary_internal10DivFunctorIS4_EEEESt5arrayIPcLm2EELi4E23TrivialOffsetCalculatorILi1EjESD_NS0_6memory15LoadWithoutCastENSE_16StoreWithoutCastEEEviT_T0_T2_T3_T4_T5_)
        /*1484*/ 	.word	0x00000000


	//----- nvinfo : EIATTR_MIN_STACK_SIZE
	.align		4
.L_917:
        /*1488*/ 	.byte	0x04, 0x12
        /*148a*/ 	.short	(.L_919 - .L_918)
	.align		4
.L_918:
        /*148c*/ 	.word	index@(_ZN2at6native29vectorized_elementwise_kernelILi2ENS0_13AUnaryFunctorIN3c104HalfES4_S4_NS0_15binary_internal10DivFunctorIS4_EEEESt5arrayIPcLm2EEEEviT0_T1_)
        /*1490*/ 	.word	0x00000000


	//----- nvinfo : EIATTR_MIN_STACK_SIZE
	.align		4
.L_919:
        /*1494*/ 	.byte	0x04, 0x12
        /*1496*/ 	.short	(.L_921 - .L_920)
	.align		4
.L_920:
        /*1498*/ 	.word	index@(_ZN2at6native29vectorized_elementwise_kernelILi4ENS0_13AUnaryFunctorIN3c104HalfES4_S4_NS0_15binary_internal10DivFunctorIS4_EEEESt5arrayIPcLm2EEEEviT0_T1_)
        /*149c*/ 	.word	0x00000000


	//----- nvinfo : EIATTR_MIN_STACK_SIZE
	.align		4
.L_921:
        /*14a0*/ 	.byte	0x04, 0x12
        /*14a2*/ 	.short	(.L_923 - .L_922)
	.align		4
.L_922:
        /*14a4*/ 	.word	index@(_ZN2at6native29vectorized_elementwise_kernelILi8ENS0_13AUnaryFunctorIN3c104HalfES4_S4_NS0_15binary_internal10DivFunctorIS4_EEEESt5arrayIPcLm2EEEEviT0_T1_)
        /*14a8*/ 	.word	0x00000000


	//----- nvinfo : EIATTR_MIN_STACK_SIZE
	.align		4
.L_923:
        /*14ac*/ 	.byte	0x04, 0x12
        /*14ae*/ 	.short	(.L_925 - .L_924)
	.align		4
.L_924:
        /*14b0*/ 	.word	index@(_ZN2at6native18elementwise_kernelILi128ELi4EZNS0_15gpu_kernel_implINS0_13BinaryFunctorIN3c107complexIfEES6_S6_NS0_15binary_internal10DivFunctorIS6_EEEEEEvRNS_18TensorIteratorBaseERKT_EUliE_EEviT1_)
        /*14b4*/ 	.word	0x00000000


	//----- nvinfo : EIATTR_MIN_STACK_SIZE
	.align		4
.L_925:
        /*14b8*/ 	.byte	0x04, 0x12
        /*14ba*/ 	.short	(.L_927 - .L_926)
	.align		4
.L_926:
        /*14bc*/ 	.word	index@(_ZN2at6native27unrolled_elementwise_kernelINS0_13BinaryFunctorIN3c107complexIfEES5_S5_NS0_15binary_internal10DivFunctorIS5_EEEESt5arrayIPcLm3EELi4E23TrivialOffsetCalculatorILi2EjESD_ILi1EjENS0_6memory12LoadWithCastILi2EEENSG_13StoreWithCastILi1EEEEEviT_T0_T2_T3_T4_T5_)
        /*14c0*/ 	.word	0x00000000


	//----- nvinfo : EIATTR_MIN_STACK_SIZE
	.align		4
.L_927:
        /*14c4*/ 	.byte	0x04, 0x12
        /*14c6*/ 	.short	(.L_929 - .L_928)
	.align		4
.L_928:
        /*14c8*/ 	.word	index@(_ZN2at6native18elementwise_kernelILi128ELi2EZNS0_22gpu_kernel_impl_nocastINS0_13BinaryFunctorIN3c107complexIfEES6_S6_NS0_15binary_internal10DivFunctorIS6_EEEEEEvRNS_18TensorIteratorBaseERKT_EUliE_EEviT1_)
        /*14cc*/ 	.word	0x00000000


	//----- nvinfo : EIATTR_MIN_STACK_SIZE
	.align		4
.L_929:
        /*14d0*/ 	.byte	0x04, 0x12
        /*14d2*/ 	.short	(.L_931 - .L_930)
	.align		4
.L_930:
        /*14d4*/ 	.word	index@(_ZN2at6native27unrolled_elementwise_kernelINS0_13BinaryFunctorIN3c107complexIfEES5_S5_NS0_15binary_internal10DivFunctorIS5_EEEESt5arrayIPcLm3EELi4E23TrivialOffsetCalculatorILi2EjESD_ILi1EjENS0_6memory15LoadWithoutCastENSG_16StoreWithoutCastEEEviT_T0_T2_T3_T4_T5_)
        /*14d8*/ 	.word	0x00000000


	//----- nvinfo : EIATTR_MIN_STACK_SIZE
	.align		4
.L_931:
        /*14dc*/ 	.byte	0x04, 0x12
        /*14de*/ 	.short	(.L_933 - .L_932)
	.align		4
.L_932:
        /*14e0*/ 	.word	index@(_ZN2at6native29vectorized_elementwise_kernelILi2ENS0_13BinaryFunctorIN3c107complexIfEES5_S5_NS0_15binary_internal10DivFunctorIS5_EEEESt5arrayIPcLm3EEEEviT0_T1_)
        /*14e4*/ 	.word	0x00000000


	//----- nvinfo : EIATTR_MIN_STACK_SIZE
	.align		4
.L_933:
        /*14e8*/ 	.byte	0x04, 0x12
        /*14ea*/ 	.short	(.L_935 - .L_934)
	.align		4
.L_934:
        /*14ec*/ 	.word	index@(_ZN2at6native29vectorized_elementwise_kernelILi4ENS0_13BinaryFunctorIN3c107complexIfEES5_S5_NS0_15binary_internal10DivFunctorIS5_EEEESt5arrayIPcLm3EEEEviT0_T1_)
        /*14f0*/ 	.word	0x00000000


	//----- nvinfo : EIATTR_MIN_STACK_SIZE
	.align		4
.L_935:
        /*14f4*/ 	.byte	0x04, 0x12
        /*14f6*/ 	.short	(.L_937 - .L_936)
	.align		4
.L_936:
        /*14f8*/ 	.word	index@(_ZN2at6native29vectorized_elementwise_kernelILi8ENS0_13BinaryFunctorIN3c107complexIfEES5_S5_NS0_15binary_internal10DivFunctorIS5_EEEESt5arrayIPcLm3EEEEviT0_T1_)
        /*14fc*/ 	.word	0x00000000


	//----- nvinfo : EIATTR_MIN_STACK_SIZE
	.align		4
.L_937:
        /*1500*/ 	.byte	0x04, 0x12
        /*1502*/ 	.short	(.L_939 - .L_938)
	.align		4
.L_938:
        /*1504*/ 	.word	index@(_ZN2at6native18elementwise_kernelILi128ELi4EZNS0_15gpu_kernel_implINS0_13BUnaryFunctorIN3c107complexIfEES6_S6_NS0_15binary_internal10DivFunctorIS6_EEEEEEvRNS_18TensorIteratorBaseERKT_EUliE_EEviT1_)
        /*1508*/ 	.word	0x00000000


	//----- nvinfo : EIATTR_MIN_STACK_SIZE
	.align		4
.L_939:
        /*150c*/ 	.byte	0x04, 0x12
        /*150e*/ 	.short	(.L_941 - .L_940)
	.align		4
.L_940:
        /*1510*/ 	.word	index@(_ZN2at6native27unrolled_elementwise_kernelINS0_13BUnaryFunctorIN3c107complexIfEES5_S5_NS0_15binary_internal10DivFunctorIS5_EEEESt5arrayIPcLm2EELi4E23TrivialOffsetCalculatorILi1EjESE_NS0_6memory12LoadWithCastILi1EEENSF_13StoreWithCastILi1EEEEEviT_T0_T2_T3_T4_T5_)
        /*1514*/ 	.word	0x00000000


	//----- nvinfo : EIATTR_MIN_STACK_SIZE
	.align		4
.L_941:
        /*1518*/ 	.byte	0x04, 0x12
        /*151a*/ 	.short	(.L_943 - .L_942)
	.align		4
.L_942:
        /*151c*/ 	.word	index@(_ZN2at6native18elementwise_kernelILi128ELi2EZNS0_22gpu_kernel_impl_nocastINS0_13BUnaryFunctorIN3c107complexIfEES6_S6_NS0_15binary_internal10DivFunctorIS6_EEEEEEvRNS_18TensorIteratorBaseERKT_EUliE_EEviT1_)
        /*1520*/ 	.word	0x00000000


	//----- nvinfo : EIATTR_MIN_STACK_SIZE
	.align		4
.L_943:
        /*1524*/ 	.byte	0x04, 0x12
        /*1526*/ 	.short	(.L_945 - .L_944)
	.align		4
.L_944:
        /*1528*/ 	.word	index@(_ZN2at6native27unrolled_elementwise_kernelINS0_13BUnaryFunctorIN3c107complexIfEES5_S5_NS0_15binary_internal10DivFunctorIS5_EEEESt5arrayIPcLm2EELi4E23TrivialOffsetCalculatorILi1EjESE_NS0_6memory15LoadWithoutCastENSF_16StoreWithoutCastEEEviT_T0_T2_T3_T4_T5_)
        /*152c*/ 	.word	0x00000000


	//----- nvinfo : EIATTR_MIN_STACK_SIZE
	.align		4
.L_945:
        /*1530*/ 	.byte	0x04, 0x12
        /*1532*/ 	.short	(.L_947 - .L_946)
	.align		4
.L_946:
        /*1534*/ 	.word	index@(_ZN2at6native29vectorized_elementwise_kernelILi2ENS0_13BUnaryFunctorIN3c107complexIfEES5_S5_NS0_15binary_internal10DivFunctorIS5_EEEESt5arrayIPcLm2EEEEviT0_T1_)
        /*1538*/ 	.word	0x00000000


	//----- nvinfo : EIATTR_MIN_STACK_SIZE
	.align		4
.L_947:
        /*153c*/ 	.byte	0x04, 0x12
        /*153e*/ 	.short	(.L_949 - .L_948)
	.align		4
.L_948:
        /*1540*/ 	.word	index@(_ZN2at6native29vectorized_elementwise_kernelILi4ENS0_13BUnaryFunctorIN3c107complexIfEES5_S5_NS0_15binary_internal10DivFunctorIS5_EEEESt5arrayIPcLm2EEEEviT0_T1_)
        /*1544*/ 	.word	0x00000000


	//----- nvinfo : EIATTR_MIN_STACK_SIZE
	.align		4
.L_949:
        /*1548*/ 	.byte	0x04, 0x12
        /*154a*/ 	.short	(.L_951 - .L_950)
	.align		4
.L_950:
        /*154c*/ 	.word	index@(_ZN2at6native29vectorized_elementwise_kernelILi8ENS0_13BUnaryFunctorIN3c107complexIfEES5_S5_NS0_15binary_internal10DivFunctorIS5_EEEESt5arrayIPcLm2EEEEviT0_T1_)
        /*1550*/ 	.word	0x00000000


	//----- nvinfo : EIATTR_MIN_STACK_SIZE
	.align		4
.L_951:
        /*1554*/ 	.byte	0x04, 0x12
        /*1556*/ 	.short	(.L_953 - .L_952)
	.align		4
.L_952:
        /*1558*/ 	.word	index@(_ZN2at6native18elementwise_kernelILi128ELi4EZNS0_15gpu_kernel_implINS0_13AUnaryFunctorIN3c107complexIfEES6_S6_NS0_15binary_internal10DivFunctorIS6_EEEEEEvRNS_18TensorIteratorBaseERKT_EUliE_EEviT1_)
        /*155c*/ 	.word	0x00000000


	//----- nvinfo : EIATTR_MIN_STACK_SIZE
	.align		4
.L_953:
        /*1560*/ 	.byte	0x04, 0x12
        /*1562*/ 	.short	(.L_955 - .L_954)
	.align		4
.L_954:
        /*1564*/ 	.word	index@(_ZN2at6native27unrolled_elementwise_kernelINS0_13AUnaryFunctorIN3c107complexIfEES5_S5_NS0_15binary_internal10DivFunctorIS5_EEEESt5arrayIPcLm2EELi4E23TrivialOffsetCalculatorILi1EjESE_NS0_6memory12LoadWithCastILi1EEENSF_13StoreWithCastILi1EEEEEviT_T0_T2_T3_T4_T5_)
        /*1568*/ 	.word	0x00000000


	//----- nvinfo : EIATTR_MIN_STACK_SIZE
	.align		4
.L_955:
        /*156c*/ 	.byte	0x04, 0x12
        /*156e*/ 	.short	(.L_957 - .L_956)
	.align		4
.L_956:
        /*1570*/ 	.word	index@(_ZN2at6native18elementwise_kernelILi128ELi2EZNS0_22gpu_kernel_impl_nocastINS0_13AUnaryFunctorIN3c107complexIfEES6_S6_NS0_15binary_internal10DivFunctorIS6_EEEEEEvRNS_18TensorIteratorBaseERKT_EUliE_EEviT1_)
        /*1574*/ 	.word	0x00000000


	//----- nvinfo : EIATTR_MIN_STACK_SIZE
	.align		4
.L_957:
        /*1578*/ 	.byte	0x04, 0x12
        /*157a*/ 	.short	(.L_959 - .L_958)
	.align		4
.L_958:
        /*157c*/ 	.word	index@(_ZN2at6native27unrolled_elementwise_kernelINS0_13AUnaryFunctorIN3c107complexIfEES5_S5_NS0_15binary_internal10DivFunctorIS5_EEEESt5arrayIPcLm2EELi4E23TrivialOffsetCalculatorILi1EjESE_NS0_6memory15LoadWithoutCastENSF_16StoreWithoutCastEEEviT_T0_T2_T3_T4_T5_)
        /*1580*/ 	.word	0x00000000


	//----- nvinfo : EIATTR_MIN_STACK_SIZE
	.align		4
.L_959:
        /*1584*/ 	.byte	0x04, 0x12
        /*1586*/ 	.short	(.L_961 - .L_960)
	.align		4
.L_960:
        /*1588*/ 	.word	index@(_ZN2at6native29vectorized_elementwise_kernelILi2ENS0_13AUnaryFunctorIN3c107complexIfEES5_S5_NS0_15binary_internal10DivFunctorIS5_EEEESt5arrayIPcLm2EEEEviT0_T1_)
        /*158c*/ 	.word	0x00000000


	//----- nvinfo : EIATTR_MIN_STACK_SIZE
	.align		4
.L_961:
        /*1590*/ 	.byte	0x04, 0x12
        /*1592*/ 	.short	(.L_963 - .L_962)
	.align		4
.L_962:
        /*1594*/ 	.word	index@(_ZN2at6native29vectorized_elementwise_kernelILi4ENS0_13AUnaryFunctorIN3c107complexIfEES5_S5_NS0_15binary_internal10DivFunctorIS5_EEEESt5arrayIPcLm2EEEEviT0_T1_)
        /*1598*/ 	.word	0x00000000


	//----- nvinfo : EIATTR_MIN_STACK_SIZE
	.align		4
.L_963:
        /*159c*/ 	.byte	0x04, 0x12
        /*159e*/ 	.short	(.L_965 - .L_964)
	.align		4
.L_964:
        /*15a0*/ 	.word	index@(_ZN2at6native29vectorized_elementwise_kernelILi8ENS0_13AUnaryFunctorIN3c107complexIfEES5_S5_NS0_15binary_internal10DivFunctorIS5_EEEESt5arrayIPcLm2EEEEviT0_T1_)
        /*15a4*/ 	.word	0x00000000


	//----- nvinfo : EIATTR_MIN_STACK_SIZE
	.align		4
.L_965:
        /*15a8*/ 	.byte	0x04, 0x12
        /*15aa*/ 	.short	(.L_967 - .L_966)
	.align		4
.L_966:
        /*15ac*/ 	.word	index@(_ZN2at6native18elementwise_kernelILi128ELi4EZNS0_15gpu_kernel_implINS0_13BinaryFunctorIN3c107complexIdEES6_S6_NS0_15binary_internal10DivFunctorIS6_EEEEEEvRNS_18TensorIteratorBaseERKT_EUliE_EEviT1_)
        /*15b0*/ 	.word	0x00000000


	//----- nvinfo : EIATTR_MIN_STACK_SIZE
	.align		4
.L_967:
        /*15b4*/ 	.byte	0x04, 0x12
        /*15b6*/ 	.short	(.L_969 - .L_968)
	.align		4
.L_968:
        /*15b8*/ 	.word	index@(_ZN2at6native27unrolled_elementwise_kernelINS0_13BinaryFunctorIN3c107complexIdEES5_S5_NS0_15binary_internal10DivFunctorIS5_EEEESt5arrayIPcLm3EELi4E23TrivialOffsetCalculatorILi2EjESD_ILi1EjENS0_6memory12LoadWithCastILi2EEENSG_13StoreWithCastILi1EEEEEviT_T0_T2_T3_T4_T5_)
        /*15bc*/ 	.word	0x00000008


	//----- nvinfo : EIATTR_MIN_STACK_SIZE
	.align		4
.L_969:
        /*15c0*/ 	.byte	0x04, 0x12
        /*15c2*/ 	.short	(.L_971 - .L_970)
	.align		4
.L_970:
        /*15c4*/ 	.word	index@(_ZN2at6native18elementwise_kernelILi128ELi2EZNS0_22gpu_kernel_impl_nocastINS0_13BinaryFunctorIN3c107complexIdEES6_S6_NS0_15binary_internal10DivFunctorIS6_EEEEEEvRNS_18TensorIteratorBaseERKT_EUliE_EEviT1_)
        /*15c8*/ 	.word	0x00000000


	//----- nvinfo : EIATTR_MIN_STACK_SIZE
	.align		4
.L_971:
        /*15cc*/ 	.byte	0x04, 0x12
        /*15ce*/ 	.short	(.L_973 - .L_972)
	.align		4
.L_972:
        /*15d0*/ 	.word	index@(_ZN2at6native27unrolled_elementwise_kernelINS0_13BinaryFunctorIN3c107complexIdEES5_S5_NS0_15binary_internal10DivFunctorIS5_EEEESt5arrayIPcLm3EELi4E23TrivialOffsetCalculatorILi2EjESD_ILi1EjENS0_6memory15LoadWithoutCastENSG_16StoreWithoutCastEEEviT_T0_T2_T3_T4_T5_)
        /*15d4*/ 	.word	0x00000000


	//----- nvinfo : EIATTR_MIN_STACK_SIZE
	.align		4
.L_973:
        /*15d8*/ 	.byte	0x04, 0x12
        /*15da*/ 	.short	(.L_975 - .L_974)
	.align		4
.L_974:
        /*15dc*/ 	.word	index@(_ZN2at6native29vectorized_elementwise_kernelILi2ENS0_13BinaryFunctorIN3c107complexIdEES5_S5_NS0_15binary_internal10DivFunctorIS5_EEEESt5arrayIPcLm3EEEEviT0_T1_)
        /*15e0*/ 	.word	0x00000000


	//----- nvinfo : EIATTR_MIN_STACK_SIZE
	.align		4
.L_975:
        /*15e4*/ 	.byte	0x04, 0x12
        /*15e6*/ 	.short	(.L_977 - .L_976)
	.align		4
.L_976:
        /*15e8*/ 	.word	index@(_ZN2at6native29vectorized_elementwise_kernelILi4ENS0_13BinaryFunctorIN3c107complexIdEES5_S5_NS0_15binary_internal10DivFunctorIS5_EEEESt5arrayIPcLm3EEEEviT0_T1_)
        /*15ec*/ 	.word	0x00000000


	//----- nvinfo : EIATTR_MIN_STACK_SIZE
	.align		4
.L_977:
        /*15f0*/ 	.byte	0x04, 0x12
        /*15f2*/ 	.short	(.L_979 - .L_978)
	.align		4
.L_978:
        /*15f4*/ 	.word	index@(_ZN2at6native29vectorized_elementwise_kernelILi8ENS0_13BinaryFunctorIN3c107complexIdEES5_S5_NS0_15binary_internal10DivFunctorIS5_EEEESt5arrayIPcLm3EEEEviT0_T1_)
        /*15f8*/ 	.word	0x00000000


	//----- nvinfo : EIATTR_MIN_STACK_SIZE
	.align		4
.L_979:
        /*15fc*/ 	.byte	0x04, 0x12
        /*15fe*/ 	.short	(.L_981 - .L_980)
	.align		4
.L_980:
        /*1600*/ 	.word	index@(_ZN2at6native18elementwise_kernelILi128ELi4EZNS0_15gpu_kernel_implINS0_13BUnaryFunctorIN3c107complexIdEES6_S6_NS0_15binary_internal10DivFunctorIS6_EEEEEEvRNS_18TensorIteratorBaseERKT_EUliE_EEviT1_)
        /*1604*/ 	.word	0x00000000


	//----- nvinfo : EIATTR_MIN_STACK_SIZE
	.align		4
.L_981:
        /*1608*/ 	.byte	0x04, 0x12
        /*160a*/ 	.short	(.L_983 - .L_982)
	.align		4
.L_982:
        /*160c*/ 	.word	index@(_ZN2at6native27unrolled_elementwise_kernelINS0_13BUnaryFunctorIN3c107complexIdEES5_S5_NS0_15binary_internal10DivFunctorIS5_EEEESt5arrayIPcLm2EELi4E23TrivialOffsetCalculatorILi1EjESE_NS0_6memory12LoadWithCastILi1EEENSF_13StoreWithCastILi1EEEEEviT_T0_T2_T3_T4_T5_)
        /*1610*/ 	.word	0x00000000


	//----- nvinfo : EIATTR_MIN_STACK_SIZE
	.align		4
.L_983:
        /*1614*/ 	.byte	0x04, 0x12
        /*1616*/ 	.short	(.L_985 - .L_984)
	.align		4
.L_984:
        /*1618*/ 	.word	index@(_ZN2at6native18elementwise_kernelILi128ELi2EZNS0_22gpu_kernel_impl_nocastINS0_13BUnaryFunctorIN3c107complexIdEES6_S6_NS0_15binary_internal10DivFunctorIS6_EEEEEEvRNS_18TensorIteratorBaseERKT_EUliE_EEviT1_)
        /*161c*/ 	.word	0x00000000


	//----- nvinfo : EIATTR_MIN_STACK_SIZE
	.align		4
.L_985:
        /*1620*/ 	.byte	0x04, 0x12
        /*1622*/ 	.short	(.L_987 - .L_986)
	.align		4
.L_986:
        /*1624*/ 	.word	index@(_ZN2at6native27unrolled_elementwise_kernelINS0_13BUnaryFunctorIN3c107complexIdEES5_S5_NS0_15binary_internal10DivFunctorIS5_EEEESt5arrayIPcLm2EELi4E23TrivialOffsetCalculatorILi1EjESE_NS0_6memory15LoadWithoutCastENSF_16StoreWithoutCastEEEviT_T0_T2_T3_T4_T5_)
        /*1628*/ 	.word	0x00000000


	//----- nvinfo : EIATTR_MIN_STACK_SIZE
	.align		4
.L_987:
        /*162c*/ 	.byte	0x04, 0x12
        /*162e*/ 	.short	(.L_989 - .L_988)
	.align		4
.L_988:
        /*1630*/ 	.word	index@(_ZN2at6native29vectorized_elementwise_kernelILi2ENS0_13BUnaryFunctorIN3c107complexIdEES5_S5_NS0_15binary_internal10DivFunctorIS5_EEEESt5arrayIPcLm2EEEEviT0_T1_)
        /*1634*/ 	.word	0x00000000


	//----- nvinfo : EIATTR_MIN_STACK_SIZE
	.align		4
.L_989:
        /*1638*/ 	.byte	0x04, 0x12
        /*163a*/ 	.short	(.L_991 - .L_990)
	.align		4
.L_990:
        /*163c*/ 	.word	index@(_ZN2at6native29vectorized_elementwise_kernelILi4ENS0_13BUnaryFunctorIN3c107complexIdEES5_S5_NS0_15binary_internal10DivFunctorIS5_EEEESt5arrayIPcLm2EEEEviT0_T1_)
        /*1640*/ 	.word	0x00000000


	//----- nvinfo : EIATTR_MIN_STACK_SIZE
	.align		4
.L_991:
        /*1644*/ 	.byte	0x04, 0x12
        /*1646*/ 	.short	(.L_993 - .L_992)
	.align		4
.L_992:
        /*1648*/ 	.word	index@(_ZN2at6native29vectorized_elementwise_kernelILi8ENS0_13BUnaryFunctorIN3c107complexIdEES5_S5_NS0_15binary_internal10DivFunctorIS5_EEEESt5arrayIPcLm2EEEEviT0_T1_)
        /*164c*/ 	.word	0x00000000


	//----- nvinfo : EIATTR_MIN_STACK_SIZE
	.align		4
.L_993:
        /*1650*/ 	.byte	0x04, 0x12
        /*1652*/ 	.short	(.L_995 - .L_994)
	.align		4
.L_994:
        /*1654*/ 	.word	index@(_ZN2at6native18elementwise_kernelILi128ELi4EZNS0_15gpu_kernel_implINS0_13AUnaryFunctorIN3c107complexIdEES6_S6_NS0_15binary_internal10DivFunctorIS6_EEEEEEvRNS_18TensorIteratorBaseERKT_EUliE_EEviT1_)
        /*1658*/ 	.word	0x00000000


	//----- nvinfo : EIATTR_MIN_STACK_SIZE
	.align		4
.L_995:
        /*165c*/ 	.byte	0x04, 0x12
        /*165e*/ 	.short	(.L_997 - .L_996)
	.align		4
.L_996:
        /*1660*/ 	.word	index@(_ZN2at6native27unrolled_elementwise_kernelINS0_13AUnaryFunctorIN3c107complexIdEES5_S5_NS0_15binary_internal10DivFunctorIS5_EEEESt5arrayIPcLm2EELi4E23TrivialOffsetCalculatorILi1EjESE_NS0_6memory12LoadWithCastILi1EEENSF_13StoreWithCastILi1EEEEEviT_T0_T2_T3_T4_T5_)
        /*1664*/ 	.word	0x00000000


	//----- nvinfo : EIATTR_MIN_STACK_SIZE
	.align		4
.L_997:
        /*1668*/ 	.byte	0x04, 0x12
        /*166a*/ 	.short	(.L_999 - .L_998)
	.align		4
.L_998:
        /*166c*/ 	.word	index@(_ZN2at6native18elementwise_kernelILi128ELi2EZNS0_22gpu_kernel_impl_nocastINS0_13AUnaryFunctorIN3c107complexIdEES6_S6_NS0_15binary_internal10DivFunctorIS6_EEEEEEvRNS_18TensorIteratorBaseERKT_EUliE_EEviT1_)
        /*1670*/ 	.word	0x00000000


	//----- nvinfo : EIATTR_MIN_STACK_SIZE
	.align		4
.L_999:
        /*1674*/ 	.byte	0x04, 0x12
        /*1676*/ 	.short	(.L_1001 - .L_1000)
	.align		4
.L_1000:
        /*1678*/ 	.word	index@(_ZN2at6native27unrolled_elementwise_kernelINS0_13AUnaryFunctorIN3c107complexIdEES5_S5_NS0_15binary_internal10DivFunctorIS5_EEEESt5arrayIPcLm2EELi4E23TrivialOffsetCalculatorILi1EjESE_NS0_6memory15LoadWithoutCastENSF_16StoreWithoutCastEEEviT_T0_T2_T3_T4_T5_)
        /*167c*/ 	.word	0x00000000


	//----- nvinfo : EIATTR_MIN_STACK_SIZE
	.align		4
.L_1001:
        /*1680*/ 	.byte	0x04, 0x12
        /*1682*/ 	.short	(.L_1003 - .L_1002)
	.align		4
.L_1002:
        /*1684*/ 	.word	index@(_ZN2at6native29vectorized_elementwise_kernelILi2ENS0_13AUnaryFunctorIN3c107complexIdEES5_S5_NS0_15binary_internal10DivFunctorIS5_EEEESt5arrayIPcLm2EEEEviT0_T1_)
        /*1688*/ 	.word	0x00000000


	//----- nvinfo : EIATTR_MIN_STACK_SIZE
	.align		4
.L_1003:
        /*168c*/ 	.byte	0x04, 0x12
        /*168e*/ 	.short	(.L_1005 - .L_1004)
	.align		4
.L_1004:
        /*1690*/ 	.word	index@(_ZN2at6native29vectorized_elementwise_kernelILi4ENS0_13AUnaryFunctorIN3c107complexIdEES5_S5_NS0_15binary_internal10DivFunctorIS5_EEEESt5arrayIPcLm2EEEEviT0_T1_)
        /*1694*/ 	.word	0x00000000


	//----- nvinfo : EIATTR_MIN_STACK_SIZE
	.align		4
.L_1005:
        /*1698*/ 	.byte	0x04, 0x12
        /*169a*/ 	.short	(.L_1007 - .L_1006)
	.align		4
.L_1006:
        /*169c*/ 	.word	index@(_ZN2at6native29vectorized_elementwise_kernelILi8ENS0_13AUnaryFunctorIN3c107complexIdEES5_S5_NS0_15binary_internal10DivFunctorIS5_EEEESt5arrayIPcLm2EEEEviT0_T1_)
        /*16a0*/ 	.word	0x00000000


	//----- nvinfo : EIATTR_MIN_STACK_SIZE
	.align		4
.L_1007:
        /*16a4*/ 	.byte	0x04, 0x12
        /*16a6*/ 	.short	(.L_1009 - .L_1008)
	.align		4
.L_1008:
        /*16a8*/ 	.word	index@(_ZN2at6native18elementwise_kernelILi128ELi4EZNS0_15gpu_kernel_implINS0_13BinaryFunctorIfffNS0_15binary_internal10DivFunctorIfEEEEEEvRNS_18TensorIteratorBaseERKT_EUliE_EEviT1_)
        /*16ac*/ 	.word	0x00000000


	//----- nvinfo : EIATTR_MIN_STACK_SIZE
	.align		4
.L_1009:
        /*16b0*/ 	.byte	0x04, 0x12
        /*16b2*/ 	.short	(.L_1011 - .L_1010)
	.align		4
.L_1010:
        /*16b4*/ 	.word	index@(_ZN2at6native27unrolled_elementwise_kernelINS0_13BinaryFunctorIfffNS0_15binary_internal10DivFunctorIfEEEESt5arrayIPcLm3EELi4E23TrivialOffsetCalculatorILi2EjESA_ILi1EjENS0_6memory12LoadWithCastILi2EEENSD_13StoreWithCastILi1EEEEEviT_T0_T2_T3_T4_T5_)
        /*16b8*/ 	.word	0x00000000


	//----- nvinfo : EIATTR_MIN_STACK_SIZE
	.align		4
.L_1011:
        /*16bc*/ 	.byte	0x04, 0x12
        /*16be*/ 	.short	(.L_1013 - .L_1012)
	.align		4
.L_1012:
        /*16c0*/ 	.word	index@(_ZN2at6native18elementwise_kernelILi128ELi2EZNS0_22gpu_kernel_impl_nocastINS0_13BinaryFunctorIfffNS0_15binary_internal10DivFunctorIfEEEEEEvRNS_18TensorIteratorBaseERKT_EUliE_EEviT1_)
        /*16c4*/ 	.word	0x00000000


	//----- nvinfo : EIATTR_MIN_STACK_SIZE
	.align		4
.L_1013:
        /*16c8*/ 	.byte	0x04, 0x12
        /*16ca*/ 	.short	(.L_1015 - .L_1014)
	.align		4
.L_1014:
        /*16cc*/ 	.word	index@(_ZN2at6native27unrolled_elementwise_kernelINS0_13BinaryFunctorIfffNS0_15binary_internal10DivFunctorIfEEEESt5arrayIPcLm3EELi4E23TrivialOffsetCalculatorILi2EjESA_ILi1EjENS0_6memory15LoadWithoutCastENSD_16StoreWithoutCastEEEviT_T0_T2_T3_T4_T5_)
        /*16d0*/ 	.word	0x00000000


	//----- nvinfo : EIATTR_MIN_STACK_SIZE
	.align		4
.L_1015:
        /*16d4*/ 	.byte	0x04, 0x12
        /*16d6*/ 	.short	(.L_1017 - .L_1016)
	.align		4
.L_1016:
        /*16d8*/ 	.word	index@(_ZN2at6native29vectorized_elementwise_kernelILi2ENS0_13BinaryFunctorIfffNS0_15binary_internal10DivFunctorIfEEEESt5arrayIPcLm3EEEEviT0_T1_)
        /*16dc*/ 	.word	0x00000000


	//----- nvinfo : EIATTR_MIN_STACK_SIZE
	.align		4
.L_1017:
        /*16e0*/ 	.byte	0x04, 0x12
        /*16e2*/ 	.short	(.L_1019 - .L_1018)
	.align		4
.L_1018:
        /*16e4*/ 	.word	index@(_ZN2at6native29vectorized_elementwise_kernelILi4ENS0_13BinaryFunctorIfffNS0_15binary_internal10DivFunctorIfEEEESt5arrayIPcLm3EEEEviT0_T1_)
        /*16e8*/ 	.word	0x00000000


	//----- nvinfo : EIATTR_MIN_STACK_SIZE
	.align		4
.L_1019:
        /*16ec*/ 	.byte	0x04, 0x12
        /*16ee*/ 	.short	(.L_1021 - .L_1020)
	.align		4
.L_1020:
        /*16f0*/ 	.word	index@(_ZN2at6native29vectorized_elementwise_kernelILi8ENS0_13BinaryFunctorIfffNS0_15binary_internal10DivFunctorIfEEEESt5arrayIPcLm3EEEEviT0_T1_)
        /*16f4*/ 	.word	0x00000000


	//----- nvinfo : EIATTR_MIN_STACK_SIZE
	.align		4
.L_1021:
        /*16f8*/ 	.byte	0x04, 0x12
        /*16fa*/ 	.short	(.L_1023 - .L_1022)
	.align		4
.L_1022:
        /*16fc*/ 	.word	index@(_ZN2at6native18elementwise_kernelILi128ELi4EZNS0_15gpu_kernel_implINS0_13BUnaryFunctorIfffNS0_15binary_internal10DivFunctorIfEEEEEEvRNS_18TensorIteratorBaseERKT_EUliE_EEviT1_)
        /*1700*/ 	.word	0x00000000


	//----- nvinfo : EIATTR_MIN_STACK_SIZE
	.align		4
.L_1023:
        /*1704*/ 	.byte	0x04, 0x12
        /*1706*/ 	.short	(.L_1025 - .L_1024)
	.align		4
.L_1024:
        /*1708*/ 	.word	index@(_ZN2at6native27unrolled_elementwise_kernelINS0_13BUnaryFunctorIfffNS0_15binary_internal10DivFunctorIfEEEESt5arrayIPcLm2EELi4E23TrivialOffsetCalculatorILi1EjESB_NS0_6memory12LoadWithCastILi1EEENSC_13StoreWithCastILi1EEEEEviT_T0_T2_T3_T4_T5_)
        /*170c*/ 	.word	0x00000000


	//----- nvinfo : EIATTR_MIN_STACK_SIZE
	.align		4
.L_1025:
        /*1710*/ 	.byte	0x04, 0x12
        /*1712*/ 	.short	(.L_1027 - .L_1026)
	.align		4
.L_1026:
        /*1714*/ 	.word	index@(_ZN2at6native18elementwise_kernelILi128ELi2EZNS0_22gpu_kernel_impl_nocastINS0_13BUnaryFunctorIfffNS0_15binary_internal10DivFunctorIfEEEEEEvRNS_18TensorIteratorBaseERKT_EUliE_EEviT1_)
        /*1718*/ 	.word	0x00000000


	//----- nvinfo : EIATTR_MIN_STACK_SIZE
	.align		4
.L_1027:
        /*171c*/ 	.byte	0x04, 0x12
        /*171e*/ 	.short	(.L_1029 - .L_1028)
	.align		4
.L_1028:
        /*1720*/ 	.word	index@(_ZN2at6native27unrolled_elementwise_kernelINS0_13BUnaryFunctorIfffNS0_15binary_internal10DivFunctorIfEEEESt5arrayIPcLm2EELi4E23TrivialOffsetCalculatorILi1EjESB_NS0_6memory15LoadWithoutCastENSC_16StoreWithoutCastEEEviT_T0_T2_T3_T4_T5_)
        /*1724*/ 	.word	0x00000000


	//----- nvinfo : EIATTR_MIN_STACK_SIZE
	.align		4
.L_1029:
        /*1728*/ 	.byte	0x04, 0x12
        /*172a*/ 	.short	(.L_1031 - .L_1030)
	.align		4
.L_1030:
        /*172c*/ 	.word	index@(_ZN2at6native29vectorized_elementwise_kernelILi2ENS0_13BUnaryFunctorIfffNS0_15binary_internal10DivFunctorIfEEEESt5arrayIPcLm2EEEEviT0_T1_)
        /*1730*/ 	.word	0x00000000


	//----- nvinfo : EIATTR_MIN_STACK_SIZE
	.align		4
.L_1031:
        /*1734*/ 	.byte	0x04, 0x12
        /*1736*/ 	.short	(.L_1033 - .L_1032)
	.align		4
.L_1032:
        /*1738*/ 	.word	index@(_ZN2at6native29vectorized_elementwise_kernelILi4ENS0_13BUnaryFunctorIfffNS0_15binary_internal10DivFunctorIfEEEESt5arrayIPcLm2EEEEviT0_T1_)
        /*173c*/ 	.word	0x00000000


	//----- nvinfo : EIATTR_MIN_STACK_SIZE
	.align		4
.L_1033:
        /*1740*/ 	.byte	0x04, 0x12
        /*1742*/ 	.short	(.L_1035 - .L_1034)
	.align		4
.L_1034:
        /*1744*/ 	.word	index@(_ZN2at6native29vectorized_elementwise_kernelILi8ENS0_13BUnaryFunctorIfffNS0_15binary_internal10DivFunctorIfEEEESt5arrayIPcLm2EEEEviT0_T1_)
        /*1748*/ 	.word	0x00000000


	//----- nvinfo : EIATTR_MIN_STACK_SIZE
	.align		4
.L_1035:
        /*174c*/ 	.byte	0x04, 0x12
        /*174e*/ 	.short	(.L_1037 - .L_1036)
	.align		4
.L_1036:
        /*1750*/ 	.word	index@(_ZN2at6native18elementwise_kernelILi128ELi4EZNS0_15gpu_kernel_implINS0_13AUnaryFunctorIfffNS0_15binary_internal10DivFunctorIfEEEEEEvRNS_18TensorIteratorBaseERKT_EUliE_EEviT1_)
        /*1754*/ 	.word	0x00000000


	//----- nvinfo : EIATTR_MIN_STACK_SIZE
	.align		4
.L_1037:
        /*1758*/ 	.byte	0x04, 0x12
        /*175a*/ 	.short	(.L_1039 - .L_1038)
	.align		4
.L_1038:
        /*175c*/ 	.word	index@(_ZN2at6native27unrolled_elementwise_kernelINS0_13AUnaryFunctorIfffNS0_15binary_internal10DivFunctorIfEEEESt5arrayIPcLm2EELi4E23TrivialOffsetCalculatorILi1EjESB_NS0_6memory12LoadWithCastILi1EEENSC_13StoreWithCastILi1EEEEEviT_T0_T2_T3_T4_T5_)
        /*1760*/ 	.word	0x00000000


	//----- nvinfo : EIATTR_MIN_STACK_SIZE
	.align		4
.L_1039:
        /*1764*/ 	.byte	0x04, 0x12
        /*1766*/ 	.short	(.L_1041 - .L_1040)
	.align		4
.L_1040:
        /*1768*/ 	.word	index@(_ZN2at6native18elementwise_kernelILi128ELi2EZNS0_22gpu_kernel_impl_nocastINS0_13AUnaryFunctorIfffNS0_15binary_internal10DivFunctorIfEEEEEEvRNS_18TensorIteratorBaseERKT_EUliE_EEviT1_)
        /*176c*/ 	.word	0x00000000


	//----- nvinfo : EIATTR_MIN_STACK_SIZE
	.align		4
.L_1041:
        /*1770*/ 	.byte	0x04, 0x12
        /*1772*/ 	.short	(.L_1043 - .L_1042)
	.align		4
.L_1042:
        /*1774*/ 	.word	index@(_ZN2at6native27unrolled_elementwise_kernelINS0_13AUnaryFunctorIfffNS0_15binary_internal10DivFunctorIfEEEESt5arrayIPcLm2EELi4E23TrivialOffsetCalculatorILi1EjESB_NS0_6memory15LoadWithoutCastENSC_16StoreWithoutCastEEEviT_T0_T2_T3_T4_T5_)
        /*1778*/ 	.word	0x00000000


	//----- nvinfo : EIATTR_MIN_STACK_SIZE
	.align		4
.L_1043:
        /*177c*/ 	.byte	0x04, 0x12
        /*177e*/ 	.short	(.L_1045 - .L_1044)
	.align		4
.L_1044:
        /*1780*/ 	.word	index@(_ZN2at6native29vectorized_elementwise_kernelILi2ENS0_13AUnaryFunctorIfffNS0_15binary_internal10DivFunctorIfEEEESt5arrayIPcLm2EEEEviT0_T1_)
        /*1784*/ 	.word	0x00000000


	//----- nvinfo : EIATTR_MIN_STACK_SIZE
	.align		4
.L_1045:
        /*1788*/ 	.byte	0x04, 0x12
        /*178a*/ 	.short	(.L_1047 - .L_1046)
	.align		4
.L_1046:
        /*178c*/ 	.word	index@(_ZN2at6native29vectorized_elementwise_kernelILi4ENS0_13AUnaryFunctorIfffNS0_15binary_internal10DivFunctorIfEEEESt5arrayIPcLm2EEEEviT0_T1_)
        /*1790*/ 	.word	0x00000000


	//----- nvinfo : EIATTR_MIN_STACK_SIZE
	.align		4
.L_1047:
        /*1794*/ 	.byte	0x04, 0x12
        /*1796*/ 	.short	(.L_1049 - .L_1048)
	.align		4
.L_1048:
        /*1798*/ 	.word	index@(_ZN2at6native29vectorized_elementwise_kernelILi8ENS0_13AUnaryFunctorIfffNS0_15binary_internal10DivFunctorIfEEEESt5arrayIPcLm2EEEEviT0_T1_)
        /*179c*/ 	.word	0x00000000


	//----- nvinfo : EIATTR_MIN_STACK_SIZE
	.align		4
.L_1049:
        /*17a0*/ 	.byte	0x04, 0x12
        /*17a2*/ 	.short	(.L_1051 - .L_1050)
	.align		4
.L_1050:
        /*17a4*/ 	.word	index@(_ZN2at6native18elementwise_kernelILi128ELi4EZNS0_15gpu_kernel_implINS0_13BinaryFunctorIdddNS0_15binary_internal10DivFunctorIdEEEEEEvRNS_18TensorIteratorBaseERKT_EUliE_EEviT1_)
        /*17a8*/ 	.word	0x00000000


	//----- nvinfo : EIATTR_MIN_STACK_SIZE
	.align		4
.L_1051:
        /*17ac*/ 	.byte	0x04, 0x12
        /*17ae*/ 	.short	(.L_1053 - .L_1052)
	.align		4
.L_1052:
        /*17b0*/ 	.word	index@(_ZN2at6native27unrolled_elementwise_kernelINS0_13BinaryFunctorIdddNS0_15binary_internal10DivFunctorIdEEEESt5arrayIPcLm3EELi4E23TrivialOffsetCalculatorILi2EjESA_ILi1EjENS0_6memory12LoadWithCastILi2EEENSD_13StoreWithCastILi1EEEEEviT_T0_T2_T3_T4_T5_)
        /*17b4*/ 	.word	0x00000008


	//----- nvinfo : EIATTR_MIN_STACK_SIZE
	.align		4
.L_1053:
        /*17b8*/ 	.byte	0x04, 0x12
        /*17ba*/ 	.short	(.L_1055 - .L_1054)
	.align		4
.L_1054:
        /*17bc*/ 	.word	index@(_ZN2at6native18elementwise_kernelILi128ELi2EZNS0_22gpu_kernel_impl_nocastINS0_13BinaryFunctorIdddNS0_15binary_internal10DivFunctorIdEEEEEEvRNS_18TensorIteratorBaseERKT_EUliE_EEviT1_)
        /*17c0*/ 	.word	0x00000000


	//----- nvinfo : EIATTR_MIN_STACK_SIZE
	.align		4
.L_1055:
        /*17c4*/ 	.byte	0x04, 0x12
        /*17c6*/ 	.short	(.L_1057 - .L_1056)
	.align		4
.L_1056:
        /*17c8*/ 	.word	index@(_ZN2at6native27unrolled_elementwise_kernelINS0_13BinaryFunctorIdddNS0_15binary_internal10DivFunctorIdEEEESt5arrayIPcLm3EELi4E23TrivialOffsetCalculatorILi2EjESA_ILi1EjENS0_6memory15LoadWithoutCastENSD_16StoreWithoutCastEEEviT_T0_T2_T3_T4_T5_)
        /*17cc*/ 	.word	0x00000000


	//----- nvinfo : EIATTR_MIN_STACK_SIZE
	.align		4
.L_1057:
        /*17d0*/ 	.byte	0x04, 0x12
        /*17d2*/ 	.short	(.L_1059 - .L_1058)
	.align		4
.L_1058:
        /*17d4*/ 	.word	index@(_ZN2at6native29vectorized_elementwise_kernelILi2ENS0_13BinaryFunctorIdddNS0_15binary_internal10DivFunctorIdEEEESt5arrayIPcLm3EEEEviT0_T1_)
        /*17d8*/ 	.word	0x00000000


	//----- nvinfo : EIATTR_MIN_STACK_SIZE
	.align		4
.L_1059:
        /*17dc*/ 	.byte	0x04, 0x12
        /*17de*/ 	.short	(.L_1061 - .L_1060)
	.align		4
.L_1060:
        /*17e0*/ 	.word	index@(_ZN2at6native29vectorized_elementwise_kernelILi4ENS0_13BinaryFunctorIdddNS0_15binary_internal10DivFunctorIdEEEESt5arrayIPcLm3EEEEviT0_T1_)
        /*17e4*/ 	.word	0x00000000


	//----- nvinfo : EIATTR_MIN_STACK_SIZE
	.align		4
.L_1061:
        /*17e8*/ 	.byte	0x04, 0x12
        /*17ea*/ 	.short	(.L_1063 - .L_1062)
	.align		4
.L_1062:
        /*17ec*/ 	.word	index@(_ZN2at6native29vectorized_elementwise_kernelILi8ENS0_13BinaryFunctorIdddNS0_15binary_internal10DivFunctorIdEEEESt5arrayIPcLm3EEEEviT0_T1_)
        /*17f0*/ 	.word	0x00000000


	//----- nvinfo : EIATTR_MIN_STACK_SIZE
	.align		4
.L_1063:
        /*17f4*/ 	.byte	0x04, 0x12
        /*17f6*/ 	.short	(.L_1065 - .L_1064)
	.align		4
.L_1064:
        /*17f8*/ 	.word	index@(_ZN2at6native18elementwise_kernelILi128ELi4EZNS0_15gpu_kernel_implINS0_13BUnaryFunctorIdddNS0_15binary_internal10DivFunctorIdEEEEEEvRNS_18TensorIteratorBaseERKT_EUliE_EEviT1_)
        /*17fc*/ 	.word	0x00000000


	//----- nvinfo : EIATTR_MIN_STACK_SIZE
	.align		4
.L_1065:
        /*1800*/ 	.byte	0x04, 0x12
        /*1802*/ 	.short	(.L_1067 - .L_1066)
	.align		4
.L_1066:
        /*1804*/ 	.word	index@(_ZN2at6native27unrolled_elementwise_kernelINS0_13BUnaryFunctorIdddNS0_15binary_internal10DivFunctorIdEEEESt5arrayIPcLm2EELi4E23TrivialOffsetCalculatorILi1EjESB_NS0_6memory12LoadWithCastILi1EEENSC_13StoreWithCastILi1EEEEEviT_T0_T2_T3_T4_T5_)
        /*1808*/ 	.word	0x00000000


	//----- nvinfo : EIATTR_MIN_STACK_SIZE
	.align		4
.L_1067:
        /*180c*/ 	.byte	0x04, 0x12
        /*180e*/ 	.short	(.L_1069 - .L_1068)
	.align		4
.L_1068:
        /*1810*/ 	.word	index@(_ZN2at6native18elementwise_kernelILi128ELi2EZNS0_22gpu_kernel_impl_nocastINS0_13BUnaryFunctorIdddNS0_15binary_internal10DivFunctorIdEEEEEEvRNS_18TensorIteratorBaseERKT_EUliE_EEviT1_)
        /*1814*/ 	.word	0x00000000


	//----- nvinfo : EIATTR_MIN_STACK_SIZE
	.align		4
.L_1069:
        /*1818*/ 	.byte	0x04, 0x12
        /*181a*/ 	.short	(.L_1071 - .L_1070)
	.align		4
.L_1070:
        /*181c*/ 	.word	index@(_ZN2at6native27unrolled_elementwise_kernelINS0_13BUnaryFunctorIdddNS0_15binary_internal10DivFunctorIdEEEESt5arrayIPcLm2EELi4E23TrivialOffsetCalculatorILi1EjESB_NS0_6memory15LoadWithoutCastENSC_16StoreWithoutCastEEEviT_T0_T2_T3_T4_T5_)
        /*1820*/ 	.word	0x00000000


	//----- nvinfo : EIATTR_MIN_STACK_SIZE
	.align		4
.L_1071:
        /*1824*/ 	.byte	0x04, 0x12
        /*1826*/ 	.short	(.L_1073 - .L_1072)
	.align		4
.L_1072:
        /*1828*/ 	.word	index@(_ZN2at6native29vectorized_elementwise_kernelILi2ENS0_13BUnaryFunctorIdddNS0_15binary_internal10DivFunctorIdEEEESt5arrayIPcLm2EEEEviT0_T1_)
        /*182c*/ 	.word	0x00000000


	//----- nvinfo : EIATTR_MIN_STACK_SIZE
	.align		4
.L_1073:
        /*1830*/ 	.byte	0x04, 0x12
        /*1832*/ 	.short	(.L_1075 - .L_1074)
	.align		4
.L_1074:
        /*1834*/ 	.word	index@(_ZN2at6native29vectorized_elementwise_kernelILi4ENS0_13BUnaryFunctorIdddNS0_15binary_internal10DivFunctorIdEEEESt5arrayIPcLm2EEEEviT0_T1_)
        /*1838*/ 	.word	0x00000000


	//----- nvinfo : EIATTR_MIN_STACK_SIZE
	.align		4
.L_1075:
        /*183c*/ 	.byte	0x04, 0x12
        /*183e*/ 	.short	(.L_1077 - .L_1076)
	.align		4
.L_1076:
        /*1840*/ 	.word	index@(_ZN2at6native29vectorized_elementwise_kernelILi8ENS0_13BUnaryFunctorIdddNS0_15binary_internal10DivFunctorIdEEEESt5arrayIPcLm2EEEEviT0_T1_)
        /*1844*/ 	.word	0x00000000


	//----- nvinfo : EIATTR_MIN_STACK_SIZE
	.align		4
.L_1077:
        /*1848*/ 	.byte	0x04, 0x12
        /*184a*/ 	.short	(.L_1079 - .L_1078)
	.align		4
.L_1078:
        /*184c*/ 	.word	index@(_ZN2at6native18elementwise_kernelILi128ELi4EZNS0_15gpu_kernel_implINS0_13AUnaryFunctorIdddNS0_15binary_internal10DivFunctorIdEEEEEEvRNS_18TensorIteratorBaseERKT_EUliE_EEviT1_)
        /*1850*/ 	.word	0x00000000


	//----- nvinfo : EIATTR_MIN_STACK_SIZE
	.align		4
.L_1079:
        /*1854*/ 	.byte	0x04, 0x12
        /*1856*/ 	.short	(.L_1081 - .L_1080)
	.align		4
.L_1080:
        /*1858*/ 	.word	index@(_ZN2at6native27unrolled_elementwise_kernelINS0_13AUnaryFunctorIdddNS0_15binary_internal10DivFunctorIdEEEESt5arrayIPcLm2EELi4E23TrivialOffsetCalculatorILi1EjESB_NS0_6memory12LoadWithCastILi1EEENSC_13StoreWithCastILi1EEEEEviT_T0_T2_T3_T4_T5_)
        /*185c*/ 	.word	0x00000000


	//----- nvinfo : EIATTR_MIN_STACK_SIZE
	.align		4
.L_1081:
        /*1860*/ 	.byte	0x04, 0x12
        /*1862*/ 	.short	(.L_1083 - .L_1082)
	.align		4
.L_1082:
        /*1864*/ 	.word	index@(_ZN2at6native18elementwise_kernelILi128ELi2EZNS0_22gpu_kernel_impl_nocastINS0_13AUnaryFunctorIdddNS0_15binary_internal10DivFunctorIdEEEEEEvRNS_18TensorIteratorBaseERKT_EUliE_EEviT1_)
        /*1868*/ 	.word	0x00000000


	//----- nvinfo : EIATTR_MIN_STACK_SIZE
	.align		4
.L_1083:
        /*186c*/ 	.byte	0x04, 0x12
        /*186e*/ 	.short	(.L_1085 - .L_1084)
	.align		4
.L_1084:
        /*1870*/ 	.word	index@(_ZN2at6native27unrolled_elementwise_kernelINS0_13AUnaryFunctorIdddNS0_15binary_internal10DivFunctorIdEEEESt5arrayIPcLm2EELi4E23TrivialOffsetCalculatorILi1EjESB_NS0_6memory15LoadWithoutCastENSC_16StoreWithoutCastEEEviT_T0_T2_T3_T4_T5_)
        /*1874*/ 	.word	0x00000000


	//----- nvinfo : EIATTR_MIN_STACK_SIZE
	.align		4
.L_1085:
        /*1878*/ 	.byte	0x04, 0x12
        /*187a*/ 	.short	(.L_1087 - .L_1086)
	.align		4
.L_1086:
        /*187c*/ 	.word	index@(_ZN2at6native29vectorized_elementwise_kernelILi2ENS0_13AUnaryFunctorIdddNS0_15binary_internal10DivFunctorIdEEEESt5arrayIPcLm2EEEEviT0_T1_)
        /*1880*/ 	.word	0x00000000


	//----- nvinfo : EIATTR_MIN_STACK_SIZE
	.align		4
.L_1087:
        /*1884*/ 	.byte	0x04, 0x12
        /*1886*/ 	.short	(.L_1089 - .L_1088)
	.align		4
.L_1088:
        /*1888*/ 	.word	index@(_ZN2at6native29vectorized_elementwise_kernelILi4ENS0_13AUnaryFunctorIdddNS0_15binary_internal10DivFunctorIdEEEESt5arrayIPcLm2EEEEviT0_T1_)
        /*188c*/ 	.word	0x00000000


	//----- nvinfo : EIATTR_MIN_STACK_SIZE
	.align		4
.L_1089:
        /*1890*/ 	.byte	0x04, 0x12
        /*1892*/ 	.short	(.L_1091 - .L_1090)
	.align		4
.L_1090:
        /*1894*/ 	.word	index@(_ZN2at6native29vectorized_elementwise_kernelILi8ENS0_13AUnaryFunctorIdddNS0_15binary_internal10DivFunctorIdEEEESt5arrayIPcLm2EEEEviT0_T1_)
        /*1898*/ 	.word	0x00000000


	//----- nvinfo : EIATTR_MIN_STACK_SIZE
	.align		4
.L_1091:
        /*189c*/ 	.byte	0x04, 0x12
        /*189e*/ 	.short	(.L_1093 - .L_1092)
	.align		4
.L_1092:
        /*18a0*/ 	.word	index@(_ZN2at6native18elementwise_kernelILi128ELi4EZNS0_15gpu_kernel_implINS0_13BUnaryFunctorIN3c108BFloat16ES5_S5_NS0_15binary_internal10MulFunctorIfEEEEEEvRNS_18TensorIteratorBaseERKT_EUliE_EEviT1_)
        /*18a4*/ 	.word	0x00000000


	//----- nvinfo : EIATTR_MIN_STACK_SIZE
	.align		4
.L_1093:
        /*18a8*/ 	.byte	0x04, 0x12
        /*18aa*/ 	.short	(.L_1095 - .L_1094)
	.align		4
.L_1094:
        /*18ac*/ 	.word	index@(_ZN2at6native27unrolled_elementwise_kernelINS0_13BUnaryFunctorIN3c108BFloat16ES4_S4_NS0_15binary_internal10MulFunctorIfEEEESt5arrayIPcLm2EELi4E23TrivialOffsetCalculatorILi1EjESD_NS0_6memory12LoadWithCastILi1EEENSE_13StoreWithCastILi1EEEEEviT_T0_T2_T3_T4_T5_)
        /*18b0*/ 	.word	0x00000000


	//----- nvinfo : EIATTR_MIN_STACK_SIZE
	.align		4
.L_1095:
        /*18b4*/ 	.byte	0x04, 0x12
        /*18b6*/ 	.short	(.L_1097 - .L_1096)
	.align		4
.L_1096:
        /*18b8*/ 	.word	index@(_ZN2at6native18elementwise_kernelILi128ELi4EZNS0_22gpu_kernel_impl_nocastINS0_13BUnaryFunctorIN3c108BFloat16ES5_S5_NS0_15binary_internal10MulFunctorIfEEEEEEvRNS_18TensorIteratorBaseERKT_EUliE_EEviT1_)
        /*18bc*/ 	.word	0x00000000


	//----- nvinfo : EIATTR_MIN_STACK_SIZE
	.align		4
.L_1097:
        /*18c0*/ 	.byte	0x04, 0x12
        /*18c2*/ 	.short	(.L_1099 - .L_1098)
	.align		4
.L_1098:
        /*18c4*/ 	.word	index@(_ZN2at6native27unrolled_elementwise_kernelINS0_13BUnaryFunctorIN3c108BFloat16ES4_S4_NS0_15binary_internal10MulFunctorIfEEEESt5arrayIPcLm2EELi4E23TrivialOffsetCalculatorILi1EjESD_NS0_6memory15LoadWithoutCastENSE_16StoreWithoutCastEEEviT_T0_T2_T3_T4_T5_)
        /*18c8*/ 	.word	0x00000000


	//----- nvinfo : EIATTR_MIN_STACK_SIZE
	.align		4
.L_1099:
        /*18cc*/ 	.byte	0x04, 0x12
        /*18ce*/ 	.short	(.L_1101 - .L_1100)
	.align		4
.L_1100:
        /*18d0*/ 	.word	index@(_ZN2at6native29vectorized_elementwise_kernelILi2ENS0_13BUnaryFunctorIN3c108BFloat16ES4_S4_NS0_15binary_internal10MulFunctorIfEEEESt5arrayIPcLm2EEEEviT0_T1_)
        /*18d4*/ 	.word	0x00000000


	//----- nvinfo : EIATTR_MIN_STACK_SIZE
	.align		4
.L_1101:
        /*18d8*/ 	.byte	0x04, 0x12
        /*18da*/ 	.short	(.L_1103 - .L_1102)
	.align		4
.L_1102:
        /*18dc*/ 	.word	index@(_ZN2at6native29vectorized_elementwise_kernelILi4ENS0_13BUnaryFunctorIN3c108BFloat16ES4_S4_NS0_15binary_internal10MulFunctorIfEEEESt5arrayIPcLm2EEEEviT0_T1_)
        /*18e0*/ 	.word	0x00000000


	//----- nvinfo : EIATTR_MIN_STACK_SIZE
	.align		4
.L_1103:
        /*18e4*/ 	.byte	0x04, 0x12
        /*18e6*/ 	.short	(.L_1105 - .L_1104)
	.align		4
.L_1104:
        /*18e8*/ 	.word	index@(_ZN2at6native29vectorized_elementwise_kernelILi8ENS0_13BUnaryFunctorIN3c108BFloat16ES4_S4_NS0_15binary_internal10MulFunctorIfEEEESt5arrayIPcLm2EEEEviT0_T1_)
        /*18ec*/ 	.word	0x00000000


	//----- nvinfo : EIATTR_MIN_STACK_SIZE
	.align		4
.L_1105:
        /*18f0*/ 	.byte	0x04, 0x12
        /*18f2*/ 	.short	(.L_1107 - .L_1106)
	.align		4
.L_1106:
        /*18f4*/ 	.word	index@(_ZN2at6native18elementwise_kernelILi128ELi4EZNS0_15gpu_kernel_implINS0_13BUnaryFunctorIN3c104HalfES5_S5_NS0_15binary_internal10MulFunctorIfEEEEEEvRNS_18TensorIteratorBaseERKT_EUliE_EEviT1_)
        /*18f8*/ 	.word	0x00000000


	//----- nvinfo : EIATTR_MIN_STACK_SIZE
	.align		4
.L_1107:
        /*18fc*/ 	.byte	0x04, 0x12
        /*18fe*/ 	.short	(.L_1109 - .L_1108)
	.align		4
.L_1108:
        /*1900*/ 	.word	index@(_ZN2at6native27unrolled_elementwise_kernelINS0_13BUnaryFunctorIN3c104HalfES4_S4_NS0_15binary_internal10MulFunctorIfEEEESt5arrayIPcLm2EELi4E23TrivialOffsetCalculatorILi1EjESD_NS0_6memory12LoadWithCastILi1EEENSE_13StoreWithCastILi1EEEEEviT_T0_T2_T3_T4_T5_)
        /*1904*/ 	.word	0x00000000


	//----- nvinfo : EIATTR_MIN_STACK_SIZE
	.align		4
.L_1109:
        /*1908*/ 	.byte	0x04, 0x12
        /*190a*/ 	.short	(.L_1111 - .L_1110)
	.align		4
.L_1110:
        /*190c*/ 	.word	index@(_ZN2at6native18elementwise_kernelILi128ELi4EZNS0_22gpu_kernel_impl_nocastINS0_13BUnaryFunctorIN3c104HalfES5_S5_NS0_15binary_internal10MulFunctorIfEEEEEEvRNS_18TensorIteratorBaseERKT_EUliE_EEviT1_)
        /*1910*/ 	.word	0x00000000


	//----- nvinfo : EIATTR_MIN_STACK_SIZE
	.align		4
.L_1111:
        /*1914*/ 	.byte	0x04, 0x12
        /*1916*/ 	.short	(.L_1113 - .L_1112)
	.align		4
.L_1112:
        /*1918*/ 	.word	index@(_ZN2at6native27unrolled_elementwise_kernelINS0_13BUnaryFunctorIN3c104HalfES4_S4_NS0_15binary_internal10MulFunctorIfEEEESt5arrayIPcLm2EELi4E23TrivialOffsetCalculatorILi1EjESD_NS0_6memory15LoadWithoutCastENSE_16StoreWithoutCastEEEviT_T0_T2_T3_T4_T5_)
        /*191c*/ 	.word	0x00000000


	//----- nvinfo : EIATTR_MIN_STACK_SIZE
	.align		4
.L_1113:
        /*1920*/ 	.byte	0x04, 0x12
        /*1922*/ 	.short	(.L_1115 - .L_1114)
	.align		4
.L_1114:
        /*1924*/ 	.word	index@(_ZN2at6native29vectorized_elementwise_kernelILi2ENS0_13BUnaryFunctorIN3c104HalfES4_S4_NS0_15binary_internal10MulFunctorIfEEEESt5arrayIPcLm2EEEEviT0_T1_)
        /*1928*/ 	.word	0x00000000


	//----- nvinfo : EIATTR_MIN_STACK_SIZE
	.align		4
.L_1115:
        /*192c*/ 	.byte	0x04, 0x12
        /*192e*/ 	.short	(.L_1117 - .L_1116)
	.align		4
.L_1116:
        /*1930*/ 	.word	index@(_ZN2at6native29vectorized_elementwise_kernelILi4ENS0_13BUnaryFunctorIN3c104HalfES4_S4_NS0_15binary_internal10MulFunctorIfEEEESt5arrayIPcLm2EEEEviT0_T1_)
        /*1934*/ 	.word	0x00000000


	//----- nvinfo : EIATTR_MIN_STACK_SIZE
	.align		4
.L_1117:
        /*1938*/ 	.byte	0x04, 0x12
        /*193a*/ 	.short	(.L_1119 - .L_1118)
	.align		4
.L_1118:
        /*193c*/ 	.word	index@(_ZN2at6native29vectorized_elementwise_kernelILi8ENS0_13BUnaryFunctorIN3c104HalfES4_S4_NS0_15binary_internal10MulFunctorIfEEEESt5arrayIPcLm2EEEEviT0_T1_)
        /*1940*/ 	.word	0x00000000


	//----- nvinfo : EIATTR_MIN_STACK_SIZE
	.align		4
.L_1119:
        /*1944*/ 	.byte	0x04, 0x12
        /*1946*/ 	.short	(.L_1121 - .L_1120)
	.align		4
.L_1120:
        /*1948*/ 	.word	index@(_ZN2at6native18elementwise_kernelILi128ELi4EZNS0_15gpu_kernel_implINS0_13BUnaryFunctorIN3c107complexIfEES6_S6_NS0_15binary_internal10MulFunctorIS6_EEEEEEvRNS_18TensorIteratorBaseERKT_EUliE_EEviT1_)
        /*194c*/ 	.word	0x00000000


	//----- nvinfo : EIATTR_MIN_STACK_SIZE
	.align		4
.L_1121:
        /*1950*/ 	.byte	0x04, 0x12
        /*1952*/ 	.short	(.L_1123 - .L_1122)
	.align		4
.L_1122:
        /*1954*/ 	.word	index@(_ZN2at6native27unrolled_elementwise_kernelINS0_13BUnaryFunctorIN3c107complexIfEES5_S5_NS0_15binary_internal10MulFunctorIS5_EEEESt5arrayIPcLm2EELi4E23TrivialOffsetCalculatorILi1EjESE_NS0_6memory12LoadWithCastILi1EEENSF_13StoreWithCastILi1EEEEEviT_T0_T2_T3_T4_T5_)
        /*1958*/ 	.word	0x00000000


	//----- nvinfo : EIATTR_MIN_STACK_SIZE
	.align		4
.L_1123:
        /*195c*/ 	.byte	0x04, 0x12
        /*195e*/ 	.short	(.L_1125 - .L_1124)
	.align		4
.L_1124:
        /*1960*/ 	.word	index@(_ZN2at6native18elementwise_kernelILi128ELi2EZNS0_22gpu_kernel_impl_nocastINS0_13BUnaryFunctorIN3c107complexIfEES6_S6_NS0_15binary_internal10MulFunctorIS6_EEEEEEvRNS_18TensorIteratorBaseERKT_EUliE_EEviT1_)
        /*1964*/ 	.word	0x00000000


	//----- nvinfo : EIATTR_MIN_STACK_SIZE
	.align		4
.L_1125:
        /*1968*/ 	.byte	0x04, 0x12
        /*196a*/ 	.short	(.L_1127 - .L_1126)
	.align		4
.L_1126:
        /*196c*/ 	.word	index@(_ZN2at6native27unrolled_elementwise_kernelINS0_13BUnaryFunctorIN3c107complexIfEES5_S5_NS0_15binary_internal10MulFunctorIS5_EEEESt5arrayIPcLm2EELi4E23TrivialOffsetCalculatorILi1EjESE_NS0_6memory15LoadWithoutCastENSF_16StoreWithoutCastEEEviT_T0_T2_T3_T4_T5_)
        /*1970*/ 	.word	0x00000000


	//----- nvinfo : EIATTR_MIN_STACK_SIZE
	.align		4
.L_1127:
        /*1974*/ 	.byte	0x04, 0x12
        /*1976*/ 	.short	(.L_1129 - .L_1128)
	.align		4
.L_1128:
        /*1978*/ 	.word	index@(_ZN2at6native29vectorized_elementwise_kernelILi2ENS0_13BUnaryFunctorIN3c107complexIfEES5_S5_NS0_15binary_internal10MulFunctorIS5_EEEESt5arrayIPcLm2EEEEviT0_T1_)
        /*197c*/ 	.word	0x00000000


	//----- nvinfo : EIATTR_MIN_STACK_SIZE
	.align		4
.L_1129:
        /*1980*/ 	.byte	0x04, 0x12
        /*1982*/ 	.short	(.L_1131 - .L_1130)
	.align		4
.L_1130:
        /*1984*/ 	.word	index@(_ZN2at6native29vectorized_elementwise_kernelILi4ENS0_13BUnaryFunctorIN3c107complexIfEES5_S5_NS0_15binary_internal10MulFunctorIS5_EEEESt5arrayIPcLm2EEEEviT0_T1_)
        /*1988*/ 	.word	0x00000000


	//----- nvinfo : EIATTR_MIN_STACK_SIZE
	.align		4
.L_1131:
        /*198c*/ 	.byte	0x04, 0x12
        /*198e*/ 	.short	(.L_1133 - .L_1132)
	.align		4
.L_1132:
        /*1990*/ 	.word	index@(_ZN2at6native29vectorized_elementwise_kernelILi8ENS0_13BUnaryFunctorIN3c107complexIfEES5_S5_NS0_15binary_internal10MulFunctorIS5_EEEESt5arrayIPcLm2EEEEviT0_T1_)
        /*1994*/ 	.word	0x00000000


	//----- nvinfo : EIATTR_MIN_STACK_SIZE
	.align		4
.L_1133:
        /*1998*/ 	.byte	0x04, 0x12
        /*199a*/ 	.short	(.L_1135 - .L_1134)
	.align		4
.L_1134:
        /*199c*/ 	.word	index@(_ZN2at6native18elementwise_kernelILi128ELi4EZNS0_15gpu_kernel_implINS0_13BUnaryFunctorIN3c107complexIdEES6_S6_NS0_15binary_internal10MulFunctorIS6_EEEEEEvRNS_18TensorIteratorBaseERKT_EUliE_EEviT1_)
        /*19a0*/ 	.word	0x00000000


	//----- nvinfo : EIATTR_MIN_STACK_SIZE
	.align		4
.L_1135:
        /*19a4*/ 	.byte	0x04, 0x12
        /*19a6*/ 	.short	(.L_1137 - .L_1136)
	.align		4
.L_1136:
        /*19a8*/ 	.word	index@(_ZN2at6native27unrolled_elementwise_kernelINS0_13BUnaryFunctorIN3c107complexIdEES5_S5_NS0_15binary_internal10MulFunctorIS5_EEEESt5arrayIPcLm2EELi4E23TrivialOffsetCalculatorILi1EjESE_NS0_6memory12LoadWithCastILi1EEENSF_13StoreWithCastILi1EEEEEviT_T0_T2_T3_T4_T5_)
        /*19ac*/ 	.word	0x00000000


	//----- nvinfo : EIATTR_MIN_STACK_SIZE
	.align		4
.L_1137:
        /*19b0*/ 	.byte	0x04, 0x12
        /*19b2*/ 	.short	(.L_1139 - .L_1138)
	.align		4
.L_1138:
        /*19b4*/ 	.word	index@(_ZN2at6native18elementwise_kernelILi128ELi2EZNS0_22gpu_kernel_impl_nocastINS0_13BUnaryFunctorIN3c107complexIdEES6_S6_NS0_15binary_internal10MulFunctorIS6_EEEEEEvRNS_18TensorIteratorBaseERKT_EUliE_EEviT1_)
        /*19b8*/ 	.word	0x00000000


	//----- nvinfo : EIATTR_MIN_STACK_SIZE
	.align		4
.L_1139:
        /*19bc*/ 	.byte	0x04, 0x12
        /*19be*/ 	.short	(.L_1141 - .L_1140)
	.align		4
.L_1140:
        /*19c0*/ 	.word	index@(_ZN2at6native27unrolled_elementwise_kernelINS0_13BUnaryFunctorIN3c107complexIdEES5_S5_NS0_15binary_internal10MulFunctorIS5_EEEESt5arrayIPcLm2EELi4E23TrivialOffsetCalculatorILi1EjESE_NS0_6memory15LoadWithoutCastENSF_16StoreWithoutCastEEEviT_T0_T2_T3_T4_T5_)
        /*19c4*/ 	.word	0x00000000


	//----- nvinfo : EIATTR_MIN_STACK_SIZE
	.align		4
.L_1141:
        /*19c8*/ 	.byte	0x04, 0x12
        /*19ca*/ 	.short	(.L_1143 - .L_1142)
	.align		4
.L_1142:
        /*19cc*/ 	.word	index@(_ZN2at6native29vectorized_elementwise_kernelILi2ENS0_13BUnaryFunctorIN3c107complexIdEES5_S5_NS0_15binary_internal10MulFunctorIS5_EEEESt5arrayIPcLm2EEEEviT0_T1_)
        /*19d0*/ 	.word	0x00000000


	//----- nvinfo : EIATTR_MIN_STACK_SIZE
	.align		4
.L_1143:
        /*19d4*/ 	.byte	0x04, 0x12
        /*19d6*/ 	.short	(.L_1145 - .L_1144)
	.align		4
.L_1144:
        /*19d8*/ 	.word	index@(_ZN2at6native29vectorized_elementwise_kernelILi4ENS0_13BUnaryFunctorIN3c107complexIdEES5_S5_NS0_15binary_internal10MulFunctorIS5_EEEESt5arrayIPcLm2EEEEviT0_T1_)
        /*19dc*/ 	.word	0x00000000


	//----- nvinfo : EIATTR_MIN_STACK_SIZE
	.align		4
.L_1145:
        /*19e0*/ 	.byte	0x04, 0x12
        /*19e2*/ 	.short	(.L_1147 - .L_1146)
	.align		4
.L_1146:
        /*19e4*/ 	.word	index@(_ZN2at6native29vectorized_elementwise_kernelILi8ENS0_13BUnaryFunctorIN3c107complexIdEES5_S5_NS0_15binary_internal10MulFunctorIS5_EEEESt5arrayIPcLm2EEEEviT0_T1_)
        /*19e8*/ 	.word	0x00000000


	//----- nvinfo : EIATTR_MIN_STACK_SIZE
	.align		4
.L_1147:
        /*19ec*/ 	.byte	0x04, 0x12
        /*19ee*/ 	.short	(.L_1149 - .L_1148)
	.align		4
.L_1148:
        /*19f0*/ 	.word	index@(_ZN2at6native18elementwise_kernelILi128ELi4EZNS0_15gpu_kernel_implINS0_13BUnaryFunctorIfffNS0_15binary_internal10MulFunctorIfEEEEEEvRNS_18TensorIteratorBaseERKT_EUliE_EEviT1_)
        /*19f4*/ 	.word	0x00000000


	//----- nvinfo : EIATTR_MIN_STACK_SIZE
	.align		4
.L_1149:
        /*19f8*/ 	.byte	0x04, 0x12
        /*19fa*/ 	.short	(.L_1151 - .L_1150)
	.align		4
.L_1150:
        /*19fc*/ 	.word	index@(_ZN2at6native27unrolled_elementwise_kernelINS0_13BUnaryFunctorIfffNS0_15binary_internal10MulFunctorIfEEEESt5arrayIPcLm2EELi4E23TrivialOffsetCalculatorILi1EjESB_NS0_6memory12LoadWithCastILi1EEENSC_13StoreWithCastILi1EEEEEviT_T0_T2_T3_T4_T5_)
        /*1a00*/ 	.word	0x00000000


	//----- nvinfo : EIATTR_MIN_STACK_SIZE
	.align		4
.L_1151:
        /*1a04*/ 	.byte	0x04, 0x12
        /*1a06*/ 	.short	(.L_1153 - .L_1152)
	.align		4
.L_1152:
        /*1a08*/ 	.word	index@(_ZN2at6native18elementwise_kernelILi128ELi2EZNS0_22gpu_kernel_impl_nocastINS0_13BUnaryFunctorIfffNS0_15binary_internal10MulFunctorIfEEEEEEvRNS_18TensorIteratorBaseERKT_EUliE_EEviT1_)
        /*1a0c*/ 	.word	0x00000000


	//----- nvinfo : EIATTR_MIN_STACK_SIZE
	.align		4
.L_1153:
        /*1a10*/ 	.byte	0x04, 0x12
        /*1a12*/ 	.short	(.L_1155 - .L_1154)
	.align		4
.L_1154:
        /*1a14*/ 	.word	index@(_ZN2at6native27unrolled_elementwise_kernelINS0_13BUnaryFunctorIfffNS0_15binary_internal10MulFunctorIfEEEESt5arrayIPcLm2EELi4E23TrivialOffsetCalculatorILi1EjESB_NS0_6memory15LoadWithoutCastENSC_16StoreWithoutCastEEEviT_T0_T2_T3_T4_T5_)
        /*1a18*/ 	.word	0x00000000


	//----- nvinfo : EIATTR_MIN_STACK_SIZE
	.align		4
.L_1155:
        /*1a1c*/ 	.byte	0x04, 0x12
        /*1a1e*/ 	.short	(.L_1157 - .L_1156)
	.align		4
.L_1156:
        /*1a20*/ 	.word	index@(_ZN2at6native29vectorized_elementwise_kernelILi2ENS0_13BUnaryFunctorIfffNS0_15binary_internal10MulFunctorIfEEEESt5arrayIPcLm2EEEEviT0_T1_)
        /*1a24*/ 	.word	0x00000000


	//----- nvinfo : EIATTR_MIN_STACK_SIZE
	.align		4
.L_1157:
        /*1a28*/ 	.byte	0x04, 0x12
        /*1a2a*/ 	.short	(.L_1159 - .L_1158)
	.align		4
.L_1158:
        /*1a2c*/ 	.word	index@(_ZN2at6native29vectorized_elementwise_kernelILi4ENS0_13BUnaryFunctorIfffNS0_15binary_internal10MulFunctorIfEEEESt5arrayIPcLm2EEEEviT0_T1_)
        /*1a30*/ 	.word	0x00000000


	//----- nvinfo : EIATTR_MIN_STACK_SIZE
	.align		4
.L_1159:
        /*1a34*/ 	.byte	0x04, 0x12
        /*1a36*/ 	.short	(.L_1161 - .L_1160)
	.align		4
.L_1160:
        /*1a38*/ 	.word	index@(_ZN2at6native29vectorized_elementwise_kernelILi8ENS0_13BUnaryFunctorIfffNS0_15binary_internal10MulFunctorIfEEEESt5arrayIPcLm2EEEEviT0_T1_)
        /*1a3c*/ 	.word	0x00000000


	//----- nvinfo : EIATTR_MIN_STACK_SIZE
	.align		4
.L_1161:
        /*1a40*/ 	.byte	0x04, 0x12
        /*1a42*/ 	.short	(.L_1163 - .L_1162)
	.align		4
.L_1162:
        /*1a44*/ 	.word	index@(_ZN2at6native18elementwise_kernelILi128ELi4EZNS0_15gpu_kernel_implINS0_13BUnaryFunctorIdddNS0_15binary_internal10MulFunctorIdEEEEEEvRNS_18TensorIteratorBaseERKT_EUliE_EEviT1_)
        /*1a48*/ 	.word	0x00000000


	//----- nvinfo : EIATTR_MIN_STACK_SIZE
	.align		4
.L_1163:
        /*1a4c*/ 	.byte	0x04, 0x12
        /*1a4e*/ 	.short	(.L_1165 - .L_1164)
	.align		4
.L_1164:
        /*1a50*/ 	.word	index@(_ZN2at6native27unrolled_elementwise_kernelINS0_13BUnaryFunctorIdddNS0_15binary_internal10MulFunctorIdEEEESt5arrayIPcLm2EELi4E23TrivialOffsetCalculatorILi1EjESB_NS0_6memory12LoadWithCastILi1EEENSC_13StoreWithCastILi1EEEEEviT_T0_T2_T3_T4_T5_)
        /*1a54*/ 	.word	0x00000000


	//----- nvinfo : EIATTR_MIN_STACK_SIZE
	.align		4
.L_1165:
        /*1a58*/ 	.byte	0x04, 0x12
        /*1a5a*/ 	.short	(.L_1167 - .L_1166)
	.align		4
.L_1166:
        /*1a5c*/ 	.word	index@(_ZN2at6native18elementwise_kernelILi128ELi2EZNS0_22gpu_kernel_impl_nocastINS0_13BUnaryFunctorIdddNS0_15binary_internal10MulFunctorIdEEEEEEvRNS_18TensorIteratorBaseERKT_EUliE_EEviT1_)
        /*1a60*/ 	.word	0x00000000


	//----- nvinfo : EIATTR_MIN_STACK_SIZE
	.align		4
.L_1167:
        /*1a64*/ 	.byte	0x04, 0x12
        /*1a66*/ 	.short	(.L_1169 - .L_1168)
	.align		4
.L_1168:
        /*1a68*/ 	.word	index@(_ZN2at6native27unrolled_elementwise_kernelINS0_13BUnaryFunctorIdddNS0_15binary_internal10MulFunctorIdEEEESt5arrayIPcLm2EELi4E23TrivialOffsetCalculatorILi1EjESB_NS0_6memory15LoadWithoutCastENSC_16StoreWithoutCastEEEviT_T0_T2_T3_T4_T5_)
        /*1a6c*/ 	.word	0x00000000


	//----- nvinfo : EIATTR_MIN_STACK_SIZE
	.align		4
.L_1169:
        /*1a70*/ 	.byte	0x04, 0x12
        /*1a72*/ 	.short	(.L_1171 - .L_1170)
	.align		4
.L_1170:
        /*1a74*/ 	.word	index@(_ZN2at6native29vectorized_elementwise_kernelILi2ENS0_13BUnaryFunctorIdddNS0_15binary_internal10MulFunctorIdEEEESt5arrayIPcLm2EEEEviT0_T1_)
        /*1a78*/ 	.word	0x00000000


	//----- nvinfo : EIATTR_MIN_STACK_SIZE
	.align		4
.L_1171:
        /*1a7c*/ 	.byte	0x04, 0x12
        /*1a7e*/ 	.short	(.L_1173 - .L_1172)
	.align		4
.L_1172:
        /*1a80*/ 	.word	index@(_ZN2at6native29vectorized_elementwise_kernelILi4ENS0_13BUnaryFunctorIdddNS0_15binary_internal10MulFunctorIdEEEESt5arrayIPcLm2EEEEviT0_T1_)
        /*1a84*/ 	.word	0x00000000


	//----- nvinfo : EIATTR_MIN_STACK_SIZE
	.align		4
.L_1173:
        /*1a88*/ 	.byte	0x04, 0x12
        /*1a8a*/ 	.short	(.L_1175 - .L_1174)
	.align		4
.L_1174:
        /*1a8c*/ 	.word	index@(_ZN2at6native29vectorized_elementwise_kernelILi8ENS0_13BUnaryFunctorIdddNS0_15binary_internal10MulFunctorIdEEEESt5arrayIPcLm2EEEEviT0_T1_)
        /*1a90*/ 	.word	0x00000000
.L_1175:


//--------------------- .nv.compat                --------------------------
	.section	.nv.compat,"",@"SHT_CUDA_COMPAT_INFO"
	.align	4
        /*0000*/ 	.byte	0x02, 0x09, 0x01, 0x00, 0x02, 0x02, 0x01, 0x00, 0x02, 0x05, 0x05, 0x00, 0x03, 0x07, 0x01, 0x01
        /*0010*/ 	.byte	0x02, 0x03, 0x00, 0x00, 0x02, 0x06, 0x01, 0x00, 0x04, 0x0b, 0x08, 0x00, 0x00, 0x00, 0x00, 0x00
        /*0020*/ 	.byte	0x00, 0x00, 0x00, 0x00


//--------------------- .nv.info._ZN2at6native18elementwise_kernelILi128ELi4EZNS0_15gpu_kernel_implINS0_13BinaryFunctorIN3c108BFloat16ES5_S5_NS0_15binary_internal10DivFunctorIS5_EEEEEEvRNS_18TensorIteratorBaseERKT_EUliE_EEviT1_ --------------------------
	.section	.nv.info._ZN2at6native18elementwise_kernelILi128ELi4EZNS0_15gpu_kernel_implINS0_13BinaryFunctorIN3c108BFloat16ES5_S5_NS0_15binary_internal10DivFunctorIS5_EEEEEEvRNS_18TensorIteratorBaseERKT_EUliE_EEviT1_,"",@"SHT_CUDA_INFO"
	.sectionflags	@""
	.align	4


	//----- nvinfo : EIATTR_CUDA_API_VERSION
	.align		4
        /*0000*/ 	.byte	0x04, 0x37
        /*0002*/ 	.short	(.L_1177 - .L_1176)
.L_1176:
        /*0004*/ 	.word	0x00000082


	//----- nvinfo : EIATTR_KPARAM_INFO
	.align		4
.L_1177:
        /*0008*/ 	.byte	0x04, 0x17
        /*000a*/ 	.short	(.L_1179 - .L_1178)
.L_1178:
        /*000c*/ 	.word	0x00000000
        /*0010*/ 	.short	0x0001
        /*0012*/ 	.short	0x0008
        /*0014*/ 	.byte	0x00, 0xf0, 0x21, 0x0a


	//----- nvinfo : EIATTR_KPARAM_INFO
	.align		4
.L_1179:
        /*0018*/ 	.byte	0x04, 0x17
        /*001a*/ 	.short	(.L_1181 - .L_1180)
.L_1180:
        /*001c*/ 	.word	0x00000000
        /*0020*/ 	.short	0x0000
        /*0022*/ 	.short	0x0000
        /*0024*/ 	.byte	0x00, 0xf0, 0x11, 0x00


	//----- nvinfo : EIATTR_SPARSE_MMA_MASK
	.align		4
.L_1181:
        /*0028*/ 	.byte	0x03, 0x50
        /*002a*/ 	.short	0x0000


	//----- nvinfo : EIATTR_MAXREG_COUNT
	.align		4
        /*002c*/ 	.byte	0x03, 0x1b
        /*002e*/ 	.short	0x0080


	//----- nvinfo : EIATTR_EXTERNS
	.align		4
        /*0030*/ 	.byte	0x04, 0x0f
        /*0032*/ 	.short	(.L_1183 - .L_1182)


	//   ....[0]....
	.align		4
.L_1182:
        /*0034*/ 	.word	index@(__assertfail)


	//----- nvinfo : EIATTR_MERCURY_ISA_VERSION
	.align		4
.L_1183:
        /*0038*/ 	.byte	0x03, 0x5f
        /*003a*/ 	.short	0x0101


	//----- nvinfo : EIATTR_SYSCALL_OFFSETS
	.align		4
        /*003c*/ 	.byte	0x04, 0x46
        /*003e*/ 	.short	(.L_1185 - .L_1184)


	//   ....[0]....
.L_1184:
        /*0040*/ 	.word	0x000026f0


	//   ....[1]....
        /*0044*/ 	.word	0x000036c0


	//   ....[2]....
        /*0048*/ 	.word	0x00004670


	//   ....[3]....
        /*004c*/ 	.word	0x00006db0


	//   ....[4]....
        /*0050*/ 	.word	0x00007d80


	//   ....[5]....
        /*0054*/ 	.word	0x00008d30


	//   ....[6]....
        /*0058*/ 	.word	0x0000b460


	//   ....[7]....
        /*005c*/ 	.word	0x0000c430


	//   ....[8]....
        /*0060*/ 	.word	0x0000d3e0


	//   ....[9]....
        /*0064*/ 	.word	0x0000fb00


	//   ....[10]....
        /*0068*/ 	.word	0x00010ad0


	//   ....[11]....
        /*006c*/ 	.word	0x00011a80


	//----- nvinfo : EIATTR_EXIT_INSTR_OFFSETS
	.align		4
.L_1185:
        /*0070*/ 	.byte	0x04, 0x1c
        /*0072*/ 	.short	(.L_1187 - .L_1186)


	//   ....[0]....
.L_1186:
        /*0074*/ 	.word	0x0000d4b0


	//   ....[1]....
        /*0078*/ 	.word	0x00010cb0


	//   ....[2]....
        /*007c*/ 	.word	0x00010cf0


	//   ....[3]....
        /*0080*/ 	.word	0x00010d90


	//   ....[4]....
        /*0084*/ 	.word	0x00010dd0


	//   ....[5]....
        /*0088*/ 	.word	0x00010e10


	//   ....[6]....
        /*008c*/ 	.word	0x00010ea0


	//   ....[7]....
        /*0090*/ 	.word	0x00010ee0


	//   ....[8]....
        /*0094*/ 	.word	0x00010f80


	//   ....[9]....
        /*0098*/ 	.word	0x00010fd0


	//   ....[10]....
        /*009c*/ 	.word	0x00011020


	//   ....[11]....
        /*00a0*/ 	.word	0x000110f0


	//   ....[12]....
        /*00a4*/ 	.word	0x00011150


	//   ....[13]....
        /*00a8*/ 	.word	0x000112e0


	//   ....[14]....
        /*00ac*/ 	.word	0x00011440


	//   ....[15]....
        /*00b0*/ 	.word	0x00011460


	//   ....[16]....
        /*00b4*/ 	.word	0x00011520


	//   ....[17]....
        /*00b8*/ 	.word	0x000116a0


	//   ....[18]....
        /*00bc*/ 	.word	0x00011820


	//   ....[19]....
        /*00c0*/ 	.word	0x00011980


	//   ....[20]....
        /*00c4*/ 	.word	0x00011a90


	//   ....[21]....
        /*00c8*/ 	.word	0x00011ad0


	//   ....[22]....
        /*00cc*/ 	.word	0x00011b10


	//----- nvinfo : EIATTR_MAX_THREADS
	.align		4
.L_1187:
        /*00d0*/ 	.byte	0x04, 0x05
        /*00d2*/ 	.short	(.L_1189 - .L_1188)
.L_1188:
        /*00d4*/ 	.word	0x00000080
        /*00d8*/ 	.word	0x00000001
        /*00dc*/ 	.word	0x00000001


	//----- nvinfo : EIATTR_CRS_STACK_SIZE
	.align		4
.L_1189:
        /*00e0*/ 	.byte	0x04, 0x1e
        /*00e2*/ 	.short	(.L_1191 - .L_1190)
.L_1190:
        /*00e4*/ 	.word	0x00000000


	//----- nvinfo : EIATTR_CBANK_PARAM_SIZE
	.align		4
.L_1191:
        /*00e8*/ 	.byte	0x03, 0x19
        /*00ea*/ 	.short	0x0290


	//----- nvinfo : EIATTR_PARAM_CBANK
	.align		4
        /*00ec*/ 	.byte	0x04, 0x0a
        /*00ee*/ 	.short	(.L_1193 - .L_1192)
	.align		4
.L_1192:
        /*00f0*/ 	.word	index@(.nv.constant0._ZN2at6native18elementwise_kernelILi128ELi4EZNS0_15gpu_kernel_implINS0_13BinaryFunctorIN3c108BFloat16ES5_S5_NS0_15binary_internal10DivFunctorIS5_EEEEEEvRNS_18TensorIteratorBaseERKT_EUliE_EEviT1_)
        /*00f4*/ 	.short	0x0210
        /*00f6*/ 	.short	0x0290


	//----- nvinfo : EIATTR_SW_WAR
	.align		4
.L_1193:
        /*00f8*/ 	.byte	0x04, 0x36
        /*00fa*/ 	.short	(.L_1195 - .L_1194)
.L_1194:
        /*00fc*/ 	.word	0x00000008
.L_1195:


//--------------------- .nv.info._ZN2at6native27unrolled_elementwise_kernelINS0_13BinaryFunctorIN3c108BFloat16ES4_S4_NS0_15binary_internal10DivFunctorIS4_EEEESt5arrayIPcLm3EELi4E23TrivialOffsetCalculatorILi2EjESC_ILi1EjENS0_6memory12LoadWithCastILi2EEENSF_13StoreWithCastILi1EEEEEviT_T0_T2_T3_T4_T5_ --------------------------
	.section	.nv.info._ZN2at6native27unrolled_elementwise_kernelINS0_13BinaryFunctorIN3c108BFloat16ES4_S4_NS0_15binary_internal10DivFunctorIS4_EEEESt5arrayIPcLm3EELi4E23TrivialOffsetCalculatorILi2EjESC_ILi1EjENS0_6memory12LoadWithCastILi2EEENSF_13StoreWithCastILi1EEEEEviT_T0_T2_T3_T4_T5_,"",@"SHT_CUDA_INFO"
	.sectionflags	@""
	.align	4


	//----- nvinfo : EIATTR_CUDA_API_VERSION
	.align		4
        /*0000*/ 	.byte	0x04, 0x37
        /*0002*/ 	.short	(.L_1197 - .L_1196)
.L_1196:
        /*0004*/ 	.word	0x00000082


	//----- nvinfo : EIATTR_KPARAM_INFO
	.align		4
.L_1197:
        /*0008*/ 	.byte	0x04, 0x17
        /*000a*/ 	.short	(.L_1199 - .L_1198)
.L_1198:
        /*000c*/ 	.word	0x00000000
        /*0010*/ 	.short	0x0006
        /*0012*/ 	.short	0x0030
        /*0014*/ 	.byte	0x00, 0xf0, 0x21, 0x00


	//----- nvinfo : EIATTR_KPARAM_INFO
	.align		4
.L_1199:
        /*0018*/ 	.byte	0x04, 0x17
        /*001a*/ 	.short	(.L_1201 - .L_1200)
.L_1200:
        /*001c*/ 	.word	0x00000000
        /*0020*/ 	.short	0x0005
        /*0022*/ 	.short	0x0024
        /*0024*/ 	.byte	0x00, 0xf0, 0x31, 0x00


	//----- nvinfo : EIATTR_KPARAM_INFO
	.align		4
.L_1201:
        /*0028*/ 	.byte	0x04, 0x17
        /*002a*/ 	.short	(.L_1203 - .L_1202)
.L_1202:
        /*002c*/ 	.word	0x00000000
        /*0030*/ 	.short	0x0004
        /*0032*/ 	.short	0x0021
        /*0034*/ 	.byte	0x00, 0xf0, 0x05, 0x00


	//----- nvinfo : EIATTR_KPARAM_INFO
	.align		4
.L_1203:
        /*0038*/ 	.byte	0x04, 0x17
        /*003a*/ 	.short	(.L_1205 - .L_1204)
.L_1204:
        /*003c*/ 	.word	0x00000000
        /*0040*/ 	.short	0x0003
        /*0042*/ 	.short	0x0020
        /*0044*/ 	.byte	0x00, 0xf0, 0x05, 0x00


	//----- nvinfo : EIATTR_KPARAM_INFO
	.align		4
.L_1205:
        /*0048*/ 	.byte	0x04, 0x17
        /*004a*/ 	.short	(.L_1207 - .L_1206)
.L_1206:
        /*004c*/ 	.word	0x00000000
        /*0050*/ 	.short	0x0002
        /*0052*/ 	.short	0x0008
        /*0054*/ 	.byte	0x00, 0xf0, 0x61, 0x00


	//----- nvinfo : EIATTR_KPARAM_INFO
	.align		4
.L_1207:
        /*0058*/ 	.byte	0x04, 0x17
        /*005a*/ 	.short	(.L_1209 - .L_1208)
.L_1208:
        /*005c*/ 	.word	0x00000000
        /*0060*/ 	.short	0x0001
        /*0062*/ 	.short	0x0004
        /*0064*/ 	.byte	0x00, 0xf0, 0x05, 0x00


	//----- nvinfo : EIATTR_KPARAM_INFO
	.align		4
.L_1209:
        /*0068*/ 	.byte	0x04, 0x17
        /*006a*/ 	.short	(.L_1211 - .L_1210)
.L_1210:
        /*006c*/ 	.word	0x00000000
        /*0070*/ 	.short	0x0000
        /*0072*/ 	.short	0x0000
        /*0074*/ 	.byte	0x00, 0xf0, 0x11, 0x00


	//----- nvinfo : EIATTR_SPARSE_MMA_MASK
	.align		4
.L_1211:
        /*0078*/ 	.byte	0x03, 0x50
        /*007a*/ 	.short	0x0000


	//----- nvinfo : EIATTR_MAXREG_COUNT
	.align		4
        /*007c*/ 	.byte	0x03, 0x1b
        /*007e*/ 	.short	0x00ff


	//----- nvinfo : EIATTR_EXTERNS
	.align		4
        /*0080*/ 	.byte	0x04, 0x0f
        /*0082*/ 	.short	(.L_1213 - .L_1212)


	//   ....[0]....
	.align		4
.L_1212:
        /*0084*/ 	.word	index@(__assertfail)


	//----- nvinfo : EIATTR_MERCURY_ISA_VERSION
	.align		4
.L_1213:
        /*0088*/ 	.byte	0x03, 0x5f
        /*008a*/ 	.short	0x0101


	//----- nvinfo : EIATTR_SYSCALL_OFFSETS
	.align		4
        /*008c*/ 	.byte	0x04, 0x46
        /*008e*/ 	.short	(.L_1215 - .L_1214)


	//   ....[0]....
.L_1214:
        /*0090*/ 	.word	0x000010f0


	//   ....[1]....
        /*0094*/ 	.word	0x000021b0


	//   ....[2]....
        /*0098*/ 	.word	0x000032f0


	//   ....[3]....
        /*009c*/ 	.word	0x000043b0


	//   ....[4]....
        /*00a0*/ 	.word	0x00005500


	//   ....[5]....
        /*00a4*/ 	.word	0x000065d0


	//   ....[6]....
        /*00a8*/ 	.word	0x00007700


	//   ....[7]....
        /*00ac*/ 	.word	0x000086e0


	//   ....[8]....
        /*00b0*/ 	.word	0x000099c0


	//   ....[9]....
        /*00b4*/ 	.word	0x0000a9e0


	//   ....[10]....
        /*00b8*/ 	.word	0x0000b9c0


	//   ....[11]....
        /*00bc*/ 	.word	0x0000c9a0


	//----- nvinfo : EIATTR_EXIT_INSTR_OFFSETS
	.align		4
.L_1215:
        /*00c0*/ 	.byte	0x04, 0x1c
        /*00c2*/ 	.short	(.L_1217 - .L_1216)


	//   ....[0]....
.L_1216:
        /*00c4*/ 	.word	0x0000ba80


	//   ....[1]....
        /*00c8*/ 	.word	0x0000bbd0


	//   ....[2]....
        /*00cc*/ 	.word	0x0000bc10


	//   ....[3]....
        /*00d0*/ 	.word	0x0000bcb0


	//   ....[4]....
        /*00d4*/ 	.word	0x0000bcf0


	//   ....[5]....
        /*00d8*/ 	.word	0x0000bd30


	//   ....[6]....
        /*00dc*/ 	.word	0x0000bdc0


	//   ....[7]....
        /*00e0*/ 	.word	0x0000be00


	//   ....[8]....
        /*00e4*/ 	.word	0x0000bea0


	//   ....[9]....
        /*00e8*/ 	.word	0x0000bef0


	//   ....[10]....
        /*00ec*/ 	.word	0x0000bf40


	//   ....[11]....
        /*00f0*/ 	.word	0x0000c010


	//   ....[12]....
        /*00f4*/ 	.word	0x0000c070


	//   ....[13]....
        /*00f8*/ 	.word	0x0000c200


	//   ....[14]....
        /*00fc*/ 	.word	0x0000c360


	//   ....[15]....
        /*0100*/ 	.word	0x0000c380


	//   ....[16]....
        /*0104*/ 	.word	0x0000c440


	//   ....[17]....
        /*0108*/ 	.word	0x0000c5c0


	//   ....[18]....
        /*010c*/ 	.word	0x0000c740


	//   ....[19]....
        /*0110*/ 	.word	0x0000c8a0


	//   ....[20]....
        /*0114*/ 	.word	0x0000c9b0


	//   ....[21]....
        /*0118*/ 	.word	0x0000c9f0


	//   ....[22]....
        /*011c*/ 	.word	0x0000ca30


	//----- nvinfo : EIATTR_MAX_THREADS
	.align		4
.L_1217:
        /*0120*/ 	.byte	0x04, 0x05
        /*0122*/ 	.short	(.L_1219 - .L_1218)
.L_1218:
        /*0124*/ 	.word	0x00000080
        /*0128*/ 	.word	0x00000001
        /*012c*/ 	.word	0x00000001


	//----- nvinfo : EIATTR_CRS_STACK_SIZE
	.align		4
.L_1219:
        /*0130*/ 	.byte	0x04, 0x1e
        /*0132*/ 	.short	(.L_1221 - .L_1220)
.L_1220:
        /*0134*/ 	.word	0x00000000


	//----- nvinfo : EIATTR_CBANK_PARAM_SIZE
	.align		4
.L_1221:
        /*0138*/ 	.byte	0x03, 0x19
        /*013a*/ 	.short	0x0038


	//----- nvinfo : EIATTR_PARAM_CBANK
	.align		4
        /*013c*/ 	.byte	0x04, 0x0a
        /*013e*/ 	.short	(.L_1223 - .L_1222)
	.align		4
.L_1222:
        /*0140*/ 	.word	index@(.nv.constant0._ZN2at6native27unrolled_elementwise_kernelINS0_13BinaryFunctorIN3c108BFloat16ES4_S4_NS0_15binary_internal10DivFunctorIS4_EEEESt5arrayIPcLm3EELi4E23TrivialOffsetCalculatorILi2EjESC_ILi1EjENS0_6memory12LoadWithCastILi2EEENSF_13StoreWithCastILi1EEEEEviT_T0_T2_T3_T4_T5_)
        /*0144*/ 	.short	0x0210
        /*0146*/ 	.short	0x0038


	//----- nvinfo : EIATTR_SW_WAR
	.align		4
.L_1223:
        /*0148*/ 	.byte	0x04, 0x36
        /*014a*/ 	.short	(.L_1225 - .L_1224)
.L_1224:
        /*014c*/ 	.word	0x00000008
.L_1225:


//--------------------- .nv.info._ZN2at6native18elementwise_kernelILi128ELi4EZNS0_22gpu_kernel_impl_nocastINS0_13BinaryFunctorIN3c108BFloat16ES5_S5_NS0_15binary_internal10DivFunctorIS5_EEEEEEvRNS_18TensorIteratorBaseERKT_EUliE_EEviT1_ --------------------------
	.section	.nv.info._ZN2at6native18elementwise_kernelILi128ELi4EZNS0_22gpu_kernel_impl_nocastINS0_13BinaryFunctorIN3c108BFloat16ES5_S5_NS0_15binary_internal10DivFunctorIS5_EEEEEEvRNS_18TensorIteratorBaseERKT_EUliE_EEviT1_,"",@"SHT_CUDA_INFO"
	.sectionflags	@""
	.align	4


	//----- nvinfo : EIATTR_CUDA_API_VERSION
	.align		4
        /*0000*/ 	.byte	0x04, 0x37
        /*0002*/ 	.short	(.L_1227 - .L_1226)
.L_1226:
        /*0004*/ 	.word	0x00000082


	//----- nvinfo : EIATTR_KPARAM_INFO
	.align		4
.L_1227:
        /*0008*/ 	.byte	0x04, 0x17
        /*000a*/ 	.short	(.L_1229 - .L_1228)
.L_1228:
        /*000c*/ 	.word	0x00000000
        /*0010*/ 	.short	0x0001
        /*0012*/ 	.short	0x0008
        /*0014*/ 	.byte	0x00, 0xf0, 0x21, 0x0a


	//----- nvinfo : EIATTR_KPARAM_INFO
	.align		4
.L_1229:
        /*0018*/ 	.byte	0x04, 0x17
        /*001a*/ 	.short	(.L_1231 - .L_1230)
.L_1230:
        /*001c*/ 	.word	0x00000000
        /*0020*/ 	.short	0x0000
        /*0022*/ 	.short	0x0000
        /*0024*/ 	.byte	0x00, 0xf0, 0x11, 0x00


	//----- nvinfo : EIATTR_SPARSE_MMA_MASK
	.align		4
.L_1231:
        /*0028*/ 	.byte	0x03, 0x50
        /*002a*/ 	.short	0x0000


	//----- nvinfo : EIATTR_MAXREG_COUNT
	.align		4
        /*002c*/ 	.byte	0x03, 0x1b
        /*002e*/ 	.short	0x0080


	//----- nvinfo : EIATTR_MERCURY_ISA_VERSION
	.align		4
        /*0030*/ 	.byte	0x03, 0x5f
        /*0032*/ 	.short	0x0101


	//----- nvinfo : EIATTR_EXIT_INSTR_OFFSETS
	.align		4
        /*0034*/ 	.byte	0x04, 0x1c
        /*0036*/ 	.short	(.L_1233 - .L_1232)


	//   ....[0]....
.L_1232:
        /*0038*/ 	.word	0x000046b0


	//   ....[1]....
        /*003c*/ 	.word	0x00005de0


	//----- nvinfo : EIATTR_MAX_THREADS
	.align		4
.L_1233:
        /*0040*/ 	.byte	0x04, 0x05
        /*0042*/ 	.short	(.L_1235 - .L_1234)
.L_1234:
        /*0044*/ 	.word	0x00000080
        /*0048*/ 	.word	0x00000001
        /*004c*/ 	.word	0x00000001


	//----- nvinfo : EIATTR_CRS_STACK_SIZE
	.align		4
.L_1235:
        /*0050*/ 	.byte	0x04, 0x1e
        /*0052*/ 	.short	(.L_1237 - .L_1236)
.L_1236:
        /*0054*/ 	.word	0x00000000


	//----- nvinfo : EIATTR_CBANK_PARAM_SIZE
	.align		4
.L_1237:
        /*0058*/ 	.byte	0x03, 0x19
        /*005a*/ 	.short	0x0290


	//----- nvinfo : EIATTR_PARAM_CBANK
	.align		4
        /*005c*/ 	.byte	0x04, 0x0a
        /*005e*/ 	.short	(.L_1239 - .L_1238)
	.align		4
.L_1238:
        /*0060*/ 	.word	index@(.nv.constant0._ZN2at6native18elementwise_kernelILi128ELi4EZNS0_22gpu_kernel_impl_nocastINS0_13BinaryFunctorIN3c108BFloat16ES5_S5_NS0_15binary_internal10DivFunctorIS5_EEEEEEvRNS_18TensorIteratorBaseERKT_EUliE_EEviT1_)
        /*0064*/ 	.short	0x0210
        /*0066*/ 	.short	0x0290


	//----- nvinfo : EIATTR_SW_WAR
	.align		4
.L_1239:
        /*0068*/ 	.byte	0x04, 0x36
        /*006a*/ 	.short	(.L_1241 - .L_1240)
.L_1240:
        /*006c*/ 	.word	0x00000008
.L_1241:


//--------------------- .nv.info._ZN2at6native27unrolled_elementwise_kernelINS0_13BinaryFunctorIN3c108BFloat16ES4_S4_NS0_15binary_internal10DivFunctorIS4_EEEESt5arrayIPcLm3EELi4E23TrivialOffsetCalculatorILi2EjESC_ILi1EjENS0_6memory15LoadWithoutCastENSF_16StoreWithoutCastEEEviT_T0_T2_T3_T4_T5_ --------------------------
	.section	.nv.info._ZN2at6native27unrolled_elementwise_kernelINS0_13BinaryFunctorIN3c108BFloat16ES4_S4_NS0_15binary_internal10DivFunctorIS4_EEEESt5arrayIPcLm3EELi4E23TrivialOffsetCalculatorILi2EjESC_ILi1EjENS0_6memory15LoadWithoutCastENSF_16StoreWithoutCastEEEviT_T0_T2_T3_T4_T5_,"",@"SHT_CUDA_INFO"
	.sectionflags	@""
	.align	4


	//----- nvinfo : EIATTR_CUDA_API_VERSION
	.align		4
        /*0000*/ 	.byte	0x04, 0x37
        /*0002*/ 	.short	(.L_1243 - .L_1242)
.L_1242:
        /*0004*/ 	.word	0x00000082


	//----- nvinfo : EIATTR_KPARAM_INFO
	.align		4
.L_1243:
        /*0008*/ 	.byte	0x04, 0x17
        /*000a*/ 	.short	(.L_1245 - .L_1244)
.L_1244:
        /*000c*/ 	.word	0x00000000
        /*0010*/ 	.short	0x0006
        /*0012*/ 	.short	0x0023
        /*0014*/ 	.byte	0x00, 0xf0, 0x05, 0x00


	//----- nvinfo : EIATTR_KPARAM_INFO
	.align		4
.L_1245:
        /*0018*/ 	.byte	0x04, 0x17
        /*001a*/ 	.short	(.L_1247 - .L_1246)
.L_1246:
        /*001c*/ 	.word	0x00000000
        /*0020*/ 	.short	0x0005
        /*0022*/ 	.short	0x0022
        /*0024*/ 	.byte	0x00, 0xf0, 0x05, 0x00


	//----- nvinfo : EIATTR_KPARAM_INFO
	.align		4
.L_1247:
        /*0028*/ 	.byte	0x04, 0x17
        /*002a*/ 	.short	(.L_1249 - .L_1248)
.L_1248:
        /*002c*/ 	.word	0x00000000
        /*0030*/ 	.short	0x0004
        /*0032*/ 	.short	0x0021
        /*0034*/ 	.byte	0x00, 0xf0, 0x05, 0x00


	//----- nvinfo : EIATTR_KPARAM_INFO
	.align		4
.L_1249:
        /*0038*/ 	.byte	0x04, 0x17
        /*003a*/ 	.short	(.L_1251 - .L_1250)
.L_1250:
        /*003c*/ 	.word	0x00000000
        /*0040*/ 	.short	0x0003
        /*0042*/ 	.short	0x0020
        /*0044*/ 	.byte	0x00, 0xf0, 0x05, 0x00


	//----- nvinfo : EIATTR_KPARAM_INFO
	.align		4
.L_1251:
        /*0048*/ 	.byte	0x04, 0x17
        /*004a*/ 	.short	(.L_1253 - .L_1252)
.L_1252:
        /*004c*/ 	.word	0x00000000
        /*0050*/ 	.short	0x0002
        /*0052*/ 	.short	0x0008
        /*0054*/ 	.byte	0x00, 0xf0, 0x61, 0x00


	//----- nvinfo : EIATTR_KPARAM_INFO
	.align		4
.L_1253:
        /*0058*/ 	.byte	0x04, 0x17
        /*005a*/ 	.short	(.L_1255 - .L_1254)
.L_1254:
        /*005c*/ 	.word	0x00000000
        /*0060*/ 	.short	0x0001
        /*0062*/ 	.short	0x0004
        /*0064*/ 	.byte	0x00, 0xf0, 0x05, 0x00


	//----- nvinfo : EIATTR_KPARAM_INFO
	.align		4
.L_1255:
        /*0068*/ 	.byte	0x04, 0x17
        /*006a*/ 	.short	(.L_1257 - .L_1256)
.L_1256:
        /*006c*/ 	.word	0x00000000
        /*0070*/ 	.short	0x0000
        /*0072*/ 	.short	0x0000
        /*0074*/ 	.byte	0x00, 0xf0, 0x11, 0x00


	//----- nvinfo : EIATTR_SPARSE_MMA_MASK
	.align		4
.L_1257:
        /*0078*/ 	.byte	0x03, 0x50
        /*007a*/ 	.short	0x0000


	//----- nvinfo : EIATTR_MAXREG_COUNT
	.align		4
        /*007c*/ 	.byte	0x03, 0x1b
        /*007e*/ 	.short	0x00ff


	//----- nvinfo : EIATTR_MERCURY_ISA_VERSION
	.align		4
        /*0080*/ 	.byte	0x03, 0x5f
        /*0082*/ 	.short	0x0101


	//----- nvinfo : EIATTR_EXIT_INSTR_OFFSETS
	.align		4
        /*0084*/ 	.byte	0x04, 0x1c
        /*0086*/ 	.short	(.L_1259 - .L_1258)


	//   ....[0]....
.L_1258:
        /*0088*/ 	.word	0x000005d0


	//   ....[1]....
        /*008c*/ 	.word	0x00000650


	//----- nvinfo : EIATTR_MAX_THREADS
	.align		4
.L_1259:
        /*0090*/ 	.byte	0x04, 0x05
        /*0092*/ 	.short	(.L_1261 - .L_1260)
.L_1260:
        /*0094*/ 	.word	0x00000080
        /*0098*/ 	.word	0x00000001
        /*009c*/ 	.word	0x00000001


	//----- nvinfo : EIATTR_CRS_STACK_SIZE
	.align		4
.L_1261:
        /*00a0*/ 	.byte	0x04, 0x1e
        /*00a2*/ 	.short	(.L_1263 - .L_1262)
.L_1262:
        /*00a4*/ 	.word	0x00000000


	//----- nvinfo : EIATTR_CBANK_PARAM_SIZE
	.align		4
.L_1263:
        /*00a8*/ 	.byte	0x03, 0x19
        /*00aa*/ 	.short	0x0024


	//----- nvinfo : EIATTR_PARAM_CBANK
	.align		4
        /*00ac*/ 	.byte	0x04, 0x0a
        /*00ae*/ 	.short	(.L_1265 - .L_1264)
	.align		4
.L_1264:
        /*00b0*/ 	.word	index@(.nv.constant0._ZN2at6native27unrolled_elementwise_kernelINS0_13BinaryFunctorIN3c108BFloat16ES4_S4_NS0_15binary_internal10DivFunctorIS4_EEEESt5arrayIPcLm3EELi4E23TrivialOffsetCalculatorILi2EjESC_ILi1EjENS0_6memory15LoadWithoutCastENSF_16StoreWithoutCastEEEviT_T0_T2_T3_T4_T5_)
        /*00b4*/ 	.short	0x0210
        /*00b6*/ 	.short	0x0024


	//----- nvinfo : EIATTR_SW_WAR
	.align		4
.L_1265:
        /*00b8*/ 	.byte	0x04, 0x36
        /*00ba*/ 	.short	(.L_1267 - .L_1266)
.L_1266:
        /*00bc*/ 	.word	0x00000008
.L_1267:


//--------------------- .nv.info._ZN2at6native29vectorized_elementwise_kernelILi2ENS0_13BinaryFunctorIN3c108BFloat16ES4_S4_NS0_15binary_internal10DivFunctorIS4_EEEESt5arrayIPcLm3EEEEviT0_T1_ --------------------------
	.section	.nv.info._ZN2at6native29vectorized_elementwise_kernelILi2ENS0_13BinaryFunctorIN3c108BFloat16ES4_S4_NS0_15binary_internal10DivFunctorIS4_EEEESt5arrayIPcLm3EEEEviT0_T1_,"",@"SHT_CUDA_INFO"
	.sectionflags	@""
	.align	4


	//----- nvinfo : EIATTR_CUDA_API_VERSION
	.align		4
        /*0000*/ 	.byte	0x04, 0x37
        /*0002*/ 	.short	(.L_1269 - .L_1268)
.L_1268:
        /*0004*/ 	.word	0x00000082


	//----- nvinfo : EIATTR_KPARAM_INFO
	.align		4
.L_1269:
        /*0008*/ 	.byte	0x04, 0x17
        /*000a*/ 	.short	(.L_1271 - .L_1270)
.L_1270:
        /*000c*/ 	.word	0x00000000
        /*0010*/ 	.short	0x0002
        /*0012*/ 	.short	0x0008
        /*0014*/ 	.byte	0x00, 0xf0, 0x61, 0x00


	//----- nvinfo : EIATTR_KPARAM_INFO
	.align		4
.L_1271:
        /*0018*/ 	.byte	0x04, 0x17
        /*001a*/ 	.short	(.L_1273 - .L_1272)
.L_1272:
        /*001c*/ 	.word	0x00000000
        /*0020*/ 	.short	0x0001
        /*0022*/ 	.short	0x0004
        /*0024*/ 	.byte	0x00, 0xf0, 0x05, 0x00


	//----- nvinfo : EIATTR_KPARAM_INFO
	.align		4
.L_1273:
        /*0028*/ 	.byte	0x04, 0x17
        /*002a*/ 	.short	(.L_1275 - .L_1274)
.L_1274:
        /*002c*/ 	.word	0x00000000
        /*0030*/ 	.short	0x0000
        /*0032*/ 	.short	0x0000
        /*0034*/ 	.byte	0x00, 0xf0, 0x11, 0x00


	//----- nvinfo : EIATTR_SPARSE_MMA_MASK
	.align		4
.L_1275:
        /*0038*/ 	.byte	0x03, 0x50
        /*003a*/ 	.short	0x0000


	//----- nvinfo : EIATTR_MAXREG_COUNT
	.align		4
        /*003c*/ 	.byte	0x03, 0x1b
        /*003e*/ 	.short	0x00ff


	//----- nvinfo : EIATTR_MERCURY_ISA_VERSION
	.align		4
        /*0040*/ 	.byte	0x03, 0x5f
        /*0042*/ 	.short	0x0101


	//----- nvinfo : EIATTR_EXIT_INSTR_OFFSETS
	.align		4
        /*0044*/ 	.byte	0x04, 0x1c
        /*0046*/ 	.short	(.L_1277 - .L_1276)


	//   ....[0]....
.L_1276:
        /*0048*/ 	.word	0x000004a0


	//   ....[1]....
        /*004c*/ 	.word	0x000010f0


	//   ....[2]....
        /*0050*/ 	.word	0x00001140


	//----- nvinfo : EIATTR_MAX_THREADS
	.align		4
.L_1277:
        /*0054*/ 	.byte	0x04, 0x05
        /*0056*/ 	.short	(.L_1279 - .L_1278)
.L_1278:
        /*0058*/ 	.word	0x00000080
        /*005c*/ 	.word	0x00000001
        /*0060*/ 	.word	0x00000001


	//----- nvinfo : EIATTR_CRS_STACK_SIZE
	.align		4
.L_1279:
        /*0064*/ 	.byte	0x04, 0x1e
        /*0066*/ 	.short	(.L_1281 - .L_1280)
.L_1280:
        /*0068*/ 	.word	0x00000000


	//----- nvinfo : EIATTR_CBANK_PARAM_SIZE
	.align		4
.L_1281:
        /*006c*/ 	.byte	0x03, 0x19
        /*006e*/ 	.short	0x0020


	//----- nvinfo : EIATTR_PARAM_CBANK
	.align		4
        /*0070*/ 	.byte	0x04, 0x0a
        /*0072*/ 	.short	(.L_1283 - .L_1282)
	.align		4
.L_1282:
        /*0074*/ 	.word	index@(.nv.constant0._ZN2at6native29vectorized_elementwise_kernelILi2ENS0_13BinaryFunctorIN3c108BFloat16ES4_S4_NS0_15binary_internal10DivFunctorIS4_EEEESt5arrayIPcLm3EEEEviT0_T1_)
        /*0078*/ 	.short	0x0210
        /*007a*/ 	.short	0x0020


	//----- nvinfo : EIATTR_SW_WAR
	.align		4
.L_1283:
        /*007c*/ 	.byte	0x04, 0x36
        /*007e*/ 	.short	(.L_1285 - .L_1284)
.L_1284:
        /*0080*/ 	.word	0x00000008
.L_1285:


//--------------------- .nv.info._ZN2at6native29vectorized_elementwise_kernelILi4ENS0_13BinaryFunctorIN3c108BFloat16ES4_S4_NS0_15binary_internal10DivFunctorIS4_EEEESt5arrayIPcLm3EEEEviT0_T1_ --------------------------
	.section	.nv.info._ZN2at6native29vectorized_elementwise_kernelILi4ENS0_13BinaryFunctorIN3c108BFloat16ES4_S4_NS0_15binary_internal10DivFunctorIS4_EEEESt5arrayIPcLm3EEEEviT0_T1_,"",@"SHT_CUDA_INFO"
	.sectionflags	@""
	.align	4


	//----- nvinfo : EIATTR_CUDA_API_VERSION
	.align		4
        /*0000*/ 	.byte	0x04, 0x37
        /*0002*/ 	.short	(.L_1287 - .L_1286)
.L_1286:
        /*0004*/ 	.word	0x00000082


	//----- nvinfo : EIATTR_KPARAM_INFO
	.align		4
.L_1287:
        /*0008*/ 	.byte	0x04, 0x17
        /*000a*/ 	.short	(.L_1289 - .L_1288)
.L_1288:
        /*000c*/ 	.word	0x00000000
        /*0010*/ 	.short	0x0002
        /*0012*/ 	.short	0x0008
        /*0014*/ 	.byte	0x00, 0xf0, 0x61, 0x00


	//----- nvinfo : EIATTR_KPARAM_INFO
	.align		4
.L_1289:
        /*0018*/ 	.byte	0x04, 0x17
        /*001a*/ 	.short	(.L_1291 - .L_1290)
.L_1290:
        /*001c*/ 	.word	0x00000000
        /*0020*/ 	.short	0x0001
        /*0022*/ 	.short	0x0004
        /*0024*/ 	.byte	0x00, 0xf0, 0x05, 0x00


	//----- nvinfo : EIATTR_KPARAM_INFO
	.align		4
.L_1291:
        /*0028*/ 	.byte	0x04, 0x17
        /*002a*/ 	.short	(.L_1293 - .L_1292)
.L_1292:
        /*002c*/ 	.word	0x00000000
        /*0030*/ 	.short	0x0000
        /*0032*/ 	.short	0x0000
        /*0034*/ 	.byte	0x00, 0xf0, 0x11, 0x00


	//----- nvinfo : EIATTR_SPARSE_MMA_MASK
	.align		4
.L_1293:
        /*0038*/ 	.byte	0x03, 0x50
        /*003a*/ 	.short	0x0000


	//----- nvinfo : EIATTR_MAXREG_COUNT
	.align		4
        /*003c*/ 	.byte	0x03, 0x1b
        /*003e*/ 	.short	0x00ff


	//----- nvinfo : EIATTR_MERCURY_ISA_VERSION
	.align		4
        /*0040*/ 	.byte	0x03, 0x5f
        /*0042*/ 	.short	0x0101


	//----- nvinfo : EIATTR_EXIT_INSTR_OFFSETS
	.align		4
        /*0044*/ 	.byte	0x04, 0x1c
        /*0046*/ 	.short	(.L_1295 - .L_1294)


	//   ....[0]....
.L_1294:
        /*0048*/ 	.word	0x00000440


	//   ....[1]....
        /*004c*/ 	.word	0x00001090


	//   ....[2]....
        /*0050*/ 	.word	0x000010e0


	//----- nvinfo : EIATTR_MAX_THREADS
	.align		4
.L_1295:
        /*0054*/ 	.byte	0x04, 0x05
        /*0056*/ 	.short	(.L_1297 - .L_1296)
.L_1296:
        /*0058*/ 	.word	0x00000080
        /*005c*/ 	.word	0x00000001
        /*0060*/ 	.word	0x00000001


	//----- nvinfo : EIATTR_CRS_STACK_SIZE
	.align		4
.L_1297:
        /*0064*/ 	.byte	0x04, 0x1e
        /*0066*/ 	.short	(.L_1299 - .L_1298)
.L_1298:
        /*0068*/ 	.word	0x00000000


	//----- nvinfo : EIATTR_CBANK_PARAM_SIZE
	.align		4
.L_1299:
        /*006c*/ 	.byte	0x03, 0x19
        /*006e*/ 	.short	0x0020


	//----- nvinfo : EIATTR_PARAM_CBANK
	.align		4
        /*0070*/ 	.byte	0x04, 0x0a
        /*0072*/ 	.short	(.L_1301 - .L_1300)
	.align		4
.L_1300:
        /*0074*/ 	.word	index@(.nv.constant0._ZN2at6native29vectorized_elementwise_kernelILi4ENS0_13BinaryFunctorIN3c108BFloat16ES4_S4_NS0_15binary_internal10DivFunctorIS4_EEEESt5arrayIPcLm3EEEEviT0_T1_)
        /*0078*/ 	.short	0x0210
        /*007a*/ 	.short	0x0020


	//----- nvinfo : EIATTR_SW_WAR
	.align		4
.L_1301:
        /*007c*/ 	.byte	0x04, 0x36
        /*007e*/ 	.short	(.L_1303 - .L_1302)
.L_1302:
        /*0080*/ 	.word	0x00000008
.L_1303:


//--------------------- .nv.info._ZN2at6native29vectorized_elementwise_kernelILi8ENS0_13BinaryFunctorIN3c108BFloat16ES4_S4_NS0_15binary_internal10DivFunctorIS4_EEEESt5arrayIPcLm3EEEEviT0_T1_ --------------------------
	.section	.nv.info._ZN2at6native29vectorized_elementwise_kernelILi8ENS0_13BinaryFunctorIN3c108BFloat16ES4_S4_NS0_15binary_internal10DivFunctorIS4_EEEESt5arrayIPcLm3EEEEviT0_T1_,"",@"SHT_CUDA_INFO"
	.sectionflags	@""
	.align	4


	//----- nvinfo : EIATTR_CUDA_API_VERSION
	.align		4
        /*0000*/ 	.byte	0x04, 0x37
        /*0002*/ 	.short	(.L_1305 - .L_1304)
.L_1304:
        /*0004*/ 	.word	0x00000082


	//----- nvinfo : EIATTR_KPARAM_INFO
	.align		4
.L_1305:
        /*0008*/ 	.byte	0x04, 0x17
        /*000a*/ 	.short	(.L_1307 - .L_1306)
.L_1306:
        /*000c*/ 	.word	0x00000000
        /*0010*/ 	.short	0x0002
        /*0012*/ 	.short	0x0008
        /*0014*/ 	.byte	0x00, 0xf0, 0x61, 0x00


	//----- nvinfo : EIATTR_KPARAM_INFO
	.align		4
.L_1307:
        /*0018*/ 	.byte	0x04, 0x17
        /*001a*/ 	.short	(.L_1309 - .L_1308)
.L_1308:
        /*001c*/ 	.word	0x00000000
        /*0020*/ 	.short	0x0001
        /*0022*/ 	.short	0x0004
        /*0024*/ 	.byte	0x00, 0xf0, 0x05, 0x00


	//----- nvinfo : EIATTR_KPARAM_INFO
	.align		4
.L_1309:
        /*0028*/ 	.byte	0x04, 0x17
        /*002a*/ 	.short	(.L_1311 - .L_1310)
.L_1310:
        /*002c*/ 	.word	0x00000000
        /*0030*/ 	.short	0x0000
        /*0032*/ 	.short	0x0000
        /*0034*/ 	.byte	0x00, 0xf0, 0x11, 0x00


	//----- nvinfo : EIATTR_SPARSE_MMA_MASK
	.align		4
.L_1311:
        /*0038*/ 	.byte	0x03, 0x50
        /*003a*/ 	.short	0x0000


	//----- nvinfo : EIATTR_MAXREG_COUNT
	.align		4
        /*003c*/ 	.byte	0x03, 0x1b
        /*003e*/ 	.short	0x00ff


	//----- nvinfo : EIATTR_MERCURY_ISA_VERSION
	.align		4
        /*0040*/ 	.byte	0x03, 0x5f
        /*0042*/ 	.short	0x0101


	//----- nvinfo : EIATTR_EXIT_INSTR_OFFSETS
	.align		4
        /*0044*/ 	.byte	0x04, 0x1c
        /*0046*/ 	.short	(.L_1313 - .L_1312)


	//   ....[0]....
.L_1312:
        /*0048*/ 	.word	0x00000410


	//   ....[1]....
        /*004c*/ 	.word	0x00001060


	//   ....[2]....
        /*0050*/ 	.word	0x000010b0


	//----- nvinfo : EIATTR_MAX_THREADS
	.align		4
.L_1313:
        /*0054*/ 	.byte	0x04, 0x05
        /*0056*/ 	.short	(.L_1315 - .L_1314)
.L_1314:
        /*0058*/ 	.word	0x00000080
        /*005c*/ 	.word	0x00000001
        /*0060*/ 	.word	0x00000001


	//----- nvinfo : EIATTR_CRS_STACK_SIZE
	.align		4
.L_1315:
        /*0064*/ 	.byte	0x04, 0x1e
        /*0066*/ 	.short	(.L_1317 - .L_1316)
.L_1316:
        /*0068*/ 	.word	0x00000000


	//----- nvinfo : EIATTR_CBANK_PARAM_SIZE
	.align		4
.L_1317:
        /*006c*/ 	.byte	0x03, 0x19
        /*006e*/ 	.short	0x0020


	//----- nvinfo : EIATTR_PARAM_CBANK
	.align		4
        /*0070*/ 	.byte	0x04, 0x0a
        /*0072*/ 	.short	(.L_1319 - .L_1318)
	.align		4
.L_1318:
        /*0074*/ 	.word	index@(.nv.constant0._ZN2at6native29vectorized_elementwise_kernelILi8ENS0_13BinaryFunctorIN3c108BFloat16ES4_S4_NS0_15binary_internal10DivFunctorIS4_EEEESt5arrayIPcLm3EEEEviT0_T1_)
        /*0078*/ 	.short	0x0210
        /*007a*/ 	.short	0x0020


	//----- nvinfo : EIATTR_SW_WAR
	.align		4
.L_1319:
        /*007c*/ 	.byte	0x04, 0x36
        /*007e*/ 	.short	(.L_1321 - .L_1320)
.L_1320:
        /*0080*/ 	.word	0x00000008
.L_1321:


//--------------------- .nv.info._ZN2at6native18elementwise_kernelILi128ELi4EZNS0_15gpu_kernel_implINS0_13BUnaryFunctorIN3c108BFloat16ES5_S5_NS0_15binary_internal10DivFunctorIS5_EEEEEEvRNS_18TensorIteratorBaseERKT_EUliE_EEviT1_ --------------------------
	.section	.nv.info._ZN2at6native18elementwise_kernelILi128ELi4EZNS0_15gpu_kernel_implINS0_13BUnaryFunctorIN3c108BFloat16ES5_S5_NS0_15binary_internal10DivFunctorIS5_EEEEEEvRNS_18TensorIteratorBaseERKT_EUliE_EEviT1_,"",@"SHT_CUDA_INFO"
	.sectionflags	@""
	.align	4


	//----- nvinfo : EIATTR_CUDA_API_VERSION
	.align		4
        /*0000*/ 	.byte	0x04, 0x37
        /*0002*/ 	.short	(.L_1323 - .L_1322)
.L_1322:
        /*0004*/ 	.word	0x00000082


	//----- nvinfo : EIATTR_KPARAM_INFO
	.align		4
.L_1323:
        /*0008*/ 	.byte	0x04, 0x17
        /*000a*/ 	.short	(.L_1325 - .L_1324)
.L_1324:
        /*000c*/ 	.word	0x00000000
        /*0010*/ 	.short	0x0001
        /*0012*/ 	.short	0x0008
        /*0014*/ 	.byte	0x00, 0xf0, 0x61, 0x08


	//----- nvinfo : EIATTR_KPARAM_INFO
	.align		4
.L_1325:
        /*0018*/ 	.byte	0x04, 0x17
        /*001a*/ 	.short	(.L_1327 - .L_1326)
.L_1326:
        /*001c*/ 	.word	0x00000000
        /*0020*/ 	.short	0x0000
        /*0022*/ 	.short	0x0000
        /*0024*/ 	.byte	0x00, 0xf0, 0x11, 0x00


	//----- nvinfo : EIATTR_SPARSE_MMA_MASK
	.align		4
.L_1327:
        /*0028*/ 	.byte	0x03, 0x50
        /*002a*/ 	.short	0x0000


	//----- nvinfo : EIATTR_MAXREG_COUNT
	.align		4
        /*002c*/ 	.byte	0x03, 0x1b
        /*002e*/ 	.short	0x0080


	//----- nvinfo : EIATTR_EXTERNS
	.align		4
        /*0030*/ 	.byte	0x04, 0x0f
        /*0032*/ 	.short	(.L_1329 - .L_1328)


	//   ....[0]....
	.align		4
.L_1328:
        /*0034*/ 	.word	index@(__assertfail)


	//----- nvinfo : EIATTR_MERCURY_ISA_VERSION
	.align		4
.L_1329:
        /*0038*/ 	.byte	0x03, 0x5f
        /*003a*/ 	.short	0x0101


	//----- nvinfo : EIATTR_SYSCALL_OFFSETS
	.align		4
        /*003c*/ 	.byte	0x04, 0x46
        /*003e*/ 	.short	(.L_1331 - .L_1330)


	//   ....[0]....
.L_1330:
        /*0040*/ 	.word	0x000022e0


	//   ....[1]....
        /*0044*/ 	.word	0x000032a0


	//   ....[2]....
        /*0048*/ 	.word	0x000055d0


	//   ....[3]....
        /*004c*/ 	.word	0x00006590


	//   ....[4]....
        /*0050*/ 	.word	0x000088b0


	//   ....[5]....
        /*0054*/ 	.word	0x00009870


	//   ....[6]....
        /*0058*/ 	.word	0x0000bb80


	//   ....[7]....
        /*005c*/ 	.word	0x0000cb40


	//----- nvinfo : EIATTR_EXIT_INSTR_OFFSETS
	.align		4
.L_1331:
        /*0060*/ 	.byte	0x04, 0x1c
        /*0062*/ 	.short	(.L_1333 - .L_1332)


	//   ....[0]....
.L_1332:
        /*0064*/ 	.word	0x00009940


	//   ....[1]....
        /*0068*/ 	.word	0x0000bd70


	//   ....[2]....
        /*006c*/ 	.word	0x0000bdb0


	//   ....[3]....
        /*0070*/ 	.word	0x0000be50


	//   ....[4]....
        /*0074*/ 	.word	0x0000be90


	//   ....[5]....
        /*0078*/ 	.word	0x0000bed0


	//   ....[6]....
        /*007c*/ 	.word	0x0000bf60


	//   ....[7]....
        /*0080*/ 	.word	0x0000bfa0


	//   ....[8]....
        /*0084*/ 	.word	0x0000c040


	//   ....[9]....
        /*0088*/ 	.word	0x0000c090


	//   ....[10]....
        /*008c*/ 	.word	0x0000c0e0


	//   ....[11]....
        /*0090*/ 	.word	0x0000c1b0


	//   ....[12]....
        /*0094*/ 	.word	0x0000c210


	//   ....[13]....
        /*0098*/ 	.word	0x0000c3a0


	//   ....[14]....
        /*009c*/ 	.word	0x0000c500


	//   ....[15]....
        /*00a0*/ 	.word	0x0000c520


	//   ....[16]....
        /*00a4*/ 	.word	0x0000c5e0


	//   ....[17]....
        /*00a8*/ 	.word	0x0000c760


	//   ....[18]....
        /*00ac*/ 	.word	0x0000c8e0


	//   ....[19]....
        /*00b0*/ 	.word	0x0000ca40


	//   ....[20]....
        /*00b4*/ 	.word	0x0000cb50


	//   ....[21]....
        /*00b8*/ 	.word	0x0000cb90


	//   ....[22]....
        /*00bc*/ 	.word	0x0000cbd0


	//----- nvinfo : EIATTR_MAX_THREADS
	.align		4
.L_1333:
        /*00c0*/ 	.byte	0x04, 0x05
        /*00c2*/ 	.short	(.L_1335 - .L_1334)
.L_1334:
        /*00c4*/ 	.word	0x00000080
        /*00c8*/ 	.word	0x00000001
        /*00cc*/ 	.word	0x00000001


	//----- nvinfo : EIATTR_CRS_STACK_SIZE
	.align		4
.L_1335:
        /*00d0*/ 	.byte	0x04, 0x1e
        /*00d2*/ 	.short	(.L_1337 - .L_1336)
.L_1336:
        /*00d4*/ 	.word	0x00000000


	//----- nvinfo : EIATTR_CBANK_PARAM_SIZE
	.align		4
.L_1337:
        /*00d8*/ 	.byte	0x03, 0x19
        /*00da*/ 	.short	0x0220


	//----- nvinfo : EIATTR_PARAM_CBANK
	.align		4
        /*00dc*/ 	.byte	0x04, 0x0a
        /*00de*/ 	.short	(.L_1339 - .L_1338)
	.align		4
.L_1338:
        /*00e0*/ 	.word	index@(.nv.constant0._ZN2at6native18elementwise_kernelILi128ELi4EZNS0_15gpu_kernel_implINS0_13BUnaryFunctorIN3c108BFloat16ES5_S5_NS0_15binary_internal10DivFunctorIS5_EEEEEEvRNS_18TensorIteratorBaseERKT_EUliE_EEviT1_)
        /*00e4*/ 	.short	0x0210
        /*00e6*/ 	.short	0x0220


	//----- nvinfo : EIATTR_SW_WAR
	.align		4
.L_1339:
        /*00e8*/ 	.byte	0x04, 0x36
        /*00ea*/ 	.short	(.L_1341 - .L_1340)
.L_1340:
        /*00ec*/ 	.word	0x00000008
.L_1341:


//--------------------- .nv.info._ZN2at6native27unrolled_elementwise_kernelINS0_13BUnaryFunctorIN3c108BFloat16ES4_S4_NS0_15binary_internal10DivFunctorIS4_EEEESt5arrayIPcLm2EELi4E23TrivialOffsetCalculatorILi1EjESD_NS0_6memory12LoadWithCastILi1EEENSE_13StoreWithCastILi1EEEEEviT_T0_T2_T3_T4_T5_ --------------------------
	.section	.nv.info._ZN2at6native27unrolled_elementwise_kernelINS0_13BUnaryFunctorIN3c108BFloat16ES4_S4_NS0_15binary_internal10DivFunctorIS4_EEEESt5arrayIPcLm2EELi4E23TrivialOffsetCalculatorILi1EjESD_NS0_6memory12LoadWithCastILi1EEENSE_13StoreWithCastILi1EEEEEviT_T0_T2_T3_T4_T5_,"",@"SHT_CUDA_INFO"
	.sectionflags	@""
	.align	4


	//----- nvinfo : EIATTR_CUDA_API_VERSION
	.align		4
        /*0000*/ 	.byte	0x04, 0x37
        /*0002*/ 	.short	(.L_1343 - .L_1342)
.L_1342:
        /*0004*/ 	.word	0x00000082


	//----- nvinfo : EIATTR_KPARAM_INFO
	.align		4
.L_1343:
        /*0008*/ 	.byte	0x04, 0x17
        /*000a*/ 	.short	(.L_1345 - .L_1344)
.L_1344:
        /*000c*/ 	.word	0x00000000
        /*0010*/ 	.short	0x0006
        /*0012*/ 	.short	0x0024
        /*0014*/ 	.byte	0x00, 0xf0, 0x21, 0x00


	//----- nvinfo : EIATTR_KPARAM_INFO
	.align		4
.L_1345:
        /*0018*/ 	.byte	0x04, 0x17
        /*001a*/ 	.short	(.L_1347 - .L_1346)
.L_1346:
        /*001c*/ 	.word	0x00000000
        /*0020*/ 	.short	0x0005
        /*0022*/ 	.short	0x001c
        /*0024*/ 	.byte	0x00, 0xf0, 0x21, 0x00


	//----- nvinfo : EIATTR_KPARAM_INFO
	.align		4
.L_1347:
        /*0028*/ 	.byte	0x04, 0x17
        /*002a*/ 	.short	(.L_1349 - .L_1348)
.L_1348:
        /*002c*/ 	.word	0x00000000
        /*0030*/ 	.short	0x0004
        /*0032*/ 	.short	0x0019
        /*0034*/ 	.byte	0x00, 0xf0, 0x05, 0x00


	//----- nvinfo : EIATTR_KPARAM_INFO
	.align		4
.L_1349:
        /*0038*/ 	.byte	0x04, 0x17
        /*003a*/ 	.short	(.L_1351 - .L_1350)
.L_1350:
        /*003c*/ 	.word	0x00000000
        /*0040*/ 	.short	0x0003
        /*0042*/ 	.short	0x0018
        /*0044*/ 	.byte	0x00, 0xf0, 0x05, 0x00


	//----- nvinfo : EIATTR_KPARAM_INFO
	.align		4
.L_1351:
        /*0048*/ 	.byte	0x04, 0x17
        /*004a*/ 	.short	(.L_1353 - .L_1352)
.L_1352:
        /*004c*/ 	.word	0x00000000
        /*0050*/ 	.short	0x0002
        /*0052*/ 	.short	0x0008
        /*0054*/ 	.byte	0x00, 0xf0, 0x41, 0x00


	//----- nvinfo : EIATTR_KPARAM_INFO
	.align		4
.L_1353:
        /*0058*/ 	.byte	0x04, 0x17
        /*005a*/ 	.short	(.L_1355 - .L_1354)
.L_1354:
        /*005c*/ 	.word	0x00000000
        /*0060*/ 	.short	0x0001
        /*0062*/ 	.short	0x0004
        /*0064*/ 	.byte	0x00, 0xf0, 0x11, 0x00


	//----- nvinfo : EIATTR_KPARAM_INFO
	.align		4
.L_1355:
        /*0068*/ 	.byte	0x04, 0x17
        /*006a*/ 	.short	(.L_1357 - .L_1356)
.L_1356:
        /*006c*/ 	.word	0x00000000
        /*0070*/ 	.short	0x0000
        /*0072*/ 	.short	0x0000
        /*0074*/ 	.byte	0x00, 0xf0, 0x11, 0x00


	//----- nvinfo : EIATTR_SPARSE_MMA_MASK
	.align		4
.L_1357:
        /*0078*/ 	.byte	0x03, 0x50
        /*007a*/ 	.short	0x0000


	//----- nvinfo : EIATTR_MAXREG_COUNT
	.align		4
        /*007c*/ 	.byte	0x03, 0x1b
        /*007e*/ 	.short	0x00ff


	//----- nvinfo : EIATTR_EXTERNS
	.align		4
        /*0080*/ 	.byte	0x04, 0x0f
        /*0082*/ 	.short	(.L_1359 - .L_1358)


	//   ....[0]....
	.align		4
.L_1358:
        /*0084*/ 	.word	index@(__assertfail)


	//----- nvinfo : EIATTR_MERCURY_ISA_VERSION
	.align		4
.L_1359:
        /*0088*/ 	.byte	0x03, 0x5f
        /*008a*/ 	.short	0x0101


	//----- nvinfo : EIATTR_SYSCALL_OFFSETS
	.align		4
        /*008c*/ 	.byte	0x04, 0x46
        /*008e*/ 	.short	(.L_1361 - .L_1360)


	//   ....[0]....
.L_1360:
        /*0090*/ 	.word	0x000010e0


	//   ....[1]....
        /*0094*/ 	.word	0x00002220


	//   ....[2]....
        /*0098*/ 	.word	0x00003370


	//   ....[3]....
        /*009c*/ 	.word	0x00004490


	//   ....[4]....
        /*00a0*/ 	.word	0x000057a0


	//   ....[5]....
        /*00a4*/ 	.word	0x000067c0


	//   ....[6]....
        /*00a8*/ 	.word	0x000077a0


	//   ....[7]....
        /*00ac*/ 	.word	0x00008780


	//----- nvinfo : EIATTR_EXIT_INSTR_OFFSETS
	.align		4
.L_1361:
        /*00b0*/ 	.byte	0x04, 0x1c
        /*00b2*/ 	.short	(.L_1363 - .L_1362)


	//   ....[0]....
.L_1362:
        /*00b4*/ 	.word	0x00007860


	//   ....[1]....
        /*00b8*/ 	.word	0x000079b0


	//   ....[2]....
        /*00bc*/ 	.word	0x000079f0


	//   ....[3]....
        /*00c0*/ 	.word	0x00007a90


	//   ....[4]....
        /*00c4*/ 	.word	0x00007ad0


	//   ....[5]....
        /*00c8*/ 	.word	0x00007b10


	//   ....[6]....
        /*00cc*/ 	.word	0x00007ba0


	//   ....[7]....
        /*00d0*/ 	.word	0x00007be0


	//   ....[8]....
        /*00d4*/ 	.word	0x00007c80


	//   ....[9]....
        /*00d8*/ 	.word	0x00007cd0


	//   ....[10]....
        /*00dc*/ 	.word	0x00007d20


	//   ....[11]....
        /*00e0*/ 	.word	0x00007df0


	//   ....[12]....
        /*00e4*/ 	.word	0x00007e50


	//   ....[13]....
        /*00e8*/ 	.word	0x00007fe0


	//   ....[14]....
        /*00ec*/ 	.word	0x00008140


	//   ....[15]....
        /*00f0*/ 	.word	0x00008160


	//   ....[16]....
        /*00f4*/ 	.word	0x00008220


	//   ....[17]....
        /*00f8*/ 	.word	0x000083a0


	//   ....[18]....
        /*00fc*/ 	.word	0x00008520


	//   ....[19]....
        /*0100*/ 	.word	0x00008680


	//   ....[20]....
        /*0104*/ 	.word	0x00008790


	//   ....[21]....
        /*0108*/ 	.word	0x000087d0


	//   ....[22]....
        /*010c*/ 	.word	0x00008810


	//----- nvinfo : EIATTR_MAX_THREADS
	.align		4
.L_1363:
        /*0110*/ 	.byte	0x04, 0x05
        /*0112*/ 	.short	(.L_1365 - .L_1364)
.L_1364:
        /*0114*/ 	.word	0x00000080
        /*0118*/ 	.word	0x00000001
        /*011c*/ 	.word	0x00000001


	//----- nvinfo : EIATTR_CRS_STACK_SIZE
	.align		4
.L_1365:
        /*0120*/ 	.byte	0x04, 0x1e
        /*0122*/ 	.short	(.L_1367 - .L_1366)
.L_1366:
        /*0124*/ 	.word	0x00000000


	//----- nvinfo : EIATTR_CBANK_PARAM_SIZE
	.align		4
.L_1367:
        /*0128*/ 	.byte	0x03, 0x19
        /*012a*/ 	.short	0x002c


	//----- nvinfo : EIATTR_PARAM_CBANK
	.align		4
        /*012c*/ 	.byte	0x04, 0x0a
        /*012e*/ 	.short	(.L_1369 - .L_1368)
	.align		4
.L_1368:
        /*0130*/ 	.word	index@(.nv.constant0._ZN2at6native27unrolled_elementwise_kernelINS0_13BUnaryFunctorIN3c108BFloat16ES4_S4_NS0_15binary_internal10DivFunctorIS4_EEEESt5arrayIPcLm2EELi4E23TrivialOffsetCalculatorILi1EjESD_NS0_6memory12LoadWithCastILi1EEENSE_13StoreWithCastILi1EEEEEviT_T0_T2_T3_T4_T5_)
        /*0134*/ 	.short	0x0210
        /*0136*/ 	.short	0x002c


	//----- nvinfo : EIATTR_SW_WAR
	.align		4
.L_1369:
        /*0138*/ 	.byte	0x04, 0x36
        /*013a*/ 	.short	(.L_1371 - .L_1370)
.L_1370:
        /*013c*/ 	.word	0x00000008
.L_1371:


//--------------------- .nv.info._ZN2at6native18elementwise_kernelILi128ELi4EZNS0_22gpu_kernel_impl_nocastINS0_13BUnaryFunctorIN3c108BFloat16ES5_S5_NS0_15binary_internal10DivFunctorIS5_EEEEEEvRNS_18TensorIteratorBaseERKT_EUliE_EEviT1_ --------------------------
	.section	.nv.info._ZN2at6native18elementwise_kernelILi128ELi4EZNS0_22gpu_kernel_impl_nocastINS0_13BUnaryFunctorIN3c108BFloat16ES5_S5_NS0_15binary_internal10DivFunctorIS5_EEEEEEvRNS_18TensorIteratorBaseERKT_EUliE_EEviT1_,"",@"SHT_CUDA_INFO"
	.sectionflags	@""
	.align	4


	//----- nvinfo : EIATTR_CUDA_API_VERSION
	.align		4
        /*0000*/ 	.byte	0x04, 0x37
        /*0002*/ 	.short	(.L_1373 - .L_1372)
.L_1372:
        /*0004*/ 	.word	0x00000082


	//----- nvinfo : EIATTR_KPARAM_INFO
	.align		4
.L_1373:
        /*0008*/ 	.byte	0x04, 0x17
        /*000a*/ 	.short	(.L_1375 - .L_1374)
.L_1374:
        /*000c*/ 	.word	0x00000000
        /*0010*/ 	.short	0x0001
        /*0012*/ 	.short	0x0008
        /*0014*/ 	.byte	0x00, 0xf0, 0x61, 0x08


	//----- nvinfo : EIATTR_KPARAM_INFO
	.align		4
.L_1375:
        /*0018*/ 	.byte	0x04, 0x17
        /*001a*/ 	.short	(.L_1377 - .L_1376)
.L_1376:
        /*001c*/ 	.word	0x00000000
        /*0020*/ 	.short	0x0000
        /*0022*/ 	.short	0x0000
        /*0024*/ 	.byte	0x00, 0xf0, 0x11, 0x00


	//----- nvinfo : EIATTR_SPARSE_MMA_MASK
	.align		4
.L_1377:
        /*0028*/ 	.byte	0x03, 0x50
        /*002a*/ 	.short	0x0000


	//----- nvinfo : EIATTR_MAXREG_COUNT
	.align		4
        /*002c*/ 	.byte	0x03, 0x1b
        /*002e*/ 	.short	0x0080


	//----- nvinfo : EIATTR_MERCURY_ISA_VERSION
	.align		4
        /*0030*/ 	.byte	0x03, 0x5f
        /*0032*/ 	.short	0x0101


	//----- nvinfo : EIATTR_EXIT_INSTR_OFFSETS
	.align		4
        /*0034*/ 	.byte	0x04, 0x1c
        /*0036*/ 	.short	(.L_1379 - .L_1378)


	//   ....[0]....
.L_1378:
        /*0038*/ 	.word	0x00003c60


	//   ....[1]....
        /*003c*/ 	.word	0x00005020


	//----- nvinfo : EIATTR_MAX_THREADS
	.align		4
.L_1379:
        /*0040*/ 	.byte	0x04, 0x05
        /*0042*/ 	.short	(.L_1381 - .L_1380)
.L_1380:
        /*0044*/ 	.word	0x00000080
        /*0048*/ 	.word	0x00000001
        /*004c*/ 	.word	0x00000001


	//----- nvinfo : EIATTR_CRS_STACK_SIZE
	.align		4
.L_1381:
        /*0050*/ 	.byte	0x04, 0x1e
        /*0052*/ 	.short	(.L_1383 - .L_1382)
.L_1382:
        /*0054*/ 	.word	0x00000000


	//----- nvinfo : EIATTR_CBANK_PARAM_SIZE
	.align		4
.L_1383:
        /*0058*/ 	.byte	0x03, 0x19
        /*005a*/ 	.short	0x0220


	//----- nvinfo : EIATTR_PARAM_CBANK
	.align		4
        /*005c*/ 	.byte	0x04, 0x0a
        /*005e*/ 	.short	(.L_1385 - .L_1384)
	.align		4
.L_1384:
        /*0060*/ 	.word	index@(.nv.constant0._ZN2at6native18elementwise_kernelILi128ELi4EZNS0_22gpu_kernel_impl_nocastINS0_13BUnaryFunctorIN3c108BFloat16ES5_S5_NS0_15binary_internal10DivFunctorIS5_EEEEEEvRNS_18TensorIteratorBaseERKT_EUliE_EEviT1_)
        /*0064*/ 	.short	0x0210
        /*0066*/ 	.short	0x0220


	//----- nvinfo : EIATTR_SW_WAR
	.align		4
.L_1385:
        /*0068*/ 	.byte	0x04, 0x36
        /*006a*/ 	.short	(.L_1387 - .L_1386)
.L_1386:
        /*006c*/ 	.word	0x00000008
.L_1387:


//--------------------- .nv.info._ZN2at6native27unrolled_elementwise_kernelINS0_13BUnaryFunctorIN3c108BFloat16ES4_S4_NS0_15binary_internal10DivFunctorIS4_EEEESt5arrayIPcLm2EELi4E23TrivialOffsetCalculatorILi1EjESD_NS0_6memory15LoadWithoutCastENSE_16StoreWithoutCastEEEviT_T0_T2_T3_T4_T5_ --------------------------
	.section	.nv.info._ZN2at6native27unrolled_elementwise_kernelINS0_13BUnaryFunctorIN3c108BFloat16ES4_S4_NS0_15binary_internal10DivFunctorIS4_EEEESt5arrayIPcLm2EELi4E23TrivialOffsetCalculatorILi1EjESD_NS0_6memory15LoadWithoutCastENSE_16StoreWithoutCastEEEviT_T0_T2_T3_T4_T5_,"",@"SHT_CUDA_INFO"
	.sectionflags	@""
	.align	4


	//----- nvinfo : EIATTR_CUDA_API_VERSION
	.align		4
        /*0000*/ 	.byte	0x04, 0x37
        /*0002*/ 	.short	(.L_1389 - .L_1388)
.L_1388:
        /*0004*/ 	.word	0x00000082


	//----- nvinfo : EIATTR_KPARAM_INFO
	.align		4
.L_1389:
        /*0008*/ 	.byte	0x04, 0x17
        /*000a*/ 	.short	(.L_1391 - .L_1390)
.L_1390:
        /*000c*/ 	.word	0x00000000
        /*0010*/ 	.short	0x0006
        /*0012*/ 	.short	0x001b
        /*0014*/ 	.byte	0x00, 0xf0, 0x05, 0x00


	//----- nvinfo : EIATTR_KPARAM_INFO
	.align		4
.L_1391:
        /*0018*/ 	.byte	0x04, 0x17
        /*001a*/ 	.short	(.L_1393 - .L_1392)
.L_1392:
        /*001c*/ 	.word	0x00000000
        /*0020*/ 	.short	0x0005
        /*0022*/ 	.short	0x001a
        /*0024*/ 	.byte	0x00, 0xf0, 0x05, 0x00


	//----- nvinfo : EIATTR_KPARAM_INFO
	.align		4
.L_1393:
        /*0028*/ 	.byte	0x04, 0x17
        /*002a*/ 	.short	(.L_1395 - .L_1394)
.L_1394:
        /*002c*/ 	.word	0x00000000
        /*0030*/ 	.short	0x0004
        /*0032*/ 	.short	0x0019
        /*0034*/ 	.byte	0x00, 0xf0, 0x05, 0x00


	//----- nvinfo : EIATTR_KPARAM_INFO
	.align		4
.L_1395:
        /*0038*/ 	.byte	0x04, 0x17
        /*003a*/ 	.short	(.L_1397 - .L_1396)
.L_1396:
        /*003c*/ 	.word	0x00000000
        /*0040*/ 	.short	0x0003
        /*0042*/ 	.short	0x0018
        /*0044*/ 	.byte	0x00, 0xf0, 0x05, 0x00


	//----- nvinfo : EIATTR_KPARAM_INFO
	.align		4
.L_1397:
        /*0048*/ 	.byte	0x04, 0x17
        /*004a*/ 	.short	(.L_1399 - .L_1398)
.L_1398:
        /*004c*/ 	.word	0x00000000
        /*0050*/ 	.short	0x0002
        /*0052*/ 	.short	0x0008
        /*0054*/ 	.byte	0x00, 0xf0, 0x41, 0x00


	//----- nvinfo : EIATTR_KPARAM_INFO
	.align		4
.L_1399:
        /*0058*/ 	.byte	0x04, 0x17
        /*005a*/ 	.short	(.L_1401 - .L_1400)
.L_1400:
        /*005c*/ 	.word	0x00000000
        /*0060*/ 	.short	0x0001
        /*0062*/ 	.short	0x0004
        /*0064*/ 	.byte	0x00, 0xf0, 0x11, 0x00


	//----- nvinfo : EIATTR_KPARAM_INFO
	.align		4
.L_1401:
        /*0068*/ 	.byte	0x04, 0x17
        /*006a*/ 	.short	(.L_1403 - .L_1402)
.L_1402:
        /*006c*/ 	.word	0x00000000
        /*0070*/ 	.short	0x0000
        /*0072*/ 	.short	0x0000
        /*0074*/ 	.byte	0x00, 0xf0, 0x11, 0x00


	//----- nvinfo : EIATTR_SPARSE_MMA_MASK
	.align		4
.L_1403:
        /*0078*/ 	.byte	0x03, 0x50
        /*007a*/ 	.short	0x0000


	//----- nvinfo : EIATTR_MAXREG_COUNT
	.align		4
        /*007c*/ 	.byte	0x03, 0x1b
        /*007e*/ 	.short	0x00ff


	//----- nvinfo : EIATTR_MERCURY_ISA_VERSION
	.align		4
        /*0080*/ 	.byte	0x03, 0x5f
        /*0082*/ 	.short	0x0101


	//----- nvinfo : EIATTR_EXIT_INSTR_OFFSETS
	.align		4
        /*0084*/ 	.byte	0x04, 0x1c
        /*0086*/ 	.short	(.L_1405 - .L_1404)


	//   ....[0]....
.L_1404:
        /*0088*/ 	.word	0x000004f0


	//   ....[1]....
        /*008c*/ 	.word	0x00000570


	//----- nvinfo : EIATTR_MAX_THREADS
	.align		4
.L_1405:
        /*0090*/ 	.byte	0x04, 0x05
        /*0092*/ 	.short	(.L_1407 - .L_1406)
.L_1406:
        /*0094*/ 	.word	0x00000080
        /*0098*/ 	.word	0x00000001
        /*009c*/ 	.word	0x00000001


	//----- nvinfo : EIATTR_CRS_STACK_SIZE
	.align		4
.L_1407:
        /*00a0*/ 	.byte	0x04, 0x1e
        /*00a2*/ 	.short	(.L_1409 - .L_1408)
.L_1408:
        /*00a4*/ 	.word	0x00000000


	//----- nvinfo : EIATTR_CBANK_PARAM_SIZE
	.align		4
.L_1409:
        /*00a8*/ 	.byte	0x03, 0x19
        /*00aa*/ 	.short	0x001c


	//----- nvinfo : EIATTR_PARAM_CBANK
	.align		4
        /*00ac*/ 	.byte	0x04, 0x0a
        /*00ae*/ 	.short	(.L_1411 - .L_1410)
	.align		4
.L_1410:
        /*00b0*/ 	.word	index@(.nv.constant0._ZN2at6native27unrolled_elementwise_kernelINS0_13BUnaryFunctorIN3c108BFloat16ES4_S4_NS0_15binary_internal10DivFunctorIS4_EEEESt5arrayIPcLm2EELi4E23TrivialOffsetCalculatorILi1EjESD_NS0_6memory15LoadWithoutCastENSE_16StoreWithoutCastEEEviT_T0_T2_T3_T4_T5_)
        /*00b4*/ 	.short	0x0210
        /*00b6*/ 	.short	0x001c


	//----- nvinfo : EIATTR_SW_WAR
	.align		4
.L_1411:
        /*00b8*/ 	.byte	0x04, 0x36
        /*00ba*/ 	.short	(.L_1413 - .L_1412)
.L_1412:
        /*00bc*/ 	.word	0x00000008
.L_1413:


//--------------------- .nv.info._ZN2at6native29vectorized_elementwise_kernelILi2ENS0_13BUnaryFunctorIN3c108BFloat16ES4_S4_NS0_15binary_internal10DivFunctorIS4_EEEESt5arrayIPcLm2EEEEviT0_T1_ --------------------------
	.section	.nv.info._ZN2at6native29vectorized_elementwise_kernelILi2ENS0_13BUnaryFunctorIN3c108BFloat16ES4_S4_NS0_15binary_internal10DivFunctorIS4_EEEESt5arrayIPcLm2EEEEviT0_T1_,"",@"SHT_CUDA_INFO"
	.sectionflags	@""
	.align	4


	//----- nvinfo : EIATTR_CUDA_API_VERSION
	.align		4
        /*0000*/ 	.byte	0x04, 0x37
        /*0002*/ 	.short	(.L_1415 - .L_1414)
.L_1414:
        /*0004*/ 	.word	0x00000082


	//----- nvinfo : EIATTR_KPARAM_INFO
	.align		4
.L_1415:
        /*0008*/ 	.byte	0x04, 0x17
        /*000a*/ 	.short	(.L_1417 - .L_1416)
.L_1416:
        /*000c*/ 	.word	0x00000000
        /*0010*/ 	.short	0x0002
        /*0012*/ 	.short	0x0008
        /*0014*/ 	.byte	0x00, 0xf0, 0x41, 0x00


	//----- nvinfo : EIATTR_KPARAM_INFO
	.align		4
.L_1417:
        /*0018*/ 	.byte	0x04, 0x17
        /*001a*/ 	.short	(.L_1419 - .L_1418)
.L_1418:
        /*001c*/ 	.word	0x00000000
        /*0020*/ 	.short	0x0001
        /*0022*/ 	.short	0x0004
        /*0024*/ 	.byte	0x00, 0xf0, 0x11, 0x00


	//----- nvinfo : EIATTR_KPARAM_INFO
	.align		4
.L_1419:
        /*0028*/ 	.byte	0x04, 0x17
        /*002a*/ 	.short	(.L_1421 - .L_1420)
.L_1420:
        /*002c*/ 	.word	0x00000000
        /*0030*/ 	.short	0x0000
        /*0032*/ 	.short	0x0000
        /*0034*/ 	.byte	0x00, 0xf0, 0x11, 0x00


	//----- nvinfo : EIATTR_SPARSE_MMA_MASK
	.align		4
.L_1421:
        /*0038*/ 	.byte	0x03, 0x50
        /*003a*/ 	.short	0x0000


	//----- nvinfo : EIATTR_MAXREG_COUNT
	.align		4
        /*003c*/ 	.byte	0x03, 0x1b
        /*003e*/ 	.short	0x00ff


	//----- nvinfo : EIATTR_MERCURY_ISA_VERSION
	.align		4
        /*0040*/ 	.byte	0x03, 0x5f
        /*0042*/ 	.short	0x0101


	//----- nvinfo : EIATTR_EXIT_INSTR_OFFSETS
	.align		4
        /*0044*/ 	.byte	0x04, 0x1c
        /*0046*/ 	.short	(.L_1423 - .L_1422)


	//   ....[0]....
.L_1422:
        /*0048*/ 	.word	0x00000320


	//   ....[1]....
        /*004c*/ 	.word	0x00000d80


	//   ....[2]....
        /*0050*/ 	.word	0x00000dd0


	//----- nvinfo : EIATTR_MAX_THREADS
	.align		4
.L_1423:
        /*0054*/ 	.byte	0x04, 0x05
        /*0056*/ 	.short	(.L_1425 - .L_1424)
.L_1424:
        /*0058*/ 	.word	0x00000080
        /*005c*/ 	.word	0x00000001
        /*0060*/ 	.word	0x00000001


	//----- nvinfo : EIATTR_CRS_STACK_SIZE
	.align		4
.L_1425:
        /*0064*/ 	.byte	0x04, 0x1e
        /*0066*/ 	.short	(.L_1427 - .L_1426)
.L_1426:
        /*0068*/ 	.word	0x00000000


	//----- nvinfo : EIATTR_CBANK_PARAM_SIZE
	.align		4
.L_1427:
        /*006c*/ 	.byte	0x03, 0x19
        /*006e*/ 	.short	0x0018


	//----- nvinfo : EIATTR_PARAM_CBANK
	.align		4
        /*0070*/ 	.byte	0x04, 0x0a
        /*0072*/ 	.short	(.L_1429 - .L_1428)
	.align		4
.L_1428:
        /*0074*/ 	.word	index@(.nv.constant0._ZN2at6native29vectorized_elementwise_kernelILi2ENS0_13BUnaryFunctorIN3c108BFloat16ES4_S4_NS0_15binary_internal10DivFunctorIS4_EEEESt5arrayIPcLm2EEEEviT0_T1_)
        /*0078*/ 	.short	0x0210
        /*007a*/ 	.short	0x0018


	//----- nvinfo : EIATTR_SW_WAR
	.align		4
.L_1429:
        /*007c*/ 	.byte	0x04, 0x36
        /*007e*/ 	.short	(.L_1431 - .L_1430)
.L_1430:
        /*0080*/ 	.word	0x00000008
.L_1431:


//--------------------- .nv.info._ZN2at6native29vectorized_elementwise_kernelILi4ENS0_13BUnaryFunctorIN3c108BFloat16ES4_S4_NS0_15binary_internal10DivFunctorIS4_EEEESt5arrayIPcLm2EEEEviT0_T1_ --------------------------
	.section	.nv.info._ZN2at6native29vectorized_elementwise_kernelILi4ENS0_13BUnaryFunctorIN3c108BFloat16ES4_S4_NS0_15binary_internal10DivFunctorIS4_EEEESt5arrayIPcLm2EEEEviT0_T1_,"",@"SHT_CUDA_INFO"
	.sectionflags	@""
	.align	4


	//----- nvinfo : EIATTR_CUDA_API_VERSION
	.align		4
        /*0000*/ 	.byte	0x04, 0x37
        /*0002*/ 	.short	(.L_1433 - .L_1432)
.L_1432:
        /*0004*/ 	.word	0x00000082


	//----- nvinfo : EIATTR_KPARAM_INFO
	.align		4
.L_1433:
        /*0008*/ 	.byte	0x04, 0x17
        /*000a*/ 	.short	(.L_1435 - .L_1434)
.L_1434:
        /*000c*/ 	.word	0x00000000
        /*0010*/ 	.short	0x0002
        /*0012*/ 	.short	0x0008
        /*0014*/ 	.byte	0x00, 0xf0, 0x41, 0x00


	//----- nvinfo : EIATTR_KPARAM_INFO
	.align		4
.L_1435:
        /*0018*/ 	.byte	0x04, 0x17
        /*001a*/ 	.short	(.L_1437 - .L_1436)
.L_1436:
        /*001c*/ 	.word	0x00000000
        /*0020*/ 	.short	0x0001
        /*0022*/ 	.short	0x0004
        /*0024*/ 	.byte	0x00, 0xf0, 0x11, 0x00


	//----- nvinfo : EIATTR_KPARAM_INFO
	.align		4
.L_1437:
        /*0028*/ 	.byte	0x04, 0x17
        /*002a*/ 	.short	(.L_1439 - .L_1438)
.L_1438:
        /*002c*/ 	.word	0x00000000
        /*0030*/ 	.short	0x0000
        /*0032*/ 	.short	0x0000
        /*0034*/ 	.byte	0x00, 0xf0, 0x11, 0x00


	//----- nvinfo : EIATTR_SPARSE_MMA_MASK
	.align		4
.L_1439:
        /*0038*/ 	.byte	0x03, 0x50
        /*003a*/ 	.short	0x0000


	//----- nvinfo : EIATTR_MAXREG_COUNT
	.align		4
        /*003c*/ 	.byte	0x03, 0x1b
        /*003e*/ 	.short	0x00ff


	//----- nvinfo : EIATTR_MERCURY_ISA_VERSION
	.align		4
        /*0040*/ 	.byte	0x03, 0x5f
        /*0042*/ 	.short	0x0101


	//----- nvinfo : EIATTR_EXIT_INSTR_OFFSETS
	.align		4
        /*0044*/ 	.byte	0x04, 0x1c
        /*0046*/ 	.short	(.L_1441 - .L_1440)


	//   ....[0]....
.L_1440:
        /*0048*/ 	.word	0x000002e0


	//   ....[1]....
        /*004c*/ 	.word	0x00000d40


	//   ....[2]....
        /*0050*/ 	.word	0x00000d90


	//----- nvinfo : EIATTR_MAX_THREADS
	.align		4
.L_1441:
        /*0054*/ 	.byte	0x04, 0x05
        /*0056*/ 	.short	(.L_1443 - .L_1442)
.L_1442:
        /*0058*/ 	.word	0x00000080
        /*005c*/ 	.word	0x00000001
        /*0060*/ 	.word	0x00000001


	//----- nvinfo : EIATTR_CRS_STACK_SIZE
	.align		4
.L_1443:
        /*0064*/ 	.byte	0x04, 0x1e
        /*0066*/ 	.short	(.L_1445 - .L_1444)
.L_1444:
        /*0068*/ 	.word	0x00000000


	//----- nvinfo : EIATTR_CBANK_PARAM_SIZE
	.align		4
.L_1445:
        /*006c*/ 	.byte	0x03, 0x19
        /*006e*/ 	.short	0x0018


	//----- nvinfo : EIATTR_PARAM_CBANK
	.align		4
        /*0070*/ 	.byte	0x04, 0x0a
        /*0072*/ 	.short	(.L_1447 - .L_1446)
	.align		4
.L_1446:
        /*0074*/ 	.word	index@(.nv.constant0._ZN2at6native29vectorized_elementwise_kernelILi4ENS0_13BUnaryFunctorIN3c108BFloat16ES4_S4_NS0_15binary_internal10DivFunctorIS4_EEEESt5arrayIPcLm2EEEEviT0_T1_)
        /*0078*/ 	.short	0x0210
        /*007a*/ 	.short	0x0018


	//----- nvinfo : EIATTR_SW_WAR
	.align		4
.L_1447:
        /*007c*/ 	.byte	0x04, 0x36
        /*007e*/ 	.short	(.L_1449 - .L_1448)
.L_1448:
        /*0080*/ 	.word	0x00000008
.L_1449:


//--------------------- .nv.info._ZN2at6native29vectorized_elementwise_kernelILi8ENS0_13BUnaryFunctorIN3c108BFloat16ES4_S4_NS0_15binary_internal10DivFunctorIS4_EEEESt5arrayIPcLm2EEEEviT0_T1_ --------------------------
	.section	.nv.info._ZN2at6native29vectorized_elementwise_kernelILi8ENS0_13BUnaryFunctorIN3c108BFloat16ES4_S4_NS0_15binary_internal10DivFunctorIS4_EEEESt5arrayIPcLm2EEEEviT0_T1_,"",@"SHT_CUDA_INFO"
	.sectionflags	@""
	.align	4


	//----- nvinfo : EIATTR_CUDA_API_VERSION
	.align		4
        /*0000*/ 	.byte	0x04, 0x37
        /*0002*/ 	.short	(.L_1451 - .L_1450)
.L_1450:
        /*0004*/ 	.word	0x00000082


	//----- nvinfo : EIATTR_KPARAM_INFO
	.align		4
.L_1451:
        /*0008*/ 	.byte	0x04, 0x17
        /*000a*/ 	.short	(.L_1453 - .L_1452)
.L_1452:
        /*000c*/ 	.word	0x00000000
        /*0010*/ 	.short	0x0002
        /*0012*/ 	.short	0x0008
        /*0014*/ 	.byte	0x00, 0xf0, 0x41, 0x00


	//----- nvinfo : EIATTR_KPARAM_INFO
	.align		4
.L_1453:
        /*0018*/ 	.byte	0x04, 0x17
        /*001a*/ 	.short	(.L_1455 - .L_1454)
.L_1454:
        /*001c*/ 	.word	0x00000000
        /*0020*/ 	.short	0x0001
        /*0022*/ 	.short	0x0004
        /*0024*/ 	.byte	0x00, 0xf0, 0x11, 0x00


	//----- nvinfo : EIATTR_KPARAM_INFO
	.align		4
.L_1455:
        /*0028*/ 	.byte	0x04, 0x17
        /*002a*/ 	.short	(.L_1457 - .L_1456)
.L_1456:
        /*002c*/ 	.word	0x00000000
        /*0030*/ 	.short	0x0000
        /*0032*/ 	.short	0x0000
        /*0034*/ 	.byte	0x00, 0xf0, 0x11, 0x00


	//----- nvinfo : EIATTR_SPARSE_MMA_MASK
	.align		4
.L_1457:
        /*0038*/ 	.byte	0x03, 0x50
        /*003a*/ 	.short	0x0000


	//----- nvinfo : EIATTR_MAXREG_COUNT
	.align		4
        /*003c*/ 	.byte	0x03, 0x1b
        /*003e*/ 	.short	0x00ff


	//----- nvinfo : EIATTR_MERCURY_ISA_VERSION
	.align		4
        /*0040*/ 	.byte	0x03, 0x5f
        /*0042*/ 	.short	0x0101


	//----- nvinfo : EIATTR_EXIT_INSTR_OFFSETS
	.align		4
        /*0044*/ 	.byte	0x04, 0x1c
        /*0046*/ 	.short	(.L_1459 - .L_1458)


	//   ....[0]....
.L_1458:
        /*0048*/ 	.word	0x000002c0


	//   ....[1]....
        /*004c*/ 	.word	0x00000d20


	//   ....[2]....
        /*0050*/ 	.word	0x00000d70


	//----- nvinfo : EIATTR_MAX_THREADS
	.align		4
.L_1459:
        /*0054*/ 	.byte	0x04, 0x05
        /*0056*/ 	.short	(.L_1461 - .L_1460)
.L_1460:
        /*0058*/ 	.word	0x00000080
        /*005c*/ 	.word	0x00000001
        /*0060*/ 	.word	0x00000001


	//----- nvinfo : EIATTR_CRS_STACK_SIZE
	.align		4
.L_1461:
        /*0064*/ 	.byte	0x04, 0x1e
        /*0066*/ 	.short	(.L_1463 - .L_1462)
.L_1462:
        /*0068*/ 	.word	0x00000000


	//----- nvinfo : EIATTR_CBANK_PARAM_SIZE
	.align		4
.L_1463:
        /*006c*/ 	.byte	0x03, 0x19
        /*006e*/ 	.short	0x0018


	//----- nvinfo : EIATTR_PARAM_CBANK
	.align		4
        /*0070*/ 	.byte	0x04, 0x0a
        /*0072*/ 	.short	(.L_1465 - .L_1464)
	.align		4
.L_1464:
        /*0074*/ 	.word	index@(.nv.constant0._ZN2at6native29vectorized_elementwise_kernelILi8ENS0_13BUnaryFunctorIN3c108BFloat16ES4_S4_NS0_15binary_internal10DivFunctorIS4_EEEESt5arrayIPcLm2EEEEviT0_T1_)
        /*0078*/ 	.short	0x0210
        /*007a*/ 	.short	0x0018


	//----- nvinfo : EIATTR_SW_WAR
	.align		4
.L_1465:
        /*007c*/ 	.byte	0x04, 0x36
        /*007e*/ 	.short	(.L_1467 - .L_1466)
.L_1466:
        /*0080*/ 	.word	0x00000008
.L_1467:


//--------------------- .nv.info._ZN2at6native18elementwise_kernelILi128ELi4EZNS0_15gpu_kernel_implINS0_13AUnaryFunctorIN3c108BFloat16ES5_S5_NS0_15binary_internal10DivFunctorIS5_EEEEEEvRNS_18TensorIteratorBaseERKT_EUliE_EEviT1_ --------------------------
	.section	.nv.info._ZN2at6native18elementwise_kernelILi128ELi4EZNS0_15gpu_kernel_implINS0_13AUnaryFunctorIN3c108BFloat16ES5_S5_NS0_15binary_internal10DivFunctorIS5_EEEEEEvRNS_18TensorIteratorBaseERKT_EUliE_EEviT1_,"",@"SHT_CUDA_INFO"
	.sectionflags	@""
	.align	4


	//----- nvinfo : EIATTR_CUDA_API_VERSION
	.align		4
        /*0000*/ 	.byte	0x04, 0x37
        /*0002*/ 	.short	(.L_1469 - .L_1468)
.L_1468:
        /*0004*/ 	.word	0x00000082


	//----- nvinfo : EIATTR_KPARAM_INFO
	.align		4
.L_1469:
        /*0008*/ 	.byte	0x04, 0x17
        /*000a*/ 	.short	(.L_1471 - .L_1470)
.L_1470:
        /*000c*/ 	.word	0x00000000
        /*0010*/ 	.short	0x0001
        /*0012*/ 	.short	0x0008
        /*0014*/ 	.byte	0x00, 0xf0, 0x61, 0x08


	//----- nvinfo : EIATTR_KPARAM_INFO
	.align		4
.L_1471:
        /*0018*/ 	.byte	0x04, 0x17
        /*001a*/ 	.short	(.L_1473 - .L_1472)
.L_1472:
        /*001c*/ 	.word	0x00000000
        /*0020*/ 	.short	0x0000
        /*0022*/ 	.short	0x0000
        /*0024*/ 	.byte	0x00, 0xf0, 0x11, 0x00


	//----- nvinfo : EIATTR_SPARSE_MMA_MASK
	.align		4
.L_1473:
        /*0028*/ 	.byte	0x03, 0x50
        /*002a*/ 	.short	0x0000


	//----- nvinfo : EIATTR_MAXREG_COUNT
	.align		4
        /*002c*/ 	.byte	0x03, 0x1b
        /*002e*/ 	.short	0x0080


	//----- nvinfo : EIATTR_EXTERNS
	.align		4
        /*0030*/ 	.byte	0x04, 0x0f
        /*0032*/ 	.short	(.L_1475 - .L_1474)


	//   ....[0]....
	.align		4
.L_1474:
        /*0034*/ 	.word	index@(__assertfail)


	//----- nvinfo : EIATTR_MERCURY_ISA_VERSION
	.align		4
.L_1475:
        /*0038*/ 	.byte	0x03, 0x5f
        /*003a*/ 	.short	0x0101


	//----- nvinfo : EIATTR_SYSCALL_OFFSETS
	.align		4
        /*003c*/ 	.byte	0x04, 0x46
        /*003e*/ 	.short	(.L_1477 - .L_1476)


	//   ....[0]....
.L_1476:
        /*0040*/ 	.word	0x000022e0


	//   ....[1]....
        /*0044*/ 	.word	0x000032a0


	//   ....[2]....
        /*0048*/ 	.word	0x000055d0


	//   ....[3]....
        /*004c*/ 	.word	0x00006590


	//   ....[4]....
        /*0050*/ 	.word	0x000088b0


	//   ....[5]....
        /*0054*/ 	.word	0x00009870


	//   ....[6]....
        /*0058*/ 	.word	0x0000bb80


	//   ....[7]....
        /*005c*/ 	.word	0x0000cb40


	//----- nvinfo : EIATTR_EXIT_INSTR_OFFSETS
	.align		4
.L_1477:
        /*0060*/ 	.byte	0x04, 0x1c
        /*0062*/ 	.short	(.L_1479 - .L_1478)


	//   ....[0]....
.L_1478:
        /*0064*/ 	.word	0x00009940


	//   ....[1]....
        /*0068*/ 	.word	0x0000bd70


	//   ....[2]....
        /*006c*/ 	.word	0x0000bdb0


	//   ....[3]....
        /*0070*/ 	.word	0x0000be50


	//   ....[4]....
        /*0074*/ 	.word	0x0000be90


	//   ....[5]....
        /*0078*/ 	.word	0x0000bed0


	//   ....[6]....
        /*007c*/ 	.word	0x0000bf60


	//   ....[7]....
        /*0080*/ 	.word	0x0000bfa0


	//   ....[8]....
        /*0084*/ 	.word	0x0000c040


	//   ....[9]....
        /*0088*/ 	.word	0x0000c090


	//   ....[10]....
        /*008c*/ 	.word	0x0000c0e0


	//   ....[11]....
        /*0090*/ 	.word	0x0000c1b0


	//   ....[12]....
        /*0094*/ 	.word	0x0000c210


	//   ....[13]....
        /*0098*/ 	.word	0x0000c3a0


	//   ....[14]....
        /*009c*/ 	.word	0x0000c500


	//   ....[15]....
        /*00a0*/ 	.word	0x0000c520


	//   ....[16]....
        /*00a4*/ 	.word	0x0000c5e0


	//   ....[17]....
        /*00a8*/ 	.word	0x0000c760


	//   ....[18]....
        /*00ac*/ 	.word	0x0000c8e0


	//   ....[19]....
        /*00b0*/ 	.word	0x0000ca40


	//   ....[20]....
        /*00b4*/ 	.word	0x0000cb50


	//   ....[21]....
        /*00b8*/ 	.word	0x0000cb90


	//   ....[22]....
        /*00bc*/ 	.word	0x0000cbd0


	//----- nvinfo : EIATTR_MAX_THREADS
	.align		4
.L_1479:
        /*00c0*/ 	.byte	0x04, 0x05
        /*00c2*/ 	.short	(.L_1481 - .L_1480)
.L_1480:
        /*00c4*/ 	.word	0x00000080
        /*00c8*/ 	.word	0x00000001
        /*00cc*/ 	.word	0x00000001


	//----- nvinfo : EIATTR_CRS_STACK_SIZE
	.align		4
.L_1481:
        /*00d0*/ 	.byte	0x04, 0x1e
        /*00d2*/ 	.short	(.L_1483 - .L_1482)
.L_1482:
        /*00d4*/ 	.word	0x00000000


	//----- nvinfo : EIATTR_CBANK_PARAM_SIZE
	.align		4
.L_1483:
        /*00d8*/ 	.byte	0x03, 0x19
        /*00da*/ 	.short	0x0220


	//----- nvinfo : EIATTR_PARAM_CBANK
	.align		4
        /*00dc*/ 	.byte	0x04, 0x0a
        /*00de*/ 	.short	(.L_1485 - .L_1484)
	.align		4
.L_1484:
        /*00e0*/ 	.word	index@(.nv.constant0._ZN2at6native18elementwise_kernelILi128ELi4EZNS0_15gpu_kernel_implINS0_13AUnaryFunctorIN3c108BFloat16ES5_S5_NS0_15binary_internal10DivFunctorIS5_EEEEEEvRNS_18TensorIteratorBaseERKT_EUliE_EEviT1_)
        /*00e4*/ 	.short	0x0210
        /*00e6*/ 	.short	0x0220


	//----- nvinfo : EIATTR_SW_WAR
	.align		4
.L_1485:
        /*00e8*/ 	.byte	0x04, 0x36
        /*00ea*/ 	.short	(.L_1487 - .L_1486)
.L_1486:
        /*00ec*/ 	.word	0x00000008
.L_1487:


//--------------------- .nv.info._ZN2at6native27unrolled_elementwise_kernelINS0_13AUnaryFunctorIN3c108BFloat16ES4_S4_NS0_15binary_internal10DivFunctorIS4_EEEESt5arrayIPcLm2EELi4E23TrivialOffsetCalculatorILi1EjESD_NS0_6memory12LoadWithCastILi1EEENSE_13StoreWithCastILi1EEEEEviT_T0_T2_T3_T4_T5_ --------------------------
	.section	.nv.info._ZN2at6native27unrolled_elementwise_kernelINS0_13AUnaryFunctorIN3c108BFloat16ES4_S4_NS0_15binary_internal10DivFunctorIS4_EEEESt5arrayIPcLm2EELi4E23TrivialOffsetCalculatorILi1EjESD_NS0_6memory12LoadWithCastILi1EEENSE_13StoreWithCastILi1EEEEEviT_T0_T2_T3_T4_T5_,"",@"SHT_CUDA_INFO"
	.sectionflags	@""
	.align	4


	//----- nvinfo : EIATTR_CUDA_API_VERSION
	.align		4
        /*0000*/ 	.byte	0x04, 0x37
        /*0002*/ 	.short	(.L_1489 - .L_1488)
.L_1488:
        /*0004*/ 	.word	0x00000082


	//----- nvinfo : EIATTR_KPARAM_INFO
	.align		4
.L_1489:
        /*0008*/ 	.byte	0x04, 0x17
        /*000a*/ 	.short	(.L_1491 - .L_1490)
.L_1490:
        /*000c*/ 	.word	0x00000000
        /*0010*/ 	.short	0x0006
        /*0012*/ 	.short	0x0024
        /*0014*/ 	.byte	0x00, 0xf0, 0x21, 0x00


	//----- nvinfo : EIATTR_KPARAM_INFO
	.align		4
.L_1491:
        /*0018*/ 	.byte	0x04, 0x17
        /*001a*/ 	.short	(.L_1493 - .L_1492)
.L_1492:
        /*001c*/ 	.word	0x00000000
        /*0020*/ 	.short	0x0005
        /*0022*/ 	.short	0x001c
        /*0024*/ 	.byte	0x00, 0xf0, 0x21, 0x00


	//----- nvinfo : EIATTR_KPARAM_INFO
	.align		4
.L_1493:
        /*0028*/ 	.byte	0x04, 0x17
        /*002a*/ 	.short	(.L_1495 - .L_1494)
.L_1494:
        /*002c*/ 	.word	0x00000000
        /*0030*/ 	.short	0x0004
        /*0032*/ 	.short	0x0019
        /*0034*/ 	.byte	0x00, 0xf0, 0x05, 0x00


	//----- nvinfo : EIATTR_KPARAM_INFO
	.align		4
.L_1495:
        /*0038*/ 	.byte	0x04, 0x17
        /*003a*/ 	.short	(.L_1497 - .L_1496)
.L_1496:
        /*003c*/ 	.word	0x00000000
        /*0040*/ 	.short	0x0003
        /*0042*/ 	.short	0x0018
        /*0044*/ 	.byte	0x00, 0xf0, 0x05, 0x00


	//----- nvinfo : EIATTR_KPARAM_INFO
	.align		4
.L_1497:
        /*0048*/ 	.byte	0x04, 0x17
        /*004a*/ 	.short	(.L_1499 - .L_1498)
.L_1498:
        /*004c*/ 	.word	0x00000000
        /*0050*/ 	.short	0x0002
        /*0052*/ 	.short	0x0008
        /*0054*/ 	.byte	0x00, 0xf0, 0x41, 0x00


	//----- nvinfo : EIATTR_KPARAM_INFO
	.align		4
.L_1499:
        /*0058*/ 	.byte	0x04, 0x17
        /*005a*/ 	.short	(.L_1501 - .L_1500)
.L_1500:
        /*005c*/ 	.word	0x00000000
        /*0060*/ 	.short	0x0001
        /*0062*/ 	.short	0x0004
        /*0064*/ 	.byte	0x00, 0xf0, 0x11, 0x00


	//----- nvinfo : EIATTR_KPARAM_INFO
	.align		4
.L_1501:
        /*0068*/ 	.byte	0x04, 0x17
        /*006a*/ 	.short	(.L_1503 - .L_1502)
.L_1502:
        /*006c*/ 	.word	0x00000000
        /*0070*/ 	.short	0x0000
        /*0072*/ 	.short	0x0000
        /*0074*/ 	.byte	0x00, 0xf0, 0x11, 0x00


	//----- nvinfo : EIATTR_SPARSE_MMA_MASK
	.align		4
.L_1503:
        /*0078*/ 	.byte	0x03, 0x50
        /*007a*/ 	.short	0x0000


	//----- nvinfo : EIATTR_MAXREG_COUNT
	.align		4
        /*007c*/ 	.byte	0x03, 0x1b
        /*007e*/ 	.short	0x00ff


	//----- nvinfo : EIATTR_EXTERNS
	.align		4
        /*0080*/ 	.byte	0x04, 0x0f
        /*0082*/ 	.short	(.L_1505 - .L_1504)


	//   ....[0]....
	.align		4
.L_1504:
        /*0084*/ 	.word	index@(__assertfail)


	//----- nvinfo : EIATTR_MERCURY_ISA_VERSION
	.align		4
.L_1505:
        /*0088*/ 	.byte	0x03, 0x5f
        /*008a*/ 	.short	0x0101


	//----- nvinfo : EIATTR_SYSCALL_OFFSETS
	.align		4
        /*008c*/ 	.byte	0x04, 0x46
        /*008e*/ 	.short	(.L_1507 - .L_1506)


	//   ....[0]....
.L_1506:
        /*0090*/ 	.word	0x000010e0


	//   ....[1]....
        /*0094*/ 	.word	0x00002220


	//   ....[2]....
        /*0098*/ 	.word	0x00003370


	//   ....[3]....
        /*009c*/ 	.word	0x00004490


	//   ....[4]....
        /*00a0*/ 	.word	0x000057a0


	//   ....[5]....
        /*00a4*/ 	.word	0x000067c0


	//   ....[6]....
        /*00a8*/ 	.word	0x000077a0


	//   ....[7]....
        /*00ac*/ 	.word	0x00008780


	//----- nvinfo : EIATTR_EXIT_INSTR_OFFSETS
	.align		4
.L_1507:
        /*00b0*/ 	.byte	0x04, 0x1c
        /*00b2*/ 	.short	(.L_1509 - .L_1508)


	//   ....[0]....
.L_1508:
        /*00b4*/ 	.word	0x00007860


	//   ....[1]....
        /*00b8*/ 	.word	0x000079b0


	//   ....[2]....
        /*00bc*/ 	.word	0x000079f0


	//   ....[3]....
        /*00c0*/ 	.word	0x00007a90


	//   ....[4]....
        /*00c4*/ 	.word	0x00007ad0


	//   ....[5]....
        /*00c8*/ 	.word	0x00007b10


	//   ....[6]....
        /*00cc*/ 	.word	0x00007ba0


	//   ....[7]....
        /*00d0*/ 	.word	0x00007be0


	//   ....[8]....
        /*00d4*/ 	.word	0x00007c80


	//   ....[9]....
        /*00d8*/ 	.word	0x00007cd0


	//   ....[10]....
        /*00dc*/ 	.word	0x00007d20


	//   ....[11]....
        /*00e0*/ 	.word	0x00007df0


	//   ....[12]....
        /*00e4*/ 	.word	0x00007e50


	//   ....[13]....
        /*00e8*/ 	.word	0x00007fe0


	//   ....[14]....
        /*00ec*/ 	.word	0x00008140


	//   ....[15]....
        /*00f0*/ 	.word	0x00008160


	//   ....[16]....
        /*00f4*/ 	.word	0x00008220


	//   ....[17]....
        /*00f8*/ 	.word	0x000083a0


	//   ....[18]....
        /*00fc*/ 	.word	0x00008520


	//   ....[19]....
        /*0100*/ 	.word	0x00008680


	//   ....[20]....
        /*0104*/ 	.word	0x00008790


	//   ....[21]....
        /*0108*/ 	.word	0x000087d0


	//   ....[22]....
        /*010c*/ 	.word	0x00008810


	//----- nvinfo : EIATTR_MAX_THREADS
	.align		4
.L_1509:
        /*0110*/ 	.byte	0x04, 0x05
        /*0112*/ 	.short	(.L_1511 - .L_1510)
.L_1510:
        /*0114*/ 	.word	0x00000080
        /*0118*/ 	.word	0x00000001
        /*011c*/ 	.word	0x00000001


	//----- nvinfo : EIATTR_CRS_STACK_SIZE
	.align		4
.L_1511:
        /*0120*/ 	.byte	0x04, 0x1e
        /*0122*/ 	.short	(.L_1513 - .L_1512)
.L_1512:
        /*0124*/ 	.word	0x00000000


	//----- nvinfo : EIATTR_CBANK_PARAM_SIZE
	.align		4
.L_1513:
        /*0128*/ 	.byte	0x03, 0x19
        /*012a*/ 	.short	0x002c


	//----- nvinfo : EIATTR_PARAM_CBANK
	.align		4
        /*012c*/ 	.byte	0x04, 0x0a
        /*012e*/ 	.short	(.L_1515 - .L_1514)
	.align		4
.L_1514:
        /*0130*/ 	.word	index@(.nv.constant0._ZN2at6native27unrolled_elementwise_kernelINS0_13AUnaryFunctorIN3c108BFloat16ES4_S4_NS0_15binary_internal10DivFunctorIS4_EEEESt5arrayIPcLm2EELi4E23TrivialOffsetCalculatorILi1EjESD_NS0_6memory12LoadWithCastILi1EEENSE_13StoreWithCastILi1EEEEEviT_T0_T2_T3_T4_T5_)
        /*0134*/ 	.short	0x0210
        /*0136*/ 	.short	0x002c


	//----- nvinfo : EIATTR_SW_WAR
	.align		4
.L_1515:
        /*0138*/ 	.byte	0x04, 0x36
        /*013a*/ 	.short	(.L_1517 - .L_1516)
.L_1516:
        /*013c*/ 	.word	0x00000008
.L_1517:


//--------------------- .nv.info._ZN2at6native18elementwise_kernelILi128ELi4EZNS0_22gpu_kernel_impl_nocastINS0_13AUnaryFunctorIN3c108BFloat16ES5_S5_NS0_15binary_internal10DivFunctorIS5_EEEEEEvRNS_18TensorIteratorBaseERKT_EUliE_EEviT1_ --------------------------
	.section	.nv.info._ZN2at6native18elementwise_kernelILi128ELi4EZNS0_22gpu_kernel_impl_nocastINS0_13AUnaryFunctorIN3c108BFloat16ES5_S5_NS0_15binary_internal10DivFunctorIS5_EEEEEEvRNS_18TensorIteratorBaseERKT_EUliE_EEviT1_,"",@"SHT_CUDA_INFO"
	.sectionflags	@""
	.align	4


	//----- nvinfo : EIATTR_CUDA_API_VERSION
	.align		4
        /*0000*/ 	.byte	0x04, 0x37
        /*0002*/ 	.short	(.L_1519 - .L_1518)
.L_1518:
        /*0004*/ 	.word	0x00000082


	//----- nvinfo : EIATTR_KPARAM_INFO
	.align		4
.L_1519:
        /*0008*/ 	.byte	0x04, 0x17
        /*000a*/ 	.short	(.L_1521 - .L_1520)
.L_1520:
        /*000c*/ 	.word	0x00000000
        /*0010*/ 	.short	0x0001
        /*0012*/ 	.short	0x0008
        /*0014*/ 	.byte	0x00, 0xf0, 0x61, 0x08


	//----- nvinfo : EIATTR_KPARAM_INFO
	.align		4
.L_1521:
        /*0018*/ 	.byte	0x04, 0x17
        /*001a*/ 	.short	(.L_1523 - .L_1522)
.L_1522:
        /*001c*/ 	.word	0x00000000
        /*0020*/ 	.short	0x0000
        /*0022*/ 	.short	0x0000
        /*0024*/ 	.byte	0x00, 0xf0, 0x11, 0x00


	//----- nvinfo : EIATTR_SPARSE_MMA_MASK
	.align		4
.L_1523:
        /*0028*/ 	.byte	0x03, 0x50
        /*002a*/ 	.short	0x0000


	//----- nvinfo : EIATTR_MAXREG_COUNT
	.align		4
        /*002c*/ 	.byte	0x03, 0x1b
        /*002e*/ 	.short	0x0080


	//----- nvinfo : EIATTR_MERCURY_ISA_VERSION
	.align		4
        /*0030*/ 	.byte	0x03, 0x5f
        /*0032*/ 	.short	0x0101


	//----- nvinfo : EIATTR_EXIT_INSTR_OFFSETS
	.align		4
        /*0034*/ 	.byte	0x04, 0x1c
        /*0036*/ 	.short	(.L_1525 - .L_1524)


	//   ....[0]....
.L_1524:
        /*0038*/ 	.word	0x00003c60


	//   ....[1]....
        /*003c*/ 	.word	0x00005020


	//----- nvinfo : EIATTR_MAX_THREADS
	.align		4
.L_1525:
        /*0040*/ 	.byte	0x04, 0x05
        /*0042*/ 	.short	(.L_1527 - .L_1526)
.L_1526:
        /*0044*/ 	.word	0x00000080
        /*0048*/ 	.word	0x00000001
        /*004c*/ 	.word	0x00000001


	//----- nvinfo : EIATTR_CRS_STACK_SIZE
	.align		4
.L_1527:
        /*0050*/ 	.byte	0x04, 0x1e
        /*0052*/ 	.short	(.L_1529 - .L_1528)
.L_1528:
        /*0054*/ 	.word	0x00000000


	//----- nvinfo : EIATTR_CBANK_PARAM_SIZE
	.align		4
.L_1529:
        /*0058*/ 	.byte	0x03, 0x19
        /*005a*/ 	.short	0x0220


	//----- nvinfo : EIATTR_PARAM_CBANK
	.align		4
        /*005c*/ 	.byte	0x04, 0x0a
        /*005e*/ 	.short	(.L_1531 - .L_1530)
	.align		4
.L_1530:
        /*0060*/ 	.word	index@(.nv.constant0._ZN2at6native18elementwise_kernelILi128ELi4EZNS0_22gpu_kernel_impl_nocastINS0_13AUnaryFunctorIN3c108BFloat16ES5_S5_NS0_15binary_internal10DivFunctorIS5_EEEEEEvRNS_18TensorIteratorBaseERKT_EUliE_EEviT1_)
        /*0064*/ 	.short	0x0210
        /*0066*/ 	.short	0x0220


	//----- nvinfo : EIATTR_SW_WAR
	.align		4
.L_1531:
        /*0068*/ 	.byte	0x04, 0x36
        /*006a*/ 	.short	(.L_1533 - .L_1532)
.L_1532:
        /*006c*/ 	.word	0x00000008
.L_1533:


//--------------------- .nv.info._ZN2at6native27unrolled_elementwise_kernelINS0_13AUnaryFunctorIN3c108BFloat16ES4_S4_NS0_15binary_internal10DivFunctorIS4_EEEESt5arrayIPcLm2EELi4E23TrivialOffsetCalculatorILi1EjESD_NS0_6memory15LoadWithoutCastENSE_16StoreWithoutCastEEEviT_T0_T2_T3_T4_T5_ --------------------------
	.section	.nv.info._ZN2at6native27unrolled_elementwise_kernelINS0_13AUnaryFunctorIN3c108BFloat16ES4_S4_NS0_15binary_internal10DivFunctorIS4_EEEESt5arrayIPcLm2EELi4E23TrivialOffsetCalculatorILi1EjESD_NS0_6memory15LoadWithoutCastENSE_16StoreWithoutCastEEEviT_T0_T2_T3_T4_T5_,"",@"SHT_CUDA_INFO"
	.sectionflags	@""
	.align	4


	//----- nvinfo : EIATTR_CUDA_API_VERSION
	.align		4
        /*0000*/ 	.byte	0x04, 0x37
        /*0002*/ 	.short	(.L_1535 - .L_1534)
.L_1534:
        /*0004*/ 	.word	0x00000082


	//----- nvinfo : EIATTR_KPARAM_INFO
	.align		4
.L_1535:
        /*0008*/ 	.byte	0x04, 0x17
        /*000a*/ 	.short	(.L_1537 - .L_1536)
.L_1536:
        /*000c*/ 	.word	0x00000000
        /*0010*/ 	.short	0x0006
        /*0012*/ 	.short	0x001b
        /*0014*/ 	.byte	0x00, 0xf0, 0x05, 0x00


	//----- nvinfo : EIATTR_KPARAM_INFO
	.align		4
.L_1537:
        /*0018*/ 	.byte	0x04, 0x17
        /*001a*/ 	.short	(.L_1539 - .L_1538)
.L_1538:
        /*001c*/ 	.word	0x00000000
        /*0020*/ 	.short	0x0005
        /*0022*/ 	.short	0x001a
        /*0024*/ 	.byte	0x00, 0xf0, 0x05, 0x00


	//----- nvinfo : EIATTR_KPARAM_INFO
	.align		4
.L_1539:
        /*0028*/ 	.byte	0x04, 0x17
        /*002a*/ 	.short	(.L_1541 - .L_1540)
.L_1540:
        /*002c*/ 	.word	0x00000000
        /*0030*/ 	.short	0x0004
        /*0032*/ 	.short	0x0019
        /*0034*/ 	.byte	0x00, 0xf0, 0x05, 0x00


	//----- nvinfo : EIATTR_KPARAM_INFO
	.align		4
.L_1541:
        /*0038*/ 	.byte	0x04, 0x17
        /*003a*/ 	.short	(.L_1543 - .L_1542)
.L_1542:
        /*003c*/ 	.word	0x00000000
        /*0040*/ 	.short	0x0003
        /*0042*/ 	.short	0x0018
        /*0044*/ 	.byte	0x00, 0xf0, 0x05, 0x00


	//----- nvinfo : EIATTR_KPARAM_INFO
	.align		4
.L_1543:
        /*0048*/ 	.byte	0x04, 0x17
        /*004a*/ 	.short	(.L_1545 - .L_1544)
.L_1544:
        /*004c*/ 	.word	0x00000000
        /*0050*/ 	.short	0x0002
        /*0052*/ 	.short	0x0008
        /*0054*/ 	.byte	0x00, 0xf0, 0x41, 0x00


	//----- nvinfo : EIATTR_KPARAM_INFO
	.align		4
.L_1545:
        /*0058*/ 	.byte	0x04, 0x17
        /*005a*/ 	.short	(.L_1547 - .L_1546)
.L_1546:
        /*005c*/ 	.word	0x00000000
        /*0060*/ 	.short	0x0001
        /*0062*/ 	.short	0x0004
        /*0064*/ 	.byte	0x00, 0xf0, 0x11, 0x00


	//----- nvinfo : EIATTR_KPARAM_INFO
	.align		4
.L_1547:
        /*0068*/ 	.byte	0x04, 0x17
        /*006a*/ 	.short	(.L_1549 - .L_1548)
.L_1548:
        /*006c*/ 	.word	0x00000000
        /*0070*/ 	.short	0x0000
        /*0072*/ 	.short	0x0000
        /*0074*/ 	.byte	0x00, 0xf0, 0x11, 0x00


	//----- nvinfo : EIATTR_SPARSE_MMA_MASK
	.align		4
.L_1549:
        /*0078*/ 	.byte	0x03, 0x50
        /*007a*/ 	.short	0x0000


	//----- nvinfo : EIATTR_MAXREG_COUNT
	.align		4
        /*007c*/ 	.byte	0x03, 0x1b
        /*007e*/ 	.short	0x00ff


	//----- nvinfo : EIATTR_MERCURY_ISA_VERSION
	.align		4
        /*0080*/ 	.byte	0x03, 0x5f
        /*0082*/ 	.short	0x0101


	//----- nvinfo : EIATTR_EXIT_INSTR_OFFSETS
	.align		4
        /*0084*/ 	.byte	0x04, 0x1c
        /*0086*/ 	.short	(.L_1551 - .L_1550)


	//   ....[0]....
.L_1550:
        /*0088*/ 	.word	0x00000500


	//   ....[1]....
        /*008c*/ 	.word	0x00000580


	//----- nvinfo : EIATTR_MAX_THREADS
	.align		4
.L_1551:
        /*0090*/ 	.byte	0x04, 0x05
        /*0092*/ 	.short	(.L_1553 - .L_1552)
.L_1552:
        /*0094*/ 	.word	0x00000080
        /*0098*/ 	.word	0x00000001
        /*009c*/ 	.word	0x00000001


	//----- nvinfo : EIATTR_CRS_STACK_SIZE
	.align		4
.L_1553:
        /*00a0*/ 	.byte	0x04, 0x1e
        /*00a2*/ 	.short	(.L_1555 - .L_1554)
.L_1554:
        /*00a4*/ 	.word	0x00000000


	//----- nvinfo : EIATTR_CBANK_PARAM_SIZE
	.align		4
.L_1555:
        /*00a8*/ 	.byte	0x03, 0x19
        /*00aa*/ 	.short	0x001c


	//----- nvinfo : EIATTR_PARAM_CBANK
	.align		4
        /*00ac*/ 	.byte	0x04, 0x0a
        /*00ae*/ 	.short	(.L_1557 - .L_1556)
	.align		4
.L_1556:
        /*00b0*/ 	.word	index@(.nv.constant0._ZN2at6native27unrolled_elementwise_kernelINS0_13AUnaryFunctorIN3c108BFloat16ES4_S4_NS0_15binary_internal10DivFunctorIS4_EEEESt5arrayIPcLm2EELi4E23TrivialOffsetCalculatorILi1EjESD_NS0_6memory15LoadWithoutCastENSE_16StoreWithoutCastEEEviT_T0_T2_T3_T4_T5_)
        /*00b4*/ 	.short	0x0210
        /*00b6*/ 	.short	0x001c


	//----- nvinfo : EIATTR_SW_WAR
	.align		4
.L_1557:
        /*00b8*/ 	.byte	0x04, 0x36
        /*00ba*/ 	.short	(.L_1559 - .L_1558)
.L_1558:
        /*00bc*/ 	.word	0x00000008
.L_1559:


//--------------------- .nv.info._ZN2at6native29vectorized_elementwise_kernelILi2ENS0_13AUnaryFunctorIN3c108BFloat16ES4_S4_NS0_15binary_internal10DivFunctorIS4_EEEESt5arrayIPcLm2EEEEviT0_T1_ --------------------------
	.section	.nv.info._ZN2at6native29vectorized_elementwise_kernelILi2ENS0_13AUnaryFunctorIN3c108BFloat16ES4_S4_NS0_15binary_internal10DivFunctorIS4_EEEESt5arrayIPcLm2EEEEviT0_T1_,"",@"SHT_CUDA_INFO"
	.sectionflags	@""
	.align	4


	//----- nvinfo : EIATTR_CUDA_API_VERSION
	.align		4
        /*0000*/ 	.byte	0x04, 0x37
        /*0002*/ 	.short	(.L_1561 - .L_1560)
.L_1560:
        /*0004*/ 	.word	0x00000082


	//----- nvinfo : EIATTR_KPARAM_INFO
	.align		4
.L_1561:
        /*0008*/ 	.byte	0x04, 0x17
        /*000a*/ 	.short	(.L_1563 - .L_1562)
.L_1562:
        /*000c*/ 	.word	0x00000000
        /*0010*/ 	.short	0x0002
        /*0012*/ 	.short	0x0008
        /*0014*/ 	.byte	0x00, 0xf0, 0x41, 0x00


	//----- nvinfo : EIATTR_KPARAM_INFO
	.align		4
.L_1563:
        /*0018*/ 	.byte	0x04, 0x17
        /*001a*/ 	.short	(.L_1565 - .L_1564)
.L_1564:
        /*001c*/ 	.word	0x00000000
        /*0020*/ 	.short	0x0001
        /*0022*/ 	.short	0x0004
        /*0024*/ 	.byte	0x00, 0xf0, 0x11, 0x00


	//----- nvinfo : EIATTR_KPARAM_INFO
	.align		4
.L_1565:
        /*0028*/ 	.byte	0x04, 0x17
        /*002a*/ 	.short	(.L_1567 - .L_1566)
.L_1566:
        /*002c*/ 	.word	0x00000000
        /*0030*/ 	.short	0x0000
        /*0032*/ 	.short	0x0000
        /*0034*/ 	.byte	0x00, 0xf0, 0x11, 0x00


	//----- nvinfo : EIATTR_SPARSE_MMA_MASK
	.align		4
.L_1567:
        /*0038*/ 	.byte	0x03, 0x50
        /*003a*/ 	.short	0x0000


	//----- nvinfo : EIATTR_MAXREG_COUNT
	.align		4
        /*003c*/ 	.byte	0x03, 0x1b
        /*003e*/ 	.short	0x00ff


	//----- nvinfo : EIATTR_MERCURY_ISA_VERSION
	.align		4
        /*0040*/ 	.byte	0x03, 0x5f
        /*0042*/ 	.short	0x0101


	//----- nvinfo : EIATTR_EXIT_INSTR_OFFSETS
	.align		4
        /*0044*/ 	.byte	0x04, 0x1c
        /*0046*/ 	.short	(.L_1569 - .L_1568)


	//   ....[0]....
.L_1568:
        /*0048*/ 	.word	0x00000390


	//   ....[1]....
        /*004c*/ 	.word	0x00000df0


	//   ....[2]....
        /*0050*/ 	.word	0x00000e40


	//----- nvinfo : EIATTR_MAX_THREADS
	.align		4
.L_1569:
        /*0054*/ 	.byte	0x04, 0x05
        /*0056*/ 	.short	(.L_1571 - .L_1570)
.L_1570:
        /*0058*/ 	.word	0x00000080
        /*005c*/ 	.word	0x00000001
        /*0060*/ 	.word	0x00000001


	//----- nvinfo : EIATTR_CRS_STACK_SIZE
	.align		4
.L_1571:
        /*0064*/ 	.byte	0x04, 0x1e
        /*0066*/ 	.short	(.L_1573 - .L_1572)
.L_1572:
        /*0068*/ 	.word	0x00000000


	//----- nvinfo : EIATTR_CBANK_PARAM_SIZE
	.align		4
.L_1573:
        /*006c*/ 	.byte	0x03, 0x19
        /*006e*/ 	.short	0x0018


	//----- nvinfo : EIATTR_PARAM_CBANK
	.align		4
        /*0070*/ 	.byte	0x04, 0x0a
        /*0072*/ 	.short	(.L_1575 - .L_1574)
	.align		4
.L_1574:
        /*0074*/ 	.word	index@(.nv.constant0._ZN2at6native29vectorized_elementwise_kernelILi2ENS0_13AUnaryFunctorIN3c108BFloat16ES4_S4_NS0_15binary_internal10DivFunctorIS4_EEEESt5arrayIPcLm2EEEEviT0_T1_)
        /*0078*/ 	.short	0x0210
        /*007a*/ 	.short	0x0018


	//----- nvinfo : EIATTR_SW_WAR
	.align		4
.L_1575:
        /*007c*/ 	.byte	0x04, 0x36
        /*007e*/ 	.short	(.L_1577 - .L_1576)
.L_1576:
        /*0080*/ 	.word	0x00000008
.L_1577:


//--------------------- .nv.info._ZN2at6native29vectorized_elementwise_kernelILi4ENS0_13AUnaryFunctorIN3c108BFloat16ES4_S4_NS0_15binary_internal10DivFunctorIS4_EEEESt5arrayIPcLm2EEEEviT0_T1_ --------------------------
	.section	.nv.info._ZN2at6native29vectorized_elementwise_kernelILi4ENS0_13AUnaryFunctorIN3c108BFloat16ES4_S4_NS0_15binary_internal10DivFunctorIS4_EEEESt5arrayIPcLm2EEEEviT0_T1_,"",@"SHT_CUDA_INFO"
	.sectionflags	@""
	.align	4


	//----- nvinfo : EIATTR_CUDA_API_VERSION
	.align		4
        /*0000*/ 	.byte	0x04, 0x37
        /*0002*/ 	.short	(.L_1579 - .L_1578)
.L_1578:
        /*0004*/ 	.word	0x00000082


	//----- nvinfo : EIATTR_KPARAM_INFO
	.align		4
.L_1579:
        /*0008*/ 	.byte	0x04, 0x17
        /*000a*/ 	.short	(.L_1581 - .L_1580)
.L_1580:
        /*000c*/ 	.word	0x00000000
        /*0010*/ 	.short	0x0002
        /*0012*/ 	.short	0x0008
        /*0014*/ 	.byte	0x00, 0xf0, 0x41, 0x00


	//----- nvinfo : EIATTR_KPARAM_INFO
	.align		4
.L_1581:
        /*0018*/ 	.byte	0x04, 0x17
        /*001a*/ 	.short	(.L_1583 - .L_1582)
.L_1582:
        /*001c*/ 	.word	0x00000000
        /*0020*/ 	.short	0x0001
        /*0022*/ 	.short	0x0004
        /*0024*/ 	.byte	0x00, 0xf0, 0x11, 0x00


	//----- nvinfo : EIATTR_KPARAM_INFO
	.align		4
.L_1583:
        /*0028*/ 	.byte	0x04, 0x17
        /*002a*/ 	.short	(.L_1585 - .L_1584)
.L_1584:
        /*002c*/ 	.word	0x00000000
        /*0030*/ 	.short	0x0000
        /*0032*/ 	.short	0x0000
        /*0034*/ 	.byte	0x00, 0xf0, 0x11, 0x00


	//----- nvinfo : EIATTR_SPARSE_MMA_MASK
	.align		4
.L_1585:
        /*0038*/ 	.byte	0x03, 0x50
        /*003a*/ 	.short	0x0000


	//----- nvinfo : EIATTR_MAXREG_COUNT
	.align		4
        /*003c*/ 	.byte	0x03, 0x1b
        /*003e*/ 	.short	0x00ff


	//----- nvinfo : EIATTR_MERCURY_ISA_VERSION
	.align		4
        /*0040*/ 	.byte	0x03, 0x5f
        /*0042*/ 	.short	0x0101


	//----- nvinfo : EIATTR_EXIT_INSTR_OFFSETS
	.align		4
        /*0044*/ 	.byte	0x04, 0x1c
        /*0046*/ 	.short	(.L_1587 - .L_1586)


	//   ....[0]....
.L_1586:
        /*0048*/ 	.word	0x00000350


	//   ....[1]....
        /*004c*/ 	.word	0x00000db0


	//   ....[2]....
        /*0050*/ 	.word	0x00000e00


	//----- nvinfo : EIATTR_MAX_THREADS
	.align		4
.L_1587:
        /*0054*/ 	.byte	0x04, 0x05
        /*0056*/ 	.short	(.L_1589 - .L_1588)
.L_1588:
        /*0058*/ 	.word	0x00000080
        /*005c*/ 	.word	0x00000001
        /*0060*/ 	.word	0x00000001


	//----- nvinfo : EIATTR_CRS_STACK_SIZE
	.align		4
.L_1589:
        /*0064*/ 	.byte	0x04, 0x1e
        /*0066*/ 	.short	(.L_1591 - .L_1590)
.L_1590:
        /*0068*/ 	.word	0x00000000


	//----- nvinfo : EIATTR_CBANK_PARAM_SIZE
	.align		4
.L_1591:
        /*006c*/ 	.byte	0x03, 0x19
        /*006e*/ 	.short	0x0018


	//----- nvinfo : EIATTR_PARAM_CBANK
	.align		4
        /*0070*/ 	.byte	0x04, 0x0a
        /*0072*/ 	.short	(.L_1593 - .L_1592)
	.align		4
.L_1592:
        /*0074*/ 	.word	index@(.nv.constant0._ZN2at6native29vectorized_elementwise_kernelILi4ENS0_13AUnaryFunctorIN3c108BFloat16ES4_S4_NS0_15binary_internal10DivFunctorIS4_EEEESt5arrayIPcLm2EEEEviT0_T1_)
        /*0078*/ 	.short	0x0210
        /*007a*/ 	.short	0x0018


	//----- nvinfo : EIATTR_SW_WAR
	.align		4
.L_1593:
        /*007c*/ 	.byte	0x04, 0x36
        /*007e*/ 	.short	(.L_1595 - .L_1594)
.L_1594:
        /*0080*/ 	.word	0x00000008
.L_1595:


//--------------------- .nv.info._ZN2at6native29vectorized_elementwise_kernelILi8ENS0_13AUnaryFunctorIN3c108BFloat16ES4_S4_NS0_15binary_internal10DivFunctorIS4_EEEESt5arrayIPcLm2EEEEviT0_T1_ --------------------------
	.section	.nv.info._ZN2at6native29vectorized_elementwise_kernelILi8ENS0_13AUnaryFunctorIN3c108BFloat16ES4_S4_NS0_15binary_internal10DivFunctorIS4_EEEESt5arrayIPcLm2EEEEviT0_T1_,"",@"SHT_CUDA_INFO"
	.sectionflags	@""
	.align	4


	//----- nvinfo : EIATTR_CUDA_API_VERSION
	.align		4
        /*0000*/ 	.byte	0x04, 0x37
        /*0002*/ 	.short	(.L_1597 - .L_1596)
.L_1596:
        /*0004*/ 	.word	0x00000082


	//----- nvinfo : EIATTR_KPARAM_INFO
	.align		4
.L_1597:
        /*0008*/ 	.byte	0x04, 0x17
        /*000a*/ 	.short	(.L_1599 - .L_1598)
.L_1598:
        /*000c*/ 	.word	0x00000000
        /*0010*/ 	.short	0x0002
        /*0012*/ 	.short	0x0008
        /*0014*/ 	.byte	0x00, 0xf0, 0x41, 0x00


	//----- nvinfo : EIATTR_KPARAM_INFO
	.align		4
.L_1599:
        /*0018*/ 	.byte	0x04, 0x17
        /*001a*/ 	.short	(.L_1601 - .L_1600)
.L_1600:
        /*001c*/ 	.word	0x00000000
        /*0020*/ 	.short	0x0001
        /*0022*/ 	.short	0x0004
        /*0024*/ 	.byte	0x00, 0xf0, 0x11, 0x00


	//----- nvinfo : EIATTR_KPARAM_INFO
	.align		4
.L_1601:
        /*0028*/ 	.byte	0x04, 0x17
        /*002a*/ 	.short	(.L_1603 - .L_1602)
.L_1602:
        /*002c*/ 	.word	0x00000000
        /*0030*/ 	.short	0x0000
        /*0032*/ 	.short	0x0000
        /*0034*/ 	.byte	0x00, 0xf0, 0x11, 0x00


	//----- nvinfo : EIATTR_SPARSE_MMA_MASK
	.align		4
.L_1603:
        /*0038*/ 	.byte	0x03, 0x50
        /*003a*/ 	.short	0x0000


	//----- nvinfo : EIATTR_MAXREG_COUNT
	.align		4
        /*003c*/ 	.byte	0x03, 0x1b
        /*003e*/ 	.short	0x00ff


	//----- nvinfo : EIATTR_MERCURY_ISA_VERSION
	.align		4
        /*0040*/ 	.byte	0x03, 0x5f
        /*0042*/ 	.short	0x0101


	//----- nvinfo : EIATTR_EXIT_INSTR_OFFSETS
	.align		4
        /*0044*/ 	.byte	0x04, 0x1c
        /*0046*/ 	.short	(.L_1605 - .L_1604)


	//   ....[0]....
.L_1604:
        /*0048*/ 	.word	0x00000330


	//   ....[1]....
        /*004c*/ 	.word	0x00000d90


	//   ....[2]....
        /*0050*/ 	.word	0x00000de0


	//----- nvinfo : EIATTR_MAX_THREADS
	.align		4
.L_1605:
        /*0054*/ 	.byte	0x04, 0x05
        /*0056*/ 	.short	(.L_1607 - .L_1606)
.L_1606:
        /*0058*/ 	.word	0x00000080
        /*005c*/ 	.word	0x00000001
        /*0060*/ 	.word	0x00000001


	//----- nvinfo : EIATTR_CRS_STACK_SIZE
	.align		4
.L_1607:
        /*0064*/ 	.byte	0x04, 0x1e
        /*0066*/ 	.short	(.L_1609 - .L_1608)
.L_1608:
        /*0068*/ 	.word	0x00000000


	//----- nvinfo : EIATTR_CBANK_PARAM_SIZE
	.align		4
.L_1609:
        /*006c*/ 	.byte	0x03, 0x19
        /*006e*/ 	.short	0x0018


	//----- nvinfo : EIATTR_PARAM_CBANK
	.align		4
        /*0070*/ 	.byte	0x04, 0x0a
        /*0072*/ 	.short	(.L_1611 - .L_1610)
	.align		4
.L_1610:
        /*0074*/ 	.word	index@(.nv.constant0._ZN2at6native29vectorized_elementwise_kernelILi8ENS0_13AUnaryFunctorIN3c108BFloat16ES4_S4_NS0_15binary_internal10DivFunctorIS4_EEEESt5arrayIPcLm2EEEEviT0_T1_)
        /*0078*/ 	.short	0x0210
        /*007a*/ 	.short	0x0018


	//----- nvinfo : EIATTR_SW_WAR
	.align		4
.L_1611:
        /*007c*/ 	.byte	0x04, 0x36
        /*007e*/ 	.short	(.L_1613 - .L_1612)
.L_1612:
        /*0080*/ 	.word	0x00000008
.L_1613:


//--------------------- .nv.info._ZN2at6native18elementwise_kernelILi128ELi4EZNS0_15gpu_kernel_implINS0_13BinaryFunctorIN3c104HalfES5_S5_NS0_15binary_internal10DivFunctorIS5_EEEEEEvRNS_18TensorIteratorBaseERKT_EUliE_EEviT1_ --------------------------
	.section	.nv.info._ZN2at6native18elementwise_kernelILi128ELi4EZNS0_15gpu_kernel_implINS0_13BinaryFunctorIN3c104HalfES5_S5_NS0_15binary_internal10DivFunctorIS5_EEEEEEvRNS_18TensorIteratorBaseERKT_EUliE_EEviT1_,"",@"SHT_CUDA_INFO"
	.sectionflags	@""
	.align	4


	//----- nvinfo : EIATTR_CUDA_API_VERSION
	.align		4
        /*0000*/ 	.byte	0x04, 0x37
        /*0002*/ 	.short	(.L_1615 - .L_1614)
.L_1614:
        /*0004*/ 	.word	0x00000082


	//----- nvinfo : EIATTR_KPARAM_INFO
	.align		4
.L_1615:
        /*0008*/ 	.byte	0x04, 0x17
        /*000a*/ 	.short	(.L_1617 - .L_1616)
.L_1616:
        /*000c*/ 	.word	0x00000000
        /*0010*/ 	.short	0x0001
        /*0012*/ 	.short	0x0008
        /*0014*/ 	.byte	0x00, 0xf0, 0x21, 0x0a


	//----- nvinfo : EIATTR_KPARAM_INFO
	.align		4
.L_1617:
        /*0018*/ 	.byte	0x04, 0x17
        /*001a*/ 	.short	(.L_1619 - .L_1618)
.L_1618:
        /*001c*/ 	.word	0x00000000
        /*0020*/ 	.short	0x0000
        /*0022*/ 	.short	0x0000
        /*0024*/ 	.byte	0x00, 0xf0, 0x11, 0x00


	//----- nvinfo : EIATTR_SPARSE_MMA_MASK
	.align		4
.L_1619:
        /*0028*/ 	.byte	0x03, 0x50
        /*002a*/ 	.short	0x0000


	//----- nvinfo : EIATTR_MAXREG_COUNT
	.align		4
        /*002c*/ 	.byte	0x03, 0x1b
        /*002e*/ 	.short	0x0080


	//----- nvinfo : EIATTR_EXTERNS
	.align		4
        /*0030*/ 	.byte	0x04, 0x0f
        /*0032*/ 	.short	(.L_1621 - .L_1620)


	//   ....[0]....
	.align		4
.L_1620:
        /*0034*/ 	.word	index@(__assertfail)


	//----- nvinfo : EIATTR_MERCURY_ISA_VERSION
	.align		4
.L_1621:
        /*0038*/ 	.byte	0x03, 0x5f
        /*003a*/ 	.short	0x0101


	//----- nvinfo : EIATTR_SYSCALL_OFFSETS
	.align		4
        /*003c*/ 	.byte	0x04, 0x46
        /*003e*/ 	.short	(.L_1623 - .L_1622)


	//   ....[0]....
.L_1622:
        /*0040*/ 	.word	0x000026c0


	//   ....[1]....
        /*0044*/ 	.word	0x00003670


	//   ....[2]....
        /*0048*/ 	.word	0x00004620


	//   ....[3]....
        /*004c*/ 	.word	0x00006d30


	//   ....[4]....
        /*0050*/ 	.word	0x00007ce0


	//   ....[5]....
        /*0054*/ 	.word	0x00008c90


	//   ....[6]....
        /*0058*/ 	.word	0x0000b390


	//   ....[7]....
        /*005c*/ 	.word	0x0000c340


	//   ....[8]....
        /*0060*/ 	.word	0x0000d2f0


	//   ....[9]....
        /*0064*/ 	.word	0x0000f9e0


	//   ....[10]....
        /*0068*/ 	.word	0x00010990


	//   ....[11]....
        /*006c*/ 	.word	0x00011940


	//----- nvinfo : EIATTR_EXIT_INSTR_OFFSETS
	.align		4
.L_1623:
        /*0070*/ 	.byte	0x04, 0x1c
        /*0072*/ 	.short	(.L_1625 - .L_1624)


	//   ....[0]....
.L_1624:
        /*0074*/ 	.word	0x0000d3c0


	//   ....[1]....
        /*0078*/ 	.word	0x00010b70


	//   ....[2]....
        /*007c*/ 	.word	0x00010bb0


	//   ....[3]....
        /*0080*/ 	.word	0x00010c50


	//   ....[4]....
        /*0084*/ 	.word	0x00010c90


	//   ....[5]....
        /*0088*/ 	.word	0x00010cd0


	//   ....[6]....
        /*008c*/ 	.word	0x00010d60


	//   ....[7]....
        /*0090*/ 	.word	0x00010d80


	//   ....[8]....
        /*0094*/ 	.word	0x00010e20


	//   ....[9]....
        /*0098*/ 	.word	0x00010e70


	//   ....[10]....
        /*009c*/ 	.word	0x00010ec0


	//   ....[11]....
        /*00a0*/ 	.word	0x00010f90


	//   ....[12]....
        /*00a4*/ 	.word	0x00010ff0


	//   ....[13]....
        /*00a8*/ 	.word	0x00011180


	//   ....[14]....
        /*00ac*/ 	.word	0x000112e0


	//   ....[15]....
        /*00b0*/ 	.word	0x00011320


	//   ....[16]....
        /*00b4*/ 	.word	0x000113e0


	//   ....[17]....
        /*00b8*/ 	.word	0x00011560


	//   ....[18]....
        /*00bc*/ 	.word	0x000116e0


	//   ....[19]....
        /*00c0*/ 	.word	0x00011840


	//   ....[20]....
        /*00c4*/ 	.word	0x00011950


	//   ....[21]....
        /*00c8*/ 	.word	0x00011990


	//   ....[22]....
        /*00cc*/ 	.word	0x000119d0


	//----- nvinfo : EIATTR_MAX_THREADS
	.align		4
.L_1625:
        /*00d0*/ 	.byte	0x04, 0x05
        /*00d2*/ 	.short	(.L_1627 - .L_1626)
.L_1626:
        /*00d4*/ 	.word	0x00000080
        /*00d8*/ 	.word	0x00000001
        /*00dc*/ 	.word	0x00000001


	//----- nvinfo : EIATTR_CRS_STACK_SIZE
	.align		4
.L_1627:
        /*00e0*/ 	.byte	0x04, 0x1e
        /*00e2*/ 	.short	(.L_1629 - .L_1628)
.L_1628:
        /*00e4*/ 	.word	0x00000000


	//----- nvinfo : EIATTR_CBANK_PARAM_SIZE
	.align		4
.L_1629:
        /*00e8*/ 	.byte	0x03, 0x19
        /*00ea*/ 	.short	0x0290


	//----- nvinfo : EIATTR_PARAM_CBANK
	.align		4
        /*00ec*/ 	.byte	0x04, 0x0a
        /*00ee*/ 	.short	(.L_1631 - .L_1630)
	.align		4
.L_1630:
        /*00f0*/ 	.word	index@(.nv.constant0._ZN2at6native18elementwise_kernelILi128ELi4EZNS0_15gpu_kernel_implINS0_13BinaryFunctorIN3c104HalfES5_S5_NS0_15binary_internal10DivFunctorIS5_EEEEEEvRNS_18TensorIteratorBaseERKT_EUliE_EEviT1_)
        /*00f4*/ 	.short	0x0210
        /*00f6*/ 	.short	0x0290


	//----- nvinfo : EIATTR_SW_WAR
	.align		4
.L_1631:
        /*00f8*/ 	.byte	0x04, 0x36
        /*00fa*/ 	.short	(.L_1633 - .L_1632)
.L_1632:
        /*00fc*/ 	.word	0x00000008
.L_1633:


//--------------------- .nv.info._ZN2at6native27unrolled_elementwise_kernelINS0_13BinaryFunctorIN3c104HalfES4_S4_NS0_15binary_internal10DivFunctorIS4_EEEESt5arrayIPcLm3EELi4E23TrivialOffsetCalculatorILi2EjESC_ILi1EjENS0_6memory12LoadWithCastILi2EEENSF_13StoreWithCastILi1EEEEEviT_T0_T2_T3_T4_T5_ --------------------------
	.section	.nv.info._ZN2at6native27unrolled_elementwise_kernelINS0_13BinaryFunctorIN3c104HalfES4_S4_NS0_15binary_internal10DivFunctorIS4_EEEESt5arrayIPcLm3EELi4E23TrivialOffsetCalculatorILi2EjESC_ILi1EjENS0_6memory12LoadWithCastILi2EEENSF_13StoreWithCastILi1EEEEEviT_T0_T2_T3_T4_T5_,"",@"SHT_CUDA_INFO"
	.sectionflags	@""
	.align	4


	//----- nvinfo : EIATTR_CUDA_API_VERSION
	.align		4
        /*0000*/ 	.byte	0x04, 0x37
        /*0002*/ 	.short	(.L_1635 - .L_1634)
.L_1634:
        /*0004*/ 	.word	0x00000082


	//----- nvinfo : EIATTR_KPARAM_INFO
	.align		4
.L_1635:
        /*0008*/ 	.byte	0x04, 0x17
        /*000a*/ 	.short	(.L_1637 - .L_1636)
.L_1636:
        /*000c*/ 	.word	0x00000000
        /*0010*/ 	.short	0x0006
        /*0012*/ 	.short	0x0030
        /*0014*/ 	.byte	0x00, 0xf0, 0x21, 0x00


	//----- nvinfo : EIATTR_KPARAM_INFO
	.align		4
.L_1637:
        /*0018*/ 	.byte	0x04, 0x17
        /*001a*/ 	.short	(.L_1639 - .L_1638)
.L_1638:
        /*001c*/ 	.word	0x00000000
        /*0020*/ 	.short	0x0005
        /*0022*/ 	.short	0x0024
        /*0024*/ 	.byte	0x00, 0xf0, 0x31, 0x00


	//----- nvinfo : EIATTR_KPARAM_INFO
	.align		4
.L_1639:
        /*0028*/ 	.byte	0x04, 0x17
        /*002a*/ 	.short	(.L_1641 - .L_1640)
.L_1640:
        /*002c*/ 	.word	0x00000000
        /*0030*/ 	.short	0x0004
        /*0032*/ 	.short	0x0021
        /*0034*/ 	.byte	0x00, 0xf0, 0x05, 0x00


	//----- nvinfo : EIATTR_KPARAM_INFO
	.align		4
.L_1641:
        /*0038*/ 	.byte	0x04, 0x17
        /*003a*/ 	.short	(.L_1643 - .L_1642)
.L_1642:
        /*003c*/ 	.word	0x00000000
        /*0040*/ 	.short	0x0003
        /*0042*/ 	.short	0x0020
        /*0044*/ 	.byte	0x00, 0xf0, 0x05, 0x00


	//----- nvinfo : EIATTR_KPARAM_INFO
	.align		4
.L_1643:
        /*0048*/ 	.byte	0x04, 0x17
        /*004a*/ 	.short	(.L_1645 - .L_1644)
.L_1644:
        /*004c*/ 	.word	0x00000000
        /*0050*/ 	.short	0x0002
        /*0052*/ 	.short	0x0008
        /*0054*/ 	.byte	0x00, 0xf0, 0x61, 0x00


	//----- nvinfo : EIATTR_KPARAM_INFO
	.align		4
.L_1645:
        /*0058*/ 	.byte	0x04, 0x17
        /*005a*/ 	.short	(.L_1647 - .L_1646)
.L_1646:
        /*005c*/ 	.word	0x00000000
        /*0060*/ 	.short	0x0001
        /*0062*/ 	.short	0x0004
        /*0064*/ 	.byte	0x00, 0xf0, 0x05, 0x00


	//----- nvinfo : EIATTR_KPARAM_INFO
	.align		4
.L_1647:
        /*0068*/ 	.byte	0x04, 0x17
        /*006a*/ 	.short	(.L_1649 - .L_1648)
.L_1648:
        /*006c*/ 	.word	0x00000000
        /*0070*/ 	.short	0x0000
        /*0072*/ 	.short	0x0000
        /*0074*/ 	.byte	0x00, 0xf0, 0x11, 0x00


	//----- nvinfo : EIATTR_SPARSE_MMA_MASK
	.align		4
.L_1649:
        /*0078*/ 	.byte	0x03, 0x50
        /*007a*/ 	.short	0x0000


	//----- nvinfo : EIATTR_MAXREG_COUNT
	.align		4
        /*007c*/ 	.byte	0x03, 0x1b
        /*007e*/ 	.short	0x00ff


	//----- nvinfo : EIATTR_EXTERNS
	.align		4
        /*0080*/ 	.byte	0x04, 0x0f
        /*0082*/ 	.short	(.L_1651 - .L_1650)


	//   ....[0]....
	.align		4
.L_1650:
        /*0084*/ 	.word	index@(__assertfail)


	//----- nvinfo : EIATTR_MERCURY_ISA_VERSION
	.align		4
.L_1651:
        /*0088*/ 	.byte	0x03, 0x5f
        /*008a*/ 	.short	0x0101


	//----- nvinfo : EIATTR_SYSCALL_OFFSETS
	.align		4
        /*008c*/ 	.byte	0x04, 0x46
        /*008e*/ 	.short	(.L_1653 - .L_1652)


	//   ....[0]....
.L_1652:
        /*0090*/ 	.word	0x000010c0


	//   ....[1]....
        /*0094*/ 	.word	0x00002150


	//   ....[2]....
        /*0098*/ 	.word	0x00003260


	//   ....[3]....
        /*009c*/ 	.word	0x000042f0


	//   ....[4]....
        /*00a0*/ 	.word	0x00005400


	//   ....[5]....
        /*00a4*/ 	.word	0x000064a0


	//   ....[6]....
        /*00a8*/ 	.word	0x000075a0


	//   ....[7]....
        /*00ac*/ 	.word	0x00008560


	//   ....[8]....
        /*00b0*/ 	.word	0x00009840


	//   ....[9]....
        /*00b4*/ 	.word	0x0000a860


	//   ....[10]....
        /*00b8*/ 	.word	0x0000b840


	//   ....[11]....
        /*00bc*/ 	.word	0x0000c820


	//----- nvinfo : EIATTR_EXIT_INSTR_OFFSETS
	.align		4
.L_1653:
        /*00c0*/ 	.byte	0x04, 0x1c
        /*00c2*/ 	.short	(.L_1655 - .L_1654)


	//   ....[0]....
.L_1654:
        /*00c4*/ 	.word	0x0000b900


	//   ....[1]....
        /*00c8*/ 	.word	0x0000ba50


	//   ....[2]....
        /*00cc*/ 	.word	0x0000ba90


	//   ....[3]....
        /*00d0*/ 	.word	0x0000bb30


	//   ....[4]....
        /*00d4*/ 	.word	0x0000bb70


	//   ....[5]....
        /*00d8*/ 	.word	0x0000bbb0


	//   ....[6]....
        /*00dc*/ 	.word	0x0000bc40


	//   ....[7]....
        /*00e0*/ 	.word	0x0000bc60


	//   ....[8]....
        /*00e4*/ 	.word	0x0000bd00


	//   ....[9]....
        /*00e8*/ 	.word	0x0000bd50


	//   ....[10]....
        /*00ec*/ 	.word	0x0000bda0


	//   ....[11]....
        /*00f0*/ 	.word	0x0000be70


	//   ....[12]....
        /*00f4*/ 	.word	0x0000bed0


	//   ....[13]....
        /*00f8*/ 	.word	0x0000c060


	//   ....[14]....
        /*00fc*/ 	.word	0x0000c1c0


	//   ....[15]....
        /*0100*/ 	.word	0x0000c200


	//   ....[16]....
        /*0104*/ 	.word	0x0000c2c0


	//   ....[17]....
        /*0108*/ 	.word	0x0000c440


	//   ....[18]....
        /*010c*/ 	.word	0x0000c5c0


	//   ....[19]....
        /*0110*/ 	.word	0x0000c720


	//   ....[20]....
        /*0114*/ 	.word	0x0000c830


	//   ....[21]....
        /*0118*/ 	.word	0x0000c870


	//   ....[22]....
        /*011c*/ 	.word	0x0000c8b0


	//----- nvinfo : EIATTR_MAX_THREADS
	.align		4
.L_1655:
        /*0120*/ 	.byte	0x04, 0x05
        /*0122*/ 	.short	(.L_1657 - .L_1656)
.L_1656:
        /*0124*/ 	.word	0x00000080
        /*0128*/ 	.word	0x00000001
        /*012c*/ 	.word	0x00000001


	//----- nvinfo : EIATTR_CRS_STACK_SIZE
	.align		4
.L_1657:
        /*0130*/ 	.byte	0x04, 0x1e
        /*0132*/ 	.short	(.L_1659 - .L_1658)
.L_1658:
        /*0134*/ 	.word	0x00000000


	//----- nvinfo : EIATTR_CBANK_PARAM_SIZE
	.align		4
.L_1659:
        /*0138*/ 	.byte	0x03, 0x19
        /*013a*/ 	.short	0x0038


	//----- nvinfo : EIATTR_PARAM_CBANK
	.align		4
        /*013c*/ 	.byte	0x04, 0x0a
        /*013e*/ 	.short	(.L_1661 - .L_1660)
	.align		4
.L_1660:
        /*0140*/ 	.word	index@(.nv.constant0._ZN2at6native27unrolled_elementwise_kernelINS0_13BinaryFunctorIN3c104HalfES4_S4_NS0_15binary_internal10DivFunctorIS4_EEEESt5arrayIPcLm3EELi4E23TrivialOffsetCalculatorILi2EjESC_ILi1EjENS0_6memory12LoadWithCastILi2EEENSF_13StoreWithCastILi1EEEEEviT_T0_T2_T3_T4_T5_)
        /*0144*/ 	.short	0x0210
        /*0146*/ 	.short	0x0038


	//----- nvinfo : EIATTR_SW_WAR
	.align		4
.L_1661:
        /*0148*/ 	.byte	0x04, 0x36
        /*014a*/ 	.short	(.L_1663 - .L_1662)
.L_1662:
        /*014c*/ 	.word	0x00000008
.L_1663:


//--------------------- .nv.info._ZN2at6native18elementwise_kernelILi128ELi4EZNS0_22gpu_kernel_impl_nocastINS0_13BinaryFunctorIN3c104HalfES5_S5_NS0_15binary_internal10DivFunctorIS5_EEEEEEvRNS_18TensorIteratorBaseERKT_EUliE_EEviT1_ --------------------------
	.section	.nv.info._ZN2at6native18elementwise_kernelILi128ELi4EZNS0_22gpu_kernel_impl_nocastINS0_13BinaryFunctorIN3c104HalfES5_S5_NS0_15binary_internal10DivFunctorIS5_EEEEEEvRNS_18TensorIteratorBaseERKT_EUliE_EEviT1_,"",@"SHT_CUDA_INFO"
	.sectionflags	@""
	.align	4


	//----- nvinfo : EIATTR_CUDA_API_VERSION
	.align		4
        /*0000*/ 	.byte	0x04, 0x37
        /*0002*/ 	.short	(.L_1665 - .L_1664)
.L_1664:
        /*0004*/ 	.word	0x00000082


	//----- nvinfo : EIATTR_KPARAM_INFO
	.align		4
.L_1665:
        /*0008*/ 	.byte	0x04, 0x17
        /*000a*/ 	.short	(.L_1667 - .L_1666)
.L_1666:
        /*000c*/ 	.word	0x00000000
        /*0010*/ 	.short	0x0001
        /*0012*/ 	.short	0x0008
        /*0014*/ 	.byte	0x00, 0xf0, 0x21, 0x0a


	//----- nvinfo : EIATTR_KPARAM_INFO
	.align		4
.L_1667:
        /*0018*/ 	.byte	0x04, 0x17
        /*001a*/ 	.short	(.L_1669 - .L_1668)
.L_1668:
        /*001c*/ 	.word	0x00000000
        /*0020*/ 	.short	0x0000
        /*0022*/ 	.short	0x0000
        /*0024*/ 	.byte	0x00, 0xf0, 0x11, 0x00


	//----- nvinfo : EIATTR_SPARSE_MMA_MASK
	.align		4
.L_1669:
        /*0028*/ 	.byte	0x03, 0x50
        /*002a*/ 	.short	0x0000


	//----- nvinfo : EIATTR_MAXREG_COUNT
	.align		4
        /*002c*/ 	.byte	0x03, 0x1b
        /*002e*/ 	.short	0x0080


	//----- nvinfo : EIATTR_MERCURY_ISA_VERSION
	.align		4
        /*0030*/ 	.byte	0x03, 0x5f
        /*0032*/ 	.short	0x0101


	//----- nvinfo : EIATTR_EXIT_INSTR_OFFSETS
	.align		4
        /*0034*/ 	.byte	0x04, 0x1c
        /*0036*/ 	.short	(.L_1671 - .L_1670)


	//   ....[0]....
.L_1670:
        /*0038*/ 	.word	0x000046b0


	//   ....[1]....
        /*003c*/ 	.word	0x00005de0


	//----- nvinfo : EIATTR_MAX_THREADS
	.align		4
.L_1671:
        /*0040*/ 	.byte	0x04, 0x05
        /*0042*/ 	.short	(.L_1673 - .L_1672)
.L_1672:
        /*0044*/ 	.word	0x00000080
        /*0048*/ 	.word	0x00000001
        /*004c*/ 	.word	0x00000001


	//----- nvinfo : EIATTR_CRS_STACK_SIZE
	.align		4
.L_1673:
        /*0050*/ 	.byte	0x04, 0x1e
        /*0052*/ 	.short	(.L_1675 - .L_1674)
.L_1674:
        /*0054*/ 	.word	0x00000000


	//----- nvinfo : EIATTR_CBANK_PARAM_SIZE
	.align		4
.L_1675:
        /*0058*/ 	.byte	0x03, 0x19
        /*005a*/ 	.short	0x0290


	//----- nvinfo : EIATTR_PARAM_CBANK
	.align		4
        /*005c*/ 	.byte	0x04, 0x0a
        /*005e*/ 	.short	(.L_1677 - .L_1676)
	.align		4
.L_1676:
        /*0060*/ 	.word	index@(.nv.constant0._ZN2at6native18elementwise_kernelILi128ELi4EZNS0_22gpu_kernel_impl_nocastINS0_13BinaryFunctorIN3c104HalfES5_S5_NS0_15binary_internal10DivFunctorIS5_EEEEEEvRNS_18TensorIteratorBaseERKT_EUliE_EEviT1_)
        /*0064*/ 	.short	0x0210
        /*0066*/ 	.short	0x0290


	//----- nvinfo : EIATTR_SW_WAR
	.align		4
.L_1677:
        /*0068*/ 	.byte	0x04, 0x36
        /*006a*/ 	.short	(.L_1679 - .L_1678)
.L_1678:
        /*006c*/ 	.word	0x00000008
.L_1679:


//--------------------- .nv.info._ZN2at6native27unrolled_elementwise_kernelINS0_13BinaryFunctorIN3c104HalfES4_S4_NS0_15binary_internal10DivFunctorIS4_EEEESt5arrayIPcLm3EELi4E23TrivialOffsetCalculatorILi2EjESC_ILi1EjENS0_6memory15LoadWithoutCastENSF_16StoreWithoutCastEEEviT_T0_T2_T3_T4_T5_ --------------------------
	.section	.nv.info._ZN2at6native27unrolled_elementwise_kernelINS0_13BinaryFunctorIN3c104HalfES4_S4_NS0_15binary_internal10DivFunctorIS4_EEEESt5arrayIPcLm3EELi4E23TrivialOffsetCalculatorILi2EjESC_ILi1EjENS0_6memory15LoadWithoutCastENSF_16StoreWithoutCastEEEviT_T0_T2_T3_T4_T5_,"",@"SHT_CUDA_INFO"
	.sectionflags	@""
	.align	4


	//----- nvinfo : EIATTR_CUDA_API_VERSION
	.align		4
        /*0000*/ 	.byte	0x04, 0x37
        /*0002*/ 	.short	(.L_1681 - .L_1680)
.L_1680:
        /*0004*/ 	.word	0x00000082


	//----- nvinfo : EIATTR_KPARAM_INFO
	.align		4
.L_1681:
        /*0008*/ 	.byte	0x04, 0x17
        /*000a*/ 	.short	(.L_1683 - .L_1682)
.L_1682:
        /*000c*/ 	.word	0x00000000
        /*0010*/ 	.short	0x0006
        /*0012*/ 	.short	0x0023
        /*0014*/ 	.byte	0x00, 0xf0, 0x05, 0x00


	//----- nvinfo : EIATTR_KPARAM_INFO
	.align		4
.L_1683:
        /*0018*/ 	.byte	0x04, 0x17
        /*001a*/ 	.short	(.L_1685 - .L_1684)
.L_1684:
        /*001c*/ 	.word	0x00000000
        /*0020*/ 	.short	0x0005
        /*0022*/ 	.short	0x0022
        /*0024*/ 	.byte	0x00, 0xf0, 0x05, 0x00


	//----- nvinfo : EIATTR_KPARAM_INFO
	.align		4
.L_1685:
        /*0028*/ 	.byte	0x04, 0x17
        /*002a*/ 	.short	(.L_1687 - .L_1686)
.L_1686:
        /*002c*/ 	.word	0x00000000
        /*0030*/ 	.short	0x0004
        /*0032*/ 	.short	0x0021
        /*0034*/ 	.byte	0x00, 0xf0, 0x05, 0x00


	//----- nvinfo : EIATTR_KPARAM_INFO
	.align		4
.L_1687:
        /*0038*/ 	.byte	0x04, 0x17
        /*003a*/ 	.short	(.L_1689 - .L_1688)
.L_1688:
        /*003c*/ 	.word	0x00000000
        /*0040*/ 	.short	0x0003
        /*0042*/ 	.short	0x0020
        /*0044*/ 	.byte	0x00, 0xf0, 0x05, 0x00


	//----- nvinfo : EIATTR_KPARAM_INFO
	.align		4
.L_1689:
        /*0048*/ 	.byte	0x04, 0x17
        /*004a*/ 	.short	(.L_1691 - .L_1690)
.L_1690:
        /*004c*/ 	.word	0x00000000
        /*0050*/ 	.short	0x0002
        /*0052*/ 	.short	0x0008
        /*0054*/ 	.byte	0x00, 0xf0, 0x61, 0x00


	//----- nvinfo : EIATTR_KPARAM_INFO
	.align		4
.L_1691:
        /*0058*/ 	.byte	0x04, 0x17
        /*005a*/ 	.short	(.L_1693 - .L_1692)
.L_1692:
        /*005c*/ 	.word	0x00000000
        /*0060*/ 	.short	0x0001
        /*0062*/ 	.short	0x0004
        /*0064*/ 	.byte	0x00, 0xf0, 0x05, 0x00


	//----- nvinfo : EIATTR_KPARAM_INFO
	.align		4
.L_1693:
        /*0068*/ 	.byte	0x04, 0x17
        /*006a*/ 	.short	(.L_1695 - .L_1694)
.L_1694:
        /*006c*/ 	.word	0x00000000
        /*0070*/ 	.short	0x0000
        /*0072*/ 	.short	0x0000
        /*0074*/ 	.byte	0x00, 0xf0, 0x11, 0x00


	//----- nvinfo : EIATTR_SPARSE_MMA_MASK
	.align		4
.L_1695:
        /*0078*/ 	.byte	0x03, 0x50
        /*007a*/ 	.short	0x0000


	//----- nvinfo : EIATTR_MAXREG_COUNT
	.align		4
        /*007c*/ 	.byte	0x03, 0x1b
        /*007e*/ 	.short	0x00ff


	//----- nvinfo : EIATTR_MERCURY_ISA_VERSION
	.align		4
        /*0080*/ 	.byte	0x03, 0x5f
        /*0082*/ 	.short	0x0101


	//----- nvinfo : EIATTR_EXIT_INSTR_OFFSETS
	.align		4
        /*0084*/ 	.byte	0x04, 0x1c
        /*0086*/ 	.short	(.L_1697 - .L_1696)


	//   ....[0]....
.L_1696:
        /*0088*/ 	.word	0x000005d0


	//   ....[1]....
        /*008c*/ 	.word	0x00000650


	//----- nvinfo : EIATTR_MAX_THREADS
	.align		4
.L_1697:
        /*0090*/ 	.byte	0x04, 0x05
        /*0092*/ 	.short	(.L_1699 - .L_1698)
.L_1698:
        /*0094*/ 	.word	0x00000080
        /*0098*/ 	.word	0x00000001
        /*009c*/ 	.word	0x00000001


	//----- nvinfo : EIATTR_CRS_STACK_SIZE
	.align		4
.L_1699:
        /*00a0*/ 	.byte	0x04, 0x1e
        /*00a2*/ 	.short	(.L_1701 - .L_1700)
.L_1700:
        /*00a4*/ 	.word	0x00000000


	//----- nvinfo : EIATTR_CBANK_PARAM_SIZE
	.align		4
.L_1701:
        /*00a8*/ 	.byte	0x03, 0x19
        /*00aa*/ 	.short	0x0024


	//----- nvinfo : EIATTR_PARAM_CBANK
	.align		4
        /*00ac*/ 	.byte	0x04, 0x0a
        /*00ae*/ 	.short	(.L_1703 - .L_1702)
	.align		4
.L_1702:
        /*00b0*/ 	.word	index@(.nv.constant0._ZN2at6native27unrolled_elementwise_kernelINS0_13BinaryFunctorIN3c104HalfES4_S4_NS0_15binary_internal10DivFunctorIS4_EEEESt5arrayIPcLm3EELi4E23TrivialOffsetCalculatorILi2EjESC_ILi1EjENS0_6memory15LoadWithoutCastENSF_16StoreWithoutCastEEEviT_T0_T2_T3_T4_T5_)
        /*00b4*/ 	.short	0x0210
        /*00b6*/ 	.short	0x0024


	//----- nvinfo : EIATTR_SW_WAR
	.align		4
.L_1703:
        /*00b8*/ 	.byte	0x04, 0x36
        /*00ba*/ 	.short	(.L_1705 - .L_1704)
.L_1704:
        /*00bc*/ 	.word	0x00000008
.L_1705:


//--------------------- .nv.info._ZN2at6native29vectorized_elementwise_kernelILi2ENS0_13BinaryFunctorIN3c104HalfES4_S4_NS0_15binary_internal10DivFunctorIS4_EEEESt5arrayIPcLm3EEEEviT0_T1_ --------------------------
	.section	.nv.info._ZN2at6native29vectorized_elementwise_kernelILi2ENS0_13BinaryFunctorIN3c104HalfES4_S4_NS0_15binary_internal10DivFunctorIS4_EEEESt5arrayIPcLm3EEEEviT0_T1_,"",@"SHT_CUDA_INFO"
	.sectionflags	@""
	.align	4


	//----- nvinfo : EIATTR_CUDA_API_VERSION
	.align		4
        /*0000*/ 	.byte	0x04, 0x37
        /*0002*/ 	.short	(.L_1707 - .L_1706)
.L_1706:
        /*0004*/ 	.word	0x00000082


	//----- nvinfo : EIATTR_KPARAM_INFO
	.align		4
.L_1707:
        /*0008*/ 	.byte	0x04, 0x17
        /*000a*/ 	.short	(.L_1709 - .L_1708)
.L_1708:
        /*000c*/ 	.word	0x00000000
        /*0010*/ 	.short	0x0002
        /*0012*/ 	.short	0x0008
        /*0014*/ 	.byte	0x00, 0xf0, 0x61, 0x00


	//----- nvinfo : EIATTR_KPARAM_INFO
	.align		4
.L_1709:
        /*0018*/ 	.byte	0x04, 0x17
        /*001a*/ 	.short	(.L_1711 - .L_1710)
.L_1710:
        /*001c*/ 	.word	0x00000000
        /*0020*/ 	.short	0x0001
        /*0022*/ 	.short	0x0004
        /*0024*/ 	.byte	0x00, 0xf0, 0x05, 0x00


	//----- nvinfo : EIATTR_KPARAM_INFO
	.align		4
.L_1711:
        /*0028*/ 	.byte	0x04, 0x17
        /*002a*/ 	.short	(.L_1713 - .L_1712)
.L_1712:
        /*002c*/ 	.word	0x00000000
        /*0030*/ 	.short	0x0000
        /*0032*/ 	.short	0x0000
        /*0034*/ 	.byte	0x00, 0xf0, 0x11, 0x00


	//----- nvinfo : EIATTR_SPARSE_MMA_MASK
	.align		4
.L_1713:
        /*0038*/ 	.byte	0x03, 0x50
        /*003a*/ 	.short	0x0000


	//----- nvinfo : EIATTR_MAXREG_COUNT
	.align		4
        /*003c*/ 	.byte	0x03, 0x1b
        /*003e*/ 	.short	0x00ff


	//----- nvinfo : EIATTR_MERCURY_ISA_VERSION
	.align		4
        /*0040*/ 	.byte	0x03, 0x5f
        /*0042*/ 	.short	0x0101


	//----- nvinfo : EIATTR_EXIT_INSTR_OFFSETS
	.align		4
        /*0044*/ 	.byte	0x04, 0x1c
        /*0046*/ 	.short	(.L_1715 - .L_1714)


	//   ....[0]....
.L_1714:
        /*0048*/ 	.word	0x00000420


	//   ....[1]....
        /*004c*/ 	.word	0x00001070


	//   ....[2]....
        /*0050*/ 	.word	0x000010c0


	//----- nvinfo : EIATTR_MAX_THREADS
	.align		4
.L_1715:
        /*0054*/ 	.byte	0x04, 0x05
        /*0056*/ 	.short	(.L_1717 - .L_1716)
.L_1716:
        /*0058*/ 	.word	0x00000080
        /*005c*/ 	.word	0x00000001
        /*0060*/ 	.word	0x00000001


	//----- nvinfo : EIATTR_CRS_STACK_SIZE
	.align		4
.L_1717:
        /*0064*/ 	.byte	0x04, 0x1e
        /*0066*/ 	.short	(.L_1719 - .L_1718)
.L_1718:
        /*0068*/ 	.word	0x00000000


	//----- nvinfo : EIATTR_CBANK_PARAM_SIZE
	.align		4
.L_1719:
        /*006c*/ 	.byte	0x03, 0x19
        /*006e*/ 	.short	0x0020


	//----- nvinfo : EIATTR_PARAM_CBANK
	.align		4
        /*0070*/ 	.byte	0x04, 0x0a
        /*0072*/ 	.short	(.L_1721 - .L_1720)
	.align		4
.L_1720:
        /*0074*/ 	.word	index@(.nv.constant0._ZN2at6native29vectorized_elementwise_kernelILi2ENS0_13BinaryFunctorIN3c104HalfES4_S4_NS0_15binary_internal10DivFunctorIS4_EEEESt5arrayIPcLm3EEEEviT0_T1_)
        /*0078*/ 	.short	0x0210
        /*007a*/ 	.short	0x0020


	//----- nvinfo : EIATTR_SW_WAR
	.align		4
.L_1721:
        /*007c*/ 	.byte	0x04, 0x36
        /*007e*/ 	.short	(.L_1723 - .L_1722)
.L_1722:
        /*0080*/ 	.word	0x00000008
.L_1723:


//--------------------- .nv.info._ZN2at6native29vectorized_elementwise_kernelILi4ENS0_13BinaryFunctorIN3c104HalfES4_S4_NS0_15binary_internal10DivFunctorIS4_EEEESt5arrayIPcLm3EEEEviT0_T1_ --------------------------
	.section	.nv.info._ZN2at6native29vectorized_elementwise_kernelILi4ENS0_13BinaryFunctorIN3c104HalfES4_S4_NS0_15binary_internal10DivFunctorIS4_EEEESt5arrayIPcLm3EEEEviT0_T1_,"",@"SHT_CUDA_INFO"
	.sectionflags	@""
	.align	4


	//----- nvinfo : EIATTR_CUDA_API_VERSION
	.align		4
        /*0000*/ 	.byte	0x04, 0x37
        /*0002*/ 	.short	(.L_1725 - .L_1724)
.L_1724:
        /*0004*/ 	.word	0x00000082


	//----- nvinfo : EIATTR_KPARAM_INFO
	.align		4
.L_1725:
        /*0008*/ 	.byte	0x04, 0x17
        /*000a*/ 	.short	(.L_1727 - .L_1726)
.L_1726:
        /*000c*/ 	.word	0x00000000
        /*0010*/ 	.short	0x0002
        /*0012*/ 	.short	0x0008
        /*0014*/ 	.byte	0x00, 0xf0, 0x61, 0x00


	//----- nvinfo : EIATTR_KPARAM_INFO
	.align		4
.L_1727:
        /*0018*/ 	.byte	0x04, 0x17
        /*001a*/ 	.short	(.L_1729 - .L_1728)
.L_1728:
        /*001c*/ 	.word	0x00000000
        /*0020*/ 	.short	0x0001
        /*0022*/ 	.short	0x0004
        /*0024*/ 	.byte	0x00, 0xf0, 0x05, 0x00


	//----- nvinfo : EIATTR_KPARAM_INFO
	.align		4
.L_1729:
        /*0028*/ 	.byte	0x04, 0x17
        /*002a*/ 	.short	(.L_1731 - .L_1730)
.L_1730:
        /*002c*/ 	.word	0x00000000
        /*0030*/ 	.short	0x0000
        /*0032*/ 	.short	0x0000
        /*0034*/ 	.byte	0x00, 0xf0, 0x11, 0x00


	//----- nvinfo : EIATTR_SPARSE_MMA_MASK
	.align		4
.L_1731:
        /*0038*/ 	.byte	0x03, 0x50
        /*003a*/ 	.short	0x0000


	//----- nvinfo : EIATTR_MAXREG_COUNT
	.align		4
        /*003c*/ 	.byte	0x03, 0x1b
        /*003e*/ 	.short	0x00ff


	//----- nvinfo : EIATTR_MERCURY_ISA_VERSION
	.align		4
        /*0040*/ 	.byte	0x03, 0x5f
        /*0042*/ 	.short	0x0101


	//----- nvinfo : EIATTR_EXIT_INSTR_OFFSETS
	.align		4
        /*0044*/ 	.byte	0x04, 0x1c
        /*0046*/ 	.short	(.L_1733 - .L_1732)


	//   ....[0]....
.L_1732:
        /*0048*/ 	.word	0x000003c0


	//   ....[1]....
        /*004c*/ 	.word	0x00001010


	//   ....[2]....
        /*0050*/ 	.word	0x00001060


	//----- nvinfo : EIATTR_MAX_THREADS
	.align		4
.L_1733:
        /*0054*/ 	.byte	0x04, 0x05
        /*0056*/ 	.short	(.L_1735 - .L_1734)
.L_1734:
        /*0058*/ 	.word	0x00000080
        /*005c*/ 	.word	0x00000001
        /*0060*/ 	.word	0x00000001


	//----- nvinfo : EIATTR_CRS_STACK_SIZE
	.align		4
.L_1735:
        /*0064*/ 	.byte	0x04, 0x1e
        /*0066*/ 	.short	(.L_1737 - .L_1736)
.L_1736:
        /*0068*/ 	.word	0x00000000


	//----- nvinfo : EIATTR_CBANK_PARAM_SIZE
	.align		4
.L_1737:
        /*006c*/ 	.byte	0x03, 0x19
        /*006e*/ 	.short	0x0020


	//----- nvinfo : EIATTR_PARAM_CBANK
	.align		4
        /*0070*/ 	.byte	0x04, 0x0a
        /*0072*/ 	.short	(.L_1739 - .L_1738)
	.align		4
.L_1738:
        /*0074*/ 	.word	index@(.nv.constant0._ZN2at6native29vectorized_elementwise_kernelILi4ENS0_13BinaryFunctorIN3c104HalfES4_S4_NS0_15binary_internal10DivFunctorIS4_EEEESt5arrayIPcLm3EEEEviT0_T1_)
        /*0078*/ 	.short	0x0210
        /*007a*/ 	.short	0x0020


	//----- nvinfo : EIATTR_SW_WAR
	.align		4
.L_1739:
        /*007c*/ 	.byte	0x04, 0x36
        /*007e*/ 	.short	(.L_1741 - .L_1740)
.L_1740:
        /*0080*/ 	.word	0x00000008
.L_1741:


//--------------------- .nv.info._ZN2at6native29vectorized_elementwise_kernelILi8ENS0_13BinaryFunctorIN3c104HalfES4_S4_NS0_15binary_internal10DivFunctorIS4_EEEESt5arrayIPcLm3EEEEviT0_T1_ --------------------------
	.section	.nv.info._ZN2at6native29vectorized_elementwise_kernelILi8ENS0_13BinaryFunctorIN3c104HalfES4_S4_NS0_15binary_internal10DivFunctorIS4_EEEESt5arrayIPcLm3EEEEviT0_T1_,"",@"SHT_CUDA_INFO"
	.sectionflags	@""
	.align	4


	//----- nvinfo : EIATTR_CUDA_API_VERSION
	.align		4
        /*0000*/ 	.byte	0x04, 0x37
        /*0002*/ 	.short	(.L_1743 - .L_1742)
.L_1742:
        /*0004*/ 	.word	0x00000082


	//----- nvinfo : EIATTR_KPARAM_INFO
	.align		4
.L_1743:
        /*0008*/ 	.byte	0x04, 0x17
        /*000a*/ 	.short	(.L_1745 - .L_1744)
.L_1744:
        /*000c*/ 	.word	0x00000000
        /*0010*/ 	.short	0x0002
        /*0012*/ 	.short	0x0008
        /*0014*/ 	.byte	0x00, 0xf0, 0x61, 0x00


	//----- nvinfo : EIATTR_KPARAM_INFO
	.align		4
.L_1745:
        /*0018*/ 	.byte	0x04, 0x17
        /*001a*/ 	.short	(.L_1747 - .L_1746)
.L_1746:
        /*001c*/ 	.word	0x00000000
        /*0020*/ 	.short	0x0001
        /*0022*/ 	.short	0x0004
        /*0024*/ 	.byte	0x00, 0xf0, 0x05, 0x00


	//----- nvinfo : EIATTR_KPARAM_INFO
	.align		4
.L_1747:
        /*0028*/ 	.byte	0x04, 0x17
        /*002a*/ 	.short	(.L_1749 - .L_1748)
.L_1748:
        /*002c*/ 	.word	0x00000000
        /*0030*/ 	.short	0x0000
        /*0032*/ 	.short	0x0000
        /*0034*/ 	.byte	0x00, 0xf0, 0x11, 0x00


	//----- nvinfo : EIATTR_SPARSE_MMA_MASK
	.align		4
.L_1749:
        /*0038*/ 	.byte	0x03, 0x50
        /*003a*/ 	.short	0x0000


	//----- nvinfo : EIATTR_MAXREG_COUNT
	.align		4
        /*003c*/ 	.byte	0x03, 0x1b
        /*003e*/ 	.short	0x00ff


	//----- nvinfo : EIATTR_MERCURY_ISA_VERSION
	.align		4
        /*0040*/ 	.byte	0x03, 0x5f
        /*0042*/ 	.short	0x0101


	//----- nvinfo : EIATTR_EXIT_INSTR_OFFSETS
	.align		4
        /*0044*/ 	.byte	0x04, 0x1c
        /*0046*/ 	.short	(.L_1751 - .L_1750)


	//   ....[0]....
.L_1750:
        /*0048*/ 	.word	0x00000390


	//   ....[1]....
        /*004c*/ 	.word	0x00000fe0


	//   ....[2]....
        /*0050*/ 	.word	0x00001030


	//----- nvinfo : EIATTR_MAX_THREADS
	.align		4
.L_1751:
        /*0054*/ 	.byte	0x04, 0x05
        /*0056*/ 	.short	(.L_1753 - .L_1752)
.L_1752:
        /*0058*/ 	.word	0x00000080
        /*005c*/ 	.word	0x00000001
        /*0060*/ 	.word	0x00000001


	//----- nvinfo : EIATTR_CRS_STACK_SIZE
	.align		4
.L_1753:
        /*0064*/ 	.byte	0x04, 0x1e
        /*0066*/ 	.short	(.L_1755 - .L_1754)
.L_1754:
        /*0068*/ 	.word	0x00000000


	//----- nvinfo : EIATTR_CBANK_PARAM_SIZE
	.align		4
.L_1755:
        /*006c*/ 	.byte	0x03, 0x19
        /*006e*/ 	.short	0x0020


	//----- nvinfo : EIATTR_PARAM_CBANK
	.align		4
        /*0070*/ 	.byte	0x04, 0x0a
        /*0072*/ 	.short	(.L_1757 - .L_1756)
	.align		4
.L_1756:
        /*0074*/ 	.word	index@(.nv.constant0._ZN2at6native29vectorized_elementwise_kernelILi8ENS0_13BinaryFunctorIN3c104HalfES4_S4_NS0_15binary_internal10DivFunctorIS4_EEEESt5arrayIPcLm3EEEEviT0_T1_)
        /*0078*/ 	.short	0x0210
        /*007a*/ 	.short	0x0020


	//----- nvinfo : EIATTR_SW_WAR
	.align		4
.L_1757:
        /*007c*/ 	.byte	0x04, 0x36
        /*007e*/ 	.short	(.L_1759 - .L_1758)
.L_1758:
        /*0080*/ 	.word	0x00000008
.L_1759:


//--------------------- .nv.info._ZN2at6native18elementwise_kernelILi128ELi4EZNS0_15gpu_kernel_implINS0_13BUnaryFunctorIN3c104HalfES5_S5_NS0_15binary_internal10DivFunctorIS5_EEEEEEvRNS_18TensorIteratorBaseERKT_EUliE_EEviT1_ --------------------------
	.section	.nv.info._ZN2at6native18elementwise_kernelILi128ELi4EZNS0_15gpu_kernel_implINS0_13BUnaryFunctorIN3c104HalfES5_S5_NS0_15binary_internal10DivFunctorIS5_EEEEEEvRNS_18TensorIteratorBaseERKT_EUliE_EEviT1_,"",@"SHT_CUDA_INFO"
	.sectionflags	@""
	.align	4


	//----- nvinfo : EIATTR_CUDA_API_VERSION
	.align		4
        /*0000*/ 	.byte	0x04, 0x37
        /*0002*/ 	.short	(.L_1761 - .L_1760)
.L_1760:
        /*0004*/ 	.word	0x00000082


	//----- nvinfo : EIATTR_KPARAM_INFO
	.align		4
.L_1761:
        /*0008*/ 	.byte	0x04, 0x17
        /*000a*/ 	.short	(.L_1763 - .L_1762)
.L_1762:
        /*000c*/ 	.word	0x00000000
        /*0010*/ 	.short	0x0001
        /*0012*/ 	.short	0x0008
        /*0014*/ 	.byte	0x00, 0xf0, 0x61, 0x08


	//----- nvinfo : EIATTR_KPARAM_INFO
	.align		4
.L_1763:
        /*0018*/ 	.byte	0x04, 0x17
        /*001a*/ 	.short	(.L_1765 - .L_1764)
.L_1764:
        /*001c*/ 	.word	0x00000000
        /*0020*/ 	.short	0x0000
        /*0022*/ 	.short	0x0000
        /*0024*/ 	.byte	0x00, 0xf0, 0x11, 0x00


	//----- nvinfo : EIATTR_SPARSE_MMA_MASK
	.align		4
.L_1765:
        /*0028*/ 	.byte	0x03, 0x50
        /*002a*/ 	.short	0x0000


	//----- nvinfo : EIATTR_MAXREG_COUNT
	.align		4
        /*002c*/ 	.byte	0x03, 0x1b
        /*002e*/ 	.short	0x0080


	//----- nvinfo : EIATTR_EXTERNS
	.align		4
        /*0030*/ 	.byte	0x04, 0x0f
        /*0032*/ 	.short	(.L_1767 - .L_1766)


	//   ....[0]....
	.align		4
.L_1766:
        /*0034*/ 	.word	index@(__assertfail)


	//----- nvinfo : EIATTR_MERCURY_ISA_VERSION
	.align		4
.L_1767:
        /*0038*/ 	.byte	0x03, 0x5f
        /*003a*/ 	.short	0x0101


	//----- nvinfo : EIATTR_SYSCALL_OFFSETS
	.align		4
        /*003c*/ 	.byte	0x04, 0x46
        /*003e*/ 	.short	(.L_1769 - .L_1768)


	//   ....[0]....
.L_1768:
        /*0040*/ 	.word	0x000022c0


	//   ....[1]....
        /*0044*/ 	.word	0x00003280


	//   ....[2]....
        /*0048*/ 	.word	0x00005590


	//   ....[3]....
        /*004c*/ 	.word	0x00006550


	//   ....[4]....
        /*0050*/ 	.word	0x00008850


	//   ....[5]....
        /*0054*/ 	.word	0x00009810


	//   ....[6]....
        /*0058*/ 	.word	0x0000bb00


	//   ....[7]....
        /*005c*/ 	.word	0x0000cac0


	//----- nvinfo : EIATTR_EXIT_INSTR_OFFSETS
	.align		4
.L_1769:
        /*0060*/ 	.byte	0x04, 0x1c
        /*0062*/ 	.short	(.L_1771 - .L_1770)


	//   ....[0]....
.L_1770:
        /*0064*/ 	.word	0x000098e0


	//   ....[1]....
        /*0068*/ 	.word	0x0000bcf0


	//   ....[2]....
        /*006c*/ 	.word	0x0000bd30


	//   ....[3]....
        /*0070*/ 	.word	0x0000bdd0


	//   ....[4]....
        /*0074*/ 	.word	0x0000be10


	//   ....[5]....
        /*0078*/ 	.word	0x0000be50


	//   ....[6]....
        /*007c*/ 	.word	0x0000bee0


	//   ....[7]....
        /*0080*/ 	.word	0x0000bf00


	//   ....[8]....
        /*0084*/ 	.word	0x0000bfa0


	//   ....[9]....
        /*0088*/ 	.word	0x0000bff0


	//   ....[10]....
        /*008c*/ 	.word	0x0000c040


	//   ....[11]....
        /*0090*/ 	.word	0x0000c110


	//   ....[12]....
        /*0094*/ 	.word	0x0000c170


	//   ....[13]....
        /*0098*/ 	.word	0x0000c300


	//   ....[14]....
        /*009c*/ 	.word	0x0000c460


	//   ....[15]....
        /*00a0*/ 	.word	0x0000c4a0


	//   ....[16]....
        /*00a4*/ 	.word	0x0000c560


	//   ....[17]....
        /*00a8*/ 	.word	0x0000c6e0


	//   ....[18]....
        /*00ac*/ 	.word	0x0000c860


	//   ....[19]....
        /*00b0*/ 	.word	0x0000c9c0


	//   ....[20]....
        /*00b4*/ 	.word	0x0000cad0


	//   ....[21]....
        /*00b8*/ 	.word	0x0000cb10


	//   ....[22]....
        /*00bc*/ 	.word	0x0000cb50


	//----- nvinfo : EIATTR_MAX_THREADS
	.align		4
.L_1771:
        /*00c0*/ 	.byte	0x04, 0x05
        /*00c2*/ 	.short	(.L_1773 - .L_1772)
.L_1772:
        /*00c4*/ 	.word	0x00000080
        /*00c8*/ 	.word	0x00000001
        /*00cc*/ 	.word	0x00000001


	//----- nvinfo : EIATTR_CRS_STACK_SIZE
	.align		4
.L_1773:
        /*00d0*/ 	.byte	0x04, 0x1e
        /*00d2*/ 	.short	(.L_1775 - .L_1774)
.L_1774:
        /*00d4*/ 	.word	0x00000000


	//----- nvinfo : EIATTR_CBANK_PARAM_SIZE
	.align		4
.L_1775:
        /*00d8*/ 	.byte	0x03, 0x19
        /*00da*/ 	.short	0x0220


	//----- nvinfo : EIATTR_PARAM_CBANK
	.align		4
        /*00dc*/ 	.byte	0x04, 0x0a
        /*00de*/ 	.short	(.L_1777 - .L_1776)
	.align		4
.L_1776:
        /*00e0*/ 	.word	index@(.nv.constant0._ZN2at6native18elementwise_kernelILi128ELi4EZNS0_15gpu_kernel_implINS0_13BUnaryFunctorIN3c104HalfES5_S5_NS0_15binary_internal10DivFunctorIS5_EEEEEEvRNS_18TensorIteratorBaseERKT_EUliE_EEviT1_)
        /*00e4*/ 	.short	0x0210
        /*00e6*/ 	.short	0x0220


	//----- nvinfo : EIATTR_SW_WAR
	.align		4
.L_1777:
        /*00e8*/ 	.byte	0x04, 0x36
        /*00ea*/ 	.short	(.L_1779 - .L_1778)
.L_1778:
        /*00ec*/ 	.word	0x00000008
.L_1779:


//--------------------- .nv.info._ZN2at6native27unrolled_elementwise_kernelINS0_13BUnaryFunctorIN3c104HalfES4_S4_NS0_15binary_internal10DivFunctorIS4_EEEESt5arrayIPcLm2EELi4E23TrivialOffsetCalculatorILi1EjESD_NS0_6memory12LoadWithCastILi1EEENSE_13StoreWithCastILi1EEEEEviT_T0_T2_T3_T4_T5_ --------------------------
	.section	.nv.info._ZN2at6native27unrolled_elementwise_kernelINS0_13BUnaryFunctorIN3c104HalfES4_S4_NS0_15binary_internal10DivFunctorIS4_EEEESt5arrayIPcLm2EELi4E23TrivialOffsetCalculatorILi1EjESD_NS0_6memory12LoadWithCastILi1EEENSE_13StoreWithCastILi1EEEEEviT_T0_T2_T3_T4_T5_,"",@"SHT_CUDA_INFO"
	.sectionflags	@""
	.align	4


	//----- nvinfo : EIATTR_CUDA_API_VERSION
	.align		4
        /*0000*/ 	.byte	0x04, 0x37
        /*0002*/ 	.short	(.L_1781 - .L_1780)
.L_1780:
        /*0004*/ 	.word	0x00000082


	//----- nvinfo : EIATTR_KPARAM_INFO
	.align		4
.L_1781:
        /*0008*/ 	.byte	0x04, 0x17
        /*000a*/ 	.short	(.L_1783 - .L_1782)
.L_1782:
        /*000c*/ 	.word	0x00000000
        /*0010*/ 	.short	0x0006
        /*0012*/ 	.short	0x0024
        /*0014*/ 	.byte	0x00, 0xf0, 0x21, 0x00


	//----- nvinfo : EIATTR_KPARAM_INFO
	.align		4
.L_1783:
        /*0018*/ 	.byte	0x04, 0x17
        /*001a*/ 	.short	(.L_1785 - .L_1784)
.L_1784:
        /*001c*/ 	.word	0x00000000
        /*0020*/ 	.short	0x0005
        /*0022*/ 	.short	0x001c
        /*0024*/ 	.byte	0x00, 0xf0, 0x21, 0x00


	//----- nvinfo : EIATTR_KPARAM_INFO
	.align		4
.L_1785:
        /*0028*/ 	.byte	0x04, 0x17
        /*002a*/ 	.short	(.L_1787 - .L_1786)
.L_1786:
        /*002c*/ 	.word	0x00000000
        /*0030*/ 	.short	0x0004
        /*0032*/ 	.short	0x0019
        /*0034*/ 	.byte	0x00, 0xf0, 0x05, 0x00


	//----- nvinfo : EIATTR_KPARAM_INFO
	.align		4
.L_1787:
        /*0038*/ 	.byte	0x04, 0x17
        /*003a*/ 	.short	(.L_1789 - .L_1788)
.L_1788:
        /*003c*/ 	.word	0x00000000
        /*0040*/ 	.short	0x0003
        /*0042*/ 	.short	0x0018
        /*0044*/ 	.byte	0x00, 0xf0, 0x05, 0x00


	//----- nvinfo : EIATTR_KPARAM_INFO
	.align		4
.L_1789:
        /*0048*/ 	.byte	0x04, 0x17
        /*004a*/ 	.short	(.L_1791 - .L_1790)
.L_1790:
        /*004c*/ 	.word	0x00000000
        /*0050*/ 	.short	0x0002
        /*0052*/ 	.short	0x0008
        /*0054*/ 	.byte	0x00, 0xf0, 0x41, 0x00


	//----- nvinfo : EIATTR_KPARAM_INFO
	.align		4
.L_1791:
        /*0058*/ 	.byte	0x04, 0x17
        /*005a*/ 	.short	(.L_1793 - .L_1792)
.L_1792:
        /*005c*/ 	.word	0x00000000
        /*0060*/ 	.short	0x0001
        /*0062*/ 	.short	0x0004
        /*0064*/ 	.byte	0x00, 0xf0, 0x11, 0x00


	//----- nvinfo : EIATTR_KPARAM_INFO
	.align		4
.L_1793:
        /*0068*/ 	.byte	0x04, 0x17
        /*006a*/ 	.short	(.L_1795 - .L_1794)
.L_1794:
        /*006c*/ 	.word	0x00000000
        /*0070*/ 	.short	0x0000
        /*0072*/ 	.short	0x0000
        /*0074*/ 	.byte	0x00, 0xf0, 0x11, 0x00


	//----- nvinfo : EIATTR_SPARSE_MMA_MASK
	.align		4
.L_1795:
        /*0078*/ 	.byte	0x03, 0x50
        /*007a*/ 	.short	0x0000


	//----- nvinfo : EIATTR_MAXREG_COUNT
	.align		4
        /*007c*/ 	.byte	0x03, 0x1b
        /*007e*/ 	.short	0x00ff


	//----- nvinfo : EIATTR_EXTERNS
	.align		4
        /*0080*/ 	.byte	0x04, 0x0f
        /*0082*/ 	.short	(.L_1797 - .L_1796)


	//   ....[0]....
	.align		4
.L_1796:
        /*0084*/ 	.word	index@(__assertfail)


	//----- nvinfo : EIATTR_MERCURY_ISA_VERSION
	.align		4
.L_1797:
        /*0088*/ 	.byte	0x03, 0x5f
        /*008a*/ 	.short	0x0101


	//----- nvinfo : EIATTR_SYSCALL_OFFSETS
	.align		4
        /*008c*/ 	.byte	0x04, 0x46
        /*008e*/ 	.short	(.L_1799 - .L_1798)


	//   ....[0]....
.L_1798:
        /*0090*/ 	.word	0x000010b0


	//   ....[1]....
        /*0094*/ 	.word	0x000021c0


	//   ....[2]....
        /*0098*/ 	.word	0x000032e0


	//   ....[3]....
        /*009c*/ 	.word	0x000043d0


	//   ....[4]....
        /*00a0*/ 	.word	0x00005710


	//   ....[5]....
        /*00a4*/ 	.word	0x00006730


	//   ....[6]....
        /*00a8*/ 	.word	0x00007710


	//   ....[7]....
        /*00ac*/ 	.word	0x000086f0


	//----- nvinfo : EIATTR_EXIT_INSTR_OFFSETS
	.align		4
.L_1799:
        /*00b0*/ 	.byte	0x04, 0x1c
        /*00b2*/ 	.short	(.L_1801 - .L_1800)


	//   ....[0]....
.L_1800:
        /*00b4*/ 	.word	0x000077d0


	//   ....[1]....
        /*00b8*/ 	.word	0x00007920


	//   ....[2]....
        /*00bc*/ 	.word	0x00007960


	//   ....[3]....
        /*00c0*/ 	.word	0x00007a00


	//   ....[4]....
        /*00c4*/ 	.word	0x00007a40


	//   ....[5]....
        /*00c8*/ 	.word	0x00007a80


	//   ....[6]....
        /*00cc*/ 	.word	0x00007b10


	//   ....[7]....
        /*00d0*/ 	.word	0x00007b30


	//   ....[8]....
        /*00d4*/ 	.word	0x00007bd0


	//   ....[9]....
        /*00d8*/ 	.word	0x00007c20


	//   ....[10]....
        /*00dc*/ 	.word	0x00007c70


	//   ....[11]....
        /*00e0*/ 	.word	0x00007d40


	//   ....[12]....
        /*00e4*/ 	.word	0x00007da0


	//   ....[13]....
        /*00e8*/ 	.word	0x00007f30


	//   ....[14]....
        /*00ec*/ 	.word	0x00008090


	//   ....[15]....
        /*00f0*/ 	.word	0x000080d0


	//   ....[16]....
        /*00f4*/ 	.word	0x00008190


	//   ....[17]....
        /*00f8*/ 	.word	0x00008310


	//   ....[18]....
        /*00fc*/ 	.word	0x00008490


	//   ....[19]....
        /*0100*/ 	.word	0x000085f0


	//   ....[20]....
        /*0104*/ 	.word	0x00008700


	//   ....[21]....
        /*0108*/ 	.word	0x00008740


	//   ....[22]....
        /*010c*/ 	.word	0x00008780


	//----- nvinfo : EIATTR_MAX_THREADS
	.align		4
.L_1801:
        /*0110*/ 	.byte	0x04, 0x05
        /*0112*/ 	.short	(.L_1803 - .L_1802)
.L_1802:
        /*0114*/ 	.word	0x00000080
        /*0118*/ 	.word	0x00000001
        /*011c*/ 	.word	0x00000001


	//----- nvinfo : EIATTR_CRS_STACK_SIZE
	.align		4
.L_1803:
        /*0120*/ 	.byte	0x04, 0x1e
        /*0122*/ 	.short	(.L_1805 - .L_1804)
.L_1804:
        /*0124*/ 	.word	0x00000000


	//----- nvinfo : EIATTR_CBANK_PARAM_SIZE
	.align		4
.L_1805:
        /*0128*/ 	.byte	0x03, 0x19
        /*012a*/ 	.short	0x002c


	//----- nvinfo : EIATTR_PARAM_CBANK
	.align		4
        /*012c*/ 	.byte	0x04, 0x0a
        /*012e*/ 	.short	(.L_1807 - .L_1806)
	.align		4
.L_1806:
        /*0130*/ 	.word	index@(.nv.constant0._ZN2at6native27unrolled_elementwise_kernelINS0_13BUnaryFunctorIN3c104HalfES4_S4_NS0_15binary_internal10DivFunctorIS4_EEEESt5arrayIPcLm2EELi4E23TrivialOffsetCalculatorILi1EjESD_NS0_6memory12LoadWithCastILi1EEENSE_13StoreWithCastILi1EEEEEviT_T0_T2_T3_T4_T5_)
        /*0134*/ 	.short	0x0210
        /*0136*/ 	.short	0x002c


	//----- nvinfo : EIATTR_SW_WAR
	.align		4
.L_1807:
        /*0138*/ 	.byte	0x04, 0x36
        /*013a*/ 	.short	(.L_1809 - .L_1808)
.L_1808:
        /*013c*/ 	.word	0x00000008
.L_1809:


//--------------------- .nv.info._ZN2at6native18elementwise_kernelILi128ELi4EZNS0_22gpu_kernel_impl_nocastINS0_13BUnaryFunctorIN3c104HalfES5_S5_NS0_15binary_internal10DivFunctorIS5_EEEEEEvRNS_18TensorIteratorBaseERKT_EUliE_EEviT1_ --------------------------
	.section	.nv.info._ZN2at6native18elementwise_kernelILi128ELi4EZNS0_22gpu_kernel_impl_nocastINS0_13BUnaryFunctorIN3c104HalfES5_S5_NS0_15binary_internal10DivFunctorIS5_EEEEEEvRNS_18TensorIteratorBaseERKT_EUliE_EEviT1_,"",@"SHT_CUDA_INFO"
	.sectionflags	@""
	.align	4


	//----- nvinfo : EIATTR_CUDA_API_VERSION
	.align		4
        /*0000*/ 	.byte	0x04, 0x37
        /*0002*/ 	.short	(.L_1811 - .L_1810)
.L_1810:
        /*0004*/ 	.word	0x00000082


	//----- nvinfo : EIATTR_KPARAM_INFO
	.align		4
.L_1811:
        /*0008*/ 	.byte	0x04, 0x17
        /*000a*/ 	.short	(.L_1813 - .L_1812)
.L_1812:
        /*000c*/ 	.word	0x00000000
        /*0010*/ 	.short	0x0001
        /*0012*/ 	.short	0x0008
        /*0014*/ 	.byte	0x00, 0xf0, 0x61, 0x08


	//----- nvinfo : EIATTR_KPARAM_INFO
	.align		4
.L_1813:
        /*0018*/ 	.byte	0x04, 0x17
        /*001a*/ 	.short	(.L_1815 - .L_1814)
.L_1814:
        /*001c*/ 	.word	0x00000000
        /*0020*/ 	.short	0x0000
        /*0022*/ 	.short	0x0000
        /*0024*/ 	.byte	0x00, 0xf0, 0x11, 0x00


	//----- nvinfo : EIATTR_SPARSE_MMA_MASK
	.align		4
.L_1815:
        /*0028*/ 	.byte	0x03, 0x50
        /*002a*/ 	.short	0x0000


	//----- nvinfo : EIATTR_MAXREG_COUNT
	.align		4
        /*002c*/ 	.byte	0x03, 0x1b
        /*002e*/ 	.short	0x0080


	//----- nvinfo : EIATTR_MERCURY_ISA_VERSION
	.align		4
        /*0030*/ 	.byte	0x03, 0x5f
        /*0032*/ 	.short	0x0101


	//----- nvinfo : EIATTR_EXIT_INSTR_OFFSETS
	.align		4
        /*0034*/ 	.byte	0x04, 0x1c
        /*0036*/ 	.short	(.L_1817 - .L_1816)


	//   ....[0]....
.L_1816:
        /*0038*/ 	.word	0x00003c80


	//   ....[1]....
        /*003c*/ 	.word	0x00005050


	//----- nvinfo : EIATTR_MAX_THREADS
	.align		4
.L_1817:
        /*0040*/ 	.byte	0x04, 0x05
        /*0042*/ 	.short	(.L_1819 - .L_1818)
.L_1818:
        /*0044*/ 	.word	0x00000080
        /*0048*/ 	.word	0x00000001
        /*004c*/ 	.word	0x00000001


	//----- nvinfo : EIATTR_CRS_STACK_SIZE
	.align		4
.L_1819:
        /*0050*/ 	.byte	0x04, 0x1e
        /*0052*/ 	.short	(.L_1821 - .L_1820)
.L_1820:
        /*0054*/ 	.word	0x00000000


	//----- nvinfo : EIATTR_CBANK_PARAM_SIZE
	.align		4
.L_1821:
        /*0058*/ 	.byte	0x03, 0x19
        /*005a*/ 	.short	0x0220


	//----- nvinfo : EIATTR_PARAM_CBANK
	.align		4
        /*005c*/ 	.byte	0x04, 0x0a
        /*005e*/ 	.short	(.L_1823 - .L_1822)
	.align		4
.L_1822:
        /*0060*/ 	.word	index@(.nv.constant0._ZN2at6native18elementwise_kernelILi128ELi4EZNS0_22gpu_kernel_impl_nocastINS0_13BUnaryFunctorIN3c104HalfES5_S5_NS0_15binary_internal10DivFunctorIS5_EEEEEEvRNS_18TensorIteratorBaseERKT_EUliE_EEviT1_)
        /*0064*/ 	.short	0x0210
        /*0066*/ 	.short	0x0220


	//----- nvinfo : EIATTR_SW_WAR
	.align		4
.L_1823:
        /*0068*/ 	.byte	0x04, 0x36
        /*006a*/ 	.short	(.L_1825 - .L_1824)
.L_1824:
        /*006c*/ 	.word	0x00000008
.L_1825:


//--------------------- .nv.info._ZN2at6native27unrolled_elementwise_kernelINS0_13BUnaryFunctorIN3c104HalfES4_S4_NS0_15binary_internal10DivFunctorIS4_EEEESt5arrayIPcLm2EELi4E23TrivialOffsetCalculatorILi1EjESD_NS0_6memory15LoadWithoutCastENSE_16StoreWithoutCastEEEviT_T0_T2_T3_T4_T5_ --------------------------
	.section	.nv.info._ZN2at6native27unrolled_elementwise_kernelINS0_13BUnaryFunctorIN3c104HalfES4_S4_NS0_15binary_internal10DivFunctorIS4_EEEESt5arrayIPcLm2EELi4E23TrivialOffsetCalculatorILi1EjESD_NS0_6memory15LoadWithoutCastENSE_16StoreWithoutCastEEEviT_T0_T2_T3_T4_T5_,"",@"SHT_CUDA_INFO"
	.sectionflags	@""
	.align	4


	//----- nvinfo : EIATTR_CUDA_API_VERSION
	.align		4
        /*0000*/ 	.byte	0x04, 0x37
        /*0002*/ 	.short	(.L_1827 - .L_1826)
.L_1826:
        /*0004*/ 	.word	0x00000082


	//----- nvinfo : EIATTR_KPARAM_INFO
	.align		4
.L_1827:
        /*0008*/ 	.byte	0x04, 0x17
        /*000a*/ 	.short	(.L_1829 - .L_1828)
.L_1828:
        /*000c*/ 	.word	0x00000000
        /*0010*/ 	.short	0x0006
        /*0012*/ 	.short	0x001b
        /*0014*/ 	.byte	0x00, 0xf0, 0x05, 0x00


	//----- nvinfo : EIATTR_KPARAM_INFO
	.align		4
.L_1829:
        /*0018*/ 	.byte	0x04, 0x17
        /*001a*/ 	.short	(.L_1831 - .L_1830)
.L_1830:
        /*001c*/ 	.word	0x00000000
        /*0020*/ 	.short	0x0005
        /*0022*/ 	.short	0x001a
        /*0024*/ 	.byte	0x00, 0xf0, 0x05, 0x00


	//----- nvinfo : EIATTR_KPARAM_INFO
	.align		4
.L_1831:
        /*0028*/ 	.byte	0x04, 0x17
        /*002a*/ 	.short	(.L_1833 - .L_1832)
.L_1832:
        /*002c*/ 	.word	0x00000000
        /*0030*/ 	.short	0x0004
        /*0032*/ 	.short	0x0019
        /*0034*/ 	.byte	0x00, 0xf0, 0x05, 0x00


	//----- nvinfo : EIATTR_KPARAM_INFO
	.align		4
.L_1833:
        /*0038*/ 	.byte	0x04, 0x17
        /*003a*/ 	.short	(.L_1835 - .L_1834)
.L_1834:
        /*003c*/ 	.word	0x00000000
        /*0040*/ 	.short	0x0003
        /*0042*/ 	.short	0x0018
        /*0044*/ 	.byte	0x00, 0xf0, 0x05, 0x00


	//----- nvinfo : EIATTR_KPARAM_INFO
	.align		4
.L_1835:
        /*0048*/ 	.byte	0x04, 0x17
        /*004a*/ 	.short	(.L_1837 - .L_1836)
.L_1836:
        /*004c*/ 	.word	0x00000000
        /*0050*/ 	.short	0x0002
        /*0052*/ 	.short	0x0008
        /*0054*/ 	.byte	0x00, 0xf0, 0x41, 0x00


	//----- nvinfo : EIATTR_KPARAM_INFO
	.align		4
.L_1837:
        /*0058*/ 	.byte	0x04, 0x17
        /*005a*/ 	.short	(.L_1839 - .L_1838)
.L_1838:
        /*005c*/ 	.word	0x00000000
        /*0060*/ 	.short	0x0001
        /*0062*/ 	.short	0x0004
        /*0064*/ 	.byte	0x00, 0xf0, 0x11, 0x00


	//----- nvinfo : EIATTR_KPARAM_INFO
	.align		4
.L_1839:
        /*0068*/ 	.byte	0x04, 0x17
        /*006a*/ 	.short	(.L_1841 - .L_1840)
.L_1840:
        /*006c*/ 	.word	0x00000000
        /*0070*/ 	.short	0x0000
        /*0072*/ 	.short	0x0000
        /*0074*/ 	.byte	0x00, 0xf0, 0x11, 0x00


	//----- nvinfo : EIATTR_SPARSE_MMA_MASK
	.align		4
.L_1841:
        /*0078*/ 	.byte	0x03, 0x50
        /*007a*/ 	.short	0x0000


	//----- nvinfo : EIATTR_MAXREG_COUNT
	.align		4
        /*007c*/ 	.byte	0x03, 0x1b
        /*007e*/ 	.short	0x00ff


	//----- nvinfo : EIATTR_MERCURY_ISA_VERSION
	.align		4
        /*0080*/ 	.byte	0x03, 0x5f
        /*0082*/ 	.short	0x0101


	//----- nvinfo : EIATTR_EXIT_INSTR_OFFSETS
	.align		4
        /*0084*/ 	.byte	0x04, 0x1c
        /*0086*/ 	.short	(.L_1843 - .L_1842)


	//   ....[0]....
.L_1842:
        /*0088*/ 	.word	0x00000520


	//   ....[1]....
        /*008c*/ 	.word	0x000005a0


	//----- nvinfo : EIATTR_MAX_THREADS
	.align		4
.L_1843:
        /*0090*/ 	.byte	0x04, 0x05
        /*0092*/ 	.short	(.L_1845 - .L_1844)
.L_1844:
        /*0094*/ 	.word	0x00000080
        /*0098*/ 	.word	0x00000001
        /*009c*/ 	.word	0x00000001


	//----- nvinfo : EIATTR_CRS_STACK_SIZE
	.align		4
.L_1845:
        /*00a0*/ 	.byte	0x04, 0x1e
        /*00a2*/ 	.short	(.L_1847 - .L_1846)
.L_1846:
        /*00a4*/ 	.word	0x00000000


	//----- nvinfo : EIATTR_CBANK_PARAM_SIZE
	.align		4
.L_1847:
        /*00a8*/ 	.byte	0x03, 0x19
        /*00aa*/ 	.short	0x001c


	//----- nvinfo : EIATTR_PARAM_CBANK
	.align		4
        /*00ac*/ 	.byte	0x04, 0x0a
        /*00ae*/ 	.short	(.L_1849 - .L_1848)
	.align		4
.L_1848:
        /*00b0*/ 	.word	index@(.nv.constant0._ZN2at6native27unrolled_elementwise_kernelINS0_13BUnaryFunctorIN3c104HalfES4_S4_NS0_15binary_internal10DivFunctorIS4_EEEESt5arrayIPcLm2EELi4E23TrivialOffsetCalculatorILi1EjESD_NS0_6memory15LoadWithoutCastENSE_16StoreWithoutCastEEEviT_T0_T2_T3_T4_T5_)
        /*00b4*/ 	.short	0x0210
        /*00b6*/ 	.short	0x001c


	//----- nvinfo : EIATTR_SW_WAR
	.align		4
.L_1849:
        /*00b8*/ 	.byte	0x04, 0x36
        /*00ba*/ 	.short	(.L_1851 - .L_1850)
.L_1850:
        /*00bc*/ 	.word	0x00000008
.L_1851:


//--------------------- .nv.info._ZN2at6native29vectorized_elementwise_kernelILi2ENS0_13BUnaryFunctorIN3c104HalfES4_S4_NS0_15binary_internal10DivFunctorIS4_EEEESt5arrayIPcLm2EEEEviT0_T1_ --------------------------
	.section	.nv.info._ZN2at6native29vectorized_elementwise_kernelILi2ENS0_13BUnaryFunctorIN3c104HalfES4_S4_NS0_15binary_internal10DivFunctorIS4_EEEESt5arrayIPcLm2EEEEviT0_T1_,"",@"SHT_CUDA_INFO"
	.sectionflags	@""
	.align	4


	//----- nvinfo : EIATTR_CUDA_API_VERSION
	.align		4
        /*0000*/ 	.byte	0x04, 0x37
        /*0002*/ 	.short	(.L_1853 - .L_1852)
.L_1852:
        /*0004*/ 	.word	0x00000082


	//----- nvinfo : EIATTR_KPARAM_INFO
	.align		4
.L_1853:
        /*0008*/ 	.byte	0x04, 0x17
        /*000a*/ 	.short	(.L_1855 - .L_1854)
.L_1854:
        /*000c*/ 	.word	0x00000000
        /*0010*/ 	.short	0x0002
        /*0012*/ 	.short	0x0008
        /*0014*/ 	.byte	0x00, 0xf0, 0x41, 0x00


	//----- nvinfo : EIATTR_KPARAM_INFO
	.align		4
.L_1855:
        /*0018*/ 	.byte	0x04, 0x17
        /*001a*/ 	.short	(.L_1857 - .L_1856)
.L_1856:
        /*001c*/ 	.word	0x00000000
        /*0020*/ 	.short	0x0001
        /*0022*/ 	.short	0x0004
        /*0024*/ 	.byte	0x00, 0xf0, 0x11, 0x00


	//----- nvinfo : EIATTR_KPARAM_INFO
	.align		4
.L_1857:
        /*0028*/ 	.byte	0x04, 0x17
        /*002a*/ 	.short	(.L_1859 - .L_1858)
.L_1858:
        /*002c*/ 	.word	0x00000000
        /*0030*/ 	.short	0x0000
        /*0032*/ 	.short	0x0000
        /*0034*/ 	.byte	0x00, 0xf0, 0x11, 0x00


	//----- nvinfo : EIATTR_SPARSE_MMA_MASK
	.align		4
.L_1859:
        /*0038*/ 	.byte	0x03, 0x50
        /*003a*/ 	.short	0x0000


	//----- nvinfo : EIATTR_MAXREG_COUNT
	.align		4
        /*003c*/ 	.byte	0x03, 0x1b
        /*003e*/ 	.short	0x00ff


	//----- nvinfo : EIATTR_MERCURY_ISA_VERSION
	.align		4
        /*0040*/ 	.byte	0x03, 0x5f
        /*0042*/ 	.short	0x0101


	//----- nvinfo : EIATTR_EXIT_INSTR_OFFSETS
	.align		4
        /*0044*/ 	.byte	0x04, 0x1c
        /*0046*/ 	.short	(.L_1861 - .L_1860)


	//   ....[0]....
.L_1860:
        /*0048*/ 	.word	0x000002e0


	//   ....[1]....
        /*004c*/ 	.word	0x00000dc0


	//   ....[2]....
        /*0050*/ 	.word	0x00000e10


	//----- nvinfo : EIATTR_MAX_THREADS
	.align		4
.L_1861:
        /*0054*/ 	.byte	0x04, 0x05
        /*0056*/ 	.short	(.L_1863 - .L_1862)
.L_1862:
        /*0058*/ 	.word	0x00000080
        /*005c*/ 	.word	0x00000001
        /*0060*/ 	.word	0x00000001


	//----- nvinfo : EIATTR_CRS_STACK_SIZE
	.align		4
.L_1863:
        /*0064*/ 	.byte	0x04, 0x1e
        /*0066*/ 	.short	(.L_1865 - .L_1864)
.L_1864:
        /*0068*/ 	.word	0x00000000


	//----- nvinfo : EIATTR_CBANK_PARAM_SIZE
	.align		4
.L_1865:
        /*006c*/ 	.byte	0x03, 0x19
        /*006e*/ 	.short	0x0018


	//----- nvinfo : EIATTR_PARAM_CBANK
	.align		4
        /*0070*/ 	.byte	0x04, 0x0a
        /*0072*/ 	.short	(.L_1867 - .L_1866)
	.align		4
.L_1866:
        /*0074*/ 	.word	index@(.nv.constant0._ZN2at6native29vectorized_elementwise_kernelILi2ENS0_13BUnaryFunctorIN3c104HalfES4_S4_NS0_15binary_internal10DivFunctorIS4_EEEESt5arrayIPcLm2EEEEviT0_T1_)
        /*0078*/ 	.short	0x0210
        /*007a*/ 	.short	0x0018


	//----- nvinfo : EIATTR_SW_WAR
	.align		4
.L_1867:
        /*007c*/ 	.byte	0x04, 0x36
        /*007e*/ 	.short	(.L_1869 - .L_1868)
.L_1868:
        /*0080*/ 	.word	0x00000008
.L_1869:


//--------------------- .nv.info._ZN2at6native29vectorized_elementwise_kernelILi4ENS0_13BUnaryFunctorIN3c104HalfES4_S4_NS0_15binary_internal10DivFunctorIS4_EEEESt5arrayIPcLm2EEEEviT0_T1_ --------------------------
	.section	.nv.info._ZN2at6native29vectorized_elementwise_kernelILi4ENS0_13BUnaryFunctorIN3c104HalfES4_S4_NS0_15binary_internal10DivFunctorIS4_EEEESt5arrayIPcLm2EEEEviT0_T1_,"",@"SHT_CUDA_INFO"
	.sectionflags	@""
	.align	4


	//----- nvinfo : EIATTR_CUDA_API_VERSION
	.align		4
        /*0000*/ 	.byte	0x04, 0x37
        /*0002*/ 	.short	(.L_1871 - .L_1870)
.L_1870:
        /*0004*/ 	.word	0x00000082


	//----- nvinfo : EIATTR_KPARAM_INFO
	.align		4
.L_1871:
        /*0008*/ 	.byte	0x04, 0x17
        /*000a*/ 	.short	(.L_1873 - .L_1872)
.L_1872:
        /*000c*/ 	.word	0x00000000
        /*0010*/ 	.short	0x0002
        /*0012*/ 	.short	0x0008
        /*0014*/ 	.byte	0x00, 0xf0, 0x41, 0x00


	//----- nvinfo : EIATTR_KPARAM_INFO
	.align		4
.L_1873:
        /*0018*/ 	.byte	0x04, 0x17
        /*001a*/ 	.short	(.L_1875 - .L_1874)
.L_1874:
        /*001c*/ 	.word	0x00000000
        /*0020*/ 	.short	0x0001
        /*0022*/ 	.short	0x0004
        /*0024*/ 	.byte	0x00, 0xf0, 0x11, 0x00


	//----- nvinfo : EIATTR_KPARAM_INFO
	.align		4
.L_1875:
        /*0028*/ 	.byte	0x04, 0x17
        /*002a*/ 	.short	(.L_1877 - .L_1876)
.L_1876:
        /*002c*/ 	.word	0x00000000
        /*0030*/ 	.short	0x0000
        /*0032*/ 	.short	0x0000
        /*0034*/ 	.byte	0x00, 0xf0, 0x11, 0x00


	//----- nvinfo : EIATTR_SPARSE_MMA_MASK
	.align		4
.L_1877:
        /*0038*/ 	.byte	0x03, 0x50
        /*003a*/ 	.short	0x0000


	//----- nvinfo : EIATTR_MAXREG_COUNT
	.align		4
        /*003c*/ 	.byte	0x03, 0x1b
        /*003e*/ 	.short	0x00ff


	//----- nvinfo : EIATTR_MERCURY_ISA_VERSION
	.align		4
        /*0040*/ 	.byte	0x03, 0x5f
        /*0042*/ 	.short	0x0101


	//----- nvinfo : EIATTR_EXIT_INSTR_OFFSETS
	.align		4
        /*0044*/ 	.byte	0x04, 0x1c
        /*0046*/ 	.short	(.L_1879 - .L_1878)


	//   ....[0]....
.L_1878:
        /*0048*/ 	.word	0x000002a0


	//   ....[1]....
        /*004c*/ 	.word	0x00000d80


	//   ....[2]....
        /*0050*/ 	.word	0x00000dd0


	//----- nvinfo : EIATTR_MAX_THREADS
	.align		4
.L_1879:
        /*0054*/ 	.byte	0x04, 0x05
        /*0056*/ 	.short	(.L_1881 - .L_1880)
.L_1880:
        /*0058*/ 	.word	0x00000080
        /*005c*/ 	.word	0x00000001
        /*0060*/ 	.word	0x00000001


	//----- nvinfo : EIATTR_CRS_STACK_SIZE
	.align		4
.L_1881:
        /*0064*/ 	.byte	0x04, 0x1e
        /*0066*/ 	.short	(.L_1883 - .L_1882)
.L_1882:
        /*0068*/ 	.word	0x00000000


	//----- nvinfo : EIATTR_CBANK_PARAM_SIZE
	.align		4
.L_1883:
        /*006c*/ 	.byte	0x03, 0x19
        /*006e*/ 	.short	0x0018


	//----- nvinfo : EIATTR_PARAM_CBANK
	.align		4
        /*0070*/ 	.byte	0x04, 0x0a
        /*0072*/ 	.short	(.L_1885 - .L_1884)
	.align		4
.L_1884:
        /*0074*/ 	.word	index@(.nv.constant0._ZN2at6native29vectorized_elementwise_kernelILi4ENS0_13BUnaryFunctorIN3c104HalfES4_S4_NS0_15binary_internal10DivFunctorIS4_EEEESt5arrayIPcLm2EEEEviT0_T1_)
        /*0078*/ 	.short	0x0210
        /*007a*/ 	.short	0x0018


	//----- nvinfo : EIATTR_SW_WAR
	.align		4
.L_1885:
        /*007c*/ 	.byte	0x04, 0x36
        /*007e*/ 	.short	(.L_1887 - .L_1886)
.L_1886:
        /*0080*/ 	.word	0x00000008
.L_1887:


//--------------------- .nv.info._ZN2at6native29vectorized_elementwise_kernelILi8ENS0_13BUnaryFunctorIN3c104HalfES4_S4_NS0_15binary_internal10DivFunctorIS4_EEEESt5arrayIPcLm2EEEEviT0_T1_ --------------------------
	.section	.nv.info._ZN2at6native29vectorized_elementwise_kernelILi8ENS0_13BUnaryFunctorIN3c104HalfES4_S4_NS0_15binary_internal10DivFunctorIS4_EEEESt5arrayIPcLm2EEEEviT0_T1_,"",@"SHT_CUDA_INFO"
	.sectionflags	@""
	.align	4


	//----- nvinfo : EIATTR_CUDA_API_VERSION
	.align		4
        /*0000*/ 	.byte	0x04, 0x37
        /*0002*/ 	.short	(.L_1889 - .L_1888)
.L_1888:
        /*0004*/ 	.word	0x00000082


	//----- nvinfo : EIATTR_KPARAM_INFO
	.align		4
.L_1889:
        /*0008*/ 	.byte	0x04, 0x17
        /*000a*/ 	.short	(.L_1891 - .L_1890)
.L_1890:
        /*000c*/ 	.word	0x00000000
        /*0010*/ 	.short	0x0002
        /*0012*/ 	.short	0x0008
        /*0014*/ 	.byte	0x00, 0xf0, 0x41, 0x00


	//----- nvinfo : EIATTR_KPARAM_INFO
	.align		4
.L_1891:
        /*0018*/ 	.byte	0x04, 0x17
        /*001a*/ 	.short	(.L_1893 - .L_1892)
.L_1892:
        /*001c*/ 	.word	0x00000000
        /*0020*/ 	.short	0x0001
        /*0022*/ 	.short	0x0004
        /*0024*/ 	.byte	0x00, 0xf0, 0x11, 0x00


	//----- nvinfo : EIATTR_KPARAM_INFO
	.align		4
.L_1893:
        /*0028*/ 	.byte	0x04, 0x17
        /*002a*/ 	.short	(.L_1895 - .L_1894)
.L_1894:
        /*002c*/ 	.word	0x00000000
        /*0030*/ 	.short	0x0000
        /*0032*/ 	.short	0x0000
        /*0034*/ 	.byte	0x00, 0xf0, 0x11, 0x00


	//----- nvinfo : EIATTR_SPARSE_MMA_MASK
	.align		4
.L_1895:
        /*0038*/ 	.byte	0x03, 0x50
        /*003a*/ 	.short	0x0000


	//----- nvinfo : EIATTR_MAXREG_COUNT
	.align		4
        /*003c*/ 	.byte	0x03, 0x1b
        /*003e*/ 	.short	0x00ff


	//----- nvinfo : EIATTR_MERCURY_ISA_VERSION
	.align		4
        /*0040*/ 	.byte	0x03, 0x5f
        /*0042*/ 	.short	0x0101


	//----- nvinfo : EIATTR_EXIT_INSTR_OFFSETS
	.align		4
        /*0044*/ 	.byte	0x04, 0x1c
        /*0046*/ 	.short	(.L_1897 - .L_1896)


	//   ....[0]....
.L_1896:
        /*0048*/ 	.word	0x00000280


	//   ....[1]....
        /*004c*/ 	.word	0x00000d60


	//   ....[2]....
        /*0050*/ 	.word	0x00000db0


	//----- nvinfo : EIATTR_MAX_THREADS
	.align		4
.L_1897:
        /*0054*/ 	.byte	0x04, 0x05
        /*0056*/ 	.short	(.L_1899 - .L_1898)
.L_1898:
        /*0058*/ 	.word	0x00000080
        /*005c*/ 	.word	0x00000001
        /*0060*/ 	.word	0x00000001


	//----- nvinfo : EIATTR_CRS_STACK_SIZE
	.align		4
.L_1899:
        /*0064*/ 	.byte	0x04, 0x1e
        /*0066*/ 	.short	(.L_1901 - .L_1900)
.L_1900:
        /*0068*/ 	.word	0x00000000


	//----- nvinfo : EIATTR_CBANK_PARAM_SIZE
	.align		4
.L_1901:
        /*006c*/ 	.byte	0x03, 0x19
        /*006e*/ 	.short	0x0018


	//----- nvinfo : EIATTR_PARAM_CBANK
	.align		4
        /*0070*/ 	.byte	0x04, 0x0a
        /*0072*/ 	.short	(.L_1903 - .L_1902)
	.align		4
.L_1902:
        /*0074*/ 	.word	index@(.nv.constant0._ZN2at6native29vectorized_elementwise_kernelILi8ENS0_13BUnaryFunctorIN3c104HalfES4_S4_NS0_15binary_internal10DivFunctorIS4_EEEESt5arrayIPcLm2EEEEviT0_T1_)
        /*0078*/ 	.short	0x0210
        /*007a*/ 	.short	0x0018


	//----- nvinfo : EIATTR_SW_WAR
	.align		4
.L_1903:
        /*007c*/ 	.byte	0x04, 0x36
        /*007e*/ 	.short	(.L_1905 - .L_1904)
.L_1904:
        /*0080*/ 	.word	0x00000008
.L_1905:


//--------------------- .nv.info._ZN2at6native18elementwise_kernelILi128ELi4EZNS0_15gpu_kernel_implINS0_13AUnaryFunctorIN3c104HalfES5_S5_NS0_15binary_internal10DivFunctorIS5_EEEEEEvRNS_18TensorIteratorBaseERKT_EUliE_EEviT1_ --------------------------
	.section	.nv.info._ZN2at6native18elementwise_kernelILi128ELi4EZNS0_15gpu_kernel_implINS0_13AUnaryFunctorIN3c104HalfES5_S5_NS0_15binary_internal10DivFunctorIS5_EEEEEEvRNS_18TensorIteratorBaseERKT_EUliE_EEviT1_,"",@"SHT_CUDA_INFO"
	.sectionflags	@""
	.align	4


	//----- nvinfo : EIATTR_CUDA_API_VERSION
	.align		4
        /*0000*/ 	.byte	0x04, 0x37
        /*0002*/ 	.short	(.L_1907 - .L_1906)
.L_1906:
        /*0004*/ 	.word	0x00000082


	//----- nvinfo : EIATTR_KPARAM_INFO
	.align		4
.L_1907:
        /*0008*/ 	.byte	0x04, 0x17
        /*000a*/ 	.short	(.L_1909 - .L_1908)
.L_1908:
        /*000c*/ 	.word	0x00000000
        /*0010*/ 	.short	0x0001
        /*0012*/ 	.short	0x0008
        /*0014*/ 	.byte	0x00, 0xf0, 0x61, 0x08


	//----- nvinfo : EIATTR_KPARAM_INFO
	.align		4
.L_1909:
        /*0018*/ 	.byte	0x04, 0x17
        /*001a*/ 	.short	(.L_1911 - .L_1910)
.L_1910:
        /*001c*/ 	.word	0x00000000
        /*0020*/ 	.short	0x0000
        /*0022*/ 	.short	0x0000
        /*0024*/ 	.byte	0x00, 0xf0, 0x11, 0x00


	//----- nvinfo : EIATTR_SPARSE_MMA_MASK
	.align		4
.L_1911:
        /*0028*/ 	.byte	0x03, 0x50
        /*002a*/ 	.short	0x0000


	//----- nvinfo : EIATTR_MAXREG_COUNT
	.align		4
        /*002c*/ 	.byte	0x03, 0x1b
        /*002e*/ 	.short	0x0080


	//----- nvinfo : EIATTR_EXTERNS
	.align		4
        /*0030*/ 	.byte	0x04, 0x0f
        /*0032*/ 	.short	(.L_1913 - .L_1912)


	//   ....[0]....
	.align		4
.L_1912:
        /*0034*/ 	.word	index@(__assertfail)


	//----- nvinfo : EIATTR_MERCURY_ISA_VERSION
	.align		4
.L_1913:
        /*0038*/ 	.byte	0x03, 0x5f
        /*003a*/ 	.short	0x0101


	//----- nvinfo : EIATTR_SYSCALL_OFFSETS
	.align		4
        /*003c*/ 	.byte	0x04, 0x46
        /*003e*/ 	.short	(.L_1915 - .L_1914)


	//   ....[0]....
.L_1914:
        /*0040*/ 	.word	0x000022c0


	//   ....[1]....
        /*0044*/ 	.word	0x00003290


	//   ....[2]....
        /*0048*/ 	.word	0x000055a0


	//   ....[3]....
        /*004c*/ 	.word	0x00006560


	//   ....[4]....
        /*0050*/ 	.word	0x00008860


	//   ....[5]....
        /*0054*/ 	.word	0x00009820


	//   ....[6]....
        /*0058*/ 	.word	0x0000bb10


	//   ....[7]....
        /*005c*/ 	.word	0x0000cad0


	//----- nvinfo : EIATTR_EXIT_INSTR_OFFSETS
	.align		4
.L_1915:
        /*0060*/ 	.byte	0x04, 0x1c
        /*0062*/ 	.short	(.L_1917 - .L_1916)


	//   ....[0]....
.L_1916:
        /*0064*/ 	.word	0x000098f0


	//   ....[1]....
        /*0068*/ 	.word	0x0000bd00


	//   ....[2]....
        /*006c*/ 	.word	0x0000bd40


	//   ....[3]....
        /*0070*/ 	.word	0x0000bde0


	//   ....[4]....
        /*0074*/ 	.word	0x0000be20


	//   ....[5]....
        /*0078*/ 	.word	0x0000be60


	//   ....[6]....
        /*007c*/ 	.word	0x0000bef0


	//   ....[7]....
        /*0080*/ 	.word	0x0000bf10


	//   ....[8]....
        /*0084*/ 	.word	0x0000bfb0


	//   ....[9]....
        /*0088*/ 	.word	0x0000c000


	//   ....[10]....
        /*008c*/ 	.word	0x0000c050


	//   ....[11]....
        /*0090*/ 	.word	0x0000c120


	//   ....[12]....
        /*0094*/ 	.word	0x0000c180


	//   ....[13]....
        /*0098*/ 	.word	0x0000c310


	//   ....[14]....
        /*009c*/ 	.word	0x0000c470


	//   ....[15]....
        /*00a0*/ 	.word	0x0000c4b0


	//   ....[16]....
        /*00a4*/ 	.word	0x0000c570


	//   ....[17]....
        /*00a8*/ 	.word	0x0000c6f0


	//   ....[18]....
        /*00ac*/ 	.word	0x0000c870


	//   ....[19]....
        /*00b0*/ 	.word	0x0000c9d0


	//   ....[20]....
        /*00b4*/ 	.word	0x0000cae0


	//   ....[21]....
        /*00b8*/ 	.word	0x0000cb20


	//   ....[22]....
        /*00bc*/ 	.word	0x0000cb60


	//----- nvinfo : EIATTR_MAX_THREADS
	.align		4
.L_1917:
        /*00c0*/ 	.byte	0x04, 0x05
        /*00c2*/ 	.short	(.L_1919 - .L_1918)
.L_1918:
        /*00c4*/ 	.word	0x00000080
        /*00c8*/ 	.word	0x00000001
        /*00cc*/ 	.word	0x00000001


	//----- nvinfo : EIATTR_CRS_STACK_SIZE
	.align		4
.L_1919:
        /*00d0*/ 	.byte	0x04, 0x1e
        /*00d2*/ 	.short	(.L_1921 - .L_1920)
.L_1920:
        /*00d4*/ 	.word	0x00000000


	//----- nvinfo : EIATTR_CBANK_PARAM_SIZE
	.align		4
.L_1921:
        /*00d8*/ 	.byte	0x03, 0x19
        /*00da*/ 	.short	0x0220


	//----- nvinfo : EIATTR_PARAM_CBANK
	.align		4
        /*00dc*/ 	.byte	0x04, 0x0a
        /*00de*/ 	.short	(.L_1923 - .L_1922)
	.align		4
.L_1922:
        /*00e0*/ 	.word	index@(.nv.constant0._ZN2at6native18elementwise_kernelILi128ELi4EZNS0_15gpu_kernel_implINS0_13AUnaryFunctorIN3c104HalfES5_S5_NS0_15binary_internal10DivFunctorIS5_EEEEEEvRNS_18TensorIteratorBaseERKT_EUliE_EEviT1_)
        /*00e4*/ 	.short	0x0210
        /*00e6*/ 	.short	0x0220


	//----- nvinfo : EIATTR_SW_WAR
	.align		4
.L_1923:
        /*00e8*/ 	.byte	0x04, 0x36
        /*00ea*/ 	.short	(.L_1925 - .L_1924)
.L_1924:
        /*00ec*/ 	.word	0x00000008
.L_1925:


//--------------------- .nv.info._ZN2at6native27unrolled_elementwise_kernelINS0_13AUnaryFunctorIN3c104HalfES4_S4_NS0_15binary_internal10DivFunctorIS4_EEEESt5arrayIPcLm2EELi4E23TrivialOffsetCalculatorILi1EjESD_NS0_6memory12LoadWithCastILi1EEENSE_13StoreWithCastILi1EEEEEviT_T0_T2_T3_T4_T5_ --------------------------
	.section	.nv.info._ZN2at6native27unrolled_elementwise_kernelINS0_13AUnaryFunctorIN3c104HalfES4_S4_NS0_15binary_internal10DivFunctorIS4_EEEESt5arrayIPcLm2EELi4E23TrivialOffsetCalculatorILi1EjESD_NS0_6memory12LoadWithCastILi1EEENSE_13StoreWithCastILi1EEEEEviT_T0_T2_T3_T4_T5_,"",@"SHT_CUDA_INFO"
	.sectionflags	@""
	.align	4


	//----- nvinfo : EIATTR_CUDA_API_VERSION
	.align		4
        /*0000*/ 	.byte	0x04, 0x37
        /*0002*/ 	.short	(.L_1927 - .L_1926)
.L_1926:
        /*0004*/ 	.word	0x00000082


	//----- nvinfo : EIATTR_KPARAM_INFO
	.align		4
.L_1927:
        /*0008*/ 	.byte	0x04, 0x17
        /*000a*/ 	.short	(.L_1929 - .L_1928)
.L_1928:
        /*000c*/ 	.word	0x00000000
        /*0010*/ 	.short	0x0006
        /*0012*/ 	.short	0x0024
        /*0014*/ 	.byte	0x00, 0xf0, 0x21, 0x00


	//----- nvinfo : EIATTR_KPARAM_INFO
	.align		4
.L_1929:
        /*0018*/ 	.byte	0x04, 0x17
        /*001a*/ 	.short	(.L_1931 - .L_1930)
.L_1930:
        /*001c*/ 	.word	0x00000000
        /*0020*/ 	.short	0x0005
        /*0022*/ 	.short	0x001c
        /*0024*/ 	.byte	0x00, 0xf0, 0x21, 0x00


	//----- nvinfo : EIATTR_KPARAM_INFO
	.align		4
.L_1931:
        /*0028*/ 	.byte	0x04, 0x17
        /*002a*/ 	.short	(.L_1933 - .L_1932)
.L_1932:
        /*002c*/ 	.word	0x00000000
        /*0030*/ 	.short	0x0004
        /*0032*/ 	.short	0x0019
        /*0034*/ 	.byte	0x00, 0xf0, 0x05, 0x00


	//----- nvinfo : EIATTR_KPARAM_INFO
	.align		4
.L_1933:
        /*0038*/ 	.byte	0x04, 0x17
        /*003a*/ 	.short	(.L_1935 - .L_1934)
.L_1934:
        /*003c*/ 	.word	0x00000000
        /*0040*/ 	.short	0x0003
        /*0042*/ 	.short	0x0018
        /*0044*/ 	.byte	0x00, 0xf0, 0x05, 0x00


	//----- nvinfo : EIATTR_KPARAM_INFO
	.align		4
.L_1935:
        /*0048*/ 	.byte	0x04, 0x17
        /*004a*/ 	.short	(.L_1937 - .L_1936)
.L_1936:
        /*004c*/ 	.word	0x00000000
        /*0050*/ 	.short	0x0002
        /*0052*/ 	.short	0x0008
        /*0054*/ 	.byte	0x00, 0xf0, 0x41, 0x00


	//----- nvinfo : EIATTR_KPARAM_INFO
	.align		4
.L_1937:
        /*0058*/ 	.byte	0x04, 0x17
        /*005a*/ 	.short	(.L_1939 - .L_1938)
.L_1938:
        /*005c*/ 	.word	0x00000000
        /*0060*/ 	.short	0x0001
        /*0062*/ 	.short	0x0004
        /*0064*/ 	.byte	0x00, 0xf0, 0x11, 0x00


	//----- nvinfo : EIATTR_KPARAM_INFO
	.align		4
.L_1939:
        /*0068*/ 	.byte	0x04, 0x17
        /*006a*/ 	.short	(.L_1941 - .L_1940)
.L_1940:
        /*006c*/ 	.word	0x00000000
        /*0070*/ 	.short	0x0000
        /*0072*/ 	.short	0x0000
        /*0074*/ 	.byte	0x00, 0xf0, 0x11, 0x00


	//----- nvinfo : EIATTR_SPARSE_MMA_MASK
	.align		4
.L_1941:
        /*0078*/ 	.byte	0x03, 0x50
        /*007a*/ 	.short	0x0000


	//----- nvinfo : EIATTR_MAXREG_COUNT
	.align		4
        /*007c*/ 	.byte	0x03, 0x1b
        /*007e*/ 	.short	0x00ff


	//----- nvinfo : EIATTR_EXTERNS
	.align		4
        /*0080*/ 	.byte	0x04, 0x0f
        /*0082*/ 	.short	(.L_1943 - .L_1942)


	//   ....[0]....
	.align		4
.L_1942:
        /*0084*/ 	.word	index@(__assertfail)


	//----- nvinfo : EIATTR_MERCURY_ISA_VERSION
	.align		4
.L_1943:
        /*0088*/ 	.byte	0x03, 0x5f
        /*008a*/ 	.short	0x0101


	//----- nvinfo : EIATTR_SYSCALL_OFFSETS
	.align		4
        /*008c*/ 	.byte	0x04, 0x46
        /*008e*/ 	.short	(.L_1945 - .L_1944)


	//   ....[0]....
.L_1944:
        /*0090*/ 	.word	0x000010b0


	//   ....[1]....
        /*0094*/ 	.word	0x000021c0


	//   ....[2]....
        /*0098*/ 	.word	0x000032e0


	//   ....[3]....
        /*009c*/ 	.word	0x000043d0


	//   ....[4]....
        /*00a0*/ 	.word	0x00005710


	//   ....[5]....
        /*00a4*/ 	.word	0x00006730


	//   ....[6]....
        /*00a8*/ 	.word	0x00007710


	//   ....[7]....
        /*00ac*/ 	.word	0x000086f0


	//----- nvinfo : EIATTR_EXIT_INSTR_OFFSETS
	.align		4
.L_1945:
        /*00b0*/ 	.byte	0x04, 0x1c
        /*00b2*/ 	.short	(.L_1947 - .L_1946)


	//   ....[0]....
.L_1946:
        /*00b4*/ 	.word	0x000077d0


	//   ....[1]....
        /*00b8*/ 	.word	0x00007920


	//   ....[2]....
        /*00bc*/ 	.word	0x00007960


	//   ....[3]....
        /*00c0*/ 	.word	0x00007a00


	//   ....[4]....
        /*00c4*/ 	.word	0x00007a40


	//   ....[5]....
        /*00c8*/ 	.word	0x00007a80


	//   ....[6]....
        /*00cc*/ 	.word	0x00007b10


	//   ....[7]....
        /*00d0*/ 	.word	0x00007b30


	//   ....[8]....
        /*00d4*/ 	.word	0x00007bd0


	//   ....[9]....
        /*00d8*/ 	.word	0x00007c20


	//   ....[10]....
        /*00dc*/ 	.word	0x00007c70


	//   ....[11]....
        /*00e0*/ 	.word	0x00007d40


	//   ....[12]....
        /*00e4*/ 	.word	0x00007da0


	//   ....[13]....
        /*00e8*/ 	.word	0x00007f30


	//   ....[14]....
        /*00ec*/ 	.word	0x00008090


	//   ....[15]....
        /*00f0*/ 	.word	0x000080d0


	//   ....[16]....
        /*00f4*/ 	.word	0x00008190


	//   ....[17]....
        /*00f8*/ 	.word	0x00008310


	//   ....[18]....
        /*00fc*/ 	.word	0x00008490


	//   ....[19]....
        /*0100*/ 	.word	0x000085f0


	//   ....[20]....
        /*0104*/ 	.word	0x00008700


	//   ....[21]....
        /*0108*/ 	.word	0x00008740


	//   ....[22]....
        /*010c*/ 	.word	0x00008780


	//----- nvinfo : EIATTR_MAX_THREADS
	.align		4
.L_1947:
        /*0110*/ 	.byte	0x04, 0x05
        /*0112*/ 	.short	(.L_1949 - .L_1948)
.L_1948:
        /*0114*/ 	.word	0x00000080
        /*0118*/ 	.word	0x00000001
        /*011c*/ 	.word	0x00000001


	//----- nvinfo : EIATTR_CRS_STACK_SIZE
	.align		4
.L_1949:
        /*0120*/ 	.byte	0x04, 0x1e
        /*0122*/ 	.short	(.L_1951 - .L_1950)
.L_1950:
        /*0124*/ 	.word	0x00000000


	//----- nvinfo : EIATTR_CBANK_PARAM_SIZE
	.align		4
.L_1951:
        /*0128*/ 	.byte	0x03, 0x19
        /*012a*/ 	.short	0x002c


	//----- nvinfo : EIATTR_PARAM_CBANK
	.align		4
        /*012c*/ 	.byte	0x04, 0x0a
        /*012e*/ 	.short	(.L_1953 - .L_1952)
	.align		4
.L_1952:
        /*0130*/ 	.word	index@(.nv.constant0._ZN2at6native27unrolled_elementwise_kernelINS0_13AUnaryFunctorIN3c104HalfES4_S4_NS0_15binary_internal10DivFunctorIS4_EEEESt5arrayIPcLm2EELi4E23TrivialOffsetCalculatorILi1EjESD_NS0_6memory12LoadWithCastILi1EEENSE_13StoreWithCastILi1EEEEEviT_T0_T2_T3_T4_T5_)
        /*0134*/ 	.short	0x0210
        /*0136*/ 	.short	0x002c


	//----- nvinfo : EIATTR_SW_WAR
	.align		4
.L_1953:
        /*0138*/ 	.byte	0x04, 0x36
        /*013a*/ 	.short	(.L_1955 - .L_1954)
.L_1954:
        /*013c*/ 	.word	0x00000008
.L_1955:


//--------------------- .nv.info._ZN2at6native18elementwise_kernelILi128ELi4EZNS0_22gpu_kernel_impl_nocastINS0_13AUnaryFunctorIN3c104HalfES5_S5_NS0_15binary_internal10DivFunctorIS5_EEEEEEvRNS_18TensorIteratorBaseERKT_EUliE_EEviT1_ --------------------------
	.section	.nv.info._ZN2at6native18elementwise_kernelILi128ELi4EZNS0_22gpu_kernel_impl_nocastINS0_13AUnaryFunctorIN3c104HalfES5_S5_NS0_15binary_internal10DivFunctorIS5_EEEEEEvRNS_18TensorIteratorBaseERKT_EUliE_EEviT1_,"",@"SHT_CUDA_INFO"
	.sectionflags	@""
	.align	4


	//----- nvinfo : EIATTR_CUDA_API_VERSION
	.align		4
        /*0000*/ 	.byte	0x04, 0x37
        /*0002*/ 	.short	(.L_1957 - .L_1956)
.L_1956:
        /*0004*/ 	.word	0x00000082


	//----- nvinfo : EIATTR_KPARAM_INFO
	.align		4
.L_1957:
        /*0008*/ 	.byte	0x04, 0x17
        /*000a*/ 	.short	(.L_1959 - .L_1958)
.L_1958:
        /*000c*/ 	.word	0x00000000
        /*0010*/ 	.short	0x0001
        /*0012*/ 	.short	0x0008
        /*0014*/ 	.byte	0x00, 0xf0, 0x61, 0x08


	//----- nvinfo : EIATTR_KPARAM_INFO
	.align		4
.L_1959:
        /*0018*/ 	.byte	0x04, 0x17
        /*001a*/ 	.short	(.L_1961 - .L_1960)
.L_1960:
        /*001c*/ 	.word	0x00000000
        /*0020*/ 	.short	0x0000
        /*0022*/ 	.short	0x0000
        /*0024*/ 	.byte	0x00, 0xf0, 0x11, 0x00


	//----- nvinfo : EIATTR_SPARSE_MMA_MASK
	.align		4
.L_1961:
        /*0028*/ 	.byte	0x03, 0x50
        /*002a*/ 	.short	0x0000


	//----- nvinfo : EIATTR_MAXREG_COUNT
	.align		4
        /*002c*/ 	.byte	0x03, 0x1b
        /*002e*/ 	.short	0x0080


	//----- nvinfo : EIATTR_MERCURY_ISA_VERSION
	.align		4
        /*0030*/ 	.byte	0x03, 0x5f
        /*0032*/ 	.short	0x0101


	//----- nvinfo : EIATTR_EXIT_INSTR_OFFSETS
	.align		4
        /*0034*/ 	.byte	0x04, 0x1c
        /*0036*/ 	.short	(.L_1963 - .L_1962)


	//   ....[0]....
.L_1962:
        /*0038*/ 	.word	0x00003c80


	//   ....[1]....
        /*003c*/ 	.word	0x00005050


	//----- nvinfo : EIATTR_MAX_THREADS
	.align		4
.L_1963:
        /*0040*/ 	.byte	0x04, 0x05
        /*0042*/ 	.short	(.L_1965 - .L_1964)
.L_1964:
        /*0044*/ 	.word	0x00000080
        /*0048*/ 	.word	0x00000001
        /*004c*/ 	.word	0x00000001


	//----- nvinfo : EIATTR_CRS_STACK_SIZE
	.align		4
.L_1965:
        /*0050*/ 	.byte	0x04, 0x1e
        /*0052*/ 	.short	(.L_1967 - .L_1966)
.L_1966:
        /*0054*/ 	.word	0x00000000


	//----- nvinfo : EIATTR_CBANK_PARAM_SIZE
	.align		4
.L_1967:
        /*0058*/ 	.byte	0x03, 0x19
        /*005a*/ 	.short	0x0220


	//----- nvinfo : EIATTR_PARAM_CBANK
	.align		4
        /*005c*/ 	.byte	0x04, 0x0a
        /*005e*/ 	.short	(.L_1969 - .L_1968)
	.align		4
.L_1968:
        /*0060*/ 	.word	index@(.nv.constant0._ZN2at6native18elementwise_kernelILi128ELi4EZNS0_22gpu_kernel_impl_nocastINS0_13AUnaryFunctorIN3c104HalfES5_S5_NS0_15binary_internal10DivFunctorIS5_EEEEEEvRNS_18TensorIteratorBaseERKT_EUliE_EEviT1_)
        /*0064*/ 	.short	0x0210
        /*0066*/ 	.short	0x0220


	//----- nvinfo : EIATTR_SW_WAR
	.align		4
.L_1969:
        /*0068*/ 	.byte	0x04, 0x36
        /*006a*/ 	.short	(.L_1971 - .L_1970)
.L_1970:
        /*006c*/ 	.word	0x00000008
.L_1971:


//--------------------- .nv.info._ZN2at6native27unrolled_elementwise_kernelINS0_13AUnaryFunctorIN3c104HalfES4_S4_NS0_15binary_internal10DivFunctorIS4_EEEESt5arrayIPcLm2EELi4E23TrivialOffsetCalculatorILi1EjESD_NS0_6memory15LoadWithoutCastENSE_16StoreWithoutCastEEEviT_T0_T2_T3_T4_T5_ --------------------------
	.section	.nv.info._ZN2at6native27unrolled_elementwise_kernelINS0_13AUnaryFunctorIN3c104HalfES4_S4_NS0_15binary_internal10DivFunctorIS4_EEEESt5arrayIPcLm2EELi4E23TrivialOffsetCalculatorILi1EjESD_NS0_6memory15LoadWithoutCastENSE_16StoreWithoutCastEEEviT_T0_T2_T3_T4_T5_,"",@"SHT_CUDA_INFO"
	.sectionflags	@""
	.align	4


	//----- nvinfo : EIATTR_CUDA_API_VERSION
	.align		4
        /*0000*/ 	.byte	0x04, 0x37
        /*0002*/ 	.short	(.L_1973 - .L_1972)
.L_1972:
        /*0004*/ 	.word	0x00000082


	//----- nvinfo : EIATTR_KPARAM_INFO
	.align		4
.L_1973:
        /*0008*/ 	.byte	0x04, 0x17
        /*000a*/ 	.short	(.L_1975 - .L_1974)
.L_1974:
        /*000c*/ 	.word	0x00000000
        /*0010*/ 	.short	0x0006
        /*0012*/ 	.short	0x001b
        /*0014*/ 	.byte	0x00, 0xf0, 0x05, 0x00


	//----- nvinfo : EIATTR_KPARAM_INFO
	.align		4
.L_1975:
        /*0018*/ 	.byte	0x04, 0x17
        /*001a*/ 	.short	(.L_1977 - .L_1976)
.L_1976:
        /*001c*/ 	.word	0x00000000
        /*0020*/ 	.short	0x0005
        /*0022*/ 	.short	0x001a
        /*0024*/ 	.byte	0x00, 0xf0, 0x05, 0x00


	//----- nvinfo : EIATTR_KPARAM_INFO
	.align		4
.L_1977:
        /*0028*/ 	.byte	0x04, 0x17
        /*002a*/ 	.short	(.L_1979 - .L_1978)
.L_1978:
        /*002c*/ 	.word	0x00000000
        /*0030*/ 	.short	0x0004
        /*0032*/ 	.short	0x0019
        /*0034*/ 	.byte	0x00, 0xf0, 0x05, 0x00


	//----- nvinfo : EIATTR_KPARAM_INFO
	.align		4
.L_1979:
        /*0038*/ 	.byte	0x04, 0x17
        /*003a*/ 	.short	(.L_1981 - .L_1980)
.L_1980:
        /*003c*/ 	.word	0x00000000
        /*0040*/ 	.short	0x0003
        /*0042*/ 	.short	0x0018
        /*0044*/ 	.byte	0x00, 0xf0, 0x05, 0x00


	//----- nvinfo : EIATTR_KPARAM_INFO
	.align		4
.L_1981:
        /*0048*/ 	.byte	0x04, 0x17
        /*004a*/ 	.short	(.L_1983 - .L_1982)
.L_1982:
        /*004c*/ 	.word	0x00000000
        /*0050*/ 	.short	0x0002
        /*0052*/ 	.short	0x0008
        /*0054*/ 	.byte	0x00, 0xf0, 0x41, 0x00


	//----- nvinfo : EIATTR_KPARAM_INFO
	.align		4
.L_1983:
        /*0058*/ 	.byte	0x04, 0x17
        /*005a*/ 	.short	(.L_1985 - .L_1984)
.L_1984:
        /*005c*/ 	.word	0x00000000
        /*0060*/ 	.short	0x0001
        /*0062*/ 	.short	0x0004
        /*0064*/ 	.byte	0x00, 0xf0, 0x11, 0x00


	//----- nvinfo : EIATTR_KPARAM_INFO
	.align		4
.L_1985:
        /*0068*/ 	.byte	0x04, 0x17
        /*006a*/ 	.short	(.L_1987 - .L_1986)
.L_1986:
        /*006c*/ 	.word	0x00000000
        /*0070*/ 	.short	0x0000
        /*0072*/ 	.short	0x0000
        /*0074*/ 	.byte	0x00, 0xf0, 0x11, 0x00


	//----- nvinfo : EIATTR_SPARSE_MMA_MASK
	.align		4
.L_1987:
        /*0078*/ 	.byte	0x03, 0x50
        /*007a*/ 	.short	0x0000


	//----- nvinfo : EIATTR_MAXREG_COUNT
	.align		4
        /*007c*/ 	.byte	0x03, 0x1b
        /*007e*/ 	.short	0x00ff


	//----- nvinfo : EIATTR_MERCURY_ISA_VERSION
	.align		4
        /*0080*/ 	.byte	0x03, 0x5f
        /*0082*/ 	.short	0x0101


	//----- nvinfo : EIATTR_EXIT_INSTR_OFFSETS
	.align		4
        /*0084*/ 	.byte	0x04, 0x1c
        /*0086*/ 	.short	(.L_1989 - .L_1988)


	//   ....[0]....
.L_1988:
        /*0088*/ 	.word	0x00000530


	//   ....[1]....
        /*008c*/ 	.word	0x000005b0


	//----- nvinfo : EIATTR_MAX_THREADS
	.align		4
.L_1989:
        /*0090*/ 	.byte	0x04, 0x05
        /*0092*/ 	.short	(.L_1991 - .L_1990)
.L_1990:
        /*0094*/ 	.word	0x00000080
        /*0098*/ 	.word	0x00000001
        /*009c*/ 	.word	0x00000001


	//----- nvinfo : EIATTR_CRS_STACK_SIZE
	.align		4
.L_1991:
        /*00a0*/ 	.byte	0x04, 0x1e
        /*00a2*/ 	.short	(.L_1993 - .L_1992)
.L_1992:
        /*00a4*/ 	.word	0x00000000


	//----- nvinfo : EIATTR_CBANK_PARAM_SIZE
	.align		4
.L_1993:
        /*00a8*/ 	.byte	0x03, 0x19
        /*00aa*/ 	.short	0x001c


	//----- nvinfo : EIATTR_PARAM_CBANK
	.align		4
        /*00ac*/ 	.byte	0x04, 0x0a
        /*00ae*/ 	.short	(.L_1995 - .L_1994)
	.align		4
.L_1994:
        /*00b0*/ 	.word	index@(.nv.constant0._ZN2at6native27unrolled_elementwise_kernelINS0_13AUnaryFunctorIN3c104HalfES4_S4_NS0_15binary_internal10DivFunctorIS4_EEEESt5arrayIPcLm2EELi4E23TrivialOffsetCalculatorILi1EjESD_NS0_6memory15LoadWithoutCastENSE_16StoreWithoutCastEEEviT_T0_T2_T3_T4_T5_)
        /*00b4*/ 	.short	0x0210
        /*00b6*/ 	.short	0x001c


	//----- nvinfo : EIATTR_SW_WAR
	.align		4
.L_1995:
        /*00b8*/ 	.byte	0x04, 0x36
        /*00ba*/ 	.short	(.L_1997 - .L_1996)
.L_1996:
        /*00bc*/ 	.word	0x00000008
.L_1997:


//--------------------- .nv.info._ZN2at6native29vectorized_elementwise_kernelILi2ENS0_13AUnaryFunctorIN3c104HalfES4_S4_NS0_15binary_internal10DivFunctorIS4_EEEESt5arrayIPcLm2EEEEviT0_T1_ --------------------------
	.section	.nv.info._ZN2at6native29vectorized_elementwise_kernelILi2ENS0_13AUnaryFunctorIN3c104HalfES4_S4_NS0_15binary_internal10DivFunctorIS4_EEEESt5arrayIPcLm2EEEEviT0_T1_,"",@"SHT_CUDA_INFO"
	.sectionflags	@""
	.align	4


	//----- nvinfo : EIATTR_CUDA_API_VERSION
	.align		4
        /*0000*/ 	.byte	0x04, 0x37
        /*0002*/ 	.short	(.L_1999 - .L_1998)
.L_1998:
        /*0004*/ 	.word	0x00000082


	//----- nvinfo : EIATTR_KPARAM_INFO
	.align		4
.L_1999:
        /*0008*/ 	.byte	0x04, 0x17
        /*000a*/ 	.short	(.L_2001 - .L_2000)
.L_2000:
        /*000c*/ 	.word	0x00000000
        /*0010*/ 	.short	0x0002
        /*0012*/ 	.short	0x0008
        /*0014*/ 	.byte	0x00, 0xf0, 0x41, 0x00


	//----- nvinfo : EIATTR_KPARAM_INFO
	.align		4
.L_2001:
        /*0018*/ 	.byte	0x04, 0x17
        /*001a*/ 	.short	(.L_2003 - .L_2002)
.L_2002:
        /*001c*/ 	.word	0x00000000
        /*0020*/ 	.short	0x0001
        /*0022*/ 	.short	0x0004
        /*0024*/ 	.byte	0x00, 0xf0, 0x11, 0x00


	//----- nvinfo : EIATTR_KPARAM_INFO
	.align		4
.L_2003:
        /*0028*/ 	.byte	0x04, 0x17
        /*002a*/ 	.short	(.L_2005 - .L_2004)
.L_2004:
        /*002c*/ 	.word	0x00000000
        /*0030*/ 	.short	0x0000
        /*0032*/ 	.short	0x0000
        /*0034*/ 	.byte	0x00, 0xf0, 0x11, 0x00


	//----- nvinfo : EIATTR_SPARSE_MMA_MASK
	.align		4
.L_2005:
        /*0038*/ 	.byte	0x03, 0x50
        /*003a*/ 	.short	0x0000


	//----- nvinfo : EIATTR_MAXREG_COUNT
	.align		4
        /*003c*/ 	.byte	0x03, 0x1b
        /*003e*/ 	.short	0x00ff


	//----- nvinfo : EIATTR_MERCURY_ISA_VERSION
	.align		4
        /*0040*/ 	.byte	0x03, 0x5f
        /*0042*/ 	.short	0x0101


	//----- nvinfo : EIATTR_EXIT_INSTR_OFFSETS
	.align		4
        /*0044*/ 	.byte	0x04, 0x1c
        /*0046*/ 	.short	(.L_2007 - .L_2006)


	//   ....[0]....
.L_2006:
        /*0048*/ 	.word	0x00000350


	//   ....[1]....
        /*004c*/ 	.word	0x00000e20


	//   ....[2]....
        /*0050*/ 	.word	0x00000e70


	//----- nvinfo : EIATTR_MAX_THREADS
	.align		4
.L_2007:
        /*0054*/ 	.byte	0x04, 0x05
        /*0056*/ 	.short	(.L_2009 - .L_2008)
.L_2008:
        /*0058*/ 	.word	0x00000080
        /*005c*/ 	.word	0x00000001
        /*0060*/ 	.word	0x00000001


	//----- nvinfo : EIATTR_CRS_STACK_SIZE
	.align		4
.L_2009:
        /*0064*/ 	.byte	0x04, 0x1e
        /*0066*/ 	.short	(.L_2011 - .L_2010)
.L_2010:
        /*0068*/ 	.word	0x00000000


	//----- nvinfo : EIATTR_CBANK_PARAM_SIZE
	.align		4
.L_2011:
        /*006c*/ 	.byte	0x03, 0x19
        /*006e*/ 	.short	0x0018


	//----- nvinfo : EIATTR_PARAM_CBANK
	.align		4
        /*0070*/ 	.byte	0x04, 0x0a
        /*0072*/ 	.short	(.L_2013 - .L_2012)
	.align		4
.L_2012:
        /*0074*/ 	.word	index@(.nv.constant0._ZN2at6native29vectorized_elementwise_kernelILi2ENS0_13AUnaryFunctorIN3c104HalfES4_S4_NS0_15binary_internal10DivFunctorIS4_EEEESt5arrayIPcLm2EEEEviT0_T1_)
        /*0078*/ 	.short	0x0210
        /*007a*/ 	.short	0x0018


	//----- nvinfo : EIATTR_SW_WAR
	.align		4
.L_2013:
        /*007c*/ 	.byte	0x04, 0x36
        /*007e*/ 	.short	(.L_2015 - .L_2014)
.L_2014:
        /*0080*/ 	.word	0x00000008
.L_2015:


//--------------------- .nv.info._ZN2at6native29vectorized_elementwise_kernelILi4ENS0_13AUnaryFunctorIN3c104HalfES4_S4_NS0_15binary_internal10DivFunctorIS4_EEEESt5arrayIPcLm2EEEEviT0_T1_ --------------------------
	.section	.nv.info._ZN2at6native29vectorized_elementwise_kernelILi4ENS0_13AUnaryFunctorIN3c104HalfES4_S4_NS0_15binary_internal10DivFunctorIS4_EEEESt5arrayIPcLm2EEEEviT0_T1_,"",@"SHT_CUDA_INFO"
	.sectionflags	@""
	.align	4


	//----- nvinfo : EIATTR_CUDA_API_VERSION
	.align		4
        /*0000*/ 	.byte	0x04, 0x37
        /*0002*/ 	.short	(.L_2017 - .L_2016)
.L_2016:
        /*0004*/ 	.word	0x00000082


	//----- nvinfo : EIATTR_KPARAM_INFO
	.align		4
.L_2017:
        /*0008*/ 	.byte	0x04, 0x17
        /*000a*/ 	.short	(.L_2019 - .L_2018)
.L_2018:
        /*000c*/ 	.word	0x00000000
        /*0010*/ 	.short	0x0002
        /*0012*/ 	.short	0x0008
        /*0014*/ 	.byte	0x00, 0xf0, 0x41, 0x00


	//----- nvinfo : EIATTR_KPARAM_INFO
	.align		4
.L_2019:
        /*0018*/ 	.byte	0x04, 0x17
        /*001a*/ 	.short	(.L_2021 - .L_2020)
.L_2020:
        /*001c*/ 	.word	0x00000000
        /*0020*/ 	.short	0x0001
        /*0022*/ 	.short	0x0004
        /*0024*/ 	.byte	0x00, 0xf0, 0x11, 0x00


	//----- nvinfo : EIATTR_KPARAM_INFO
	.align		4
.L_2021:
        /*0028*/ 	.byte	0x04, 0x17
        /*002a*/ 	.short	(.L_2023 - .L_2022)
.L_2022:
        /*002c*/ 	.word	0x00000000
        /*0030*/ 	.short	0x0000
        /*0032*/ 	.short	0x0000
        /*0034*/ 	.byte	0x00, 0xf0, 0x11, 0x00


	//----- nvinfo : EIATTR_SPARSE_MMA_MASK
	.align		4
.L_2023:
        /*0038*/ 	.byte	0x03, 0x50
        /*003a*/ 	.short	0x0000


	//----- nvinfo : EIATTR_MAXREG_COUNT
	.align		4
        /*003c*/ 	.byte	0x03, 0x1b
        /*003e*/ 	.short	0x00ff


	//----- nvinfo : EIATTR_MERCURY_ISA_VERSION
	.align		4
        /*0040*/ 	.byte	0x03, 0x5f
        /*0042*/ 	.short	0x0101


	//----- nvinfo : EIATTR_EXIT_INSTR_OFFSETS
	.align		4
        /*0044*/ 	.byte	0x04, 0x1c
        /*0046*/ 	.short	(.L_2025 - .L_2024)


	//   ....[0]....
.L_2024:
        /*0048*/ 	.word	0x00000310


	//   ....[1]....
        /*004c*/ 	.word	0x00000de0


	//   ....[2]....
        /*0050*/ 	.word	0x00000e30


	//----- nvinfo : EIATTR_MAX_THREADS
	.align		4
.L_2025:
        /*0054*/ 	.byte	0x04, 0x05
        /*0056*/ 	.short	(.L_2027 - .L_2026)
.L_2026:
        /*0058*/ 	.word	0x00000080
        /*005c*/ 	.word	0x00000001
        /*0060*/ 	.word	0x00000001


	//----- nvinfo : EIATTR_CRS_STACK_SIZE
	.align		4
.L_2027:
        /*0064*/ 	.byte	0x04, 0x1e
        /*0066*/ 	.short	(.L_2029 - .L_2028)
.L_2028:
        /*0068*/ 	.word	0x00000000


	//----- nvinfo : EIATTR_CBANK_PARAM_SIZE
	.align		4
.L_2029:
        /*006c*/ 	.byte	0x03, 0x19
        /*006e*/ 	.short	0x0018


	//----- nvinfo : EIATTR_PARAM_CBANK
	.align		4
        /*0070*/ 	.byte	0x04, 0x0a
        /*0072*/ 	.short	(.L_2031 - .L_2030)
	.align		4
.L_2030:
        /*0074*/ 	.word	index@(.nv.constant0._ZN2at6native29vectorized_elementwise_kernelILi4ENS0_13AUnaryFunctorIN3c104HalfES4_S4_NS0_15binary_internal10DivFunctorIS4_EEEESt5arrayIPcLm2EEEEviT0_T1_)
        /*0078*/ 	.short	0x0210
        /*007a*/ 	.short	0x0018


	//----- nvinfo : EIATTR_SW_WAR
	.align		4
.L_2031:
        /*007c*/ 	.byte	0x04, 0x36
        /*007e*/ 	.short	(.L_2033 - .L_2032)
.L_2032:
        /*0080*/ 	.word	0x00000008
.L_2033:


//--------------------- .nv.info._ZN2at6native29vectorized_elementwise_kernelILi8ENS0_13AUnaryFunctorIN3c104HalfES4_S4_NS0_15binary_internal10DivFunctorIS4_EEEESt5arrayIPcLm2EEEEviT0_T1_ --------------------------
	.section	.nv.info._ZN2at6native29vectorized_elementwise_kernelILi8ENS0_13AUnaryFunctorIN3c104HalfES4_S4_NS0_15binary_internal10DivFunctorIS4_EEEESt5arrayIPcLm2EEEEviT0_T1_,"",@"SHT_CUDA_INFO"
	.sectionflags	@""
	.align	4


	//----- nvinfo : EIATTR_CUDA_API_VERSION
	.align		4
        /*0000*/ 	.byte	0x04, 0x37
        /*0002*/ 	.short	(.L_2035 - .L_2034)
.L_2034:
        /*0004*/ 	.word	0x00000082


	//----- nvinfo : EIATTR_KPARAM_INFO
	.align		4
.L_2035:
        /*0008*/ 	.byte	0x04, 0x17
        /*000a*/ 	.short	(.L_2037 - .L_2036)
.L_2036:
        /*000c*/ 	.word	0x00000000
        /*0010*/ 	.short	0x0002
        /*0012*/ 	.short	0x0008
        /*0014*/ 	.byte	0x00, 0xf0, 0x41, 0x00


	//----- nvinfo : EIATTR_KPARAM_INFO
	.align		4
.L_2037:
        /*0018*/ 	.byte	0x04, 0x17
        /*001a*/ 	.short	(.L_2039 - .L_2038)
.L_2038:
        /*001c*/ 	.word	0x00000000
        /*0020*/ 	.short	0x0001
        /*0022*/ 	.short	0x0004
        /*0024*/ 	.byte	0x00, 0xf0, 0x11, 0x00


	//----- nvinfo : EIATTR_KPARAM_INFO
	.align		4
.L_2039:
        /*0028*/ 	.byte	0x04, 0x17
        /*002a*/ 	.short	(.L_2041 - .L_2040)
.L_2040:
        /*002c*/ 	.word	0x00000000
        /*0030*/ 	.short	0x0000
        /*0032*/ 	.short	0x0000
        /*0034*/ 	.byte	0x00, 0xf0, 0x11, 0x00


	//----- nvinfo : EIATTR_SPARSE_MMA_MASK
	.align		4
.L_2041:
        /*0038*/ 	.byte	0x03, 0x50
        /*003a*/ 	.short	0x0000


	//----- nvinfo : EIATTR_MAXREG_COUNT
	.align		4
        /*003c*/ 	.byte	0x03, 0x1b
        /*003e*/ 	.short	0x00ff


	//----- nvinfo : EIATTR_MERCURY_ISA_VERSION
	.align		4
        /*0040*/ 	.byte	0x03, 0x5f
        /*0042*/ 	.short	0x0101


	//----- nvinfo : EIATTR_EXIT_INSTR_OFFSETS
	.align		4
        /*0044*/ 	.byte	0x04, 0x1c
        /*0046*/ 	.short	(.L_2043 - .L_2042)


	//   ....[0]....
.L_2042:
        /*0048*/ 	.word	0x000002f0


	//   ....[1]....
        /*004c*/ 	.word	0x00000dc0


	//   ....[2]....
        /*0050*/ 	.word	0x00000e10


	//----- nvinfo : EIATTR_MAX_THREADS
	.align		4
.L_2043:
        /*0054*/ 	.byte	0x04, 0x05
        /*0056*/ 	.short	(.L_2045 - .L_2044)
.L_2044:
        /*0058*/ 	.word	0x00000080
        /*005c*/ 	.word	0x00000001
        /*0060*/ 	.word	0x00000001


	//----- nvinfo : EIATTR_CRS_STACK_SIZE
	.align		4
.L_2045:
        /*0064*/ 	.byte	0x04, 0x1e
        /*0066*/ 	.short	(.L_2047 - .L_2046)
.L_2046:
        /*0068*/ 	.word	0x00000000


	//----- nvinfo : EIATTR_CBANK_PARAM_SIZE
	.align		4
.L_2047:
        /*006c*/ 	.byte	0x03, 0x19
        /*006e*/ 	.short	0x0018


	//----- nvinfo : EIATTR_PARAM_CBANK
	.align		4
        /*0070*/ 	.byte	0x04, 0x0a
        /*0072*/ 	.short	(.L_2049 - .L_2048)
	.align		4
.L_2048:
        /*0074*/ 	.word	index@(.nv.constant0._ZN2at6native29vectorized_elementwise_kernelILi8ENS0_13AUnaryFunctorIN3c104HalfES4_S4_NS0_15binary_internal10DivFunctorIS4_EEEESt5arrayIPcLm2EEEEviT0_T1_)
        /*0078*/ 	.short	0x0210
        /*007a*/ 	.short	0x0018


	//----- nvinfo : EIATTR_SW_WAR
	.align		4
.L_2049:
        /*007c*/ 	.byte	0x04, 0x36
        /*007e*/ 	.short	(.L_2051 - .L_2050)
.L_2050:
        /*0080*/ 	.word	0x00000008
.L_2051:


//--------------------- .nv.info._ZN2at6native18elementwise_kernelILi128ELi4EZNS0_15gpu_kernel_implINS0_13BinaryFunctorIN3c107complexIfEES6_S6_NS0_15binary_internal10DivFunctorIS6_EEEEEEvRNS_18TensorIteratorBaseERKT_EUliE_EEviT1_ --------------------------
	.section	.nv.info._ZN2at6native18elementwise_kernelILi128ELi4EZNS0_15gpu_kernel_implINS0_13BinaryFunctorIN3c107complexIfEES6_S6_NS0_15binary_internal10DivFunctorIS6_EEEEEEvRNS_18TensorIteratorBaseERKT_EUliE_EEviT1_,"",@"SHT_CUDA_INFO"
	.sectionflags	@""
	.align	4


	//----- nvinfo : EIATTR_CUDA_API_VERSION
	.align		4
        /*0000*/ 	.byte	0x04, 0x37
        /*0002*/ 	.short	(.L_2053 - .L_2052)
.L_2052:
        /*0004*/ 	.word	0x00000082


	//----- nvinfo : EIATTR_KPARAM_INFO
	.align		4
.L_2053:
        /*0008*/ 	.byte	0x04, 0x17
        /*000a*/ 	.short	(.L_2055 - .L_2054)
.L_2054:
        /*000c*/ 	.word	0x00000000
        /*0010*/ 	.short	0x0001
        /*0012*/ 	.short	0x0008
        /*0014*/ 	.byte	0x00, 0xf0, 0x21, 0x0a


	//----- nvinfo : EIATTR_KPARAM_INFO
	.align		4
.L_2055:
        /*0018*/ 	.byte	0x04, 0x17
        /*001a*/ 	.short	(.L_2057 - .L_2056)
.L_2056:
        /*001c*/ 	.word	0x00000000
        /*0020*/ 	.short	0x0000
        /*0022*/ 	.short	0x0000
        /*0024*/ 	.byte	0x00, 0xf0, 0x11, 0x00


	//----- nvinfo : EIATTR_SPARSE_MMA_MASK
	.align		4
.L_2057:
        /*0028*/ 	.byte	0x03, 0x50
        /*002a*/ 	.short	0x0000


	//----- nvinfo : EIATTR_MAXREG_COUNT
	.align		4
        /*002c*/ 	.byte	0x03, 0x1b
        /*002e*/ 	.short	0x0080


	//----- nvinfo : EIATTR_EXTERNS
	.align		4
        /*0030*/ 	.byte	0x04, 0x0f
        /*0032*/ 	.short	(.L_2059 - .L_2058)


	//   ....[0]....
	.align		4
.L_2058:
        /*0034*/ 	.word	index@(__assertfail)


	//----- nvinfo : EIATTR_MERCURY_ISA_VERSION
	.align		4
.L_2059:
        /*0038*/ 	.byte	0x03, 0x5f
        /*003a*/ 	.short	0x0101


	//----- nvinfo : EIATTR_SYSCALL_OFFSETS
	.align		4
        /*003c*/ 	.byte	0x04, 0x46
        /*003e*/ 	.short	(.L_2061 - .L_2060)


	//   ....[0]....
.L_2060:
        /*0040*/ 	.word	0x000025c0


	//   ....[1]....
        /*0044*/ 	.word	0x00003540


	//   ....[2]....
        /*0048*/ 	.word	0x000045b0


	//   ....[3]....
        /*004c*/ 	.word	0x00006bb0


	//   ....[4]....
        /*0050*/ 	.word	0x00007b30


	//   ....[5]....
        /*0054*/ 	.word	0x00008ba0


	//   ....[6]....
        /*0058*/ 	.word	0x0000b190


	//   ....[7]....
        /*005c*/ 	.word	0x0000c110


	//   ....[8]....
        /*0060*/ 	.word	0x0000d180


	//   ....[9]....
        /*0064*/ 	.word	0x0000f760


	//   ....[10]....
        /*0068*/ 	.word	0x000106e0


	//   ....[11]....
        /*006c*/ 	.word	0x00011750


	//----- nvinfo : EIATTR_EXIT_INSTR_OFFSETS
	.align		4
.L_2061:
        /*0070*/ 	.byte	0x04, 0x1c
        /*0072*/ 	.short	(.L_2063 - .L_2062)


	//   ....[0]....
.L_2062:
        /*0074*/ 	.word	0x0000d230


	//   ....[1]....
        /*0078*/ 	.word	0x00010a60


	//   ....[2]....
        /*007c*/ 	.word	0x00010aa0


	//   ....[3]....
        /*0080*/ 	.word	0x00010b30


	//   ....[4]....
        /*0084*/ 	.word	0x00010b60


	//   ....[5]....
        /*0088*/ 	.word	0x00010b90


	//   ....[6]....
        /*008c*/ 	.word	0x00010c10


	//   ....[7]....
        /*0090*/ 	.word	0x00010c40


	//   ....[8]....
        /*0094*/ 	.word	0x00010cc0


	//   ....[9]....
        /*0098*/ 	.word	0x00010cf0


	//   ....[10]....
        /*009c*/ 	.word	0x00010d30


	//   ....[11]....
        /*00a0*/ 	.word	0x00010e10


	//   ....[12]....
        /*00a4*/ 	.word	0x00010e70


	//   ....[13]....
        /*00a8*/ 	.word	0x00010ff0


	//   ....[14]....
        /*00ac*/ 	.word	0x00011140


	//   ....[15]....
        /*00b0*/ 	.word	0x00011170


	//   ....[16]....
        /*00b4*/ 	.word	0x00011220


	//   ....[17]....
        /*00b8*/ 	.word	0x00011390


	//   ....[18]....
        /*00bc*/ 	.word	0x00011500


	//   ....[19]....
        /*00c0*/ 	.word	0x00011650


	//   ....[20]....
        /*00c4*/ 	.word	0x00011760


	//   ....[21]....
        /*00c8*/ 	.word	0x00011790


	//   ....[22]....
        /*00cc*/ 	.word	0x000117c0


	//----- nvinfo : EIATTR_MAX_THREADS
	.align		4
.L_2063:
        /*00d0*/ 	.byte	0x04, 0x05
        /*00d2*/ 	.short	(.L_2065 - .L_2064)
.L_2064:
        /*00d4*/ 	.word	0x00000080
        /*00d8*/ 	.word	0x00000001
        /*00dc*/ 	.word	0x00000001


	//----- nvinfo : EIATTR_CRS_STACK_SIZE
	.align		4
.L_2065:
        /*00e0*/ 	.byte	0x04, 0x1e
        /*00e2*/ 	.short	(.L_2067 - .L_2066)
.L_2066:
        /*00e4*/ 	.word	0x00000000


	//----- nvinfo : EIATTR_CBANK_PARAM_SIZE
	.align		4
.L_2067:
        /*00e8*/ 	.byte	0x03, 0x19
        /*00ea*/ 	.short	0x0290


	//----- nvinfo : EIATTR_PARAM_CBANK
	.align		4
        /*00ec*/ 	.byte	0x04, 0x0a
        /*00ee*/ 	.short	(.L_2069 - .L_2068)
	.align		4
.L_2068:
        /*00f0*/ 	.word	index@(.nv.constant0._ZN2at6native18elementwise_kernelILi128ELi4EZNS0_15gpu_kernel_implINS0_13BinaryFunctorIN3c107complexIfEES6_S6_NS0_15binary_internal10DivFunctorIS6_EEEEEEvRNS_18TensorIteratorBaseERKT_EUliE_EEviT1_)
        /*00f4*/ 	.short	0x0210
        /*00f6*/ 	.short	0x0290


	//----- nvinfo : EIATTR_SW_WAR
	.align		4
.L_2069:
        /*00f8*/ 	.byte	0x04, 0x36
        /*00fa*/ 	.short	(.L_2071 - .L_2070)
.L_2070:
        /*00fc*/ 	.word	0x00000008
.L_2071:


//--------------------- .nv.info._ZN2at6native27unrolled_elementwise_kernelINS0_13BinaryFunctorIN3c107complexIfEES5_S5_NS0_15binary_internal10DivFunctorIS5_EEEESt5arrayIPcLm3EELi4E23TrivialOffsetCalculatorILi2EjESD_ILi1EjENS0_6memory12LoadWithCastILi2EEENSG_13StoreWithCastILi1EEEEEviT_T0_T2_T3_T4_T5_ --------------------------
	.section	.nv.info._ZN2at6native27unrolled_elementwise_kernelINS0_13BinaryFunctorIN3c107complexIfEES5_S5_NS0_15binary_internal10DivFunctorIS5_EEEESt5arrayIPcLm3EELi4E23TrivialOffsetCalculatorILi2EjESD_ILi1EjENS0_6memory12LoadWithCastILi2EEENSG_13StoreWithCastILi1EEEEEviT_T0_T2_T3_T4_T5_,"",@"SHT_CUDA_INFO"
	.sectionflags	@""
	.align	4


	//----- nvinfo : EIATTR_CUDA_API_VERSION
	.align		4
        /*0000*/ 	.byte	0x04, 0x37
        /*0002*/ 	.short	(.L_2073 - .L_2072)
.L_2072:
        /*0004*/ 	.word	0x00000082


	//----- nvinfo : EIATTR_KPARAM_INFO
	.align		4
.L_2073:
        /*0008*/ 	.byte	0x04, 0x17
        /*000a*/ 	.short	(.L_2075 - .L_2074)
.L_2074:
        /*000c*/ 	.word	0x00000000
        /*0010*/ 	.short	0x0006
        /*0012*/ 	.short	0x0030
        /*0014*/ 	.byte	0x00, 0xf0, 0x21, 0x00


	//----- nvinfo : EIATTR_KPARAM_INFO
	.align		4
.L_2075:
        /*0018*/ 	.byte	0x04, 0x17
        /*001a*/ 	.short	(.L_2077 - .L_2076)
.L_2076:
        /*001c*/ 	.word	0x00000000
        /*0020*/ 	.short	0x0005
        /*0022*/ 	.short	0x0024
        /*0024*/ 	.byte	0x00, 0xf0, 0x31, 0x00


	//----- nvinfo : EIATTR_KPARAM_INFO
	.align		4
.L_2077:
        /*0028*/ 	.byte	0x04, 0x17
        /*002a*/ 	.short	(.L_2079 - .L_2078)
.L_2078:
        /*002c*/ 	.word	0x00000000
        /*0030*/ 	.short	0x0004
        /*0032*/ 	.short	0x0021
        /*0034*/ 	.byte	0x00, 0xf0, 0x05, 0x00


	//----- nvinfo : EIATTR_KPARAM_INFO
	.align		4
.L_2079:
        /*0038*/ 	.byte	0x04, 0x17
        /*003a*/ 	.short	(.L_2081 - .L_2080)
.L_2080:
        /*003c*/ 	.word	0x00000000
        /*0040*/ 	.short	0x0003
        /*0042*/ 	.short	0x0020
        /*0044*/ 	.byte	0x00, 0xf0, 0x05, 0x00


	//----- nvinfo : EIATTR_KPARAM_INFO
	.align		4
.L_2081:
        /*0048*/ 	.byte	0x04, 0x17
        /*004a*/ 	.short	(.L_2083 - .L_2082)
.L_2082:
        /*004c*/ 	.word	0x00000000
        /*0050*/ 	.short	0x0002
        /*0052*/ 	.short	0x0008
        /*0054*/ 	.byte	0x00, 0xf0, 0x61, 0x00


	//----- nvinfo : EIATTR_KPARAM_INFO
	.align		4
.L_2083:
        /*0058*/ 	.byte	0x04, 0x17
        /*005a*/ 	.short	(.L_2085 - .L_2084)
.L_2084:
        /*005c*/ 	.word	0x00000000
        /*0060*/ 	.short	0x0001
        /*0062*/ 	.short	0x0004
        /*0064*/ 	.byte	0x00, 0xf0, 0x05, 0x00


	//----- nvinfo : EIATTR_KPARAM_INFO
	.align		4
.L_2085:
        /*0068*/ 	.byte	0x04, 0x17
        /*006a*/ 	.short	(.L_2087 - .L_2086)
.L_2086:
        /*006c*/ 	.word	0x00000000
        /*0070*/ 	.short	0x0000
        /*0072*/ 	.short	0x0000
        /*0074*/ 	.byte	0x00, 0xf0, 0x11, 0x00


	//----- nvinfo : EIATTR_SPARSE_MMA_MASK
	.align		4
.L_2087:
        /*0078*/ 	.byte	0x03, 0x50
        /*007a*/ 	.short	0x0000


	//----- nvinfo : EIATTR_MAXREG_COUNT
	.align		4
        /*007c*/ 	.byte	0x03, 0x1b
        /*007e*/ 	.short	0x00ff


	//----- nvinfo : EIATTR_EXTERNS
	.align		4
        /*0080*/ 	.byte	0x04, 0x0f
        /*0082*/ 	.short	(.L_2089 - .L_2088)


	//   ....[0]....
	.align		4
.L_2088:
        /*0084*/ 	.word	index@(__assertfail)


	//----- nvinfo : EIATTR_MERCURY_ISA_VERSION
	.align		4
.L_2089:
        /*0088*/ 	.byte	0x03, 0x5f
        /*008a*/ 	.short	0x0101


	//----- nvinfo : EIATTR_SYSCALL_OFFSETS
	.align		4
        /*008c*/ 	.byte	0x04, 0x46
        /*008e*/ 	.short	(.L_2091 - .L_2090)


	//   ....[0]....
.L_2090:
        /*0090*/ 	.word	0x00000fd0


	//   ....[1]....
        /*0094*/ 	.word	0x00001f60


	//   ....[2]....
        /*0098*/ 	.word	0x00002f70


	//   ....[3]....
        /*009c*/ 	.word	0x00003f00


	//   ....[4]....
        /*00a0*/ 	.word	0x00004f20


	//   ....[5]....
        /*00a4*/ 	.word	0x00005eb0


	//   ....[6]....
        /*00a8*/ 	.word	0x00006ec0


	//   ....[7]....
        /*00ac*/ 	.word	0x00007e40


	//   ....[8]....
        /*00b0*/ 	.word	0x00009750


	//   ....[9]....
        /*00b4*/ 	.word	0x0000a660


	//   ....[10]....
        /*00b8*/ 	.word	0x0000b530


	//   ....[11]....
        /*00bc*/ 	.word	0x0000c400


	//----- nvinfo : EIATTR_EXIT_INSTR_OFFSETS
	.align		4
.L_2091:
        /*00c0*/ 	.byte	0x04, 0x1c
        /*00c2*/ 	.short	(.L_2093 - .L_2092)


	//   ....[0]....
.L_2092:
        /*00c4*/ 	.word	0x0000b5d0


	//   ....[1]....
        /*00c8*/ 	.word	0x0000b710


	//   ....[2]....
        /*00cc*/ 	.word	0x0000b750


	//   ....[3]....
        /*00d0*/ 	.word	0x0000b7e0


	//   ....[4]....
        /*00d4*/ 	.word	0x0000b810


	//   ....[5]....
        /*00d8*/ 	.word	0x0000b840


	//   ....[6]....
        /*00dc*/ 	.word	0x0000b8c0


	//   ....[7]....
        /*00e0*/ 	.word	0x0000b8f0


	//   ....[8]....
        /*00e4*/ 	.word	0x0000b970


	//   ....[9]....
        /*00e8*/ 	.word	0x0000b9a0


	//   ....[10]....
        /*00ec*/ 	.word	0x0000b9e0


	//   ....[11]....
        /*00f0*/ 	.word	0x0000bac0


	//   ....[12]....
        /*00f4*/ 	.word	0x0000bb20


	//   ....[13]....
        /*00f8*/ 	.word	0x0000bca0


	//   ....[14]....
        /*00fc*/ 	.word	0x0000bdf0


	//   ....[15]....
        /*0100*/ 	.word	0x0000be20


	//   ....[16]....
        /*0104*/ 	.word	0x0000bed0


	//   ....[17]....
        /*0108*/ 	.word	0x0000c040


	//   ....[18]....
        /*010c*/ 	.word	0x0000c1b0


	//   ....[19]....
        /*0110*/ 	.word	0x0000c300


	//   ....[20]....
        /*0114*/ 	.word	0x0000c410


	//   ....[21]....
        /*0118*/ 	.word	0x0000c440


	//   ....[22]....
        /*011c*/ 	.word	0x0000c470


	//----- nvinfo : EIATTR_MAX_THREADS
	.align		4
.L_2093:
        /*0120*/ 	.byte	0x04, 0x05
        /*0122*/ 	.short	(.L_2095 - .L_2094)
.L_2094:
        /*0124*/ 	.word	0x00000080
        /*0128*/ 	.word	0x00000001
        /*012c*/ 	.word	0x00000001


	//----- nvinfo : EIATTR_CRS_STACK_SIZE
	.align		4
.L_2095:
        /*0130*/ 	.byte	0x04, 0x1e
        /*0132*/ 	.short	(.L_2097 - .L_2096)
.L_2096:
        /*0134*/ 	.word	0x00000000


	//----- nvinfo : EIATTR_CBANK_PARAM_SIZE
	.align		4
.L_2097:
        /*0138*/ 	.byte	0x03, 0x19
        /*013a*/ 	.short	0x0038


	//----- nvinfo : EIATTR_PARAM_CBANK
	.align		4
        /*013c*/ 	.byte	0x04, 0x0a
        /*013e*/ 	.short	(.L_2099 - .L_2098)
	.align		4
.L_2098:
        /*0140*/ 	.word	index@(.nv.constant0._ZN2at6native27unrolled_elementwise_kernelINS0_13BinaryFunctorIN3c107complexIfEES5_S5_NS0_15binary_internal10DivFunctorIS5_EEEESt5arrayIPcLm3EELi4E23TrivialOffsetCalculatorILi2EjESD_ILi1EjENS0_6memory12LoadWithCastILi2EEENSG_13StoreWithCastILi1EEEEEviT_T0_T2_T3_T4_T5_)
        /*0144*/ 	.short	0x0210
        /*0146*/ 	.short	0x0038


	//----- nvinfo : EIATTR_SW_WAR
	.align		4
.L_2099:
        /*0148*/ 	.byte	0x04, 0x36
        /*014a*/ 	.short	(.L_2101 - .L_2100)
.L_2100:
        /*014c*/ 	.word	0x00000008
.L_2101:


//--------------------- .nv.info._ZN2at6native18elementwise_kernelILi128ELi2EZNS0_22gpu_kernel_impl_nocastINS0_13BinaryFunctorIN3c107complexIfEES6_S6_NS0_15binary_internal10DivFunctorIS6_EEEEEEvRNS_18TensorIteratorBaseERKT_EUliE_EEviT1_ --------------------------
	.section	.nv.info._ZN2at6native18elementwise_kernelILi128ELi2EZNS0_22gpu_kernel_impl_nocastINS0_13BinaryFunctorIN3c107complexIfEES6_S6_NS0_15binary_internal10DivFunctorIS6_EEEEEEvRNS_18TensorIteratorBaseERKT_EUliE_EEviT1_,"",@"SHT_CUDA_INFO"
	.sectionflags	@""
	.align	4


	//----- nvinfo : EIATTR_CUDA_API_VERSION
	.align		4
        /*0000*/ 	.byte	0x04, 0x37
        /*0002*/ 	.short	(.L_2103 - .L_2102)
.L_2102:
        /*0004*/ 	.word	0x00000082


	//----- nvinfo : EIATTR_KPARAM_INFO
	.align		4
.L_2103:
        /*0008*/ 	.byte	0x04, 0x17
        /*000a*/ 	.short	(.L_2105 - .L_2104)
.L_2104:
        /*000c*/ 	.word	0x00000000
        /*0010*/ 	.short	0x0001
        /*0012*/ 	.short	0x0008
        /*0014*/ 	.byte	0x00, 0xf0, 0x21, 0x0a


	//----- nvinfo : EIATTR_KPARAM_INFO
	.align		4
.L_2105:
        /*0018*/ 	.byte	0x04, 0x17
        /*001a*/ 	.short	(.L_2107 - .L_2106)
.L_2106:
        /*001c*/ 	.word	0x00000000
        /*0020*/ 	.short	0x0000
        /*0022*/ 	.short	0x0000
        /*0024*/ 	.byte	0x00, 0xf0, 0x11, 0x00


	//----- nvinfo : EIATTR_SPARSE_MMA_MASK
	.align		4
.L_2107:
        /*0028*/ 	.byte	0x03, 0x50
        /*002a*/ 	.short	0x0000


	//----- nvinfo : EIATTR_MAXREG_COUNT
	.align		4
        /*002c*/ 	.byte	0x03, 0x1b
        /*002e*/ 	.short	0x0080


	//----- nvinfo : EIATTR_MERCURY_ISA_VERSION
	.align		4
        /*0030*/ 	.byte	0x03, 0x5f
        /*0032*/ 	.short	0x0101


	//----- nvinfo : EIATTR_EXIT_INSTR_OFFSETS
	.align		4
        /*0034*/ 	.byte	0x04, 0x1c
        /*0036*/ 	.short	(.L_2109 - .L_2108)


	//   ....[0]....
.L_2108:
        /*0038*/ 	.word	0x00001990


	//   ....[1]....
        /*003c*/ 	.word	0x00003260


	//----- nvinfo : EIATTR_MAX_THREADS
	.align		4
.L_2109:
        /*0040*/ 	.byte	0x04, 0x05
        /*0042*/ 	.short	(.L_2111 - .L_2110)
.L_2110:
        /*0044*/ 	.word	0x00000080
        /*0048*/ 	.word	0x00000001
        /*004c*/ 	.word	0x00000001


	//----- nvinfo : EIATTR_CRS_STACK_SIZE
	.align		4
.L_2111:
        /*0050*/ 	.byte	0x04, 0x1e
        /*0052*/ 	.short	(.L_2113 - .L_2112)
.L_2112:
        /*0054*/ 	.word	0x00000000


	//----- nvinfo : EIATTR_CBANK_PARAM_SIZE
	.align		4
.L_2113:
        /*0058*/ 	.byte	0x03, 0x19
        /*005a*/ 	.short	0x0290


	//----- nvinfo : EIATTR_PARAM_CBANK
	.align		4
        /*005c*/ 	.byte	0x04, 0x0a
        /*005e*/ 	.short	(.L_2115 - .L_2114)
	.align		4
.L_2114:
        /*0060*/ 	.word	index@(.nv.constant0._ZN2at6native18elementwise_kernelILi128ELi2EZNS0_22gpu_kernel_impl_nocastINS0_13BinaryFunctorIN3c107complexIfEES6_S6_NS0_15binary_internal10DivFunctorIS6_EEEEEEvRNS_18TensorIteratorBaseERKT_EUliE_EEviT1_)
        /*0064*/ 	.short	0x0210
        /*0066*/ 	.short	0x0290


	//----- nvinfo : EIATTR_SW_WAR
	.align		4
.L_2115:
        /*0068*/ 	.byte	0x04, 0x36
        /*006a*/ 	.short	(.L_2117 - .L_2116)
.L_2116:
        /*006c*/ 	.word	0x00000008
.L_2117:


//--------------------- .nv.info._ZN2at6native27unrolled_elementwise_kernelINS0_13BinaryFunctorIN3c107complexIfEES5_S5_NS0_15binary_internal10DivFunctorIS5_EEEESt5arrayIPcLm3EELi4E23TrivialOffsetCalculatorILi2EjESD_ILi1EjENS0_6memory15LoadWithoutCastENSG_16StoreWithoutCastEEEviT_T0_T2_T3_T4_T5_ --------------------------
	.section	.nv.info._ZN2at6native27unrolled_elementwise_kernelINS0_13BinaryFunctorIN3c107complexIfEES5_S5_NS0_15binary_internal10DivFunctorIS5_EEEESt5arrayIPcLm3EELi4E23TrivialOffsetCalculatorILi2EjESD_ILi1EjENS0_6memory15LoadWithoutCastENSG_16StoreWithoutCastEEEviT_T0_T2_T3_T4_T5_,"",@"SHT_CUDA_INFO"
	.sectionflags	@""
	.align	4


	//----- nvinfo : EIATTR_CUDA_API_VERSION
	.align		4
        /*0000*/ 	.byte	0x04, 0x37
        /*0002*/ 	.short	(.L_2119 - .L_2118)
.L_2118:
        /*0004*/ 	.word	0x00000082


	//----- nvinfo : EIATTR_KPARAM_INFO
	.align		4
.L_2119:
        /*0008*/ 	.byte	0x04, 0x17
        /*000a*/ 	.short	(.L_2121 - .L_2120)
.L_2120:
        /*000c*/ 	.word	0x00000000
        /*0010*/ 	.short	0x0006
        /*0012*/ 	.short	0x0023
        /*0014*/ 	.byte	0x00, 0xf0, 0x05, 0x00


	//----- nvinfo : EIATTR_KPARAM_INFO
	.align		4
.L_2121:
        /*0018*/ 	.byte	0x04, 0x17
        /*001a*/ 	.short	(.L_2123 - .L_2122)
.L_2122:
        /*001c*/ 	.word	0x00000000
        /*0020*/ 	.short	0x0005
        /*0022*/ 	.short	0x0022
        /*0024*/ 	.byte	0x00, 0xf0, 0x05, 0x00


	//----- nvinfo : EIATTR_KPARAM_INFO
	.align		4
.L_2123:
        /*0028*/ 	.byte	0x04, 0x17
        /*002a*/ 	.short	(.L_2125 - .L_2124)
.L_2124:
        /*002c*/ 	.word	0x00000000
        /*0030*/ 	.short	0x0004
        /*0032*/ 	.short	0x0021
        /*0034*/ 	.byte	0x00, 0xf0, 0x05, 0x00


	//----- nvinfo : EIATTR_KPARAM_INFO
	.align		4
.L_2125:
        /*0038*/ 	.byte	0x04, 0x17
        /*003a*/ 	.short	(.L_2127 - .L_2126)
.L_2126:
        /*003c*/ 	.word	0x00000000
        /*0040*/ 	.short	0x0003
        /*0042*/ 	.short	0x0020
        /*0044*/ 	.byte	0x00, 0xf0, 0x05, 0x00


	//----- nvinfo : EIATTR_KPARAM_INFO
	.align		4
.L_2127:
        /*0048*/ 	.byte	0x04, 0x17
        /*004a*/ 	.short	(.L_2129 - .L_2128)
.L_2128:
        /*004c*/ 	.word	0x00000000
        /*0050*/ 	.short	0x0002
        /*0052*/ 	.short	0x0008
        /*0054*/ 	.byte	0x00, 0xf0, 0x61, 0x00


	//----- nvinfo : EIATTR_KPARAM_INFO
	.align		4
.L_2129:
        /*0058*/ 	.byte	0x04, 0x17
        /*005a*/ 	.short	(.L_2131 - .L_2130)
.L_2130:
        /*005c*/ 	.word	0x00000000
        /*0060*/ 	.short	0x0001
        /*0062*/ 	.short	0x0004
        /*0064*/ 	.byte	0x00, 0xf0, 0x05, 0x00


	//----- nvinfo : EIATTR_KPARAM_INFO
	.align		4
.L_2131:
        /*0068*/ 	.byte	0x04, 0x17
        /*006a*/ 	.short	(.L_2133 - .L_2132)
.L_2132:
        /*006c*/ 	.word	0x00000000
        /*0070*/ 	.short	0x0000
        /*0072*/ 	.short	0x0000
        /*0074*/ 	.byte	0x00, 0xf0, 0x11, 0x00


	//----- nvinfo : EIATTR_SPARSE_MMA_MASK
	.align		4
.L_2133:
        /*0078*/ 	.byte	0x03, 0x50
        /*007a*/ 	.short	0x0000


	//----- nvinfo : EIATTR_MAXREG_COUNT
	.align		4
        /*007c*/ 	.byte	0x03, 0x1b
        /*007e*/ 	.short	0x00ff


	//----- nvinfo : EIATTR_MERCURY_ISA_VERSION
	.align		4
        /*0080*/ 	.byte	0x03, 0x5f
        /*0082*/ 	.short	0x0101


	//----- nvinfo : EIATTR_EXIT_INSTR_OFFSETS
	.align		4
        /*0084*/ 	.byte	0x04, 0x1c
        /*0086*/ 	.short	(.L_2135 - .L_2134)


	//   ....[0]....
.L_2134:
        /*0088*/ 	.word	0x00000d90


	//   ....[1]....
        /*008c*/ 	.word	0x00000de0


	//----- nvinfo : EIATTR_MAX_THREADS
	.align		4
.L_2135:
        /*0090*/ 	.byte	0x04, 0x05
        /*0092*/ 	.short	(.L_2137 - .L_2136)
.L_2136:
        /*0094*/ 	.word	0x00000080
        /*0098*/ 	.word	0x00000001
        /*009c*/ 	.word	0x00000001


	//----- nvinfo : EIATTR_CRS_STACK_SIZE
	.align		4
.L_2137:
        /*00a0*/ 	.byte	0x04, 0x1e
        /*00a2*/ 	.short	(.L_2139 - .L_2138)
.L_2138:
        /*00a4*/ 	.word	0x00000000


	//----- nvinfo : EIATTR_CBANK_PARAM_SIZE
	.align		4
.L_2139:
        /*00a8*/ 	.byte	0x03, 0x19
        /*00aa*/ 	.short	0x0024


	//----- nvinfo : EIATTR_PARAM_CBANK
	.align		4
        /*00ac*/ 	.byte	0x04, 0x0a
        /*00ae*/ 	.short	(.L_2141 - .L_2140)
	.align		4
.L_2140:
        /*00b0*/ 	.word	index@(.nv.constant0._ZN2at6native27unrolled_elementwise_kernelINS0_13BinaryFunctorIN3c107complexIfEES5_S5_NS0_15binary_internal10DivFunctorIS5_EEEESt5arrayIPcLm3EELi4E23TrivialOffsetCalculatorILi2EjESD_ILi1EjENS0_6memory15LoadWithoutCastENSG_16StoreWithoutCastEEEviT_T0_T2_T3_T4_T5_)
        /*00b4*/ 	.short	0x0210
        /*00b6*/ 	.short	0x0024


	//----- nvinfo : EIATTR_SW_WAR
	.align		4
.L_2141:
        /*00b8*/ 	.byte	0x04, 0x36
        /*00ba*/ 	.short	(.L_2143 - .L_2142)
.L_2142:
        /*00bc*/ 	.word	0x00000008
.L_2143:


//--------------------- .nv.info._ZN2at6native29vectorized_elementwise_kernelILi2ENS0_13BinaryFunctorIN3c107complexIfEES5_S5_NS0_15binary_internal10DivFunctorIS5_EEEESt5arrayIPcLm3EEEEviT0_T1_ --------------------------
	.section	.nv.info._ZN2at6native29vectorized_elementwise_kernelILi2ENS0_13BinaryFunctorIN3c107complexIfEES5_S5_NS0_15binary_internal10DivFunctorIS5_EEEESt5arrayIPcLm3EEEEviT0_T1_,"",@"SHT_CUDA_INFO"
	.sectionflags	@""
	.align	4


	//----- nvinfo : EIATTR_CUDA_API_VERSION
	.align		4
        /*0000*/ 	.byte	0x04, 0x37
        /*0002*/ 	.short	(.L_2145 - .L_2144)
.L_2144:
        /*0004*/ 	.word	0x00000082


	//----- nvinfo : EIATTR_KPARAM_INFO
	.align		4
.L_2145:
        /*0008*/ 	.byte	0x04, 0x17
        /*000a*/ 	.short	(.L_2147 - .L_2146)
.L_2146:
        /*000c*/ 	.word	0x00000000
        /*0010*/ 	.short	0x0002
        /*0012*/ 	.short	0x0008
        /*0014*/ 	.byte	0x00, 0xf0, 0x61, 0x00


	//----- nvinfo : EIATTR_KPARAM_INFO
	.align		4
.L_2147:
        /*0018*/ 	.byte	0x04, 0x17
        /*001a*/ 	.short	(.L_2149 - .L_2148)
.L_2148:
        /*001c*/ 	.word	0x00000000
        /*0020*/ 	.short	0x0001
        /*0022*/ 	.short	0x0004
        /*0024*/ 	.byte	0x00, 0xf0, 0x05, 0x00


	//----- nvinfo : EIATTR_KPARAM_INFO
	.align		4
.L_2149:
        /*0028*/ 	.byte	0x04, 0x17
        /*002a*/ 	.short	(.L_2151 - .L_2150)
.L_2150:
        /*002c*/ 	.word	0x00000000
        /*0030*/ 	.short	0x0000
        /*0032*/ 	.short	0x0000
        /*0034*/ 	.byte	0x00, 0xf0, 0x11, 0x00


	//----- nvinfo : EIATTR_SPARSE_MMA_MASK
	.align		4
.L_2151:
        /*0038*/ 	.byte	0x03, 0x50
        /*003a*/ 	.short	0x0000


	//----- nvinfo : EIATTR_MAXREG_COUNT
	.align		4
        /*003c*/ 	.byte	0x03, 0x1b
        /*003e*/ 	.short	0x00ff


	//----- nvinfo : EIATTR_MERCURY_ISA_VERSION
	.align		4
        /*0040*/ 	.byte	0x03, 0x5f
        /*0042*/ 	.short	0x0101


	//----- nvinfo : EIATTR_EXIT_INSTR_OFFSETS
	.align		4
        /*0044*/ 	.byte	0x04, 0x1c
        /*0046*/ 	.short	(.L_2153 - .L_2152)


	//   ....[0]....
.L_2152:
        /*0048*/ 	.word	0x000011d0


	//   ....[1]....
        /*004c*/ 	.word	0x00002c80


	//   ....[2]....
        /*0050*/ 	.word	0x00002cd0


	//----- nvinfo : EIATTR_MAX_THREADS
	.align		4
.L_2153:
        /*0054*/ 	.byte	0x04, 0x05
        /*0056*/ 	.short	(.L_2155 - .L_2154)
.L_2154:
        /*0058*/ 	.word	0x00000080
        /*005c*/ 	.word	0x00000001
        /*0060*/ 	.word	0x00000001


	//----- nvinfo : EIATTR_CRS_STACK_SIZE
	.align		4
.L_2155:
        /*0064*/ 	.byte	0x04, 0x1e
        /*0066*/ 	.short	(.L_2157 - .L_2156)
.L_2156:
        /*0068*/ 	.word	0x00000000


	//----- nvinfo : EIATTR_CBANK_PARAM_SIZE
	.align		4
.L_2157:
        /*006c*/ 	.byte	0x03, 0x19
        /*006e*/ 	.short	0x0020


	//----- nvinfo : EIATTR_PARAM_CBANK
	.align		4
        /*0070*/ 	.byte	0x04, 0x0a
        /*0072*/ 	.short	(.L_2159 - .L_2158)
	.align		4
.L_2158:
        /*0074*/ 	.word	index@(.nv.constant0._ZN2at6native29vectorized_elementwise_kernelILi2ENS0_13BinaryFunctorIN3c107complexIfEES5_S5_NS0_15binary_internal10DivFunctorIS5_EEEESt5arrayIPcLm3EEEEviT0_T1_)
        /*0078*/ 	.short	0x0210
        /*007a*/ 	.short	0x0020


	//----- nvinfo : EIATTR_SW_WAR
	.align		4
.L_2159:
        /*007c*/ 	.byte	0x04, 0x36
        /*007e*/ 	.short	(.L_2161 - .L_2160)
.L_2160:
        /*0080*/ 	.word	0x00000008
.L_2161:


//--------------------- .nv.info._ZN2at6native29vectorized_elementwise_kernelILi4ENS0_13BinaryFunctorIN3c107complexIfEES5_S5_NS0_15binary_internal10DivFunctorIS5_EEEESt5arrayIPcLm3EEEEviT0_T1_ --------------------------
	.section	.nv.info._ZN2at6native29vectorized_elementwise_kernelILi4ENS0_13BinaryFunctorIN3c107complexIfEES5_S5_NS0_15binary_internal10DivFunctorIS5_EEEESt5arrayIPcLm3EEEEviT0_T1_,"",@"SHT_CUDA_INFO"
	.sectionflags	@""
	.align	4


	//----- nvinfo : EIATTR_CUDA_API_VERSION
	.align		4
        /*0000*/ 	.byte	0x04, 0x37
        /*0002*/ 	.short	(.L_2163 - .L_2162)
.L_2162:
        /*0004*/ 	.word	0x00000082


	//----- nvinfo : EIATTR_KPARAM_INFO
	.align		4
.L_2163:
        /*0008*/ 	.byte	0x04, 0x17
        /*000a*/ 	.short	(.L_2165 - .L_2164)
.L_2164:
        /*000c*/ 	.word	0x00000000
        /*0010*/ 	.short	0x0002
        /*0012*/ 	.short	0x0008
        /*0014*/ 	.byte	0x00, 0xf0, 0x61, 0x00


	//----- nvinfo : EIATTR_KPARAM_INFO
	.align		4
.L_2165:
        /*0018*/ 	.byte	0x04, 0x17
        /*001a*/ 	.short	(.L_2167 - .L_2166)
.L_2166:
        /*001c*/ 	.word	0x00000000
        /*0020*/ 	.short	0x0001
        /*0022*/ 	.short	0x0004
        /*0024*/ 	.byte	0x00, 0xf0, 0x05, 0x00


	//----- nvinfo : EIATTR_KPARAM_INFO
	.align		4
.L_2167:
        /*0028*/ 	.byte	0x04, 0x17
        /*002a*/ 	.short	(.L_2169 - .L_2168)
.L_2168:
        /*002c*/ 	.word	0x00000000
        /*0030*/ 	.short	0x0000
        /*0032*/ 	.short	0x0000
        /*0034*/ 	.byte	0x00, 0xf0, 0x11, 0x00


	//----- nvinfo : EIATTR_SPARSE_MMA_MASK
	.align		4
.L_2169:
        /*0038*/ 	.byte	0x03, 0x50
        /*003a*/ 	.short	0x0000


	//----- nvinfo : EIATTR_MAXREG_COUNT
	.align		4
        /*003c*/ 	.byte	0x03, 0x1b
        /*003e*/ 	.short	0x00ff


	//----- nvinfo : EIATTR_MERCURY_ISA_VERSION
	.align		4
        /*0040*/ 	.byte	0x03, 0x5f
        /*0042*/ 	.short	0x0101


	//----- nvinfo : EIATTR_EXIT_INSTR_OFFSETS
	.align		4
        /*0044*/ 	.byte	0x04, 0x1c
        /*0046*/ 	.short	(.L_2171 - .L_2170)


	//   ....[0]....
.L_2170:
        /*0048*/ 	.word	0x000011d0


	//   ....[1]....
        /*004c*/ 	.word	0x00002c80


	//   ....[2]....
        /*0050*/ 	.word	0x00002cd0


	//----- nvinfo : EIATTR_MAX_THREADS
	.align		4
.L_2171:
        /*0054*/ 	.byte	0x04, 0x05
        /*0056*/ 	.short	(.L_2173 - .L_2172)
.L_2172:
        /*0058*/ 	.word	0x00000080
        /*005c*/ 	.word	0x00000001
        /*0060*/ 	.word	0x00000001


	//----- nvinfo : EIATTR_CRS_STACK_SIZE
	.align		4
.L_2173:
        /*0064*/ 	.byte	0x04, 0x1e
        /*0066*/ 	.short	(.L_2175 - .L_2174)
.L_2174:
        /*0068*/ 	.word	0x00000000


	//----- nvinfo : EIATTR_CBANK_PARAM_SIZE
	.align		4
.L_2175:
        /*006c*/ 	.byte	0x03, 0x19
        /*006e*/ 	.short	0x0020


	//----- nvinfo : EIATTR_PARAM_CBANK
	.align		4
        /*0070*/ 	.byte	0x04, 0x0a
        /*0072*/ 	.short	(.L_2177 - .L_2176)
	.align		4
.L_2176:
        /*0074*/ 	.word	index@(.nv.constant0._ZN2at6native29vectorized_elementwise_kernelILi4ENS0_13BinaryFunctorIN3c107complexIfEES5_S5_NS0_15binary_internal10DivFunctorIS5_EEEESt5arrayIPcLm3EEEEviT0_T1_)
        /*0078*/ 	.short	0x0210
        /*007a*/ 	.short	0x0020


	//----- nvinfo : EIATTR_SW_WAR
	.align		4
.L_2177:
        /*007c*/ 	.byte	0x04, 0x36
        /*007e*/ 	.short	(.L_2179 - .L_2178)
.L_2178:
        /*0080*/ 	.word	0x00000008
.L_2179:


//--------------------- .nv.info._ZN2at6native29vectorized_elementwise_kernelILi8ENS0_13BinaryFunctorIN3c107complexIfEES5_S5_NS0_15binary_internal10DivFunctorIS5_EEEESt5arrayIPcLm3EEEEviT0_T1_ --------------------------
	.section	.nv.info._ZN2at6native29vectorized_elementwise_kernelILi8ENS0_13BinaryFunctorIN3c107complexIfEES5_S5_NS0_15binary_internal10DivFunctorIS5_EEEESt5arrayIPcLm3EEEEviT0_T1_,"",@"SHT_CUDA_INFO"
	.sectionflags	@""
	.align	4


	//----- nvinfo : EIATTR_CUDA_API_VERSION
	.align		4
        /*0000*/ 	.byte	0x04, 0x37
        /*0002*/ 	.short	(.L_2181 - .L_2180)
.L_2180:
        /*0004*/ 	.word	0x00000082


	//----- nvinfo : EIATTR_KPARAM_INFO
	.align		4
.L_2181:
        /*0008*/ 	.byte	0x04, 0x17
        /*000a*/ 	.short	(.L_2183 - .L_2182)
.L_2182:
        /*000c*/ 	.word	0x00000000
        /*0010*/ 	.short	0x0002
        /*0012*/ 	.short	0x0008
        /*0014*/ 	.byte	0x00, 0xf0, 0x61, 0x00


	//----- nvinfo : EIATTR_KPARAM_INFO
	.align		4
.L_2183:
        /*0018*/ 	.byte	0x04, 0x17
        /*001a*/ 	.short	(.L_2185 - .L_2184)
.L_2184:
        /*001c*/ 	.word	0x00000000
        /*0020*/ 	.short	0x0001
        /*0022*/ 	.short	0x0004
        /*0024*/ 	.byte	0x00, 0xf0, 0x05, 0x00


	//----- nvinfo : EIATTR_KPARAM_INFO
	.align		4
.L_2185:
        /*0028*/ 	.byte	0x04, 0x17
        /*002a*/ 	.short	(.L_2187 - .L_2186)
.L_2186:
        /*002c*/ 	.word	0x00000000
        /*0030*/ 	.short	0x0000
        /*0032*/ 	.short	0x0000
        /*0034*/ 	.byte	0x00, 0xf0, 0x11, 0x00


	//----- nvinfo : EIATTR_SPARSE_MMA_MASK
	.align		4
.L_2187:
        /*0038*/ 	.byte	0x03, 0x50
        /*003a*/ 	.short	0x0000


	//----- nvinfo : EIATTR_MAXREG_COUNT
	.align		4
        /*003c*/ 	.byte	0x03, 0x1b
        /*003e*/ 	.short	0x00ff


	//----- nvinfo : EIATTR_MERCURY_ISA_VERSION
	.align		4
        /*0040*/ 	.byte	0x03, 0x5f
        /*0042*/ 	.short	0x0101


	//----- nvinfo : EIATTR_EXIT_INSTR_OFFSETS
	.align		4
        /*0044*/ 	.byte	0x04, 0x1c
        /*0046*/ 	.short	(.L_2189 - .L_2188)


	//   ....[0]....
.L_2188:
        /*0048*/ 	.word	0x000011d0


	//   ....[1]....
        /*004c*/ 	.word	0x00002c80


	//   ....[2]....
        /*0050*/ 	.word	0x00002cd0


	//----- nvinfo : EIATTR_MAX_THREADS
	.align		4
.L_2189:
        /*0054*/ 	.byte	0x04, 0x05
        /*0056*/ 	.short	(.L_2191 - .L_2190)
.L_2190:
        /*0058*/ 	.word	0x00000080
        /*005c*/ 	.word	0x00000001
        /*0060*/ 	.word	0x00000001


	//----- nvinfo : EIATTR_CRS_STACK_SIZE
	.align		4
.L_2191:
        /*0064*/ 	.byte	0x04, 0x1e
        /*0066*/ 	.short	(.L_2193 - .L_2192)
.L_2192:
        /*0068*/ 	.word	0x00000000


	//----- nvinfo : EIATTR_CBANK_PARAM_SIZE
	.align		4
.L_2193:
        /*006c*/ 	.byte	0x03, 0x19
        /*006e*/ 	.short	0x0020


	//----- nvinfo : EIATTR_PARAM_CBANK
	.align		4
        /*0070*/ 	.byte	0x04, 0x0a
        /*0072*/ 	.short	(.L_2195 - .L_2194)
	.align		4
.L_2194:
        /*0074*/ 	.word	index@(.nv.constant0._ZN2at6native29vectorized_elementwise_kernelILi8ENS0_13BinaryFunctorIN3c107complexIfEES5_S5_NS0_15binary_internal10DivFunctorIS5_EEEESt5arrayIPcLm3EEEEviT0_T1_)
        /*0078*/ 	.short	0x0210
        /*007a*/ 	.short	0x0020


	//----- nvinfo : EIATTR_SW_WAR
	.align		4
.L_2195:
        /*007c*/ 	.byte	0x04, 0x36
        /*007e*/ 	.short	(.L_2197 - .L_2196)
.L_2196:
        /*0080*/ 	.word	0x00000008
.L_2197:


//--------------------- .nv.info._ZN2at6native18elementwise_kernelILi128ELi4EZNS0_15gpu_kernel_implINS0_13BUnaryFunctorIN3c107complexIfEES6_S6_NS0_15binary_internal10DivFunctorIS6_EEEEEEvRNS_18TensorIteratorBaseERKT_EUliE_EEviT1_ --------------------------
	.section	.nv.info._ZN2at6native18elementwise_kernelILi128ELi4EZNS0_15gpu_kernel_implINS0_13BUnaryFunctorIN3c107complexIfEES6_S6_NS0_15binary_internal10DivFunctorIS6_EEEEEEvRNS_18TensorIteratorBaseERKT_EUliE_EEviT1_,"",@"SHT_CUDA_INFO"
	.sectionflags	@""
	.align	4


	//----- nvinfo : EIATTR_CUDA_API_VERSION
	.align		4
        /*0000*/ 	.byte	0x04, 0x37
        /*0002*/ 	.short	(.L_2199 - .L_2198)
.L_2198:
        /*0004*/ 	.word	0x00000082


	//----- nvinfo : EIATTR_KPARAM_INFO
	.align		4
.L_2199:
        /*0008*/ 	.byte	0x04, 0x17
        /*000a*/ 	.short	(.L_2201 - .L_2200)
.L_2200:
        /*000c*/ 	.word	0x00000000
        /*0010*/ 	.short	0x0001
        /*0012*/ 	.short	0x0008
        /*0014*/ 	.byte	0x00, 0xf0, 0xa1, 0x08


	//----- nvinfo : EIATTR_KPARAM_INFO
	.align		4
.L_2201:
        /*0018*/ 	.byte	0x04, 0x17
        /*001a*/ 	.short	(.L_2203 - .L_2202)
.L_2202:
        /*001c*/ 	.word	0x00000000
        /*0020*/ 	.short	0x0000
        /*0022*/ 	.short	0x0000
        /*0024*/ 	.byte	0x00, 0xf0, 0x11, 0x00


	//----- nvinfo : EIATTR_SPARSE_MMA_MASK
	.align		4
.L_2203:
        /*0028*/ 	.byte	0x03, 0x50
        /*002a*/ 	.short	0x0000


	//----- nvinfo : EIATTR_MAXREG_COUNT
	.align		4
        /*002c*/ 	.byte	0x03, 0x1b
        /*002e*/ 	.short	0x0080


	//----- nvinfo : EIATTR_EXTERNS
	.align		4
        /*0030*/ 	.byte	0x04, 0x0f
        /*0032*/ 	.short	(.L_2205 - .L_2204)


	//   ....[0]....
	.align		4
.L_2204:
        /*0034*/ 	.word	index@(__assertfail)


	//----- nvinfo : EIATTR_MERCURY_ISA_VERSION
	.align		4
.L_2205:
        /*0038*/ 	.byte	0x03, 0x5f
        /*003a*/ 	.short	0x0101


	//----- nvinfo : EIATTR_SYSCALL_OFFSETS
	.align		4
        /*003c*/ 	.byte	0x04, 0x46
        /*003e*/ 	.short	(.L_2207 - .L_2206)


	//   ....[0]....
.L_2206:
        /*0040*/ 	.word	0x00002290


	//   ....[1]....
        /*0044*/ 	.word	0x000032f0


	//   ....[2]....
        /*0048*/ 	.word	0x000055c0


	//   ....[3]....
        /*004c*/ 	.word	0x00006620


	//   ....[4]....
        /*0050*/ 	.word	0x000088e0


	//   ....[5]....
        /*0054*/ 	.word	0x00009940


	//   ....[6]....
        /*0058*/ 	.word	0x0000bbf0


	//   ....[7]....
        /*005c*/ 	.word	0x0000cc50


	//----- nvinfo : EIATTR_EXIT_INSTR_OFFSETS
	.align		4
.L_2207:
        /*0060*/ 	.byte	0x04, 0x1c
        /*0062*/ 	.short	(.L_2209 - .L_2208)


	//   ....[0]....
.L_2208:
        /*0064*/ 	.word	0x000099f0


	//   ....[1]....
        /*0068*/ 	.word	0x0000bf60


	//   ....[2]....
        /*006c*/ 	.word	0x0000bfa0


	//   ....[3]....
        /*0070*/ 	.word	0x0000c030


	//   ....[4]....
        /*0074*/ 	.word	0x0000c060


	//   ....[5]....
        /*0078*/ 	.word	0x0000c090


	//   ....[6]....
        /*007c*/ 	.word	0x0000c110


	//   ....[7]....
        /*0080*/ 	.word	0x0000c140


	//   ....[8]....
        /*0084*/ 	.word	0x0000c1c0


	//   ....[9]....
        /*0088*/ 	.word	0x0000c1f0


	//   ....[10]....
        /*008c*/ 	.word	0x0000c230


	//   ....[11]....
        /*0090*/ 	.word	0x0000c310


	//   ....[12]....
        /*0094*/ 	.word	0x0000c370


	//   ....[13]....
        /*0098*/ 	.word	0x0000c4f0


	//   ....[14]....
        /*009c*/ 	.word	0x0000c640


	//   ....[15]....
        /*00a0*/ 	.word	0x0000c670


	//   ....[16]....
        /*00a4*/ 	.word	0x0000c720


	//   ....[17]....
        /*00a8*/ 	.word	0x0000c890


	//   ....[18]....
        /*00ac*/ 	.word	0x0000ca00


	//   ....[19]....
        /*00b0*/ 	.word	0x0000cb50


	//   ....[20]....
        /*00b4*/ 	.word	0x0000cc60


	//   ....[21]....
        /*00b8*/ 	.word	0x0000cc90


	//   ....[22]....
        /*00bc*/ 	.word	0x0000ccc0


	//----- nvinfo : EIATTR_MAX_THREADS
	.align		4
.L_2209:
        /*00c0*/ 	.byte	0x04, 0x05
        /*00c2*/ 	.short	(.L_2211 - .L_2210)
.L_2210:
        /*00c4*/ 	.word	0x00000080
        /*00c8*/ 	.word	0x00000001
        /*00cc*/ 	.word	0x00000001


	//----- nvinfo : EIATTR_CRS_STACK_SIZE
	.align		4
.L_2211:
        /*00d0*/ 	.byte	0x04, 0x1e
        /*00d2*/ 	.short	(.L_2213 - .L_2212)
.L_2212:
        /*00d4*/ 	.word	0x00000000


	//----- nvinfo : EIATTR_CBANK_PARAM_SIZE
	.align		4
.L_2213:
        /*00d8*/ 	.byte	0x03, 0x19
        /*00da*/ 	.short	0x0230


	//----- nvinfo : EIATTR_PARAM_CBANK
	.align		4
        /*00dc*/ 	.byte	0x04, 0x0a
        /*00de*/ 	.short	(.L_2215 - .L_2214)
	.align		4
.L_2214:
        /*00e0*/ 	.word	index@(.nv.constant0._ZN2at6native18elementwise_kernelILi128ELi4EZNS0_15gpu_kernel_implINS0_13BUnaryFunctorIN3c107complexIfEES6_S6_NS0_15binary_internal10DivFunctorIS6_EEEEEEvRNS_18TensorIteratorBaseERKT_EUliE_EEviT1_)
        /*00e4*/ 	.short	0x0210
        /*00e6*/ 	.short	0x0230


	//----- nvinfo : EIATTR_SW_WAR
	.align		4
.L_2215:
        /*00e8*/ 	.byte	0x04, 0x36
        /*00ea*/ 	.short	(.L_2217 - .L_2216)
.L_2216:
        /*00ec*/ 	.word	0x00000008
.L_2217:


//--------------------- .nv.info._ZN2at6native27unrolled_elementwise_kernelINS0_13BUnaryFunctorIN3c107complexIfEES5_S5_NS0_15binary_internal10DivFunctorIS5_EEEESt5arrayIPcLm2EELi4E23TrivialOffsetCalculatorILi1EjESE_NS0_6memory12LoadWithCastILi1EEENSF_13StoreWithCastILi1EEEEEviT_T0_T2_T3_T4_T5_ --------------------------
	.section	.nv.info._ZN2at6native27unrolled_elementwise_kernelINS0_13BUnaryFunctorIN3c107complexIfEES5_S5_NS0_15binary_internal10DivFunctorIS5_EEEESt5arrayIPcLm2EELi4E23TrivialOffsetCalculatorILi1EjESE_NS0_6memory12LoadWithCastILi1EEENSF_13StoreWithCastILi1EEEEEviT_T0_T2_T3_T4_T5_,"",@"SHT_CUDA_INFO"
	.sectionflags	@""
	.align	4


	//----- nvinfo : EIATTR_CUDA_API_VERSION
	.align		4
        /*0000*/ 	.byte	0x04, 0x37
        /*0002*/ 	.short	(.L_2219 - .L_2218)
.L_2218:
        /*0004*/ 	.word	0x00000082


	//----- nvinfo : EIATTR_KPARAM_INFO
	.align		4
.L_2219:
        /*0008*/ 	.byte	0x04, 0x17
        /*000a*/ 	.short	(.L_2221 - .L_2220)
.L_2220:
        /*000c*/ 	.word	0x00000000
        /*0010*/ 	.short	0x0006
        /*0012*/ 	.short	0x0034
        /*0014*/ 	.byte	0x00, 0xf0, 0x21, 0x00


	//----- nvinfo : EIATTR_KPARAM_INFO
	.align		4
.L_2221:
        /*0018*/ 	.byte	0x04, 0x17
        /*001a*/ 	.short	(.L_2223 - .L_2222)
.L_2222:
        /*001c*/ 	.word	0x00000000
        /*0020*/ 	.short	0x0005
        /*0022*/ 	.short	0x002c
        /*0024*/ 	.byte	0x00, 0xf0, 0x21, 0x00


	//----- nvinfo : EIATTR_KPARAM_INFO
	.align		4
.L_2223:
        /*0028*/ 	.byte	0x04, 0x17
        /*002a*/ 	.short	(.L_2225 - .L_2224)
.L_2224:
        /*002c*/ 	.word	0x00000000
        /*0030*/ 	.short	0x0004
        /*0032*/ 	.short	0x0029
        /*0034*/ 	.byte	0x00, 0xf0, 0x05, 0x00


	//----- nvinfo : EIATTR_KPARAM_INFO
	.align		4
.L_2225:
        /*0038*/ 	.byte	0x04, 0x17
        /*003a*/ 	.short	(.L_2227 - .L_2226)
.L_2226:
        /*003c*/ 	.word	0x00000000
        /*0040*/ 	.short	0x0003
        /*0042*/ 	.short	0x0028
        /*0044*/ 	.byte	0x00, 0xf0, 0x05, 0x00


	//----- nvinfo : EIATTR_KPARAM_INFO
	.align		4
.L_2227:
        /*0048*/ 	.byte	0x04, 0x17
        /*004a*/ 	.short	(.L_2229 - .L_2228)
.L_2228:
        /*004c*/ 	.word	0x00000000
        /*0050*/ 	.short	0x0002
        /*0052*/ 	.short	0x0018
        /*0054*/ 	.byte	0x00, 0xf0, 0x41, 0x00


	//----- nvinfo : EIATTR_KPARAM_INFO
	.align		4
.L_2229:
        /*0058*/ 	.byte	0x04, 0x17
        /*005a*/ 	.short	(.L_2231 - .L_2230)
.L_2230:
        /*005c*/ 	.word	0x00000000
        /*0060*/ 	.short	0x0001
        /*0062*/ 	.short	0x0008
        /*0064*/ 	.byte	0x00, 0xf0, 0x41, 0x00


	//----- nvinfo : EIATTR_KPARAM_INFO
	.align		4
.L_2231:
        /*0068*/ 	.byte	0x04, 0x17
        /*006a*/ 	.short	(.L_2233 - .L_2232)
.L_2232:
        /*006c*/ 	.word	0x00000000
        /*0070*/ 	.short	0x0000
        /*0072*/ 	.short	0x0000
        /*0074*/ 	.byte	0x00, 0xf0, 0x11, 0x00


	//----- nvinfo : EIATTR_SPARSE_MMA_MASK
	.align		4
.L_2233:
        /*0078*/ 	.byte	0x03, 0x50
        /*007a*/ 	.short	0x0000


	//----- nvinfo : EIATTR_MAXREG_COUNT
	.align		4
        /*007c*/ 	.byte	0x03, 0x1b
        /*007e*/ 	.short	0x00ff


	//----- nvinfo : EIATTR_EXTERNS
	.align		4
        /*0080*/ 	.byte	0x04, 0x0f
        /*0082*/ 	.short	(.L_2235 - .L_2234)


	//   ....[0]....
	.align		4
.L_2234:
        /*0084*/ 	.word	index@(__assertfail)


	//----- nvinfo : EIATTR_MERCURY_ISA_VERSION
	.align		4
.L_2235:
        /*0088*/ 	.byte	0x03, 0x5f
        /*008a*/ 	.short	0x0101


	//----- nvinfo : EIATTR_SYSCALL_OFFSETS
	.align		4
        /*008c*/ 	.byte	0x04, 0x46
        /*008e*/ 	.short	(.L_2237 - .L_2236)


	//   ....[0]....
.L_2236:
        /*0090*/ 	.word	0x00000fc0


	//   ....[1]....
        /*0094*/ 	.word	0x00001fe0


	//   ....[2]....
        /*0098*/ 	.word	0x00003000


	//   ....[3]....
        /*009c*/ 	.word	0x00003ff0


	//   ....[4]....
        /*00a0*/ 	.word	0x00005950


	//   ....[5]....
        /*00a4*/ 	.word	0x00006860


	//   ....[6]....
        /*00a8*/ 	.word	0x00007730


	//   ....[7]....
        /*00ac*/ 	.word	0x00008600


	//----- nvinfo : EIATTR_EXIT_INSTR_OFFSETS
	.align		4
.L_2237:
        /*00b0*/ 	.byte	0x04, 0x1c
        /*00b2*/ 	.short	(.L_2239 - .L_2238)


	//   ....[0]....
.L_2238:
        /*00b4*/ 	.word	0x000077d0


	//   ....[1]....
        /*00b8*/ 	.word	0x00007910


	//   ....[2]....
        /*00bc*/ 	.word	0x00007950


	//   ....[3]....
        /*00c0*/ 	.word	0x000079e0


	//   ....[4]....
        /*00c4*/ 	.word	0x00007a10


	//   ....[5]....
        /*00c8*/ 	.word	0x00007a40


	//   ....[6]....
        /*00cc*/ 	.word	0x00007ac0


	//   ....[7]....
        /*00d0*/ 	.word	0x00007af0


	//   ....[8]....
        /*00d4*/ 	.word	0x00007b70


	//   ....[9]....
        /*00d8*/ 	.word	0x00007ba0


	//   ....[10]....
        /*00dc*/ 	.word	0x00007be0


	//   ....[11]....
        /*00e0*/ 	.word	0x00007cc0


	//   ....[12]....
        /*00e4*/ 	.word	0x00007d20


	//   ....[13]....
        /*00e8*/ 	.word	0x00007ea0


	//   ....[14]....
        /*00ec*/ 	.word	0x00007ff0


	//   ....[15]....
        /*00f0*/ 	.word	0x00008020


	//   ....[16]....
        /*00f4*/ 	.word	0x000080d0


	//   ....[17]....
        /*00f8*/ 	.word	0x00008240


	//   ....[18]....
        /*00fc*/ 	.word	0x000083b0


	//   ....[19]....
        /*0100*/ 	.word	0x00008500


	//   ....[20]....
        /*0104*/ 	.word	0x00008610


	//   ....[21]....
        /*0108*/ 	.word	0x00008640


	//   ....[22]....
        /*010c*/ 	.word	0x00008670


	//----- nvinfo : EIATTR_MAX_THREADS
	.align		4
.L_2239:
        /*0110*/ 	.byte	0x04, 0x05
        /*0112*/ 	.short	(.L_2241 - .L_2240)
.L_2240:
        /*0114*/ 	.word	0x00000080
        /*0118*/ 	.word	0x00000001
        /*011c*/ 	.word	0x00000001


	//----- nvinfo : EIATTR_CRS_STACK_SIZE
	.align		4
.L_2241:
        /*0120*/ 	.byte	0x04, 0x1e
        /*0122*/ 	.short	(.L_2243 - .L_2242)
.L_2242:
        /*0124*/ 	.word	0x00000000


	//----- nvinfo : EIATTR_CBANK_PARAM_SIZE
	.align		4
.L_2243:
        /*0128*/ 	.byte	0x03, 0x19
        /*012a*/ 	.short	0x003c


	//----- nvinfo : EIATTR_PARAM_CBANK
	.align		4
        /*012c*/ 	.byte	0x04, 0x0a
        /*012e*/ 	.short	(.L_2245 - .L_2244)
	.align		4
.L_2244:
        /*0130*/ 	.word	index@(.nv.constant0._ZN2at6native27unrolled_elementwise_kernelINS0_13BUnaryFunctorIN3c107complexIfEES5_S5_NS0_15binary_internal10DivFunctorIS5_EEEESt5arrayIPcLm2EELi4E23TrivialOffsetCalculatorILi1EjESE_NS0_6memory12LoadWithCastILi1EEENSF_13StoreWithCastILi1EEEEEviT_T0_T2_T3_T4_T5_)
        /*0134*/ 	.short	0x0210
        /*0136*/ 	.short	0x003c


	//----- nvinfo : EIATTR_SW_WAR
	.align		4
.L_2245:
        /*0138*/ 	.byte	0x04, 0x36
        /*013a*/ 	.short	(.L_2247 - .L_2246)
.L_2246:
        /*013c*/ 	.word	0x00000008
.L_2247:


//--------------------- .nv.info._ZN2at6native18elementwise_kernelILi128ELi2EZNS0_22gpu_kernel_impl_nocastINS0_13BUnaryFunctorIN3c107complexIfEES6_S6_NS0_15binary_internal10DivFunctorIS6_EEEEEEvRNS_18TensorIteratorBaseERKT_EUliE_EEviT1_ --------------------------
	.section	.nv.info._ZN2at6native18elementwise_kernelILi128ELi2EZNS0_22gpu_kernel_impl_nocastINS0_13BUnaryFunctorIN3c107complexIfEES6_S6_NS0_15binary_internal10DivFunctorIS6_EEEEEEvRNS_18TensorIteratorBaseERKT_EUliE_EEviT1_,"",@"SHT_CUDA_INFO"
	.sectionflags	@""
	.align	4


	//----- nvinfo : EIATTR_CUDA_API_VERSION
	.align		4
        /*0000*/ 	.byte	0x04, 0x37
        /*0002*/ 	.short	(.L_2249 - .L_2248)
.L_2248:
        /*0004*/ 	.word	0x00000082


	//----- nvinfo : EIATTR_KPARAM_INFO
	.align		4
.L_2249:
        /*0008*/ 	.byte	0x04, 0x17
        /*000a*/ 	.short	(.L_2251 - .L_2250)
.L_2250:
        /*000c*/ 	.word	0x00000000
        /*0010*/ 	.short	0x0001
        /*0012*/ 	.short	0x0008
        /*0014*/ 	.byte	0x00, 0xf0, 0x81, 0x08


	//----- nvinfo : EIATTR_KPARAM_INFO
	.align		4
.L_2251:
        /*0018*/ 	.byte	0x04, 0x17
        /*001a*/ 	.short	(.L_2253 - .L_2252)
.L_2252:
        /*001c*/ 	.word	0x00000000
        /*0020*/ 	.short	0x0000
        /*0022*/ 	.short	0x0000
        /*0024*/ 	.byte	0x00, 0xf0, 0x11, 0x00


	//----- nvinfo : EIATTR_SPARSE_MMA_MASK
	.align		4
.L_2253:
        /*0028*/ 	.byte	0x03, 0x50
        /*002a*/ 	.short	0x0000


	//----- nvinfo : EIATTR_MAXREG_COUNT
	.align		4
        /*002c*/ 	.byte	0x03, 0x1b
        /*002e*/ 	.short	0x0080


	//----- nvinfo : EIATTR_MERCURY_ISA_VERSION
	.align		4
        /*0030*/ 	.byte	0x03, 0x5f
        /*0032*/ 	.short	0x0101


	//----- nvinfo : EIATTR_EXIT_INSTR_OFFSETS
	.align		4
        /*0034*/ 	.byte	0x04, 0x1c
        /*0036*/ 	.short	(.L_2255 - .L_2254)


	//   ....[0]....
.L_2254:
        /*0038*/ 	.word	0x00001610


	//   ....[1]....
        /*003c*/ 	.word	0x00002b70


	//----- nvinfo : EIATTR_MAX_THREADS
	.align		4
.L_2255:
        /*0040*/ 	.byte	0x04, 0x05
        /*0042*/ 	.short	(.L_2257 - .L_2256)
.L_2256:
        /*0044*/ 	.word	0x00000080
        /*0048*/ 	.word	0x00000001
        /*004c*/ 	.word	0x00000001


	//----- nvinfo : EIATTR_CRS_STACK_SIZE
	.align		4
.L_2257:
        /*0050*/ 	.byte	0x04, 0x1e
        /*0052*/ 	.short	(.L_2259 - .L_2258)
.L_2258:
        /*0054*/ 	.word	0x00000000


	//----- nvinfo : EIATTR_CBANK_PARAM_SIZE
	.align		4
.L_2259:
        /*0058*/ 	.byte	0x03, 0x19
        /*005a*/ 	.short	0x0228


	//----- nvinfo : EIATTR_PARAM_CBANK
	.align		4
        /*005c*/ 	.byte	0x04, 0x0a
        /*005e*/ 	.short	(.L_2261 - .L_2260)
	.align		4
.L_2260:
        /*0060*/ 	.word	index@(.nv.constant0._ZN2at6native18elementwise_kernelILi128ELi2EZNS0_22gpu_kernel_impl_nocastINS0_13BUnaryFunctorIN3c107complexIfEES6_S6_NS0_15binary_internal10DivFunctorIS6_EEEEEEvRNS_18TensorIteratorBaseERKT_EUliE_EEviT1_)
        /*0064*/ 	.short	0x0210
        /*0066*/ 	.short	0x0228


	//----- nvinfo : EIATTR_SW_WAR
	.align		4
.L_2261:
        /*0068*/ 	.byte	0x04, 0x36
        /*006a*/ 	.short	(.L_2263 - .L_2262)
.L_2262:
        /*006c*/ 	.word	0x00000008
.L_2263:


//--------------------- .nv.info._ZN2at6native27unrolled_elementwise_kernelINS0_13BUnaryFunctorIN3c107complexIfEES5_S5_NS0_15binary_internal10DivFunctorIS5_EEEESt5arrayIPcLm2EELi4E23TrivialOffsetCalculatorILi1EjESE_NS0_6memory15LoadWithoutCastENSF_16StoreWithoutCastEEEviT_T0_T2_T3_T4_T5_ --------------------------
	.section	.nv.info._ZN2at6native27unrolled_elementwise_kernelINS0_13BUnaryFunctorIN3c107complexIfEES5_S5_NS0_15binary_internal10DivFunctorIS5_EEEESt5arrayIPcLm2EELi4E23TrivialOffsetCalculatorILi1EjESE_NS0_6memory15LoadWithoutCastENSF_16StoreWithoutCastEEEviT_T0_T2_T3_T4_T5_,"",@"SHT_CUDA_INFO"
	.sectionflags	@""
	.align	4


	//----- nvinfo : EIATTR_CUDA_API_VERSION
	.align		4
        /*0000*/ 	.byte	0x04, 0x37
        /*0002*/ 	.short	(.L_2265 - .L_2264)
.L_2264:
        /*0004*/ 	.word	0x00000082


	//----- nvinfo : EIATTR_KPARAM_INFO
	.align		4
.L_2265:
        /*0008*/ 	.byte	0x04, 0x17
        /*000a*/ 	.short	(.L_2267 - .L_2266)
.L_2266:
        /*000c*/ 	.word	0x00000000
        /*0010*/ 	.short	0x0006
        /*0012*/ 	.short	0x002b
        /*0014*/ 	.byte	0x00, 0xf0, 0x05, 0x00


	//----- nvinfo : EIATTR_KPARAM_INFO
	.align		4
.L_2267:
        /*0018*/ 	.byte	0x04, 0x17
        /*001a*/ 	.short	(.L_2269 - .L_2268)
.L_2268:
        /*001c*/ 	.word	0x00000000
        /*0020*/ 	.short	0x0005
        /*0022*/ 	.short	0x002a
        /*0024*/ 	.byte	0x00, 0xf0, 0x05, 0x00


	//----- nvinfo : EIATTR_KPARAM_INFO
	.align		4
.L_2269:
        /*0028*/ 	.byte	0x04, 0x17
        /*002a*/ 	.short	(.L_2271 - .L_2270)
.L_2270:
        /*002c*/ 	.word	0x00000000
        /*0030*/ 	.short	0x0004
        /*0032*/ 	.short	0x0029
        /*0034*/ 	.byte	0x00, 0xf0, 0x05, 0x00


	//----- nvinfo : EIATTR_KPARAM_INFO
	.align		4
.L_2271:
        /*0038*/ 	.byte	0x04, 0x17
        /*003a*/ 	.short	(.L_2273 - .L_2272)
.L_2272:
        /*003c*/ 	.word	0x00000000
        /*0040*/ 	.short	0x0003
        /*0042*/ 	.short	0x0028
        /*0044*/ 	.byte	0x00, 0xf0, 0x05, 0x00


	//----- nvinfo : EIATTR_KPARAM_INFO
	.align		4
.L_2273:
        /*0048*/ 	.byte	0x04, 0x17
        /*004a*/ 	.short	(.L_2275 - .L_2274)
.L_2274:
        /*004c*/ 	.word	0x00000000
        /*0050*/ 	.short	0x0002
        /*0052*/ 	.short	0x0018
        /*0054*/ 	.byte	0x00, 0xf0, 0x41, 0x00


	//----- nvinfo : EIATTR_KPARAM_INFO
	.align		4
.L_2275:
        /*0058*/ 	.byte	0x04, 0x17
        /*005a*/ 	.short	(.L_2277 - .L_2276)
.L_2276:
        /*005c*/ 	.word	0x00000000
        /*0060*/ 	.short	0x0001
        /*0062*/ 	.short	0x0008
        /*0064*/ 	.byte	0x00, 0xf0, 0x41, 0x00


	//----- nvinfo : EIATTR_KPARAM_INFO
	.align		4
.L_2277:
        /*0068*/ 	.byte	0x04, 0x17
        /*006a*/ 	.short	(.L_2279 - .L_2278)
.L_2278:
        /*006c*/ 	.word	0x00000000
        /*0070*/ 	.short	0x0000
        /*0072*/ 	.short	0x0000
        /*0074*/ 	.byte	0x00, 0xf0, 0x11, 0x00


	//----- nvinfo : EIATTR_SPARSE_MMA_MASK
	.align		4
.L_2279:
        /*0078*/ 	.byte	0x03, 0x50
        /*007a*/ 	.short	0x0000


	//----- nvinfo : EIATTR_MAXREG_COUNT
	.align		4
        /*007c*/ 	.byte	0x03, 0x1b
        /*007e*/ 	.short	0x00ff


	//----- nvinfo : EIATTR_MERCURY_ISA_VERSION
	.align		4
        /*0080*/ 	.byte	0x03, 0x5f
        /*0082*/ 	.short	0x0101


	//----- nvinfo : EIATTR_EXIT_INSTR_OFFSETS
	.align		4
        /*0084*/ 	.byte	0x04, 0x1c
        /*0086*/ 	.short	(.L_2281 - .L_2280)


	//   ....[0]....
.L_2280:
        /*0088*/ 	.word	0x00000cd0


	//   ....[1]....
        /*008c*/ 	.word	0x00000d20


	//----- nvinfo : EIATTR_MAX_THREADS
	.align		4
.L_2281:
        /*0090*/ 	.byte	0x04, 0x05
        /*0092*/ 	.short	(.L_2283 - .L_2282)
.L_2282:
        /*0094*/ 	.word	0x00000080
        /*0098*/ 	.word	0x00000001
        /*009c*/ 	.word	0x00000001


	//----- nvinfo : EIATTR_CRS_STACK_SIZE
	.align		4
.L_2283:
        /*00a0*/ 	.byte	0x04, 0x1e
        /*00a2*/ 	.short	(.L_2285 - .L_2284)
.L_2284:
        /*00a4*/ 	.word	0x00000000


	//----- nvinfo : EIATTR_CBANK_PARAM_SIZE
	.align		4
.L_2285:
        /*00a8*/ 	.byte	0x03, 0x19
        /*00aa*/ 	.short	0x002c


	//----- nvinfo : EIATTR_PARAM_CBANK
	.align		4
        /*00ac*/ 	.byte	0x04, 0x0a
        /*00ae*/ 	.short	(.L_2287 - .L_2286)
	.align		4
.L_2286:
        /*00b0*/ 	.word	index@(.nv.constant0._ZN2at6native27unrolled_elementwise_kernelINS0_13BUnaryFunctorIN3c107complexIfEES5_S5_NS0_15binary_internal10DivFunctorIS5_EEEESt5arrayIPcLm2EELi4E23TrivialOffsetCalculatorILi1EjESE_NS0_6memory15LoadWithoutCastENSF_16StoreWithoutCastEEEviT_T0_T2_T3_T4_T5_)
        /*00b4*/ 	.short	0x0210
        /*00b6*/ 	.short	0x002c


	//----- nvinfo : EIATTR_SW_WAR
	.align		4
.L_2287:
        /*00b8*/ 	.byte	0x04, 0x36
        /*00ba*/ 	.short	(.L_2289 - .L_2288)
.L_2288:
        /*00bc*/ 	.word	0x00000008
.L_2289:


//--------------------- .nv.info._ZN2at6native29vectorized_elementwise_kernelILi2ENS0_13BUnaryFunctorIN3c107complexIfEES5_S5_NS0_15binary_internal10DivFunctorIS5_EEEESt5arrayIPcLm2EEEEviT0_T1_ --------------------------
	.section	.nv.info._ZN2at6native29vectorized_elementwise_kernelILi2ENS0_13BUnaryFunctorIN3c107complexIfEES5_S5_NS0_15binary_internal10DivFunctorIS5_EEEESt5arrayIPcLm2EEEEviT0_T1_,"",@"SHT_CUDA_INFO"
	.sectionflags	@""
	.align	4


	//----- nvinfo : EIATTR_CUDA_API_VERSION
	.align		4
        /*0000*/ 	.byte	0x04, 0x37
        /*0002*/ 	.short	(.L_2291 - .L_2290)
.L_2290:
        /*0004*/ 	.word	0x00000082


	//----- nvinfo : EIATTR_KPARAM_INFO
	.align		4
.L_2291:
        /*0008*/ 	.byte	0x04, 0x17
        /*000a*/ 	.short	(.L_2293 - .L_2292)
.L_2292:
        /*000c*/ 	.word	0x00000000
        /*0010*/ 	.short	0x0002
        /*0012*/ 	.short	0x0018
        /*0014*/ 	.byte	0x00, 0xf0, 0x41, 0x00


	//----- nvinfo : EIATTR_KPARAM_INFO
	.align		4
.L_2293:
        /*0018*/ 	.byte	0x04, 0x17
        /*001a*/ 	.short	(.L_2295 - .L_2294)
.L_2294:
        /*001c*/ 	.word	0x00000000
        /*0020*/ 	.short	0x0001
        /*0022*/ 	.short	0x0008
        /*0024*/ 	.byte	0x00, 0xf0, 0x41, 0x00


	//----- nvinfo : EIATTR_KPARAM_INFO
	.align		4
.L_2295:
        /*0028*/ 	.byte	0x04, 0x17
        /*002a*/ 	.short	(.L_2297 - .L_2296)
.L_2296:
        /*002c*/ 	.word	0x00000000
        /*0030*/ 	.short	0x0000
        /*0032*/ 	.short	0x0000
        /*0034*/ 	.byte	0x00, 0xf0, 0x11, 0x00


	//----- nvinfo : EIATTR_SPARSE_MMA_MASK
	.align		4
.L_2297:
        /*0038*/ 	.byte	0x03, 0x50
        /*003a*/ 	.short	0x0000


	//----- nvinfo : EIATTR_MAXREG_COUNT
	.align		4
        /*003c*/ 	.byte	0x03, 0x1b
        /*003e*/ 	.short	0x00ff


	//----- nvinfo : EIATTR_MERCURY_ISA_VERSION
	.align		4
        /*0040*/ 	.byte	0x03, 0x5f
        /*0042*/ 	.short	0x0101


	//----- nvinfo : EIATTR_EXIT_INSTR_OFFSETS
	.align		4
        /*0044*/ 	.byte	0x04, 0x1c
        /*0046*/ 	.short	(.L_2299 - .L_2298)


	//   ....[0]....
.L_2298:
        /*0048*/ 	.word	0x000007b0


	//   ....[1]....
        /*004c*/ 	.word	0x000020e0


	//   ....[2]....
        /*0050*/ 	.word	0x00002130


	//----- nvinfo : EIATTR_MAX_THREADS
	.align		4
.L_2299:
        /*0054*/ 	.byte	0x04, 0x05
        /*0056*/ 	.short	(.L_2301 - .L_2300)
.L_2300:
        /*0058*/ 	.word	0x00000080
        /*005c*/ 	.word	0x00000001
        /*0060*/ 	.word	0x00000001


	//----- nvinfo : EIATTR_CRS_STACK_SIZE
	.align		4
.L_2301:
        /*0064*/ 	.byte	0x04, 0x1e
        /*0066*/ 	.short	(.L_2303 - .L_2302)
.L_2302:
        /*0068*/ 	.word	0x00000000


	//----- nvinfo : EIATTR_CBANK_PARAM_SIZE
	.align		4
.L_2303:
        /*006c*/ 	.byte	0x03, 0x19
        /*006e*/ 	.short	0x0028


	//----- nvinfo : EIATTR_PARAM_CBANK
	.align		4
        /*0070*/ 	.byte	0x04, 0x0a
        /*0072*/ 	.short	(.L_2305 - .L_2304)
	.align		4
.L_2304:
        /*0074*/ 	.word	index@(.nv.constant0._ZN2at6native29vectorized_elementwise_kernelILi2ENS0_13BUnaryFunctorIN3c107complexIfEES5_S5_NS0_15binary_internal10DivFunctorIS5_EEEESt5arrayIPcLm2EEEEviT0_T1_)
        /*0078*/ 	.short	0x0210
        /*007a*/ 	.short	0x0028


	//----- nvinfo : EIATTR_SW_WAR
	.align		4
.L_2305:
        /*007c*/ 	.byte	0x04, 0x36
        /*007e*/ 	.short	(.L_2307 - .L_2306)
.L_2306:
        /*0080*/ 	.word	0x00000008
.L_2307:


//--------------------- .nv.info._ZN2at6native29vectorized_elementwise_kernelILi4ENS0_13BUnaryFunctorIN3c107complexIfEES5_S5_NS0_15binary_internal10DivFunctorIS5_EEEESt5arrayIPcLm2EEEEviT0_T1_ --------------------------
	.section	.nv.info._ZN2at6native29vectorized_elementwise_kernelILi4ENS0_13BUnaryFunctorIN3c107complexIfEES5_S5_NS0_15binary_internal10DivFunctorIS5_EEEESt5arrayIPcLm2EEEEviT0_T1_,"",@"SHT_CUDA_INFO"
	.sectionflags	@""
	.align	4


	//----- nvinfo : EIATTR_CUDA_API_VERSION
	.align		4
        /*0000*/ 	.byte	0x04, 0x37
        /*0002*/ 	.short	(.L_2309 - .L_2308)
.L_2308:
        /*0004*/ 	.word	0x00000082


	//----- nvinfo : EIATTR_KPARAM_INFO
	.align		4
.L_2309:
        /*0008*/ 	.byte	0x04, 0x17
        /*000a*/ 	.short	(.L_2311 - .L_2310)
.L_2310:
        /*000c*/ 	.word	0x00000000
        /*0010*/ 	.short	0x0002
        /*0012*/ 	.short	0x0018
        /*0014*/ 	.byte	0x00, 0xf0, 0x41, 0x00


	//----- nvinfo : EIATTR_KPARAM_INFO
	.align		4
.L_2311:
        /*0018*/ 	.byte	0x04, 0x17
        /*001a*/ 	.short	(.L_2313 - .L_2312)
.L_2312:
        /*001c*/ 	.word	0x00000000
        /*0020*/ 	.short	0x0001
        /*0022*/ 	.short	0x0008
        /*0024*/ 	.byte	0x00, 0xf0, 0x41, 0x00


	//----- nvinfo : EIATTR_KPARAM_INFO
	.align		4
.L_2313:
        /*0028*/ 	.byte	0x04, 0x17
        /*002a*/ 	.short	(.L_2315 - .L_2314)
.L_2314:
        /*002c*/ 	.word	0x00000000
        /*0030*/ 	.short	0x0000
        /*0032*/ 	.short	0x0000
        /*0034*/ 	.byte	0x00, 0xf0, 0x11, 0x00


	//----- nvinfo : EIATTR_SPARSE_MMA_MASK
	.align		4
.L_2315:
        /*0038*/ 	.byte	0x03, 0x50
        /*003a*/ 	.short	0x0000


	//----- nvinfo : EIATTR_MAXREG_COUNT
	.align		4
        /*003c*/ 	.byte	0x03, 0x1b
        /*003e*/ 	.short	0x00ff


	//----- nvinfo : EIATTR_MERCURY_ISA_VERSION
	.align		4
        /*0040*/ 	.byte	0x03, 0x5f
        /*0042*/ 	.short	0x0101


	//----- nvinfo : EIATTR_EXIT_INSTR_OFFSETS
	.align		4
        /*0044*/ 	.byte	0x04, 0x1c
        /*0046*/ 	.short	(.L_2317 - .L_2316)


	//   ....[0]....
.L_2316:
        /*0048*/ 	.word	0x000007b0


	//   ....[1]....
        /*004c*/ 	.word	0x000020e0


	//   ....[2]....
        /*0050*/ 	.word	0x00002130


	//----- nvinfo : EIATTR_MAX_THREADS
	.align		4
.L_2317:
        /*0054*/ 	.byte	0x04, 0x05
        /*0056*/ 	.short	(.L_2319 - .L_2318)
.L_2318:
        /*0058*/ 	.word	0x00000080
        /*005c*/ 	.word	0x00000001
        /*0060*/ 	.word	0x00000001


	//----- nvinfo : EIATTR_CRS_STACK_SIZE
	.align		4
.L_2319:
        /*0064*/ 	.byte	0x04, 0x1e
        /*0066*/ 	.short	(.L_2321 - .L_2320)
.L_2320:
        /*0068*/ 	.word	0x00000000


	//----- nvinfo : EIATTR_CBANK_PARAM_SIZE
	.align		4
.L_2321:
        /*006c*/ 	.byte	0x03, 0x19
        /*006e*/ 	.short	0x0028


	//----- nvinfo : EIATTR_PARAM_CBANK
	.align		4
        /*0070*/ 	.byte	0x04, 0x0a
        /*0072*/ 	.short	(.L_2323 - .L_2322)
	.align		4
.L_2322:
        /*0074*/ 	.word	index@(.nv.constant0._ZN2at6native29vectorized_elementwise_kernelILi4ENS0_13BUnaryFunctorIN3c107complexIfEES5_S5_NS0_15binary_internal10DivFunctorIS5_EEEESt5arrayIPcLm2EEEEviT0_T1_)
        /*0078*/ 	.short	0x0210
        /*007a*/ 	.short	0x0028


	//----- nvinfo : EIATTR_SW_WAR
	.align		4
.L_2323:
        /*007c*/ 	.byte	0x04, 0x36
        /*007e*/ 	.short	(.L_2325 - .L_2324)
.L_2324:
        /*0080*/ 	.word	0x00000008
.L_2325:


//--------------------- .nv.info._ZN2at6native29vectorized_elementwise_kernelILi8ENS0_13BUnaryFunctorIN3c107complexIfEES5_S5_NS0_15binary_internal10DivFunctorIS5_EEEESt5arrayIPcLm2EEEEviT0_T1_ --------------------------
	.section	.nv.info._ZN2at6native29vectorized_elementwise_kernelILi8ENS0_13BUnaryFunctorIN3c107complexIfEES5_S5_NS0_15binary_internal10DivFunctorIS5_EEEESt5arrayIPcLm2EEEEviT0_T1_,"",@"SHT_CUDA_INFO"
	.sectionflags	@""
	.align	4


	//----- nvinfo : EIATTR_CUDA_API_VERSION
	.align		4
        /*0000*/ 	.byte	0x04, 0x37
        /*0002*/ 	.short	(.L_2327 - .L_2326)
.L_2326:
        /*0004*/ 	.word	0x00000082


	//----- nvinfo : EIATTR_KPARAM_INFO
	.align		4
.L_2327:
        /*0008*/ 	.byte	0x04, 0x17
        /*000a*/ 	.short	(.L_2329 - .L_2328)
.L_2328:
        /*000c*/ 	.word	0x00000000
        /*0010*/ 	.short	0x0002
        /*0012*/ 	.short	0x0018
        /*0014*/ 	.byte	0x00, 0xf0, 0x41, 0x00


	//----- nvinfo : EIATTR_KPARAM_INFO
	.align		4
.L_2329:
        /*0018*/ 	.byte	0x04, 0x17
        /*001a*/ 	.short	(.L_2331 - .L_2330)
.L_2330:
        /*001c*/ 	.word	0x00000000
        /*0020*/ 	.short	0x0001
        /*0022*/ 	.short	0x0008
        /*0024*/ 	.byte	0x00, 0xf0, 0x41, 0x00


	//----- nvinfo : EIATTR_KPARAM_INFO
	.align		4
.L_2331:
        /*0028*/ 	.byte	0x04, 0x17
        /*002a*/ 	.short	(.L_2333 - .L_2332)
.L_2332:
        /*002c*/ 	.word	0x00000000
        /*0030*/ 	.short	0x0000
        /*0032*/ 	.short	0x0000
        /*0034*/ 	.byte	0x00, 0xf0, 0x11, 0x00


	//----- nvinfo : EIATTR_SPARSE_MMA_MASK
	.align		4
.L_2333:
        /*0038*/ 	.byte	0x03, 0x50
        /*003a*/ 	.short	0x0000


	//----- nvinfo : EIATTR_MAXREG_COUNT
	.align		4
        /*003c*/ 	.byte	0x03, 0x1b
        /*003e*/ 	.short	0x00ff


	//----- nvinfo : EIATTR_MERCURY_ISA_VERSION
	.align		4
        /*0040*/ 	.byte	0x03, 0x5f
        /*0042*/ 	.short	0x0101


	//----- nvinfo : EIATTR_EXIT_INSTR_OFFSETS
	.align		4
        /*0044*/ 	.byte	0x04, 0x1c
        /*0046*/ 	.short	(.L_2335 - .L_2334)


	//   ....[0]....
.L_2334:
        /*0048*/ 	.word	0x000007b0


	//   ....[1]....
        /*004c*/ 	.word	0x000020e0


	//   ....[2]....
        /*0050*/ 	.word	0x00002130


	//----- nvinfo : EIATTR_MAX_THREADS
	.align		4
.L_2335:
        /*0054*/ 	.byte	0x04, 0x05
        /*0056*/ 	.short	(.L_2337 - .L_2336)
.L_2336:
        /*0058*/ 	.word	0x00000080
        /*005c*/ 	.word	0x00000001
        /*0060*/ 	.word	0x00000001


	//----- nvinfo : EIATTR_CRS_STACK_SIZE
	.align		4
.L_2337:
        /*0064*/ 	.byte	0x04, 0x1e
        /*0066*/ 	.short	(.L_2339 - .L_2338)
.L_2338:
        /*0068*/ 	.word	0x00000000


	//----- nvinfo : EIATTR_CBANK_PARAM_SIZE
	.align		4
.L_2339:
        /*006c*/ 	.byte	0x03, 0x19
        /*006e*/ 	.short	0x0028


	//----- nvinfo : EIATTR_PARAM_CBANK
	.align		4
        /*0070*/ 	.byte	0x04, 0x0a
        /*0072*/ 	.short	(.L_2341 - .L_2340)
	.align		4
.L_2340:
        /*0074*/ 	.word	index@(.nv.constant0._ZN2at6native29vectorized_elementwise_kernelILi8ENS0_13BUnaryFunctorIN3c107complexIfEES5_S5_NS0_15binary_internal10DivFunctorIS5_EEEESt5arrayIPcLm2EEEEviT0_T1_)
        /*0078*/ 	.short	0x0210
        /*007a*/ 	.short	0x0028


	//----- nvinfo : EIATTR_SW_WAR
	.align		4
.L_2341:
        /*007c*/ 	.byte	0x04, 0x36
        /*007e*/ 	.short	(.L_2343 - .L_2342)
.L_2342:
        /*0080*/ 	.word	0x00000008
.L_2343:


//--------------------- .nv.info._ZN2at6native18elementwise_kernelILi128ELi4EZNS0_15gpu_kernel_implINS0_13AUnaryFunctorIN3c107complexIfEES6_S6_NS0_15binary_internal10DivFunctorIS6_EEEEEEvRNS_18TensorIteratorBaseERKT_EUliE_EEviT1_ --------------------------
	.section	.nv.info._ZN2at6native18elementwise_kernelILi128ELi4EZNS0_15gpu_kernel_implINS0_13AUnaryFunctorIN3c107complexIfEES6_S6_NS0_15binary_internal10DivFunctorIS6_EEEEEEvRNS_18TensorIteratorBaseERKT_EUliE_EEviT1_,"",@"SHT_CUDA_INFO"
	.sectionflags	@""
	.align	4


	//----- nvinfo : EIATTR_CUDA_API_VERSION
	.align		4
        /*0000*/ 	.byte	0x04, 0x37
        /*0002*/ 	.short	(.L_2345 - .L_2344)
.L_2344:
        /*0004*/ 	.word	0x00000082


	//----- nvinfo : EIATTR_KPARAM_INFO
	.align		4
.L_2345:
        /*0008*/ 	.byte	0x04, 0x17
        /*000a*/ 	.short	(.L_2347 - .L_2346)
.L_2346:
        /*000c*/ 	.word	0x00000000
        /*0010*/ 	.short	0x0001
        /*0012*/ 	.short	0x0008
        /*0014*/ 	.byte	0x00, 0xf0, 0xa1, 0x08


	//----- nvinfo : EIATTR_KPARAM_INFO
	.align		4
.L_2347:
        /*0018*/ 	.byte	0x04, 0x17
        /*001a*/ 	.short	(.L_2349 - .L_2348)
.L_2348:
        /*001c*/ 	.word	0x00000000
        /*0020*/ 	.short	0x0000
        /*0022*/ 	.short	0x0000
        /*0024*/ 	.byte	0x00, 0xf0, 0x11, 0x00


	//----- nvinfo : EIATTR_SPARSE_MMA_MASK
	.align		4
.L_2349:
        /*0028*/ 	.byte	0x03, 0x50
        /*002a*/ 	.short	0x0000


	//----- nvinfo : EIATTR_MAXREG_COUNT
	.align		4
        /*002c*/ 	.byte	0x03, 0x1b
        /*002e*/ 	.short	0x0080


	//----- nvinfo : EIATTR_EXTERNS
	.align		4
        /*0030*/ 	.byte	0x04, 0x0f
        /*0032*/ 	.short	(.L_2351 - .L_2350)


	//   ....[0]....
	.align		4
.L_2350:
        /*0034*/ 	.word	index@(__assertfail)


	//----- nvinfo : EIATTR_MERCURY_ISA_VERSION
	.align		4
.L_2351:
        /*0038*/ 	.byte	0x03, 0x5f
        /*003a*/ 	.short	0x0101


	//----- nvinfo : EIATTR_SYSCALL_OFFSETS
	.align		4
        /*003c*/ 	.byte	0x04, 0x46
        /*003e*/ 	.short	(.L_2353 - .L_2352)


	//   ....[0]....
.L_2352:
        /*0040*/ 	.word	0x00002290


	//   ....[1]....
        /*0044*/ 	.word	0x00003330


	//   ....[2]....
        /*0048*/ 	.word	0x00005600


	//   ....[3]....
        /*004c*/ 	.word	0x000066a0


	//   ....[4]....
        /*0050*/ 	.word	0x00008960


	//   ....[5]....
        /*0054*/ 	.word	0x00009a00


	//   ....[6]....
        /*0058*/ 	.word	0x0000bcb0


	//   ....[7]....
        /*005c*/ 	.word	0x0000cd50


	//----- nvinfo : EIATTR_EXIT_INSTR_OFFSETS
	.align		4
.L_2353:
        /*0060*/ 	.byte	0x04, 0x1c
        /*0062*/ 	.short	(.L_2355 - .L_2354)


	//   ....[0]....
.L_2354:
        /*0064*/ 	.word	0x00009ab0


	//   ....[1]....
        /*0068*/ 	.word	0x0000c060


	//   ....[2]....
        /*006c*/ 	.word	0x0000c0a0


	//   ....[3]....
        /*0070*/ 	.word	0x0000c130


	//   ....[4]....
        /*0074*/ 	.word	0x0000c160


	//   ....[5]....
        /*0078*/ 	.word	0x0000c190


	//   ....[6]....
        /*007c*/ 	.word	0x0000c210


	//   ....[7]....
        /*0080*/ 	.word	0x0000c240


	//   ....[8]....
        /*0084*/ 	.word	0x0000c2c0


	//   ....[9]....
        /*0088*/ 	.word	0x0000c2f0


	//   ....[10]....
        /*008c*/ 	.word	0x0000c330


	//   ....[11]....
        /*0090*/ 	.word	0x0000c410


	//   ....[12]....
        /*0094*/ 	.word	0x0000c470


	//   ....[13]....
        /*0098*/ 	.word	0x0000c5f0


	//   ....[14]....
        /*009c*/ 	.word	0x0000c740


	//   ....[15]....
        /*00a0*/ 	.word	0x0000c770


	//   ....[16]....
        /*00a4*/ 	.word	0x0000c820


	//   ....[17]....
        /*00a8*/ 	.word	0x0000c990


	//   ....[18]....
        /*00ac*/ 	.word	0x0000cb00


	//   ....[19]....
        /*00b0*/ 	.word	0x0000cc50


	//   ....[20]....
        /*00b4*/ 	.word	0x0000cd60


	//   ....[21]....
        /*00b8*/ 	.word	0x0000cd90


	//   ....[22]....
        /*00bc*/ 	.word	0x0000cdc0


	//----- nvinfo : EIATTR_MAX_THREADS
	.align		4
.L_2355:
        /*00c0*/ 	.byte	0x04, 0x05
        /*00c2*/ 	.short	(.L_2357 - .L_2356)
.L_2356:
        /*00c4*/ 	.word	0x00000080
        /*00c8*/ 	.word	0x00000001
        /*00cc*/ 	.word	0x00000001


	//----- nvinfo : EIATTR_CRS_STACK_SIZE
	.align		4
.L_2357:
        /*00d0*/ 	.byte	0x04, 0x1e
        /*00d2*/ 	.short	(.L_2359 - .L_2358)
.L_2358:
        /*00d4*/ 	.word	0x00000000


	//----- nvinfo : EIATTR_CBANK_PARAM_SIZE
	.align		4
.L_2359:
        /*00d8*/ 	.byte	0x03, 0x19
        /*00da*/ 	.short	0x0230


	//----- nvinfo : EIATTR_PARAM_CBANK
	.align		4
        /*00dc*/ 	.byte	0x04, 0x0a
        /*00de*/ 	.short	(.L_2361 - .L_2360)
	.align		4
.L_2360:
        /*00e0*/ 	.word	index@(.nv.constant0._ZN2at6native18elementwise_kernelILi128ELi4EZNS0_15gpu_kernel_implINS0_13AUnaryFunctorIN3c107complexIfEES6_S6_NS0_15binary_internal10DivFunctorIS6_EEEEEEvRNS_18TensorIteratorBaseERKT_EUliE_EEviT1_)
        /*00e4*/ 	.short	0x0210
        /*00e6*/ 	.short	0x0230


	//----- nvinfo : EIATTR_SW_WAR
	.align		4
.L_2361:
        /*00e8*/ 	.byte	0x04, 0x36
        /*00ea*/ 	.short	(.L_2363 - .L_2362)
.L_2362:
        /*00ec*/ 	.word	0x00000008
.L_2363:


//--------------------- .nv.info._ZN2at6native27unrolled_elementwise_kernelINS0_13AUnaryFunctorIN3c107complexIfEES5_S5_NS0_15binary_internal10DivFunctorIS5_EEEESt5arrayIPcLm2EELi4E23TrivialOffsetCalculatorILi1EjESE_NS0_6memory12LoadWithCastILi1EEENSF_13StoreWithCastILi1EEEEEviT_T0_T2_T3_T4_T5_ --------------------------
	.section	.nv.info._ZN2at6native27unrolled_elementwise_kernelINS0_13AUnaryFunctorIN3c107complexIfEES5_S5_NS0_15binary_internal10DivFunctorIS5_EEEESt5arrayIPcLm2EELi4E23TrivialOffsetCalculatorILi1EjESE_NS0_6memory12LoadWithCastILi1EEENSF_13StoreWithCastILi1EEEEEviT_T0_T2_T3_T4_T5_,"",@"SHT_CUDA_INFO"
	.sectionflags	@""
	.align	4


	//----- nvinfo : EIATTR_CUDA_API_VERSION
	.align		4
        /*0000*/ 	.byte	0x04, 0x37
        /*0002*/ 	.short	(.L_2365 - .L_2364)
.L_2364:
        /*0004*/ 	.word	0x00000082


	//----- nvinfo : EIATTR_KPARAM_INFO
	.align		4
.L_2365:
        /*0008*/ 	.byte	0x04, 0x17
        /*000a*/ 	.short	(.L_2367 - .L_2366)
.L_2366:
        /*000c*/ 	.word	0x00000000
        /*0010*/ 	.short	0x0006
        /*0012*/ 	.short	0x0034
        /*0014*/ 	.byte	0x00, 0xf0, 0x21, 0x00


	//----- nvinfo : EIATTR_KPARAM_INFO
	.align		4
.L_2367:
        /*0018*/ 	.byte	0x04, 0x17
        /*001a*/ 	.short	(.L_2369 - .L_2368)
.L_2368:
        /*001c*/ 	.word	0x00000000
        /*0020*/ 	.short	0x0005
        /*0022*/ 	.short	0x002c
        /*0024*/ 	.byte	0x00, 0xf0, 0x21, 0x00


	//----- nvinfo : EIATTR_KPARAM_INFO
	.align		4
.L_2369:
        /*0028*/ 	.byte	0x04, 0x17
        /*002a*/ 	.short	(.L_2371 - .L_2370)
.L_2370:
        /*002c*/ 	.word	0x00000000
        /*0030*/ 	.short	0x0004
        /*0032*/ 	.short	0x0029
        /*0034*/ 	.byte	0x00, 0xf0, 0x05, 0x00


	//----- nvinfo : EIATTR_KPARAM_INFO
	.align		4
.L_2371:
        /*0038*/ 	.byte	0x04, 0x17
        /*003a*/ 	.short	(.L_2373 - .L_2372)
.L_2372:
        /*003c*/ 	.word	0x00000000
        /*0040*/ 	.short	0x0003
        /*0042*/ 	.short	0x0028
        /*0044*/ 	.byte	0x00, 0xf0, 0x05, 0x00


	//----- nvinfo : EIATTR_KPARAM_INFO
	.align		4
.L_2373:
        /*0048*/ 	.byte	0x04, 0x17
        /*004a*/ 	.short	(.L_2375 - .L_2374)
.L_2374:
        /*004c*/ 	.word	0x00000000
        /*0050*/ 	.short	0x0002
        /*0052*/ 	.short	0x0018
        /*0054*/ 	.byte	0x00, 0xf0, 0x41, 0x00


	//----- nvinfo : EIATTR_KPARAM_INFO
	.align		4
.L_2375:
        /*0058*/ 	.byte	0x04, 0x17
        /*005a*/ 	.short	(.L_2377 - .L_2376)
.L_2376:
        /*005c*/ 	.word	0x00000000
        /*0060*/ 	.short	0x0001
        /*0062*/ 	.short	0x0008
        /*0064*/ 	.byte	0x00, 0xf0, 0x41, 0x00


	//----- nvinfo : EIATTR_KPARAM_INFO
	.align		4
.L_2377:
        /*0068*/ 	.byte	0x04, 0x17
        /*006a*/ 	.short	(.L_2379 - .L_2378)
.L_2378:
        /*006c*/ 	.word	0x00000000
        /*0070*/ 	.short	0x0000
        /*0072*/ 	.short	0x0000
        /*0074*/ 	.byte	0x00, 0xf0, 0x11, 0x00


	//----- nvinfo : EIATTR_SPARSE_MMA_MASK
	.align		4
.L_2379:
        /*0078*/ 	.byte	0x03, 0x50
        /*007a*/ 	.short	0x0000


	//----- nvinfo : EIATTR_MAXREG_COUNT
	.align		4
        /*007c*/ 	.byte	0x03, 0x1b
        /*007e*/ 	.short	0x00ff


	//----- nvinfo : EIATTR_EXTERNS
	.align		4
        /*0080*/ 	.byte	0x04, 0x0f
        /*0082*/ 	.short	(.L_2381 - .L_2380)


	//   ....[0]....
	.align		4
.L_2380:
        /*0084*/ 	.word	index@(__assertfail)


	//----- nvinfo : EIATTR_MERCURY_ISA_VERSION
	.align		4
.L_2381:
        /*0088*/ 	.byte	0x03, 0x5f
        /*008a*/ 	.short	0x0101


	//----- nvinfo : EIATTR_SYSCALL_OFFSETS
	.align		4
        /*008c*/ 	.byte	0x04, 0x46
        /*008e*/ 	.short	(.L_2383 - .L_2382)


	//   ....[0]....
.L_2382:
        /*0090*/ 	.word	0x00000fc0


	//   ....[1]....
        /*0094*/ 	.word	0x00001fe0


	//   ....[2]....
        /*0098*/ 	.word	0x00003000


	//   ....[3]....
        /*009c*/ 	.word	0x00003ff0


	//   ....[4]....
        /*00a0*/ 	.word	0x000059d0


	//   ....[5]....
        /*00a4*/ 	.word	0x000068e0


	//   ....[6]....
        /*00a8*/ 	.word	0x000077b0


	//   ....[7]....
        /*00ac*/ 	.word	0x00008680


	//----- nvinfo : EIATTR_EXIT_INSTR_OFFSETS
	.align		4
.L_2383:
        /*00b0*/ 	.byte	0x04, 0x1c
        /*00b2*/ 	.short	(.L_2385 - .L_2384)


	//   ....[0]....
.L_2384:
        /*00b4*/ 	.word	0x00007850


	//   ....[1]....
        /*00b8*/ 	.word	0x00007990


	//   ....[2]....
        /*00bc*/ 	.word	0x000079d0


	//   ....[3]....
        /*00c0*/ 	.word	0x00007a60


	//   ....[4]....
        /*00c4*/ 	.word	0x00007a90


	//   ....[5]....
        /*00c8*/ 	.word	0x00007ac0


	//   ....[6]....
        /*00cc*/ 	.word	0x00007b40


	//   ....[7]....
        /*00d0*/ 	.word	0x00007b70


	//   ....[8]....
        /*00d4*/ 	.word	0x00007bf0


	//   ....[9]....
        /*00d8*/ 	.word	0x00007c20


	//   ....[10]....
        /*00dc*/ 	.word	0x00007c60


	//   ....[11]....
        /*00e0*/ 	.word	0x00007d40


	//   ....[12]....
        /*00e4*/ 	.word	0x00007da0


	//   ....[13]....
        /*00e8*/ 	.word	0x00007f20


	//   ....[14]....
        /*00ec*/ 	.word	0x00008070


	//   ....[15]....
        /*00f0*/ 	.word	0x000080a0


	//   ....[16]....
        /*00f4*/ 	.word	0x00008150


	//   ....[17]....
        /*00f8*/ 	.word	0x000082c0


	//   ....[18]....
        /*00fc*/ 	.word	0x00008430


	//   ....[19]....
        /*0100*/ 	.word	0x00008580


	//   ....[20]....
        /*0104*/ 	.word	0x00008690


	//   ....[21]....
        /*0108*/ 	.word	0x000086c0


	//   ....[22]....
        /*010c*/ 	.word	0x000086f0


	//----- nvinfo : EIATTR_MAX_THREADS
	.align		4
.L_2385:
        /*0110*/ 	.byte	0x04, 0x05
        /*0112*/ 	.short	(.L_2387 - .L_2386)
.L_2386:
        /*0114*/ 	.word	0x00000080
        /*0118*/ 	.word	0x00000001
        /*011c*/ 	.word	0x00000001


	//----- nvinfo : EIATTR_CRS_STACK_SIZE
	.align		4
.L_2387:
        /*0120*/ 	.byte	0x04, 0x1e
        /*0122*/ 	.short	(.L_2389 - .L_2388)
.L_2388:
        /*0124*/ 	.word	0x00000000


	//----- nvinfo : EIATTR_CBANK_PARAM_SIZE
	.align		4
.L_2389:
        /*0128*/ 	.byte	0x03, 0x19
        /*012a*/ 	.short	0x003c


	//----- nvinfo : EIATTR_PARAM_CBANK
	.align		4
        /*012c*/ 	.byte	0x04, 0x0a
        /*012e*/ 	.short	(.L_2391 - .L_2390)
	.align		4
.L_2390:
        /*0130*/ 	.word	index@(.nv.constant0._ZN2at6native27unrolled_elementwise_kernelINS0_13AUnaryFunctorIN3c107complexIfEES5_S5_NS0_15binary_internal10DivFunctorIS5_EEEESt5arrayIPcLm2EELi4E23TrivialOffsetCalculatorILi1EjESE_NS0_6memory12LoadWithCastILi1EEENSF_13StoreWithCastILi1EEEEEviT_T0_T2_T3_T4_T5_)
        /*0134*/ 	.short	0x0210
        /*0136*/ 	.short	0x003c


	//----- nvinfo : EIATTR_SW_WAR
	.align		4
.L_2391:
        /*0138*/ 	.byte	0x04, 0x36
        /*013a*/ 	.short	(.L_2393 - .L_2392)
.L_2392:
        /*013c*/ 	.word	0x00000008
.L_2393:


//--------------------- .nv.info._ZN2at6native18elementwise_kernelILi128ELi2EZNS0_22gpu_kernel_impl_nocastINS0_13AUnaryFunctorIN3c107complexIfEES6_S6_NS0_15binary_internal10DivFunctorIS6_EEEEEEvRNS_18TensorIteratorBaseERKT_EUliE_EEviT1_ --------------------------
	.section	.nv.info._ZN2at6native18elementwise_kernelILi128ELi2EZNS0_22gpu_kernel_impl_nocastINS0_13AUnaryFunctorIN3c107complexIfEES6_S6_NS0_15binary_internal10DivFunctorIS6_EEEEEEvRNS_18TensorIteratorBaseERKT_EUliE_EEviT1_,"",@"SHT_CUDA_INFO"
	.sectionflags	@""
	.align	4


	//----- nvinfo : EIATTR_CUDA_API_VERSION
	.align		4
        /*0000*/ 	.byte	0x04, 0x37
        /*0002*/ 	.short	(.L_2395 - .L_2394)
.L_2394:
        /*0004*/ 	.word	0x00000082


	//----- nvinfo : EIATTR_KPARAM_INFO
	.align		4
.L_2395:
        /*0008*/ 	.byte	0x04, 0x17
        /*000a*/ 	.short	(.L_2397 - .L_2396)
.L_2396:
        /*000c*/ 	.word	0x00000000
        /*0010*/ 	.short	0x0001
        /*0012*/ 	.short	0x0008
        /*0014*/ 	.byte	0x00, 0xf0, 0x81, 0x08


	//----- nvinfo : EIATTR_KPARAM_INFO
	.align		4
.L_2397:
        /*0018*/ 	.byte	0x04, 0x17
        /*001a*/ 	.short	(.L_2399 - .L_2398)
.L_2398:
        /*001c*/ 	.word	0x00000000
        /*0020*/ 	.short	0x0000
        /*0022*/ 	.short	0x0000
        /*0024*/ 	.byte	0x00, 0xf0, 0x11, 0x00


	//----- nvinfo : EIATTR_SPARSE_MMA_MASK
	.align		4
.L_2399:
        /*0028*/ 	.byte	0x03, 0x50
        /*002a*/ 	.short	0x0000


	//----- nvinfo : EIATTR_MAXREG_COUNT
	.align		4
        /*002c*/ 	.byte	0x03, 0x1b
        /*002e*/ 	.short	0x0080


	//----- nvinfo : EIATTR_MERCURY_ISA_VERSION
	.align		4
        /*0030*/ 	.byte	0x03, 0x5f
        /*0032*/ 	.short	0x0101


	//----- nvinfo : EIATTR_EXIT_INSTR_OFFSETS
	.align		4
        /*0034*/ 	.byte	0x04, 0x1c
        /*0036*/ 	.short	(.L_2401 - .L_2400)


	//   ....[0]....
.L_2400:
        /*0038*/ 	.word	0x00001650


	//   ....[1]....
        /*003c*/ 	.word	0x00002bf0


	//----- nvinfo : EIATTR_MAX_THREADS
	.align		4
.L_2401:
        /*0040*/ 	.byte	0x04, 0x05
        /*0042*/ 	.short	(.L_2403 - .L_2402)
.L_2402:
        /*0044*/ 	.word	0x00000080
        /*0048*/ 	.word	0x00000001
        /*004c*/ 	.word	0x00000001


	//----- nvinfo : EIATTR_CRS_STACK_SIZE
	.align		4
.L_2403:
        /*0050*/ 	.byte	0x04, 0x1e
        /*0052*/ 	.short	(.L_2405 - .L_2404)
.L_2404:
        /*0054*/ 	.word	0x00000000


	//----- nvinfo : EIATTR_CBANK_PARAM_SIZE
	.align		4
.L_2405:
        /*0058*/ 	.byte	0x03, 0x19
        /*005a*/ 	.short	0x0228


	//----- nvinfo : EIATTR_PARAM_CBANK
	.align		4
        /*005c*/ 	.byte	0x04, 0x0a
        /*005e*/ 	.short	(.L_2407 - .L_2406)
	.align		4
.L_2406:
        /*0060*/ 	.word	index@(.nv.constant0._ZN2at6native18elementwise_kernelILi128ELi2EZNS0_22gpu_kernel_impl_nocastINS0_13AUnaryFunctorIN3c107complexIfEES6_S6_NS0_15binary_internal10DivFunctorIS6_EEEEEEvRNS_18TensorIteratorBaseERKT_EUliE_EEviT1_)
        /*0064*/ 	.short	0x0210
        /*0066*/ 	.short	0x0228


	//----- nvinfo : EIATTR_SW_WAR
	.align		4
.L_2407:
        /*0068*/ 	.byte	0x04, 0x36
        /*006a*/ 	.short	(.L_2409 - .L_2408)
.L_2408:
        /*006c*/ 	.word	0x00000008
.L_2409:


//--------------------- .nv.info._ZN2at6native27unrolled_elementwise_kernelINS0_13AUnaryFunctorIN3c107complexIfEES5_S5_NS0_15binary_internal10DivFunctorIS5_EEEESt5arrayIPcLm2EELi4E23TrivialOffsetCalculatorILi1EjESE_NS0_6memory15LoadWithoutCastENSF_16StoreWithoutCastEEEviT_T0_T2_T3_T4_T5_ --------------------------
	.section	.nv.info._ZN2at6native27unrolled_elementwise_kernelINS0_13AUnaryFunctorIN3c107complexIfEES5_S5_NS0_15binary_internal10DivFunctorIS5_EEEESt5arrayIPcLm2EELi4E23TrivialOffsetCalculatorILi1EjESE_NS0_6memory15LoadWithoutCastENSF_16StoreWithoutCastEEEviT_T0_T2_T3_T4_T5_,"",@"SHT_CUDA_INFO"
	.sectionflags	@""
	.align	4


	//----- nvinfo : EIATTR_CUDA_API_VERSION
	.align		4
        /*0000*/ 	.byte	0x04, 0x37
        /*0002*/ 	.short	(.L_2411 - .L_2410)
.L_2410:
        /*0004*/ 	.word	0x00000082


	//----- nvinfo : EIATTR_KPARAM_INFO
	.align		4
.L_2411:
        /*0008*/ 	.byte	0x04, 0x17
        /*000a*/ 	.short	(.L_2413 - .L_2412)
.L_2412:
        /*000c*/ 	.word	0x00000000
        /*0010*/ 	.short	0x0006
        /*0012*/ 	.short	0x002b
        /*0014*/ 	.byte	0x00, 0xf0, 0x05, 0x00


	//----- nvinfo : EIATTR_KPARAM_INFO
	.align		4
.L_2413:
        /*0018*/ 	.byte	0x04, 0x17
        /*001a*/ 	.short	(.L_2415 - .L_2414)
.L_2414:
        /*001c*/ 	.word	0x00000000
        /*0020*/ 	.short	0x0005
        /*0022*/ 	.short	0x002a
        /*0024*/ 	.byte	0x00, 0xf0, 0x05, 0x00


	//----- nvinfo : EIATTR_KPARAM_INFO
	.align		4
.L_2415:
        /*0028*/ 	.byte	0x04, 0x17
        /*002a*/ 	.short	(.L_2417 - .L_2416)
.L_2416:
        /*002c*/ 	.word	0x00000000
        /*0030*/ 	.short	0x0004
        /*0032*/ 	.short	0x0029
        /*0034*/ 	.byte	0x00, 0xf0, 0x05, 0x00


	//----- nvinfo : EIATTR_KPARAM_INFO
	.align		4
.L_2417:
        /*0038*/ 	.byte	0x04, 0x17
        /*003a*/ 	.short	(.L_2419 - .L_2418)
.L_2418:
        /*003c*/ 	.word	0x00000000
        /*0040*/ 	.short	0x0003
        /*0042*/ 	.short	0x0028
        /*0044*/ 	.byte	0x00, 0xf0, 0x05, 0x00


	//----- nvinfo : EIATTR_KPARAM_INFO
	.align		4
.L_2419:
        /*0048*/ 	.byte	0x04, 0x17
        /*004a*/ 	.short	(.L_2421 - .L_2420)
.L_2420:
        /*004c*/ 	.word	0x00000000
        /*0050*/ 	.short	0x0002
        /*0052*/ 	.short	0x0018
        /*0054*/ 	.byte	0x00, 0xf0, 0x41, 0x00


	//----- nvinfo : EIATTR_KPARAM_INFO
	.align		4
.L_2421:
        /*0058*/ 	.byte	0x04, 0x17
        /*005a*/ 	.short	(.L_2423 - .L_2422)
.L_2422:
        /*005c*/ 	.word	0x00000000
        /*0060*/ 	.short	0x0001
        /*0062*/ 	.short	0x0008
        /*0064*/ 	.byte	0x00, 0xf0, 0x41, 0x00


	//----- nvinfo : EIATTR_KPARAM_INFO
	.align		4
.L_2423:
        /*0068*/ 	.byte	0x04, 0x17
        /*006a*/ 	.short	(.L_2425 - .L_2424)
.L_2424:
        /*006c*/ 	.word	0x00000000
        /*0070*/ 	.short	0x0000
        /*0072*/ 	.short	0x0000
        /*0074*/ 	.byte	0x00, 0xf0, 0x11, 0x00


	//----- nvinfo : EIATTR_SPARSE_MMA_MASK
	.align		4
.L_2425:
        /*0078*/ 	.byte	0x03, 0x50
        /*007a*/ 	.short	0x0000


	//----- nvinfo : EIATTR_MAXREG_COUNT
	.align		4
        /*007c*/ 	.byte	0x03, 0x1b
        /*007e*/ 	.short	0x00ff


	//----- nvinfo : EIATTR_MERCURY_ISA_VERSION
	.align		4
        /*0080*/ 	.byte	0x03, 0x5f
        /*0082*/ 	.short	0x0101


	//----- nvinfo : EIATTR_EXIT_INSTR_OFFSETS
	.align		4
        /*0084*/ 	.byte	0x04, 0x1c
        /*0086*/ 	.short	(.L_2427 - .L_2426)


	//   ....[0]....
.L_2426:
        /*0088*/ 	.word	0x00000d50


	//   ....[1]....
        /*008c*/ 	.word	0x00000da0


	//----- nvinfo : EIATTR_MAX_THREADS
	.align		4
.L_2427:
        /*0090*/ 	.byte	0x04, 0x05
        /*0092*/ 	.short	(.L_2429 - .L_2428)
.L_2428:
        /*0094*/ 	.word	0x00000080
        /*0098*/ 	.word	0x00000001
        /*009c*/ 	.word	0x00000001


	//----- nvinfo : EIATTR_CRS_STACK_SIZE
	.align		4
.L_2429:
        /*00a0*/ 	.byte	0x04, 0x1e
        /*00a2*/ 	.short	(.L_2431 - .L_2430)
.L_2430:
        /*00a4*/ 	.word	0x00000000


	//----- nvinfo : EIATTR_CBANK_PARAM_SIZE
	.align		4
.L_2431:
        /*00a8*/ 	.byte	0x03, 0x19
        /*00aa*/ 	.short	0x002c


	//----- nvinfo : EIATTR_PARAM_CBANK
	.align		4
        /*00ac*/ 	.byte	0x04, 0x0a
        /*00ae*/ 	.short	(.L_2433 - .L_2432)
	.align		4
.L_2432:
        /*00b0*/ 	.word	index@(.nv.constant0._ZN2at6native27unrolled_elementwise_kernelINS0_13AUnaryFunctorIN3c107complexIfEES5_S5_NS0_15binary_internal10DivFunctorIS5_EEEESt5arrayIPcLm2EELi4E23TrivialOffsetCalculatorILi1EjESE_NS0_6memory15LoadWithoutCastENSF_16StoreWithoutCastEEEviT_T0_T2_T3_T4_T5_)
        /*00b4*/ 	.short	0x0210
        /*00b6*/ 	.short	0x002c


	//----- nvinfo : EIATTR_SW_WAR
	.align		4
.L_2433:
        /*00b8*/ 	.byte	0x04, 0x36
        /*00ba*/ 	.short	(.L_2435 - .L_2434)
.L_2434:
        /*00bc*/ 	.word	0x00000008
.L_2435:


//--------------------- .nv.info._ZN2at6native29vectorized_elementwise_kernelILi2ENS0_13AUnaryFunctorIN3c107complexIfEES5_S5_NS0_15binary_internal10DivFunctorIS5_EEEESt5arrayIPcLm2EEEEviT0_T1_ --------------------------
	.section	.nv.info._ZN2at6native29vectorized_elementwise_kernelILi2ENS0_13AUnaryFunctorIN3c107complexIfEES5_S5_NS0_15binary_internal10DivFunctorIS5_EEEESt5arrayIPcLm2EEEEviT0_T1_,"",@"SHT_CUDA_INFO"
	.sectionflags	@""
	.align	4


	//----- nvinfo : EIATTR_CUDA_API_VERSION
	.align		4
        /*0000*/ 	.byte	0x04, 0x37
        /*0002*/ 	.short	(.L_2437 - .L_2436)
.L_2436:
        /*0004*/ 	.word	0x00000082


	//----- nvinfo : EIATTR_KPARAM_INFO
	.align		4
.L_2437:
        /*0008*/ 	.byte	0x04, 0x17
        /*000a*/ 	.short	(.L_2439 - .L_2438)
.L_2438:
        /*000c*/ 	.word	0x00000000
        /*0010*/ 	.short	0x0002
        /*0012*/ 	.short	0x0018
        /*0014*/ 	.byte	0x00, 0xf0, 0x41, 0x00


	//----- nvinfo : EIATTR_KPARAM_INFO
	.align		4
.L_2439:
        /*0018*/ 	.byte	0x04, 0x17
        /*001a*/ 	.short	(.L_2441 - .L_2440)
.L_2440:
        /*001c*/ 	.word	0x00000000
        /*0020*/ 	.short	0x0001
        /*0022*/ 	.short	0x0008
        /*0024*/ 	.byte	0x00, 0xf0, 0x41, 0x00


	//----- nvinfo : EIATTR_KPARAM_INFO
	.align		4
.L_2441:
        /*0028*/ 	.byte	0x04, 0x17
        /*002a*/ 	.short	(.L_2443 - .L_2442)
.L_2442:
        /*002c*/ 	.word	0x00000000
        /*0030*/ 	.short	0x0000
        /*0032*/ 	.short	0x0000
        /*0034*/ 	.byte	0x00, 0xf0, 0x11, 0x00


	//----- nvinfo : EIATTR_SPARSE_MMA_MASK
	.align		4
.L_2443:
        /*0038*/ 	.byte	0x03, 0x50
        /*003a*/ 	.short	0x0000


	//----- nvinfo : EIATTR_MAXREG_COUNT
	.align		4
        /*003c*/ 	.byte	0x03, 0x1b
        /*003e*/ 	.short	0x00ff


	//----- nvinfo : EIATTR_MERCURY_ISA_VERSION
	.align		4
        /*0040*/ 	.byte	0x03, 0x5f
        /*0042*/ 	.short	0x0101


	//----- nvinfo : EIATTR_EXIT_INSTR_OFFSETS
	.align		4
        /*0044*/ 	.byte	0x04, 0x1c
        /*0046*/ 	.short	(.L_2445 - .L_2444)


	//   ....[0]....
.L_2444:
        /*0048*/ 	.word	0x00001180


	//   ....[1]....
        /*004c*/ 	.word	0x00002bb0


	//   ....[2]....
        /*0050*/ 	.word	0x00002c00


	//----- nvinfo : EIATTR_MAX_THREADS
	.align		4
.L_2445:
        /*0054*/ 	.byte	0x04, 0x05
        /*0056*/ 	.short	(.L_2447 - .L_2446)
.L_2446:
        /*0058*/ 	.word	0x00000080
        /*005c*/ 	.word	0x00000001
        /*0060*/ 	.word	0x00000001


	//----- nvinfo : EIATTR_CRS_STACK_SIZE
	.align		4
.L_2447:
        /*0064*/ 	.byte	0x04, 0x1e
        /*0066*/ 	.short	(.L_2449 - .L_2448)
.L_2448:
        /*0068*/ 	.word	0x00000000


	//----- nvinfo : EIATTR_CBANK_PARAM_SIZE
	.align		4
.L_2449:
        /*006c*/ 	.byte	0x03, 0x19
        /*006e*/ 	.short	0x0028


	//----- nvinfo : EIATTR_PARAM_CBANK
	.align		4
        /*0070*/ 	.byte	0x04, 0x0a
        /*0072*/ 	.short	(.L_2451 - .L_2450)
	.align		4
.L_2450:
        /*0074*/ 	.word	index@(.nv.constant0._ZN2at6native29vectorized_elementwise_kernelILi2ENS0_13AUnaryFunctorIN3c107complexIfEES5_S5_NS0_15binary_internal10DivFunctorIS5_EEEESt5arrayIPcLm2EEEEviT0_T1_)
        /*0078*/ 	.short	0x0210
        /*007a*/ 	.short	0x0028


	//----- nvinfo : EIATTR_SW_WAR
	.align		4
.L_2451:
        /*007c*/ 	.byte	0x04, 0x36
        /*007e*/ 	.short	(.L_2453 - .L_2452)
.L_2452:
        /*0080*/ 	.word	0x00000008
.L_2453:


//--------------------- .nv.info._ZN2at6native29vectorized_elementwise_kernelILi4ENS0_13AUnaryFunctorIN3c107complexIfEES5_S5_NS0_15binary_internal10DivFunctorIS5_EEEESt5arrayIPcLm2EEEEviT0_T1_ --------------------------
	.section	.nv.info._ZN2at6native29vectorized_elementwise_kernelILi4ENS0_13AUnaryFunctorIN3c107complexIfEES5_S5_NS0_15binary_internal10DivFunctorIS5_EEEESt5arrayIPcLm2EEEEviT0_T1_,"",@"SHT_CUDA_INFO"
	.sectionflags	@""
	.align	4


	//----- nvinfo : EIATTR_CUDA_API_VERSION
	.align		4
        /*0000*/ 	.byte	0x04, 0x37
        /*0002*/ 	.short	(.L_2455 - .L_2454)
.L_2454:
        /*0004*/ 	.word	0x00000082


	//----- nvinfo : EIATTR_KPARAM_INFO
	.align		4
.L_2455:
        /*0008*/ 	.byte	0x04, 0x17
        /*000a*/ 	.short	(.L_2457 - .L_2456)
.L_2456:
        /*000c*/ 	.word	0x00000000
        /*0010*/ 	.short	0x0002
        /*0012*/ 	.short	0x0018
        /*0014*/ 	.byte	0x00, 0xf0, 0x41, 0x00


	//----- nvinfo : EIATTR_KPARAM_INFO
	.align		4
.L_2457:
        /*0018*/ 	.byte	0x04, 0x17
        /*001a*/ 	.short	(.L_2459 - .L_2458)
.L_2458:
        /*001c*/ 	.word	0x00000000
        /*0020*/ 	.short	0x0001
        /*0022*/ 	.short	0x0008
        /*0024*/ 	.byte	0x00, 0xf0, 0x41, 0x00


	//----- nvinfo : EIATTR_KPARAM_INFO
	.align		4
.L_2459:
        /*0028*/ 	.byte	0x04, 0x17
        /*002a*/ 	.short	(.L_2461 - .L_2460)
.L_2460:
        /*002c*/ 	.word	0x00000000
        /*0030*/ 	.short	0x0000
        /*0032*/ 	.short	0x0000
        /*0034*/ 	.byte	0x00, 0xf0, 0x11, 0x00


	//----- nvinfo : EIATTR_SPARSE_MMA_MASK
	.align		4
.L_2461:
        /*0038*/ 	.byte	0x03, 0x50
        /*003a*/ 	.short	0x0000


	//----- nvinfo : EIATTR_MAXREG_COUNT
	.align		4
        /*003c*/ 	.byte	0x03, 0x1b
        /*003e*/ 	.short	0x00ff


	//----- nvinfo : EIATTR_MERCURY_ISA_VERSION
	.align		4
        /*0040*/ 	.byte	0x03, 0x5f
        /*0042*/ 	.short	0x0101


	//----- nvinfo : EIATTR_EXIT_INSTR_OFFSETS
	.align		4
        /*0044*/ 	.byte	0x04, 0x1c
        /*0046*/ 	.short	(.L_2463 - .L_2462)


	//   ....[0]....
.L_2462:
        /*0048*/ 	.word	0x00001180


	//   ....[1]....
        /*004c*/ 	.word	0x00002bb0


	//   ....[2]....
        /*0050*/ 	.word	0x00002c00


	//----- nvinfo : EIATTR_MAX_THREADS
	.align		4
.L_2463:
        /*0054*/ 	.byte	0x04, 0x05
        /*0056*/ 	.short	(.L_2465 - .L_2464)
.L_2464:
        /*0058*/ 	.word	0x00000080
        /*005c*/ 	.word	0x00000001
        /*0060*/ 	.word	0x00000001


	//----- nvinfo : EIATTR_CRS_STACK_SIZE
	.align		4
.L_2465:
        /*0064*/ 	.byte	0x04, 0x1e
        /*0066*/ 	.short	(.L_2467 - .L_2466)
.L_2466:
        /*0068*/ 	.word	0x00000000


	//----- nvinfo : EIATTR_CBANK_PARAM_SIZE
	.align		4
.L_2467:
        /*006c*/ 	.byte	0x03, 0x19
        /*006e*/ 	.short	0x0028


	//----- nvinfo : EIATTR_PARAM_CBANK
	.align		4
        /*0070*/ 	.byte	0x04, 0x0a
        /*0072*/ 	.short	(.L_2469 - .L_2468)
	.align		4
.L_2468:
        /*0074*/ 	.word	index@(.nv.constant0._ZN2at6native29vectorized_elementwise_kernelILi4ENS0_13AUnaryFunctorIN3c107complexIfEES5_S5_NS0_15binary_internal10DivFunctorIS5_EEEESt5arrayIPcLm2EEEEviT0_T1_)
        /*0078*/ 	.short	0x0210
        /*007a*/ 	.short	0x0028


	//----- nvinfo : EIATTR_SW_WAR
	.align		4
.L_2469:
        /*007c*/ 	.byte	0x04, 0x36
        /*007e*/ 	.short	(.L_2471 - .L_2470)
.L_2470:
        /*0080*/ 	.word	0x00000008
.L_2471:


//--------------------- .nv.info._ZN2at6native29vectorized_elementwise_kernelILi8ENS0_13AUnaryFunctorIN3c107complexIfEES5_S5_NS0_15binary_internal10DivFunctorIS5_EEEESt5arrayIPcLm2EEEEviT0_T1_ --------------------------
	.section	.nv.info._ZN2at6native29vectorized_elementwise_kernelILi8ENS0_13AUnaryFunctorIN3c107complexIfEES5_S5_NS0_15binary_internal10DivFunctorIS5_EEEESt5arrayIPcLm2EEEEviT0_T1_,"",@"SHT_CUDA_INFO"
	.sectionflags	@""
	.align	4


	//----- nvinfo : EIATTR_CUDA_API_VERSION
	.align		4
        /*0000*/ 	.byte	0x04, 0x37
        /*0002*/ 	.short	(.L_2473 - .L_2472)
.L_2472:
        /*0004*/ 	.word	0x00000082


	//----- nvinfo : EIATTR_KPARAM_INFO
	.align		4
.L_2473:
        /*0008*/ 	.byte	0x04, 0x17
        /*000a*/ 	.short	(.L_2475 - .L_2474)
.L_2474:
        /*000c*/ 	.word	0x00000000
        /*0010*/ 	.short	0x0002
        /*0012*/ 	.short	0x0018
        /*0014*/ 	.byte	0x00, 0xf0, 0x41, 0x00


	//----- nvinfo : EIATTR_KPARAM_INFO
	.align		4
.L_2475:
        /*0018*/ 	.byte	0x04, 0x17
        /*001a*/ 	.short	(.L_2477 - .L_2476)
.L_2476:
        /*001c*/ 	.word	0x00000000
        /*0020*/ 	.short	0x0001
        /*0022*/ 	.short	0x0008
        /*0024*/ 	.byte	0x00, 0xf0, 0x41, 0x00


	//----- nvinfo : EIATTR_KPARAM_INFO
	.align		4
.L_2477:
        /*0028*/ 	.byte	0x04, 0x17
        /*002a*/ 	.short	(.L_2479 - .L_2478)
.L_2478:
        /*002c*/ 	.word	0x00000000
        /*0030*/ 	.short	0x0000
        /*0032*/ 	.short	0x0000
        /*0034*/ 	.byte	0x00, 0xf0, 0x11, 0x00


	//----- nvinfo : EIATTR_SPARSE_MMA_MASK
	.align		4
.L_2479:
        /*0038*/ 	.byte	0x03, 0x50
        /*003a*/ 	.short	0x0000


	//----- nvinfo : EIATTR_MAXREG_COUNT
	.align		4
        /*003c*/ 	.byte	0x03, 0x1b
        /*003e*/ 	.short	0x00ff


	//----- nvinfo : EIATTR_MERCURY_ISA_VERSION
	.align		4
        /*0040*/ 	.byte	0x03, 0x5f
        /*0042*/ 	.short	0x0101


	//----- nvinfo : EIATTR_EXIT_INSTR_OFFSETS
	.align		4
        /*0044*/ 	.byte	0x04, 0x1c
        /*0046*/ 	.short	(.L_2481 - .L_2480)


	//   ....[0]....
.L_2480:
        /*0048*/ 	.word	0x00001180


	//   ....[1]....
        /*004c*/ 	.word	0x00002bb0


	//   ....[2]....
        /*0050*/ 	.word	0x00002c00


	//----- nvinfo : EIATTR_MAX_THREADS
	.align		4
.L_2481:
        /*0054*/ 	.byte	0x04, 0x05
        /*0056*/ 	.short	(.L_2483 - .L_2482)
.L_2482:
        /*0058*/ 	.word	0x00000080
        /*005c*/ 	.word	0x00000001
        /*0060*/ 	.word	0x00000001


	//----- nvinfo : EIATTR_CRS_STACK_SIZE
	.align		4
.L_2483:
        /*0064*/ 	.byte	0x04, 0x1e
        /*0066*/ 	.short	(.L_2485 - .L_2484)
.L_2484:
        /*0068*/ 	.word	0x00000000


	//----- nvinfo : EIATTR_CBANK_PARAM_SIZE
	.align		4
.L_2485:
        /*006c*/ 	.byte	0x03, 0x19
        /*006e*/ 	.short	0x0028


	//----- nvinfo : EIATTR_PARAM_CBANK
	.align		4
        /*0070*/ 	.byte	0x04, 0x0a
        /*0072*/ 	.short	(.L_2487 - .L_2486)
	.align		4
.L_2486:
        /*0074*/ 	.word	index@(.nv.constant0._ZN2at6native29vectorized_elementwise_kernelILi8ENS0_13AUnaryFunctorIN3c107complexIfEES5_S5_NS0_15binary_internal10DivFunctorIS5_EEEESt5arrayIPcLm2EEEEviT0_T1_)
        /*0078*/ 	.short	0x0210
        /*007a*/ 	.short	0x0028


	//----- nvinfo : EIATTR_SW_WAR
	.align		4
.L_2487:
        /*007c*/ 	.byte	0x04, 0x36
        /*007e*/ 	.short	(.L_2489 - .L_2488)
.L_2488:
        /*0080*/ 	.word	0x00000008
.L_2489:


//--------------------- .nv.info._ZN2at6native18elementwise_kernelILi128ELi4EZNS0_15gpu_kernel_implINS0_13BinaryFunctorIN3c107complexIdEES6_S6_NS0_15binary_internal10DivFunctorIS6_EEEEEEvRNS_18TensorIteratorBaseERKT_EUliE_EEviT1_ --------------------------
	.section	.nv.info._ZN2at6native18elementwise_kernelILi128ELi4EZNS0_15gpu_kernel_implINS0_13BinaryFunctorIN3c107complexIdEES6_S6_NS0_15binary_internal10DivFunctorIS6_EEEEEEvRNS_18TensorIteratorBaseERKT_EUliE_EEviT1_,"",@"SHT_CUDA_INFO"
	.sectionflags	@""
	.align	4


	//----- nvinfo : EIATTR_CUDA_API_VERSION
	.align		4
        /*0000*/ 	.byte	0x04, 0x37
        /*0002*/ 	.short	(.L_2491 - .L_2490)
.L_2490:
        /*0004*/ 	.word	0x00000082


	//----- nvinfo : EIATTR_KPARAM_INFO
	.align		4
.L_2491:
        /*0008*/ 	.byte	0x04, 0x17
        /*000a*/ 	.short	(.L_2493 - .L_2492)
.L_2492:
        /*000c*/ 	.word	0x00000000
        /*0010*/ 	.short	0x0001
        /*0012*/ 	.short	0x0008
        /*0014*/ 	.byte	0x00, 0xf0, 0x21, 0x0a


	//----- nvinfo : EIATTR_KPARAM_INFO
	.align		4
.L_2493:
        /*0018*/ 	.byte	0x04, 0x17
        /*001a*/ 	.short	(.L_2495 - .L_2494)
.L_2494:
        /*001c*/ 	.word	0x00000000
        /*0020*/ 	.short	0x0000
        /*0022*/ 	.short	0x0000
        /*0024*/ 	.byte	0x00, 0xf0, 0x11, 0x00


	//----- nvinfo : EIATTR_SPARSE_MMA_MASK
	.align		4
.L_2495:
        /*0028*/ 	.byte	0x03, 0x50
        /*002a*/ 	.short	0x0000


	//----- nvinfo : EIATTR_MAXREG_COUNT
	.align		4
        /*002c*/ 	.byte	0x03, 0x1b
        /*002e*/ 	.short	0x0080


	//----- nvinfo : EIATTR_EXTERNS
	.align		4
        /*0030*/ 	.byte	0x04, 0x0f
        /*0032*/ 	.short	(.L_2497 - .L_2496)


	//   ....[0]....
	.align		4
.L_2496:
        /*0034*/ 	.word	index@(__assertfail)


	//----- nvinfo : EIATTR_MERCURY_ISA_VERSION
	.align		4
.L_2497:
        /*0038*/ 	.byte	0x03, 0x5f
        /*003a*/ 	.short	0x0101


	//----- nvinfo : EIATTR_SYSCALL_OFFSETS
	.align		4
        /*003c*/ 	.byte	0x04, 0x46
        /*003e*/ 	.short	(.L_2499 - .L_2498)


	//   ....[0]....
.L_2498:
        /*0040*/ 	.word	0x000026d0


	//   ....[1]....
        /*0044*/ 	.word	0x00003760


	//   ....[2]....
        /*0048*/ 	.word	0x00005220


	//   ....[3]....
        /*004c*/ 	.word	0x00007930


	//   ....[4]....
        /*0050*/ 	.word	0x000089c0


	//   ....[5]....
        /*0054*/ 	.word	0x0000a480


	//   ....[6]....
        /*0058*/ 	.word	0x0000cb80


	//   ....[7]....
        /*005c*/ 	.word	0x0000dc10


	//   ....[8]....
        /*0060*/ 	.word	0x0000f6d0


	//   ....[9]....
        /*0064*/ 	.word	0x00011dc0


	//   ....[10]....
        /*0068*/ 	.word	0x00012e50


	//   ....[11]....
        /*006c*/ 	.word	0x00014910


	//----- nvinfo : EIATTR_EXIT_INSTR_OFFSETS
	.align		4
.L_2499:
        /*0070*/ 	.byte	0x04, 0x1c
        /*0072*/ 	.short	(.L_2501 - .L_2500)


	//   ....[0]....
.L_2500:
        /*0074*/ 	.word	0x0000f780


	//   ....[1]....
        /*0078*/ 	.word	0x00013910


	//   ....[2]....
        /*007c*/ 	.word	0x00013950


	//   ....[3]....
        /*0080*/ 	.word	0x000139e0


	//   ....[4]....
        /*0084*/ 	.word	0x00013a10


	//   ....[5]....
        /*0088*/ 	.word	0x00013a40


	//   ....[6]....
        /*008c*/ 	.word	0x00013b10


	//   ....[7]....
        /*0090*/ 	.word	0x00013b90


	//   ....[8]....
        /*0094*/ 	.word	0x00013c90


	//   ....[9]....
        /*0098*/ 	.word	0x00013d40


	//   ....[10]....
        /*009c*/ 	.word	0x00013d60


	//   ....[11]....
        /*00a0*/ 	.word	0x00013e30


	//   ....[12]....
        /*00a4*/ 	.word	0x00013e50


	//   ....[13]....
        /*00a8*/ 	.word	0x00014020


	//   ....[14]....
        /*00ac*/ 	.word	0x000141c0


	//   ....[15]....
        /*00b0*/ 	.word	0x00014240


	//   ....[16]....
        /*00b4*/ 	.word	0x000142f0


	//   ....[17]....
        /*00b8*/ 	.word	0x000144b0


	//   ....[18]....
        /*00bc*/ 	.word	0x00014670


	//   ....[19]....
        /*00c0*/ 	.word	0x00014810


	//   ....[20]....
        /*00c4*/ 	.word	0x00014920


	//   ....[21]....
        /*00c8*/ 	.word	0x00014950


	//   ....[22]....
        /*00cc*/ 	.word	0x00014980


	//----- nvinfo : EIATTR_MAX_THREADS
	.align		4
.L_2501:
        /*00d0*/ 	.byte	0x04, 0x05
        /*00d2*/ 	.short	(.L_2503 - .L_2502)
.L_2502:
        /*00d4*/ 	.word	0x00000080
        /*00d8*/ 	.word	0x00000001
        /*00dc*/ 	.word	0x00000001


	//----- nvinfo : EIATTR_CRS_STACK_SIZE
	.align		4
.L_2503:
        /*00e0*/ 	.byte	0x04, 0x1e
        /*00e2*/ 	.short	(.L_2505 - .L_2504)
.L_2504:
        /*00e4*/ 	.word	0x00000000


	//----- nvinfo : EIATTR_CBANK_PARAM_SIZE
	.align		4
.L_2505:
        /*00e8*/ 	.byte	0x03, 0x19
        /*00ea*/ 	.short	0x0290


	//----- nvinfo : EIATTR_PARAM_CBANK
	.align		4
        /*00ec*/ 	.byte	0x04, 0x0a
        /*00ee*/ 	.short	(.L_2507 - .L_2506)
	.align		4
.L_2506:
        /*00f0*/ 	.word	index@(.nv.constant0._ZN2at6native18elementwise_kernelILi128ELi4EZNS0_15gpu_kernel_implINS0_13BinaryFunctorIN3c107complexIdEES6_S6_NS0_15binary_internal10DivFunctorIS6_EEEEEEvRNS_18TensorIteratorBaseERKT_EUliE_EEviT1_)
        /*00f4*/ 	.short	0x0210
        /*00f6*/ 	.short	0x0290


	//----- nvinfo : EIATTR_SW_WAR
	.align		4
.L_2507:
        /*00f8*/ 	.byte	0x04, 0x36
        /*00fa*/ 	.short	(.L_2509 - .L_2508)
.L_2508:
        /*00fc*/ 	.word	0x00000008
.L_2509:


//--------------------- .nv.info._ZN2at6native27unrolled_elementwise_kernelINS0_13BinaryFunctorIN3c107complexIdEES5_S5_NS0_15binary_internal10DivFunctorIS5_EEEESt5arrayIPcLm3EELi4E23TrivialOffsetCalculatorILi2EjESD_ILi1EjENS0_6memory12LoadWithCastILi2EEENSG_13StoreWithCastILi1EEEEEviT_T0_T2_T3_T4_T5_ --------------------------
	.section	.nv.info._ZN2at6native27unrolled_elementwise_kernelINS0_13BinaryFunctorIN3c107complexIdEES5_S5_NS0_15binary_internal10DivFunctorIS5_EEEESt5arrayIPcLm3EELi4E23TrivialOffsetCalculatorILi2EjESD_ILi1EjENS0_6memory12LoadWithCastILi2EEENSG_13StoreWithCastILi1EEEEEviT_T0_T2_T3_T4_T5_,"",@"SHT_CUDA_INFO"
	.sectionflags	@""
	.align	4


	//----- nvinfo : EIATTR_CUDA_API_VERSION
	.align		4
        /*0000*/ 	.byte	0x04, 0x37
        /*0002*/ 	.short	(.L_2511 - .L_2510)
.L_2510:
        /*0004*/ 	.word	0x00000082


	//----- nvinfo : EIATTR_KPARAM_INFO
	.align		4
.L_2511:
        /*0008*/ 	.byte	0x04, 0x17
        /*000a*/ 	.short	(.L_2513 - .L_2512)
.L_2512:
        /*000c*/ 	.word	0x00000000
        /*0010*/ 	.short	0x0006
        /*0012*/ 	.short	0x0030
        /*0014*/ 	.byte	0x00, 0xf0, 0x21, 0x00


	//----- nvinfo : EIATTR_KPARAM_INFO
	.align		4
.L_2513:
        /*0018*/ 	.byte	0x04, 0x17
        /*001a*/ 	.short	(.L_2515 - .L_2514)
.L_2514:
        /*001c*/ 	.word	0x00000000
        /*0020*/ 	.short	0x0005
        /*0022*/ 	.short	0x0024
        /*0024*/ 	.byte	0x00, 0xf0, 0x31, 0x00


	//----- nvinfo : EIATTR_KPARAM_INFO
	.align		4
.L_2515:
        /*0028*/ 	.byte	0x04, 0x17
        /*002a*/ 	.short	(.L_2517 - .L_2516)
.L_2516:
        /*002c*/ 	.word	0x00000000
        /*0030*/ 	.short	0x0004
        /*0032*/ 	.short	0x0021
        /*0034*/ 	.byte	0x00, 0xf0, 0x05, 0x00


	//----- nvinfo : EIATTR_KPARAM_INFO
	.align		4
.L_2517:
        /*0038*/ 	.byte	0x04, 0x17
        /*003a*/ 	.short	(.L_2519 - .L_2518)
.L_2518:
        /*003c*/ 	.word	0x00000000
        /*0040*/ 	.short	0x0003
        /*0042*/ 	.short	0x0020
        /*0044*/ 	.byte	0x00, 0xf0, 0x05, 0x00


	//----- nvinfo : EIATTR_KPARAM_INFO
	.align		4
.L_2519:
        /*0048*/ 	.byte	0x04, 0x17
        /*004a*/ 	.short	(.L_2521 - .L_2520)
.L_2520:
        /*004c*/ 	.word	0x00000000
        /*0050*/ 	.short	0x0002
        /*0052*/ 	.short	0x0008
        /*0054*/ 	.byte	0x00, 0xf0, 0x61, 0x00


	//----- nvinfo : EIATTR_KPARAM_INFO
	.align		4
.L_2521:
        /*0058*/ 	.byte	0x04, 0x17
        /*005a*/ 	.short	(.L_2523 - .L_2522)
.L_2522:
        /*005c*/ 	.word	0x00000000
        /*0060*/ 	.short	0x0001
        /*0062*/ 	.short	0x0004
        /*0064*/ 	.byte	0x00, 0xf0, 0x05, 0x00


	//----- nvinfo : EIATTR_KPARAM_INFO
	.align		4
.L_2523:
        /*0068*/ 	.byte	0x04, 0x17
        /*006a*/ 	.short	(.L_2525 - .L_2524)
.L_2524:
        /*006c*/ 	.word	0x00000000
        /*0070*/ 	.short	0x0000
        /*0072*/ 	.short	0x0000
        /*0074*/ 	.byte	0x00, 0xf0, 0x11, 0x00


	//----- nvinfo : EIATTR_SPARSE_MMA_MASK
	.align		4
.L_2525:
        /*0078*/ 	.byte	0x03, 0x50
        /*007a*/ 	.short	0x0000


	//----- nvinfo : EIATTR_MAXREG_COUNT
	.align		4
        /*007c*/ 	.byte	0x03, 0x1b
        /*007e*/ 	.short	0x00ff


	//----- nvinfo : EIATTR_EXTERNS
	.align		4
        /*0080*/ 	.byte	0x04, 0x0f
        /*0082*/ 	.short	(.L_2527 - .L_2526)


	//   ....[0]....
	.align		4
.L_2526:
        /*0084*/ 	.word	index@(__assertfail)


	//----- nvinfo : EIATTR_ANNOTATIONS
	.align		4
.L_2527:
        /*0088*/ 	.byte	0x04, 0x55
        /*008a*/ 	.short	(.L_2529 - .L_2528)


	//   ....[0]....
.L_2528:
        /*008c*/ 	.word	0x00000001
        /*0090*/ 	.byte	0xc0, 0xfa, 0x00, 0x00, 0x01, 0x00, 0x00, 0x00, 0xf0, 0xfc, 0x00, 0x00


	//----- nvinfo : EIATTR_MERCURY_ISA_VERSION
	.align		4
.L_2529:
        /*009c*/ 	.byte	0x03, 0x5f
        /*009e*/ 	.short	0x0101


	//----- nvinfo : EIATTR_SYSCALL_OFFSETS
	.align		4
        /*00a0*/ 	.byte	0x04, 0x46
        /*00a2*/ 	.short	(.L_2531 - .L_2530)


	//   ....[0]....
.L_2530:
        /*00a4*/ 	.word	0x00001110


	//   ....[1]....
        /*00a8*/ 	.word	0x000021b0


	//   ....[2]....
        /*00ac*/ 	.word	0x000032e0


	//   ....[3]....
        /*00b0*/ 	.word	0x00004380


	//   ....[4]....
        /*00b4*/ 	.word	0x000054d0


	//   ....[5]....
        /*00b8*/ 	.word	0x00006570


	//   ....[6]....
        /*00bc*/ 	.word	0x000076a0


	//   ....[7]....
        /*00c0*/ 	.word	0x00008740


	//   ....[8]....
        /*00c4*/ 	.word	0x0000c1d0


	//   ....[9]....
        /*00c8*/ 	.word	0x0000d3d0


	//   ....[10]....
        /*00cc*/ 	.word	0x0000e590


	//   ....[11]....
        /*00d0*/ 	.word	0x0000f770


	//----- nvinfo : EIATTR_EXIT_INSTR_OFFSETS
	.align		4
.L_2531:
        /*00d4*/ 	.byte	0x04, 0x1c
        /*00d6*/ 	.short	(.L_2533 - .L_2532)


	//   ....[0]....
.L_2532:
        /*00d8*/ 	.word	0x0000e630


	//   ....[1]....
        /*00dc*/ 	.word	0x0000e770


	//   ....[2]....
        /*00e0*/ 	.word	0x0000e7b0


	//   ....[3]....
        /*00e4*/ 	.word	0x0000e840


	//   ....[4]....
        /*00e8*/ 	.word	0x0000e870


	//   ....[5]....
        /*00ec*/ 	.word	0x0000e8a0


	//   ....[6]....
        /*00f0*/ 	.word	0x0000e970


	//   ....[7]....
        /*00f4*/ 	.word	0x0000e9f0


	//   ....[8]....
        /*00f8*/ 	.word	0x0000eaf0


	//   ....[9]....
        /*00fc*/ 	.word	0x0000eba0


	//   ....[10]....
        /*0100*/ 	.word	0x0000ebc0


	//   ....[11]....
        /*0104*/ 	.word	0x0000ec90


	//   ....[12]....
        /*0108*/ 	.word	0x0000ecb0


	//   ....[13]....
        /*010c*/ 	.word	0x0000ee80


	//   ....[14]....
        /*0110*/ 	.word	0x0000f020


	//   ....[15]....
        /*0114*/ 	.word	0x0000f0a0


	//   ....[16]....
        /*0118*/ 	.word	0x0000f150


	//   ....[17]....
        /*011c*/ 	.word	0x0000f310


	//   ....[18]....
        /*0120*/ 	.word	0x0000f4d0


	//   ....[19]....
        /*0124*/ 	.word	0x0000f670


	//   ....[20]....
        /*0128*/ 	.word	0x0000f780


	//   ....[21]....
        /*012c*/ 	.word	0x0000f7b0


	//   ....[22]....
        /*0130*/ 	.word	0x0000f7e0


	//----- nvinfo : EIATTR_MAX_THREADS
	.align		4
.L_2533:
        /*0134*/ 	.byte	0x04, 0x05
        /*0136*/ 	.short	(.L_2535 - .L_2534)
.L_2534:
        /*0138*/ 	.word	0x00000080
        /*013c*/ 	.word	0x00000001
        /*0140*/ 	.word	0x00000001


	//----- nvinfo : EIATTR_CRS_STACK_SIZE
	.align		4
.L_2535:
        /*0144*/ 	.byte	0x04, 0x1e
        /*0146*/ 	.short	(.L_2537 - .L_2536)
.L_2536:
        /*0148*/ 	.word	0x00000000


	//----- nvinfo : EIATTR_CBANK_PARAM_SIZE
	.align		4
.L_2537:
        /*014c*/ 	.byte	0x03, 0x19
        /*014e*/ 	.short	0x0038


	//----- nvinfo : EIATTR_PARAM_CBANK
	.align		4
        /*0150*/ 	.byte	0x04, 0x0a
        /*0152*/ 	.short	(.L_2539 - .L_2538)
	.align		4
.L_2538:
        /*0154*/ 	.word	index@(.nv.constant0._ZN2at6native27unrolled_elementwise_kernelINS0_13BinaryFunctorIN3c107complexIdEES5_S5_NS0_15binary_internal10DivFunctorIS5_EEEESt5arrayIPcLm3EELi4E23TrivialOffsetCalculatorILi2EjESD_ILi1EjENS0_6memory12LoadWithCastILi2EEENSG_13StoreWithCastILi1EEEEEviT_T0_T2_T3_T4_T5_)
        /*0158*/ 	.short	0x0210
        /*015a*/ 	.short	0x0038


	//----- nvinfo : EIATTR_SW_WAR
	.align		4
.L_2539:
        /*015c*/ 	.byte	0x04, 0x36
        /*015e*/ 	.short	(.L_2541 - .L_2540)
.L_2540:
        /*0160*/ 	.word	0x00000008
.L_2541:


//--------------------- .nv.info._ZN2at6native18elementwise_kernelILi128ELi2EZNS0_22gpu_kernel_impl_nocastINS0_13BinaryFunctorIN3c107complexIdEES6_S6_NS0_15binary_internal10DivFunctorIS6_EEEEEEvRNS_18TensorIteratorBaseERKT_EUliE_EEviT1_ --------------------------
	.section	.nv.info._ZN2at6native18elementwise_kernelILi128ELi2EZNS0_22gpu_kernel_impl_nocastINS0_13BinaryFunctorIN3c107complexIdEES6_S6_NS0_15binary_internal10DivFunctorIS6_EEEEEEvRNS_18TensorIteratorBaseERKT_EUliE_EEviT1_,"",@"SHT_CUDA_INFO"
	.sectionflags	@""
	.align	4


	//----- nvinfo : EIATTR_CUDA_API_VERSION
	.align		4
        /*0000*/ 	.byte	0x04, 0x37
        /*0002*/ 	.short	(.L_2543 - .L_2542)
.L_2542:
        /*0004*/ 	.word	0x00000082


	//----- nvinfo : EIATTR_KPARAM_INFO
	.align		4
.L_2543:
        /*0008*/ 	.byte	0x04, 0x17
        /*000a*/ 	.short	(.L_2545 - .L_2544)
.L_2544:
        /*000c*/ 	.word	0x00000000
        /*0010*/ 	.short	0x0001
        /*0012*/ 	.short	0x0008
        /*0014*/ 	.byte	0x00, 0xf0, 0x21, 0x0a


	//----- nvinfo : EIATTR_KPARAM_INFO
	.align		4
.L_2545:
        /*0018*/ 	.byte	0x04, 0x17
        /*001a*/ 	.short	(.L_2547 - .L_2546)
.L_2546:
        /*001c*/ 	.word	0x00000000
        /*0020*/ 	.short	0x0000
        /*0022*/ 	.short	0x0000
        /*0024*/ 	.byte	0x00, 0xf0, 0x11, 0x00


	//----- nvinfo : EIATTR_SPARSE_MMA_MASK
	.align		4
.L_2547:
        /*0028*/ 	.byte	0x03, 0x50
        /*002a*/ 	.short	0x0000


	//----- nvinfo : EIATTR_MAXREG_COUNT
	.align		4
        /*002c*/ 	.byte	0x03, 0x1b
        /*002e*/ 	.short	0x0080


	//----- nvinfo : EIATTR_MERCURY_ISA_VERSION
	.align		4
        /*0030*/ 	.byte	0x03, 0x5f
        /*0032*/ 	.short	0x0101


	//----- nvinfo : EIATTR_EXIT_INSTR_OFFSETS
	.align		4
        /*0034*/ 	.byte	0x04, 0x1c
        /*0036*/ 	.short	(.L_2549 - .L_2548)


	//   ....[0]....
.L_2548:
        /*0038*/ 	.word	0x00002080


	//   ....[1]....
        /*003c*/ 	.word	0x00004030


	//----- nvinfo : EIATTR_MAX_THREADS
	.align		4
.L_2549:
        /*0040*/ 	.byte	0x04, 0x05
        /*0042*/ 	.short	(.L_2551 - .L_2550)
.L_2550:
        /*0044*/ 	.word	0x00000080
        /*0048*/ 	.word	0x00000001
        /*004c*/ 	.word	0x00000001


	//----- nvinfo : EIATTR_CRS_STACK_SIZE
	.align		4
.L_2551:
        /*0050*/ 	.byte	0x04, 0x1e
        /*0052*/ 	.short	(.L_2553 - .L_2552)
.L_2552:
        /*0054*/ 	.word	0x00000000


	//----- nvinfo : EIATTR_CBANK_PARAM_SIZE
	.align		4
.L_2553:
        /*0058*/ 	.byte	0x03, 0x19
        /*005a*/ 	.short	0x0290


	//----- nvinfo : EIATTR_PARAM_CBANK
	.align		4
        /*005c*/ 	.byte	0x04, 0x0a
        /*005e*/ 	.short	(.L_2555 - .L_2554)
	.align		4
.L_2554:
        /*0060*/ 	.word	index@(.nv.constant0._ZN2at6native18elementwise_kernelILi128ELi2EZNS0_22gpu_kernel_impl_nocastINS0_13BinaryFunctorIN3c107complexIdEES6_S6_NS0_15binary_internal10DivFunctorIS6_EEEEEEvRNS_18TensorIteratorBaseERKT_EUliE_EEviT1_)
        /*0064*/ 	.short	0x0210
        /*0066*/ 	.short	0x0290


	//----- nvinfo : EIATTR_SW_WAR
	.align		4
.L_2555:
        /*0068*/ 	.byte	0x04, 0x36
        /*006a*/ 	.short	(.L_2557 - .L_2556)
.L_2556:
        /*006c*/ 	.word	0x00000008
.L_2557:


//--------------------- .nv.info._ZN2at6native27unrolled_elementwise_kernelINS0_13BinaryFunctorIN3c107complexIdEES5_S5_NS0_15binary_internal10DivFunctorIS5_EEEESt5arrayIPcLm3EELi4E23TrivialOffsetCalculatorILi2EjESD_ILi1EjENS0_6memory15LoadWithoutCastENSG_16StoreWithoutCastEEEviT_T0_T2_T3_T4_T5_ --------------------------
	.section	.nv.info._ZN2at6native27unrolled_elementwise_kernelINS0_13BinaryFunctorIN3c107complexIdEES5_S5_NS0_15binary_internal10DivFunctorIS5_EEEESt5arrayIPcLm3EELi4E23TrivialOffsetCalculatorILi2EjESD_ILi1EjENS0_6memory15LoadWithoutCastENSG_16StoreWithoutCastEEEviT_T0_T2_T3_T4_T5_,"",@"SHT_CUDA_INFO"
	.sectionflags	@""
	.align	4


	//----- nvinfo : EIATTR_CUDA_API_VERSION
	.align		4
        /*0000*/ 	.byte	0x04, 0x37
        /*0002*/ 	.short	(.L_2559 - .L_2558)
.L_2558:
        /*0004*/ 	.word	0x00000082


	//----- nvinfo : EIATTR_KPARAM_INFO
	.align		4
.L_2559:
        /*0008*/ 	.byte	0x04, 0x17
        /*000a*/ 	.short	(.L_2561 - .L_2560)
.L_2560:
        /*000c*/ 	.word	0x00000000
        /*0010*/ 	.short	0x0006
        /*0012*/ 	.short	0x0023
        /*0014*/ 	.byte	0x00, 0xf0, 0x05, 0x00


	//----- nvinfo : EIATTR_KPARAM_INFO
	.align		4
.L_2561:
        /*0018*/ 	.byte	0x04, 0x17
        /*001a*/ 	.short	(.L_2563 - .L_2562)
.L_2562:
        /*001c*/ 	.word	0x00000000
        /*0020*/ 	.short	0x0005
        /*0022*/ 	.short	0x0022
        /*0024*/ 	.byte	0x00, 0xf0, 0x05, 0x00


	//----- nvinfo : EIATTR_KPARAM_INFO
	.align		4
.L_2563:
        /*0028*/ 	.byte	0x04, 0x17
        /*002a*/ 	.short	(.L_2565 - .L_2564)
.L_2564:
        /*002c*/ 	.word	0x00000000
        /*0030*/ 	.short	0x0004
        /*0032*/ 	.short	0x0021
        /*0034*/ 	.byte	0x00, 0xf0, 0x05, 0x00


	//----- nvinfo : EIATTR_KPARAM_INFO
	.align		4
.L_2565:
        /*0038*/ 	.byte	0x04, 0x17
        /*003a*/ 	.short	(.L_2567 - .L_2566)
.L_2566:
        /*003c*/ 	.word	0x00000000
        /*0040*/ 	.short	0x0003
        /*0042*/ 	.short	0x0020
        /*0044*/ 	.byte	0x00, 0xf0, 0x05, 0x00


	//----- nvinfo : EIATTR_KPARAM_INFO
	.align		4
.L_2567:
        /*0048*/ 	.byte	0x04, 0x17
        /*004a*/ 	.short	(.L_2569 - .L_2568)
.L_2568:
        /*004c*/ 	.word	0x00000000
        /*0050*/ 	.short	0x0002
        /*0052*/ 	.short	0x0008
        /*0054*/ 	.byte	0x00, 0xf0, 0x61, 0x00


	//----- nvinfo : EIATTR_KPARAM_INFO
	.align		4
.L_2569:
        /*0058*/ 	.byte	0x04, 0x17
        /*005a*/ 	.short	(.L_2571 - .L_2570)
.L_2570:
        /*005c*/ 	.word	0x00000000
        /*0060*/ 	.short	0x0001
        /*0062*/ 	.short	0x0004
        /*0064*/ 	.byte	0x00, 0xf0, 0x05, 0x00


	//----- nvinfo : EIATTR_KPARAM_INFO
	.align		4
.L_2571:
        /*0068*/ 	.byte	0x04, 0x17
        /*006a*/ 	.short	(.L_2573 - .L_2572)
.L_2572:
        /*006c*/ 	.word	0x00000000
        /*0070*/ 	.short	0x0000
        /*0072*/ 	.short	0x0000
        /*0074*/ 	.byte	0x00, 0xf0, 0x11, 0x00


	//----- nvinfo : EIATTR_SPARSE_MMA_MASK
	.align		4
.L_2573:
        /*0078*/ 	.byte	0x03, 0x50
        /*007a*/ 	.short	0x0000


	//----- nvinfo : EIATTR_MAXREG_COUNT
	.align		4
        /*007c*/ 	.byte	0x03, 0x1b
        /*007e*/ 	.short	0x00ff


	//----- nvinfo : EIATTR_MERCURY_ISA_VERSION
	.align		4
        /*0080*/ 	.byte	0x03, 0x5f
        /*0082*/ 	.short	0x0101


	//----- nvinfo : EIATTR_EXIT_INSTR_OFFSETS
	.align		4
        /*0084*/ 	.byte	0x04, 0x1c
        /*0086*/ 	.short	(.L_2575 - .L_2574)


	//   ....[0]....
.L_2574:
        /*0088*/ 	.word	0x00002be0


	//   ....[1]....
        /*008c*/ 	.word	0x00002c30


	//----- nvinfo : EIATTR_MAX_THREADS
	.align		4
.L_2575:
        /*0090*/ 	.byte	0x04, 0x05
        /*0092*/ 	.short	(.L_2577 - .L_2576)
.L_2576:
        /*0094*/ 	.word	0x00000080
        /*0098*/ 	.word	0x00000001
        /*009c*/ 	.word	0x00000001


	//----- nvinfo : EIATTR_CRS_STACK_SIZE
	.align		4
.L_2577:
        /*00a0*/ 	.byte	0x04, 0x1e
        /*00a2*/ 	.short	(.L_2579 - .L_2578)
.L_2578:
        /*00a4*/ 	.word	0x00000000


	//----- nvinfo : EIATTR_CBANK_PARAM_SIZE
	.align		4
.L_2579:
        /*00a8*/ 	.byte	0x03, 0x19
        /*00aa*/ 	.short	0x0024


	//----- nvinfo : EIATTR_PARAM_CBANK
	.align		4
        /*00ac*/ 	.byte	0x04, 0x0a
        /*00ae*/ 	.short	(.L_2581 - .L_2580)
	.align		4
.L_2580:
        /*00b0*/ 	.word	index@(.nv.constant0._ZN2at6native27unrolled_elementwise_kernelINS0_13BinaryFunctorIN3c107complexIdEES5_S5_NS0_15binary_internal10DivFunctorIS5_EEEESt5arrayIPcLm3EELi4E23TrivialOffsetCalculatorILi2EjESD_ILi1EjENS0_6memory15LoadWithoutCastENSG_16StoreWithoutCastEEEviT_T0_T2_T3_T4_T5_)
        /*00b4*/ 	.short	0x0210
        /*00b6*/ 	.short	0x0024


	//----- nvinfo : EIATTR_SW_WAR
	.align		4
.L_2581:
        /*00b8*/ 	.byte	0x04, 0x36
        /*00ba*/ 	.short	(.L_2583 - .L_2582)
.L_2582:
        /*00bc*/ 	.word	0x00000008
.L_2583:


//--------------------- .nv.info._ZN2at6native29vectorized_elementwise_kernelILi2ENS0_13BinaryFunctorIN3c107complexIdEES5_S5_NS0_15binary_internal10DivFunctorIS5_EEEESt5arrayIPcLm3EEEEviT0_T1_ --------------------------
	.section	.nv.info._ZN2at6native29vectorized_elementwise_kernelILi2ENS0_13BinaryFunctorIN3c107complexIdEES5_S5_NS0_15binary_internal10DivFunctorIS5_EEEESt5arrayIPcLm3EEEEviT0_T1_,"",@"SHT_CUDA_INFO"
	.sectionflags	@""
	.align	4


	//----- nvinfo : EIATTR_CUDA_API_VERSION
	.align		4
        /*0000*/ 	.byte	0x04, 0x37
        /*0002*/ 	.short	(.L_2585 - .L_2584)
.L_2584:
        /*0004*/ 	.word	0x00000082


	//----- nvinfo : EIATTR_KPARAM_INFO
	.align		4
.L_2585:
        /*0008*/ 	.byte	0x04, 0x17
        /*000a*/ 	.short	(.L_2587 - .L_2586)
.L_2586:
        /*000c*/ 	.word	0x00000000
        /*0010*/ 	.short	0x0002
        /*0012*/ 	.short	0x0008
        /*0014*/ 	.byte	0x00, 0xf0, 0x61, 0x00


	//----- nvinfo : EIATTR_KPARAM_INFO
	.align		4
.L_2587:
        /*0018*/ 	.byte	0x04, 0x17
        /*001a*/ 	.short	(.L_2589 - .L_2588)
.L_2588:
        /*001c*/ 	.word	0x00000000
        /*0020*/ 	.short	0x0001
        /*0022*/ 	.short	0x0004
        /*0024*/ 	.byte	0x00, 0xf0, 0x05, 0x00


	//----- nvinfo : EIATTR_KPARAM_INFO
	.align		4
.L_2589:
        /*0028*/ 	.byte	0x04, 0x17
        /*002a*/ 	.short	(.L_2591 - .L_2590)
.L_2590:
        /*002c*/ 	.word	0x00000000
        /*0030*/ 	.short	0x0000
        /*0032*/ 	.short	0x0000
        /*0034*/ 	.byte	0x00, 0xf0, 0x11, 0x00


	//----- nvinfo : EIATTR_SPARSE_MMA_MASK
	.align		4
.L_2591:
        /*0038*/ 	.byte	0x03, 0x50
        /*003a*/ 	.short	0x0000


	//----- nvinfo : EIATTR_MAXREG_COUNT
	.align		4
        /*003c*/ 	.byte	0x03, 0x1b
        /*003e*/ 	.short	0x00ff


	//----- nvinfo : EIATTR_MERCURY_ISA_VERSION
	.align		4
        /*0040*/ 	.byte	0x03, 0x5f
        /*0042*/ 	.short	0x0101


	//----- nvinfo : EIATTR_EXIT_INSTR_OFFSETS
	.align		4
        /*0044*/ 	.byte	0x04, 0x1c
        /*0046*/ 	.short	(.L_2593 - .L_2592)


	//   ....[0]....
.L_2592:
        /*0048*/ 	.word	0x00004e70


	//   ....[1]....
        /*004c*/ 	.word	0x0000a6c0


	//   ....[2]....
        /*0050*/ 	.word	0x0000a710


	//----- nvinfo : EIATTR_MAX_THREADS
	.align		4
.L_2593:
        /*0054*/ 	.byte	0x04, 0x05
        /*0056*/ 	.short	(.L_2595 - .L_2594)
.L_2594:
        /*0058*/ 	.word	0x00000080
        /*005c*/ 	.word	0x00000001
        /*0060*/ 	.word	0x00000001


	//----- nvinfo : EIATTR_CRS_STACK_SIZE
	.align		4
.L_2595:
        /*0064*/ 	.byte	0x04, 0x1e
        /*0066*/ 	.short	(.L_2597 - .L_2596)
.L_2596:
        /*0068*/ 	.word	0x00000000


	//----- nvinfo : EIATTR_CBANK_PARAM_SIZE
	.align		4
.L_2597:
        /*006c*/ 	.byte	0x03, 0x19
        /*006e*/ 	.short	0x0020


	//----- nvinfo : EIATTR_PARAM_CBANK
	.align		4
        /*0070*/ 	.byte	0x04, 0x0a
        /*0072*/ 	.short	(.L_2599 - .L_2598)
	.align		4
.L_2598:
        /*0074*/ 	.word	index@(.nv.constant0._ZN2at6native29vectorized_elementwise_kernelILi2ENS0_13BinaryFunctorIN3c107complexIdEES5_S5_NS0_15binary_internal10DivFunctorIS5_EEEESt5arrayIPcLm3EEEEviT0_T1_)
        /*0078*/ 	.short	0x0210
        /*007a*/ 	.short	0x0020


	//----- nvinfo : EIATTR_SW_WAR
	.align		4
.L_2599:
        /*007c*/ 	.byte	0x04, 0x36
        /*007e*/ 	.short	(.L_2601 - .L_2600)
.L_2600:
        /*0080*/ 	.word	0x00000008
.L_2601:


//--------------------- .nv.info._ZN2at6native29vectorized_elementwise_kernelILi4ENS0_13BinaryFunctorIN3c107complexIdEES5_S5_NS0_15binary_internal10DivFunctorIS5_EEEESt5arrayIPcLm3EEEEviT0_T1_ --------------------------
	.section	.nv.info._ZN2at6native29vectorized_elementwise_kernelILi4ENS0_13BinaryFunctorIN3c107complexIdEES5_S5_NS0_15binary_internal10DivFunctorIS5_EEEESt5arrayIPcLm3EEEEviT0_T1_,"",@"SHT_CUDA_INFO"
	.sectionflags	@""
	.align	4


	//----- nvinfo : EIATTR_CUDA_API_VERSION
	.align		4
        /*0000*/ 	.byte	0x04, 0x37
        /*0002*/ 	.short	(.L_2603 - .L_2602)
.L_2602:
        /*0004*/ 	.word	0x00000082


	//----- nvinfo : EIATTR_KPARAM_INFO
	.align		4
.L_2603:
        /*0008*/ 	.byte	0x04, 0x17
        /*000a*/ 	.short	(.L_2605 - .L_2604)
.L_2604:
        /*000c*/ 	.word	0x00000000
        /*0010*/ 	.short	0x0002
        /*0012*/ 	.short	0x0008
        /*0014*/ 	.byte	0x00, 0xf0, 0x61, 0x00


	//----- nvinfo : EIATTR_KPARAM_INFO
	.align		4
.L_2605:
        /*0018*/ 	.byte	0x04, 0x17
        /*001a*/ 	.short	(.L_2607 - .L_2606)
.L_2606:
        /*001c*/ 	.word	0x00000000
        /*0020*/ 	.short	0x0001
        /*0022*/ 	.short	0x0004
        /*0024*/ 	.byte	0x00, 0xf0, 0x05, 0x00


	//----- nvinfo : EIATTR_KPARAM_INFO
	.align		4
.L_2607:
        /*0028*/ 	.byte	0x04, 0x17
        /*002a*/ 	.short	(.L_2609 - .L_2608)
.L_2608:
        /*002c*/ 	.word	0x00000000
        /*0030*/ 	.short	0x0000
        /*0032*/ 	.short	0x0000
        /*0034*/ 	.byte	0x00, 0xf0, 0x11, 0x00


	//----- nvinfo : EIATTR_SPARSE_MMA_MASK
	.align		4
.L_2609:
        /*0038*/ 	.byte	0x03, 0x50
        /*003a*/ 	.short	0x0000


	//----- nvinfo : EIATTR_MAXREG_COUNT
	.align		4
        /*003c*/ 	.byte	0x03, 0x1b
        /*003e*/ 	.short	0x00ff


	//----- nvinfo : EIATTR_MERCURY_ISA_VERSION
	.align		4
        /*0040*/ 	.byte	0x03, 0x5f
        /*0042*/ 	.short	0x0101


	//----- nvinfo : EIATTR_EXIT_INSTR_OFFSETS
	.align		4
        /*0044*/ 	.byte	0x04, 0x1c
        /*0046*/ 	.short	(.L_2611 - .L_2610)


	//   ....[0]....
.L_2610:
        /*0048*/ 	.word	0x00004e70


	//   ....[1]....
        /*004c*/ 	.word	0x0000a6c0


	//   ....[2]....
        /*0050*/ 	.word	0x0000a710


	//----- nvinfo : EIATTR_MAX_THREADS
	.align		4
.L_2611:
        /*0054*/ 	.byte	0x04, 0x05
        /*0056*/ 	.short	(.L_2613 - .L_2612)
.L_2612:
        /*0058*/ 	.word	0x00000080
        /*005c*/ 	.word	0x00000001
        /*0060*/ 	.word	0x00000001


	//----- nvinfo : EIATTR_CRS_STACK_SIZE
	.align		4
.L_2613:
        /*0064*/ 	.byte	0x04, 0x1e
        /*0066*/ 	.short	(.L_2615 - .L_2614)
.L_2614:
        /*0068*/ 	.word	0x00000000


	//----- nvinfo : EIATTR_CBANK_PARAM_SIZE
	.align		4
.L_2615:
        /*006c*/ 	.byte	0x03, 0x19
        /*006e*/ 	.short	0x0020


	//----- nvinfo : EIATTR_PARAM_CBANK
	.align		4
        /*0070*/ 	.byte	0x04, 0x0a
        /*0072*/ 	.short	(.L_2617 - .L_2616)
	.align		4
.L_2616:
        /*0074*/ 	.word	index@(.nv.constant0._ZN2at6native29vectorized_elementwise_kernelILi4ENS0_13BinaryFunctorIN3c107complexIdEES5_S5_NS0_15binary_internal10DivFunctorIS5_EEEESt5arrayIPcLm3EEEEviT0_T1_)
        /*0078*/ 	.short	0x0210
        /*007a*/ 	.short	0x0020


	//----- nvinfo : EIATTR_SW_WAR
	.align		4
.L_2617:
        /*007c*/ 	.byte	0x04, 0x36
        /*007e*/ 	.short	(.L_2619 - .L_2618)
.L_2618:
        /*0080*/ 	.word	0x00000008
.L_2619:


//--------------------- .nv.info._ZN2at6native29vectorized_elementwise_kernelILi8ENS0_13BinaryFunctorIN3c107complexIdEES5_S5_NS0_15binary_internal10DivFunctorIS5_EEEESt5arrayIPcLm3EEEEviT0_T1_ --------------------------
	.section	.nv.info._ZN2at6native29vectorized_elementwise_kernelILi8ENS0_13BinaryFunctorIN3c107complexIdEES5_S5_NS0_15binary_internal10DivFunctorIS5_EEEESt5arrayIPcLm3EEEEviT0_T1_,"",@"SHT_CUDA_INFO"
	.sectionflags	@""
	.align	4


	//----- nvinfo : EIATTR_CUDA_API_VERSION
	.align		4
        /*0000*/ 	.byte	0x04, 0x37
        /*0002*/ 	.short	(.L_2621 - .L_2620)
.L_2620:
        /*0004*/ 	.word	0x00000082


	//----- nvinfo : EIATTR_KPARAM_INFO
	.align		4
.L_2621:
        /*0008*/ 	.byte	0x04, 0x17
        /*000a*/ 	.short	(.L_2623 - .L_2622)
.L_2622:
        /*000c*/ 	.word	0x00000000
        /*0010*/ 	.short	0x0002
        /*0012*/ 	.short	0x0008
        /*0014*/ 	.byte	0x00, 0xf0, 0x61, 0x00


	//----- nvinfo : EIATTR_KPARAM_INFO
	.align		4
.L_2623:
        /*0018*/ 	.byte	0x04, 0x17
        /*001a*/ 	.short	(.L_2625 - .L_2624)
.L_2624:
        /*001c*/ 	.word	0x00000000
        /*0020*/ 	.short	0x0001
        /*0022*/ 	.short	0x0004
        /*0024*/ 	.byte	0x00, 0xf0, 0x05, 0x00


	//----- nvinfo : EIATTR_KPARAM_INFO
	.align		4
.L_2625:
        /*0028*/ 	.byte	0x04, 0x17
        /*002a*/ 	.short	(.L_2627 - .L_2626)
.L_2626:
        /*002c*/ 	.word	0x00000000
        /*0030*/ 	.short	0x0000
        /*0032*/ 	.short	0x0000
        /*0034*/ 	.byte	0x00, 0xf0, 0x11, 0x00


	//----- nvinfo : EIATTR_SPARSE_MMA_MASK
	.align		4
.L_2627:
        /*0038*/ 	.byte	0x03, 0x50
        /*003a*/ 	.short	0x0000


	//----- nvinfo : EIATTR_MAXREG_COUNT
	.align		4
        /*003c*/ 	.byte	0x03, 0x1b
        /*003e*/ 	.short	0x00ff


	//----- nvinfo : EIATTR_MERCURY_ISA_VERSION
	.align		4
        /*0040*/ 	.byte	0x03, 0x5f
        /*0042*/ 	.short	0x0101


	//----- nvinfo : EIATTR_EXIT_INSTR_OFFSETS
	.align		4
        /*0044*/ 	.byte	0x04, 0x1c
        /*0046*/ 	.short	(.L_2629 - .L_2628)


	//   ....[0]....
.L_2628:
        /*0048*/ 	.word	0x00004f30


	//   ....[1]....
        /*004c*/ 	.word	0x0000a780


	//   ....[2]....
        /*0050*/ 	.word	0x0000a7d0


	//----- nvinfo : EIATTR_MAX_THREADS
	.align		4
.L_2629:
        /*0054*/ 	.byte	0x04, 0x05
        /*0056*/ 	.short	(.L_2631 - .L_2630)
.L_2630:
        /*0058*/ 	.word	0x00000080
        /*005c*/ 	.word	0x00000001
        /*0060*/ 	.word	0x00000001


	//----- nvinfo : EIATTR_CRS_STACK_SIZE
	.align		4
.L_2631:
        /*0064*/ 	.byte	0x04, 0x1e
        /*0066*/ 	.short	(.L_2633 - .L_2632)
.L_2632:
        /*0068*/ 	.word	0x00000000


	//----- nvinfo : EIATTR_CBANK_PARAM_SIZE
	.align		4
.L_2633:
        /*006c*/ 	.byte	0x03, 0x19
        /*006e*/ 	.short	0x0020


	//----- nvinfo : EIATTR_PARAM_CBANK
	.align		4
        /*0070*/ 	.byte	0x04, 0x0a
        /*0072*/ 	.short	(.L_2635 - .L_2634)
	.align		4
.L_2634:
        /*0074*/ 	.word	index@(.nv.constant0._ZN2at6native29vectorized_elementwise_kernelILi8ENS0_13BinaryFunctorIN3c107complexIdEES5_S5_NS0_15binary_internal10DivFunctorIS5_EEEESt5arrayIPcLm3EEEEviT0_T1_)
        /*0078*/ 	.short	0x0210
        /*007a*/ 	.short	0x0020


	//----- nvinfo : EIATTR_SW_WAR
	.align		4
.L_2635:
        /*007c*/ 	.byte	0x04, 0x36
        /*007e*/ 	.short	(.L_2637 - .L_2636)
.L_2636:
        /*0080*/ 	.word	0x00000008
.L_2637:


//--------------------- .nv.info._ZN2at6native18elementwise_kernelILi128ELi4EZNS0_15gpu_kernel_implINS0_13BUnaryFunctorIN3c107complexIdEES6_S6_NS0_15binary_internal10DivFunctorIS6_EEEEEEvRNS_18TensorIteratorBaseERKT_EUliE_EEviT1_ --------------------------
	.section	.nv.info._ZN2at6native18elementwise_kernelILi128ELi4EZNS0_15gpu_kernel_implINS0_13BUnaryFunctorIN3c107complexIdEES6_S6_NS0_15binary_internal10DivFunctorIS6_EEEEEEvRNS_18TensorIteratorBaseERKT_EUliE_EEviT1_,"",@"SHT_CUDA_INFO"
	.sectionflags	@""
	.align	4


	//----- nvinfo : EIATTR_CUDA_API_VERSION
	.align		4
        /*0000*/ 	.byte	0x04, 0x37
        /*0002*/ 	.short	(.L_2639 - .L_2638)
.L_2638:
        /*0004*/ 	.word	0x00000082


	//----- nvinfo : EIATTR_KPARAM_INFO
	.align		4
.L_2639:
        /*0008*/ 	.byte	0x04, 0x17
        /*000a*/ 	.short	(.L_2641 - .L_2640)
.L_2640:
        /*000c*/ 	.word	0x00000000
        /*0010*/ 	.short	0x0001
        /*0012*/ 	.short	0x0010
        /*0014*/ 	.byte	0x00, 0xf0, 0x01, 0x09


	//----- nvinfo : EIATTR_KPARAM_INFO
	.align		4
.L_2641:
        /*0018*/ 	.byte	0x04, 0x17
        /*001a*/ 	.short	(.L_2643 - .L_2642)
.L_2642:
        /*001c*/ 	.word	0x00000000
        /*0020*/ 	.short	0x0000
        /*0022*/ 	.short	0x0000
        /*0024*/ 	.byte	0x00, 0xf0, 0x11, 0x00


	//----- nvinfo : EIATTR_SPARSE_MMA_MASK
	.align		4
.L_2643:
        /*0028*/ 	.byte	0x03, 0x50
        /*002a*/ 	.short	0x0000


	//----- nvinfo : EIATTR_MAXREG_COUNT
	.align		4
        /*002c*/ 	.byte	0x03, 0x1b
        /*002e*/ 	.short	0x0080


	//----- nvinfo : EIATTR_EXTERNS
	.align		4
        /*0030*/ 	.byte	0x04, 0x0f
        /*0032*/ 	.short	(.L_2645 - .L_2644)


	//   ....[0]....
	.align		4
.L_2644:
        /*0034*/ 	.word	index@(__assertfail)


	//----- nvinfo : EIATTR_MERCURY_ISA_VERSION
	.align		4
.L_2645:
        /*0038*/ 	.byte	0x03, 0x5f
        /*003a*/ 	.short	0x0101


	//----- nvinfo : EIATTR_SYSCALL_OFFSETS
	.align		4
        /*003c*/ 	.byte	0x04, 0x46
        /*003e*/ 	.short	(.L_2647 - .L_2646)


	//   ....[0]....
.L_2646:
        /*0040*/ 	.word	0x00002390


	//   ....[1]....
        /*0044*/ 	.word	0x00003f20


	//   ....[2]....
        /*0048*/ 	.word	0x00006300


	//   ....[3]....
        /*004c*/ 	.word	0x00007e70


	//   ....[4]....
        /*0050*/ 	.word	0x0000a240


	//   ....[5]....
        /*0054*/ 	.word	0x0000bdb0


	//   ....[6]....
        /*0058*/ 	.word	0x0000e170


	//   ....[7]....
        /*005c*/ 	.word	0x0000fce0


	//----- nvinfo : EIATTR_EXIT_INSTR_OFFSETS
	.align		4
.L_2647:
        /*0060*/ 	.byte	0x04, 0x1c
        /*0062*/ 	.short	(.L_2649 - .L_2648)


	//   ....[0]....
.L_2648:
        /*0064*/ 	.word	0x0000be60


	//   ....[1]....
        /*0068*/ 	.word	0x0000ece0


	//   ....[2]....
        /*006c*/ 	.word	0x0000ed20


	//   ....[3]....
        /*0070*/ 	.word	0x0000edb0


	//   ....[4]....
        /*0074*/ 	.word	0x0000ede0


	//   ....[5]....
        /*0078*/ 	.word	0x0000ee10


	//   ....[6]....
        /*007c*/ 	.word	0x0000eee0


	//   ....[7]....
        /*0080*/ 	.word	0x0000ef60


	//   ....[8]....
        /*0084*/ 	.word	0x0000f060


	//   ....[9]....
        /*0088*/ 	.word	0x0000f110


	//   ....[10]....
        /*008c*/ 	.word	0x0000f130


	//   ....[11]....
        /*0090*/ 	.word	0x0000f200


	//   ....[12]....
        /*0094*/ 	.word	0x0000f220


	//   ....[13]....
        /*0098*/ 	.word	0x0000f3f0


	//   ....[14]....
        /*009c*/ 	.word	0x0000f590


	//   ....[15]....
        /*00a0*/ 	.word	0x0000f610


	//   ....[16]....
        /*00a4*/ 	.word	0x0000f6c0


	//   ....[17]....
        /*00a8*/ 	.word	0x0000f880


	//   ....[18]....
        /*00ac*/ 	.word	0x0000fa40


	//   ....[19]....
        /*00b0*/ 	.word	0x0000fbe0


	//   ....[20]....
        /*00b4*/ 	.word	0x0000fcf0


	//   ....[21]....
        /*00b8*/ 	.word	0x0000fd20


	//   ....[22]....
        /*00bc*/ 	.word	0x0000fd50


	//----- nvinfo : EIATTR_MAX_THREADS
	.align		4
.L_2649:
        /*00c0*/ 	.byte	0x04, 0x05
        /*00c2*/ 	.short	(.L_2651 - .L_2650)
.L_2650:
        /*00c4*/ 	.word	0x00000080
        /*00c8*/ 	.word	0x00000001
        /*00cc*/ 	.word	0x00000001


	//----- nvinfo : EIATTR_CRS_STACK_SIZE
	.align		4
.L_2651:
        /*00d0*/ 	.byte	0x04, 0x1e
        /*00d2*/ 	.short	(.L_2653 - .L_2652)
.L_2652:
        /*00d4*/ 	.word	0x00000000


	//----- nvinfo : EIATTR_CBANK_PARAM_SIZE
	.align		4
.L_2653:
        /*00d8*/ 	.byte	0x03, 0x19
        /*00da*/ 	.short	0x0250


	//----- nvinfo : EIATTR_PARAM_CBANK
	.align		4
        /*00dc*/ 	.byte	0x04, 0x0a
        /*00de*/ 	.short	(.L_2655 - .L_2654)
	.align		4
.L_2654:
        /*00e0*/ 	.word	index@(.nv.constant0._ZN2at6native18elementwise_kernelILi128ELi4EZNS0_15gpu_kernel_implINS0_13BUnaryFunctorIN3c107complexIdEES6_S6_NS0_15binary_internal10DivFunctorIS6_EEEEEEvRNS_18TensorIteratorBaseERKT_EUliE_EEviT1_)
        /*00e4*/ 	.short	0x0210
        /*00e6*/ 	.short	0x0250


	//----- nvinfo : EIATTR_SW_WAR
	.align		4
.L_2655:
        /*00e8*/ 	.byte	0x04, 0x36
        /*00ea*/ 	.short	(.L_2657 - .L_2656)
.L_2656:
        /*00ec*/ 	.word	0x00000008
.L_2657:


//--------------------- .nv.info._ZN2at6native27unrolled_elementwise_kernelINS0_13BUnaryFunctorIN3c107complexIdEES5_S5_NS0_15binary_internal10DivFunctorIS5_EEEESt5arrayIPcLm2EELi4E23TrivialOffsetCalculatorILi1EjESE_NS0_6memory12LoadWithCastILi1EEENSF_13StoreWithCastILi1EEEEEviT_T0_T2_T3_T4_T5_ --------------------------
	.section	.nv.info._ZN2at6native27unrolled_elementwise_kernelINS0_13BUnaryFunctorIN3c107complexIdEES5_S5_NS0_15binary_internal10DivFunctorIS5_EEEESt5arrayIPcLm2EELi4E23TrivialOffsetCalculatorILi1EjESE_NS0_6memory12LoadWithCastILi1EEENSF_13StoreWithCastILi1EEEEEviT_T0_T2_T3_T4_T5_,"",@"SHT_CUDA_INFO"
	.sectionflags	@""
	.align	4


	//----- nvinfo : EIATTR_CUDA_API_VERSION
	.align		4
        /*0000*/ 	.byte	0x04, 0x37
        /*0002*/ 	.short	(.L_2659 - .L_2658)
.L_2658:
        /*0004*/ 	.word	0x00000082


	//----- nvinfo : EIATTR_KPARAM_INFO
	.align		4
.L_2659:
        /*0008*/ 	.byte	0x04, 0x17
        /*000a*/ 	.short	(.L_2661 - .L_2660)
.L_2660:
        /*000c*/ 	.word	0x00000000
        /*0010*/ 	.short	0x0006
        /*0012*/ 	.short	0x004c
        /*0014*/ 	.byte	0x00, 0xf0, 0x21, 0x00


	//----- nvinfo : EIATTR_KPARAM_INFO
	.align		4
.L_2661:
        /*0018*/ 	.byte	0x04, 0x17
        /*001a*/ 	.short	(.L_2663 - .L_2662)
.L_2662:
        /*001c*/ 	.word	0x00000000
        /*0020*/ 	.short	0x0005
        /*0022*/ 	.short	0x0044
        /*0024*/ 	.byte	0x00, 0xf0, 0x21, 0x00


	//----- nvinfo : EIATTR_KPARAM_INFO
	.align		4
.L_2663:
        /*0028*/ 	.byte	0x04, 0x17
        /*002a*/ 	.short	(.L_2665 - .L_2664)
.L_2664:
        /*002c*/ 	.word	0x00000000
        /*0030*/ 	.short	0x0004
        /*0032*/ 	.short	0x0041
        /*0034*/ 	.byte	0x00, 0xf0, 0x05, 0x00


	//----- nvinfo : EIATTR_KPARAM_INFO
	.align		4
.L_2665:
        /*0038*/ 	.byte	0x04, 0x17
        /*003a*/ 	.short	(.L_2667 - .L_2666)
.L_2666:
        /*003c*/ 	.word	0x00000000
        /*0040*/ 	.short	0x0003
        /*0042*/ 	.short	0x0040
        /*0044*/ 	.byte	0x00, 0xf0, 0x05, 0x00


	//----- nvinfo : EIATTR_KPARAM_INFO
	.align		4
.L_2667:
        /*0048*/ 	.byte	0x04, 0x17
        /*004a*/ 	.short	(.L_2669 - .L_2668)
.L_2668:
        /*004c*/ 	.word	0x00000000
        /*0050*/ 	.short	0x0002
        /*0052*/ 	.short	0x0030
        /*0054*/ 	.byte	0x00, 0xf0, 0x41, 0x00


	//----- nvinfo : EIATTR_KPARAM_INFO
	.align		4
.L_2669:
        /*0058*/ 	.byte	0x04, 0x17
        /*005a*/ 	.short	(.L_2671 - .L_2670)
.L_2670:
        /*005c*/ 	.word	0x00000000
        /*0060*/ 	.short	0x0001
        /*0062*/ 	.short	0x0010
        /*0064*/ 	.byte	0x00, 0xf0, 0x81, 0x00


	//----- nvinfo : EIATTR_KPARAM_INFO
	.align		4
.L_2671:
        /*0068*/ 	.byte	0x04, 0x17
        /*006a*/ 	.short	(.L_2673 - .L_2672)
.L_2672:
        /*006c*/ 	.word	0x00000000
        /*0070*/ 	.short	0x0000
        /*0072*/ 	.short	0x0000
        /*0074*/ 	.byte	0x00, 0xf0, 0x11, 0x00


	//----- nvinfo : EIATTR_SPARSE_MMA_MASK
	.align		4
.L_2673:
        /*0078*/ 	.byte	0x03, 0x50
        /*007a*/ 	.short	0x0000


	//----- nvinfo : EIATTR_MAXREG_COUNT
	.align		4
        /*007c*/ 	.byte	0x03, 0x1b
        /*007e*/ 	.short	0x00ff


	//----- nvinfo : EIATTR_EXTERNS
	.align		4
        /*0080*/ 	.byte	0x04, 0x0f
        /*0082*/ 	.short	(.L_2675 - .L_2674)


	//   ....[0]....
	.align		4
.L_2674:
        /*0084*/ 	.word	index@(__assertfail)


	//----- nvinfo : EIATTR_MERCURY_ISA_VERSION
	.align		4
.L_2675:
        /*0088*/ 	.byte	0x03, 0x5f
        /*008a*/ 	.short	0x0101


	//----- nvinfo : EIATTR_SYSCALL_OFFSETS
	.align		4
        /*008c*/ 	.byte	0x04, 0x46
        /*008e*/ 	.short	(.L_2677 - .L_2676)


	//   ....[0]....
.L_2676:
        /*0090*/ 	.word	0x000010f0


	//   ....[1]....
        /*0094*/ 	.word	0x00002210


	//   ....[2]....
        /*0098*/ 	.word	0x00003350


	//   ....[3]....
        /*009c*/ 	.word	0x00004460


	//   ....[4]....
        /*00a0*/ 	.word	0x00006fd0


	//   ....[5]....
        /*00a4*/ 	.word	0x000081e0


	//   ....[6]....
        /*00a8*/ 	.word	0x000093e0


	//   ....[7]....
        /*00ac*/ 	.word	0x0000a5c0


	//----- nvinfo : EIATTR_EXIT_INSTR_OFFSETS
	.align		4
.L_2677:
        /*00b0*/ 	.byte	0x04, 0x1c
        /*00b2*/ 	.short	(.L_2679 - .L_2678)


	//   ....[0]....
.L_2678:
        /*00b4*/ 	.word	0x00009480


	//   ....[1]....
        /*00b8*/ 	.word	0x000095c0


	//   ....[2]....
        /*00bc*/ 	.word	0x00009600


	//   ....[3]....
        /*00c0*/ 	.word	0x00009690


	//   ....[4]....
        /*00c4*/ 	.word	0x000096c0


	//   ....[5]....
        /*00c8*/ 	.word	0x000096f0


	//   ....[6]....
        /*00cc*/ 	.word	0x000097c0


	//   ....[7]....
        /*00d0*/ 	.word	0x00009840


	//   ....[8]....
        /*00d4*/ 	.word	0x00009940


	//   ....[9]....
        /*00d8*/ 	.word	0x000099f0


	//   ....[10]....
        /*00dc*/ 	.word	0x00009a10


	//   ....[11]....
        /*00e0*/ 	.word	0x00009ae0


	//   ....[12]....
        /*00e4*/ 	.word	0x00009b00


	//   ....[13]....
        /*00e8*/ 	.word	0x00009cd0


	//   ....[14]....
        /*00ec*/ 	.word	0x00009e70


	//   ....[15]....
        /*00f0*/ 	.word	0x00009ef0


	//   ....[16]....
        /*00f4*/ 	.word	0x00009fa0


	//   ....[17]....
        /*00f8*/ 	.word	0x0000a160


	//   ....[18]....
        /*00fc*/ 	.word	0x0000a320


	//   ....[19]....
        /*0100*/ 	.word	0x0000a4c0


	//   ....[20]....
        /*0104*/ 	.word	0x0000a5d0


	//   ....[21]....
        /*0108*/ 	.word	0x0000a600


	//   ....[22]....
        /*010c*/ 	.word	0x0000a630


	//----- nvinfo : EIATTR_MAX_THREADS
	.align		4
.L_2679:
        /*0110*/ 	.byte	0x04, 0x05
        /*0112*/ 	.short	(.L_2681 - .L_2680)
.L_2680:
        /*0114*/ 	.word	0x00000080
        /*0118*/ 	.word	0x00000001
        /*011c*/ 	.word	0x00000001


	//----- nvinfo : EIATTR_CRS_STACK_SIZE
	.align		4
.L_2681:
        /*0120*/ 	.byte	0x04, 0x1e
        /*0122*/ 	.short	(.L_2683 - .L_2682)
.L_2682:
        /*0124*/ 	.word	0x00000000


	//----- nvinfo : EIATTR_CBANK_PARAM_SIZE
	.align		4
.L_2683:
        /*0128*/ 	.byte	0x03, 0x19
        /*012a*/ 	.short	0x0054


	//----- nvinfo : EIATTR_PARAM_CBANK
	.align		4
        /*012c*/ 	.byte	0x04, 0x0a
        /*012e*/ 	.short	(.L_2685 - .L_2684)
	.align		4
.L_2684:
        /*0130*/ 	.word	index@(.nv.constant0._ZN2at6native27unrolled_elementwise_kernelINS0_13BUnaryFunctorIN3c107complexIdEES5_S5_NS0_15binary_internal10DivFunctorIS5_EEEESt5arrayIPcLm2EELi4E23TrivialOffsetCalculatorILi1EjESE_NS0_6memory12LoadWithCastILi1EEENSF_13StoreWithCastILi1EEEEEviT_T0_T2_T3_T4_T5_)
        /*0134*/ 	.short	0x0210
        /*0136*/ 	.short	0x0054


	//----- nvinfo : EIATTR_SW_WAR
	.align		4
.L_2685:
        /*0138*/ 	.byte	0x04, 0x36
        /*013a*/ 	.short	(.L_2687 - .L_2686)
.L_2686:
        /*013c*/ 	.word	0x00000008
.L_2687:


//--------------------- .nv.info._ZN2at6native18elementwise_kernelILi128ELi2EZNS0_22gpu_kernel_impl_nocastINS0_13BUnaryFunctorIN3c107complexIdEES6_S6_NS0_15binary_internal10DivFunctorIS6_EEEEEEvRNS_18TensorIteratorBaseERKT_EUliE_EEviT1_ --------------------------
	.section	.nv.info._ZN2at6native18elementwise_kernelILi128ELi2EZNS0_22gpu_kernel_impl_nocastINS0_13BUnaryFunctorIN3c107complexIdEES6_S6_NS0_15binary_internal10DivFunctorIS6_EEEEEEvRNS_18TensorIteratorBaseERKT_EUliE_EEviT1_,"",@"SHT_CUDA_INFO"
	.sectionflags	@""
	.align	4


	//----- nvinfo : EIATTR_CUDA_API_VERSION
	.align		4
        /*0000*/ 	.byte	0x04, 0x37
        /*0002*/ 	.short	(.L_2689 - .L_2688)
.L_2688:
        /*0004*/ 	.word	0x00000082


	//----- nvinfo : EIATTR_KPARAM_INFO
	.align		4
.L_2689:
        /*0008*/ 	.byte	0x04, 0x17
        /*000a*/ 	.short	(.L_2691 - .L_2690)
.L_2690:
        /*000c*/ 	.word	0x00000000
        /*0010*/ 	.short	0x0001
        /*0012*/ 	.short	0x0010
        /*0014*/ 	.byte	0x00, 0xf0, 0x01, 0x09


	//----- nvinfo : EIATTR_KPARAM_INFO
	.align		4
.L_2691:
        /*0018*/ 	.byte	0x04, 0x17
        /*001a*/ 	.short	(.L_2693 - .L_2692)
.L_2692:
        /*001c*/ 	.word	0x00000000
        /*0020*/ 	.short	0x0000
        /*0022*/ 	.short	0x0000
        /*0024*/ 	.byte	0x00, 0xf0, 0x11, 0x00


	//----- nvinfo : EIATTR_SPARSE_MMA_MASK
	.align		4
.L_2693:
        /*0028*/ 	.byte	0x03, 0x50
        /*002a*/ 	.short	0x0000


	//----- nvinfo : EIATTR_MAXREG_COUNT
	.align		4
        /*002c*/ 	.byte	0x03, 0x1b
        /*002e*/ 	.short	0x0080


	//----- nvinfo : EIATTR_MERCURY_ISA_VERSION
	.align		4
        /*0030*/ 	.byte	0x03, 0x5f
        /*0032*/ 	.short	0x0101


	//----- nvinfo : EIATTR_EXIT_INSTR_OFFSETS
	.align		4
        /*0034*/ 	.byte	0x04, 0x1c
        /*0036*/ 	.short	(.L_2695 - .L_2694)


	//   ....[0]....
.L_2694:
        /*0038*/ 	.word	0x00001e40


	//   ....[1]....
        /*003c*/ 	.word	0x00003580


	//----- nvinfo : EIATTR_MAX_THREADS
	.align		4
.L_2695:
        /*0040*/ 	.byte	0x04, 0x05
        /*0042*/ 	.short	(.L_2697 - .L_2696)
.L_2696:
        /*0044*/ 	.word	0x00000080
        /*0048*/ 	.word	0x00000001
        /*004c*/ 	.word	0x00000001


	//----- nvinfo : EIATTR_CRS_STACK_SIZE
	.align		4
.L_2697:
        /*0050*/ 	.byte	0x04, 0x1e
        /*0052*/ 	.short	(.L_2699 - .L_2698)
.L_2698:
        /*0054*/ 	.word	0x00000000


	//----- nvinfo : EIATTR_CBANK_PARAM_SIZE
	.align		4
.L_2699:
        /*0058*/ 	.byte	0x03, 0x19
        /*005a*/ 	.short	0x0250


	//----- nvinfo : EIATTR_PARAM_CBANK
	.align		4
        /*005c*/ 	.byte	0x04, 0x0a
        /*005e*/ 	.short	(.L_2701 - .L_2700)
	.align		4
.L_2700:
        /*0060*/ 	.word	index@(.nv.constant0._ZN2at6native18elementwise_kernelILi128ELi2EZNS0_22gpu_kernel_impl_nocastINS0_13BUnaryFunctorIN3c107complexIdEES6_S6_NS0_15binary_internal10DivFunctorIS6_EEEEEEvRNS_18TensorIteratorBaseERKT_EUliE_EEviT1_)
        /*0064*/ 	.short	0x0210
        /*0066*/ 	.short	0x0250


	//----- nvinfo : EIATTR_SW_WAR
	.align		4
.L_2701:
        /*0068*/ 	.byte	0x04, 0x36
        /*006a*/ 	.short	(.L_2703 - .L_2702)
.L_2702:
        /*006c*/ 	.word	0x00000008
.L_2703:


//--------------------- .nv.info._ZN2at6native27unrolled_elementwise_kernelINS0_13BUnaryFunctorIN3c107complexIdEES5_S5_NS0_15binary_internal10DivFunctorIS5_EEEESt5arrayIPcLm2EELi4E23TrivialOffsetCalculatorILi1EjESE_NS0_6memory15LoadWithoutCastENSF_16StoreWithoutCastEEEviT_T0_T2_T3_T4_T5_ --------------------------
	.section	.nv.info._ZN2at6native27unrolled_elementwise_kernelINS0_13BUnaryFunctorIN3c107complexIdEES5_S5_NS0_15binary_internal10DivFunctorIS5_EEEESt5arrayIPcLm2EELi4E23TrivialOffsetCalculatorILi1EjESE_NS0_6memory15LoadWithoutCastENSF_16StoreWithoutCastEEEviT_T0_T2_T3_T4_T5_,"",@"SHT_CUDA_INFO"
	.sectionflags	@""
	.align	4


	//----- nvinfo : EIATTR_CUDA_API_VERSION
	.align		4
        /*0000*/ 	.byte	0x04, 0x37
        /*0002*/ 	.short	(.L_2705 - .L_2704)
.L_2704:
        /*0004*/ 	.word	0x00000082


	//----- nvinfo : EIATTR_KPARAM_INFO
	.align		4
.L_2705:
        /*0008*/ 	.byte	0x04, 0x17
        /*000a*/ 	.short	(.L_2707 - .L_2706)
.L_2706:
        /*000c*/ 	.word	0x00000000
        /*0010*/ 	.short	0x0006
        /*0012*/ 	.short	0x0043
        /*0014*/ 	.byte	0x00, 0xf0, 0x05, 0x00


	//----- nvinfo : EIATTR_KPARAM_INFO
	.align		4
.L_2707:
        /*0018*/ 	.byte	0x04, 0x17
        /*001a*/ 	.short	(.L_2709 - .L_2708)
.L_2708:
        /*001c*/ 	.word	0x00000000
        /*0020*/ 	.short	0x0005
        /*0022*/ 	.short	0x0042
        /*0024*/ 	.byte	0x00, 0xf0, 0x05, 0x00


	//----- nvinfo : EIATTR_KPARAM_INFO
	.align		4
.L_2709:
        /*0028*/ 	.byte	0x04, 0x17
        /*002a*/ 	.short	(.L_2711 - .L_2710)
.L_2710:
        /*002c*/ 	.word	0x00000000
        /*0030*/ 	.short	0x0004
        /*0032*/ 	.short	0x0041
        /*0034*/ 	.byte	0x00, 0xf0, 0x05, 0x00


	//----- nvinfo : EIATTR_KPARAM_INFO
	.align		4
.L_2711:
        /*0038*/ 	.byte	0x04, 0x17
        /*003a*/ 	.short	(.L_2713 - .L_2712)
.L_2712:
        /*003c*/ 	.word	0x00000000
        /*0040*/ 	.short	0x0003
        /*0042*/ 	.short	0x0040
        /*0044*/ 	.byte	0x00, 0xf0, 0x05, 0x00


	//----- nvinfo : EIATTR_KPARAM_INFO
	.align		4
.L_2713:
        /*0048*/ 	.byte	0x04, 0x17
        /*004a*/ 	.short	(.L_2715 - .L_2714)
.L_2714:
        /*004c*/ 	.word	0x00000000
        /*0050*/ 	.short	0x0002
        /*0052*/ 	.short	0x0030
        /*0054*/ 	.byte	0x00, 0xf0, 0x41, 0x00


	//----- nvinfo : EIATTR_KPARAM_INFO
	.align		4
.L_2715:
        /*0058*/ 	.byte	0x04, 0x17
        /*005a*/ 	.short	(.L_2717 - .L_2716)
.L_2716:
        /*005c*/ 	.word	0x00000000
        /*0060*/ 	.short	0x0001
        /*0062*/ 	.short	0x0010
        /*0064*/ 	.byte	0x00, 0xf0, 0x81, 0x00


	//----- nvinfo : EIATTR_KPARAM_INFO
	.align		4
.L_2717:
        /*0068*/ 	.byte	0x04, 0x17
        /*006a*/ 	.short	(.L_2719 - .L_2718)
.L_2718:
        /*006c*/ 	.word	0x00000000
        /*0070*/ 	.short	0x0000
        /*0072*/ 	.short	0x0000
        /*0074*/ 	.byte	0x00, 0xf0, 0x11, 0x00


	//----- nvinfo : EIATTR_SPARSE_MMA_MASK
	.align		4
.L_2719:
        /*0078*/ 	.byte	0x03, 0x50
        /*007a*/ 	.short	0x0000


	//----- nvinfo : EIATTR_MAXREG_COUNT
	.align		4
        /*007c*/ 	.byte	0x03, 0x1b
        /*007e*/ 	.short	0x00ff


	//----- nvinfo : EIATTR_MERCURY_ISA_VERSION
	.align		4
        /*0080*/ 	.byte	0x03, 0x5f
        /*0082*/ 	.short	0x0101


	//----- nvinfo : EIATTR_EXIT_INSTR_OFFSETS
	.align		4
        /*0084*/ 	.byte	0x04, 0x1c
        /*0086*/ 	.short	(.L_2721 - .L_2720)


	//   ....[0]....
.L_2720:
        /*0088*/ 	.word	0x00001c40


	//   ....[1]....
        /*008c*/ 	.word	0x00001c90


	//----- nvinfo : EIATTR_MAX_THREADS
	.align		4
.L_2721:
        /*0090*/ 	.byte	0x04, 0x05
        /*0092*/ 	.short	(.L_2723 - .L_2722)
.L_2722:
        /*0094*/ 	.word	0x00000080
        /*0098*/ 	.word	0x00000001
        /*009c*/ 	.word	0x00000001


	//----- nvinfo : EIATTR_CRS_STACK_SIZE
	.align		4
.L_2723:
        /*00a0*/ 	.byte	0x04, 0x1e
        /*00a2*/ 	.short	(.L_2725 - .L_2724)
.L_2724:
        /*00a4*/ 	.word	0x00000000


	//----- nvinfo : EIATTR_CBANK_PARAM_SIZE
	.align		4
.L_2725:
        /*00a8*/ 	.byte	0x03, 0x19
        /*00aa*/ 	.short	0x0044


	//----- nvinfo : EIATTR_PARAM_CBANK
	.align		4
        /*00ac*/ 	.byte	0x04, 0x0a
        /*00ae*/ 	.short	(.L_2727 - .L_2726)
	.align		4
.L_2726:
        /*00b0*/ 	.word	index@(.nv.constant0._ZN2at6native27unrolled_elementwise_kernelINS0_13BUnaryFunctorIN3c107complexIdEES5_S5_NS0_15binary_internal10DivFunctorIS5_EEEESt5arrayIPcLm2EELi4E23TrivialOffsetCalculatorILi1EjESE_NS0_6memory15LoadWithoutCastENSF_16StoreWithoutCastEEEviT_T0_T2_T3_T4_T5_)
        /*00b4*/ 	.short	0x0210
        /*00b6*/ 	.short	0x0044


	//----- nvinfo : EIATTR_SW_WAR
	.align		4
.L_2727:
        /*00b8*/ 	.byte	0x04, 0x36
        /*00ba*/ 	.short	(.L_2729 - .L_2728)
.L_2728:
        /*00bc*/ 	.word	0x00000008
.L_2729:


//--------------------- .nv.info._ZN2at6native29vectorized_elementwise_kernelILi2ENS0_13BUnaryFunctorIN3c107complexIdEES5_S5_NS0_15binary_internal10DivFunctorIS5_EEEESt5arrayIPcLm2EEEEviT0_T1_ --------------------------
	.section	.nv.info._ZN2at6native29vectorized_elementwise_kernelILi2ENS0_13BUnaryFunctorIN3c107complexIdEES5_S5_NS0_15binary_internal10DivFunctorIS5_EEEESt5arrayIPcLm2EEEEviT0_T1_,"",@"SHT_CUDA_INFO"
	.sectionflags	@""
	.align	4


	//----- nvinfo : EIATTR_CUDA_API_VERSION
	.align		4
        /*0000*/ 	.byte	0x04, 0x37
        /*0002*/ 	.short	(.L_2731 - .L_2730)
.L_2730:
        /*0004*/ 	.word	0x00000082


	//----- nvinfo : EIATTR_KPARAM_INFO
	.align		4
.L_2731:
        /*0008*/ 	.byte	0x04, 0x17
        /*000a*/ 	.short	(.L_2733 - .L_2732)
.L_2732:
        /*000c*/ 	.word	0x00000000
        /*0010*/ 	.short	0x0002
        /*0012*/ 	.short	0x0030
        /*0014*/ 	.byte	0x00, 0xf0, 0x41, 0x00


	//----- nvinfo : EIATTR_KPARAM_INFO
	.align		4
.L_2733:
        /*0018*/ 	.byte	0x04, 0x17
        /*001a*/ 	.short	(.L_2735 - .L_2734)
.L_2734:
        /*001c*/ 	.word	0x00000000
        /*0020*/ 	.short	0x0001
        /*0022*/ 	.short	0x0010
        /*0024*/ 	.byte	0x00, 0xf0, 0x81, 0x00


	//----- nvinfo : EIATTR_KPARAM_INFO
	.align		4
.L_2735:
        /*0028*/ 	.byte	0x04, 0x17
        /*002a*/ 	.short	(.L_2737 - .L_2736)
.L_2736:
        /*002c*/ 	.word	0x00000000
        /*0030*/ 	.short	0x0000
        /*0032*/ 	.short	0x0000
        /*0034*/ 	.byte	0x00, 0xf0, 0x11, 0x00


	//----- nvinfo : EIATTR_SPARSE_MMA_MASK
	.align		4
.L_2737:
        /*0038*/ 	.byte	0x03, 0x50
        /*003a*/ 	.short	0x0000


	//----- nvinfo : EIATTR_MAXREG_COUNT
	.align		4
        /*003c*/ 	.byte	0x03, 0x1b
        /*003e*/ 	.short	0x00ff


	//----- nvinfo : EIATTR_MERCURY_ISA_VERSION
	.align		4
        /*0040*/ 	.byte	0x03, 0x5f
        /*0042*/ 	.short	0x0101


	//----- nvinfo : EIATTR_EXIT_INSTR_OFFSETS
	.align		4
        /*0044*/ 	.byte	0x04, 0x1c
        /*0046*/ 	.short	(.L_2739 - .L_2738)


	//   ....[0]....
.L_2738:
        /*0048*/ 	.word	0x00002620


	//   ....[1]....
        /*004c*/ 	.word	0x000057b0


	//   ....[2]....
        /*0050*/ 	.word	0x00005800


	//----- nvinfo : EIATTR_MAX_THREADS
	.align		4
.L_2739:
        /*0054*/ 	.byte	0x04, 0x05
        /*0056*/ 	.short	(.L_2741 - .L_2740)
.L_2740:
        /*0058*/ 	.word	0x00000080
        /*005c*/ 	.word	0x00000001
        /*0060*/ 	.word	0x00000001


	//----- nvinfo : EIATTR_CRS_STACK_SIZE
	.align		4
.L_2741:
        /*0064*/ 	.byte	0x04, 0x1e
        /*0066*/ 	.short	(.L_2743 - .L_2742)
.L_2742:
        /*0068*/ 	.word	0x00000000


	//----- nvinfo : EIATTR_CBANK_PARAM_SIZE
	.align		4
.L_2743:
        /*006c*/ 	.byte	0x03, 0x19
        /*006e*/ 	.short	0x0040


	//----- nvinfo : EIATTR_PARAM_CBANK
	.align		4
        /*0070*/ 	.byte	0x04, 0x0a
        /*0072*/ 	.short	(.L_2745 - .L_2744)
	.align		4
.L_2744:
        /*0074*/ 	.word	index@(.nv.constant0._ZN2at6native29vectorized_elementwise_kernelILi2ENS0_13BUnaryFunctorIN3c107complexIdEES5_S5_NS0_15binary_internal10DivFunctorIS5_EEEESt5arrayIPcLm2EEEEviT0_T1_)
        /*0078*/ 	.short	0x0210
        /*007a*/ 	.short	0x0040


	//----- nvinfo : EIATTR_SW_WAR
	.align		4
.L_2745:
        /*007c*/ 	.byte	0x04, 0x36
        /*007e*/ 	.short	(.L_2747 - .L_2746)
.L_2746:
        /*0080*/ 	.word	0x00000008
.L_2747:


//--------------------- .nv.info._ZN2at6native29vectorized_elementwise_kernelILi4ENS0_13BUnaryFunctorIN3c107complexIdEES5_S5_NS0_15binary_internal10DivFunctorIS5_EEEESt5arrayIPcLm2EEEEviT0_T1_ --------------------------
	.section	.nv.info._ZN2at6native29vectorized_elementwise_kernelILi4ENS0_13BUnaryFunctorIN3c107complexIdEES5_S5_NS0_15binary_internal10DivFunctorIS5_EEEESt5arrayIPcLm2EEEEviT0_T1_,"",@"SHT_CUDA_INFO"
	.sectionflags	@""
	.align	4


	//----- nvinfo : EIATTR_CUDA_API_VERSION
	.align		4
        /*0000*/ 	.byte	0x04, 0x37
        /*0002*/ 	.short	(.L_2749 - .L_2748)
.L_2748:
        /*0004*/ 	.word	0x00000082


	//----- nvinfo : EIATTR_KPARAM_INFO
	.align		4
.L_2749:
        /*0008*/ 	.byte	0x04, 0x17
        /*000a*/ 	.short	(.L_2751 - .L_2750)
.L_2750:
        /*000c*/ 	.word	0x00000000
        /*0010*/ 	.short	0x0002
        /*0012*/ 	.short	0x0030
        /*0014*/ 	.byte	0x00, 0xf0, 0x41, 0x00


	//----- nvinfo : EIATTR_KPARAM_INFO
	.align		4
.L_2751:
        /*0018*/ 	.byte	0x04, 0x17
        /*001a*/ 	.short	(.L_2753 - .L_2752)
.L_2752:
        /*001c*/ 	.word	0x00000000
        /*0020*/ 	.short	0x0001
        /*0022*/ 	.short	0x0010
        /*0024*/ 	.byte	0x00, 0xf0, 0x81, 0x00


	//----- nvinfo : EIATTR_KPARAM_INFO
	.align		4
.L_2753:
        /*0028*/ 	.byte	0x04, 0x17
        /*002a*/ 	.short	(.L_2755 - .L_2754)
.L_2754:
        /*002c*/ 	.word	0x00000000
        /*0030*/ 	.short	0x0000
        /*0032*/ 	.short	0x0000
        /*0034*/ 	.byte	0x00, 0xf0, 0x11, 0x00


	//----- nvinfo : EIATTR_SPARSE_MMA_MASK
	.align		4
.L_2755:
        /*0038*/ 	.byte	0x03, 0x50
        /*003a*/ 	.short	0x0000


	//----- nvinfo : EIATTR_MAXREG_COUNT
	.align		4
        /*003c*/ 	.byte	0x03, 0x1b
        /*003e*/ 	.short	0x00ff


	//----- nvinfo : EIATTR_MERCURY_ISA_VERSION
	.align		4
        /*0040*/ 	.byte	0x03, 0x5f
        /*0042*/ 	.short	0x0101


	//----- nvinfo : EIATTR_EXIT_INSTR_OFFSETS
	.align		4
        /*0044*/ 	.byte	0x04, 0x1c
        /*0046*/ 	.short	(.L_2757 - .L_2756)


	//   ....[0]....
.L_2756:
        /*0048*/ 	.word	0x00002620


	//   ....[1]....
        /*004c*/ 	.word	0x000057b0


	//   ....[2]....
        /*0050*/ 	.word	0x00005800


	//----- nvinfo : EIATTR_MAX_THREADS
	.align		4
.L_2757:
        /*0054*/ 	.byte	0x04, 0x05
        /*0056*/ 	.short	(.L_2759 - .L_2758)
.L_2758:
        /*0058*/ 	.word	0x00000080
        /*005c*/ 	.word	0x00000001
        /*0060*/ 	.word	0x00000001


	//----- nvinfo : EIATTR_CRS_STACK_SIZE
	.align		4
.L_2759:
        /*0064*/ 	.byte	0x04, 0x1e
        /*0066*/ 	.short	(.L_2761 - .L_2760)
.L_2760:
        /*0068*/ 	.word	0x00000000


	//----- nvinfo : EIATTR_CBANK_PARAM_SIZE
	.align		4
.L_2761:
        /*006c*/ 	.byte	0x03, 0x19
        /*006e*/ 	.short	0x0040


	//----- nvinfo : EIATTR_PARAM_CBANK
	.align		4
        /*0070*/ 	.byte	0x04, 0x0a
        /*0072*/ 	.short	(.L_2763 - .L_2762)
	.align		4
.L_2762:
        /*0074*/ 	.word	index@(.nv.constant0._ZN2at6native29vectorized_elementwise_kernelILi4ENS0_13BUnaryFunctorIN3c107complexIdEES5_S5_NS0_15binary_internal10DivFunctorIS5_EEEESt5arrayIPcLm2EEEEviT0_T1_)
        /*0078*/ 	.short	0x0210
        /*007a*/ 	.short	0x0040


	//----- nvinfo : EIATTR_SW_WAR
	.align		4
.L_2763:
        /*007c*/ 	.byte	0x04, 0x36
        /*007e*/ 	.short	(.L_2765 - .L_2764)
.L_2764:
        /*0080*/ 	.word	0x00000008
.L_2765:


//--------------------- .nv.info._ZN2at6native29vectorized_elementwise_kernelILi8ENS0_13BUnaryFunctorIN3c107complexIdEES5_S5_NS0_15binary_internal10DivFunctorIS5_EEEESt5arrayIPcLm2EEEEviT0_T1_ --------------------------
	.section	.nv.info._ZN2at6native29vectorized_elementwise_kernelILi8ENS0_13BUnaryFunctorIN3c107complexIdEES5_S5_NS0_15binary_internal10DivFunctorIS5_EEEESt5arrayIPcLm2EEEEviT0_T1_,"",@"SHT_CUDA_INFO"
	.sectionflags	@""
	.align	4


	//----- nvinfo : EIATTR_CUDA_API_VERSION
	.align		4
        /*0000*/ 	.byte	0x04, 0x37
        /*0002*/ 	.short	(.L_2767 - .L_2766)
.L_2766:
        /*0004*/ 	.word	0x00000082


	//----- nvinfo : EIATTR_KPARAM_INFO
	.align		4
.L_2767:
        /*0008*/ 	.byte	0x04, 0x17
        /*000a*/ 	.short	(.L_2769 - .L_2768)
.L_2768:
        /*000c*/ 	.word	0x00000000
        /*0010*/ 	.short	0x0002
        /*0012*/ 	.short	0x0030
        /*0014*/ 	.byte	0x00, 0xf0, 0x41, 0x00


	//----- nvinfo : EIATTR_KPARAM_INFO
	.align		4
.L_2769:
        /*0018*/ 	.byte	0x04, 0x17
        /*001a*/ 	.short	(.L_2771 - .L_2770)
.L_2770:
        /*001c*/ 	.word	0x00000000
        /*0020*/ 	.short	0x0001
        /*0022*/ 	.short	0x0010
        /*0024*/ 	.byte	0x00, 0xf0, 0x81, 0x00


	//----- nvinfo : EIATTR_KPARAM_INFO
	.align		4
.L_2771:
        /*0028*/ 	.byte	0x04, 0x17
        /*002a*/ 	.short	(.L_2773 - .L_2772)
.L_2772:
        /*002c*/ 	.word	0x00000000
        /*0030*/ 	.short	0x0000
        /*0032*/ 	.short	0x0000
        /*0034*/ 	.byte	0x00, 0xf0, 0x11, 0x00


	//----- nvinfo : EIATTR_SPARSE_MMA_MASK
	.align		4
.L_2773:
        /*0038*/ 	.byte	0x03, 0x50
        /*003a*/ 	.short	0x0000


	//----- nvinfo : EIATTR_MAXREG_COUNT
	.align		4
        /*003c*/ 	.byte	0x03, 0x1b
        /*003e*/ 	.short	0x00ff


	//----- nvinfo : EIATTR_MERCURY_ISA_VERSION
	.align		4
        /*0040*/ 	.byte	0x03, 0x5f
        /*0042*/ 	.short	0x0101


	//----- nvinfo : EIATTR_EXIT_INSTR_OFFSETS
	.align		4
        /*0044*/ 	.byte	0x04, 0x1c
        /*0046*/ 	.short	(.L_2775 - .L_2774)


	//   ....[0]....
.L_2774:
        /*0048*/ 	.word	0x00002620


	//   ....[1]....
        /*004c*/ 	.word	0x000057b0


	//   ....[2]....
        /*0050*/ 	.word	0x00005800


	//----- nvinfo : EIATTR_MAX_THREADS
	.align		4
.L_2775:
        /*0054*/ 	.byte	0x04, 0x05
        /*0056*/ 	.short	(.L_2777 - .L_2776)
.L_2776:
        /*0058*/ 	.word	0x00000080
        /*005c*/ 	.word	0x00000001
        /*0060*/ 	.word	0x00000001


	//----- nvinfo : EIATTR_CRS_STACK_SIZE
	.align		4
.L_2777:
        /*0064*/ 	.byte	0x04, 0x1e
        /*0066*/ 	.short	(.L_2779 - .L_2778)
.L_2778:
        /*0068*/ 	.word	0x00000000


	//----- nvinfo : EIATTR_CBANK_PARAM_SIZE
	.align		4
.L_2779:
        /*006c*/ 	.byte	0x03, 0x19
        /*006e*/ 	.short	0x0040


	//----- nvinfo : EIATTR_PARAM_CBANK
	.align		4
        /*0070*/ 	.byte	0x04, 0x0a
        /*0072*/ 	.short	(.L_2781 - .L_2780)
	.align		4
.L_2780:
        /*0074*/ 	.word	index@(.nv.constant0._ZN2at6native29vectorized_elementwise_kernelILi8ENS0_13BUnaryFunctorIN3c107complexIdEES5_S5_NS0_15binary_internal10DivFunctorIS5_EEEESt5arrayIPcLm2EEEEviT0_T1_)
        /*0078*/ 	.short	0x0210
        /*007a*/ 	.short	0x0040


	//----- nvinfo : EIATTR_SW_WAR
	.align		4
.L_2781:
        /*007c*/ 	.byte	0x04, 0x36
        /*007e*/ 	.short	(.L_2783 - .L_2782)
.L_2782:
        /*0080*/ 	.word	0x00000008
.L_2783:


//--------------------- .nv.info._ZN2at6native18elementwise_kernelILi128ELi4EZNS0_15gpu_kernel_implINS0_13AUnaryFunctorIN3c107complexIdEES6_S6_NS0_15binary_internal10DivFunctorIS6_EEEEEEvRNS_18TensorIteratorBaseERKT_EUliE_EEviT1_ --------------------------
	.section	.nv.info._ZN2at6native18elementwise_kernelILi128ELi4EZNS0_15gpu_kernel_implINS0_13AUnaryFunctorIN3c107complexIdEES6_S6_NS0_15binary_internal10DivFunctorIS6_EEEEEEvRNS_18TensorIteratorBaseERKT_EUliE_EEviT1_,"",@"SHT_CUDA_INFO"
	.sectionflags	@""
	.align	4


	//----- nvinfo : EIATTR_CUDA_API_VERSION
	.align		4
        /*0000*/ 	.byte	0x04, 0x37
        /*0002*/ 	.short	(.L_2785 - .L_2784)
.L_2784:
        /*0004*/ 	.word	0x00000082


	//----- nvinfo : EIATTR_KPARAM_INFO
	.align		4
.L_2785:
        /*0008*/ 	.byte	0x04, 0x17
        /*000a*/ 	.short	(.L_2787 - .L_2786)
.L_2786:
        /*000c*/ 	.word	0x00000000
        /*0010*/ 	.short	0x0001
        /*0012*/ 	.short	0x0010
        /*0014*/ 	.byte	0x00, 0xf0, 0x01, 0x09


	//----- nvinfo : EIATTR_KPARAM_INFO
	.align		4
.L_2787:
        /*0018*/ 	.byte	0x04, 0x17
        /*001a*/ 	.short	(.L_2789 - .L_2788)
.L_2788:
        /*001c*/ 	.word	0x00000000
        /*0020*/ 	.short	0x0000
        /*0022*/ 	.short	0x0000
        /*0024*/ 	.byte	0x00, 0xf0, 0x11, 0x00


	//----- nvinfo : EIATTR_SPARSE_MMA_MASK
	.align		4
.L_2789:
        /*0028*/ 	.byte	0x03, 0x50
        /*002a*/ 	.short	0x0000


	//----- nvinfo : EIATTR_MAXREG_COUNT
	.align		4
        /*002c*/ 	.byte	0x03, 0x1b
        /*002e*/ 	.short	0x0080


	//----- nvinfo : EIATTR_EXTERNS
	.align		4
        /*0030*/ 	.byte	0x04, 0x0f
        /*0032*/ 	.short	(.L_2791 - .L_2790)


	//   ....[0]....
	.align		4
.L_2790:
        /*0034*/ 	.word	index@(__assertfail)


	//----- nvinfo : EIATTR_MERCURY_ISA_VERSION
	.align		4
.L_2791:
        /*0038*/ 	.byte	0x03, 0x5f
        /*003a*/ 	.short	0x0101


	//----- nvinfo : EIATTR_SYSCALL_OFFSETS
	.align		4
        /*003c*/ 	.byte	0x04, 0x46
        /*003e*/ 	.short	(.L_2793 - .L_2792)


	//   ....[0]....
.L_2792:
        /*0040*/ 	.word	0x00002390


	//   ....[1]....
        /*0044*/ 	.word	0x00003ed0


	//   ....[2]....
        /*0048*/ 	.word	0x000062b0


	//   ....[3]....
        /*004c*/ 	.word	0x00007df0


	//   ....[4]....
        /*0050*/ 	.word	0x0000a1c0


	//   ....[5]....
        /*0054*/ 	.word	0x0000bd00


	//   ....[6]....
        /*0058*/ 	.word	0x0000e0c0


	//   ....[7]....
        /*005c*/ 	.word	0x0000fc00


	//----- nvinfo : EIATTR_EXIT_INSTR_OFFSETS
	.align		4
.L_2793:
        /*0060*/ 	.byte	0x04, 0x1c
        /*0062*/ 	.short	(.L_2795 - .L_2794)


	//   ....[0]....
.L_2794:
        /*0064*/ 	.word	0x0000bdb0


	//   ....[1]....
        /*0068*/ 	.word	0x0000ec00


	//   ....[2]....
        /*006c*/ 	.word	0x0000ec40


	//   ....[3]....
        /*0070*/ 	.word	0x0000ecd0


	//   ....[4]....
        /*0074*/ 	.word	0x0000ed00


	//   ....[5]....
        /*0078*/ 	.word	0x0000ed30


	//   ....[6]....
        /*007c*/ 	.word	0x0000ee00


	//   ....[7]....
        /*0080*/ 	.word	0x0000ee80


	//   ....[8]....
        /*0084*/ 	.word	0x0000ef80


	//   ....[9]....
        /*0088*/ 	.word	0x0000f030


	//   ....[10]....
        /*008c*/ 	.word	0x0000f050


	//   ....[11]....
        /*0090*/ 	.word	0x0000f120


	//   ....[12]....
        /*0094*/ 	.word	0x0000f140


	//   ....[13]....
        /*0098*/ 	.word	0x0000f310


	//   ....[14]....
        /*009c*/ 	.word	0x0000f4b0


	//   ....[15]....
        /*00a0*/ 	.word	0x0000f530


	//   ....[16]....
        /*00a4*/ 	.word	0x0000f5e0


	//   ....[17]....
        /*00a8*/ 	.word	0x0000f7a0


	//   ....[18]....
        /*00ac*/ 	.word	0x0000f960


	//   ....[19]....
        /*00b0*/ 	.word	0x0000fb00


	//   ....[20]....
        /*00b4*/ 	.word	0x0000fc10


	//   ....[21]....
        /*00b8*/ 	.word	0x0000fc40


	//   ....[22]....
        /*00bc*/ 	.word	0x0000fc70


	//----- nvinfo : EIATTR_MAX_THREADS
	.align		4
.L_2795:
        /*00c0*/ 	.byte	0x04, 0x05
        /*00c2*/ 	.short	(.L_2797 - .L_2796)
.L_2796:
        /*00c4*/ 	.word	0x00000080
        /*00c8*/ 	.word	0x00000001
        /*00cc*/ 	.word	0x00000001


	//----- nvinfo : EIATTR_CRS_STACK_SIZE
	.align		4
.L_2797:
        /*00d0*/ 	.byte	0x04, 0x1e
        /*00d2*/ 	.short	(.L_2799 - .L_2798)
.L_2798:
        /*00d4*/ 	.word	0x00000000


	//----- nvinfo : EIATTR_CBANK_PARAM_SIZE
	.align		4
.L_2799:
        /*00d8*/ 	.byte	0x03, 0x19
        /*00da*/ 	.short	0x0250


	//----- nvinfo : EIATTR_PARAM_CBANK
	.align		4
        /*00dc*/ 	.byte	0x04, 0x0a
        /*00de*/ 	.short	(.L_2801 - .L_2800)
	.align		4
.L_2800:
        /*00e0*/ 	.word	index@(.nv.constant0._ZN2at6native18elementwise_kernelILi128ELi4EZNS0_15gpu_kernel_implINS0_13AUnaryFunctorIN3c107complexIdEES6_S6_NS0_15binary_internal10DivFunctorIS6_EEEEEEvRNS_18TensorIteratorBaseERKT_EUliE_EEviT1_)
        /*00e4*/ 	.short	0x0210
        /*00e6*/ 	.short	0x0250


	//----- nvinfo : EIATTR_SW_WAR
	.align		4
.L_2801:
        /*00e8*/ 	.byte	0x04, 0x36
        /*00ea*/ 	.short	(.L_2803 - .L_2802)
.L_2802:
        /*00ec*/ 	.word	0x00000008
.L_2803:


//--------------------- .nv.info._ZN2at6native27unrolled_elementwise_kernelINS0_13AUnaryFunctorIN3c107complexIdEES5_S5_NS0_15binary_internal10DivFunctorIS5_EEEESt5arrayIPcLm2EELi4E23TrivialOffsetCalculatorILi1EjESE_NS0_6memory12LoadWithCastILi1EEENSF_13StoreWithCastILi1EEEEEviT_T0_T2_T3_T4_T5_ --------------------------
	.section	.nv.info._ZN2at6native27unrolled_elementwise_kernelINS0_13AUnaryFunctorIN3c107complexIdEES5_S5_NS0_15binary_internal10DivFunctorIS5_EEEESt5arrayIPcLm2EELi4E23TrivialOffsetCalculatorILi1EjESE_NS0_6memory12LoadWithCastILi1EEENSF_13StoreWithCastILi1EEEEEviT_T0_T2_T3_T4_T5_,"",@"SHT_CUDA_INFO"
	.sectionflags	@""
	.align	4


	//----- nvinfo : EIATTR_CUDA_API_VERSION
	.align		4
        /*0000*/ 	.byte	0x04, 0x37
        /*0002*/ 	.short	(.L_2805 - .L_2804)
.L_2804:
        /*0004*/ 	.word	0x00000082


	//----- nvinfo : EIATTR_KPARAM_INFO
	.align		4
.L_2805:
        /*0008*/ 	.byte	0x04, 0x17
        /*000a*/ 	.short	(.L_2807 - .L_2806)
.L_2806:
        /*000c*/ 	.word	0x00000000
        /*0010*/ 	.short	0x0006
        /*0012*/ 	.short	0x004c
        /*0014*/ 	.byte	0x00, 0xf0, 0x21, 0x00


	//----- nvinfo : EIATTR_KPARAM_INFO
	.align		4
.L_2807:
        /*0018*/ 	.byte	0x04, 0x17
        /*001a*/ 	.short	(.L_2809 - .L_2808)
.L_2808:
        /*001c*/ 	.word	0x00000000
        /*0020*/ 	.short	0x0005
        /*0022*/ 	.short	0x0044
        /*0024*/ 	.byte	0x00, 0xf0, 0x21, 0x00


	//----- nvinfo : EIATTR_KPARAM_INFO
	.align		4
.L_2809:
        /*0028*/ 	.byte	0x04, 0x17
        /*002a*/ 	.short	(.L_2811 - .L_2810)
.L_2810:
        /*002c*/ 	.word	0x00000000
        /*0030*/ 	.short	0x0004
        /*0032*/ 	.short	0x0041
        /*0034*/ 	.byte	0x00, 0xf0, 0x05, 0x00


	//----- nvinfo : EIATTR_KPARAM_INFO
	.align		4
.L_2811:
        /*0038*/ 	.byte	0x04, 0x17
        /*003a*/ 	.short	(.L_2813 - .L_2812)
.L_2812:
        /*003c*/ 	.word	0x00000000
        /*0040*/ 	.short	0x0003
        /*0042*/ 	.short	0x0040
        /*0044*/ 	.byte	0x00, 0xf0, 0x05, 0x00


	//----- nvinfo : EIATTR_KPARAM_INFO
	.align		4
.L_2813:
        /*0048*/ 	.byte	0x04, 0x17
        /*004a*/ 	.short	(.L_2815 - .L_2814)
.L_2814:
        /*004c*/ 	.word	0x00000000
        /*0050*/ 	.short	0x0002
        /*0052*/ 	.short	0x0030
        /*0054*/ 	.byte	0x00, 0xf0, 0x41, 0x00


	//----- nvinfo : EIATTR_KPARAM_INFO
	.align		4
.L_2815:
        /*0058*/ 	.byte	0x04, 0x17
        /*005a*/ 	.short	(.L_2817 - .L_2816)
.L_2816:
        /*005c*/ 	.word	0x00000000
        /*0060*/ 	.short	0x0001
        /*0062*/ 	.short	0x0010
        /*0064*/ 	.byte	0x00, 0xf0, 0x81, 0x00


	//----- nvinfo : EIATTR_KPARAM_INFO
	.align		4
.L_2817:
        /*0068*/ 	.byte	0x04, 0x17
        /*006a*/ 	.short	(.L_2819 - .L_2818)
.L_2818:
        /*006c*/ 	.word	0x00000000
        /*0070*/ 	.short	0x0000
        /*0072*/ 	.short	0x0000
        /*0074*/ 	.byte	0x00, 0xf0, 0x11, 0x00


	//----- nvinfo : EIATTR_SPARSE_MMA_MASK
	.align		4
.L_2819:
        /*0078*/ 	.byte	0x03, 0x50
        /*007a*/ 	.short	0x0000


	//----- nvinfo : EIATTR_MAXREG_COUNT
	.align		4
        /*007c*/ 	.byte	0x03, 0x1b
        /*007e*/ 	.short	0x00ff


	//----- nvinfo : EIATTR_EXTERNS
	.align		4
        /*0080*/ 	.byte	0x04, 0x0f
        /*0082*/ 	.short	(.L_2821 - .L_2820)


	//   ....[0]....
	.align		4
.L_2820:
        /*0084*/ 	.word	index@(__assertfail)


	//----- nvinfo : EIATTR_MERCURY_ISA_VERSION
	.align		4
.L_2821:
        /*0088*/ 	.byte	0x03, 0x5f
        /*008a*/ 	.short	0x0101


	//----- nvinfo : EIATTR_SYSCALL_OFFSETS
	.align		4
        /*008c*/ 	.byte	0x04, 0x46
        /*008e*/ 	.short	(.L_2823 - .L_2822)


	//   ....[0]....
.L_2822:
        /*0090*/ 	.word	0x000010e0


	//   ....[1]....
        /*0094*/ 	.word	0x00002210


	//   ....[2]....
        /*0098*/ 	.word	0x00003350


	//   ....[3]....
        /*009c*/ 	.word	0x00004460


	//   ....[4]....
        /*00a0*/ 	.word	0x00008160


	//   ....[5]....
        /*00a4*/ 	.word	0x00009370


	//   ....[6]....
        /*00a8*/ 	.word	0x0000a530


	//   ....[7]....
        /*00ac*/ 	.word	0x0000b720


	//----- nvinfo : EIATTR_EXIT_INSTR_OFFSETS
	.align		4
.L_2823:
        /*00b0*/ 	.byte	0x04, 0x1c
        /*00b2*/ 	.short	(.L_2825 - .L_2824)


	//   ....[0]....
.L_2824:
        /*00b4*/ 	.word	0x0000a5d0


	//   ....[1]....
        /*00b8*/ 	.word	0x0000a720


	//   ....[2]....
        /*00bc*/ 	.word	0x0000a760


	//   ....[3]....
        /*00c0*/ 	.word	0x0000a7f0


	//   ....[4]....
        /*00c4*/ 	.word	0x0000a820


	//   ....[5]....
        /*00c8*/ 	.word	0x0000a850


	//   ....[6]....
        /*00cc*/ 	.word	0x0000a920


	//   ....[7]....
        /*00d0*/ 	.word	0x0000a9a0


	//   ....[8]....
        /*00d4*/ 	.word	0x0000aaa0


	//   ....[9]....
        /*00d8*/ 	.word	0x0000ab50


	//   ....[10]....
        /*00dc*/ 	.word	0x0000ab70


	//   ....[11]....
        /*00e0*/ 	.word	0x0000ac40


	//   ....[12]....
        /*00e4*/ 	.word	0x0000ac60


	//   ....[13]....
        /*00e8*/ 	.word	0x0000ae30


	//   ....[14]....
        /*00ec*/ 	.word	0x0000afd0


	//   ....[15]....
        /*00f0*/ 	.word	0x0000b050


	//   ....[16]....
        /*00f4*/ 	.word	0x0000b100


	//   ....[17]....
        /*00f8*/ 	.word	0x0000b2c0


	//   ....[18]....
        /*00fc*/ 	.word	0x0000b480


	//   ....[19]....
        /*0100*/ 	.word	0x0000b620


	//   ....[20]....
        /*0104*/ 	.word	0x0000b730


	//   ....[21]....
        /*0108*/ 	.word	0x0000b760


	//   ....[22]....
        /*010c*/ 	.word	0x0000b790


	//----- nvinfo : EIATTR_MAX_THREADS
	.align		4
.L_2825:
        /*0110*/ 	.byte	0x04, 0x05
        /*0112*/ 	.short	(.L_2827 - .L_2826)
.L_2826:
        /*0114*/ 	.word	0x00000080
        /*0118*/ 	.word	0x00000001
        /*011c*/ 	.word	0x00000001


	//----- nvinfo : EIATTR_CRS_STACK_SIZE
	.align		4
.L_2827:
        /*0120*/ 	.byte	0x04, 0x1e
        /*0122*/ 	.short	(.L_2829 - .L_2828)
.L_2828:
        /*0124*/ 	.word	0x00000000


	//----- nvinfo : EIATTR_CBANK_PARAM_SIZE
	.align		4
.L_2829:
        /*0128*/ 	.byte	0x03, 0x19
        /*012a*/ 	.short	0x0054


	//----- nvinfo : EIATTR_PARAM_CBANK
	.align		4
        /*012c*/ 	.byte	0x04, 0x0a
        /*012e*/ 	.short	(.L_2831 - .L_2830)
	.align		4
.L_2830:
        /*0130*/ 	.word	index@(.nv.constant0._ZN2at6native27unrolled_elementwise_kernelINS0_13AUnaryFunctorIN3c107complexIdEES5_S5_NS0_15binary_internal10DivFunctorIS5_EEEESt5arrayIPcLm2EELi4E23TrivialOffsetCalculatorILi1EjESE_NS0_6memory12LoadWithCastILi1EEENSF_13StoreWithCastILi1EEEEEviT_T0_T2_T3_T4_T5_)
        /*0134*/ 	.short	0x0210
        /*0136*/ 	.short	0x0054


	//----- nvinfo : EIATTR_SW_WAR
	.align		4
.L_2831:
        /*0138*/ 	.byte	0x04, 0x36
        /*013a*/ 	.short	(.L_2833 - .L_2832)
.L_2832:
        /*013c*/ 	.word	0x00000008
.L_2833:


//--------------------- .nv.info._ZN2at6native18elementwise_kernelILi128ELi2EZNS0_22gpu_kernel_impl_nocastINS0_13AUnaryFunctorIN3c107complexIdEES6_S6_NS0_15binary_internal10DivFunctorIS6_EEEEEEvRNS_18TensorIteratorBaseERKT_EUliE_EEviT1_ --------------------------
	.section	.nv.info._ZN2at6native18elementwise_kernelILi128ELi2EZNS0_22gpu_kernel_impl_nocastINS0_13AUnaryFunctorIN3c107complexIdEES6_S6_NS0_15binary_internal10DivFunctorIS6_EEEEEEvRNS_18TensorIteratorBaseERKT_EUliE_EEviT1_,"",@"SHT_CUDA_INFO"
	.sectionflags	@""
	.align	4


	//----- nvinfo : EIATTR_CUDA_API_VERSION
	.align		4
        /*0000*/ 	.byte	0x04, 0x37
        /*0002*/ 	.short	(.L_2835 - .L_2834)
.L_2834:
        /*0004*/ 	.word	0x00000082


	//----- nvinfo : EIATTR_KPARAM_INFO
	.align		4
.L_2835:
        /*0008*/ 	.byte	0x04, 0x17
        /*000a*/ 	.short	(.L_2837 - .L_2836)
.L_2836:
        /*000c*/ 	.word	0x00000000
        /*0010*/ 	.short	0x0001
        /*0012*/ 	.short	0x0010
        /*0014*/ 	.byte	0x00, 0xf0, 0x01, 0x09


	//----- nvinfo : EIATTR_KPARAM_INFO
	.align		4
.L_2837:
        /*0018*/ 	.byte	0x04, 0x17
        /*001a*/ 	.short	(.L_2839 - .L_2838)
.L_2838:
        /*001c*/ 	.word	0x00000000
        /*0020*/ 	.short	0x0000
        /*0022*/ 	.short	0x0000
        /*0024*/ 	.byte	0x00, 0xf0, 0x11, 0x00


	//----- nvinfo : EIATTR_SPARSE_MMA_MASK
	.align		4
.L_2839:
        /*0028*/ 	.byte	0x03, 0x50
        /*002a*/ 	.short	0x0000


	//----- nvinfo : EIATTR_MAXREG_COUNT
	.align		4
        /*002c*/ 	.byte	0x03, 0x1b
        /*002e*/ 	.short	0x0080


	//----- nvinfo : EIATTR_MERCURY_ISA_VERSION
	.align		4
        /*0030*/ 	.byte	0x03, 0x5f
        /*0032*/ 	.short	0x0101


	//----- nvinfo : EIATTR_EXIT_INSTR_OFFSETS
	.align		4
        /*0034*/ 	.byte	0x04, 0x1c
        /*0036*/ 	.short	(.L_2841 - .L_2840)


	//   ....[0]....
.L_2840:
        /*0038*/ 	.word	0x00001de0


	//   ....[1]....
        /*003c*/ 	.word	0x00003af0


	//----- nvinfo : EIATTR_MAX_THREADS
	.align		4
.L_2841:
        /*0040*/ 	.byte	0x04, 0x05
        /*0042*/ 	.short	(.L_2843 - .L_2842)
.L_2842:
        /*0044*/ 	.word	0x00000080
        /*0048*/ 	.word	0x00000001
        /*004c*/ 	.word	0x00000001


	//----- nvinfo : EIATTR_CRS_STACK_SIZE
	.align		4
.L_2843:
        /*0050*/ 	.byte	0x04, 0x1e
        /*0052*/ 	.short	(.L_2845 - .L_2844)
.L_2844:
        /*0054*/ 	.word	0x00000000


	//----- nvinfo : EIATTR_CBANK_PARAM_SIZE
	.align		4
.L_2845:
        /*0058*/ 	.byte	0x03, 0x19
        /*005a*/ 	.short	0x0250


	//----- nvinfo : EIATTR_PARAM_CBANK
	.align		4
        /*005c*/ 	.byte	0x04, 0x0a
        /*005e*/ 	.short	(.L_2847 - .L_2846)
	.align		4
.L_2846:
        /*0060*/ 	.word	index@(.nv.constant0._ZN2at6native18elementwise_kernelILi128ELi2EZNS0_22gpu_kernel_impl_nocastINS0_13AUnaryFunctorIN3c107complexIdEES6_S6_NS0_15binary_internal10DivFunctorIS6_EEEEEEvRNS_18TensorIteratorBaseERKT_EUliE_EEviT1_)
        /*0064*/ 	.short	0x0210
        /*0066*/ 	.short	0x0250


	//----- nvinfo : EIATTR_SW_WAR
	.align		4
.L_2847:
        /*0068*/ 	.byte	0x04, 0x36
        /*006a*/ 	.short	(.L_2849 - .L_2848)
.L_2848:
        /*006c*/ 	.word	0x00000008
.L_2849:


//--------------------- .nv.info._ZN2at6native27unrolled_elementwise_kernelINS0_13AUnaryFunctorIN3c107complexIdEES5_S5_NS0_15binary_internal10DivFunctorIS5_EEEESt5arrayIPcLm2EELi4E23TrivialOffsetCalculatorILi1EjESE_NS0_6memory15LoadWithoutCastENSF_16StoreWithoutCastEEEviT_T0_T2_T3_T4_T5_ --------------------------
	.section	.nv.info._ZN2at6native27unrolled_elementwise_kernelINS0_13AUnaryFunctorIN3c107complexIdEES5_S5_NS0_15binary_internal10DivFunctorIS5_EEEESt5arrayIPcLm2EELi4E23TrivialOffsetCalculatorILi1EjESE_NS0_6memory15LoadWithoutCastENSF_16StoreWithoutCastEEEviT_T0_T2_T3_T4_T5_,"",@"SHT_CUDA_INFO"
	.sectionflags	@""
	.align	4


	//----- nvinfo : EIATTR_CUDA_API_VERSION
	.align		4
        /*0000*/ 	.byte	0x04, 0x37
        /*0002*/ 	.short	(.L_2851 - .L_2850)
.L_2850:
        /*0004*/ 	.word	0x00000082


	//----- nvinfo : EIATTR_KPARAM_INFO
	.align		4
.L_2851:
        /*0008*/ 	.byte	0x04, 0x17
        /*000a*/ 	.short	(.L_2853 - .L_2852)
.L_2852:
        /*000c*/ 	.word	0x00000000
        /*0010*/ 	.short	0x0006
        /*0012*/ 	.short	0x0043
        /*0014*/ 	.byte	0x00, 0xf0, 0x05, 0x00


	//----- nvinfo : EIATTR_KPARAM_INFO
	.align		4
.L_2853:
        /*0018*/ 	.byte	0x04, 0x17
        /*001a*/ 	.short	(.L_2855 - .L_2854)
.L_2854:
        /*001c*/ 	.word	0x00000000
        /*0020*/ 	.short	0x0005
        /*0022*/ 	.short	0x0042
        /*0024*/ 	.byte	0x00, 0xf0, 0x05, 0x00


	//----- nvinfo : EIATTR_KPARAM_INFO
	.align		4
.L_2855:
        /*0028*/ 	.byte	0x04, 0x17
        /*002a*/ 	.short	(.L_2857 - .L_2856)
.L_2856:
        /*002c*/ 	.word	0x00000000
        /*0030*/ 	.short	0x0004
        /*0032*/ 	.short	0x0041
        /*0034*/ 	.byte	0x00, 0xf0, 0x05, 0x00


	//----- nvinfo : EIATTR_KPARAM_INFO
	.align		4
.L_2857:
        /*0038*/ 	.byte	0x04, 0x17
        /*003a*/ 	.short	(.L_2859 - .L_2858)
.L_2858:
        /*003c*/ 	.word	0x00000000
        /*0040*/ 	.short	0x0003
        /*0042*/ 	.short	0x0040
        /*0044*/ 	.byte	0x00, 0xf0, 0x05, 0x00


	//----- nvinfo : EIATTR_KPARAM_INFO
	.align		4
.L_2859:
        /*0048*/ 	.byte	0x04, 0x17
        /*004a*/ 	.short	(.L_2861 - .L_2860)
.L_2860:
        /*004c*/ 	.word	0x00000000
        /*0050*/ 	.short	0x0002
        /*0052*/ 	.short	0x0030
        /*0054*/ 	.byte	0x00, 0xf0, 0x41, 0x00


	//----- nvinfo : EIATTR_KPARAM_INFO
	.align		4
.L_2861:
        /*0058*/ 	.byte	0x04, 0x17
        /*005a*/ 	.short	(.L_2863 - .L_2862)
.L_2862:
        /*005c*/ 	.word	0x00000000
        /*0060*/ 	.short	0x0001
        /*0062*/ 	.short	0x0010
        /*0064*/ 	.byte	0x00, 0xf0, 0x81, 0x00


	//----- nvinfo : EIATTR_KPARAM_INFO
	.align		4
.L_2863:
        /*0068*/ 	.byte	0x04, 0x17
        /*006a*/ 	.short	(.L_2865 - .L_2864)
.L_2864:
        /*006c*/ 	.word	0x00000000
        /*0070*/ 	.short	0x0000
        /*0072*/ 	.short	0x0000
        /*0074*/ 	.byte	0x00, 0xf0, 0x11, 0x00


	//----- nvinfo : EIATTR_SPARSE_MMA_MASK
	.align		4
.L_2865:
        /*0078*/ 	.byte	0x03, 0x50
        /*007a*/ 	.short	0x0000


	//----- nvinfo : EIATTR_MAXREG_COUNT
	.align		4
        /*007c*/ 	.byte	0x03, 0x1b
        /*007e*/ 	.short	0x00ff


	//----- nvinfo : EIATTR_MERCURY_ISA_VERSION
	.align		4
        /*0080*/ 	.byte	0x03, 0x5f
        /*0082*/ 	.short	0x0101


	//----- nvinfo : EIATTR_EXIT_INSTR_OFFSETS
	.align		4
        /*0084*/ 	.byte	0x04, 0x1c
        /*0086*/ 	.short	(.L_2867 - .L_2866)


	//   ....[0]....
.L_2866:
        /*0088*/ 	.word	0x00002c90


	//   ....[1]....
        /*008c*/ 	.word	0x00002cf0


	//----- nvinfo : EIATTR_MAX_THREADS
	.align		4
.L_2867:
        /*0090*/ 	.byte	0x04, 0x05
        /*0092*/ 	.short	(.L_2869 - .L_2868)
.L_2868:
        /*0094*/ 	.word	0x00000080
        /*0098*/ 	.word	0x00000001
        /*009c*/ 	.word	0x00000001


	//----- nvinfo : EIATTR_CRS_STACK_SIZE
	.align		4
.L_2869:
        /*00a0*/ 	.byte	0x04, 0x1e
        /*00a2*/ 	.short	(.L_2871 - .L_2870)
.L_2870:
        /*00a4*/ 	.word	0x00000000


	//----- nvinfo : EIATTR_CBANK_PARAM_SIZE
	.align		4
.L_2871:
        /*00a8*/ 	.byte	0x03, 0x19
        /*00aa*/ 	.short	0x0044


	//----- nvinfo : EIATTR_PARAM_CBANK
	.align		4
        /*00ac*/ 	.byte	0x04, 0x0a
        /*00ae*/ 	.short	(.L_2873 - .L_2872)
	.align		4
.L_2872:
        /*00b0*/ 	.word	index@(.nv.constant0._ZN2at6native27unrolled_elementwise_kernelINS0_13AUnaryFunctorIN3c107complexIdEES5_S5_NS0_15binary_internal10DivFunctorIS5_EEEESt5arrayIPcLm2EELi4E23TrivialOffsetCalculatorILi1EjESE_NS0_6memory15LoadWithoutCastENSF_16StoreWithoutCastEEEviT_T0_T2_T3_T4_T5_)
        /*00b4*/ 	.short	0x0210
        /*00b6*/ 	.short	0x0044


	//----- nvinfo : EIATTR_SW_WAR
	.align		4
.L_2873:
        /*00b8*/ 	.byte	0x04, 0x36
        /*00ba*/ 	.short	(.L_2875 - .L_2874)
.L_2874:
        /*00bc*/ 	.word	0x00000008
.L_2875:


//--------------------- .nv.info._ZN2at6native29vectorized_elementwise_kernelILi2ENS0_13AUnaryFunctorIN3c107complexIdEES5_S5_NS0_15binary_internal10DivFunctorIS5_EEEESt5arrayIPcLm2EEEEviT0_T1_ --------------------------
	.section	.nv.info._ZN2at6native29vectorized_elementwise_kernelILi2ENS0_13AUnaryFunctorIN3c107complexIdEES5_S5_NS0_15binary_internal10DivFunctorIS5_EEEESt5arrayIPcLm2EEEEviT0_T1_,"",@"SHT_CUDA_INFO"
	.sectionflags	@""
	.align	4


	//----- nvinfo : EIATTR_CUDA_API_VERSION
	.align		4
        /*0000*/ 	.byte	0x04, 0x37
        /*0002*/ 	.short	(.L_2877 - .L_2876)
.L_2876:
        /*0004*/ 	.word	0x00000082


	//----- nvinfo : EIATTR_KPARAM_INFO
	.align		4
.L_2877:
        /*0008*/ 	.byte	0x04, 0x17
        /*000a*/ 	.short	(.L_2879 - .L_2878)
.L_2878:
        /*000c*/ 	.word	0x00000000
        /*0010*/ 	.short	0x0002
        /*0012*/ 	.short	0x0030
        /*0014*/ 	.byte	0x00, 0xf0, 0x41, 0x00


	//----- nvinfo : EIATTR_KPARAM_INFO
	.align		4
.L_2879:
        /*0018*/ 	.byte	0x04, 0x17
        /*001a*/ 	.short	(.L_2881 - .L_2880)
.L_2880:
        /*001c*/ 	.word	0x00000000
        /*0020*/ 	.short	0x0001
        /*0022*/ 	.short	0x0010
        /*0024*/ 	.byte	0x00, 0xf0, 0x81, 0x00


	//----- nvinfo : EIATTR_KPARAM_INFO
	.align		4
.L_2881:
        /*0028*/ 	.byte	0x04, 0x17
        /*002a*/ 	.short	(.L_2883 - .L_2882)
.L_2882:
        /*002c*/ 	.word	0x00000000
        /*0030*/ 	.short	0x0000
        /*0032*/ 	.short	0x0000
        /*0034*/ 	.byte	0x00, 0xf0, 0x11, 0x00


	//----- nvinfo : EIATTR_SPARSE_MMA_MASK
	.align		4
.L_2883:
        /*0038*/ 	.byte	0x03, 0x50
        /*003a*/ 	.short	0x0000


	//----- nvinfo : EIATTR_MAXREG_COUNT
	.align		4
        /*003c*/ 	.byte	0x03, 0x1b
        /*003e*/ 	.short	0x00ff


	//----- nvinfo : EIATTR_MERCURY_ISA_VERSION
	.align		4
        /*0040*/ 	.byte	0x03, 0x5f
        /*0042*/ 	.short	0x0101


	//----- nvinfo : EIATTR_EXIT_INSTR_OFFSETS
	.align		4
        /*0044*/ 	.byte	0x04, 0x1c
        /*0046*/ 	.short	(.L_2885 - .L_2884)


	//   ....[0]....
.L_2884:
        /*0048*/ 	.word	0x00005570


	//   ....[1]....
        /*004c*/ 	.word	0x0000b230


	//   ....[2]....
        /*0050*/ 	.word	0x0000b280


	//----- nvinfo : EIATTR_MAX_THREADS
	.align		4
.L_2885:
        /*0054*/ 	.byte	0x04, 0x05
        /*0056*/ 	.short	(.L_2887 - .L_2886)
.L_2886:
        /*0058*/ 	.word	0x00000080
        /*005c*/ 	.word	0x00000001
        /*0060*/ 	.word	0x00000001


	//----- nvinfo : EIATTR_CRS_STACK_SIZE
	.align		4
.L_2887:
        /*0064*/ 	.byte	0x04, 0x1e
        /*0066*/ 	.short	(.L_2889 - .L_2888)
.L_2888:
        /*0068*/ 	.word	0x00000000


	//----- nvinfo : EIATTR_CBANK_PARAM_SIZE
	.align		4
.L_2889:
        /*006c*/ 	.byte	0x03, 0x19
        /*006e*/ 	.short	0x0040


	//----- nvinfo : EIATTR_PARAM_CBANK
	.align		4
        /*0070*/ 	.byte	0x04, 0x0a
        /*0072*/ 	.short	(.L_2891 - .L_2890)
	.align		4
.L_2890:
        /*0074*/ 	.word	index@(.nv.constant0._ZN2at6native29vectorized_elementwise_kernelILi2ENS0_13AUnaryFunctorIN3c107complexIdEES5_S5_NS0_15binary_internal10DivFunctorIS5_EEEESt5arrayIPcLm2EEEEviT0_T1_)
        /*0078*/ 	.short	0x0210
        /*007a*/ 	.short	0x0040


	//----- nvinfo : EIATTR_SW_WAR
	.align		4
.L_2891:
        /*007c*/ 	.byte	0x04, 0x36
        /*007e*/ 	.short	(.L_2893 - .L_2892)
.L_2892:
        /*0080*/ 	.word	0x00000008
.L_2893:


//--------------------- .nv.info._ZN2at6native29vectorized_elementwise_kernelILi4ENS0_13AUnaryFunctorIN3c107complexIdEES5_S5_NS0_15binary_internal10DivFunctorIS5_EEEESt5arrayIPcLm2EEEEviT0_T1_ --------------------------
	.section	.nv.info._ZN2at6native29vectorized_elementwise_kernelILi4ENS0_13AUnaryFunctorIN3c107complexIdEES5_S5_NS0_15binary_internal10DivFunctorIS5_EEEESt5arrayIPcLm2EEEEviT0_T1_,"",@"SHT_CUDA_INFO"
	.sectionflags	@""
	.align	4


	//----- nvinfo : EIATTR_CUDA_API_VERSION
	.align		4
        /*0000*/ 	.byte	0x04, 0x37
        /*0002*/ 	.short	(.L_2895 - .L_2894)
.L_2894:
        /*0004*/ 	.word	0x00000082


	//----- nvinfo : EIATTR_KPARAM_INFO
	.align		4
.L_2895:
        /*0008*/ 	.byte	0x04, 0x17
        /*000a*/ 	.short	(.L_2897 - .L_2896)
.L_2896:
        /*000c*/ 	.word	0x00000000
        /*0010*/ 	.short	0x0002
        /*0012*/ 	.short	0x0030
        /*0014*/ 	.byte	0x00, 0xf0, 0x41, 0x00


	//----- nvinfo : EIATTR_KPARAM_INFO
	.align		4
.L_2897:
        /*0018*/ 	.byte	0x04, 0x17
        /*001a*/ 	.short	(.L_2899 - .L_2898)
.L_2898:
        /*001c*/ 	.word	0x00000000
        /*0020*/ 	.short	0x0001
        /*0022*/ 	.short	0x0010
        /*0024*/ 	.byte	0x00, 0xf0, 0x81, 0x00


	//----- nvinfo : EIATTR_KPARAM_INFO
	.align		4
.L_2899:
        /*0028*/ 	.byte	0x04, 0x17
        /*002a*/ 	.short	(.L_2901 - .L_2900)
.L_2900:
        /*002c*/ 	.word	0x00000000
        /*0030*/ 	.short	0x0000
        /*0032*/ 	.short	0x0000
        /*0034*/ 	.byte	0x00, 0xf0, 0x11, 0x00


	//----- nvinfo : EIATTR_SPARSE_MMA_MASK
	.align		4
.L_2901:
        /*0038*/ 	.byte	0x03, 0x50
        /*003a*/ 	.short	0x0000


	//----- nvinfo : EIATTR_MAXREG_COUNT
	.align		4
        /*003c*/ 	.byte	0x03, 0x1b
        /*003e*/ 	.short	0x00ff


	//----- nvinfo : EIATTR_MERCURY_ISA_VERSION
	.align		4
        /*0040*/ 	.byte	0x03, 0x5f
        /*0042*/ 	.short	0x0101


	//----- nvinfo : EIATTR_EXIT_INSTR_OFFSETS
	.align		4
        /*0044*/ 	.byte	0x04, 0x1c
        /*0046*/ 	.short	(.L_2903 - .L_2902)


	//   ....[0]....
.L_2902:
        /*0048*/ 	.word	0x00005570


	//   ....[1]....
        /*004c*/ 	.word	0x0000b230


	//   ....[2]....
        /*0050*/ 	.word	0x0000b280


	//----- nvinfo : EIATTR_MAX_THREADS
	.align		4
.L_2903:
        /*0054*/ 	.byte	0x04, 0x05
        /*0056*/ 	.short	(.L_2905 - .L_2904)
.L_2904:
        /*0058*/ 	.word	0x00000080
        /*005c*/ 	.word	0x00000001
        /*0060*/ 	.word	0x00000001


	//----- nvinfo : EIATTR_CRS_STACK_SIZE
	.align		4
.L_2905:
        /*0064*/ 	.byte	0x04, 0x1e
        /*0066*/ 	.short	(.L_2907 - .L_2906)
.L_2906:
        /*0068*/ 	.word	0x00000000


	//----- nvinfo : EIATTR_CBANK_PARAM_SIZE
	.align		4
.L_2907:
        /*006c*/ 	.byte	0x03, 0x19
        /*006e*/ 	.short	0x0040


	//----- nvinfo : EIATTR_PARAM_CBANK
	.align		4
        /*0070*/ 	.byte	0x04, 0x0a
        /*0072*/ 	.short	(.L_2909 - .L_2908)
	.align		4
.L_2908:
        /*0074*/ 	.word	index@(.nv.constant0._ZN2at6native29vectorized_elementwise_kernelILi4ENS0_13AUnaryFunctorIN3c107complexIdEES5_S5_NS0_15binary_internal10DivFunctorIS5_EEEESt5arrayIPcLm2EEEEviT0_T1_)
        /*0078*/ 	.short	0x0210
        /*007a*/ 	.short	0x0040


	//----- nvinfo : EIATTR_SW_WAR
	.align		4
.L_2909:
        /*007c*/ 	.byte	0x04, 0x36
        /*007e*/ 	.short	(.L_2911 - .L_2910)
.L_2910:
        /*0080*/ 	.word	0x00000008
.L_2911:


//--------------------- .nv.info._ZN2at6native29vectorized_elementwise_kernelILi8ENS0_13AUnaryFunctorIN3c107complexIdEES5_S5_NS0_15binary_internal10DivFunctorIS5_EEEESt5arrayIPcLm2EEEEviT0_T1_ --------------------------
	.section	.nv.info._ZN2at6native29vectorized_elementwise_kernelILi8ENS0_13AUnaryFunctorIN3c107complexIdEES5_S5_NS0_15binary_internal10DivFunctorIS5_EEEESt5arrayIPcLm2EEEEviT0_T1_,"",@"SHT_CUDA_INFO"
	.sectionflags	@""
	.align	4


	//----- nvinfo : EIATTR_CUDA_API_VERSION
	.align		4
        /*0000*/ 	.byte	0x04, 0x37
        /*0002*/ 	.short	(.L_2913 - .L_2912)
.L_2912:
        /*0004*/ 	.word	0x00000082


	//----- nvinfo : EIATTR_KPARAM_INFO
	.align		4
.L_2913:
        /*0008*/ 	.byte	0x04, 0x17
        /*000a*/ 	.short	(.L_2915 - .L_2914)
.L_2914:
        /*000c*/ 	.word	0x00000000
        /*0010*/ 	.short	0x0002
        /*0012*/ 	.short	0x0030
        /*0014*/ 	.byte	0x00, 0xf0, 0x41, 0x00


	//----- nvinfo : EIATTR_KPARAM_INFO
	.align		4
.L_2915:
        /*0018*/ 	.byte	0x04, 0x17
        /*001a*/ 	.short	(.L_2917 - .L_2916)
.L_2916:
        /*001c*/ 	.word	0x00000000
        /*0020*/ 	.short	0x0001
        /*0022*/ 	.short	0x0010
        /*0024*/ 	.byte	0x00, 0xf0, 0x81, 0x00


	//----- nvinfo : EIATTR_KPARAM_INFO
	.align		4
.L_2917:
        /*0028*/ 	.byte	0x04, 0x17
        /*002a*/ 	.short	(.L_2919 - .L_2918)
.L_2918:
        /*002c*/ 	.word	0x00000000
        /*0030*/ 	.short	0x0000
        /*0032*/ 	.short	0x0000
        /*0034*/ 	.byte	0x00, 0xf0, 0x11, 0x00


	//----- nvinfo : EIATTR_SPARSE_MMA_MASK
	.align		4
.L_2919:
        /*0038*/ 	.byte	0x03, 0x50
        /*003a*/ 	.short	0x0000


	//----- nvinfo : EIATTR_MAXREG_COUNT
	.align		4
        /*003c*/ 	.byte	0x03, 0x1b
        /*003e*/ 	.short	0x00ff


	//----- nvinfo : EIATTR_MERCURY_ISA_VERSION
	.align		4
        /*0040*/ 	.byte	0x03, 0x5f
        /*0042*/ 	.short	0x0101


	//----- nvinfo : EIATTR_EXIT_INSTR_OFFSETS
	.align		4
        /*0044*/ 	.byte	0x04, 0x1c
        /*0046*/ 	.short	(.L_2921 - .L_2920)


	//   ....[0]....
.L_2920:
        /*0048*/ 	.word	0x00005570


	//   ....[1]....
        /*004c*/ 	.word	0x0000b230


	//   ....[2]....
        /*0050*/ 	.word	0x0000b280


	//----- nvinfo : EIATTR_MAX_THREADS
	.align		4
.L_2921:
        /*0054*/ 	.byte	0x04, 0x05
        /*0056*/ 	.short	(.L_2923 - .L_2922)
.L_2922:
        /*0058*/ 	.word	0x00000080
        /*005c*/ 	.word	0x00000001
        /*0060*/ 	.word	0x00000001


	//----- nvinfo : EIATTR_CRS_STACK_SIZE
	.align		4
.L_2923:
        /*0064*/ 	.byte	0x04, 0x1e
        /*0066*/ 	.short	(.L_2925 - .L_2924)
.L_2924:
        /*0068*/ 	.word	0x00000000


	//----- nvinfo : EIATTR_CBANK_PARAM_SIZE
	.align		4
.L_2925:
        /*006c*/ 	.byte	0x03, 0x19
        /*006e*/ 	.short	0x0040


	//----- nvinfo : EIATTR_PARAM_CBANK
	.align		4
        /*0070*/ 	.byte	0x04, 0x0a
        /*0072*/ 	.short	(.L_2927 - .L_2926)
	.align		4
.L_2926:
        /*0074*/ 	.word	index@(.nv.constant0._ZN2at6native29vectorized_elementwise_kernelILi8ENS0_13AUnaryFunctorIN3c107complexIdEES5_S5_NS0_15binary_internal10DivFunctorIS5_EEEESt5arrayIPcLm2EEEEviT0_T1_)
        /*0078*/ 	.short	0x0210
        /*007a*/ 	.short	0x0040


	//----- nvinfo : EIATTR_SW_WAR
	.align		4
.L_2927:
        /*007c*/ 	.byte	0x04, 0x36
        /*007e*/ 	.short	(.L_2929 - .L_2928)
.L_2928:
        /*0080*/ 	.word	0x00000008
.L_2929:


//--------------------- .nv.info._ZN2at6native18elementwise_kernelILi128ELi4EZNS0_15gpu_kernel_implINS0_13BinaryFunctorIfffNS0_15binary_internal10DivFunctorIfEEEEEEvRNS_18TensorIteratorBaseERKT_EUliE_EEviT1_ --------------------------
	.section	.nv.info._ZN2at6native18elementwise_kernelILi128ELi4EZNS0_15gpu_kernel_implINS0_13BinaryFunctorIfffNS0_15binary_internal10DivFunctorIfEEEEEEvRNS_18TensorIteratorBaseERKT_EUliE_EEviT1_,"",@"SHT_CUDA_INFO"
	.sectionflags	@""
	.align	4


	//----- nvinfo : EIATTR_CUDA_API_VERSION
	.align		4
        /*0000*/ 	.byte	0x04, 0x37
        /*0002*/ 	.short	(.L_2931 - .L_2930)
.L_2930:
        /*0004*/ 	.word	0x00000082


	//----- nvinfo : EIATTR_KPARAM_INFO
	.align		4
.L_2931:
        /*0008*/ 	.byte	0x04, 0x17
        /*000a*/ 	.short	(.L_2933 - .L_2932)
.L_2932:
        /*000c*/ 	.word	0x00000000
        /*0010*/ 	.short	0x0001
        /*0012*/ 	.short	0x0008
        /*0014*/ 	.byte	0x00, 0xf0, 0x21, 0x0a


	//----- nvinfo : EIATTR_KPARAM_INFO
	.align		4
.L_2933:
        /*0018*/ 	.byte	0x04, 0x17
        /*001a*/ 	.short	(.L_2935 - .L_2934)
.L_2934:
        /*001c*/ 	.word	0x00000000
        /*0020*/ 	.short	0x0000
        /*0022*/ 	.short	0x0000
        /*0024*/ 	.byte	0x00, 0xf0, 0x11, 0x00


	//----- nvinfo : EIATTR_SPARSE_MMA_MASK
	.align		4
.L_2935:
        /*0028*/ 	.byte	0x03, 0x50
        /*002a*/ 	.short	0x0000


	//----- nvinfo : EIATTR_MAXREG_COUNT
	.align		4
        /*002c*/ 	.byte	0x03, 0x1b
        /*002e*/ 	.short	0x0080


	//----- nvinfo : EIATTR_EXTERNS
	.align		4
        /*0030*/ 	.byte	0x04, 0x0f
        /*0032*/ 	.short	(.L_2937 - .L_2936)


	//   ....[0]....
	.align		4
.L_2936:
        /*0034*/ 	.word	index@(__assertfail)


	//----- nvinfo : EIATTR_MERCURY_ISA_VERSION
	.align		4
.L_2937:
        /*0038*/ 	.byte	0x03, 0x5f
        /*003a*/ 	.short	0x0101


	//----- nvinfo : EIATTR_SYSCALL_OFFSETS
	.align		4
        /*003c*/ 	.byte	0x04, 0x46
        /*003e*/ 	.short	(.L_2939 - .L_2938)


	//   ....[0]....
.L_2938:
        /*0040*/ 	.word	0x00002490


	//   ....[1]....
        /*0044*/ 	.word	0x000032b0


	//   ....[2]....
        /*0048*/ 	.word	0x00004120


	//   ....[3]....
        /*004c*/ 	.word	0x000065e0


	//   ....[4]....
        /*0050*/ 	.word	0x00007400


	//   ....[5]....
        /*0054*/ 	.word	0x00008270


	//   ....[6]....
        /*0058*/ 	.word	0x0000a720


	//   ....[7]....
        /*005c*/ 	.word	0x0000b540


	//   ....[8]....
        /*0060*/ 	.word	0x0000c3b0


	//   ....[9]....
        /*0064*/ 	.word	0x0000e850


	//   ....[10]....
        /*0068*/ 	.word	0x0000f670


	//   ....[11]....
        /*006c*/ 	.word	0x000104e0


	//----- nvinfo : EIATTR_EXIT_INSTR_OFFSETS
	.align		4
.L_2939:
        /*0070*/ 	.byte	0x04, 0x1c
        /*0072*/ 	.short	(.L_2941 - .L_2940)


	//   ....[0]....
.L_2940:
        /*0074*/ 	.word	0x0000c460


	//   ....[1]....
        /*0078*/ 	.word	0x0000f800


	//   ....[2]....
        /*007c*/ 	.word	0x0000f840


	//   ....[3]....
        /*0080*/ 	.word	0x0000f8d0


	//   ....[4]....
        /*0084*/ 	.word	0x0000f900


	//   ....[5]....
        /*0088*/ 	.word	0x0000f930


	//   ....[6]....
        /*008c*/ 	.word	0x0000f9b0


	//   ....[7]....
        /*0090*/ 	.word	0x0000f9e0


	//   ....[8]....
        /*0094*/ 	.word	0x0000fa70


	//   ....[9]....
        /*0098*/ 	.word	0x0000fab0


	//   ....[10]....
        /*009c*/ 	.word	0x0000faf0


	//   ....[11]....
        /*00a0*/ 	.word	0x0000fbb0


	//   ....[12]....
        /*00a4*/ 	.word	0x0000fc00


	//   ....[13]....
        /*00a8*/ 	.word	0x0000fd80


	//   ....[14]....
        /*00ac*/ 	.word	0x0000fed0


	//   ....[15]....
        /*00b0*/ 	.word	0x0000ff00


	//   ....[16]....
        /*00b4*/ 	.word	0x0000ffb0


	//   ....[17]....
        /*00b8*/ 	.word	0x00010120


	//   ....[18]....
        /*00bc*/ 	.word	0x00010290


	//   ....[19]....
        /*00c0*/ 	.word	0x000103e0


	//   ....[20]....
        /*00c4*/ 	.word	0x000104f0


	//   ....[21]....
        /*00c8*/ 	.word	0x00010520


	//   ....[22]....
        /*00cc*/ 	.word	0x00010550


	//----- nvinfo : EIATTR_MAX_THREADS
	.align		4
.L_2941:
        /*00d0*/ 	.byte	0x04, 0x05
        /*00d2*/ 	.short	(.L_2943 - .L_2942)
.L_2942:
        /*00d4*/ 	.word	0x00000080
        /*00d8*/ 	.word	0x00000001
        /*00dc*/ 	.word	0x00000001


	//----- nvinfo : EIATTR_CRS_STACK_SIZE
	.align		4
.L_2943:
        /*00e0*/ 	.byte	0x04, 0x1e
        /*00e2*/ 	.short	(.L_2945 - .L_2944)
.L_2944:
        /*00e4*/ 	.word	0x00000000


	//----- nvinfo : EIATTR_CBANK_PARAM_SIZE
	.align		4
.L_2945:
        /*00e8*/ 	.byte	0x03, 0x19
        /*00ea*/ 	.short	0x0290


	//----- nvinfo : EIATTR_PARAM_CBANK
	.align		4
        /*00ec*/ 	.byte	0x04, 0x0a
        /*00ee*/ 	.short	(.L_2947 - .L_2946)
	.align		4
.L_2946:
        /*00f0*/ 	.word	index@(.nv.constant0._ZN2at6native18elementwise_kernelILi128ELi4EZNS0_15gpu_kernel_implINS0_13BinaryFunctorIfffNS0_15binary_internal10DivFunctorIfEEEEEEvRNS_18TensorIteratorBaseERKT_EUliE_EEviT1_)
        /*00f4*/ 	.short	0x0210
        /*00f6*/ 	.short	0x0290


	//----- nvinfo : EIATTR_SW_WAR
	.align		4
.L_2947:
        /*00f8*/ 	.byte	0x04, 0x36
        /*00fa*/ 	.short	(.L_2949 - .L_2948)
.L_2948:
        /*00fc*/ 	.word	0x00000008
.L_2949:


//--------------------- .nv.info._ZN2at6native27unrolled_elementwise_kernelINS0_13BinaryFunctorIfffNS0_15binary_internal10DivFunctorIfEEEESt5arrayIPcLm3EELi4E23TrivialOffsetCalculatorILi2EjESA_ILi1EjENS0_6memory12LoadWithCastILi2EEENSD_13StoreWithCastILi1EEEEEviT_T0_T2_T3_T4_T5_ --------------------------
	.section	.nv.info._ZN2at6native27unrolled_elementwise_kernelINS0_13BinaryFunctorIfffNS0_15binary_internal10DivFunctorIfEEEESt5arrayIPcLm3EELi4E23TrivialOffsetCalculatorILi2EjESA_ILi1EjENS0_6memory12LoadWithCastILi2EEENSD_13StoreWithCastILi1EEEEEviT_T0_T2_T3_T4_T5_,"",@"SHT_CUDA_INFO"
	.sectionflags	@""
	.align	4


	//----- nvinfo : EIATTR_CUDA_API_VERSION
	.align		4
        /*0000*/ 	.byte	0x04, 0x37
        /*0002*/ 	.short	(.L_2951 - .L_2950)
.L_2950:
        /*0004*/ 	.word	0x00000082


	//----- nvinfo : EIATTR_KPARAM_INFO
	.align		4
.L_2951:
        /*0008*/ 	.byte	0x04, 0x17
        /*000a*/ 	.short	(.L_2953 - .L_2952)
.L_2952:
        /*000c*/ 	.word	0x00000000
        /*0010*/ 	.short	0x0006
        /*0012*/ 	.short	0x0030
        /*0014*/ 	.byte	0x00, 0xf0, 0x21, 0x00


	//----- nvinfo : EIATTR_KPARAM_INFO
	.align		4
.L_2953:
        /*0018*/ 	.byte	0x04, 0x17
        /*001a*/ 	.short	(.L_2955 - .L_2954)
.L_2954:
        /*001c*/ 	.word	0x00000000
        /*0020*/ 	.short	0x0005
        /*0022*/ 	.short	0x0024
        /*0024*/ 	.byte	0x00, 0xf0, 0x31, 0x00


	//----- nvinfo : EIATTR_KPARAM_INFO
	.align		4
.L_2955:
        /*0028*/ 	.byte	0x04, 0x17
        /*002a*/ 	.short	(.L_2957 - .L_2956)
.L_2956:
        /*002c*/ 	.word	0x00000000
        /*0030*/ 	.short	0x0004
        /*0032*/ 	.short	0x0021
        /*0034*/ 	.byte	0x00, 0xf0, 0x05, 0x00


	//----- nvinfo : EIATTR_KPARAM_INFO
	.align		4
.L_2957:
        /*0038*/ 	.byte	0x04, 0x17
        /*003a*/ 	.short	(.L_2959 - .L_2958)
.L_2958:
        /*003c*/ 	.word	0x00000000
        /*0040*/ 	.short	0x0003
        /*0042*/ 	.short	0x0020
        /*0044*/ 	.byte	0x00, 0xf0, 0x05, 0x00


	//----- nvinfo : EIATTR_KPARAM_INFO
	.align		4
.L_2959:
        /*0048*/ 	.byte	0x04, 0x17
        /*004a*/ 	.short	(.L_2961 - .L_2960)
.L_2960:
        /*004c*/ 	.word	0x00000000
        /*0050*/ 	.short	0x0002
        /*0052*/ 	.short	0x0008
        /*0054*/ 	.byte	0x00, 0xf0, 0x61, 0x00


	//----- nvinfo : EIATTR_KPARAM_INFO
	.align		4
.L_2961:
        /*0058*/ 	.byte	0x04, 0x17
        /*005a*/ 	.short	(.L_2963 - .L_2962)
.L_2962:
        /*005c*/ 	.word	0x00000000
        /*0060*/ 	.short	0x0001
        /*0062*/ 	.short	0x0004
        /*0064*/ 	.byte	0x00, 0xf0, 0x05, 0x00


	//----- nvinfo : EIATTR_KPARAM_INFO
	.align		4
.L_2963:
        /*0068*/ 	.byte	0x04, 0x17
        /*006a*/ 	.short	(.L_2965 - .L_2964)
.L_2964:
        /*006c*/ 	.word	0x00000000
        /*0070*/ 	.short	0x0000
        /*0072*/ 	.short	0x0000
        /*0074*/ 	.byte	0x00, 0xf0, 0x11, 0x00


	//----- nvinfo : EIATTR_SPARSE_MMA_MASK
	.align		4
.L_2965:
        /*0078*/ 	.byte	0x03, 0x50
        /*007a*/ 	.short	0x0000


	//----- nvinfo : EIATTR_MAXREG_COUNT
	.align		4
        /*007c*/ 	.byte	0x03, 0x1b
        /*007e*/ 	.short	0x00ff


	//----- nvinfo : EIATTR_EXTERNS
	.align		4
        /*0080*/ 	.byte	0x04, 0x0f
        /*0082*/ 	.short	(.L_2967 - .L_2966)


	//   ....[0]....
	.align		4
.L_2966:
        /*0084*/ 	.word	index@(__assertfail)


	//----- nvinfo : EIATTR_MERCURY_ISA_VERSION
	.align		4
.L_2967:
        /*0088*/ 	.byte	0x03, 0x5f
        /*008a*/ 	.short	0x0101


	//----- nvinfo : EIATTR_SYSCALL_OFFSETS
	.align		4
        /*008c*/ 	.byte	0x04, 0x46
        /*008e*/ 	.short	(.L_2969 - .L_2968)


	//   ....[0]....
.L_2968:
        /*0090*/ 	.word	0x00000ea0


	//   ....[1]....
        /*0094*/ 	.word	0x00001cd0


	//   ....[2]....
        /*0098*/ 	.word	0x00002b80


	//   ....[3]....
        /*009c*/ 	.word	0x000039b0


	//   ....[4]....
        /*00a0*/ 	.word	0x00004870


	//   ....[5]....
        /*00a4*/ 	.word	0x000056b0


	//   ....[6]....
        /*00a8*/ 	.word	0x00006550


	//   ....[7]....
        /*00ac*/ 	.word	0x00007360


	//   ....[8]....
        /*00b0*/ 	.word	0x00008460


	//   ....[9]....
        /*00b4*/ 	.word	0x00009360


	//   ....[10]....
        /*00b8*/ 	.word	0x0000a220


	//   ....[11]....
        /*00bc*/ 	.word	0x0000b0e0


	//----- nvinfo : EIATTR_EXIT_INSTR_OFFSETS
	.align		4
.L_2969:
        /*00c0*/ 	.byte	0x04, 0x1c
        /*00c2*/ 	.short	(.L_2971 - .L_2970)


	//   ....[0]....
.L_2970:
        /*00c4*/ 	.word	0x0000a2c0


	//   ....[1]....
        /*00c8*/ 	.word	0x0000a400


	//   ....[2]....
        /*00cc*/ 	.word	0x0000a440


	//   ....[3]....
        /*00d0*/ 	.word	0x0000a4d0


	//   ....[4]....
        /*00d4*/ 	.word	0x0000a500


	//   ....[5]....
        /*00d8*/ 	.word	0x0000a530


	//   ....[6]....
        /*00dc*/ 	.word	0x0000a5b0


	//   ....[7]....
        /*00e0*/ 	.word	0x0000a5e0


	//   ....[8]....
        /*00e4*/ 	.word	0x0000a670


	//   ....[9]....
        /*00e8*/ 	.word	0x0000a6b0


	//   ....[10]....
        /*00ec*/ 	.word	0x0000a6f0


	//   ....[11]....
        /*00f0*/ 	.word	0x0000a7b0


	//   ....[12]....
        /*00f4*/ 	.word	0x0000a800


	//   ....[13]....
        /*00f8*/ 	.word	0x0000a980


	//   ....[14]....
        /*00fc*/ 	.word	0x0000aad0


	//   ....[15]....
        /*0100*/ 	.word	0x0000ab00


	//   ....[16]....
        /*0104*/ 	.word	0x0000abb0


	//   ....[17]....
        /*0108*/ 	.word	0x0000ad20


	//   ....[18]....
        /*010c*/ 	.word	0x0000ae90


	//   ....[19]....
        /*0110*/ 	.word	0x0000afe0


	//   ....[20]....
        /*0114*/ 	.word	0x0000b0f0


	//   ....[21]....
        /*0118*/ 	.word	0x0000b120


	//   ....[22]....
        /*011c*/ 	.word	0x0000b150


	//----- nvinfo : EIATTR_MAX_THREADS
	.align		4
.L_2971:
        /*0120*/ 	.byte	0x04, 0x05
        /*0122*/ 	.short	(.L_2973 - .L_2972)
.L_2972:
        /*0124*/ 	.word	0x00000080
        /*0128*/ 	.word	0x00000001
        /*012c*/ 	.word	0x00000001


	//----- nvinfo : EIATTR_CRS_STACK_SIZE
	.align		4
.L_2973:
        /*0130*/ 	.byte	0x04, 0x1e
        /*0132*/ 	.short	(.L_2975 - .L_2974)
.L_2974:
        /*0134*/ 	.word	0x00000000


	//----- nvinfo : EIATTR_CBANK_PARAM_SIZE
	.align		4
.L_2975:
        /*0138*/ 	.byte	0x03, 0x19
        /*013a*/ 	.short	0x0038


	//----- nvinfo : EIATTR_PARAM_CBANK
	.align		4
        /*013c*/ 	.byte	0x04, 0x0a
        /*013e*/ 	.short	(.L_2977 - .L_2976)
	.align		4
.L_2976:
        /*0140*/ 	.word	index@(.nv.constant0._ZN2at6native27unrolled_elementwise_kernelINS0_13BinaryFunctorIfffNS0_15binary_internal10DivFunctorIfEEEESt5arrayIPcLm3EELi4E23TrivialOffsetCalculatorILi2EjESA_ILi1EjENS0_6memory12LoadWithCastILi2EEENSD_13StoreWithCastILi1EEEEEviT_T0_T2_T3_T4_T5_)
        /*0144*/ 	.short	0x0210
        /*0146*/ 	.short	0x0038


	//----- nvinfo : EIATTR_SW_WAR
	.align		4
.L_2977:
        /*0148*/ 	.byte	0x04, 0x36
        /*014a*/ 	.short	(.L_2979 - .L_2978)
.L_2978:
        /*014c*/ 	.word	0x00000008
.L_2979:


//--------------------- .nv.info._ZN2at6native18elementwise_kernelILi128ELi2EZNS0_22gpu_kernel_impl_nocastINS0_13BinaryFunctorIfffNS0_15binary_internal10DivFunctorIfEEEEEEvRNS_18TensorIteratorBaseERKT_EUliE_EEviT1_ --------------------------
	.section	.nv.info._ZN2at6native18elementwise_kernelILi128ELi2EZNS0_22gpu_kernel_impl_nocastINS0_13BinaryFunctorIfffNS0_15binary_internal10DivFunctorIfEEEEEEvRNS_18TensorIteratorBaseERKT_EUliE_EEviT1_,"",@"SHT_CUDA_INFO"
	.sectionflags	@""
	.align	4


	//----- nvinfo : EIATTR_CUDA_API_VERSION
	.align		4
        /*0000*/ 	.byte	0x04, 0x37
        /*0002*/ 	.short	(.L_2981 - .L_2980)
.L_2980:
        /*0004*/ 	.word	0x00000082


	//----- nvinfo : EIATTR_KPARAM_INFO
	.align		4
.L_2981:
        /*0008*/ 	.byte	0x04, 0x17
        /*000a*/ 	.short	(.L_2983 - .L_2982)
.L_2982:
        /*000c*/ 	.word	0x00000000
        /*0010*/ 	.short	0x0001
        /*0012*/ 	.short	0x0008
        /*0014*/ 	.byte	0x00, 0xf0, 0x21, 0x0a


	//----- nvinfo : EIATTR_KPARAM_INFO
	.align		4
.L_2983:
        /*0018*/ 	.byte	0x04, 0x17
        /*001a*/ 	.short	(.L_2985 - .L_2984)
.L_2984:
        /*001c*/ 	.word	0x00000000
        /*0020*/ 	.short	0x0000
        /*0022*/ 	.short	0x0000
        /*0024*/ 	.byte	0x00, 0xf0, 0x11, 0x00


	//----- nvinfo : EIATTR_SPARSE_MMA_MASK
	.align		4
.L_2985:
        /*0028*/ 	.byte	0x03, 0x50
        /*002a*/ 	.short	0x0000


	//----- nvinfo : EIATTR_MAXREG_COUNT
	.align		4
        /*002c*/ 	.byte	0x03, 0x1b
        /*002e*/ 	.short	0x0080


	//----- nvinfo : EIATTR_MERCURY_ISA_VERSION
	.align		4
        /*0030*/ 	.byte	0x03, 0x5f
        /*0032*/ 	.short	0x0101


	//----- nvinfo : EIATTR_EXIT_INSTR_OFFSETS
	.align		4
        /*0034*/ 	.byte	0x04, 0x1c
        /*0036*/ 	.short	(.L_2987 - .L_2986)


	//   ....[0]....
.L_2986:
        /*0038*/ 	.word	0x000017c0


	//   ....[1]....
        /*003c*/ 	.word	0x00002ec0


	//----- nvinfo : EIATTR_MAX_THREADS
	.align		4
.L_2987:
        /*0040*/ 	.byte	0x04, 0x05
        /*0042*/ 	.short	(.L_2989 - .L_2988)
.L_2988:
        /*0044*/ 	.word	0x00000080
        /*0048*/ 	.word	0x00000001
        /*004c*/ 	.word	0x00000001


	//----- nvinfo : EIATTR_CRS_STACK_SIZE
	.align		4
.L_2989:
        /*0050*/ 	.byte	0x04, 0x1e
        /*0052*/ 	.short	(.L_2991 - .L_2990)
.L_2990:
        /*0054*/ 	.word	0x00000000


	//----- nvinfo : EIATTR_CBANK_PARAM_SIZE
	.align		4
.L_2991:
        /*0058*/ 	.byte	0x03, 0x19
        /*005a*/ 	.short	0x0290


	//----- nvinfo : EIATTR_PARAM_CBANK
	.align		4
        /*005c*/ 	.byte	0x04, 0x0a
        /*005e*/ 	.short	(.L_2993 - .L_2992)
	.align		4
.L_2992:
        /*0060*/ 	.word	index@(.nv.constant0._ZN2at6native18elementwise_kernelILi128ELi2EZNS0_22gpu_kernel_impl_nocastINS0_13BinaryFunctorIfffNS0_15binary_internal10DivFunctorIfEEEEEEvRNS_18TensorIteratorBaseERKT_EUliE_EEviT1_)
        /*0064*/ 	.short	0x0210
        /*0066*/ 	.short	0x0290


	//----- nvinfo : EIATTR_SW_WAR
	.align		4
.L_2993:
        /*0068*/ 	.byte	0x04, 0x36
        /*006a*/ 	.short	(.L_2995 - .L_2994)
.L_2994:
        /*006c*/ 	.word	0x00000008
.L_2995:


//--------------------- .nv.info._ZN2at6native27unrolled_elementwise_kernelINS0_13BinaryFunctorIfffNS0_15binary_internal10DivFunctorIfEEEESt5arrayIPcLm3EELi4E23TrivialOffsetCalculatorILi2EjESA_ILi1EjENS0_6memory15LoadWithoutCastENSD_16StoreWithoutCastEEEviT_T0_T2_T3_T4_T5_ --------------------------
	.section	.nv.info._ZN2at6native27unrolled_elementwise_kernelINS0_13BinaryFunctorIfffNS0_15binary_internal10DivFunctorIfEEEESt5arrayIPcLm3EELi4E23TrivialOffsetCalculatorILi2EjESA_ILi1EjENS0_6memory15LoadWithoutCastENSD_16StoreWithoutCastEEEviT_T0_T2_T3_T4_T5_,"",@"SHT_CUDA_INFO"
	.sectionflags	@""
	.align	4


	//----- nvinfo : EIATTR_CUDA_API_VERSION
	.align		4
        /*0000*/ 	.byte	0x04, 0x37
        /*0002*/ 	.short	(.L_2997 - .L_2996)
.L_2996:
        /*0004*/ 	.word	0x00000082


	//----- nvinfo : EIATTR_KPARAM_INFO
	.align		4
.L_2997:
        /*0008*/ 	.byte	0x04, 0x17
        /*000a*/ 	.short	(.L_2999 - .L_2998)
.L_2998:
        /*000c*/ 	.word	0x00000000
        /*0010*/ 	.short	0x0006
        /*0012*/ 	.short	0x0023
        /*0014*/ 	.byte	0x00, 0xf0, 0x05, 0x00


	//----- nvinfo : EIATTR_KPARAM_INFO
	.align		4
.L_2999:
        /*0018*/ 	.byte	0x04, 0x17
        /*001a*/ 	.short	(.L_3001 - .L_3000)
.L_3000:
        /*001c*/ 	.word	0x00000000
        /*0020*/ 	.short	0x0005
        /*0022*/ 	.short	0x0022
        /*0024*/ 	.byte	0x00, 0xf0, 0x05, 0x00


	//----- nvinfo : EIATTR_KPARAM_INFO
	.align		4
.L_3001:
        /*0028*/ 	.byte	0x04, 0x17
        /*002a*/ 	.short	(.L_3003 - .L_3002)
.L_3002:
        /*002c*/ 	.word	0x00000000
        /*0030*/ 	.short	0x0004
        /*0032*/ 	.short	0x0021
        /*0034*/ 	.byte	0x00, 0xf0, 0x05, 0x00


	//----- nvinfo : EIATTR_KPARAM_INFO
	.align		4
.L_3003:
        /*0038*/ 	.byte	0x04, 0x17
        /*003a*/ 	.short	(.L_3005 - .L_3004)
.L_3004:
        /*003c*/ 	.word	0x00000000
        /*0040*/ 	.short	0x0003
        /*0042*/ 	.short	0x0020
        /*0044*/ 	.byte	0x00, 0xf0, 0x05, 0x00


	//----- nvinfo : EIATTR_KPARAM_INFO
	.align		4
.L_3005:
        /*0048*/ 	.byte	0x04, 0x17
        /*004a*/ 	.short	(.L_3007 - .L_3006)
.L_3006:
        /*004c*/ 	.word	0x00000000
        /*0050*/ 	.short	0x0002
        /*0052*/ 	.short	0x0008
        /*0054*/ 	.byte	0x00, 0xf0, 0x61, 0x00


	//----- nvinfo : EIATTR_KPARAM_INFO
	.align		4
.L_3007:
        /*0058*/ 	.byte	0x04, 0x17
        /*005a*/ 	.short	(.L_3009 - .L_3008)
.L_3008:
        /*005c*/ 	.word	0x00000000
        /*0060*/ 	.short	0x0001
        /*0062*/ 	.short	0x0004
        /*0064*/ 	.byte	0x00, 0xf0, 0x05, 0x00


	//----- nvinfo : EIATTR_KPARAM_INFO
	.align		4
.L_3009:
        /*0068*/ 	.byte	0x04, 0x17
        /*006a*/ 	.short	(.L_3011 - .L_3010)
.L_3010:
        /*006c*/ 	.word	0x00000000
        /*0070*/ 	.short	0x0000
        /*0072*/ 	.short	0x0000
        /*0074*/ 	.byte	0x00, 0xf0, 0x11, 0x00


	//----- nvinfo : EIATTR_SPARSE_MMA_MASK
	.align		4
.L_3011:
        /*0078*/ 	.byte	0x03, 0x50
        /*007a*/ 	.short	0x0000


	//----- nvinfo : EIATTR_MAXREG_COUNT
	.align		4
        /*007c*/ 	.byte	0x03, 0x1b
        /*007e*/ 	.short	0x00ff


	//----- nvinfo : EIATTR_MERCURY_ISA_VERSION
	.align		4
        /*0080*/ 	.byte	0x03, 0x5f
        /*0082*/ 	.short	0x0101


	//----- nvinfo : EIATTR_EXIT_INSTR_OFFSETS
	.align		4
        /*0084*/ 	.byte	0x04, 0x1c
        /*0086*/ 	.short	(.L_3013 - .L_3012)


	//   ....[0]....
.L_3012:
        /*0088*/ 	.word	0x00000520


	//   ....[1]....
        /*008c*/ 	.word	0x00000590


	//----- nvinfo : EIATTR_MAX_THREADS
	.align		4
.L_3013:
        /*0090*/ 	.byte	0x04, 0x05
        /*0092*/ 	.short	(.L_3015 - .L_3014)
.L_3014:
        /*0094*/ 	.word	0x00000080
        /*0098*/ 	.word	0x00000001
        /*009c*/ 	.word	0x00000001


	//----- nvinfo : EIATTR_CRS_STACK_SIZE
	.align		4
.L_3015:
        /*00a0*/ 	.byte	0x04, 0x1e
        /*00a2*/ 	.short	(.L_3017 - .L_3016)
.L_3016:
        /*00a4*/ 	.word	0x00000000


	//----- nvinfo : EIATTR_CBANK_PARAM_SIZE
	.align		4
.L_3017:
        /*00a8*/ 	.byte	0x03, 0x19
        /*00aa*/ 	.short	0x0024


	//----- nvinfo : EIATTR_PARAM_CBANK
	.align		4
        /*00ac*/ 	.byte	0x04, 0x0a
        /*00ae*/ 	.short	(.L_3019 - .L_3018)
	.align		4
.L_3018:
        /*00b0*/ 	.word	index@(.nv.constant0._ZN2at6native27unrolled_elementwise_kernelINS0_13BinaryFunctorIfffNS0_15binary_internal10DivFunctorIfEEEESt5arrayIPcLm3EELi4E23TrivialOffsetCalculatorILi2EjESA_ILi1EjENS0_6memory15LoadWithoutCastENSD_16StoreWithoutCastEEEviT_T0_T2_T3_T4_T5_)
        /*00b4*/ 	.short	0x0210
        /*00b6*/ 	.short	0x0024


	//----- nvinfo : EIATTR_SW_WAR
	.align		4
.L_3019:
        /*00b8*/ 	.byte	0x04, 0x36
        /*00ba*/ 	.short	(.L_3021 - .L_3020)
.L_3020:
        /*00bc*/ 	.word	0x00000008
.L_3021:


//--------------------- .nv.info._ZN2at6native29vectorized_elementwise_kernelILi2ENS0_13BinaryFunctorIfffNS0_15binary_internal10DivFunctorIfEEEESt5arrayIPcLm3EEEEviT0_T1_ --------------------------
	.section	.nv.info._ZN2at6native29vectorized_elementwise_kernelILi2ENS0_13BinaryFunctorIfffNS0_15binary_internal10DivFunctorIfEEEESt5arrayIPcLm3EEEEviT0_T1_,"",@"SHT_CUDA_INFO"
	.sectionflags	@""
	.align	4


	//----- nvinfo : EIATTR_CUDA_API_VERSION
	.align		4
        /*0000*/ 	.byte	0x04, 0x37
        /*0002*/ 	.short	(.L_3023 - .L_3022)
.L_3022:
        /*0004*/ 	.word	0x00000082


	//----- nvinfo : EIATTR_KPARAM_INFO
	.align		4
.L_3023:
        /*0008*/ 	.byte	0x04, 0x17
        /*000a*/ 	.short	(.L_3025 - .L_3024)
.L_3024:
        /*000c*/ 	.word	0x00000000
        /*0010*/ 	.short	0x0002
        /*0012*/ 	.short	0x0008
        /*0014*/ 	.byte	0x00, 0xf0, 0x61, 0x00


	//----- nvinfo : EIATTR_KPARAM_INFO
	.align		4
.L_3025:
        /*0018*/ 	.byte	0x04, 0x17
        /*001a*/ 	.short	(.L_3027 - .L_3026)
.L_3026:
        /*001c*/ 	.word	0x00000000
        /*0020*/ 	.short	0x0001
        /*0022*/ 	.short	0x0004
        /*0024*/ 	.byte	0x00, 0xf0, 0x05, 0x00


	//----- nvinfo : EIATTR_KPARAM_INFO
	.align		4
.L_3027:
        /*0028*/ 	.byte	0x04, 0x17
        /*002a*/ 	.short	(.L_3029 - .L_3028)
.L_3028:
        /*002c*/ 	.word	0x00000000
        /*0030*/ 	.short	0x0000
        /*0032*/ 	.short	0x0000
        /*0034*/ 	.byte	0x00, 0xf0, 0x11, 0x00


	//----- nvinfo : EIATTR_SPARSE_MMA_MASK
	.align		4
.L_3029:
        /*0038*/ 	.byte	0x03, 0x50
        /*003a*/ 	.short	0x0000


	//----- nvinfo : EIATTR_MAXREG_COUNT
	.align		4
        /*003c*/ 	.byte	0x03, 0x1b
        /*003e*/ 	.short	0x00ff


	//----- nvinfo : EIATTR_MERCURY_ISA_VERSION
	.align		4
        /*0040*/ 	.byte	0x03, 0x5f
        /*0042*/ 	.short	0x0101


	//----- nvinfo : EIATTR_EXIT_INSTR_OFFSETS
	.align		4
        /*0044*/ 	.byte	0x04, 0x1c
        /*0046*/ 	.short	(.L_3031 - .L_3030)


	//   ....[0]....
.L_3030:
        /*0048*/ 	.word	0x000002e0


	//   ....[1]....
        /*004c*/ 	.word	0x00000d90


	//   ....[2]....
        /*0050*/ 	.word	0x00000de0


	//----- nvinfo : EIATTR_MAX_THREADS
	.align		4
.L_3031:
        /*0054*/ 	.byte	0x04, 0x05
        /*0056*/ 	.short	(.L_3033 - .L_3032)
.L_3032:
        /*0058*/ 	.word	0x00000080
        /*005c*/ 	.word	0x00000001
        /*0060*/ 	.word	0x00000001


	//----- nvinfo : EIATTR_CRS_STACK_SIZE
	.align		4
.L_3033:
        /*0064*/ 	.byte	0x04, 0x1e
        /*0066*/ 	.short	(.L_3035 - .L_3034)
.L_3034:
        /*0068*/ 	.word	0x00000000


	//----- nvinfo : EIATTR_CBANK_PARAM_SIZE
	.align		4
.L_3035:
        /*006c*/ 	.byte	0x03, 0x19
        /*006e*/ 	.short	0x0020


	//----- nvinfo : EIATTR_PARAM_CBANK
	.align		4
        /*0070*/ 	.byte	0x04, 0x0a
        /*0072*/ 	.short	(.L_3037 - .L_3036)
	.align		4
.L_3036:
        /*0074*/ 	.word	index@(.nv.constant0._ZN2at6native29vectorized_elementwise_kernelILi2ENS0_13BinaryFunctorIfffNS0_15binary_internal10DivFunctorIfEEEESt5arrayIPcLm3EEEEviT0_T1_)
        /*0078*/ 	.short	0x0210
        /*007a*/ 	.short	0x0020


	//----- nvinfo : EIATTR_SW_WAR
	.align		4
.L_3037:
        /*007c*/ 	.byte	0x04, 0x36
        /*007e*/ 	.short	(.L_3039 - .L_3038)
.L_3038:
        /*0080*/ 	.word	0x00000008
.L_3039:


//--------------------- .nv.info._ZN2at6native29vectorized_elementwise_kernelILi4ENS0_13BinaryFunctorIfffNS0_15binary_internal10DivFunctorIfEEEESt5arrayIPcLm3EEEEviT0_T1_ --------------------------
	.section	.nv.info._ZN2at6native29vectorized_elementwise_kernelILi4ENS0_13BinaryFunctorIfffNS0_15binary_internal10DivFunctorIfEEEESt5arrayIPcLm3EEEEviT0_T1_,"",@"SHT_CUDA_INFO"
	.sectionflags	@""
	.align	4


	//----- nvinfo : EIATTR_CUDA_API_VERSION
	.align		4
        /*0000*/ 	.byte	0x04, 0x37
        /*0002*/ 	.short	(.L_3041 - .L_3040)
.L_3040:
        /*0004*/ 	.word	0x00000082


	//----- nvinfo : EIATTR_KPARAM_INFO
	.align		4
.L_3041:
        /*0008*/ 	.byte	0x04, 0x17
        /*000a*/ 	.short	(.L_3043 - .L_3042)
.L_3042:
        /*000c*/ 	.word	0x00000000
        /*0010*/ 	.short	0x0002
        /*0012*/ 	.short	0x0008
        /*0014*/ 	.byte	0x00, 0xf0, 0x61, 0x00


	//----- nvinfo : EIATTR_KPARAM_INFO
	.align		4
.L_3043:
        /*0018*/ 	.byte	0x04, 0x17
        /*001a*/ 	.short	(.L_3045 - .L_3044)
.L_3044:
        /*001c*/ 	.word	0x00000000
        /*0020*/ 	.short	0x0001
        /*0022*/ 	.short	0x0004
        /*0024*/ 	.byte	0x00, 0xf0, 0x05, 0x00


	//----- nvinfo : EIATTR_KPARAM_INFO
	.align		4
.L_3045:
        /*0028*/ 	.byte	0x04, 0x17
        /*002a*/ 	.short	(.L_3047 - .L_3046)
.L_3046:
        /*002c*/ 	.word	0x00000000
        /*0030*/ 	.short	0x0000
        /*0032*/ 	.short	0x0000
        /*0034*/ 	.byte	0x00, 0xf0, 0x11, 0x00


	//----- nvinfo : EIATTR_SPARSE_MMA_MASK
	.align		4
.L_3047:
        /*0038*/ 	.byte	0x03, 0x50
        /*003a*/ 	.short	0x0000


	//----- nvinfo : EIATTR_MAXREG_COUNT
	.align		4
        /*003c*/ 	.byte	0x03, 0x1b
        /*003e*/ 	.short	0x00ff


	//----- nvinfo : EIATTR_MERCURY_ISA_VERSION
	.align		4
        /*0040*/ 	.byte	0x03, 0x5f
        /*0042*/ 	.short	0x0101


	//----- nvinfo : EIATTR_EXIT_INSTR_OFFSETS
	.align		4
        /*0044*/ 	.byte	0x04, 0x1c
        /*0046*/ 	.short	(.L_3049 - .L_3048)


	//   ....[0]....
.L_3048:
        /*0048*/ 	.word	0x00000280


	//   ....[1]....
        /*004c*/ 	.word	0x00000d30


	//   ....[2]....
        /*0050*/ 	.word	0x00000d80


	//----- nvinfo : EIATTR_MAX_THREADS
	.align		4
.L_3049:
        /*0054*/ 	.byte	0x04, 0x05
        /*0056*/ 	.short	(.L_3051 - .L_3050)
.L_3050:
        /*0058*/ 	.word	0x00000080
        /*005c*/ 	.word	0x00000001
        /*0060*/ 	.word	0x00000001


	//----- nvinfo : EIATTR_CRS_STACK_SIZE
	.align		4
.L_3051:
        /*0064*/ 	.byte	0x04, 0x1e
        /*0066*/ 	.short	(.L_3053 - .L_3052)
.L_3052:
        /*0068*/ 	.word	0x00000000


	//----- nvinfo : EIATTR_CBANK_PARAM_SIZE
	.align		4
.L_3053:
        /*006c*/ 	.byte	0x03, 0x19
        /*006e*/ 	.short	0x0020


	//----- nvinfo : EIATTR_PARAM_CBANK
	.align		4
        /*0070*/ 	.byte	0x04, 0x0a
        /*0072*/ 	.short	(.L_3055 - .L_3054)
	.align		4
.L_3054:
        /*0074*/ 	.word	index@(.nv.constant0._ZN2at6native29vectorized_elementwise_kernelILi4ENS0_13BinaryFunctorIfffNS0_15binary_internal10DivFunctorIfEEEESt5arrayIPcLm3EEEEviT0_T1_)
        /*0078*/ 	.short	0x0210
        /*007a*/ 	.short	0x0020


	//----- nvinfo : EIATTR_SW_WAR
	.align		4
.L_3055:
        /*007c*/ 	.byte	0x04, 0x36
        /*007e*/ 	.short	(.L_3057 - .L_3056)
.L_3056:
        /*0080*/ 	.word	0x00000008
.L_3057:


//--------------------- .nv.info._ZN2at6native29vectorized_elementwise_kernelILi8ENS0_13BinaryFunctorIfffNS0_15binary_internal10DivFunctorIfEEEESt5arrayIPcLm3EEEEviT0_T1_ --------------------------
	.section	.nv.info._ZN2at6native29vectorized_elementwise_kernelILi8ENS0_13BinaryFunctorIfffNS0_15binary_internal10DivFunctorIfEEEESt5arrayIPcLm3EEEEviT0_T1_,"",@"SHT_CUDA_INFO"
	.sectionflags	@""
	.align	4


	//----- nvinfo : EIATTR_CUDA_API_VERSION
	.align		4
        /*0000*/ 	.byte	0x04, 0x37
        /*0002*/ 	.short	(.L_3059 - .L_3058)
.L_3058:
        /*0004*/ 	.word	0x00000082


	//----- nvinfo : EIATTR_KPARAM_INFO
	.align		4
.L_3059:
        /*0008*/ 	.byte	0x04, 0x17
        /*000a*/ 	.short	(.L_3061 - .L_3060)
.L_3060:
        /*000c*/ 	.word	0x00000000
        /*0010*/ 	.short	0x0002
        /*0012*/ 	.short	0x0008
        /*0014*/ 	.byte	0x00, 0xf0, 0x61, 0x00


	//----- nvinfo : EIATTR_KPARAM_INFO
	.align		4
.L_3061:
        /*0018*/ 	.byte	0x04, 0x17
        /*001a*/ 	.short	(.L_3063 - .L_3062)
.L_3062:
        /*001c*/ 	.word	0x00000000
        /*0020*/ 	.short	0x0001
        /*0022*/ 	.short	0x0004
        /*0024*/ 	.byte	0x00, 0xf0, 0x05, 0x00


	//----- nvinfo : EIATTR_KPARAM_INFO
	.align		4
.L_3063:
        /*0028*/ 	.byte	0x04, 0x17
        /*002a*/ 	.short	(.L_3065 - .L_3064)
.L_3064:
        /*002c*/ 	.word	0x00000000
        /*0030*/ 	.short	0x0000
        /*0032*/ 	.short	0x0000
        /*0034*/ 	.byte	0x00, 0xf0, 0x11, 0x00


	//----- nvinfo : EIATTR_SPARSE_MMA_MASK
	.align		4
.L_3065:
        /*0038*/ 	.byte	0x03, 0x50
        /*003a*/ 	.short	0x0000


	//----- nvinfo : EIATTR_MAXREG_COUNT
	.align		4
        /*003c*/ 	.byte	0x03, 0x1b
        /*003e*/ 	.short	0x00ff


	//----- nvinfo : EIATTR_MERCURY_ISA_VERSION
	.align		4
        /*0040*/ 	.byte	0x03, 0x5f
        /*0042*/ 	.short	0x0101


	//----- nvinfo : EIATTR_EXIT_INSTR_OFFSETS
	.align		4
        /*0044*/ 	.byte	0x04, 0x1c
        /*0046*/ 	.short	(.L_3067 - .L_3066)


	//   ....[0]....
.L_3066:
        /*0048*/ 	.word	0x00000280


	//   ....[1]....
        /*004c*/ 	.word	0x00000d30


	//   ....[2]....
        /*0050*/ 	.word	0x00000d80


	//----- nvinfo : EIATTR_MAX_THREADS
	.align		4
.L_3067:
        /*0054*/ 	.byte	0x04, 0x05
        /*0056*/ 	.short	(.L_3069 - .L_3068)
.L_3068:
        /*0058*/ 	.word	0x00000080
        /*005c*/ 	.word	0x00000001
        /*0060*/ 	.word	0x00000001


	//----- nvinfo : EIATTR_CRS_STACK_SIZE
	.align		4
.L_3069:
        /*0064*/ 	.byte	0x04, 0x1e
        /*0066*/ 	.short	(.L_3071 - .L_3070)
.L_3070:
        /*0068*/ 	.word	0x00000000


	//----- nvinfo : EIATTR_CBANK_PARAM_SIZE
	.align		4
.L_3071:
        /*006c*/ 	.byte	0x03, 0x19
        /*006e*/ 	.short	0x0020


	//----- nvinfo : EIATTR_PARAM_CBANK
	.align		4
        /*0070*/ 	.byte	0x04, 0x0a
        /*0072*/ 	.short	(.L_3073 - .L_3072)
	.align		4
.L_3072:
        /*0074*/ 	.word	index@(.nv.constant0._ZN2at6native29vectorized_elementwise_kernelILi8ENS0_13BinaryFunctorIfffNS0_15binary_internal10DivFunctorIfEEEESt5arrayIPcLm3EEEEviT0_T1_)
        /*0078*/ 	.short	0x0210
        /*007a*/ 	.short	0x0020


	//----- nvinfo : EIATTR_SW_WAR
	.align		4
.L_3073:
        /*007c*/ 	.byte	0x04, 0x36
        /*007e*/ 	.short	(.L_3075 - .L_3074)
.L_3074:
        /*0080*/ 	.word	0x00000008
.L_3075:


//--------------------- .nv.info._ZN2at6native18elementwise_kernelILi128ELi4EZNS0_15gpu_kernel_implINS0_13BUnaryFunctorIfffNS0_15binary_internal10DivFunctorIfEEEEEEvRNS_18TensorIteratorBaseERKT_EUliE_EEviT1_ --------------------------
	.section	.nv.info._ZN2at6native18elementwise_kernelILi128ELi4EZNS0_15gpu_kernel_implINS0_13BUnaryFunctorIfffNS0_15binary_internal10DivFunctorIfEEEEEEvRNS_18TensorIteratorBaseERKT_EUliE_EEviT1_,"",@"SHT_CUDA_INFO"
	.sectionflags	@""
	.align	4


	//----- nvinfo : EIATTR_CUDA_API_VERSION
	.align		4
        /*0000*/ 	.byte	0x04, 0x37
        /*0002*/ 	.short	(.L_3077 - .L_3076)
.L_3076:
        /*0004*/ 	.word	0x00000082


	//----- nvinfo : EIATTR_KPARAM_INFO
	.align		4
.L_3077:
        /*0008*/ 	.byte	0x04, 0x17
        /*000a*/ 	.short	(.L_3079 - .L_3078)
.L_3078:
        /*000c*/ 	.word	0x00000000
        /*0010*/ 	.short	0x0001
        /*0012*/ 	.short	0x0008
        /*0014*/ 	.byte	0x00, 0xf0, 0x81, 0x08


	//----- nvinfo : EIATTR_KPARAM_INFO
	.align		4
.L_3079:
        /*0018*/ 	.byte	0x04, 0x17
        /*001a*/ 	.short	(.L_3081 - .L_3080)
.L_3080:
        /*001c*/ 	.word	0x00000000
        /*0020*/ 	.short	0x0000
        /*0022*/ 	.short	0x0000
        /*0024*/ 	.byte	0x00, 0xf0, 0x11, 0x00


	//----- nvinfo : EIATTR_SPARSE_MMA_MASK
	.align		4
.L_3081:
        /*0028*/ 	.byte	0x03, 0x50
        /*002a*/ 	.short	0x0000


	//----- nvinfo : EIATTR_MAXREG_COUNT
	.align		4
        /*002c*/ 	.byte	0x03, 0x1b
        /*002e*/ 	.short	0x0080


	//----- nvinfo : EIATTR_EXTERNS
	.align		4
        /*0030*/ 	.byte	0x04, 0x0f
        /*0032*/ 	.short	(.L_3083 - .L_3082)


	//   ....[0]....
	.align		4
.L_3082:
        /*0034*/ 	.word	index@(__assertfail)


	//----- nvinfo : EIATTR_MERCURY_ISA_VERSION
	.align		4
.L_3083:
        /*0038*/ 	.byte	0x03, 0x5f
        /*003a*/ 	.short	0x0101


	//----- nvinfo : EIATTR_SYSCALL_OFFSETS
	.align		4
        /*003c*/ 	.byte	0x04, 0x46
        /*003e*/ 	.short	(.L_3085 - .L_3084)


	//   ....[0]....
.L_3084:
        /*0040*/ 	.word	0x00002160


	//   ....[1]....
        /*0044*/ 	.word	0x00002fe0


	//   ....[2]....
        /*0048*/ 	.word	0x00005170


	//   ....[3]....
        /*004c*/ 	.word	0x00005ff0


	//   ....[4]....
        /*0050*/ 	.word	0x00008170


	//   ....[5]....
        /*0054*/ 	.word	0x00008ff0


	//   ....[6]....
        /*0058*/ 	.word	0x0000b160


	//   ....[7]....
        /*005c*/ 	.word	0x0000bfe0


	//----- nvinfo : EIATTR_EXIT_INSTR_OFFSETS
	.align		4
.L_3085:
        /*0060*/ 	.byte	0x04, 0x1c
        /*0062*/ 	.short	(.L_3087 - .L_3086)


	//   ....[0]....
.L_3086:
        /*0064*/ 	.word	0x000090a0


	//   ....[1]....
        /*0068*/ 	.word	0x0000b300


	//   ....[2]....
        /*006c*/ 	.word	0x0000b340


	//   ....[3]....
        /*0070*/ 	.word	0x0000b3d0


	//   ....[4]....
        /*0074*/ 	.word	0x0000b400


	//   ....[5]....
        /*0078*/ 	.word	0x0000b430


	//   ....[6]....
        /*007c*/ 	.word	0x0000b4b0


	//   ....[7]....
        /*0080*/ 	.word	0x0000b4e0


	//   ....[8]....
        /*0084*/ 	.word	0x0000b570


	//   ....[9]....
        /*0088*/ 	.word	0x0000b5b0


	//   ....[10]....
        /*008c*/ 	.word	0x0000b5f0


	//   ....[11]....
        /*0090*/ 	.word	0x0000b6b0


	//   ....[12]....
        /*0094*/ 	.word	0x0000b700


	//   ....[13]....
        /*0098*/ 	.word	0x0000b880


	//   ....[14]....
        /*009c*/ 	.word	0x0000b9d0


	//   ....[15]....
        /*00a0*/ 	.word	0x0000ba00


	//   ....[16]....
        /*00a4*/ 	.word	0x0000bab0


	//   ....[17]....
        /*00a8*/ 	.word	0x0000bc20


	//   ....[18]....
        /*00ac*/ 	.word	0x0000bd90


	//   ....[19]....
        /*00b0*/ 	.word	0x0000bee0


	//   ....[20]....
        /*00b4*/ 	.word	0x0000bff0


	//   ....[21]....
        /*00b8*/ 	.word	0x0000c020


	//   ....[22]....
        /*00bc*/ 	.word	0x0000c050


	//----- nvinfo : EIATTR_MAX_THREADS
	.align		4
.L_3087:
        /*00c0*/ 	.byte	0x04, 0x05
        /*00c2*/ 	.short	(.L_3089 - .L_3088)
.L_3088:
        /*00c4*/ 	.word	0x00000080
        /*00c8*/ 	.word	0x00000001
        /*00cc*/ 	.word	0x00000001


	//----- nvinfo : EIATTR_CRS_STACK_SIZE
	.align		4
.L_3089:
        /*00d0*/ 	.byte	0x04, 0x1e
        /*00d2*/ 	.short	(.L_3091 - .L_3090)
.L_3090:
        /*00d4*/ 	.word	0x00000000


	//----- nvinfo : EIATTR_CBANK_PARAM_SIZE
	.align		4
.L_3091:
        /*00d8*/ 	.byte	0x03, 0x19
        /*00da*/ 	.short	0x0228


	//----- nvinfo : EIATTR_PARAM_CBANK
	.align		4
        /*00dc*/ 	.byte	0x04, 0x0a
        /*00de*/ 	.short	(.L_3093 - .L_3092)
	.align		4
.L_3092:
        /*00e0*/ 	.word	index@(.nv.constant0._ZN2at6native18elementwise_kernelILi128ELi4EZNS0_15gpu_kernel_implINS0_13BUnaryFunctorIfffNS0_15binary_internal10DivFunctorIfEEEEEEvRNS_18TensorIteratorBaseERKT_EUliE_EEviT1_)
        /*00e4*/ 	.short	0x0210
        /*00e6*/ 	.short	0x0228


	//----- nvinfo : EIATTR_SW_WAR
	.align		4
.L_3093:
        /*00e8*/ 	.byte	0x04, 0x36
        /*00ea*/ 	.short	(.L_3095 - .L_3094)
.L_3094:
        /*00ec*/ 	.word	0x00000008
.L_3095:


//--------------------- .nv.info._ZN2at6native27unrolled_elementwise_kernelINS0_13BUnaryFunctorIfffNS0_15binary_internal10DivFunctorIfEEEESt5arrayIPcLm2EELi4E23TrivialOffsetCalculatorILi1EjESB_NS0_6memory12LoadWithCastILi1EEENSC_13StoreWithCastILi1EEEEEviT_T0_T2_T3_T4_T5_ --------------------------
	.section	.nv.info._ZN2at6native27unrolled_elementwise_kernelINS0_13BUnaryFunctorIfffNS0_15binary_internal10DivFunctorIfEEEESt5arrayIPcLm2EELi4E23TrivialOffsetCalculatorILi1EjESB_NS0_6memory12LoadWithCastILi1EEENSC_13StoreWithCastILi1EEEEEviT_T0_T2_T3_T4_T5_,"",@"SHT_CUDA_INFO"
	.sectionflags	@""
	.align	4


	//----- nvinfo : EIATTR_CUDA_API_VERSION
	.align		4
        /*0000*/ 	.byte	0x04, 0x37
        /*0002*/ 	.short	(.L_3097 - .L_3096)
.L_3096:
        /*0004*/ 	.word	0x00000082


	//----- nvinfo : EIATTR_KPARAM_INFO
	.align		4
.L_3097:
        /*0008*/ 	.byte	0x04, 0x17
        /*000a*/ 	.short	(.L_3099 - .L_3098)
.L_3098:
        /*000c*/ 	.word	0x00000000
        /*0010*/ 	.short	0x0006
        /*0012*/ 	.short	0x002c
        /*0014*/ 	.byte	0x00, 0xf0, 0x21, 0x00


	//----- nvinfo : EIATTR_KPARAM_INFO
	.align		4
.L_3099:
        /*0018*/ 	.byte	0x04, 0x17
        /*001a*/ 	.short	(.L_3101 - .L_3100)
.L_3100:
        /*001c*/ 	.word	0x00000000
        /*0020*/ 	.short	0x0005
        /*0022*/ 	.short	0x0024
        /*0024*/ 	.byte	0x00, 0xf0, 0x21, 0x00


	//----- nvinfo : EIATTR_KPARAM_INFO
	.align		4
.L_3101:
        /*0028*/ 	.byte	0x04, 0x17
        /*002a*/ 	.short	(.L_3103 - .L_3102)
.L_3102:
        /*002c*/ 	.word	0x00000000
        /*0030*/ 	.short	0x0004
        /*0032*/ 	.short	0x0021
        /*0034*/ 	.byte	0x00, 0xf0, 0x05, 0x00


	//----- nvinfo : EIATTR_KPARAM_INFO
	.align		4
.L_3103:
        /*0038*/ 	.byte	0x04, 0x17
        /*003a*/ 	.short	(.L_3105 - .L_3104)
.L_3104:
        /*003c*/ 	.word	0x00000000
        /*0040*/ 	.short	0x0003
        /*0042*/ 	.short	0x0020
        /*0044*/ 	.byte	0x00, 0xf0, 0x05, 0x00


	//----- nvinfo : EIATTR_KPARAM_INFO
	.align		4
.L_3105:
        /*0048*/ 	.byte	0x04, 0x17
        /*004a*/ 	.short	(.L_3107 - .L_3106)
.L_3106:
        /*004c*/ 	.word	0x00000000
        /*0050*/ 	.short	0x0002
        /*0052*/ 	.short	0x0010
        /*0054*/ 	.byte	0x00, 0xf0, 0x41, 0x00


	//----- nvinfo : EIATTR_KPARAM_INFO
	.align		4
.L_3107:
        /*0058*/ 	.byte	0x04, 0x17
        /*005a*/ 	.short	(.L_3109 - .L_3108)
.L_3108:
        /*005c*/ 	.word	0x00000000
        /*0060*/ 	.short	0x0001
        /*0062*/ 	.short	0x0004
        /*0064*/ 	.byte	0x00, 0xf0, 0x21, 0x00


	//----- nvinfo : EIATTR_KPARAM_INFO
	.align		4
.L_3109:
        /*0068*/ 	.byte	0x04, 0x17
        /*006a*/ 	.short	(.L_3111 - .L_3110)
.L_3110:
        /*006c*/ 	.word	0x00000000
        /*0070*/ 	.short	0x0000
        /*0072*/ 	.short	0x0000
        /*0074*/ 	.byte	0x00, 0xf0, 0x11, 0x00


	//----- nvinfo : EIATTR_SPARSE_MMA_MASK
	.align		4
.L_3111:
        /*0078*/ 	.byte	0x03, 0x50
        /*007a*/ 	.short	0x0000


	//----- nvinfo : EIATTR_MAXREG_COUNT
	.align		4
        /*007c*/ 	.byte	0x03, 0x1b
        /*007e*/ 	.short	0x00ff


	//----- nvinfo : EIATTR_EXTERNS
	.align		4
        /*0080*/ 	.byte	0x04, 0x0f
        /*0082*/ 	.short	(.L_3113 - .L_3112)


	//   ....[0]....
	.align		4
.L_3112:
        /*0084*/ 	.word	index@(__assertfail)


	//----- nvinfo : EIATTR_MERCURY_ISA_VERSION
	.align		4
.L_3113:
        /*0088*/ 	.byte	0x03, 0x5f
        /*008a*/ 	.short	0x0101


	//----- nvinfo : EIATTR_SYSCALL_OFFSETS
	.align		4
        /*008c*/ 	.byte	0x04, 0x46
        /*008e*/ 	.short	(.L_3115 - .L_3114)


	//   ....[0]....
.L_3114:
        /*0090*/ 	.word	0x00000e80


	//   ....[1]....
        /*0094*/ 	.word	0x00001d30


	//   ....[2]....
        /*0098*/ 	.word	0x00002bf0


	//   ....[3]....
        /*009c*/ 	.word	0x00003a50


	//   ....[4]....
        /*00a0*/ 	.word	0x00004b90


	//   ....[5]....
        /*00a4*/ 	.word	0x00005a90


	//   ....[6]....
        /*00a8*/ 	.word	0x00006950


	//   ....[7]....
        /*00ac*/ 	.word	0x00007810


	//----- nvinfo : EIATTR_EXIT_INSTR_OFFSETS
	.align		4
.L_3115:
        /*00b0*/ 	.byte	0x04, 0x1c
        /*00b2*/ 	.short	(.L_3117 - .L_3116)


	//   ....[0]....
.L_3116:
        /*00b4*/ 	.word	0x000069f0


	//   ....[1]....
        /*00b8*/ 	.word	0x00006b30


	//   ....[2]....
        /*00bc*/ 	.word	0x00006b70


	//   ....[3]....
        /*00c0*/ 	.word	0x00006c00


	//   ....[4]....
        /*00c4*/ 	.word	0x00006c30


	//   ....[5]....
        /*00c8*/ 	.word	0x00006c60


	//   ....[6]....
        /*00cc*/ 	.word	0x00006ce0


	//   ....[7]....
        /*00d0*/ 	.word	0x00006d10


	//   ....[8]....
        /*00d4*/ 	.word	0x00006da0


	//   ....[9]....
        /*00d8*/ 	.word	0x00006de0


	//   ....[10]....
        /*00dc*/ 	.word	0x00006e20


	//   ....[11]....
        /*00e0*/ 	.word	0x00006ee0


	//   ....[12]....
        /*00e4*/ 	.word	0x00006f30


	//   ....[13]....
        /*00e8*/ 	.word	0x000070b0


	//   ....[14]....
        /*00ec*/ 	.word	0x00007200


	//   ....[15]....
        /*00f0*/ 	.word	0x00007230


	//   ....[16]....
        /*00f4*/ 	.word	0x000072e0


	//   ....[17]....
        /*00f8*/ 	.word	0x00007450


	//   ....[18]....
        /*00fc*/ 	.word	0x000075c0


	//   ....[19]....
        /*0100*/ 	.word	0x00007710


	//   ....[20]....
        /*0104*/ 	.word	0x00007820


	//   ....[21]....
        /*0108*/ 	.word	0x00007850


	//   ....[22]....
        /*010c*/ 	.word	0x00007880


	//----- nvinfo : EIATTR_MAX_THREADS
	.align		4
.L_3117:
        /*0110*/ 	.byte	0x04, 0x05
        /*0112*/ 	.short	(.L_3119 - .L_3118)
.L_3118:
        /*0114*/ 	.word	0x00000080
        /*0118*/ 	.word	0x00000001
        /*011c*/ 	.word	0x00000001


	//----- nvinfo : EIATTR_CRS_STACK_SIZE
	.align		4
.L_3119:
        /*0120*/ 	.byte	0x04, 0x1e
        /*0122*/ 	.short	(.L_3121 - .L_3120)
.L_3120:
        /*0124*/ 	.word	0x00000000


	//----- nvinfo : EIATTR_CBANK_PARAM_SIZE
	.align		4
.L_3121:
        /*0128*/ 	.byte	0x03, 0x19
        /*012a*/ 	.short	0x0034


	//----- nvinfo : EIATTR_PARAM_CBANK
	.align		4
        /*012c*/ 	.byte	0x04, 0x0a
        /*012e*/ 	.short	(.L_3123 - .L_3122)
	.align		4
.L_3122:
        /*0130*/ 	.word	index@(.nv.constant0._ZN2at6native27unrolled_elementwise_kernelINS0_13BUnaryFunctorIfffNS0_15binary_internal10DivFunctorIfEEEESt5arrayIPcLm2EELi4E23TrivialOffsetCalculatorILi1EjESB_NS0_6memory12LoadWithCastILi1EEENSC_13StoreWithCastILi1EEEEEviT_T0_T2_T3_T4_T5_)
        /*0134*/ 	.short	0x0210
        /*0136*/ 	.short	0x0034


	//----- nvinfo : EIATTR_SW_WAR
	.align		4
.L_3123:
        /*0138*/ 	.byte	0x04, 0x36
        /*013a*/ 	.short	(.L_3125 - .L_3124)
.L_3124:
        /*013c*/ 	.word	0x00000008
.L_3125:


//--------------------- .nv.info._ZN2at6native18elementwise_kernelILi128ELi2EZNS0_22gpu_kernel_impl_nocastINS0_13BUnaryFunctorIfffNS0_15binary_internal10DivFunctorIfEEEEEEvRNS_18TensorIteratorBaseERKT_EUliE_EEviT1_ --------------------------
	.section	.nv.info._ZN2at6native18elementwise_kernelILi128ELi2EZNS0_22gpu_kernel_impl_nocastINS0_13BUnaryFunctorIfffNS0_15binary_internal10DivFunctorIfEEEEEEvRNS_18TensorIteratorBaseERKT_EUliE_EEviT1_,"",@"SHT_CUDA_INFO"
	.sectionflags	@""
	.align	4


	//----- nvinfo : EIATTR_CUDA_API_VERSION
	.align		4
        /*0000*/ 	.byte	0x04, 0x37
        /*0002*/ 	.short	(.L_3127 - .L_3126)
.L_3126:
        /*0004*/ 	.word	0x00000082


	//----- nvinfo : EIATTR_KPARAM_INFO
	.align		4
.L_3127:
        /*0008*/ 	.byte	0x04, 0x17
        /*000a*/ 	.short	(.L_3129 - .L_3128)
.L_3128:
        /*000c*/ 	.word	0x00000000
        /*0010*/ 	.short	0x0001
        /*0012*/ 	.short	0x0008
        /*0014*/ 	.byte	0x00, 0xf0, 0x61, 0x08


	//----- nvinfo : EIATTR_KPARAM_INFO
	.align		4
.L_3129:
        /*0018*/ 	.byte	0x04, 0x17
        /*001a*/ 	.short	(.L_3131 - .L_3130)
.L_3130:
        /*001c*/ 	.word	0x00000000
        /*0020*/ 	.short	0x0000
        /*0022*/ 	.short	0x0000
        /*0024*/ 	.byte	0x00, 0xf0, 0x11, 0x00


	//----- nvinfo : EIATTR_SPARSE_MMA_MASK
	.align		4
.L_3131:
        /*0028*/ 	.byte	0x03, 0x50
        /*002a*/ 	.short	0x0000


	//----- nvinfo : EIATTR_MAXREG_COUNT
	.align		4
        /*002c*/ 	.byte	0x03, 0x1b
        /*002e*/ 	.short	0x0080


	//----- nvinfo : EIATTR_MERCURY_ISA_VERSION
	.align		4
        /*0030*/ 	.byte	0x03, 0x5f
        /*0032*/ 	.short	0x0101


	//----- nvinfo : EIATTR_EXIT_INSTR_OFFSETS
	.align		4
        /*0034*/ 	.byte	0x04, 0x1c
        /*0036*/ 	.short	(.L_3133 - .L_3132)


	//   ....[0]....
.L_3132:
        /*0038*/ 	.word	0x00001460


	//   ....[1]....
        /*003c*/ 	.word	0x00002810


	//----- nvinfo : EIATTR_MAX_THREADS
	.align		4
.L_3133:
        /*0040*/ 	.byte	0x04, 0x05
        /*0042*/ 	.short	(.L_3135 - .L_3134)
.L_3134:
        /*0044*/ 	.word	0x00000080
        /*0048*/ 	.word	0x00000001
        /*004c*/ 	.word	0x00000001


	//----- nvinfo : EIATTR_CRS_STACK_SIZE
	.align		4
.L_3135:
        /*0050*/ 	.byte	0x04, 0x1e
        /*0052*/ 	.short	(.L_3137 - .L_3136)
.L_3136:
        /*0054*/ 	.word	0x00000000


	//----- nvinfo : EIATTR_CBANK_PARAM_SIZE
	.align		4
.L_3137:
        /*0058*/ 	.byte	0x03, 0x19
        /*005a*/ 	.short	0x0220


	//----- nvinfo : EIATTR_PARAM_CBANK
	.align		4
        /*005c*/ 	.byte	0x04, 0x0a
        /*005e*/ 	.short	(.L_3139 - .L_3138)
	.align		4
.L_3138:
        /*0060*/ 	.word	index@(.nv.constant0._ZN2at6native18elementwise_kernelILi128ELi2EZNS0_22gpu_kernel_impl_nocastINS0_13BUnaryFunctorIfffNS0_15binary_internal10DivFunctorIfEEEEEEvRNS_18TensorIteratorBaseERKT_EUliE_EEviT1_)
        /*0064*/ 	.short	0x0210
        /*0066*/ 	.short	0x0220


	//----- nvinfo : EIATTR_SW_WAR
	.align		4
.L_3139:
        /*0068*/ 	.byte	0x04, 0x36
        /*006a*/ 	.short	(.L_3141 - .L_3140)
.L_3140:
        /*006c*/ 	.word	0x00000008
.L_3141:


//--------------------- .nv.info._ZN2at6native27unrolled_elementwise_kernelINS0_13BUnaryFunctorIfffNS0_15binary_internal10DivFunctorIfEEEESt5arrayIPcLm2EELi4E23TrivialOffsetCalculatorILi1EjESB_NS0_6memory15LoadWithoutCastENSC_16StoreWithoutCastEEEviT_T0_T2_T3_T4_T5_ --------------------------
	.section	.nv.info._ZN2at6native27unrolled_elementwise_kernelINS0_13BUnaryFunctorIfffNS0_15binary_internal10DivFunctorIfEEEESt5arrayIPcLm2EELi4E23TrivialOffsetCalculatorILi1EjESB_NS0_6memory15LoadWithoutCastENSC_16StoreWithoutCastEEEviT_T0_T2_T3_T4_T5_,"",@"SHT_CUDA_INFO"
	.sectionflags	@""
	.align	4


	//----- nvinfo : EIATTR_CUDA_API_VERSION
	.align		4
        /*0000*/ 	.byte	0x04, 0x37
        /*0002*/ 	.short	(.L_3143 - .L_3142)
.L_3142:
        /*0004*/ 	.word	0x00000082


	//----- nvinfo : EIATTR_KPARAM_INFO
	.align		4
.L_3143:
        /*0008*/ 	.byte	0x04, 0x17
        /*000a*/ 	.short	(.L_3145 - .L_3144)
.L_3144:
        /*000c*/ 	.word	0x00000000
        /*0010*/ 	.short	0x0006
        /*0012*/ 	.short	0x0023
        /*0014*/ 	.byte	0x00, 0xf0, 0x05, 0x00


	//----- nvinfo : EIATTR_KPARAM_INFO
	.align		4
.L_3145:
        /*0018*/ 	.byte	0x04, 0x17
        /*001a*/ 	.short	(.L_3147 - .L_3146)
.L_3146:
        /*001c*/ 	.word	0x00000000
        /*0020*/ 	.short	0x0005
        /*0022*/ 	.short	0x0022
        /*0024*/ 	.byte	0x00, 0xf0, 0x05, 0x00


	//----- nvinfo : EIATTR_KPARAM_INFO
	.align		4
.L_3147:
        /*0028*/ 	.byte	0x04, 0x17
        /*002a*/ 	.short	(.L_3149 - .L_3148)
.L_3148:
        /*002c*/ 	.word	0x00000000
        /*0030*/ 	.short	0x0004
        /*0032*/ 	.short	0x0021
        /*0034*/ 	.byte	0x00, 0xf0, 0x05, 0x00


	//----- nvinfo : EIATTR_KPARAM_INFO
	.align		4
.L_3149:
        /*0038*/ 	.byte	0x04, 0x17
        /*003a*/ 	.short	(.L_3151 - .L_3150)
.L_3150:
        /*003c*/ 	.word	0x00000000
        /*0040*/ 	.short	0x0003
        /*0042*/ 	.short	0x0020
        /*0044*/ 	.byte	0x00, 0xf0, 0x05, 0x00


	//----- nvinfo : EIATTR_KPARAM_INFO
	.align		4
.L_3151:
        /*0048*/ 	.byte	0x04, 0x17
        /*004a*/ 	.short	(.L_3153 - .L_3152)
.L_3152:
        /*004c*/ 	.word	0x00000000
        /*0050*/ 	.short	0x0002
        /*0052*/ 	.short	0x0010
        /*0054*/ 	.byte	0x00, 0xf0, 0x41, 0x00


	//----- nvinfo : EIATTR_KPARAM_INFO
	.align		4
.L_3153:
        /*0058*/ 	.byte	0x04, 0x17
        /*005a*/ 	.short	(.L_3155 - .L_3154)
.L_3154:
        /*005c*/ 	.word	0x00000000
        /*0060*/ 	.short	0x0001
        /*0062*/ 	.short	0x0004
        /*0064*/ 	.byte	0x00, 0xf0, 0x21, 0x00


	//----- nvinfo : EIATTR_KPARAM_INFO
	.align		4
.L_3155:
        /*0068*/ 	.byte	0x04, 0x17
        /*006a*/ 	.short	(.L_3157 - .L_3156)
.L_3156:
        /*006c*/ 	.word	0x00000000
        /*0070*/ 	.short	0x0000
        /*0072*/ 	.short	0x0000
        /*0074*/ 	.byte	0x00, 0xf0, 0x11, 0x00


	//----- nvinfo : EIATTR_SPARSE_MMA_MASK
	.align		4
.L_3157:
        /*0078*/ 	.byte	0x03, 0x50
        /*007a*/ 	.short	0x0000


	//----- nvinfo : EIATTR_MAXREG_COUNT
	.align		4
        /*007c*/ 	.byte	0x03, 0x1b
        /*007e*/ 	.short	0x00ff


	//----- nvinfo : EIATTR_MERCURY_ISA_VERSION
	.align		4
        /*0080*/ 	.byte	0x03, 0x5f
        /*0082*/ 	.short	0x0101


	//----- nvinfo : EIATTR_EXIT_INSTR_OFFSETS
	.align		4
        /*0084*/ 	.byte	0x04, 0x1c
        /*0086*/ 	.short	(.L_3159 - .L_3158)


	//   ....[0]....
.L_3158:
        /*0088*/ 	.word	0x00000460


	//   ....[1]....
        /*008c*/ 	.word	0x000004d0


	//----- nvinfo : EIATTR_MAX_THREADS
	.align		4
.L_3159:
        /*0090*/ 	.byte	0x04, 0x05
        /*0092*/ 	.short	(.L_3161 - .L_3160)
.L_3160:
        /*0094*/ 	.word	0x00000080
        /*0098*/ 	.word	0x00000001
        /*009c*/ 	.word	0x00000001


	//----- nvinfo : EIATTR_CRS_STACK_SIZE
	.align		4
.L_3161:
        /*00a0*/ 	.byte	0x04, 0x1e
        /*00a2*/ 	.short	(.L_3163 - .L_3162)
.L_3162:
        /*00a4*/ 	.word	0x00000000


	//----- nvinfo : EIATTR_CBANK_PARAM_SIZE
	.align		4
.L_3163:
        /*00a8*/ 	.byte	0x03, 0x19
        /*00aa*/ 	.short	0x0024


	//----- nvinfo : EIATTR_PARAM_CBANK
	.align		4
        /*00ac*/ 	.byte	0x04, 0x0a
        /*00ae*/ 	.short	(.L_3165 - .L_3164)
	.align		4
.L_3164:
        /*00b0*/ 	.word	index@(.nv.constant0._ZN2at6native27unrolled_elementwise_kernelINS0_13BUnaryFunctorIfffNS0_15binary_internal10DivFunctorIfEEEESt5arrayIPcLm2EELi4E23TrivialOffsetCalculatorILi1EjESB_NS0_6memory15LoadWithoutCastENSC_16StoreWithoutCastEEEviT_T0_T2_T3_T4_T5_)
        /*00b4*/ 	.short	0x0210
        /*00b6*/ 	.short	0x0024


	//----- nvinfo : EIATTR_SW_WAR
	.align		4
.L_3165:
        /*00b8*/ 	.byte	0x04, 0x36
        /*00ba*/ 	.short	(.L_3167 - .L_3166)
.L_3166:
        /*00bc*/ 	.word	0x00000008
.L_3167:


//--------------------- .nv.info._ZN2at6native29vectorized_elementwise_kernelILi2ENS0_13BUnaryFunctorIfffNS0_15binary_internal10DivFunctorIfEEEESt5arrayIPcLm2EEEEviT0_T1_ --------------------------
	.section	.nv.info._ZN2at6native29vectorized_elementwise_kernelILi2ENS0_13BUnaryFunctorIfffNS0_15binary_internal10DivFunctorIfEEEESt5arrayIPcLm2EEEEviT0_T1_,"",@"SHT_CUDA_INFO"
	.sectionflags	@""
	.align	4


	//----- nvinfo : EIATTR_CUDA_API_VERSION
	.align		4
        /*0000*/ 	.byte	0x04, 0x37
        /*0002*/ 	.short	(.L_3169 - .L_3168)
.L_3168:
        /*0004*/ 	.word	0x00000082


	//----- nvinfo : EIATTR_KPARAM_INFO
	.align		4
.L_3169:
        /*0008*/ 	.byte	0x04, 0x17
        /*000a*/ 	.short	(.L_3171 - .L_3170)
.L_3170:
        /*000c*/ 	.word	0x00000000
        /*0010*/ 	.short	0x0002
        /*0012*/ 	.short	0x0010
        /*0014*/ 	.byte	0x00, 0xf0, 0x41, 0x00


	//----- nvinfo : EIATTR_KPARAM_INFO
	.align		4
.L_3171:
        /*0018*/ 	.byte	0x04, 0x17
        /*001a*/ 	.short	(.L_3173 - .L_3172)
.L_3172:
        /*001c*/ 	.word	0x00000000
        /*0020*/ 	.short	0x0001
        /*0022*/ 	.short	0x0004
        /*0024*/ 	.byte	0x00, 0xf0, 0x21, 0x00


	//----- nvinfo : EIATTR_KPARAM_INFO
	.align		4
.L_3173:
        /*0028*/ 	.byte	0x04, 0x17
        /*002a*/ 	.short	(.L_3175 - .L_3174)
.L_3174:
        /*002c*/ 	.word	0x00000000
        /*0030*/ 	.short	0x0000
        /*0032*/ 	.short	0x0000
        /*0034*/ 	.byte	0x00, 0xf0, 0x11, 0x00


	//----- nvinfo : EIATTR_SPARSE_MMA_MASK
	.align		4
.L_3175:
        /*0038*/ 	.byte	0x03, 0x50
        /*003a*/ 	.short	0x0000


	//----- nvinfo : EIATTR_MAXREG_COUNT
	.align		4
        /*003c*/ 	.byte	0x03, 0x1b
        /*003e*/ 	.short	0x00ff


	//----- nvinfo : EIATTR_MERCURY_ISA_VERSION
	.align		4
        /*0040*/ 	.byte	0x03, 0x5f
        /*0042*/ 	.short	0x0101


	//----- nvinfo : EIATTR_EXIT_INSTR_OFFSETS
	.align		4
        /*0044*/ 	.byte	0x04, 0x1c
        /*0046*/ 	.short	(.L_3177 - .L_3176)


	//   ....[0]....
.L_3176:
        /*0048*/ 	.word	0x00000210


	//   ....[1]....
        /*004c*/ 	.word	0x00000b40


	//   ....[2]....
        /*0050*/ 	.word	0x00000b90


	//----- nvinfo : EIATTR_MAX_THREADS
	.align		4
.L_3177:
        /*0054*/ 	.byte	0x04, 0x05
        /*0056*/ 	.short	(.L_3179 - .L_3178)
.L_3178:
        /*0058*/ 	.word	0x00000080
        /*005c*/ 	.word	0x00000001
        /*0060*/ 	.word	0x00000001


	//----- nvinfo : EIATTR_CRS_STACK_SIZE
	.align		4
.L_3179:
        /*0064*/ 	.byte	0x04, 0x1e
        /*0066*/ 	.short	(.L_3181 - .L_3180)
.L_3180:
        /*0068*/ 	.word	0x00000000


	//----- nvinfo : EIATTR_CBANK_PARAM_SIZE
	.align		4
.L_3181:
        /*006c*/ 	.byte	0x03, 0x19
        /*006e*/ 	.short	0x0020


	//----- nvinfo : EIATTR_PARAM_CBANK
	.align		4
        /*0070*/ 	.byte	0x04, 0x0a
        /*0072*/ 	.short	(.L_3183 - .L_3182)
	.align		4
.L_3182:
        /*0074*/ 	.word	index@(.nv.constant0._ZN2at6native29vectorized_elementwise_kernelILi2ENS0_13BUnaryFunctorIfffNS0_15binary_internal10DivFunctorIfEEEESt5arrayIPcLm2EEEEviT0_T1_)
        /*0078*/ 	.short	0x0210
        /*007a*/ 	.short	0x0020


	//----- nvinfo : EIATTR_SW_WAR
	.align		4
.L_3183:
        /*007c*/ 	.byte	0x04, 0x36
        /*007e*/ 	.short	(.L_3185 - .L_3184)
.L_3184:
        /*0080*/ 	.word	0x00000008
.L_3185:


//--------------------- .nv.info._ZN2at6native29vectorized_elementwise_kernelILi4ENS0_13BUnaryFunctorIfffNS0_15binary_internal10DivFunctorIfEEEESt5arrayIPcLm2EEEEviT0_T1_ --------------------------
	.section	.nv.info._ZN2at6native29vectorized_elementwise_kernelILi4ENS0_13BUnaryFunctorIfffNS0_15binary_internal10DivFunctorIfEEEESt5arrayIPcLm2EEEEviT0_T1_,"",@"SHT_CUDA_INFO"
	.sectionflags	@""
	.align	4


	//----- nvinfo : EIATTR_CUDA_API_VERSION
	.align		4
        /*0000*/ 	.byte	0x04, 0x37
        /*0002*/ 	.short	(.L_3187 - .L_3186)
.L_3186:
        /*0004*/ 	.word	0x00000082


	//----- nvinfo : EIATTR_KPARAM_INFO
	.align		4
.L_3187:
        /*0008*/ 	.byte	0x04, 0x17
        /*000a*/ 	.short	(.L_3189 - .L_3188)
.L_3188:
        /*000c*/ 	.word	0x00000000
        /*0010*/ 	.short	0x0002
        /*0012*/ 	.short	0x0010
        /*0014*/ 	.byte	0x00, 0xf0, 0x41, 0x00


	//----- nvinfo : EIATTR_KPARAM_INFO
	.align		4
.L_3189:
        /*0018*/ 	.byte	0x04, 0x17
        /*001a*/ 	.short	(.L_3191 - .L_3190)
.L_3190:
        /*001c*/ 	.word	0x00000000
        /*0020*/ 	.short	0x0001
        /*0022*/ 	.short	0x0004
        /*0024*/ 	.byte	0x00, 0xf0, 0x21, 0x00


	//----- nvinfo : EIATTR_KPARAM_INFO
	.align		4
.L_3191:
        /*0028*/ 	.byte	0x04, 0x17
        /*002a*/ 	.short	(.L_3193 - .L_3192)
.L_3192:
        /*002c*/ 	.word	0x00000000
        /*0030*/ 	.short	0x0000
        /*0032*/ 	.short	0x0000
        /*0034*/ 	.byte	0x00, 0xf0, 0x11, 0x00


	//----- nvinfo : EIATTR_SPARSE_MMA_MASK
	.align		4
.L_3193:
        /*0038*/ 	.byte	0x03, 0x50
        /*003a*/ 	.short	0x0000


	//----- nvinfo : EIATTR_MAXREG_COUNT
	.align		4
        /*003c*/ 	.byte	0x03, 0x1b
        /*003e*/ 	.short	0x00ff


	//----- nvinfo : EIATTR_MERCURY_ISA_VERSION
	.align		4
        /*0040*/ 	.byte	0x03, 0x5f
        /*0042*/ 	.short	0x0101


	//----- nvinfo : EIATTR_EXIT_INSTR_OFFSETS
	.align		4
        /*0044*/ 	.byte	0x04, 0x1c
        /*0046*/ 	.short	(.L_3195 - .L_3194)


	//   ....[0]....
.L_3194:
        /*0048*/ 	.word	0x000001d0


	//   ....[1]....
        /*004c*/ 	.word	0x00000b00


	//   ....[2]....
        /*0050*/ 	.word	0x00000b50


	//----- nvinfo : EIATTR_MAX_THREADS
	.align		4
.L_3195:
        /*0054*/ 	.byte	0x04, 0x05
        /*0056*/ 	.short	(.L_3197 - .L_3196)
.L_3196:
        /*0058*/ 	.word	0x00000080
        /*005c*/ 	.word	0x00000001
        /*0060*/ 	.word	0x00000001


	//----- nvinfo : EIATTR_CRS_STACK_SIZE
	.align		4
.L_3197:
        /*0064*/ 	.byte	0x04, 0x1e
        /*0066*/ 	.short	(.L_3199 - .L_3198)
.L_3198:
        /*0068*/ 	.word	0x00000000


	//----- nvinfo : EIATTR_CBANK_PARAM_SIZE
	.align		4
.L_3199:
        /*006c*/ 	.byte	0x03, 0x19
        /*006e*/ 	.short	0x0020


	//----- nvinfo : EIATTR_PARAM_CBANK
	.align		4
        /*0070*/ 	.byte	0x04, 0x0a
        /*0072*/ 	.short	(.L_3201 - .L_3200)
	.align		4
.L_3200:
        /*0074*/ 	.word	index@(.nv.constant0._ZN2at6native29vectorized_elementwise_kernelILi4ENS0_13BUnaryFunctorIfffNS0_15binary_internal10DivFunctorIfEEEESt5arrayIPcLm2EEEEviT0_T1_)
        /*0078*/ 	.short	0x0210
        /*007a*/ 	.short	0x0020


	//----- nvinfo : EIATTR_SW_WAR
	.align		4
.L_3201:
        /*007c*/ 	.byte	0x04, 0x36
        /*007e*/ 	.short	(.L_3203 - .L_3202)
.L_3202:
        /*0080*/ 	.word	0x00000008
.L_3203:


//--------------------- .nv.info._ZN2at6native29vectorized_elementwise_kernelILi8ENS0_13BUnaryFunctorIfffNS0_15binary_internal10DivFunctorIfEEEESt5arrayIPcLm2EEEEviT0_T1_ --------------------------
	.section	.nv.info._ZN2at6native29vectorized_elementwise_kernelILi8ENS0_13BUnaryFunctorIfffNS0_15binary_internal10DivFunctorIfEEEESt5arrayIPcLm2EEEEviT0_T1_,"",@"SHT_CUDA_INFO"
	.sectionflags	@""
	.align	4


	//----- nvinfo : EIATTR_CUDA_API_VERSION
	.align		4
        /*0000*/ 	.byte	0x04, 0x37
        /*0002*/ 	.short	(.L_3205 - .L_3204)
.L_3204:
        /*0004*/ 	.word	0x00000082


	//----- nvinfo : EIATTR_KPARAM_INFO
	.align		4
.L_3205:
        /*0008*/ 	.byte	0x04, 0x17
        /*000a*/ 	.short	(.L_3207 - .L_3206)
.L_3206:
        /*000c*/ 	.word	0x00000000
        /*0010*/ 	.short	0x0002
        /*0012*/ 	.short	0x0010
        /*0014*/ 	.byte	0x00, 0xf0, 0x41, 0x00


	//----- nvinfo : EIATTR_KPARAM_INFO
	.align		4
.L_3207:
        /*0018*/ 	.byte	0x04, 0x17
        /*001a*/ 	.short	(.L_3209 - .L_3208)
.L_3208:
        /*001c*/ 	.word	0x00000000
        /*0020*/ 	.short	0x0001
        /*0022*/ 	.short	0x0004
        /*0024*/ 	.byte	0x00, 0xf0, 0x21, 0x00


	//----- nvinfo : EIATTR_KPARAM_INFO
	.align		4
.L_3209:
        /*0028*/ 	.byte	0x04, 0x17
        /*002a*/ 	.short	(.L_3211 - .L_3210)
.L_3210:
        /*002c*/ 	.word	0x00000000
        /*0030*/ 	.short	0x0000
        /*0032*/ 	.short	0x0000
        /*0034*/ 	.byte	0x00, 0xf0, 0x11, 0x00


	//----- nvinfo : EIATTR_SPARSE_MMA_MASK
	.align		4
.L_3211:
        /*0038*/ 	.byte	0x03, 0x50
        /*003a*/ 	.short	0x0000


	//----- nvinfo : EIATTR_MAXREG_COUNT
	.align		4
        /*003c*/ 	.byte	0x03, 0x1b
        /*003e*/ 	.short	0x00ff


	//----- nvinfo : EIATTR_MERCURY_ISA_VERSION
	.align		4
        /*0040*/ 	.byte	0x03, 0x5f
        /*0042*/ 	.short	0x0101


	//----- nvinfo : EIATTR_EXIT_INSTR_OFFSETS
	.align		4
        /*0044*/ 	.byte	0x04, 0x1c
        /*0046*/ 	.short	(.L_3213 - .L_3212)


	//   ....[0]....
.L_3212:
        /*0048*/ 	.word	0x000001d0


	//   ....[1]....
        /*004c*/ 	.word	0x00000b00


	//   ....[2]....
        /*0050*/ 	.word	0x00000b50


	//----- nvinfo : EIATTR_MAX_THREADS
	.align		4
.L_3213:
        /*0054*/ 	.byte	0x04, 0x05
        /*0056*/ 	.short	(.L_3215 - .L_3214)
.L_3214:
        /*0058*/ 	.word	0x00000080
        /*005c*/ 	.word	0x00000001
        /*0060*/ 	.word	0x00000001


	//----- nvinfo : EIATTR_CRS_STACK_SIZE
	.align		4
.L_3215:
        /*0064*/ 	.byte	0x04, 0x1e
        /*0066*/ 	.short	(.L_3217 - .L_3216)
.L_3216:
        /*0068*/ 	.word	0x00000000


	//----- nvinfo : EIATTR_CBANK_PARAM_SIZE
	.align		4
.L_3217:
        /*006c*/ 	.byte	0x03, 0x19
        /*006e*/ 	.short	0x0020


	//----- nvinfo : EIATTR_PARAM_CBANK
	.align		4
        /*0070*/ 	.byte	0x04, 0x0a
        /*0072*/ 	.short	(.L_3219 - .L_3218)
	.align		4
.L_3218:
        /*0074*/ 	.word	index@(.nv.constant0._ZN2at6native29vectorized_elementwise_kernelILi8ENS0_13BUnaryFunctorIfffNS0_15binary_internal10DivFunctorIfEEEESt5arrayIPcLm2EEEEviT0_T1_)
        /*0078*/ 	.short	0x0210
        /*007a*/ 	.short	0x0020


	//----- nvinfo : EIATTR_SW_WAR
	.align		4
.L_3219:
        /*007c*/ 	.byte	0x04, 0x36
        /*007e*/ 	.short	(.L_3221 - .L_3220)
.L_3220:
        /*0080*/ 	.word	0x00000008
.L_3221:


//--------------------- .nv.info._ZN2at6native18elementwise_kernelILi128ELi4EZNS0_15gpu_kernel_implINS0_13AUnaryFunctorIfffNS0_15binary_internal10DivFunctorIfEEEEEEvRNS_18TensorIteratorBaseERKT_EUliE_EEviT1_ --------------------------
	.section	.nv.info._ZN2at6native18elementwise_kernelILi128ELi4EZNS0_15gpu_kernel_implINS0_13AUnaryFunctorIfffNS0_15binary_internal10DivFunctorIfEEEEEEvRNS_18TensorIteratorBaseERKT_EUliE_EEviT1_,"",@"SHT_CUDA_INFO"
	.sectionflags	@""
	.align	4


	//----- nvinfo : EIATTR_CUDA_API_VERSION
	.align		4
        /*0000*/ 	.byte	0x04, 0x37
        /*0002*/ 	.short	(.L_3223 - .L_3222)
.L_3222:
        /*0004*/ 	.word	0x00000082


	//----- nvinfo : EIATTR_KPARAM_INFO
	.align		4
.L_3223:
        /*0008*/ 	.byte	0x04, 0x17
        /*000a*/ 	.short	(.L_3225 - .L_3224)
.L_3224:
        /*000c*/ 	.word	0x00000000
        /*0010*/ 	.short	0x0001
        /*0012*/ 	.short	0x0008
        /*0014*/ 	.byte	0x00, 0xf0, 0x81, 0x08


	//----- nvinfo : EIATTR_KPARAM_INFO
	.align		4
.L_3225:
        /*0018*/ 	.byte	0x04, 0x17
        /*001a*/ 	.short	(.L_3227 - .L_3226)
.L_3226:
        /*001c*/ 	.word	0x00000000
        /*0020*/ 	.short	0x0000
        /*0022*/ 	.short	0x0000
        /*0024*/ 	.byte	0x00, 0xf0, 0x11, 0x00


	//----- nvinfo : EIATTR_SPARSE_MMA_MASK
	.align		4
.L_3227:
        /*0028*/ 	.byte	0x03, 0x50
        /*002a*/ 	.short	0x0000


	//----- nvinfo : EIATTR_MAXREG_COUNT
	.align		4
        /*002c*/ 	.byte	0x03, 0x1b
        /*002e*/ 	.short	0x0080


	//----- nvinfo : EIATTR_EXTERNS
	.align		4
        /*0030*/ 	.byte	0x04, 0x0f
        /*0032*/ 	.short	(.L_3229 - .L_3228)


	//   ....[0]....
	.align		4
.L_3228:
        /*0034*/ 	.word	index@(__assertfail)


	//----- nvinfo : EIATTR_MERCURY_ISA_VERSION
	.align		4
.L_3229:
        /*0038*/ 	.byte	0x03, 0x5f
        /*003a*/ 	.short	0x0101


	//----- nvinfo : EIATTR_SYSCALL_OFFSETS
	.align		4
        /*003c*/ 	.byte	0x04, 0x46
        /*003e*/ 	.short	(.L_3231 - .L_3230)


	//   ....[0]....
.L_3230:
        /*0040*/ 	.word	0x00002160


	//   ....[1]....
        /*0044*/ 	.word	0x00002fe0


	//   ....[2]....
        /*0048*/ 	.word	0x00005170


	//   ....[3]....
        /*004c*/ 	.word	0x00005ff0


	//   ....[4]....
        /*0050*/ 	.word	0x00008170


	//   ....[5]....
        /*0054*/ 	.word	0x00008ff0


	//   ....[6]....
        /*0058*/ 	.word	0x0000b160


	//   ....[7]....
        /*005c*/ 	.word	0x0000bfe0


	//----- nvinfo : EIATTR_EXIT_INSTR_OFFSETS
	.align		4
.L_3231:
        /*0060*/ 	.byte	0x04, 0x1c
        /*0062*/ 	.short	(.L_3233 - .L_3232)


	//   ....[0]....
.L_3232:
        /*0064*/ 	.word	0x000090a0


	//   ....[1]....
        /*0068*/ 	.word	0x0000b300


	//   ....[2]....
        /*006c*/ 	.word	0x0000b340


	//   ....[3]....
        /*0070*/ 	.word	0x0000b3d0


	//   ....[4]....
        /*0074*/ 	.word	0x0000b400


	//   ....[5]....
        /*0078*/ 	.word	0x0000b430


	//   ....[6]....
        /*007c*/ 	.word	0x0000b4b0


	//   ....[7]....
        /*0080*/ 	.word	0x0000b4e0


	//   ....[8]....
        /*0084*/ 	.word	0x0000b570


	//   ....[9]....
        /*0088*/ 	.word	0x0000b5b0


	//   ....[10]....
        /*008c*/ 	.word	0x0000b5f0


	//   ....[11]....
        /*0090*/ 	.word	0x0000b6b0


	//   ....[12]....
        /*0094*/ 	.word	0x0000b700


	//   ....[13]....
        /*0098*/ 	.word	0x0000b880


	//   ....[14]....
        /*009c*/ 	.word	0x0000b9d0


	//   ....[15]....
        /*00a0*/ 	.word	0x0000ba00


	//   ....[16]....
        /*00a4*/ 	.word	0x0000bab0


	//   ....[17]....
        /*00a8*/ 	.word	0x0000bc20


	//   ....[18]....
        /*00ac*/ 	.word	0x0000bd90


	//   ....[19]....
        /*00b0*/ 	.word	0x0000bee0


	//   ....[20]....
        /*00b4*/ 	.word	0x0000bff0


	//   ....[21]....
        /*00b8*/ 	.word	0x0000c020


	//   ....[22]....
        /*00bc*/ 	.word	0x0000c050


	//----- nvinfo : EIATTR_MAX_THREADS
	.align		4
.L_3233:
        /*00c0*/ 	.byte	0x04, 0x05
        /*00c2*/ 	.short	(.L_3235 - .L_3234)
.L_3234:
        /*00c4*/ 	.word	0x00000080
        /*00c8*/ 	.word	0x00000001
        /*00cc*/ 	.word	0x00000001


	//----- nvinfo : EIATTR_CRS_STACK_SIZE
	.align		4
.L_3235:
        /*00d0*/ 	.byte	0x04, 0x1e
        /*00d2*/ 	.short	(.L_3237 - .L_3236)
.L_3236:
        /*00d4*/ 	.word	0x00000000


	//----- nvinfo : EIATTR_CBANK_PARAM_SIZE
	.align		4
.L_3237:
        /*00d8*/ 	.byte	0x03, 0x19
        /*00da*/ 	.short	0x0228


	//----- nvinfo : EIATTR_PARAM_CBANK
	.align		4
        /*00dc*/ 	.byte	0x04, 0x0a
        /*00de*/ 	.short	(.L_3239 - .L_3238)
	.align		4
.L_3238:
        /*00e0*/ 	.word	index@(.nv.constant0._ZN2at6native18elementwise_kernelILi128ELi4EZNS0_15gpu_kernel_implINS0_13AUnaryFunctorIfffNS0_15binary_internal10DivFunctorIfEEEEEEvRNS_18TensorIteratorBaseERKT_EUliE_EEviT1_)
        /*00e4*/ 	.short	0x0210
        /*00e6*/ 	.short	0x0228


	//----- nvinfo : EIATTR_SW_WAR
	.align		4
.L_3239:
        /*00e8*/ 	.byte	0x04, 0x36
        /*00ea*/ 	.short	(.L_3241 - .L_3240)
.L_3240:
        /*00ec*/ 	.word	0x00000008
.L_3241:


//--------------------- .nv.info._ZN2at6native27unrolled_elementwise_kernelINS0_13AUnaryFunctorIfffNS0_15binary_internal10DivFunctorIfEEEESt5arrayIPcLm2EELi4E23TrivialOffsetCalculatorILi1EjESB_NS0_6memory12LoadWithCastILi1EEENSC_13StoreWithCastILi1EEEEEviT_T0_T2_T3_T4_T5_ --------------------------
	.section	.nv.info._ZN2at6native27unrolled_elementwise_kernelINS0_13AUnaryFunctorIfffNS0_15binary_internal10DivFunctorIfEEEESt5arrayIPcLm2EELi4E23TrivialOffsetCalculatorILi1EjESB_NS0_6memory12LoadWithCastILi1EEENSC_13StoreWithCastILi1EEEEEviT_T0_T2_T3_T4_T5_,"",@"SHT_CUDA_INFO"
	.sectionflags	@""
	.align	4


	//----- nvinfo : EIATTR_CUDA_API_VERSION
	.align		4
        /*0000*/ 	.byte	0x04, 0x37
        /*0002*/ 	.short	(.L_3243 - .L_3242)
.L_3242:
        /*0004*/ 	.word	0x00000082


	//----- nvinfo : EIATTR_KPARAM_INFO
	.align		4
.L_3243:
        /*0008*/ 	.byte	0x04, 0x17
        /*000a*/ 	.short	(.L_3245 - .L_3244)
.L_3244:
        /*000c*/ 	.word	0x00000000
        /*0010*/ 	.short	0x0006
        /*0012*/ 	.short	0x002c
        /*0014*/ 	.byte	0x00, 0xf0, 0x21, 0x00


	//----- nvinfo : EIATTR_KPARAM_INFO
	.align		4
.L_3245:
        /*0018*/ 	.byte	0x04, 0x17
        /*001a*/ 	.short	(.L_3247 - .L_3246)
.L_3246:
        /*001c*/ 	.word	0x00000000
        /*0020*/ 	.short	0x0005
        /*0022*/ 	.short	0x0024
        /*0024*/ 	.byte	0x00, 0xf0, 0x21, 0x00


	//----- nvinfo : EIATTR_KPARAM_INFO
	.align		4
.L_3247:
        /*0028*/ 	.byte	0x04, 0x17
        /*002a*/ 	.short	(.L_3249 - .L_3248)
.L_3248:
        /*002c*/ 	.word	0x00000000
        /*0030*/ 	.short	0x0004
        /*0032*/ 	.short	0x0021
        /*0034*/ 	.byte	0x00, 0xf0, 0x05, 0x00


	//----- nvinfo : EIATTR_KPARAM_INFO
	.align		4
.L_3249:
        /*0038*/ 	.byte	0x04, 0x17
        /*003a*/ 	.short	(.L_3251 - .L_3250)
.L_3250:
        /*003c*/ 	.word	0x00000000
        /*0040*/ 	.short	0x0003
        /*0042*/ 	.short	0x0020
        /*0044*/ 	.byte	0x00, 0xf0, 0x05, 0x00


	//----- nvinfo : EIATTR_KPARAM_INFO
	.align		4
.L_3251:
        /*0048*/ 	.byte	0x04, 0x17
        /*004a*/ 	.short	(.L_3253 - .L_3252)
.L_3252:
        /*004c*/ 	.word	0x00000000
        /*0050*/ 	.short	0x0002
        /*0052*/ 	.short	0x0010
        /*0054*/ 	.byte	0x00, 0xf0, 0x41, 0x00


	//----- nvinfo : EIATTR_KPARAM_INFO
	.align		4
.L_3253:
        /*0058*/ 	.byte	0x04, 0x17
        /*005a*/ 	.short	(.L_3255 - .L_3254)
.L_3254:
        /*005c*/ 	.word	0x00000000
        /*0060*/ 	.short	0x0001
        /*0062*/ 	.short	0x0004
        /*0064*/ 	.byte	0x00, 0xf0, 0x21, 0x00


	//----- nvinfo : EIATTR_KPARAM_INFO
	.align		4
.L_3255:
        /*0068*/ 	.byte	0x04, 0x17
        /*006a*/ 	.short	(.L_3257 - .L_3256)
.L_3256:
        /*006c*/ 	.word	0x00000000
        /*0070*/ 	.short	0x0000
        /*0072*/ 	.short	0x0000
        /*0074*/ 	.byte	0x00, 0xf0, 0x11, 0x00


	//----- nvinfo : EIATTR_SPARSE_MMA_MASK
	.align		4
.L_3257:
        /*0078*/ 	.byte	0x03, 0x50
        /*007a*/ 	.short	0x0000


	//----- nvinfo : EIATTR_MAXREG_COUNT
	.align		4
        /*007c*/ 	.byte	0x03, 0x1b
        /*007e*/ 	.short	0x00ff


	//----- nvinfo : EIATTR_EXTERNS
	.align		4
        /*0080*/ 	.byte	0x04, 0x0f
        /*0082*/ 	.short	(.L_3259 - .L_3258)


	//   ....[0]....
	.align		4
.L_3258:
        /*0084*/ 	.word	index@(__assertfail)


	//----- nvinfo : EIATTR_MERCURY_ISA_VERSION
	.align		4
.L_3259:
        /*0088*/ 	.byte	0x03, 0x5f
        /*008a*/ 	.short	0x0101


	//----- nvinfo : EIATTR_SYSCALL_OFFSETS
	.align		4
        /*008c*/ 	.byte	0x04, 0x46
        /*008e*/ 	.short	(.L_3261 - .L_3260)


	//   ....[0]....
.L_3260:
        /*0090*/ 	.word	0x00000e70


	//   ....[1]....
        /*0094*/ 	.word	0x00001d20


	//   ....[2]....
        /*0098*/ 	.word	0x00002be0


	//   ....[3]....
        /*009c*/ 	.word	0x00003a40


	//   ....[4]....
        /*00a0*/ 	.word	0x00004b80


	//   ....[5]....
        /*00a4*/ 	.word	0x00005a80


	//   ....[6]....
        /*00a8*/ 	.word	0x00006940


	//   ....[7]....
        /*00ac*/ 	.word	0x00007800


	//----- nvinfo : EIATTR_EXIT_INSTR_OFFSETS
	.align		4
.L_3261:
        /*00b0*/ 	.byte	0x04, 0x1c
        /*00b2*/ 	.short	(.L_3263 - .L_3262)


	//   ....[0]....
.L_3262:
        /*00b4*/ 	.word	0x000069e0


	//   ....[1]....
        /*00b8*/ 	.word	0x00006b20


	//   ....[2]....
        /*00bc*/ 	.word	0x00006b60


	//   ....[3]....
        /*00c0*/ 	.word	0x00006bf0


	//   ....[4]....
        /*00c4*/ 	.word	0x00006c20


	//   ....[5]....
        /*00c8*/ 	.word	0x00006c50


	//   ....[6]....
        /*00cc*/ 	.word	0x00006cd0


	//   ....[7]....
        /*00d0*/ 	.word	0x00006d00


	//   ....[8]....
        /*00d4*/ 	.word	0x00006d90


	//   ....[9]....
        /*00d8*/ 	.word	0x00006dd0


	//   ....[10]....
        /*00dc*/ 	.word	0x00006e10


	//   ....[11]....
        /*00e0*/ 	.word	0x00006ed0


	//   ....[12]....
        /*00e4*/ 	.word	0x00006f20


	//   ....[13]....
        /*00e8*/ 	.word	0x000070a0


	//   ....[14]....
        /*00ec*/ 	.word	0x000071f0


	//   ....[15]....
        /*00f0*/ 	.word	0x00007220


	//   ....[16]....
        /*00f4*/ 	.word	0x000072d0


	//   ....[17]....
        /*00f8*/ 	.word	0x00007440


	//   ....[18]....
        /*00fc*/ 	.word	0x000075b0


	//   ....[19]....
        /*0100*/ 	.word	0x00007700


	//   ....[20]....
        /*0104*/ 	.word	0x00007810


	//   ....[21]....
        /*0108*/ 	.word	0x00007840


	//   ....[22]....
        /*010c*/ 	.word	0x00007870


	//----- nvinfo : EIATTR_MAX_THREADS
	.align		4
.L_3263:
        /*0110*/ 	.byte	0x04, 0x05
        /*0112*/ 	.short	(.L_3265 - .L_3264)
.L_3264:
        /*0114*/ 	.word	0x00000080
        /*0118*/ 	.word	0x00000001
        /*011c*/ 	.word	0x00000001


	//----- nvinfo : EIATTR_CRS_STACK_SIZE
	.align		4
.L_3265:
        /*0120*/ 	.byte	0x04, 0x1e
        /*0122*/ 	.short	(.L_3267 - .L_3266)
.L_3266:
        /*0124*/ 	.word	0x00000000


	//----- nvinfo : EIATTR_CBANK_PARAM_SIZE
	.align		4
.L_3267:
        /*0128*/ 	.byte	0x03, 0x19
        /*012a*/ 	.short	0x0034


	//----- nvinfo : EIATTR_PARAM_CBANK
	.align		4
        /*012c*/ 	.byte	0x04, 0x0a
        /*012e*/ 	.short	(.L_3269 - .L_3268)
	.align		4
.L_3268:
        /*0130*/ 	.word	index@(.nv.constant0._ZN2at6native27unrolled_elementwise_kernelINS0_13AUnaryFunctorIfffNS0_15binary_internal10DivFunctorIfEEEESt5arrayIPcLm2EELi4E23TrivialOffsetCalculatorILi1EjESB_NS0_6memory12LoadWithCastILi1EEENSC_13StoreWithCastILi1EEEEEviT_T0_T2_T3_T4_T5_)
        /*0134*/ 	.short	0x0210
        /*0136*/ 	.short	0x0034


	//----- nvinfo : EIATTR_SW_WAR
	.align		4
.L_3269:
        /*0138*/ 	.byte	0x04, 0x36
        /*013a*/ 	.short	(.L_3271 - .L_3270)
.L_3270:
        /*013c*/ 	.word	0x00000008
.L_3271:


//--------------------- .nv.info._ZN2at6native18elementwise_kernelILi128ELi2EZNS0_22gpu_kernel_impl_nocastINS0_13AUnaryFunctorIfffNS0_15binary_internal10DivFunctorIfEEEEEEvRNS_18TensorIteratorBaseERKT_EUliE_EEviT1_ --------------------------
	.section	.nv.info._ZN2at6native18elementwise_kernelILi128ELi2EZNS0_22gpu_kernel_impl_nocastINS0_13AUnaryFunctorIfffNS0_15binary_internal10DivFunctorIfEEEEEEvRNS_18TensorIteratorBaseERKT_EUliE_EEviT1_,"",@"SHT_CUDA_INFO"
	.sectionflags	@""
	.align	4


	//----- nvinfo : EIATTR_CUDA_API_VERSION
	.align		4
        /*0000*/ 	.byte	0x04, 0x37
        /*0002*/ 	.short	(.L_3273 - .L_3272)
.L_3272:
        /*0004*/ 	.word	0x00000082


	//----- nvinfo : EIATTR_KPARAM_INFO
	.align		4
.L_3273:
        /*0008*/ 	.byte	0x04, 0x17
        /*000a*/ 	.short	(.L_3275 - .L_3274)
.L_3274:
        /*000c*/ 	.word	0x00000000
        /*0010*/ 	.short	0x0001
        /*0012*/ 	.short	0x0008
        /*0014*/ 	.byte	0x00, 0xf0, 0x61, 0x08


	//----- nvinfo : EIATTR_KPARAM_INFO
	.align		4
.L_3275:
        /*0018*/ 	.byte	0x04, 0x17
        /*001a*/ 	.short	(.L_3277 - .L_3276)
.L_3276:
        /*001c*/ 	.word	0x00000000
        /*0020*/ 	.short	0x0000
        /*0022*/ 	.short	0x0000
        /*0024*/ 	.byte	0x00, 0xf0, 0x11, 0x00


	//----- nvinfo : EIATTR_SPARSE_MMA_MASK
	.align		4
.L_3277:
        /*0028*/ 	.byte	0x03, 0x50
        /*002a*/ 	.short	0x0000


	//----- nvinfo : EIATTR_MAXREG_COUNT
	.align		4
        /*002c*/ 	.byte	0x03, 0x1b
        /*002e*/ 	.short	0x0080


	//----- nvinfo : EIATTR_MERCURY_ISA_VERSION
	.align		4
        /*0030*/ 	.byte	0x03, 0x5f
        /*0032*/ 	.short	0x0101


	//----- nvinfo : EIATTR_EXIT_INSTR_OFFSETS
	.align		4
        /*0034*/ 	.byte	0x04, 0x1c
        /*0036*/ 	.short	(.L_3279 - .L_3278)


	//   ....[0]....
.L_3278:
        /*0038*/ 	.word	0x00001460


	//   ....[1]....
        /*003c*/ 	.word	0x00002810


	//----- nvinfo : EIATTR_MAX_THREADS
	.align		4
.L_3279:
        /*0040*/ 	.byte	0x04, 0x05
        /*0042*/ 	.short	(.L_3281 - .L_3280)
.L_3280:
        /*0044*/ 	.word	0x00000080
        /*0048*/ 	.word	0x00000001
        /*004c*/ 	.word	0x00000001


	//----- nvinfo : EIATTR_CRS_STACK_SIZE
	.align		4
.L_3281:
        /*0050*/ 	.byte	0x04, 0x1e
        /*0052*/ 	.short	(.L_3283 - .L_3282)
.L_3282:
        /*0054*/ 	.word	0x00000000


	//----- nvinfo : EIATTR_CBANK_PARAM_SIZE
	.align		4
.L_3283:
        /*0058*/ 	.byte	0x03, 0x19
        /*005a*/ 	.short	0x0220


	//----- nvinfo : EIATTR_PARAM_CBANK
	.align		4
        /*005c*/ 	.byte	0x04, 0x0a
        /*005e*/ 	.short	(.L_3285 - .L_3284)
	.align		4
.L_3284:
        /*0060*/ 	.word	index@(.nv.constant0._ZN2at6native18elementwise_kernelILi128ELi2EZNS0_22gpu_kernel_impl_nocastINS0_13AUnaryFunctorIfffNS0_15binary_internal10DivFunctorIfEEEEEEvRNS_18TensorIteratorBaseERKT_EUliE_EEviT1_)
        /*0064*/ 	.short	0x0210
        /*0066*/ 	.short	0x0220


	//----- nvinfo : EIATTR_SW_WAR
	.align		4
.L_3285:
        /*0068*/ 	.byte	0x04, 0x36
        /*006a*/ 	.short	(.L_3287 - .L_3286)
.L_3286:
        /*006c*/ 	.word	0x00000008
.L_3287:


//--------------------- .nv.info._ZN2at6native27unrolled_elementwise_kernelINS0_13AUnaryFunctorIfffNS0_15binary_internal10DivFunctorIfEEEESt5arrayIPcLm2EELi4E23TrivialOffsetCalculatorILi1EjESB_NS0_6memory15LoadWithoutCastENSC_16StoreWithoutCastEEEviT_T0_T2_T3_T4_T5_ --------------------------
	.section	.nv.info._ZN2at6native27unrolled_elementwise_kernelINS0_13AUnaryFunctorIfffNS0_15binary_internal10DivFunctorIfEEEESt5arrayIPcLm2EELi4E23TrivialOffsetCalculatorILi1EjESB_NS0_6memory15LoadWithoutCastENSC_16StoreWithoutCastEEEviT_T0_T2_T3_T4_T5_,"",@"SHT_CUDA_INFO"
	.sectionflags	@""
	.align	4


	//----- nvinfo : EIATTR_CUDA_API_VERSION
	.align		4
        /*0000*/ 	.byte	0x04, 0x37
        /*0002*/ 	.short	(.L_3289 - .L_3288)
.L_3288:
        /*0004*/ 	.word	0x00000082


	//----- nvinfo : EIATTR_KPARAM_INFO
	.align		4
.L_3289:
        /*0008*/ 	.byte	0x04, 0x17
        /*000a*/ 	.short	(.L_3291 - .L_3290)
.L_3290:
        /*000c*/ 	.word	0x00000000
        /*0010*/ 	.short	0x0006
        /*0012*/ 	.short	0x0023
        /*0014*/ 	.byte	0x00, 0xf0, 0x05, 0x00


	//----- nvinfo : EIATTR_KPARAM_INFO
	.align		4
.L_3291:
        /*0018*/ 	.byte	0x04, 0x17
        /*001a*/ 	.short	(.L_3293 - .L_3292)
.L_3292:
        /*001c*/ 	.word	0x00000000
        /*0020*/ 	.short	0x0005
        /*0022*/ 	.short	0x0022
        /*0024*/ 	.byte	0x00, 0xf0, 0x05, 0x00


	//----- nvinfo : EIATTR_KPARAM_INFO
	.align		4
.L_3293:
        /*0028*/ 	.byte	0x04, 0x17
        /*002a*/ 	.short	(.L_3295 - .L_3294)
.L_3294:
        /*002c*/ 	.word	0x00000000
        /*0030*/ 	.short	0x0004
        /*0032*/ 	.short	0x0021
        /*0034*/ 	.byte	0x00, 0xf0, 0x05, 0x00


	//----- nvinfo : EIATTR_KPARAM_INFO
	.align		4
.L_3295:
        /*0038*/ 	.byte	0x04, 0x17
        /*003a*/ 	.short	(.L_3297 - .L_3296)
.L_3296:
        /*003c*/ 	.word	0x00000000
        /*0040*/ 	.short	0x0003
        /*0042*/ 	.short	0x0020
        /*0044*/ 	.byte	0x00, 0xf0, 0x05, 0x00


	//----- nvinfo : EIATTR_KPARAM_INFO
	.align		4
.L_3297:
        /*0048*/ 	.byte	0x04, 0x17
        /*004a*/ 	.short	(.L_3299 - .L_3298)
.L_3298:
        /*004c*/ 	.word	0x00000000
        /*0050*/ 	.short	0x0002
        /*0052*/ 	.short	0x0010
        /*0054*/ 	.byte	0x00, 0xf0, 0x41, 0x00


	//----- nvinfo : EIATTR_KPARAM_INFO
	.align		4
.L_3299:
        /*0058*/ 	.byte	0x04, 0x17
        /*005a*/ 	.short	(.L_3301 - .L_3300)
.L_3300:
        /*005c*/ 	.word	0x00000000
        /*0060*/ 	.short	0x0001
        /*0062*/ 	.short	0x0004
        /*0064*/ 	.byte	0x00, 0xf0, 0x21, 0x00


	//----- nvinfo : EIATTR_KPARAM_INFO
	.align		4
.L_3301:
        /*0068*/ 	.byte	0x04, 0x17
        /*006a*/ 	.short	(.L_3303 - .L_3302)
.L_3302:
        /*006c*/ 	.word	0x00000000
        /*0070*/ 	.short	0x0000
        /*0072*/ 	.short	0x0000
        /*0074*/ 	.byte	0x00, 0xf0, 0x11, 0x00


	//----- nvinfo : EIATTR_SPARSE_MMA_MASK
	.align		4
.L_3303:
        /*0078*/ 	.byte	0x03, 0x50
        /*007a*/ 	.short	0x0000


	//----- nvinfo : EIATTR_MAXREG_COUNT
	.align		4
        /*007c*/ 	.byte	0x03, 0x1b
        /*007e*/ 	.short	0x00ff


	//----- nvinfo : EIATTR_MERCURY_ISA_VERSION
	.align		4
        /*0080*/ 	.byte	0x03, 0x5f
        /*0082*/ 	.short	0x0101


	//----- nvinfo : EIATTR_EXIT_INSTR_OFFSETS
	.align		4
        /*0084*/ 	.byte	0x04, 0x1c
        /*0086*/ 	.short	(.L_3305 - .L_3304)


	//   ....[0]....
.L_3304:
        /*0088*/ 	.word	0x00000460


	//   ....[1]....
        /*008c*/ 	.word	0x000004d0


	//----- nvinfo : EIATTR_MAX_THREADS
	.align		4
.L_3305:
        /*0090*/ 	.byte	0x04, 0x05
        /*0092*/ 	.short	(.L_3307 - .L_3306)
.L_3306:
        /*0094*/ 	.word	0x00000080
        /*0098*/ 	.word	0x00000001
        /*009c*/ 	.word	0x00000001


	//----- nvinfo : EIATTR_CRS_STACK_SIZE
	.align		4
.L_3307:
        /*00a0*/ 	.byte	0x04, 0x1e
        /*00a2*/ 	.short	(.L_3309 - .L_3308)
.L_3308:
        /*00a4*/ 	.word	0x00000000


	//----- nvinfo : EIATTR_CBANK_PARAM_SIZE
	.align		4
.L_3309:
        /*00a8*/ 	.byte	0x03, 0x19
        /*00aa*/ 	.short	0x0024


	//----- nvinfo : EIATTR_PARAM_CBANK
	.align		4
        /*00ac*/ 	.byte	0x04, 0x0a
        /*00ae*/ 	.short	(.L_3311 - .L_3310)
	.align		4
.L_3310:
        /*00b0*/ 	.word	index@(.nv.constant0._ZN2at6native27unrolled_elementwise_kernelINS0_13AUnaryFunctorIfffNS0_15binary_internal10DivFunctorIfEEEESt5arrayIPcLm2EELi4E23TrivialOffsetCalculatorILi1EjESB_NS0_6memory15LoadWithoutCastENSC_16StoreWithoutCastEEEviT_T0_T2_T3_T4_T5_)
        /*00b4*/ 	.short	0x0210
        /*00b6*/ 	.short	0x0024


	//----- nvinfo : EIATTR_SW_WAR
	.align		4
.L_3311:
        /*00b8*/ 	.byte	0x04, 0x36
        /*00ba*/ 	.short	(.L_3313 - .L_3312)
.L_3312:
        /*00bc*/ 	.word	0x00000008
.L_3313:


//--------------------- .nv.info._ZN2at6native29vectorized_elementwise_kernelILi2ENS0_13AUnaryFunctorIfffNS0_15binary_internal10DivFunctorIfEEEESt5arrayIPcLm2EEEEviT0_T1_ --------------------------
	.section	.nv.info._ZN2at6native29vectorized_elementwise_kernelILi2ENS0_13AUnaryFunctorIfffNS0_15binary_internal10DivFunctorIfEEEESt5arrayIPcLm2EEEEviT0_T1_,"",@"SHT_CUDA_INFO"
	.sectionflags	@""
	.align	4


	//----- nvinfo : EIATTR_CUDA_API_VERSION
	.align		4
        /*0000*/ 	.byte	0x04, 0x37
        /*0002*/ 	.short	(.L_3315 - .L_3314)
.L_3314:
        /*0004*/ 	.word	0x00000082


	//----- nvinfo : EIATTR_KPARAM_INFO
	.align		4
.L_3315:
        /*0008*/ 	.byte	0x04, 0x17
        /*000a*/ 	.short	(.L_3317 - .L_3316)
.L_3316:
        /*000c*/ 	.word	0x00000000
        /*0010*/ 	.short	0x0002
        /*0012*/ 	.short	0x0010
        /*0014*/ 	.byte	0x00, 0xf0, 0x41, 0x00


	//----- nvinfo : EIATTR_KPARAM_INFO
	.align		4
.L_3317:
        /*0018*/ 	.byte	0x04, 0x17
        /*001a*/ 	.short	(.L_3319 - .L_3318)
.L_3318:
        /*001c*/ 	.word	0x00000000
        /*0020*/ 	.short	0x0001
        /*0022*/ 	.short	0x0004
        /*0024*/ 	.byte	0x00, 0xf0, 0x21, 0x00


	//----- nvinfo : EIATTR_KPARAM_INFO
	.align		4
.L_3319:
        /*0028*/ 	.byte	0x04, 0x17
        /*002a*/ 	.short	(.L_3321 - .L_3320)
.L_3320:
        /*002c*/ 	.word	0x00000000
        /*0030*/ 	.short	0x0000
        /*0032*/ 	.short	0x0000
        /*0034*/ 	.byte	0x00, 0xf0, 0x11, 0x00


	//----- nvinfo : EIATTR_SPARSE_MMA_MASK
	.align		4
.L_3321:
        /*0038*/ 	.byte	0x03, 0x50
        /*003a*/ 	.short	0x0000


	//----- nvinfo : EIATTR_MAXREG_COUNT
	.align		4
        /*003c*/ 	.byte	0x03, 0x1b
        /*003e*/ 	.short	0x00ff


	//----- nvinfo : EIATTR_MERCURY_ISA_VERSION
	.align		4
        /*0040*/ 	.byte	0x03, 0x5f
        /*0042*/ 	.short	0x0101


	//----- nvinfo : EIATTR_EXIT_INSTR_OFFSETS
	.align		4
        /*0044*/ 	.byte	0x04, 0x1c
        /*0046*/ 	.short	(.L_3323 - .L_3322)


	//   ....[0]....
.L_3322:
        /*0048*/ 	.word	0x00000280


	//   ....[1]....
        /*004c*/ 	.word	0x00000bc0


	//   ....[2]....
        /*0050*/ 	.word	0x00000c10


	//----- nvinfo : EIATTR_MAX_THREADS
	.align		4
.L_3323:
        /*0054*/ 	.byte	0x04, 0x05
        /*0056*/ 	.short	(.L_3325 - .L_3324)
.L_3324:
        /*0058*/ 	.word	0x00000080
        /*005c*/ 	.word	0x00000001
        /*0060*/ 	.word	0x00000001


	//----- nvinfo : EIATTR_CRS_STACK_SIZE
	.align		4
.L_3325:
        /*0064*/ 	.byte	0x04, 0x1e
        /*0066*/ 	.short	(.L_3327 - .L_3326)
.L_3326:
        /*0068*/ 	.word	0x00000000


	//----- nvinfo : EIATTR_CBANK_PARAM_SIZE
	.align		4
.L_3327:
        /*006c*/ 	.byte	0x03, 0x19
        /*006e*/ 	.short	0x0020


	//----- nvinfo : EIATTR_PARAM_CBANK
	.align		4
        /*0070*/ 	.byte	0x04, 0x0a
        /*0072*/ 	.short	(.L_3329 - .L_3328)
	.align		4
.L_3328:
        /*0074*/ 	.word	index@(.nv.constant0._ZN2at6native29vectorized_elementwise_kernelILi2ENS0_13AUnaryFunctorIfffNS0_15binary_internal10DivFunctorIfEEEESt5arrayIPcLm2EEEEviT0_T1_)
        /*0078*/ 	.short	0x0210
        /*007a*/ 	.short	0x0020


	//----- nvinfo : EIATTR_SW_WAR
	.align		4
.L_3329:
        /*007c*/ 	.byte	0x04, 0x36
        /*007e*/ 	.short	(.L_3331 - .L_3330)
.L_3330:
        /*0080*/ 	.word	0x00000008
.L_3331:


//--------------------- .nv.info._ZN2at6native29vectorized_elementwise_kernelILi4ENS0_13AUnaryFunctorIfffNS0_15binary_internal10DivFunctorIfEEEESt5arrayIPcLm2EEEEviT0_T1_ --------------------------
	.section	.nv.info._ZN2at6native29vectorized_elementwise_kernelILi4ENS0_13AUnaryFunctorIfffNS0_15binary_internal10DivFunctorIfEEEESt5arrayIPcLm2EEEEviT0_T1_,"",@"SHT_CUDA_INFO"
	.sectionflags	@""
	.align	4


	//----- nvinfo : EIATTR_CUDA_API_VERSION
	.align		4
        /*0000*/ 	.byte	0x04, 0x37
        /*0002*/ 	.short	(.L_3333 - .L_3332)
.L_3332:
        /*0004*/ 	.word	0x00000082


	//----- nvinfo : EIATTR_KPARAM_INFO
	.align		4
.L_3333:
        /*0008*/ 	.byte	0x04, 0x17
        /*000a*/ 	.short	(.L_3335 - .L_3334)
.L_3334:
        /*000c*/ 	.word	0x00000000
        /*0010*/ 	.short	0x0002
        /*0012*/ 	.short	0x0010
        /*0014*/ 	.byte	0x00, 0xf0, 0x41, 0x00


	//----- nvinfo : EIATTR_KPARAM_INFO
	.align		4
.L_3335:
        /*0018*/ 	.byte	0x04, 0x17
        /*001a*/ 	.short	(.L_3337 - .L_3336)
.L_3336:
        /*001c*/ 	.word	0x00000000
        /*0020*/ 	.short	0x0001
        /*0022*/ 	.short	0x0004
        /*0024*/ 	.byte	0x00, 0xf0, 0x21, 0x00


	//----- nvinfo : EIATTR_KPARAM_INFO
	.align		4
.L_3337:
        /*0028*/ 	.byte	0x04, 0x17
        /*002a*/ 	.short	(.L_3339 - .L_3338)
.L_3338:
        /*002c*/ 	.word	0x00000000
        /*0030*/ 	.short	0x0000
        /*0032*/ 	.short	0x0000
        /*0034*/ 	.byte	0x00, 0xf0, 0x11, 0x00


	//----- nvinfo : EIATTR_SPARSE_MMA_MASK
	.align		4
.L_3339:
        /*0038*/ 	.byte	0x03, 0x50
        /*003a*/ 	.short	0x0000


	//----- nvinfo : EIATTR_MAXREG_COUNT
	.align		4
        /*003c*/ 	.byte	0x03, 0x1b
        /*003e*/ 	.short	0x00ff


	//----- nvinfo : EIATTR_MERCURY_ISA_VERSION
	.align		4
        /*0040*/ 	.byte	0x03, 0x5f
        /*0042*/ 	.short	0x0101


	//----- nvinfo : EIATTR_EXIT_INSTR_OFFSETS
	.align		4
        /*0044*/ 	.byte	0x04, 0x1c
        /*0046*/ 	.short	(.L_3341 - .L_3340)


	//   ....[0]....
.L_3340:
        /*0048*/ 	.word	0x00000240


	//   ....[1]....
        /*004c*/ 	.word	0x00000b80


	//   ....[2]....
        /*0050*/ 	.word	0x00000bd0


	//----- nvinfo : EIATTR_MAX_THREADS
	.align		4
.L_3341:
        /*0054*/ 	.byte	0x04, 0x05
        /*0056*/ 	.short	(.L_3343 - .L_3342)
.L_3342:
        /*0058*/ 	.word	0x00000080
        /*005c*/ 	.word	0x00000001
        /*0060*/ 	.word	0x00000001


	//----- nvinfo : EIATTR_CRS_STACK_SIZE
	.align		4
.L_3343:
        /*0064*/ 	.byte	0x04, 0x1e
        /*0066*/ 	.short	(.L_3345 - .L_3344)
.L_3344:
        /*0068*/ 	.word	0x00000000


	//----- nvinfo : EIATTR_CBANK_PARAM_SIZE
	.align		4
.L_3345:
        /*006c*/ 	.byte	0x03, 0x19
        /*006e*/ 	.short	0x0020


	//----- nvinfo : EIATTR_PARAM_CBANK
	.align		4
        /*0070*/ 	.byte	0x04, 0x0a
        /*0072*/ 	.short	(.L_3347 - .L_3346)
	.align		4
.L_3346:
        /*0074*/ 	.word	index@(.nv.constant0._ZN2at6native29vectorized_elementwise_kernelILi4ENS0_13AUnaryFunctorIfffNS0_15binary_internal10DivFunctorIfEEEESt5arrayIPcLm2EEEEviT0_T1_)
        /*0078*/ 	.short	0x0210
        /*007a*/ 	.short	0x0020


	//----- nvinfo : EIATTR_SW_WAR
	.align		4
.L_3347:
        /*007c*/ 	.byte	0x04, 0x36
        /*007e*/ 	.short	(.L_3349 - .L_3348)
.L_3348:
        /*0080*/ 	.word	0x00000008
.L_3349:


//--------------------- .nv.info._ZN2at6native29vectorized_elementwise_kernelILi8ENS0_13AUnaryFunctorIfffNS0_15binary_internal10DivFunctorIfEEEESt5arrayIPcLm2EEEEviT0_T1_ --------------------------
	.section	.nv.info._ZN2at6native29vectorized_elementwise_kernelILi8ENS0_13AUnaryFunctorIfffNS0_15binary_internal10DivFunctorIfEEEESt5arrayIPcLm2EEEEviT0_T1_,"",@"SHT_CUDA_INFO"
	.sectionflags	@""
	.align	4


	//----- nvinfo : EIATTR_CUDA_API_VERSION
	.align		4
        /*0000*/ 	.byte	0x04, 0x37
        /*0002*/ 	.short	(.L_3351 - .L_3350)
.L_3350:
        /*0004*/ 	.word	0x00000082


	//----- nvinfo : EIATTR_KPARAM_INFO
	.align		4
.L_3351:
        /*0008*/ 	.byte	0x04, 0x17
        /*000a*/ 	.short	(.L_3353 - .L_3352)
.L_3352:
        /*000c*/ 	.word	0x00000000
        /*0010*/ 	.short	0x0002
        /*0012*/ 	.short	0x0010
        /*0014*/ 	.byte	0x00, 0xf0, 0x41, 0x00


	//----- nvinfo : EIATTR_KPARAM_INFO
	.align		4
.L_3353:
        /*0018*/ 	.byte	0x04, 0x17
        /*001a*/ 	.short	(.L_3355 - .L_3354)
.L_3354:
        /*001c*/ 	.word	0x00000000
        /*0020*/ 	.short	0x0001
        /*0022*/ 	.short	0x0004
        /*0024*/ 	.byte	0x00, 0xf0, 0x21, 0x00


	//----- nvinfo : EIATTR_KPARAM_INFO
	.align		4
.L_3355:
        /*0028*/ 	.byte	0x04, 0x17
        /*002a*/ 	.short	(.L_3357 - .L_3356)
.L_3356:
        /*002c*/ 	.word	0x00000000
        /*0030*/ 	.short	0x0000
        /*0032*/ 	.short	0x0000
        /*0034*/ 	.byte	0x00, 0xf0, 0x11, 0x00


	//----- nvinfo : EIATTR_SPARSE_MMA_MASK
	.align		4
.L_3357:
        /*0038*/ 	.byte	0x03, 0x50
        /*003a*/ 	.short	0x0000


	//----- nvinfo : EIATTR_MAXREG_COUNT
	.align		4
        /*003c*/ 	.byte	0x03, 0x1b
        /*003e*/ 	.short	0x00ff


	//----- nvinfo : EIATTR_MERCURY_ISA_VERSION
	.align		4
        /*0040*/ 	.byte	0x03, 0x5f
        /*0042*/ 	.short	0x0101


	//----- nvinfo : EIATTR_EXIT_INSTR_OFFSETS
	.align		4
        /*0044*/ 	.byte	0x04, 0x1c
        /*0046*/ 	.short	(.L_3359 - .L_3358)


	//   ....[0]....
.L_3358:
        /*0048*/ 	.word	0x00000240


	//   ....[1]....
        /*004c*/ 	.word	0x00000b80


	//   ....[2]....
        /*0050*/ 	.word	0x00000bd0


	//----- nvinfo : EIATTR_MAX_THREADS
	.align		4
.L_3359:
        /*0054*/ 	.byte	0x04, 0x05
        /*0056*/ 	.short	(.L_3361 - .L_3360)
.L_3360:
        /*0058*/ 	.word	0x00000080
        /*005c*/ 	.word	0x00000001
        /*0060*/ 	.word	0x00000001


	//----- nvinfo : EIATTR_CRS_STACK_SIZE
	.align		4
.L_3361:
        /*0064*/ 	.byte	0x04, 0x1e
        /*0066*/ 	.short	(.L_3363 - .L_3362)
.L_3362:
        /*0068*/ 	.word	0x00000000


	//----- nvinfo : EIATTR_CBANK_PARAM_SIZE
	.align		4
.L_3363:
        /*006c*/ 	.byte	0x03, 0x19
        /*006e*/ 	.short	0x0020


	//----- nvinfo : EIATTR_PARAM_CBANK
	.align		4
        /*0070*/ 	.byte	0x04, 0x0a
        /*0072*/ 	.short	(.L_3365 - .L_3364)
	.align		4
.L_3364:
        /*0074*/ 	.word	index@(.nv.constant0._ZN2at6native29vectorized_elementwise_kernelILi8ENS0_13AUnaryFunctorIfffNS0_15binary_internal10DivFunctorIfEEEESt5arrayIPcLm2EEEEviT0_T1_)
        /*0078*/ 	.short	0x0210
        /*007a*/ 	.short	0x0020


	//----- nvinfo : EIATTR_SW_WAR
	.align		4
.L_3365:
        /*007c*/ 	.byte	0x04, 0x36
        /*007e*/ 	.short	(.L_3367 - .L_3366)
.L_3366:
        /*0080*/ 	.word	0x00000008
.L_3367:


//--------------------- .nv.info._ZN2at6native18elementwise_kernelILi128ELi4EZNS0_15gpu_kernel_implINS0_13BinaryFunctorIdddNS0_15binary_internal10DivFunctorIdEEEEEEvRNS_18TensorIteratorBaseERKT_EUliE_EEviT1_ --------------------------
	.section	.nv.info._ZN2at6native18elementwise_kernelILi128ELi4EZNS0_15gpu_kernel_implINS0_13BinaryFunctorIdddNS0_15binary_internal10DivFunctorIdEEEEEEvRNS_18TensorIteratorBaseERKT_EUliE_EEviT1_,"",@"SHT_CUDA_INFO"
	.sectionflags	@""
	.align	4


	//----- nvinfo : EIATTR_CUDA_API_VERSION
	.align		4
        /*0000*/ 	.byte	0x04, 0x37
        /*0002*/ 	.short	(.L_3369 - .L_3368)
.L_3368:
        /*0004*/ 	.word	0x00000082


	//----- nvinfo : EIATTR_KPARAM_INFO
	.align		4
.L_3369:
        /*0008*/ 	.byte	0x04, 0x17
        /*000a*/ 	.short	(.L_3371 - .L_3370)
.L_3370:
        /*000c*/ 	.word	0x00000000
        /*0010*/ 	.short	0x0001
        /*0012*/ 	.short	0x0008
        /*0014*/ 	.byte	0x00, 0xf0, 0x21, 0x0a


	//----- nvinfo : EIATTR_KPARAM_INFO
	.align		4
.L_3371:
        /*0018*/ 	.byte	0x04, 0x17
        /*001a*/ 	.short	(.L_3373 - .L_3372)
.L_3372:
        /*001c*/ 	.word	0x00000000
        /*0020*/ 	.short	0x0000
        /*0022*/ 	.short	0x0000
        /*0024*/ 	.byte	0x00, 0xf0, 0x11, 0x00


	//----- nvinfo : EIATTR_SPARSE_MMA_MASK
	.align		4
.L_3373:
        /*0028*/ 	.byte	0x03, 0x50
        /*002a*/ 	.short	0x0000


	//----- nvinfo : EIATTR_MAXREG_COUNT
	.align		4
        /*002c*/ 	.byte	0x03, 0x1b
        /*002e*/ 	.short	0x0080


	//----- nvinfo : EIATTR_EXTERNS
	.align		4
        /*0030*/ 	.byte	0x04, 0x0f
        /*0032*/ 	.short	(.L_3375 - .L_3374)


	//   ....[0]....
	.align		4
.L_3374:
        /*0034*/ 	.word	index@(__assertfail)


	//----- nvinfo : EIATTR_MERCURY_ISA_VERSION
	.align		4
.L_3375:
        /*0038*/ 	.byte	0x03, 0x5f
        /*003a*/ 	.short	0x0101


	//----- nvinfo : EIATTR_SYSCALL_OFFSETS
	.align		4
        /*003c*/ 	.byte	0x04, 0x46
        /*003e*/ 	.short	(.L_3377 - .L_3376)


	//   ....[0]....
.L_3376:
        /*0040*/ 	.word	0x00002580


	//   ....[1]....
        /*0044*/ 	.word	0x00003490


	//   ....[2]....
        /*0048*/ 	.word	0x00004700


	//   ....[3]....
        /*004c*/ 	.word	0x00006cc0


	//   ....[4]....
        /*0050*/ 	.word	0x00007bd0


	//   ....[5]....
        /*0054*/ 	.word	0x00008e50


	//   ....[6]....
        /*0058*/ 	.word	0x0000b400


	//   ....[7]....
        /*005c*/ 	.word	0x0000c310


	//   ....[8]....
        /*0060*/ 	.word	0x0000d590


	//   ....[9]....
        /*0064*/ 	.word	0x0000fb30


	//   ....[10]....
        /*0068*/ 	.word	0x00010a40


	//   ....[11]....
        /*006c*/ 	.word	0x00011cb0


	//----- nvinfo : EIATTR_EXIT_INSTR_OFFSETS
	.align		4
.L_3377:
        /*0070*/ 	.byte	0x04, 0x1c
        /*0072*/ 	.short	(.L_3379 - .L_3378)


	//   ....[0]....
.L_3378:
        /*0074*/ 	.word	0x0000d640


	//   ....[1]....
        /*0078*/ 	.word	0x00010cf0


	//   ....[2]....
        /*007c*/ 	.word	0x00010d30


	//   ....[3]....
        /*0080*/ 	.word	0x00010dc0


	//   ....[4]....
        /*0084*/ 	.word	0x00010df0


	//   ....[5]....
        /*0088*/ 	.word	0x00010e20


	//   ....[6]....
        /*008c*/ 	.word	0x00010ef0


	//   ....[7]....
        /*0090*/ 	.word	0x00010f70


	//   ....[8]....
        /*0094*/ 	.word	0x00011050


	//   ....[9]....
        /*0098*/ 	.word	0x000110e0


	//   ....[10]....
        /*009c*/ 	.word	0x00011100


	//   ....[11]....
        /*00a0*/ 	.word	0x000111c0


	//   ....[12]....
        /*00a4*/ 	.word	0x000111f0


	//   ....[13]....
        /*00a8*/ 	.word	0x000113c0


	//   ....[14]....
        /*00ac*/ 	.word	0x00011560


	//   ....[15]....
        /*00b0*/ 	.word	0x000115e0


	//   ....[16]....
        /*00b4*/ 	.word	0x00011690


	//   ....[17]....
        /*00b8*/ 	.word	0x00011850


	//   ....[18]....
        /*00bc*/ 	.word	0x00011a10


	//   ....[19]....
        /*00c0*/ 	.word	0x00011bb0


	//   ....[20]....
        /*00c4*/ 	.word	0x00011cc0


	//   ....[21]....
        /*00c8*/ 	.word	0x00011cf0


	//   ....[22]....
        /*00cc*/ 	.word	0x00011d20


	//----- nvinfo : EIATTR_MAX_THREADS
	.align		4
.L_3379:
        /*00d0*/ 	.byte	0x04, 0x05
        /*00d2*/ 	.short	(.L_3381 - .L_3380)
.L_3380:
        /*00d4*/ 	.word	0x00000080
        /*00d8*/ 	.word	0x00000001
        /*00dc*/ 	.word	0x00000001


	//----- nvinfo : EIATTR_CRS_STACK_SIZE
	.align		4
.L_3381:
        /*00e0*/ 	.byte	0x04, 0x1e
        /*00e2*/ 	.short	(.L_3383 - .L_3382)
.L_3382:
        /*00e4*/ 	.word	0x00000000


	//----- nvinfo : EIATTR_CBANK_PARAM_SIZE
	.align		4
.L_3383:
        /*00e8*/ 	.byte	0x03, 0x19
        /*00ea*/ 	.short	0x0290


	//----- nvinfo : EIATTR_PARAM_CBANK
	.align		4
        /*00ec*/ 	.byte	0x04, 0x0a
        /*00ee*/ 	.short	(.L_3385 - .L_3384)
	.align		4
.L_3384:
        /*00f0*/ 	.word	index@(.nv.constant0._ZN2at6native18elementwise_kernelILi128ELi4EZNS0_15gpu_kernel_implINS0_13BinaryFunctorIdddNS0_15binary_internal10DivFunctorIdEEEEEEvRNS_18TensorIteratorBaseERKT_EUliE_EEviT1_)
        /*00f4*/ 	.short	0x0210
        /*00f6*/ 	.short	0x0290


	//----- nvinfo : EIATTR_SW_WAR
	.align		4
.L_3385:
        /*00f8*/ 	.byte	0x04, 0x36
        /*00fa*/ 	.short	(.L_3387 - .L_3386)
.L_3386:
        /*00fc*/ 	.word	0x00000008
.L_3387:


//--------------------- .nv.info._ZN2at6native27unrolled_elementwise_kernelINS0_13BinaryFunctorIdddNS0_15binary_internal10DivFunctorIdEEEESt5arrayIPcLm3EELi4E23TrivialOffsetCalculatorILi2EjESA_ILi1EjENS0_6memory12LoadWithCastILi2EEENSD_13StoreWithCastILi1EEEEEviT_T0_T2_T3_T4_T5_ --------------------------
	.section	.nv.info._ZN2at6native27unrolled_elementwise_kernelINS0_13BinaryFunctorIdddNS0_15binary_internal10DivFunctorIdEEEESt5arrayIPcLm3EELi4E23TrivialOffsetCalculatorILi2EjESA_ILi1EjENS0_6memory12LoadWithCastILi2EEENSD_13StoreWithCastILi1EEEEEviT_T0_T2_T3_T4_T5_,"",@"SHT_CUDA_INFO"
	.sectionflags	@""
	.align	4


	//----- nvinfo : EIATTR_CUDA_API_VERSION
	.align		4
        /*0000*/ 	.byte	0x04, 0x37
        /*0002*/ 	.short	(.L_3389 - .L_3388)
.L_3388:
        /*0004*/ 	.word	0x00000082


	//----- nvinfo : EIATTR_KPARAM_INFO
	.align		4
.L_3389:
        /*0008*/ 	.byte	0x04, 0x17
        /*000a*/ 	.short	(.L_3391 - .L_3390)
.L_3390:
        /*000c*/ 	.word	0x00000000
        /*0010*/ 	.short	0x0006
        /*0012*/ 	.short	0x0030
        /*0014*/ 	.byte	0x00, 0xf0, 0x21, 0x00


	//----- nvinfo : EIATTR_KPARAM_INFO
	.align		4
.L_3391:
        /*0018*/ 	.byte	0x04, 0x17
        /*001a*/ 	.short	(.L_3393 - .L_3392)
.L_3392:
        /*001c*/ 	.word	0x00000000
        /*0020*/ 	.short	0x0005
        /*0022*/ 	.short	0x0024
        /*0024*/ 	.byte	0x00, 0xf0, 0x31, 0x00


	//----- nvinfo : EIATTR_KPARAM_INFO
	.align		4
.L_3393:
        /*0028*/ 	.byte	0x04, 0x17
        /*002a*/ 	.short	(.L_3395 - .L_3394)
.L_3394:
        /*002c*/ 	.word	0x00000000
        /*0030*/ 	.short	0x0004
        /*0032*/ 	.short	0x0021
        /*0034*/ 	.byte	0x00, 0xf0, 0x05, 0x00


	//----- nvinfo : EIATTR_KPARAM_INFO
	.align		4
.L_3395:
        /*0038*/ 	.byte	0x04, 0x17
        /*003a*/ 	.short	(.L_3397 - .L_3396)
.L_3396:
        /*003c*/ 	.word	0x00000000
        /*0040*/ 	.short	0x0003
        /*0042*/ 	.short	0x0020
        /*0044*/ 	.byte	0x00, 0xf0, 0x05, 0x00


	//----- nvinfo : EIATTR_KPARAM_INFO
	.align		4
.L_3397:
        /*0048*/ 	.byte	0x04, 0x17
        /*004a*/ 	.short	(.L_3399 - .L_3398)
.L_3398:
        /*004c*/ 	.word	0x00000000
        /*0050*/ 	.short	0x0002
        /*0052*/ 	.short	0x0008
        /*0054*/ 	.byte	0x00, 0xf0, 0x61, 0x00


	//----- nvinfo : EIATTR_KPARAM_INFO
	.align		4
.L_3399:
        /*0058*/ 	.byte	0x04, 0x17
        /*005a*/ 	.short	(.L_3401 - .L_3400)
.L_3400:
        /*005c*/ 	.word	0x00000000
        /*0060*/ 	.short	0x0001
        /*0062*/ 	.short	0x0004
        /*0064*/ 	.byte	0x00, 0xf0, 0x05, 0x00


	//----- nvinfo : EIATTR_KPARAM_INFO
	.align		4
.L_3401:
        /*0068*/ 	.byte	0x04, 0x17
        /*006a*/ 	.short	(.L_3403 - .L_3402)
.L_3402:
        /*006c*/ 	.word	0x00000000
        /*0070*/ 	.short	0x0000
        /*0072*/ 	.short	0x0000
        /*0074*/ 	.byte	0x00, 0xf0, 0x11, 0x00


	//----- nvinfo : EIATTR_SPARSE_MMA_MASK
	.align		4
.L_3403:
        /*0078*/ 	.byte	0x03, 0x50
        /*007a*/ 	.short	0x0000


	//----- nvinfo : EIATTR_MAXREG_COUNT
	.align		4
        /*007c*/ 	.byte	0x03, 0x1b
        /*007e*/ 	.short	0x00ff


	//----- nvinfo : EIATTR_EXTERNS
	.align		4
        /*0080*/ 	.byte	0x04, 0x0f
        /*0082*/ 	.short	(.L_3405 - .L_3404)


	//   ....[0]....
	.align		4
.L_3404:
        /*0084*/ 	.word	index@(__assertfail)


	//----- nvinfo : EIATTR_ANNOTATIONS
	.align		4
.L_3405:
        /*0088*/ 	.byte	0x04, 0x55
        /*008a*/ 	.short	(.L_3407 - .L_3406)


	//   ....[0]....
.L_3406:
        /*008c*/ 	.word	0x00000001
        /*0090*/ 	.byte	0xd0, 0xcb, 0x00, 0x00, 0x01, 0x00, 0x00, 0x00, 0x90, 0xcd, 0x00, 0x00


	//----- nvinfo : EIATTR_MERCURY_ISA_VERSION
	.align		4
.L_3407:
        /*009c*/ 	.byte	0x03, 0x5f
        /*009e*/ 	.short	0x0101


	//----- nvinfo : EIATTR_SYSCALL_OFFSETS
	.align		4
        /*00a0*/ 	.byte	0x04, 0x46
        /*00a2*/ 	.short	(.L_3409 - .L_3408)


	//   ....[0]....
.L_3408:
        /*00a4*/ 	.word	0x00000fb0


	//   ....[1]....
        /*00a8*/ 	.word	0x00001ed0


	//   ....[2]....
        /*00ac*/ 	.word	0x00002e70


	//   ....[3]....
        /*00b0*/ 	.word	0x00003d90


	//   ....[4]....
        /*00b4*/ 	.word	0x00004d40


	//   ....[5]....
        /*00b8*/ 	.word	0x00005c60


	//   ....[6]....
        /*00bc*/ 	.word	0x00006bf0


	//   ....[7]....
        /*00c0*/ 	.word	0x00007b20


	//   ....[8]....
        /*00c4*/ 	.word	0x00009570


	//   ....[9]....
        /*00c8*/ 	.word	0x0000a750


	//   ....[10]....
        /*00cc*/ 	.word	0x0000b8d0


	//   ....[11]....
        /*00d0*/ 	.word	0x0000ca80


	//----- nvinfo : EIATTR_EXIT_INSTR_OFFSETS
	.align		4
.L_3409:
        /*00d4*/ 	.byte	0x04, 0x1c
        /*00d6*/ 	.short	(.L_3411 - .L_3410)


	//   ....[0]....
.L_3410:
        /*00d8*/ 	.word	0x0000b970


	//   ....[1]....
        /*00dc*/ 	.word	0x0000bac0


	//   ....[2]....
        /*00e0*/ 	.word	0x0000bb00


	//   ....[3]....
        /*00e4*/ 	.word	0x0000bb90


	//   ....[4]....
        /*00e8*/ 	.word	0x0000bbc0


	//   ....[5]....
        /*00ec*/ 	.word	0x0000bbf0


	//   ....[6]....
        /*00f0*/ 	.word	0x0000bcc0


	//   ....[7]....
        /*00f4*/ 	.word	0x0000bd40


	//   ....[8]....
        /*00f8*/ 	.word	0x0000be20


	//   ....[9]....
        /*00fc*/ 	.word	0x0000beb0


	//   ....[10]....
        /*0100*/ 	.word	0x0000bed0


	//   ....[11]....
        /*0104*/ 	.word	0x0000bf90


	//   ....[12]....
        /*0108*/ 	.word	0x0000bfc0


	//   ....[13]....
        /*010c*/ 	.word	0x0000c190


	//   ....[14]....
        /*0110*/ 	.word	0x0000c330


	//   ....[15]....
        /*0114*/ 	.word	0x0000c3b0


	//   ....[16]....
        /*0118*/ 	.word	0x0000c460


	//   ....[17]....
        /*011c*/ 	.word	0x0000c620


	//   ....[18]....
        /*0120*/ 	.word	0x0000c7e0


	//   ....[19]....
        /*0124*/ 	.word	0x0000c980


	//   ....[20]....
        /*0128*/ 	.word	0x0000ca90


	//   ....[21]....
        /*012c*/ 	.word	0x0000cac0


	//   ....[22]....
        /*0130*/ 	.word	0x0000caf0


	//----- nvinfo : EIATTR_MAX_THREADS
	.align		4
.L_3411:
        /*0134*/ 	.byte	0x04, 0x05
        /*0136*/ 	.short	(.L_3413 - .L_3412)
.L_3412:
        /*0138*/ 	.word	0x00000080
        /*013c*/ 	.word	0x00000001
        /*0140*/ 	.word	0x00000001


	//----- nvinfo : EIATTR_CRS_STACK_SIZE
	.align		4
.L_3413:
        /*0144*/ 	.byte	0x04, 0x1e
        /*0146*/ 	.short	(.L_3415 - .L_3414)
.L_3414:
        /*0148*/ 	.word	0x00000000


	//----- nvinfo : EIATTR_CBANK_PARAM_SIZE
	.align		4
.L_3415:
        /*014c*/ 	.byte	0x03, 0x19
        /*014e*/ 	.short	0x0038


	//----- nvinfo : EIATTR_PARAM_CBANK
	.align		4
        /*0150*/ 	.byte	0x04, 0x0a
        /*0152*/ 	.short	(.L_3417 - .L_3416)
	.align		4
.L_3416:
        /*0154*/ 	.word	index@(.nv.constant0._ZN2at6native27unrolled_elementwise_kernelINS0_13BinaryFunctorIdddNS0_15binary_internal10DivFunctorIdEEEESt5arrayIPcLm3EELi4E23TrivialOffsetCalculatorILi2EjESA_ILi1EjENS0_6memory12LoadWithCastILi2EEENSD_13StoreWithCastILi1EEEEEviT_T0_T2_T3_T4_T5_)
        /*0158*/ 	.short	0x0210
        /*015a*/ 	.short	0x0038


	//----- nvinfo : EIATTR_SW_WAR
	.align		4
.L_3417:
        /*015c*/ 	.byte	0x04, 0x36
        /*015e*/ 	.short	(.L_3419 - .L_3418)
.L_3418:
        /*0160*/ 	.word	0x00000008
.L_3419:


//--------------------- .nv.info._ZN2at6native18elementwise_kernelILi128ELi2EZNS0_22gpu_kernel_impl_nocastINS0_13BinaryFunctorIdddNS0_15binary_internal10DivFunctorIdEEEEEEvRNS_18TensorIteratorBaseERKT_EUliE_EEviT1_ --------------------------
	.section	.nv.info._ZN2at6native18elementwise_kernelILi128ELi2EZNS0_22gpu_kernel_impl_nocastINS0_13BinaryFunctorIdddNS0_15binary_internal10DivFunctorIdEEEEEEvRNS_18TensorIteratorBaseERKT_EUliE_EEviT1_,"",@"SHT_CUDA_INFO"
	.sectionflags	@""
	.align	4


	//----- nvinfo : EIATTR_CUDA_API_VERSION
	.align		4
        /*0000*/ 	.byte	0x04, 0x37
        /*0002*/ 	.short	(.L_3421 - .L_3420)
.L_3420:
        /*0004*/ 	.word	0x00000082


	//----- nvinfo : EIATTR_KPARAM_INFO
	.align		4
.L_3421:
        /*0008*/ 	.byte	0x04, 0x17
        /*000a*/ 	.short	(.L_3423 - .L_3422)
.L_3422:
        /*000c*/ 	.word	0x00000000
        /*0010*/ 	.short	0x0001
        /*0012*/ 	.short	0x0008
        /*0014*/ 	.byte	0x00, 0xf0, 0x21, 0x0a


	//----- nvinfo : EIATTR_KPARAM_INFO
	.align		4
.L_3423:
        /*0018*/ 	.byte	0x04, 0x17
        /*001a*/ 	.short	(.L_3425 - .L_3424)
.L_3424:
        /*001c*/ 	.word	0x00000000
        /*0020*/ 	.short	0x0000
        /*0022*/ 	.short	0x0000
        /*0024*/ 	.byte	0x00, 0xf0, 0x11, 0x00


	//----- nvinfo : EIATTR_SPARSE_MMA_MASK
	.align		4
.L_3425:
        /*0028*/ 	.byte	0x03, 0x50
        /*002a*/ 	.short	0x0000


	//----- nvinfo : EIATTR_MAXREG_COUNT
	.align		4
        /*002c*/ 	.byte	0x03, 0x1b
        /*002e*/ 	.short	0x0080


	//----- nvinfo : EIATTR_MERCURY_ISA_VERSION
	.align		4
        /*0030*/ 	.byte	0x03, 0x5f
        /*0032*/ 	.short	0x0101


	//----- nvinfo : EIATTR_EXIT_INSTR_OFFSETS
	.align		4
        /*0034*/ 	.byte	0x04, 0x1c
        /*0036*/ 	.short	(.L_3427 - .L_3426)


	//   ....[0]....
.L_3426:
        /*0038*/ 	.word	0x000018d0


	//   ....[1]....
        /*003c*/ 	.word	0x000030d0


	//----- nvinfo : EIATTR_MAX_THREADS
	.align		4
.L_3427:
        /*0040*/ 	.byte	0x04, 0x05
        /*0042*/ 	.short	(.L_3429 - .L_3428)
.L_3428:
        /*0044*/ 	.word	0x00000080
        /*0048*/ 	.word	0x00000001
        /*004c*/ 	.word	0x00000001


	//----- nvinfo : EIATTR_CRS_STACK_SIZE
	.align		4
.L_3429:
        /*0050*/ 	.byte	0x04, 0x1e
        /*0052*/ 	.short	(.L_3431 - .L_3430)
.L_3430:
        /*0054*/ 	.word	0x00000000


	//----- nvinfo : EIATTR_CBANK_PARAM_SIZE
	.align		4
.L_3431:
        /*0058*/ 	.byte	0x03, 0x19
        /*005a*/ 	.short	0x0290


	//----- nvinfo : EIATTR_PARAM_CBANK
	.align		4
        /*005c*/ 	.byte	0x04, 0x0a
        /*005e*/ 	.short	(.L_3433 - .L_3432)
	.align		4
.L_3432:
        /*0060*/ 	.word	index@(.nv.constant0._ZN2at6native18elementwise_kernelILi128ELi2EZNS0_22gpu_kernel_impl_nocastINS0_13BinaryFunctorIdddNS0_15binary_internal10DivFunctorIdEEEEEEvRNS_18TensorIteratorBaseERKT_EUliE_EEviT1_)
        /*0064*/ 	.short	0x0210
        /*0066*/ 	.short	0x0290


	//----- nvinfo : EIATTR_SW_WAR
	.align		4
.L_3433:
        /*0068*/ 	.byte	0x04, 0x36
        /*006a*/ 	.short	(.L_3435 - .L_3434)
.L_3434:
        /*006c*/ 	.word	0x00000008
.L_3435:


//--------------------- .nv.info._ZN2at6native27unrolled_elementwise_kernelINS0_13BinaryFunctorIdddNS0_15binary_internal10DivFunctorIdEEEESt5arrayIPcLm3EELi4E23TrivialOffsetCalculatorILi2EjESA_ILi1EjENS0_6memory15LoadWithoutCastENSD_16StoreWithoutCastEEEviT_T0_T2_T3_T4_T5_ --------------------------
	.section	.nv.info._ZN2at6native27unrolled_elementwise_kernelINS0_13BinaryFunctorIdddNS0_15binary_internal10DivFunctorIdEEEESt5arrayIPcLm3EELi4E23TrivialOffsetCalculatorILi2EjESA_ILi1EjENS0_6memory15LoadWithoutCastENSD_16StoreWithoutCastEEEviT_T0_T2_T3_T4_T5_,"",@"SHT_CUDA_INFO"
	.sectionflags	@""
	.align	4


	//----- nvinfo : EIATTR_CUDA_API_VERSION
	.align		4
        /*0000*/ 	.byte	0x04, 0x37
        /*0002*/ 	.short	(.L_3437 - .L_3436)
.L_3436:
        /*0004*/ 	.word	0x00000082


	//----- nvinfo : EIATTR_KPARAM_INFO
	.align		4
.L_3437:
        /*0008*/ 	.byte	0x04, 0x17
        /*000a*/ 	.short	(.L_3439 - .L_3438)
.L_3438:
        /*000c*/ 	.word	0x00000000
        /*0010*/ 	.short	0x0006
        /*0012*/ 	.short	0x0023
        /*0014*/ 	.byte	0x00, 0xf0, 0x05, 0x00


	//----- nvinfo : EIATTR_KPARAM_INFO
	.align		4
.L_3439:
        /*0018*/ 	.byte	0x04, 0x17
        /*001a*/ 	.short	(.L_3441 - .L_3440)
.L_3440:
        /*001c*/ 	.word	0x00000000
        /*0020*/ 	.short	0x0005
        /*0022*/ 	.short	0x0022
        /*0024*/ 	.byte	0x00, 0xf0, 0x05, 0x00


	//----- nvinfo : EIATTR_KPARAM_INFO
	.align		4
.L_3441:
        /*0028*/ 	.byte	0x04, 0x17
        /*002a*/ 	.short	(.L_3443 - .L_3442)
.L_3442:
        /*002c*/ 	.word	0x00000000
        /*0030*/ 	.short	0x0004
        /*0032*/ 	.short	0x0021
        /*0034*/ 	.byte	0x00, 0xf0, 0x05, 0x00


	//----- nvinfo : EIATTR_KPARAM_INFO
	.align		4
.L_3443:
        /*0038*/ 	.byte	0x04, 0x17
        /*003a*/ 	.short	(.L_3445 - .L_3444)
.L_3444:
        /*003c*/ 	.word	0x00000000
        /*0040*/ 	.short	0x0003
        /*0042*/ 	.short	0x0020
        /*0044*/ 	.byte	0x00, 0xf0, 0x05, 0x00


	//----- nvinfo : EIATTR_KPARAM_INFO
	.align		4
.L_3445:
        /*0048*/ 	.byte	0x04, 0x17
        /*004a*/ 	.short	(.L_3447 - .L_3446)
.L_3446:
        /*004c*/ 	.word	0x00000000
        /*0050*/ 	.short	0x0002
        /*0052*/ 	.short	0x0008
        /*0054*/ 	.byte	0x00, 0xf0, 0x61, 0x00


	//----- nvinfo : EIATTR_KPARAM_INFO
	.align		4
.L_3447:
        /*0058*/ 	.byte	0x04, 0x17
        /*005a*/ 	.short	(.L_3449 - .L_3448)
.L_3448:
        /*005c*/ 	.word	0x00000000
        /*0060*/ 	.short	0x0001
        /*0062*/ 	.short	0x0004
        /*0064*/ 	.byte	0x00, 0xf0, 0x05, 0x00


	//----- nvinfo : EIATTR_KPARAM_INFO
	.align		4
.L_3449:
        /*0068*/ 	.byte	0x04, 0x17
        /*006a*/ 	.short	(.L_3451 - .L_3450)
.L_3450:
        /*006c*/ 	.word	0x00000000
        /*0070*/ 	.short	0x0000
        /*0072*/ 	.short	0x0000
        /*0074*/ 	.byte	0x00, 0xf0, 0x11, 0x00


	//----- nvinfo : EIATTR_SPARSE_MMA_MASK
	.align		4
.L_3451:
        /*0078*/ 	.byte	0x03, 0x50
        /*007a*/ 	.short	0x0000


	//----- nvinfo : EIATTR_MAXREG_COUNT
	.align		4
        /*007c*/ 	.byte	0x03, 0x1b
        /*007e*/ 	.short	0x00ff


	//----- nvinfo : EIATTR_MERCURY_ISA_VERSION
	.align		4
        /*0080*/ 	.byte	0x03, 0x5f
        /*0082*/ 	.short	0x0101


	//----- nvinfo : EIATTR_EXIT_INSTR_OFFSETS
	.align		4
        /*0084*/ 	.byte	0x04, 0x1c
        /*0086*/ 	.short	(.L_3453 - .L_3452)


	//   ....[0]....
.L_3452:
        /*0088*/ 	.word	0x00000b10


	//   ....[1]....
        /*008c*/ 	.word	0x00000b60


	//----- nvinfo : EIATTR_MAX_THREADS
	.align		4
.L_3453:
        /*0090*/ 	.byte	0x04, 0x05
        /*0092*/ 	.short	(.L_3455 - .L_3454)
.L_3454:
        /*0094*/ 	.word	0x00000080
        /*0098*/ 	.word	0x00000001
        /*009c*/ 	.word	0x00000001


	//----- nvinfo : EIATTR_CRS_STACK_SIZE
	.align		4
.L_3455:
        /*00a0*/ 	.byte	0x04, 0x1e
        /*00a2*/ 	.short	(.L_3457 - .L_3456)
.L_3456:
        /*00a4*/ 	.word	0x00000000


	//----- nvinfo : EIATTR_CBANK_PARAM_SIZE
	.align		4
.L_3457:
        /*00a8*/ 	.byte	0x03, 0x19
        /*00aa*/ 	.short	0x0024


	//----- nvinfo : EIATTR_PARAM_CBANK
	.align		4
        /*00ac*/ 	.byte	0x04, 0x0a
        /*00ae*/ 	.short	(.L_3459 - .L_3458)
	.align		4
.L_3458:
        /*00b0*/ 	.word	index@(.nv.constant0._ZN2at6native27unrolled_elementwise_kernelINS0_13BinaryFunctorIdddNS0_15binary_internal10DivFunctorIdEEEESt5arrayIPcLm3EELi4E23TrivialOffsetCalculatorILi2EjESA_ILi1EjENS0_6memory15LoadWithoutCastENSD_16StoreWithoutCastEEEviT_T0_T2_T3_T4_T5_)
        /*00b4*/ 	.short	0x0210
        /*00b6*/ 	.short	0x0024


	//----- nvinfo : EIATTR_SW_WAR
	.align		4
.L_3459:
        /*00b8*/ 	.byte	0x04, 0x36
        /*00ba*/ 	.short	(.L_3461 - .L_3460)
.L_3460:
        /*00bc*/ 	.word	0x00000008
.L_3461:


//--------------------- .nv.info._ZN2at6native29vectorized_elementwise_kernelILi2ENS0_13BinaryFunctorIdddNS0_15binary_internal10DivFunctorIdEEEESt5arrayIPcLm3EEEEviT0_T1_ --------------------------
	.section	.nv.info._ZN2at6native29vectorized_elementwise_kernelILi2ENS0_13BinaryFunctorIdddNS0_15binary_internal10DivFunctorIdEEEESt5arrayIPcLm3EEEEviT0_T1_,"",@"SHT_CUDA_INFO"
	.sectionflags	@""
	.align	4


	//----- nvinfo : EIATTR_CUDA_API_VERSION
	.align		4
        /*0000*/ 	.byte	0x04, 0x37
        /*0002*/ 	.short	(.L_3463 - .L_3462)
.L_3462:
        /*0004*/ 	.word	0x00000082


	//----- nvinfo : EIATTR_KPARAM_INFO
	.align		4
.L_3463:
        /*0008*/ 	.byte	0x04, 0x17
        /*000a*/ 	.short	(.L_3465 - .L_3464)
.L_3464:
        /*000c*/ 	.word	0x00000000
        /*0010*/ 	.short	0x0002
        /*0012*/ 	.short	0x0008
        /*0014*/ 	.byte	0x00, 0xf0, 0x61, 0x00


	//----- nvinfo : EIATTR_KPARAM_INFO
	.align		4
.L_3465:
        /*0018*/ 	.byte	0x04, 0x17
        /*001a*/ 	.short	(.L_3467 - .L_3466)
.L_3466:
        /*001c*/ 	.word	0x00000000
        /*0020*/ 	.short	0x0001
        /*0022*/ 	.short	0x0004
        /*0024*/ 	.byte	0x00, 0xf0, 0x05, 0x00


	//----- nvinfo : EIATTR_KPARAM_INFO
	.align		4
.L_3467:
        /*0028*/ 	.byte	0x04, 0x17
        /*002a*/ 	.short	(.L_3469 - .L_3468)
.L_3468:
        /*002c*/ 	.word	0x00000000
        /*0030*/ 	.short	0x0000
        /*0032*/ 	.short	0x0000
        /*0034*/ 	.byte	0x00, 0xf0, 0x11, 0x00


	//----- nvinfo : EIATTR_SPARSE_MMA_MASK
	.align		4
.L_3469:
        /*0038*/ 	.byte	0x03, 0x50
        /*003a*/ 	.short	0x0000


	//----- nvinfo : EIATTR_MAXREG_COUNT
	.align		4
        /*003c*/ 	.byte	0x03, 0x1b
        /*003e*/ 	.short	0x00ff


	//----- nvinfo : EIATTR_MERCURY_ISA_VERSION
	.align		4
        /*0040*/ 	.byte	0x03, 0x5f
        /*0042*/ 	.short	0x0101


	//----- nvinfo : EIATTR_EXIT_INSTR_OFFSETS
	.align		4
        /*0044*/ 	.byte	0x04, 0x1c
        /*0046*/ 	.short	(.L_3471 - .L_3470)


	//   ....[0]....
.L_3470:
        /*0048*/ 	.word	0x00000da0


	//   ....[1]....
        /*004c*/ 	.word	0x000023f0


	//   ....[2]....
        /*0050*/ 	.word	0x00002440


	//----- nvinfo : EIATTR_MAX_THREADS
	.align		4
.L_3471:
        /*0054*/ 	.byte	0x04, 0x05
        /*0056*/ 	.short	(.L_3473 - .L_3472)
.L_3472:
        /*0058*/ 	.word	0x00000080
        /*005c*/ 	.word	0x00000001
        /*0060*/ 	.word	0x00000001


	//----- nvinfo : EIATTR_CRS_STACK_SIZE
	.align		4
.L_3473:
        /*0064*/ 	.byte	0x04, 0x1e
        /*0066*/ 	.short	(.L_3475 - .L_3474)
.L_3474:
        /*0068*/ 	.word	0x00000000


	//----- nvinfo : EIATTR_CBANK_PARAM_SIZE
	.align		4
.L_3475:
        /*006c*/ 	.byte	0x03, 0x19
        /*006e*/ 	.short	0x0020


	//----- nvinfo : EIATTR_PARAM_CBANK
	.align		4
        /*0070*/ 	.byte	0x04, 0x0a
        /*0072*/ 	.short	(.L_3477 - .L_3476)
	.align		4
.L_3476:
        /*0074*/ 	.word	index@(.nv.constant0._ZN2at6native29vectorized_elementwise_kernelILi2ENS0_13BinaryFunctorIdddNS0_15binary_internal10DivFunctorIdEEEESt5arrayIPcLm3EEEEviT0_T1_)
        /*0078*/ 	.short	0x0210
        /*007a*/ 	.short	0x0020


	//----- nvinfo : EIATTR_SW_WAR
	.align		4
.L_3477:
        /*007c*/ 	.byte	0x04, 0x36
        /*007e*/ 	.short	(.L_3479 - .L_3478)
.L_3478:
        /*0080*/ 	.word	0x00000008
.L_3479:


//--------------------- .nv.info._ZN2at6native29vectorized_elementwise_kernelILi4ENS0_13BinaryFunctorIdddNS0_15binary_internal10DivFunctorIdEEEESt5arrayIPcLm3EEEEviT0_T1_ --------------------------
	.section	.nv.info._ZN2at6native29vectorized_elementwise_kernelILi4ENS0_13BinaryFunctorIdddNS0_15binary_internal10DivFunctorIdEEEESt5arrayIPcLm3EEEEviT0_T1_,"",@"SHT_CUDA_INFO"
	.sectionflags	@""
	.align	4


	//----- nvinfo : EIATTR_CUDA_API_VERSION
	.align		4
        /*0000*/ 	.byte	0x04, 0x37
        /*0002*/ 	.short	(.L_3481 - .L_3480)
.L_3480:
        /*0004*/ 	.word	0x00000082


	//----- nvinfo : EIATTR_KPARAM_INFO
	.align		4
.L_3481:
        /*0008*/ 	.byte	0x04, 0x17
        /*000a*/ 	.short	(.L_3483 - .L_3482)
.L_3482:
        /*000c*/ 	.word	0x00000000
        /*0010*/ 	.short	0x0002
        /*0012*/ 	.short	0x0008
        /*0014*/ 	.byte	0x00, 0xf0, 0x61, 0x00


	//----- nvinfo : EIATTR_KPARAM_INFO
	.align		4
.L_3483:
        /*0018*/ 	.byte	0x04, 0x17
        /*001a*/ 	.short	(.L_3485 - .L_3484)
.L_3484:
        /*001c*/ 	.word	0x00000000
        /*0020*/ 	.short	0x0001
        /*0022*/ 	.short	0x0004
        /*0024*/ 	.byte	0x00, 0xf0, 0x05, 0x00


	//----- nvinfo : EIATTR_KPARAM_INFO
	.align		4
.L_3485:
        /*0028*/ 	.byte	0x04, 0x17
        /*002a*/ 	.short	(.L_3487 - .L_3486)
.L_3486:
        /*002c*/ 	.word	0x00000000
        /*0030*/ 	.short	0x0000
        /*0032*/ 	.short	0x0000
        /*0034*/ 	.byte	0x00, 0xf0, 0x11, 0x00


	//----- nvinfo : EIATTR_SPARSE_MMA_MASK
	.align		4
.L_3487:
        /*0038*/ 	.byte	0x03, 0x50
        /*003a*/ 	.short	0x0000


	//----- nvinfo : EIATTR_MAXREG_COUNT
	.align		4
        /*003c*/ 	.byte	0x03, 0x1b
        /*003e*/ 	.short	0x00ff


	//----- nvinfo : EIATTR_MERCURY_ISA_VERSION
	.align		4
        /*0040*/ 	.byte	0x03, 0x5f
        /*0042*/ 	.short	0x0101


	//----- nvinfo : EIATTR_EXIT_INSTR_OFFSETS
	.align		4
        /*0044*/ 	.byte	0x04, 0x1c
        /*0046*/ 	.short	(.L_3489 - .L_3488)


	//   ....[0]....
.L_3488:
        /*0048*/ 	.word	0x00000da0


	//   ....[1]....
        /*004c*/ 	.word	0x000023f0


	//   ....[2]....
        /*0050*/ 	.word	0x00002440


	//----- nvinfo : EIATTR_MAX_THREADS
	.align		4
.L_3489:
        /*0054*/ 	.byte	0x04, 0x05
        /*0056*/ 	.short	(.L_3491 - .L_3490)
.L_3490:
        /*0058*/ 	.word	0x00000080
        /*005c*/ 	.word	0x00000001
        /*0060*/ 	.word	0x00000001


	//----- nvinfo : EIATTR_CRS_STACK_SIZE
	.align		4
.L_3491:
        /*0064*/ 	.byte	0x04, 0x1e
        /*0066*/ 	.short	(.L_3493 - .L_3492)
.L_3492:
        /*0068*/ 	.word	0x00000000


	//----- nvinfo : EIATTR_CBANK_PARAM_SIZE
	.align		4
.L_3493:
        /*006c*/ 	.byte	0x03, 0x19
        /*006e*/ 	.short	0x0020


	//----- nvinfo : EIATTR_PARAM_CBANK
	.align		4
        /*0070*/ 	.byte	0x04, 0x0a
        /*0072*/ 	.short	(.L_3495 - .L_3494)
	.align		4
.L_3494:
        /*0074*/ 	.word	index@(.nv.constant0._ZN2at6native29vectorized_elementwise_kernelILi4ENS0_13BinaryFunctorIdddNS0_15binary_internal10DivFunctorIdEEEESt5arrayIPcLm3EEEEviT0_T1_)
        /*0078*/ 	.short	0x0210
        /*007a*/ 	.short	0x0020


	//----- nvinfo : EIATTR_SW_WAR
	.align		4
.L_3495:
        /*007c*/ 	.byte	0x04, 0x36
        /*007e*/ 	.short	(.L_3497 - .L_3496)
.L_3496:
        /*0080*/ 	.word	0x00000008
.L_3497:


//--------------------- .nv.info._ZN2at6native29vectorized_elementwise_kernelILi8ENS0_13BinaryFunctorIdddNS0_15binary_internal10DivFunctorIdEEEESt5arrayIPcLm3EEEEviT0_T1_ --------------------------
	.section	.nv.info._ZN2at6native29vectorized_elementwise_kernelILi8ENS0_13BinaryFunctorIdddNS0_15binary_internal10DivFunctorIdEEEESt5arrayIPcLm3EEEEviT0_T1_,"",@"SHT_CUDA_INFO"
	.sectionflags	@""
	.align	4


	//----- nvinfo : EIATTR_CUDA_API_VERSION
	.align		4
        /*0000*/ 	.byte	0x04, 0x37
        /*0002*/ 	.short	(.L_3499 - .L_3498)
.L_3498:
        /*0004*/ 	.word	0x00000082


	//----- nvinfo : EIATTR_KPARAM_INFO
	.align		4
.L_3499:
        /*0008*/ 	.byte	0x04, 0x17
        /*000a*/ 	.short	(.L_3501 - .L_3500)
.L_3500:
        /*000c*/ 	.word	0x00000000
        /*0010*/ 	.short	0x0002
        /*0012*/ 	.short	0x0008
        /*0014*/ 	.byte	0x00, 0xf0, 0x61, 0x00


	//----- nvinfo : EIATTR_KPARAM_INFO
	.align		4
.L_3501:
        /*0018*/ 	.byte	0x04, 0x17
        /*001a*/ 	.short	(.L_3503 - .L_3502)
.L_3502:
        /*001c*/ 	.word	0x00000000
        /*0020*/ 	.short	0x0001
        /*0022*/ 	.short	0x0004
        /*0024*/ 	.byte	0x00, 0xf0, 0x05, 0x00


	//----- nvinfo : EIATTR_KPARAM_INFO
	.align		4
.L_3503:
        /*0028*/ 	.byte	0x04, 0x17
        /*002a*/ 	.short	(.L_3505 - .L_3504)
.L_3504:
        /*002c*/ 	.word	0x00000000
        /*0030*/ 	.short	0x0000
        /*0032*/ 	.short	0x0000
        /*0034*/ 	.byte	0x00, 0xf0, 0x11, 0x00


	//----- nvinfo : EIATTR_SPARSE_MMA_MASK
	.align		4
.L_3505:
        /*0038*/ 	.byte	0x03, 0x50
        /*003a*/ 	.short	0x0000


	//----- nvinfo : EIATTR_MAXREG_COUNT
	.align		4
        /*003c*/ 	.byte	0x03, 0x1b
        /*003e*/ 	.short	0x00ff


	//----- nvinfo : EIATTR_MERCURY_ISA_VERSION
	.align		4
        /*0040*/ 	.byte	0x03, 0x5f
        /*0042*/ 	.short	0x0101


	//----- nvinfo : EIATTR_EXIT_INSTR_OFFSETS
	.align		4
        /*0044*/ 	.byte	0x04, 0x1c
        /*0046*/ 	.short	(.L_3507 - .L_3506)


	//   ....[0]....
.L_3506:
        /*0048*/ 	.word	0x00000da0


	//   ....[1]....
        /*004c*/ 	.word	0x000023f0


	//   ....[2]....
        /*0050*/ 	.word	0x00002440


	//----- nvinfo : EIATTR_MAX_THREADS
	.align		4
.L_3507:
        /*0054*/ 	.byte	0x04, 0x05
        /*0056*/ 	.short	(.L_3509 - .L_3508)
.L_3508:
        /*0058*/ 	.word	0x00000080
        /*005c*/ 	.word	0x00000001
        /*0060*/ 	.word	0x00000001


	//----- nvinfo : EIATTR_CRS_STACK_SIZE
	.align		4
.L_3509:
        /*0064*/ 	.byte	0x04, 0x1e
        /*0066*/ 	.short	(.L_3511 - .L_3510)
.L_3510:
        /*0068*/ 	.word	0x00000000


	//----- nvinfo : EIATTR_CBANK_PARAM_SIZE
	.align		4
.L_3511:
        /*006c*/ 	.byte	0x03, 0x19
        /*006e*/ 	.short	0x0020


	//----- nvinfo : EIATTR_PARAM_CBANK
	.align		4
        /*0070*/ 	.byte	0x04, 0x0a
        /*0072*/ 	.short	(.L_3513 - .L_3512)
	.align		4
.L_3512:
        /*0074*/ 	.word	index@(.nv.constant0._ZN2at6native29vectorized_elementwise_kernelILi8ENS0_13BinaryFunctorIdddNS0_15binary_internal10DivFunctorIdEEEESt5arrayIPcLm3EEEEviT0_T1_)
        /*0078*/ 	.short	0x0210
        /*007a*/ 	.short	0x0020


	//----- nvinfo : EIATTR_SW_WAR
	.align		4
.L_3513:
        /*007c*/ 	.byte	0x04, 0x36
        /*007e*/ 	.short	(.L_3515 - .L_3514)
.L_3514:
        /*0080*/ 	.word	0x00000008
.L_3515:


//--------------------- .nv.info._ZN2at6native18elementwise_kernelILi128ELi4EZNS0_15gpu_kernel_implINS0_13BUnaryFunctorIdddNS0_15binary_internal10DivFunctorIdEEEEEEvRNS_18TensorIteratorBaseERKT_EUliE_EEviT1_ --------------------------
	.section	.nv.info._ZN2at6native18elementwise_kernelILi128ELi4EZNS0_15gpu_kernel_implINS0_13BUnaryFunctorIdddNS0_15binary_internal10DivFunctorIdEEEEEEvRNS_18TensorIteratorBaseERKT_EUliE_EEviT1_,"",@"SHT_CUDA_INFO"
	.sectionflags	@""
	.align	4


	//----- nvinfo : EIATTR_CUDA_API_VERSION
	.align		4
        /*0000*/ 	.byte	0x04, 0x37
        /*0002*/ 	.short	(.L_3517 - .L_3516)
.L_3516:
        /*0004*/ 	.word	0x00000082


	//----- nvinfo : EIATTR_KPARAM_INFO
	.align		4
.L_3517:
        /*0008*/ 	.byte	0x04, 0x17
        /*000a*/ 	.short	(.L_3519 - .L_3518)
.L_3518:
        /*000c*/ 	.word	0x00000000
        /*0010*/ 	.short	0x0001
        /*0012*/ 	.short	0x0008
        /*0014*/ 	.byte	0x00, 0xf0, 0xa1, 0x08


	//----- nvinfo : EIATTR_KPARAM_INFO
	.align		4
.L_3519:
        /*0018*/ 	.byte	0x04, 0x17
        /*001a*/ 	.short	(.L_3521 - .L_3520)
.L_3520:
        /*001c*/ 	.word	0x00000000
        /*0020*/ 	.short	0x0000
        /*0022*/ 	.short	0x0000
        /*0024*/ 	.byte	0x00, 0xf0, 0x11, 0x00


	//----- nvinfo : EIATTR_SPARSE_MMA_MASK
	.align		4
.L_3521:
        /*0028*/ 	.byte	0x03, 0x50
        /*002a*/ 	.short	0x0000


	//----- nvinfo : EIATTR_MAXREG_COUNT
	.align		4
        /*002c*/ 	.byte	0x03, 0x1b
        /*002e*/ 	.short	0x0080


	//----- nvinfo : EIATTR_EXTERNS
	.align		4
        /*0030*/ 	.byte	0x04, 0x0f
        /*0032*/ 	.short	(.L_3523 - .L_3522)


	//   ....[0]....
	.align		4
.L_3522:
        /*0034*/ 	.word	index@(__assertfail)


	//----- nvinfo : EIATTR_MERCURY_ISA_VERSION
	.align		4
.L_3523:
        /*0038*/ 	.byte	0x03, 0x5f
        /*003a*/ 	.short	0x0101


	//----- nvinfo : EIATTR_SYSCALL_OFFSETS
	.align		4
        /*003c*/ 	.byte	0x04, 0x46
        /*003e*/ 	.short	(.L_3525 - .L_3524)


	//   ....[0]....
.L_3524:
        /*0040*/ 	.word	0x00002270


	//   ....[1]....
        /*0044*/ 	.word	0x00003510


	//   ....[2]....
        /*0048*/ 	.word	0x000057a0


	//   ....[3]....
        /*004c*/ 	.word	0x00006a30


	//   ....[4]....
        /*0050*/ 	.word	0x00008cb0


	//   ....[5]....
        /*0054*/ 	.word	0x00009f40


	//   ....[6]....
        /*0058*/ 	.word	0x0000c1b0


	//   ....[7]....
        /*005c*/ 	.word	0x0000d440


	//----- nvinfo : EIATTR_EXIT_INSTR_OFFSETS
	.align		4
.L_3525:
        /*0060*/ 	.byte	0x04, 0x1c
        /*0062*/ 	.short	(.L_3527 - .L_3526)


	//   ....[0]....
.L_3526:
        /*0064*/ 	.word	0x00009ff0


	//   ....[1]....
        /*0068*/ 	.word	0x0000c480


	//   ....[2]....
        /*006c*/ 	.word	0x0000c4c0


	//   ....[3]....
        /*0070*/ 	.word	0x0000c550


	//   ....[4]....
        /*0074*/ 	.word	0x0000c580


	//   ....[5]....
        /*0078*/ 	.word	0x0000c5b0


	//   ....[6]....
        /*007c*/ 	.word	0x0000c680


	//   ....[7]....
        /*0080*/ 	.word	0x0000c700


	//   ....[8]....
        /*0084*/ 	.word	0x0000c7e0


	//   ....[9]....
        /*0088*/ 	.word	0x0000c870


	//   ....[10]....
        /*008c*/ 	.word	0x0000c890


	//   ....[11]....
        /*0090*/ 	.word	0x0000c950


	//   ....[12]....
        /*0094*/ 	.word	0x0000c980


	//   ....[13]....
        /*0098*/ 	.word	0x0000cb50


	//   ....[14]....
        /*009c*/ 	.word	0x0000ccf0


	//   ....[15]....
        /*00a0*/ 	.word	0x0000cd70


	//   ....[16]....
        /*00a4*/ 	.word	0x0000ce20


	//   ....[17]....
        /*00a8*/ 	.word	0x0000cfe0


	//   ....[18]....
        /*00ac*/ 	.word	0x0000d1a0


	//   ....[19]....
        /*00b0*/ 	.word	0x0000d340


	//   ....[20]....
        /*00b4*/ 	.word	0x0000d450


	//   ....[21]....
        /*00b8*/ 	.word	0x0000d480


	//   ....[22]....
        /*00bc*/ 	.word	0x0000d4b0


	//----- nvinfo : EIATTR_MAX_THREADS
	.align		4
.L_3527:
        /*00c0*/ 	.byte	0x04, 0x05
        /*00c2*/ 	.short	(.L_3529 - .L_3528)
.L_3528:
        /*00c4*/ 	.word	0x00000080
        /*00c8*/ 	.word	0x00000001
        /*00cc*/ 	.word	0x00000001


	//----- nvinfo : EIATTR_CRS_STACK_SIZE
	.align		4
.L_3529:
        /*00d0*/ 	.byte	0x04, 0x1e
        /*00d2*/ 	.short	(.L_3531 - .L_3530)
.L_3530:
        /*00d4*/ 	.word	0x00000000


	//----- nvinfo : EIATTR_CBANK_PARAM_SIZE
	.align		4
.L_3531:
        /*00d8*/ 	.byte	0x03, 0x19
        /*00da*/ 	.short	0x0230


	//----- nvinfo : EIATTR_PARAM_CBANK
	.align		4
        /*00dc*/ 	.byte	0x04, 0x0a
        /*00de*/ 	.short	(.L_3533 - .L_3532)
	.align		4
.L_3532:
        /*00e0*/ 	.word	index@(.nv.constant0._ZN2at6native18elementwise_kernelILi128ELi4EZNS0_15gpu_kernel_implINS0_13BUnaryFunctorIdddNS0_15binary_internal10DivFunctorIdEEEEEEvRNS_18TensorIteratorBaseERKT_EUliE_EEviT1_)
        /*00e4*/ 	.short	0x0210
        /*00e6*/ 	.short	0x0230


	//----- nvinfo : EIATTR_SW_WAR
	.align		4
.L_3533:
        /*00e8*/ 	.byte	0x04, 0x36
        /*00ea*/ 	.short	(.L_3535 - .L_3534)
.L_3534:
        /*00ec*/ 	.word	0x00000008
.L_3535:


//--------------------- .nv.info._ZN2at6native27unrolled_elementwise_kernelINS0_13BUnaryFunctorIdddNS0_15binary_internal10DivFunctorIdEEEESt5arrayIPcLm2EELi4E23TrivialOffsetCalculatorILi1EjESB_NS0_6memory12LoadWithCastILi1EEENSC_13StoreWithCastILi1EEEEEviT_T0_T2_T3_T4_T5_ --------------------------
	.section	.nv.info._ZN2at6native27unrolled_elementwise_kernelINS0_13BUnaryFunctorIdddNS0_15binary_internal10DivFunctorIdEEEESt5arrayIPcLm2EELi4E23TrivialOffsetCalculatorILi1EjESB_NS0_6memory12LoadWithCastILi1EEENSC_13StoreWithCastILi1EEEEEviT_T0_T2_T3_T4_T5_,"",@"SHT_CUDA_INFO"
	.sectionflags	@""
	.align	4


	//----- nvinfo : EIATTR_CUDA_API_VERSION
	.align		4
        /*0000*/ 	.byte	0x04, 0x37
        /*0002*/ 	.short	(.L_3537 - .L_3536)
.L_3536:
        /*0004*/ 	.word	0x00000082


	//----- nvinfo : EIATTR_KPARAM_INFO
	.align		4
.L_3537:
        /*0008*/ 	.byte	0x04, 0x17
        /*000a*/ 	.short	(.L_3539 - .L_3538)
.L_3538:
        /*000c*/ 	.word	0x00000000
        /*0010*/ 	.short	0x0006
        /*0012*/ 	.short	0x0034
        /*0014*/ 	.byte	0x00, 0xf0, 0x21, 0x00


	//----- nvinfo : EIATTR_KPARAM_INFO
	.align		4
.L_3539:
        /*0018*/ 	.byte	0x04, 0x17
        /*001a*/ 	.short	(.L_3541 - .L_3540)
.L_3540:
        /*001c*/ 	.word	0x00000000
        /*0020*/ 	.short	0x0005
        /*0022*/ 	.short	0x002c
        /*0024*/ 	.byte	0x00, 0xf0, 0x21, 0x00


	//----- nvinfo : EIATTR_KPARAM_INFO
	.align		4
.L_3541:
        /*0028*/ 	.byte	0x04, 0x17
        /*002a*/ 	.short	(.L_3543 - .L_3542)
.L_3542:
        /*002c*/ 	.word	0x00000000
        /*0030*/ 	.short	0x0004
        /*0032*/ 	.short	0x0029
        /*0034*/ 	.byte	0x00, 0xf0, 0x05, 0x00


	//----- nvinfo : EIATTR_KPARAM_INFO
	.align		4
.L_3543:
        /*0038*/ 	.byte	0x04, 0x17
        /*003a*/ 	.short	(.L_3545 - .L_3544)
.L_3544:
        /*003c*/ 	.word	0x00000000
        /*0040*/ 	.short	0x0003
        /*0042*/ 	.short	0x0028
        /*0044*/ 	.byte	0x00, 0xf0, 0x05, 0x00


	//----- nvinfo : EIATTR_KPARAM_INFO
	.align		4
.L_3545:
        /*0048*/ 	.byte	0x04, 0x17
        /*004a*/ 	.short	(.L_3547 - .L_3546)
.L_3546:
        /*004c*/ 	.word	0x00000000
        /*0050*/ 	.short	0x0002
        /*0052*/ 	.short	0x0018
        /*0054*/ 	.byte	0x00, 0xf0, 0x41, 0x00


	//----- nvinfo : EIATTR_KPARAM_INFO
	.align		4
.L_3547:
        /*0058*/ 	.byte	0x04, 0x17
        /*005a*/ 	.short	(.L_3549 - .L_3548)
.L_3548:
        /*005c*/ 	.word	0x00000000
        /*0060*/ 	.short	0x0001
        /*0062*/ 	.short	0x0008
        /*0064*/ 	.byte	0x00, 0xf0, 0x41, 0x00


	//----- nvinfo : EIATTR_KPARAM_INFO
	.align		4
.L_3549:
        /*0068*/ 	.byte	0x04, 0x17
        /*006a*/ 	.short	(.L_3551 - .L_3550)
.L_3550:
        /*006c*/ 	.word	0x00000000
        /*0070*/ 	.short	0x0000
        /*0072*/ 	.short	0x0000
        /*0074*/ 	.byte	0x00, 0xf0, 0x11, 0x00


	//----- nvinfo : EIATTR_SPARSE_MMA_MASK
	.align		4
.L_3551:
        /*0078*/ 	.byte	0x03, 0x50
        /*007a*/ 	.short	0x0000


	//----- nvinfo : EIATTR_MAXREG_COUNT
	.align		4
        /*007c*/ 	.byte	0x03, 0x1b
        /*007e*/ 	.short	0x00ff


	//----- nvinfo : EIATTR_EXTERNS
	.align		4
        /*0080*/ 	.byte	0x04, 0x0f
        /*0082*/ 	.short	(.L_3553 - .L_3552)


	//   ....[0]....
	.align		4
.L_3552:
        /*0084*/ 	.word	index@(__assertfail)


	//----- nvinfo : EIATTR_MERCURY_ISA_VERSION
	.align		4
.L_3553:
        /*0088*/ 	.byte	0x03, 0x5f
        /*008a*/ 	.short	0x0101


	//----- nvinfo : EIATTR_SYSCALL_OFFSETS
	.align		4
        /*008c*/ 	.byte	0x04, 0x46
        /*008e*/ 	.short	(.L_3555 - .L_3554)


	//   ....[0]....
.L_3554:
        /*0090*/ 	.word	0x00000f80


	//   ....[1]....
        /*0094*/ 	.word	0x00001f20


	//   ....[2]....
        /*0098*/ 	.word	0x00002ed0


	//   ....[3]....
        /*009c*/ 	.word	0x00003e50


	//   ....[4]....
        /*00a0*/ 	.word	0x00005800


	//   ....[5]....
        /*00a4*/ 	.word	0x000069c0


	//   ....[6]....
        /*00a8*/ 	.word	0x00007b40


	//   ....[7]....
        /*00ac*/ 	.word	0x00008ce0


	//----- nvinfo : EIATTR_EXIT_INSTR_OFFSETS
	.align		4
.L_3555:
        /*00b0*/ 	.byte	0x04, 0x1c
        /*00b2*/ 	.short	(.L_3557 - .L_3556)


	//   ....[0]....
.L_3556:
        /*00b4*/ 	.word	0x00007be0


	//   ....[1]....
        /*00b8*/ 	.word	0x00007d20


	//   ....[2]....
        /*00bc*/ 	.word	0x00007d60


	//   ....[3]....
        /*00c0*/ 	.word	0x00007df0


	//   ....[4]....
        /*00c4*/ 	.word	0x00007e20


	//   ....[5]....
        /*00c8*/ 	.word	0x00007e50


	//   ....[6]....
        /*00cc*/ 	.word	0x00007f20


	//   ....[7]....
        /*00d0*/ 	.word	0x00007fa0


	//   ....[8]....
        /*00d4*/ 	.word	0x00008080


	//   ....[9]....
        /*00d8*/ 	.word	0x00008110


	//   ....[10]....
        /*00dc*/ 	.word	0x00008130


	//   ....[11]....
        /*00e0*/ 	.word	0x000081f0


	//   ....[12]....
        /*00e4*/ 	.word	0x00008220


	//   ....[13]....
        /*00e8*/ 	.word	0x000083f0


	//   ....[14]....
        /*00ec*/ 	.word	0x00008590


	//   ....[15]....
        /*00f0*/ 	.word	0x00008610


	//   ....[16]....
        /*00f4*/ 	.word	0x000086c0


	//   ....[17]....
        /*00f8*/ 	.word	0x00008880


	//   ....[18]....
        /*00fc*/ 	.word	0x00008a40


	//   ....[19]....
        /*0100*/ 	.word	0x00008be0


	//   ....[20]....
        /*0104*/ 	.word	0x00008cf0


	//   ....[21]....
        /*0108*/ 	.word	0x00008d20


	//   ....[22]....
        /*010c*/ 	.word	0x00008d50


	//----- nvinfo : EIATTR_MAX_THREADS
	.align		4
.L_3557:
        /*0110*/ 	.byte	0x04, 0x05
        /*0112*/ 	.short	(.L_3559 - .L_3558)
.L_3558:
        /*0114*/ 	.word	0x00000080
        /*0118*/ 	.word	0x00000001
        /*011c*/ 	.word	0x00000001


	//----- nvinfo : EIATTR_CRS_STACK_SIZE
	.align		4
.L_3559:
        /*0120*/ 	.byte	0x04, 0x1e
        /*0122*/ 	.short	(.L_3561 - .L_3560)
.L_3560:
        /*0124*/ 	.word	0x00000000


	//----- nvinfo : EIATTR_CBANK_PARAM_SIZE
	.align		4
.L_3561:
        /*0128*/ 	.byte	0x03, 0x19
        /*012a*/ 	.short	0x003c


	//----- nvinfo : EIATTR_PARAM_CBANK
	.align		4
        /*012c*/ 	.byte	0x04, 0x0a
        /*012e*/ 	.short	(.L_3563 - .L_3562)
	.align		4
.L_3562:
        /*0130*/ 	.word	index@(.nv.constant0._ZN2at6native27unrolled_elementwise_kernelINS0_13BUnaryFunctorIdddNS0_15binary_internal10DivFunctorIdEEEESt5arrayIPcLm2EELi4E23TrivialOffsetCalculatorILi1EjESB_NS0_6memory12LoadWithCastILi1EEENSC_13StoreWithCastILi1EEEEEviT_T0_T2_T3_T4_T5_)
        /*0134*/ 	.short	0x0210
        /*0136*/ 	.short	0x003c


	//----- nvinfo : EIATTR_SW_WAR
	.align		4
.L_3563:
        /*0138*/ 	.byte	0x04, 0x36
        /*013a*/ 	.short	(.L_3565 - .L_3564)
.L_3564:
        /*013c*/ 	.word	0x00000008
.L_3565:


//--------------------- .nv.info._ZN2at6native18elementwise_kernelILi128ELi2EZNS0_22gpu_kernel_impl_nocastINS0_13BUnaryFunctorIdddNS0_15binary_internal10DivFunctorIdEEEEEEvRNS_18TensorIteratorBaseERKT_EUliE_EEviT1_ --------------------------
	.section	.nv.info._ZN2at6native18elementwise_kernelILi128ELi2EZNS0_22gpu_kernel_impl_nocastINS0_13BUnaryFunctorIdddNS0_15binary_internal10DivFunctorIdEEEEEEvRNS_18TensorIteratorBaseERKT_EUliE_EEviT1_,"",@"SHT_CUDA_INFO"
	.sectionflags	@""
	.align	4


	//----- nvinfo : EIATTR_CUDA_API_VERSION
	.align		4
        /*0000*/ 	.byte	0x04, 0x37
        /*0002*/ 	.short	(.L_3567 - .L_3566)
.L_3566:
        /*0004*/ 	.word	0x00000082


	//----- nvinfo : EIATTR_KPARAM_INFO
	.align		4
.L_3567:
        /*0008*/ 	.byte	0x04, 0x17
        /*000a*/ 	.short	(.L_3569 - .L_3568)
.L_3568:
        /*000c*/ 	.word	0x00000000
        /*0010*/ 	.short	0x0001
        /*0012*/ 	.short	0x0008
        /*0014*/ 	.byte	0x00, 0xf0, 0x81, 0x08


	//----- nvinfo : EIATTR_KPARAM_INFO
	.align		4
.L_3569:
        /*0018*/ 	.byte	0x04, 0x17
        /*001a*/ 	.short	(.L_3571 - .L_3570)
.L_3570:
        /*001c*/ 	.word	0x00000000
        /*0020*/ 	.short	0x0000
        /*0022*/ 	.short	0x0000
        /*0024*/ 	.byte	0x00, 0xf0, 0x11, 0x00


	//----- nvinfo : EIATTR_SPARSE_MMA_MASK
	.align		4
.L_3571:
        /*0028*/ 	.byte	0x03, 0x50
        /*002a*/ 	.short	0x0000


	//----- nvinfo : EIATTR_MAXREG_COUNT
	.align		4
        /*002c*/ 	.byte	0x03, 0x1b
        /*002e*/ 	.short	0x0080


	//----- nvinfo : EIATTR_MERCURY_ISA_VERSION
	.align		4
        /*0030*/ 	.byte	0x03, 0x5f
        /*0032*/ 	.short	0x0101


	//----- nvinfo : EIATTR_EXIT_INSTR_OFFSETS
	.align		4
        /*0034*/ 	.byte	0x04, 0x1c
        /*0036*/ 	.short	(.L_3573 - .L_3572)


	//   ....[0]....
.L_3572:
        /*0038*/ 	.word	0x000015d0


	//   ....[1]....
        /*003c*/ 	.word	0x00002ab0


	//----- nvinfo : EIATTR_MAX_THREADS
	.align		4
.L_3573:
        /*0040*/ 	.byte	0x04, 0x05
        /*0042*/ 	.short	(.L_3575 - .L_3574)
.L_3574:
        /*0044*/ 	.word	0x00000080
        /*0048*/ 	.word	0x00000001
        /*004c*/ 	.word	0x00000001


	//----- nvinfo : EIATTR_CRS_STACK_SIZE
	.align		4
.L_3575:
        /*0050*/ 	.byte	0x04, 0x1e
        /*0052*/ 	.short	(.L_3577 - .L_3576)
.L_3576:
        /*0054*/ 	.word	0x00000000


	//----- nvinfo : EIATTR_CBANK_PARAM_SIZE
	.align		4
.L_3577:
        /*0058*/ 	.byte	0x03, 0x19
        /*005a*/ 	.short	0x0228


	//----- nvinfo : EIATTR_PARAM_CBANK
	.align		4
        /*005c*/ 	.byte	0x04, 0x0a
        /*005e*/ 	.short	(.L_3579 - .L_3578)
	.align		4
.L_3578:
        /*0060*/ 	.word	index@(.nv.constant0._ZN2at6native18elementwise_kernelILi128ELi2EZNS0_22gpu_kernel_impl_nocastINS0_13BUnaryFunctorIdddNS0_15binary_internal10DivFunctorIdEEEEEEvRNS_18TensorIteratorBaseERKT_EUliE_EEviT1_)
        /*0064*/ 	.short	0x0210
        /*0066*/ 	.short	0x0228


	//----- nvinfo : EIATTR_SW_WAR
	.align		4
.L_3579:
        /*0068*/ 	.byte	0x04, 0x36
        /*006a*/ 	.short	(.L_3581 - .L_3580)
.L_3580:
        /*006c*/ 	.word	0x00000008
.L_3581:


//--------------------- .nv.info._ZN2at6native27unrolled_elementwise_kernelINS0_13BUnaryFunctorIdddNS0_15binary_internal10DivFunctorIdEEEESt5arrayIPcLm2EELi4E23TrivialOffsetCalculatorILi1EjESB_NS0_6memory15LoadWithoutCastENSC_16StoreWithoutCastEEEviT_T0_T2_T3_T4_T5_ --------------------------
	.section	.nv.info._ZN2at6native27unrolled_elementwise_kernelINS0_13BUnaryFunctorIdddNS0_15binary_internal10DivFunctorIdEEEESt5arrayIPcLm2EELi4E23TrivialOffsetCalculatorILi1EjESB_NS0_6memory15LoadWithoutCastENSC_16StoreWithoutCastEEEviT_T0_T2_T3_T4_T5_,"",@"SHT_CUDA_INFO"
	.sectionflags	@""
	.align	4


	//----- nvinfo : EIATTR_CUDA_API_VERSION
	.align		4
        /*0000*/ 	.byte	0x04, 0x37
        /*0002*/ 	.short	(.L_3583 - .L_3582)
.L_3582:
        /*0004*/ 	.word	0x00000082


	//----- nvinfo : EIATTR_KPARAM_INFO
	.align		4
.L_3583:
        /*0008*/ 	.byte	0x04, 0x17
        /*000a*/ 	.short	(.L_3585 - .L_3584)
.L_3584:
        /*000c*/ 	.word	0x00000000
        /*0010*/ 	.short	0x0006
        /*0012*/ 	.short	0x002b
        /*0014*/ 	.byte	0x00, 0xf0, 0x05, 0x00


	//----- nvinfo : EIATTR_KPARAM_INFO
	.align		4
.L_3585:
        /*0018*/ 	.byte	0x04, 0x17
        /*001a*/ 	.short	(.L_3587 - .L_3586)
.L_3586:
        /*001c*/ 	.word	0x00000000
        /*0020*/ 	.short	0x0005
        /*0022*/ 	.short	0x002a
        /*0024*/ 	.byte	0x00, 0xf0, 0x05, 0x00


	//----- nvinfo : EIATTR_KPARAM_INFO
	.align		4
.L_3587:
        /*0028*/ 	.byte	0x04, 0x17
        /*002a*/ 	.short	(.L_3589 - .L_3588)
.L_3588:
        /*002c*/ 	.word	0x00000000
        /*0030*/ 	.short	0x0004
        /*0032*/ 	.short	0x0029
        /*0034*/ 	.byte	0x00, 0xf0, 0x05, 0x00


	//----- nvinfo : EIATTR_KPARAM_INFO
	.align		4
.L_3589:
        /*0038*/ 	.byte	0x04, 0x17
        /*003a*/ 	.short	(.L_3591 - .L_3590)
.L_3590:
        /*003c*/ 	.word	0x00000000
        /*0040*/ 	.short	0x0003
        /*0042*/ 	.short	0x0028
        /*0044*/ 	.byte	0x00, 0xf0, 0x05, 0x00


	//----- nvinfo : EIATTR_KPARAM_INFO
	.align		4
.L_3591:
        /*0048*/ 	.byte	0x04, 0x17
        /*004a*/ 	.short	(.L_3593 - .L_3592)
.L_3592:
        /*004c*/ 	.word	0x00000000
        /*0050*/ 	.short	0x0002
        /*0052*/ 	.short	0x0018
        /*0054*/ 	.byte	0x00, 0xf0, 0x41, 0x00


	//----- nvinfo : EIATTR_KPARAM_INFO
	.align		4
.L_3593:
        /*0058*/ 	.byte	0x04, 0x17
        /*005a*/ 	.short	(.L_3595 - .L_3594)
.L_3594:
        /*005c*/ 	.word	0x00000000
        /*0060*/ 	.short	0x0001
        /*0062*/ 	.short	0x0008
        /*0064*/ 	.byte	0x00, 0xf0, 0x41, 0x00


	//----- nvinfo : EIATTR_KPARAM_INFO
	.align		4
.L_3595:
        /*0068*/ 	.byte	0x04, 0x17
        /*006a*/ 	.short	(.L_3597 - .L_3596)
.L_3596:
        /*006c*/ 	.word	0x00000000
        /*0070*/ 	.short	0x0000
        /*0072*/ 	.short	0x0000
        /*0074*/ 	.byte	0x00, 0xf0, 0x11, 0x00


	//----- nvinfo : EIATTR_SPARSE_MMA_MASK
	.align		4
.L_3597:
        /*0078*/ 	.byte	0x03, 0x50
        /*007a*/ 	.short	0x0000


	//----- nvinfo : EIATTR_MAXREG_COUNT
	.align		4
        /*007c*/ 	.byte	0x03, 0x1b
        /*007e*/ 	.short	0x00ff


	//----- nvinfo : EIATTR_MERCURY_ISA_VERSION
	.align		4
        /*0080*/ 	.byte	0x03, 0x5f
        /*0082*/ 	.short	0x0101


	//----- nvinfo : EIATTR_EXIT_INSTR_OFFSETS
	.align		4
        /*0084*/ 	.byte	0x04, 0x1c
        /*0086*/ 	.short	(.L_3599 - .L_3598)


	//   ....[0]....
.L_3598:
        /*0088*/ 	.word	0x00000a30


	//   ....[1]....
        /*008c*/ 	.word	0x00000a80


	//----- nvinfo : EIATTR_MAX_THREADS
	.align		4
.L_3599:
        /*0090*/ 	.byte	0x04, 0x05
        /*0092*/ 	.short	(.L_3601 - .L_3600)
.L_3600:
        /*0094*/ 	.word	0x00000080
        /*0098*/ 	.word	0x00000001
        /*009c*/ 	.word	0x00000001


	//----- nvinfo : EIATTR_CRS_STACK_SIZE
	.align		4
.L_3601:
        /*00a0*/ 	.byte	0x04, 0x1e
        /*00a2*/ 	.short	(.L_3603 - .L_3602)
.L_3602:
        /*00a4*/ 	.word	0x00000000


	//----- nvinfo : EIATTR_CBANK_PARAM_SIZE
	.align		4
.L_3603:
        /*00a8*/ 	.byte	0x03, 0x19
        /*00aa*/ 	.short	0x002c


	//----- nvinfo : EIATTR_PARAM_CBANK
	.align		4
        /*00ac*/ 	.byte	0x04, 0x0a
        /*00ae*/ 	.short	(.L_3605 - .L_3604)
	.align		4
.L_3604:
        /*00b0*/ 	.word	index@(.nv.constant0._ZN2at6native27unrolled_elementwise_kernelINS0_13BUnaryFunctorIdddNS0_15binary_internal10DivFunctorIdEEEESt5arrayIPcLm2EELi4E23TrivialOffsetCalculatorILi1EjESB_NS0_6memory15LoadWithoutCastENSC_16StoreWithoutCastEEEviT_T0_T2_T3_T4_T5_)
        /*00b4*/ 	.short	0x0210
        /*00b6*/ 	.short	0x002c


	//----- nvinfo : EIATTR_SW_WAR
	.align		4
.L_3605:
        /*00b8*/ 	.byte	0x04, 0x36
        /*00ba*/ 	.short	(.L_3607 - .L_3606)
.L_3606:
        /*00bc*/ 	.word	0x00000008
.L_3607:


//--------------------- .nv.info._ZN2at6native29vectorized_elementwise_kernelILi2ENS0_13BUnaryFunctorIdddNS0_15binary_internal10DivFunctorIdEEEESt5arrayIPcLm2EEEEviT0_T1_ --------------------------
	.section	.nv.info._ZN2at6native29vectorized_elementwise_kernelILi2ENS0_13BUnaryFunctorIdddNS0_15binary_internal10DivFunctorIdEEEESt5arrayIPcLm2EEEEviT0_T1_,"",@"SHT_CUDA_INFO"
	.sectionflags	@""
	.align	4


	//----- nvinfo : EIATTR_CUDA_API_VERSION
	.align		4
        /*0000*/ 	.byte	0x04, 0x37
        /*0002*/ 	.short	(.L_3609 - .L_3608)
.L_3608:
        /*0004*/ 	.word	0x00000082


	//----- nvinfo : EIATTR_KPARAM_INFO
	.align		4
.L_3609:
        /*0008*/ 	.byte	0x04, 0x17
        /*000a*/ 	.short	(.L_3611 - .L_3610)
.L_3610:
        /*000c*/ 	.word	0x00000000
        /*0010*/ 	.short	0x0002
        /*0012*/ 	.short	0x0018
        /*0014*/ 	.byte	0x00, 0xf0, 0x41, 0x00


	//----- nvinfo : EIATTR_KPARAM_INFO
	.align		4
.L_3611:
        /*0018*/ 	.byte	0x04, 0x17
        /*001a*/ 	.short	(.L_3613 - .L_3612)
.L_3612:
        /*001c*/ 	.word	0x00000000
        /*0020*/ 	.short	0x0001
        /*0022*/ 	.short	0x0008
        /*0024*/ 	.byte	0x00, 0xf0, 0x41, 0x00


	//----- nvinfo : EIATTR_KPARAM_INFO
	.align		4
.L_3613:
        /*0028*/ 	.byte	0x04, 0x17
        /*002a*/ 	.short	(.L_3615 - .L_3614)
.L_3614:
        /*002c*/ 	.word	0x00000000
        /*0030*/ 	.short	0x0000
        /*0032*/ 	.short	0x0000
        /*0034*/ 	.byte	0x00, 0xf0, 0x11, 0x00


	//----- nvinfo : EIATTR_SPARSE_MMA_MASK
	.align		4
.L_3615:
        /*0038*/ 	.byte	0x03, 0x50
        /*003a*/ 	.short	0x0000


	//----- nvinfo : EIATTR_MAXREG_COUNT
	.align		4
        /*003c*/ 	.byte	0x03, 0x1b
        /*003e*/ 	.short	0x00ff


	//----- nvinfo : EIATTR_MERCURY_ISA_VERSION
	.align		4
        /*0040*/ 	.byte	0x03, 0x5f
        /*0042*/ 	.short	0x0101


	//----- nvinfo : EIATTR_EXIT_INSTR_OFFSETS
	.align		4
        /*0044*/ 	.byte	0x04, 0x1c
        /*0046*/ 	.short	(.L_3617 - .L_3616)


	//   ....[0]....
.L_3616:
        /*0048*/ 	.word	0x00000d50


	//   ....[1]....
        /*004c*/ 	.word	0x00002190


	//   ....[2]....
        /*0050*/ 	.word	0x000021e0


	//----- nvinfo : EIATTR_MAX_THREADS
	.align		4
.L_3617:
        /*0054*/ 	.byte	0x04, 0x05
        /*0056*/ 	.short	(.L_3619 - .L_3618)
.L_3618:
        /*0058*/ 	.word	0x00000080
        /*005c*/ 	.word	0x00000001
        /*0060*/ 	.word	0x00000001


	//----- nvinfo : EIATTR_CRS_STACK_SIZE
	.align		4
.L_3619:
        /*0064*/ 	.byte	0x04, 0x1e
        /*0066*/ 	.short	(.L_3621 - .L_3620)
.L_3620:
        /*0068*/ 	.word	0x00000000


	//----- nvinfo : EIATTR_CBANK_PARAM_SIZE
	.align		4
.L_3621:
        /*006c*/ 	.byte	0x03, 0x19
        /*006e*/ 	.short	0x0028


	//----- nvinfo : EIATTR_PARAM_CBANK
	.align		4
        /*0070*/ 	.byte	0x04, 0x0a
        /*0072*/ 	.short	(.L_3623 - .L_3622)
	.align		4
.L_3622:
        /*0074*/ 	.word	index@(.nv.constant0._ZN2at6native29vectorized_elementwise_kernelILi2ENS0_13BUnaryFunctorIdddNS0_15binary_internal10DivFunctorIdEEEESt5arrayIPcLm2EEEEviT0_T1_)
        /*0078*/ 	.short	0x0210
        /*007a*/ 	.short	0x0028


	//----- nvinfo : EIATTR_SW_WAR
	.align		4
.L_3623:
        /*007c*/ 	.byte	0x04, 0x36
        /*007e*/ 	.short	(.L_3625 - .L_3624)
.L_3624:
        /*0080*/ 	.word	0x00000008
.L_3625:


//--------------------- .nv.info._ZN2at6native29vectorized_elementwise_kernelILi4ENS0_13BUnaryFunctorIdddNS0_15binary_internal10DivFunctorIdEEEESt5arrayIPcLm2EEEEviT0_T1_ --------------------------
	.section	.nv.info._ZN2at6native29vectorized_elementwise_kernelILi4ENS0_13BUnaryFunctorIdddNS0_15binary_internal10DivFunctorIdEEEESt5arrayIPcLm2EEEEviT0_T1_,"",@"SHT_CUDA_INFO"
	.sectionflags	@""
	.align	4


	//----- nvinfo : EIATTR_CUDA_API_VERSION
	.align		4
        /*0000*/ 	.byte	0x04, 0x37
        /*0002*/ 	.short	(.L_3627 - .L_3626)
.L_3626:
        /*0004*/ 	.word	0x00000082


	//----- nvinfo : EIATTR_KPARAM_INFO
	.align		4
.L_3627:
        /*0008*/ 	.byte	0x04, 0x17
        /*000a*/ 	.short	(.L_3629 - .L_3628)
.L_3628:
        /*000c*/ 	.word	0x00000000
        /*0010*/ 	.short	0x0002
        /*0012*/ 	.short	0x0018
        /*0014*/ 	.byte	0x00, 0xf0, 0x41, 0x00


	//----- nvinfo : EIATTR_KPARAM_INFO
	.align		4
.L_3629:
        /*0018*/ 	.byte	0x04, 0x17
        /*001a*/ 	.short	(.L_3631 - .L_3630)
.L_3630:
        /*001c*/ 	.word	0x00000000
        /*0020*/ 	.short	0x0001
        /*0022*/ 	.short	0x0008
        /*0024*/ 	.byte	0x00, 0xf0, 0x41, 0x00


	//----- nvinfo : EIATTR_KPARAM_INFO
	.align		4
.L_3631:
        /*0028*/ 	.byte	0x04, 0x17
        /*002a*/ 	.short	(.L_3633 - .L_3632)
.L_3632:
        /*002c*/ 	.word	0x00000000
        /*0030*/ 	.short	0x0000
        /*0032*/ 	.short	0x0000
        /*0034*/ 	.byte	0x00, 0xf0, 0x11, 0x00


	//----- nvinfo : EIATTR_SPARSE_MMA_MASK
	.align		4
.L_3633:
        /*0038*/ 	.byte	0x03, 0x50
        /*003a*/ 	.short	0x0000


	//----- nvinfo : EIATTR_MAXREG_COUNT
	.align		4
        /*003c*/ 	.byte	0x03, 0x1b
        /*003e*/ 	.short	0x00ff


	//----- nvinfo : EIATTR_MERCURY_ISA_VERSION
	.align		4
        /*0040*/ 	.byte	0x03, 0x5f
        /*0042*/ 	.short	0x0101


	//----- nvinfo : EIATTR_EXIT_INSTR_OFFSETS
	.align		4
        /*0044*/ 	.byte	0x04, 0x1c
        /*0046*/ 	.short	(.L_3635 - .L_3634)


	//   ....[0]....
.L_3634:
        /*0048*/ 	.word	0x00000d50


	//   ....[1]....
        /*004c*/ 	.word	0x00002190


	//   ....[2]....
        /*0050*/ 	.word	0x000021e0


	//----- nvinfo : EIATTR_MAX_THREADS
	.align		4
.L_3635:
        /*0054*/ 	.byte	0x04, 0x05
        /*0056*/ 	.short	(.L_3637 - .L_3636)
.L_3636:
        /*0058*/ 	.word	0x00000080
        /*005c*/ 	.word	0x00000001
        /*0060*/ 	.word	0x00000001


	//----- nvinfo : EIATTR_CRS_STACK_SIZE
	.align		4
.L_3637:
        /*0064*/ 	.byte	0x04, 0x1e
        /*0066*/ 	.short	(.L_3639 - .L_3638)
.L_3638:
        /*0068*/ 	.word	0x00000000


	//----- nvinfo : EIATTR_CBANK_PARAM_SIZE
	.align		4
.L_3639:
        /*006c*/ 	.byte	0x03, 0x19
        /*006e*/ 	.short	0x0028


	//----- nvinfo : EIATTR_PARAM_CBANK
	.align		4
        /*0070*/ 	.byte	0x04, 0x0a
        /*0072*/ 	.short	(.L_3641 - .L_3640)
	.align		4
.L_3640:
        /*0074*/ 	.word	index@(.nv.constant0._ZN2at6native29vectorized_elementwise_kernelILi4ENS0_13BUnaryFunctorIdddNS0_15binary_internal10DivFunctorIdEEEESt5arrayIPcLm2EEEEviT0_T1_)
        /*0078*/ 	.short	0x0210
        /*007a*/ 	.short	0x0028


	//----- nvinfo : EIATTR_SW_WAR
	.align		4
.L_3641:
        /*007c*/ 	.byte	0x04, 0x36
        /*007e*/ 	.short	(.L_3643 - .L_3642)
.L_3642:
        /*0080*/ 	.word	0x00000008
.L_3643:


//--------------------- .nv.info._ZN2at6native29vectorized_elementwise_kernelILi8ENS0_13BUnaryFunctorIdddNS0_15binary_internal10DivFunctorIdEEEESt5arrayIPcLm2EEEEviT0_T1_ --------------------------
	.section	.nv.info._ZN2at6native29vectorized_elementwise_kernelILi8ENS0_13BUnaryFunctorIdddNS0_15binary_internal10DivFunctorIdEEEESt5arrayIPcLm2EEEEviT0_T1_,"",@"SHT_CUDA_INFO"
	.sectionflags	@""
	.align	4


	//----- nvinfo : EIATTR_CUDA_API_VERSION
	.align		4
        /*0000*/ 	.byte	0x04, 0x37
        /*0002*/ 	.short	(.L_3645 - .L_3644)
.L_3644:
        /*0004*/ 	.word	0x00000082


	//----- nvinfo : EIATTR_KPARAM_INFO
	.align		4
.L_3645:
        /*0008*/ 	.byte	0x04, 0x17
        /*000a*/ 	.short	(.L_3647 - .L_3646)
.L_3646:
        /*000c*/ 	.word	0x00000000
        /*0010*/ 	.short	0x0002
        /*0012*/ 	.short	0x0018
        /*0014*/ 	.byte	0x00, 0xf0, 0x41, 0x00


	//----- nvinfo : EIATTR_KPARAM_INFO
	.align		4
.L_3647:
        /*0018*/ 	.byte	0x04, 0x17
        /*001a*/ 	.short	(.L_3649 - .L_3648)
.L_3648:
        /*001c*/ 	.word	0x00000000
        /*0020*/ 	.short	0x0001
        /*0022*/ 	.short	0x0008
        /*0024*/ 	.byte	0x00, 0xf0, 0x41, 0x00


	//----- nvinfo : EIATTR_KPARAM_INFO
	.align		4
.L_3649:
        /*0028*/ 	.byte	0x04, 0x17
        /*002a*/ 	.short	(.L_3651 - .L_3650)
.L_3650:
        /*002c*/ 	.word	0x00000000
        /*0030*/ 	.short	0x0000
        /*0032*/ 	.short	0x0000
        /*0034*/ 	.byte	0x00, 0xf0, 0x11, 0x00


	//----- nvinfo : EIATTR_SPARSE_MMA_MASK
	.align		4
.L_3651:
        /*0038*/ 	.byte	0x03, 0x50
        /*003a*/ 	.short	0x0000


	//----- nvinfo : EIATTR_MAXREG_COUNT
	.align		4
        /*003c*/ 	.byte	0x03, 0x1b
        /*003e*/ 	.short	0x00ff


	//----- nvinfo : EIATTR_MERCURY_ISA_VERSION
	.align		4
        /*0040*/ 	.byte	0x03, 0x5f
        /*0042*/ 	.short	0x0101


	//----- nvinfo : EIATTR_EXIT_INSTR_OFFSETS
	.align		4
        /*0044*/ 	.byte	0x04, 0x1c
        /*0046*/ 	.short	(.L_3653 - .L_3652)


	//   ....[0]....
.L_3652:
        /*0048*/ 	.word	0x00000d50


	//   ....[1]....
        /*004c*/ 	.word	0x00002190


	//   ....[2]....
        /*0050*/ 	.word	0x000021e0


	//----- nvinfo : EIATTR_MAX_THREADS
	.align		4
.L_3653:
        /*0054*/ 	.byte	0x04, 0x05
        /*0056*/ 	.short	(.L_3655 - .L_3654)
.L_3654:
        /*0058*/ 	.word	0x00000080
        /*005c*/ 	.word	0x00000001
        /*0060*/ 	.word	0x00000001


	//----- nvinfo : EIATTR_CRS_STACK_SIZE
	.align		4
.L_3655:
        /*0064*/ 	.byte	0x04, 0x1e
        /*0066*/ 	.short	(.L_3657 - .L_3656)
.L_3656:
        /*0068*/ 	.word	0x00000000


	//----- nvinfo : EIATTR_CBANK_PARAM_SIZE
	.align		4
.L_3657:
        /*006c*/ 	.byte	0x03, 0x19
        /*006e*/ 	.short	0x0028


	//----- nvinfo : EIATTR_PARAM_CBANK
	.align		4
        /*0070*/ 	.byte	0x04, 0x0a
        /*0072*/ 	.short	(.L_3659 - .L_3658)
	.align		4
.L_3658:
        /*0074*/ 	.word	index@(.nv.constant0._ZN2at6native29vectorized_elementwise_kernelILi8ENS0_13BUnaryFunctorIdddNS0_15binary_internal10DivFunctorIdEEEESt5arrayIPcLm2EEEEviT0_T1_)
        /*0078*/ 	.short	0x0210
        /*007a*/ 	.short	0x0028


	//----- nvinfo : EIATTR_SW_WAR
	.align		4
.L_3659:
        /*007c*/ 	.byte	0x04, 0x36
        /*007e*/ 	.short	(.L_3661 - .L_3660)
.L_3660:
        /*0080*/ 	.word	0x00000008
.L_3661:


//--------------------- .nv.info._ZN2at6native18elementwise_kernelILi128ELi4EZNS0_15gpu_kernel_implINS0_13AUnaryFunctorIdddNS0_15binary_internal10DivFunctorIdEEEEEEvRNS_18TensorIteratorBaseERKT_EUliE_EEviT1_ --------------------------
	.section	.nv.info._ZN2at6native18elementwise_kernelILi128ELi4EZNS0_15gpu_kernel_implINS0_13AUnaryFunctorIdddNS0_15binary_internal10DivFunctorIdEEEEEEvRNS_18TensorIteratorBaseERKT_EUliE_EEviT1_,"",@"SHT_CUDA_INFO"
	.sectionflags	@""
	.align	4


	//----- nvinfo : EIATTR_CUDA_API_VERSION
	.align		4
        /*0000*/ 	.byte	0x04, 0x37
        /*0002*/ 	.short	(.L_3663 - .L_3662)
.L_3662:
        /*0004*/ 	.word	0x00000082


	//----- nvinfo : EIATTR_KPARAM_INFO
	.align		4
.L_3663:
        /*0008*/ 	.byte	0x04, 0x17
        /*000a*/ 	.short	(.L_3665 - .L_3664)
.L_3664:
        /*000c*/ 	.word	0x00000000
        /*0010*/ 	.short	0x0001
        /*0012*/ 	.short	0x0008
        /*0014*/ 	.byte	0x00, 0xf0, 0xa1, 0x08


	//----- nvinfo : EIATTR_KPARAM_INFO
	.align		4
.L_3665:
        /*0018*/ 	.byte	0x04, 0x17
        /*001a*/ 	.short	(.L_3667 - .L_3666)
.L_3666:
        /*001c*/ 	.word	0x00000000
        /*0020*/ 	.short	0x0000
        /*0022*/ 	.short	0x0000
        /*0024*/ 	.byte	0x00, 0xf0, 0x11, 0x00


	//----- nvinfo : EIATTR_SPARSE_MMA_MASK
	.align		4
.L_3667:
        /*0028*/ 	.byte	0x03, 0x50
        /*002a*/ 	.short	0x0000


	//----- nvinfo : EIATTR_MAXREG_COUNT
	.align		4
        /*002c*/ 	.byte	0x03, 0x1b
        /*002e*/ 	.short	0x0080


	//----- nvinfo : EIATTR_EXTERNS
	.align		4
        /*0030*/ 	.byte	0x04, 0x0f
        /*0032*/ 	.short	(.L_3669 - .L_3668)


	//   ....[0]....
	.align		4
.L_3668:
        /*0034*/ 	.word	index@(__assertfail)


	//----- nvinfo : EIATTR_MERCURY_ISA_VERSION
	.align		4
.L_3669:
        /*0038*/ 	.byte	0x03, 0x5f
        /*003a*/ 	.short	0x0101


	//----- nvinfo : EIATTR_SYSCALL_OFFSETS
	.align		4
        /*003c*/ 	.byte	0x04, 0x46
        /*003e*/ 	.short	(.L_3671 - .L_3670)


	//   ....[0]....
.L_3670:
        /*0040*/ 	.word	0x00002260


	//   ....[1]....
        /*0044*/ 	.word	0x00003500


	//   ....[2]....
        /*0048*/ 	.word	0x00005790


	//   ....[3]....
        /*004c*/ 	.word	0x00006a20


	//   ....[4]....
        /*0050*/ 	.word	0x00008ca0


	//   ....[5]....
        /*0054*/ 	.word	0x00009f30


	//   ....[6]....
        /*0058*/ 	.word	0x0000c1a0


	//   ....[7]....
        /*005c*/ 	.word	0x0000d430


	//----- nvinfo : EIATTR_EXIT_INSTR_OFFSETS
	.align		4
.L_3671:
        /*0060*/ 	.byte	0x04, 0x1c
        /*0062*/ 	.short	(.L_3673 - .L_3672)


	//   ....[0]....
.L_3672:
        /*0064*/ 	.word	0x00009fe0


	//   ....[1]....
        /*0068*/ 	.word	0x0000c470


	//   ....[2]....
        /*006c*/ 	.word	0x0000c4b0


	//   ....[3]....
        /*0070*/ 	.word	0x0000c540


	//   ....[4]....
        /*0074*/ 	.word	0x0000c570


	//   ....[5]....
        /*0078*/ 	.word	0x0000c5a0


	//   ....[6]....
        /*007c*/ 	.word	0x0000c670


	//   ....[7]....
        /*0080*/ 	.word	0x0000c6f0


	//   ....[8]....
        /*0084*/ 	.word	0x0000c7d0


	//   ....[9]....
        /*0088*/ 	.word	0x0000c860


	//   ....[10]....
        /*008c*/ 	.word	0x0000c880


	//   ....[11]....
        /*0090*/ 	.word	0x0000c940


	//   ....[12]....
        /*0094*/ 	.word	0x0000c970


	//   ....[13]....
        /*0098*/ 	.word	0x0000cb40


	//   ....[14]....
        /*009c*/ 	.word	0x0000cce0


	//   ....[15]....
        /*00a0*/ 	.word	0x0000cd60


	//   ....[16]....
        /*00a4*/ 	.word	0x0000ce10


	//   ....[17]....
        /*00a8*/ 	.word	0x0000cfd0


	//   ....[18]....
        /*00ac*/ 	.word	0x0000d190


	//   ....[19]....
        /*00b0*/ 	.word	0x0000d330


	//   ....[20]....
        /*00b4*/ 	.word	0x0000d440


	//   ....[21]....
        /*00b8*/ 	.word	0x0000d470


	//   ....[22]....
        /*00bc*/ 	.word	0x0000d4a0


	//----- nvinfo : EIATTR_MAX_THREADS
	.align		4
.L_3673:
        /*00c0*/ 	.byte	0x04, 0x05
        /*00c2*/ 	.short	(.L_3675 - .L_3674)
.L_3674:
        /*00c4*/ 	.word	0x00000080
        /*00c8*/ 	.word	0x00000001
        /*00cc*/ 	.word	0x00000001


	//----- nvinfo : EIATTR_CRS_STACK_SIZE
	.align		4
.L_3675:
        /*00d0*/ 	.byte	0x04, 0x1e
        /*00d2*/ 	.short	(.L_3677 - .L_3676)
.L_3676:
        /*00d4*/ 	.word	0x00000000


	//----- nvinfo : EIATTR_CBANK_PARAM_SIZE
	.align		4
.L_3677:
        /*00d8*/ 	.byte	0x03, 0x19
        /*00da*/ 	.short	0x0230


	//----- nvinfo : EIATTR_PARAM_CBANK
	.align		4
        /*00dc*/ 	.byte	0x04, 0x0a
        /*00de*/ 	.short	(.L_3679 - .L_3678)
	.align		4
.L_3678:
        /*00e0*/ 	.word	index@(.nv.constant0._ZN2at6native18elementwise_kernelILi128ELi4EZNS0_15gpu_kernel_implINS0_13AUnaryFunctorIdddNS0_15binary_internal10DivFunctorIdEEEEEEvRNS_18TensorIteratorBaseERKT_EUliE_EEviT1_)
        /*00e4*/ 	.short	0x0210
        /*00e6*/ 	.short	0x0230


	//----- nvinfo : EIATTR_SW_WAR
	.align		4
.L_3679:
        /*00e8*/ 	.byte	0x04, 0x36
        /*00ea*/ 	.short	(.L_3681 - .L_3680)
.L_3680:
        /*00ec*/ 	.word	0x00000008
.L_3681:


//--------------------- .nv.info._ZN2at6native27unrolled_elementwise_kernelINS0_13AUnaryFunctorIdddNS0_15binary_internal10DivFunctorIdEEEESt5arrayIPcLm2EELi4E23TrivialOffsetCalculatorILi1EjESB_NS0_6memory12LoadWithCastILi1EEENSC_13StoreWithCastILi1EEEEEviT_T0_T2_T3_T4_T5_ --------------------------
	.section	.nv.info._ZN2at6native27unrolled_elementwise_kernelINS0_13AUnaryFunctorIdddNS0_15binary_internal10DivFunctorIdEEEESt5arrayIPcLm2EELi4E23TrivialOffsetCalculatorILi1EjESB_NS0_6memory12LoadWithCastILi1EEENSC_13StoreWithCastILi1EEEEEviT_T0_T2_T3_T4_T5_,"",@"SHT_CUDA_INFO"
	.sectionflags	@""
	.align	4


	//----- nvinfo : EIATTR_CUDA_API_VERSION
	.align		4
        /*0000*/ 	.byte	0x04, 0x37
        /*0002*/ 	.short	(.L_3683 - .L_3682)
.L_3682:
        /*0004*/ 	.word	0x00000082


	//----- nvinfo : EIATTR_KPARAM_INFO
	.align		4
.L_3683:
        /*0008*/ 	.byte	0x04, 0x17
        /*000a*/ 	.short	(.L_3685 - .L_3684)
.L_3684:
        /*000c*/ 	.word	0x00000000
        /*0010*/ 	.short	0x0006
        /*0012*/ 	.short	0x0034
        /*0014*/ 	.byte	0x00, 0xf0, 0x21, 0x00


	//----- nvinfo : EIATTR_KPARAM_INFO
	.align		4
.L_3685:
        /*0018*/ 	.byte	0x04, 0x17
        /*001a*/ 	.short	(.L_3687 - .L_3686)
.L_3686:
        /*001c*/ 	.word	0x00000000
        /*0020*/ 	.short	0x0005
        /*0022*/ 	.short	0x002c
        /*0024*/ 	.byte	0x00, 0xf0, 0x21, 0x00


	//----- nvinfo : EIATTR_KPARAM_INFO
	.align		4
.L_3687:
        /*0028*/ 	.byte	0x04, 0x17
        /*002a*/ 	.short	(.L_3689 - .L_3688)
.L_3688:
        /*002c*/ 	.word	0x00000000
        /*0030*/ 	.short	0x0004
        /*0032*/ 	.short	0x0029
        /*0034*/ 	.byte	0x00, 0xf0, 0x05, 0x00


	//----- nvinfo : EIATTR_KPARAM_INFO
	.align		4
.L_3689:
        /*0038*/ 	.byte	0x04, 0x17
        /*003a*/ 	.short	(.L_3691 - .L_3690)
.L_3690:
        /*003c*/ 	.word	0x00000000
        /*0040*/ 	.short	0x0003
        /*0042*/ 	.short	0x0028
        /*0044*/ 	.byte	0x00, 0xf0, 0x05, 0x00


	//----- nvinfo : EIATTR_KPARAM_INFO
	.align		4
.L_3691:
        /*0048*/ 	.byte	0x04, 0x17
        /*004a*/ 	.short	(.L_3693 - .L_3692)
.L_3692:
        /*004c*/ 	.word	0x00000000
        /*0050*/ 	.short	0x0002
        /*0052*/ 	.short	0x0018
        /*0054*/ 	.byte	0x00, 0xf0, 0x41, 0x00


	//----- nvinfo : EIATTR_KPARAM_INFO
	.align		4
.L_3693:
        /*0058*/ 	.byte	0x04, 0x17
        /*005a*/ 	.short	(.L_3695 - .L_3694)
.L_3694:
        /*005c*/ 	.word	0x00000000
        /*0060*/ 	.short	0x0001
        /*0062*/ 	.short	0x0008
        /*0064*/ 	.byte	0x00, 0xf0, 0x41, 0x00


	//----- nvinfo : EIATTR_KPARAM_INFO
	.align		4
.L_3695:
        /*0068*/ 	.byte	0x04, 0x17
        /*006a*/ 	.short	(.L_3697 - .L_3696)
.L_3696:
        /*006c*/ 	.word	0x00000000
        /*0070*/ 	.short	0x0000
        /*0072*/ 	.short	0x0000
        /*0074*/ 	.byte	0x00, 0xf0, 0x11, 0x00


	//----- nvinfo : EIATTR_SPARSE_MMA_MASK
	.align		4
.L_3697:
        /*0078*/ 	.byte	0x03, 0x50
        /*007a*/ 	.short	0x0000


	//----- nvinfo : EIATTR_MAXREG_COUNT
	.align		4
        /*007c*/ 	.byte	0x03, 0x1b
        /*007e*/ 	.short	0x00ff


	//----- nvinfo : EIATTR_EXTERNS
	.align		4
        /*0080*/ 	.byte	0x04, 0x0f
        /*0082*/ 	.short	(.L_3699 - .L_3698)


	//   ....[0]....
	.align		4
.L_3698:
        /*0084*/ 	.word	index@(__assertfail)


	//----- nvinfo : EIATTR_MERCURY_ISA_VERSION
	.align		4
.L_3699:
        /*0088*/ 	.byte	0x03, 0x5f
        /*008a*/ 	.short	0x0101


	//----- nvinfo : EIATTR_SYSCALL_OFFSETS
	.align		4
        /*008c*/ 	.byte	0x04, 0x46
        /*008e*/ 	.short	(.L_3701 - .L_3700)


	//   ....[0]....
.L_3700:
        /*0090*/ 	.word	0x00000f80


	//   ....[1]....
        /*0094*/ 	.word	0x00001f20


	//   ....[2]....
        /*0098*/ 	.word	0x00002ed0


	//   ....[3]....
        /*009c*/ 	.word	0x00003e50


	//   ....[4]....
        /*00a0*/ 	.word	0x00005800


	//   ....[5]....
        /*00a4*/ 	.word	0x000069c0


	//   ....[6]....
        /*00a8*/ 	.word	0x00007b40


	//   ....[7]....
        /*00ac*/ 	.word	0x00008ce0


	//----- nvinfo : EIATTR_EXIT_INSTR_OFFSETS
	.align		4
.L_3701:
        /*00b0*/ 	.byte	0x04, 0x1c
        /*00b2*/ 	.short	(.L_3703 - .L_3702)


	//   ....[0]....
.L_3702:
        /*00b4*/ 	.word	0x00007be0


	//   ....[1]....
        /*00b8*/ 	.word	0x00007d20


	//   ....[2]....
        /*00bc*/ 	.word	0x00007d60


	//   ....[3]....
        /*00c0*/ 	.word	0x00007df0


	//   ....[4]....
        /*00c4*/ 	.word	0x00007e20


	//   ....[5]....
        /*00c8*/ 	.word	0x00007e50


	//   ....[6]....
        /*00cc*/ 	.word	0x00007f20


	//   ....[7]....
        /*00d0*/ 	.word	0x00007fa0


	//   ....[8]....
        /*00d4*/ 	.word	0x00008080


	//   ....[9]....
        /*00d8*/ 	.word	0x00008110


	//   ....[10]....
        /*00dc*/ 	.word	0x00008130


	//   ....[11]....
        /*00e0*/ 	.word	0x000081f0


	//   ....[12]....
        /*00e4*/ 	.word	0x00008220


	//   ....[13]....
        /*00e8*/ 	.word	0x000083f0


	//   ....[14]....
        /*00ec*/ 	.word	0x00008590


	//   ....[15]....
        /*00f0*/ 	.word	0x00008610


	//   ....[16]....
        /*00f4*/ 	.word	0x000086c0


	//   ....[17]....
        /*00f8*/ 	.word	0x00008880


	//   ....[18]....
        /*00fc*/ 	.word	0x00008a40


	//   ....[19]....
        /*0100*/ 	.word	0x00008be0


	//   ....[20]....
        /*0104*/ 	.word	0x00008cf0


	//   ....[21]....
        /*0108*/ 	.word	0x00008d20


	//   ....[22]....
        /*010c*/ 	.word	0x00008d50


	//----- nvinfo : EIATTR_MAX_THREADS
	.align		4
.L_3703:
        /*0110*/ 	.byte	0x04, 0x05
        /*0112*/ 	.short	(.L_3705 - .L_3704)
.L_3704:
        /*0114*/ 	.word	0x00000080
        /*0118*/ 	.word	0x00000001
        /*011c*/ 	.word	0x00000001


	//----- nvinfo : EIATTR_CRS_STACK_SIZE
	.align		4
.L_3705:
        /*0120*/ 	.byte	0x04, 0x1e
        /*0122*/ 	.short	(.L_3707 - .L_3706)
.L_3706:
        /*0124*/ 	.word	0x00000000


	//----- nvinfo : EIATTR_CBANK_PARAM_SIZE
	.align		4
.L_3707:
        /*0128*/ 	.byte	0x03, 0x19
        /*012a*/ 	.short	0x003c


	//----- nvinfo : EIATTR_PARAM_CBANK
	.align		4
        /*012c*/ 	.byte	0x04, 0x0a
        /*012e*/ 	.short	(.L_3709 - .L_3708)
	.align		4
.L_3708:
        /*0130*/ 	.word	index@(.nv.constant0._ZN2at6native27unrolled_elementwise_kernelINS0_13AUnaryFunctorIdddNS0_15binary_internal10DivFunctorIdEEEESt5arrayIPcLm2EELi4E23TrivialOffsetCalculatorILi1EjESB_NS0_6memory12LoadWithCastILi1EEENSC_13StoreWithCastILi1EEEEEviT_T0_T2_T3_T4_T5_)
        /*0134*/ 	.short	0x0210
        /*0136*/ 	.short	0x003c


	//----- nvinfo : EIATTR_SW_WAR
	.align		4
.L_3709:
        /*0138*/ 	.byte	0x04, 0x36
        /*013a*/ 	.short	(.L_3711 - .L_3710)
.L_3710:
        /*013c*/ 	.word	0x00000008
.L_3711:


//--------------------- .nv.info._ZN2at6native18elementwise_kernelILi128ELi2EZNS0_22gpu_kernel_impl_nocastINS0_13AUnaryFunctorIdddNS0_15binary_internal10DivFunctorIdEEEEEEvRNS_18TensorIteratorBaseERKT_EUliE_EEviT1_ --------------------------
	.section	.nv.info._ZN2at6native18elementwise_kernelILi128ELi2EZNS0_22gpu_kernel_impl_nocastINS0_13AUnaryFunctorIdddNS0_15binary_internal10DivFunctorIdEEEEEEvRNS_18TensorIteratorBaseERKT_EUliE_EEviT1_,"",@"SHT_CUDA_INFO"
	.sectionflags	@""
	.align	4


	//----- nvinfo : EIATTR_CUDA_API_VERSION
	.align		4
        /*0000*/ 	.byte	0x04, 0x37
        /*0002*/ 	.short	(.L_3713 - .L_3712)
.L_3712:
        /*0004*/ 	.word	0x00000082


	//----- nvinfo : EIATTR_KPARAM_INFO
	.align		4
.L_3713:
        /*0008*/ 	.byte	0x04, 0x17
        /*000a*/ 	.short	(.L_3715 - .L_3714)
.L_3714:
        /*000c*/ 	.word	0x00000000
        /*0010*/ 	.short	0x0001
        /*0012*/ 	.short	0x0008
        /*0014*/ 	.byte	0x00, 0xf0, 0x81, 0x08


	//----- nvinfo : EIATTR_KPARAM_INFO
	.align		4
.L_3715:
        /*0018*/ 	.byte	0x04, 0x17
        /*001a*/ 	.short	(.L_3717 - .L_3716)
.L_3716:
        /*001c*/ 	.word	0x00000000
        /*0020*/ 	.short	0x0000
        /*0022*/ 	.short	0x0000
        /*0024*/ 	.byte	0x00, 0xf0, 0x11, 0x00


	//----- nvinfo : EIATTR_SPARSE_MMA_MASK
	.align		4
.L_3717:
        /*0028*/ 	.byte	0x03, 0x50
        /*002a*/ 	.short	0x0000


	//----- nvinfo : EIATTR_MAXREG_COUNT
	.align		4
        /*002c*/ 	.byte	0x03, 0x1b
        /*002e*/ 	.short	0x0080


	//----- nvinfo : EIATTR_MERCURY_ISA_VERSION
	.align		4
        /*0030*/ 	.byte	0x03, 0x5f
        /*0032*/ 	.short	0x0101


	//----- nvinfo : EIATTR_EXIT_INSTR_OFFSETS
	.align		4
        /*0034*/ 	.byte	0x04, 0x1c
        /*0036*/ 	.short	(.L_3719 - .L_3718)


	//   ....[0]....
.L_3718:
        /*0038*/ 	.word	0x000015c0


	//   ....[1]....
        /*003c*/ 	.word	0x00002aa0


	//----- nvinfo : EIATTR_MAX_THREADS
	.align		4
.L_3719:
        /*0040*/ 	.byte	0x04, 0x05
        /*0042*/ 	.short	(.L_3721 - .L_3720)
.L_3720:
        /*0044*/ 	.word	0x00000080
        /*0048*/ 	.word	0x00000001
        /*004c*/ 	.word	0x00000001


	//----- nvinfo : EIATTR_CRS_STACK_SIZE
	.align		4
.L_3721:
        /*0050*/ 	.byte	0x04, 0x1e
        /*0052*/ 	.short	(.L_3723 - .L_3722)
.L_3722:
        /*0054*/ 	.word	0x00000000


	//----- nvinfo : EIATTR_CBANK_PARAM_SIZE
	.align		4
.L_3723:
        /*0058*/ 	.byte	0x03, 0x19
        /*005a*/ 	.short	0x0228


	//----- nvinfo : EIATTR_PARAM_CBANK
	.align		4
        /*005c*/ 	.byte	0x04, 0x0a
        /*005e*/ 	.short	(.L_3725 - .L_3724)
	.align		4
.L_3724:
        /*0060*/ 	.word	index@(.nv.constant0._ZN2at6native18elementwise_kernelILi128ELi2EZNS0_22gpu_kernel_impl_nocastINS0_13AUnaryFunctorIdddNS0_15binary_internal10DivFunctorIdEEEEEEvRNS_18TensorIteratorBaseERKT_EUliE_EEviT1_)
        /*0064*/ 	.short	0x0210
        /*0066*/ 	.short	0x0228


	//----- nvinfo : EIATTR_SW_WAR
	.align		4
.L_3725:
        /*0068*/ 	.byte	0x04, 0x36
        /*006a*/ 	.short	(.L_3727 - .L_3726)
.L_3726:
        /*006c*/ 	.word	0x00000008
.L_3727:


//--------------------- .nv.info._ZN2at6native27unrolled_elementwise_kernelINS0_13AUnaryFunctorIdddNS0_15binary_internal10DivFunctorIdEEEESt5arrayIPcLm2EELi4E23TrivialOffsetCalculatorILi1EjESB_NS0_6memory15LoadWithoutCastENSC_16StoreWithoutCastEEEviT_T0_T2_T3_T4_T5_ --------------------------
	.section	.nv.info._ZN2at6native27unrolled_elementwise_kernelINS0_13AUnaryFunctorIdddNS0_15binary_internal10DivFunctorIdEEEESt5arrayIPcLm2EELi4E23TrivialOffsetCalculatorILi1EjESB_NS0_6memory15LoadWithoutCastENSC_16StoreWithoutCastEEEviT_T0_T2_T3_T4_T5_,"",@"SHT_CUDA_INFO"
	.sectionflags	@""
	.align	4


	//----- nvinfo : EIATTR_CUDA_API_VERSION
	.align		4
        /*0000*/ 	.byte	0x04, 0x37
        /*0002*/ 	.short	(.L_3729 - .L_3728)
.L_3728:
        /*0004*/ 	.word	0x00000082


	//----- nvinfo : EIATTR_KPARAM_INFO
	.align		4
.L_3729:
        /*0008*/ 	.byte	0x04, 0x17
        /*000a*/ 	.short	(.L_3731 - .L_3730)
.L_3730:
        /*000c*/ 	.word	0x00000000
        /*0010*/ 	.short	0x0006
        /*0012*/ 	.short	0x002b
        /*0014*/ 	.byte	0x00, 0xf0, 0x05, 0x00


	//----- nvinfo : EIATTR_KPARAM_INFO
	.align		4
.L_3731:
        /*0018*/ 	.byte	0x04, 0x17
        /*001a*/ 	.short	(.L_3733 - .L_3732)
.L_3732:
        /*001c*/ 	.word	0x00000000
        /*0020*/ 	.short	0x0005
        /*0022*/ 	.short	0x002a
        /*0024*/ 	.byte	0x00, 0xf0, 0x05, 0x00


	//----- nvinfo : EIATTR_KPARAM_INFO
	.align		4
.L_3733:
        /*0028*/ 	.byte	0x04, 0x17
        /*002a*/ 	.short	(.L_3735 - .L_3734)
.L_3734:
        /*002c*/ 	.word	0x00000000
        /*0030*/ 	.short	0x0004
        /*0032*/ 	.short	0x0029
        /*0034*/ 	.byte	0x00, 0xf0, 0x05, 0x00


	//----- nvinfo : EIATTR_KPARAM_INFO
	.align		4
.L_3735:
        /*0038*/ 	.byte	0x04, 0x17
        /*003a*/ 	.short	(.L_3737 - .L_3736)
.L_3736:
        /*003c*/ 	.word	0x00000000
        /*0040*/ 	.short	0x0003
        /*0042*/ 	.short	0x0028
        /*0044*/ 	.byte	0x00, 0xf0, 0x05, 0x00


	//----- nvinfo : EIATTR_KPARAM_INFO
	.align		4
.L_3737:
        /*0048*/ 	.byte	0x04, 0x17
        /*004a*/ 	.short	(.L_3739 - .L_3738)
.L_3738:
        /*004c*/ 	.word	0x00000000
        /*0050*/ 	.short	0x0002
        /*0052*/ 	.short	0x0018
        /*0054*/ 	.byte	0x00, 0xf0, 0x41, 0x00


	//----- nvinfo : EIATTR_KPARAM_INFO
	.align		4
.L_3739:
        /*0058*/ 	.byte	0x04, 0x17
        /*005a*/ 	.short	(.L_3741 - .L_3740)
.L_3740:
        /*005c*/ 	.word	0x00000000
        /*0060*/ 	.short	0x0001
        /*0062*/ 	.short	0x0008
        /*0064*/ 	.byte	0x00, 0xf0, 0x41, 0x00


	//----- nvinfo : EIATTR_KPARAM_INFO
	.align		4
.L_3741:
        /*0068*/ 	.byte	0x04, 0x17
        /*006a*/ 	.short	(.L_3743 - .L_3742)
.L_3742:
        /*006c*/ 	.word	0x00000000
        /*0070*/ 	.short	0x0000
        /*0072*/ 	.short	0x0000
        /*0074*/ 	.byte	0x00, 0xf0, 0x11, 0x00


	//----- nvinfo : EIATTR_SPARSE_MMA_MASK
	.align		4
.L_3743:
        /*0078*/ 	.byte	0x03, 0x50
        /*007a*/ 	.short	0x0000


	//----- nvinfo : EIATTR_MAXREG_COUNT
	.align		4
        /*007c*/ 	.byte	0x03, 0x1b
        /*007e*/ 	.short	0x00ff


	//----- nvinfo : EIATTR_MERCURY_ISA_VERSION
	.align		4
        /*0080*/ 	.byte	0x03, 0x5f
        /*0082*/ 	.short	0x0101


	//----- nvinfo : EIATTR_EXIT_INSTR_OFFSETS
	.align		4
        /*0084*/ 	.byte	0x04, 0x1c
        /*0086*/ 	.short	(.L_3745 - .L_3744)


	//   ....[0]....
.L_3744:
        /*0088*/ 	.word	0x00000a20


	//   ....[1]....
        /*008c*/ 	.word	0x00000a70


	//----- nvinfo : EIATTR_MAX_THREADS
	.align		4
.L_3745:
        /*0090*/ 	.byte	0x04, 0x05
        /*0092*/ 	.short	(.L_3747 - .L_3746)
.L_3746:
        /*0094*/ 	.word	0x00000080
        /*0098*/ 	.word	0x00000001
        /*009c*/ 	.word	0x00000001


	//----- nvinfo : EIATTR_CRS_STACK_SIZE
	.align		4
.L_3747:
        /*00a0*/ 	.byte	0x04, 0x1e
        /*00a2*/ 	.short	(.L_3749 - .L_3748)
.L_3748:
        /*00a4*/ 	.word	0x00000000


	//----- nvinfo : EIATTR_CBANK_PARAM_SIZE
	.align		4
.L_3749:
        /*00a8*/ 	.byte	0x03, 0x19
        /*00aa*/ 	.short	0x002c


	//----- nvinfo : EIATTR_PARAM_CBANK
	.align		4
        /*00ac*/ 	.byte	0x04, 0x0a
        /*00ae*/ 	.short	(.L_3751 - .L_3750)
	.align		4
.L_3750:
        /*00b0*/ 	.word	index@(.nv.constant0._ZN2at6native27unrolled_elementwise_kernelINS0_13AUnaryFunctorIdddNS0_15binary_internal10DivFunctorIdEEEESt5arrayIPcLm2EELi4E23TrivialOffsetCalculatorILi1EjESB_NS0_6memory15LoadWithoutCastENSC_16StoreWithoutCastEEEviT_T0_T2_T3_T4_T5_)
        /*00b4*/ 	.short	0x0210
        /*00b6*/ 	.short	0x002c


	//----- nvinfo : EIATTR_SW_WAR
	.align		4
.L_3751:
        /*00b8*/ 	.byte	0x04, 0x36
        /*00ba*/ 	.short	(.L_3753 - .L_3752)
.L_3752:
        /*00bc*/ 	.word	0x00000008
.L_3753:


//--------------------- .nv.info._ZN2at6native29vectorized_elementwise_kernelILi2ENS0_13AUnaryFunctorIdddNS0_15binary_internal10DivFunctorIdEEEESt5arrayIPcLm2EEEEviT0_T1_ --------------------------
	.section	.nv.info._ZN2at6native29vectorized_elementwise_kernelILi2ENS0_13AUnaryFunctorIdddNS0_15binary_internal10DivFunctorIdEEEESt5arrayIPcLm2EEEEviT0_T1_,"",@"SHT_CUDA_INFO"
	.sectionflags	@""
	.align	4


	//----- nvinfo : EIATTR_CUDA_API_VERSION
	.align		4
        /*0000*/ 	.byte	0x04, 0x37
        /*0002*/ 	.short	(.L_3755 - .L_3754)
.L_3754:
        /*0004*/ 	.word	0x00000082


	//----- nvinfo : EIATTR_KPARAM_INFO
	.align		4
.L_3755:
        /*0008*/ 	.byte	0x04, 0x17
        /*000a*/ 	.short	(.L_3757 - .L_3756)
.L_3756:
        /*000c*/ 	.word	0x00000000
        /*0010*/ 	.short	0x0002
        /*0012*/ 	.short	0x0018
        /*0014*/ 	.byte	0x00, 0xf0, 0x41, 0x00


	//----- nvinfo : EIATTR_KPARAM_INFO
	.align		4
.L_3757:
        /*0018*/ 	.byte	0x04, 0x17
        /*001a*/ 	.short	(.L_3759 - .L_3758)
.L_3758:
        /*001c*/ 	.word	0x00000000
        /*0020*/ 	.short	0x0001
        /*0022*/ 	.short	0x0008
        /*0024*/ 	.byte	0x00, 0xf0, 0x41, 0x00


	//----- nvinfo : EIATTR_KPARAM_INFO
	.align		4
.L_3759:
        /*0028*/ 	.byte	0x04, 0x17
        /*002a*/ 	.short	(.L_3761 - .L_3760)
.L_3760:
        /*002c*/ 	.word	0x00000000
        /*0030*/ 	.short	0x0000
        /*0032*/ 	.short	0x0000
        /*0034*/ 	.byte	0x00, 0xf0, 0x11, 0x00


	//----- nvinfo : EIATTR_SPARSE_MMA_MASK
	.align		4
.L_3761:
        /*0038*/ 	.byte	0x03, 0x50
        /*003a*/ 	.short	0x0000


	//----- nvinfo : EIATTR_MAXREG_COUNT
	.align		4
        /*003c*/ 	.byte	0x03, 0x1b
        /*003e*/ 	.short	0x00ff


	//----- nvinfo : EIATTR_MERCURY_ISA_VERSION
	.align		4
        /*0040*/ 	.byte	0x03, 0x5f
        /*0042*/ 	.short	0x0101


	//----- nvinfo : EIATTR_EXIT_INSTR_OFFSETS
	.align		4
        /*0044*/ 	.byte	0x04, 0x1c
        /*0046*/ 	.short	(.L_3763 - .L_3762)


	//   ....[0]....
.L_3762:
        /*0048*/ 	.word	0x00000d40


	//   ....[1]....
        /*004c*/ 	.word	0x00002180


	//   ....[2]....
        /*0050*/ 	.word	0x000021d0


	//----- nvinfo : EIATTR_MAX_THREADS
	.align		4
.L_3763:
        /*0054*/ 	.byte	0x04, 0x05
        /*0056*/ 	.short	(.L_3765 - .L_3764)
.L_3764:
        /*0058*/ 	.word	0x00000080
        /*005c*/ 	.word	0x00000001
        /*0060*/ 	.word	0x00000001


	//----- nvinfo : EIATTR_CRS_STACK_SIZE
	.align		4
.L_3765:
        /*0064*/ 	.byte	0x04, 0x1e
        /*0066*/ 	.short	(.L_3767 - .L_3766)
.L_3766:
        /*0068*/ 	.word	0x00000000


	//----- nvinfo : EIATTR_CBANK_PARAM_SIZE
	.align		4
.L_3767:
        /*006c*/ 	.byte	0x03, 0x19
        /*006e*/ 	.short	0x0028


	//----- nvinfo : EIATTR_PARAM_CBANK
	.align		4
        /*0070*/ 	.byte	0x04, 0x0a
        /*0072*/ 	.short	(.L_3769 - .L_3768)
	.align		4
.L_3768:
        /*0074*/ 	.word	index@(.nv.constant0._ZN2at6native29vectorized_elementwise_kernelILi2ENS0_13AUnaryFunctorIdddNS0_15binary_internal10DivFunctorIdEEEESt5arrayIPcLm2EEEEviT0_T1_)
        /*0078*/ 	.short	0x0210
        /*007a*/ 	.short	0x0028


	//----- nvinfo : EIATTR_SW_WAR
	.align		4
.L_3769:
        /*007c*/ 	.byte	0x04, 0x36
        /*007e*/ 	.short	(.L_3771 - .L_3770)
.L_3770:
        /*0080*/ 	.word	0x00000008
.L_3771:


//--------------------- .nv.info._ZN2at6native29vectorized_elementwise_kernelILi4ENS0_13AUnaryFunctorIdddNS0_15binary_internal10DivFunctorIdEEEESt5arrayIPcLm2EEEEviT0_T1_ --------------------------
	.section	.nv.info._ZN2at6native29vectorized_elementwise_kernelILi4ENS0_13AUnaryFunctorIdddNS0_15binary_internal10DivFunctorIdEEEESt5arrayIPcLm2EEEEviT0_T1_,"",@"SHT_CUDA_INFO"
	.sectionflags	@""
	.align	4


	//----- nvinfo : EIATTR_CUDA_API_VERSION
	.align		4
        /*0000*/ 	.byte	0x04, 0x37
        /*0002*/ 	.short	(.L_3773 - .L_3772)
.L_3772:
        /*0004*/ 	.word	0x00000082


	//----- nvinfo : EIATTR_KPARAM_INFO
	.align		4
.L_3773:
        /*0008*/ 	.byte	0x04, 0x17
        /*000a*/ 	.short	(.L_3775 - .L_3774)
.L_3774:
        /*000c*/ 	.word	0x00000000
        /*0010*/ 	.short	0x0002
        /*0012*/ 	.short	0x0018
        /*0014*/ 	.byte	0x00, 0xf0, 0x41, 0x00


	//----- nvinfo : EIATTR_KPARAM_INFO
	.align		4
.L_3775:
        /*0018*/ 	.byte	0x04, 0x17
        /*001a*/ 	.short	(.L_3777 - .L_3776)
.L_3776:
        /*001c*/ 	.word	0x00000000
        /*0020*/ 	.short	0x0001
        /*0022*/ 	.short	0x0008
        /*0024*/ 	.byte	0x00, 0xf0, 0x41, 0x00


	//----- nvinfo : EIATTR_KPARAM_INFO
	.align		4
.L_3777:
        /*0028*/ 	.byte	0x04, 0x17
        /*002a*/ 	.short	(.L_3779 - .L_3778)
.L_3778:
        /*002c*/ 	.word	0x00000000
        /*0030*/ 	.short	0x0000
        /*0032*/ 	.short	0x0000
        /*0034*/ 	.byte	0x00, 0xf0, 0x11, 0x00


	//----- nvinfo : EIATTR_SPARSE_MMA_MASK
	.align		4
.L_3779:
        /*0038*/ 	.byte	0x03, 0x50
        /*003a*/ 	.short	0x0000


	//----- nvinfo : EIATTR_MAXREG_COUNT
	.align		4
        /*003c*/ 	.byte	0x03, 0x1b
        /*003e*/ 	.short	0x00ff


	//----- nvinfo : EIATTR_MERCURY_ISA_VERSION
	.align		4
        /*0040*/ 	.byte	0x03, 0x5f
        /*0042*/ 	.short	0x0101


	//----- nvinfo : EIATTR_EXIT_INSTR_OFFSETS
	.align		4
        /*0044*/ 	.byte	0x04, 0x1c
        /*0046*/ 	.short	(.L_3781 - .L_3780)


	//   ....[0]....
.L_3780:
        /*0048*/ 	.word	0x00000d40


	//   ....[1]....
        /*004c*/ 	.word	0x00002180


	//   ....[2]....
        /*0050*/ 	.word	0x000021d0


	//----- nvinfo : EIATTR_MAX_THREADS
	.align		4
.L_3781:
        /*0054*/ 	.byte	0x04, 0x05
        /*0056*/ 	.short	(.L_3783 - .L_3782)
.L_3782:
        /*0058*/ 	.word	0x00000080
        /*005c*/ 	.word	0x00000001
        /*0060*/ 	.word	0x00000001


	//----- nvinfo : EIATTR_CRS_STACK_SIZE
	.align		4
.L_3783:
        /*0064*/ 	.byte	0x04, 0x1e
        /*0066*/ 	.short	(.L_3785 - .L_3784)
.L_3784:
        /*0068*/ 	.word	0x00000000


	//----- nvinfo : EIATTR_CBANK_PARAM_SIZE
	.align		4
.L_3785:
        /*006c*/ 	.byte	0x03, 0x19
        /*006e*/ 	.short	0x0028


	//----- nvinfo : EIATTR_PARAM_CBANK
	.align		4
        /*0070*/ 	.byte	0x04, 0x0a
        /*0072*/ 	.short	(.L_3787 - .L_3786)
	.align		4
.L_3786:
        /*0074*/ 	.word	index@(.nv.constant0._ZN2at6native29vectorized_elementwise_kernelILi4ENS0_13AUnaryFunctorIdddNS0_15binary_internal10DivFunctorIdEEEESt5arrayIPcLm2EEEEviT0_T1_)
        /*0078*/ 	.short	0x0210
        /*007a*/ 	.short	0x0028


	//----- nvinfo : EIATTR_SW_WAR
	.align		4
.L_3787:
        /*007c*/ 	.byte	0x04, 0x36
        /*007e*/ 	.short	(.L_3789 - .L_3788)
.L_3788:
        /*0080*/ 	.word	0x00000008
.L_3789:


//--------------------- .nv.info._ZN2at6native29vectorized_elementwise_kernelILi8ENS0_13AUnaryFunctorIdddNS0_15binary_internal10DivFunctorIdEEEESt5arrayIPcLm2EEEEviT0_T1_ --------------------------
	.section	.nv.info._ZN2at6native29vectorized_elementwise_kernelILi8ENS0_13AUnaryFunctorIdddNS0_15binary_internal10DivFunctorIdEEEESt5arrayIPcLm2EEEEviT0_T1_,"",@"SHT_CUDA_INFO"
	.sectionflags	@""
	.align	4


	//----- nvinfo : EIATTR_CUDA_API_VERSION
	.align		4
        /*0000*/ 	.byte	0x04, 0x37
        /*0002*/ 	.short	(.L_3791 - .L_3790)
.L_3790:
        /*0004*/ 	.word	0x00000082


	//----- nvinfo : EIATTR_KPARAM_INFO
	.align		4
.L_3791:
        /*0008*/ 	.byte	0x04, 0x17
        /*000a*/ 	.short	(.L_3793 - .L_3792)
.L_3792:
        /*000c*/ 	.word	0x00000000
        /*0010*/ 	.short	0x0002
        /*0012*/ 	.short	0x0018
        /*0014*/ 	.byte	0x00, 0xf0, 0x41, 0x00


	//----- nvinfo : EIATTR_KPARAM_INFO
	.align		4
.L_3793:
        /*0018*/ 	.byte	0x04, 0x17
        /*001a*/ 	.short	(.L_3795 - .L_3794)
.L_3794:
        /*001c*/ 	.word	0x00000000
        /*0020*/ 	.short	0x0001
        /*0022*/ 	.short	0x0008
        /*0024*/ 	.byte	0x00, 0xf0, 0x41, 0x00


	//----- nvinfo : EIATTR_KPARAM_INFO
	.align		4
.L_3795:
        /*0028*/ 	.byte	0x04, 0x17
        /*002a*/ 	.short	(.L_3797 - .L_3796)
.L_3796:
        /*002c*/ 	.word	0x00000000
        /*0030*/ 	.short	0x0000
        /*0032*/ 	.short	0x0000
        /*0034*/ 	.byte	0x00, 0xf0, 0x11, 0x00


	//----- nvinfo : EIATTR_SPARSE_MMA_MASK
	.align		4
.L_3797:
        /*0038*/ 	.byte	0x03, 0x50
        /*003a*/ 	.short	0x0000


	//----- nvinfo : EIATTR_MAXREG_COUNT
	.align		4
        /*003c*/ 	.byte	0x03, 0x1b
        /*003e*/ 	.short	0x00ff


	//----- nvinfo : EIATTR_MERCURY_ISA_VERSION
	.align		4
        /*0040*/ 	.byte	0x03, 0x5f
        /*0042*/ 	.short	0x0101


	//----- nvinfo : EIATTR_EXIT_INSTR_OFFSETS
	.align		4
        /*0044*/ 	.byte	0x04, 0x1c
        /*0046*/ 	.short	(.L_3799 - .L_3798)


	//   ....[0]....
.L_3798:
        /*0048*/ 	.word	0x00000d40


	//   ....[1]....
        /*004c*/ 	.word	0x00002180


	//   ....[2]....
        /*0050*/ 	.word	0x000021d0


	//----- nvinfo : EIATTR_MAX_THREADS
	.align		4
.L_3799:
        /*0054*/ 	.byte	0x04, 0x05
        /*0056*/ 	.short	(.L_3801 - .L_3800)
.L_3800:
        /*0058*/ 	.word	0x00000080
        /*005c*/ 	.word	0x00000001
        /*0060*/ 	.word	0x00000001


	//----- nvinfo : EIATTR_CRS_STACK_SIZE
	.align		4
.L_3801:
        /*0064*/ 	.byte	0x04, 0x1e
        /*0066*/ 	.short	(.L_3803 - .L_3802)
.L_3802:
        /*0068*/ 	.word	0x00000000


	//----- nvinfo : EIATTR_CBANK_PARAM_SIZE
	.align		4
.L_3803:
        /*006c*/ 	.byte	0x03, 0x19
        /*006e*/ 	.short	0x0028


	//----- nvinfo : EIATTR_PARAM_CBANK
	.align		4
        /*0070*/ 	.byte	0x04, 0x0a
        /*0072*/ 	.short	(.L_3805 - .L_3804)
	.align		4
.L_3804:
        /*0074*/ 	.word	index@(.nv.constant0._ZN2at6native29vectorized_elementwise_kernelILi8ENS0_13AUnaryFunctorIdddNS0_15binary_internal10DivFunctorIdEEEESt5arrayIPcLm2EEEEviT0_T1_)
        /*0078*/ 	.short	0x0210
        /*007a*/ 	.short	0x0028


	//----- nvinfo : EIATTR_SW_WAR
	.align		4
.L_3805:
        /*007c*/ 	.byte	0x04, 0x36
        /*007e*/ 	.short	(.L_3807 - .L_3806)
.L_3806:
        /*0080*/ 	.word	0x00000008
.L_3807:


//--------------------- .nv.info._ZN2at6native18elementwise_kernelILi128ELi4EZNS0_15gpu_kernel_implINS0_13BUnaryFunctorIN3c108BFloat16ES5_S5_NS0_15binary_internal10MulFunctorIfEEEEEEvRNS_18TensorIteratorBaseERKT_EUliE_EEviT1_ --------------------------
	.section	.nv.info._ZN2at6native18elementwise_kernelILi128ELi4EZNS0_15gpu_kernel_implINS0_13BUnaryFunctorIN3c108BFloat16ES5_S5_NS0_15binary_internal10MulFunctorIfEEEEEEvRNS_18TensorIteratorBaseERKT_EUliE_EEviT1_,"",@"SHT_CUDA_INFO"
	.sectionflags	@""
	.align	4


	//----- nvinfo : EIATTR_CUDA_API_VERSION
	.align		4
        /*0000*/ 	.byte	0x04, 0x37
        /*0002*/ 	.short	(.L_3809 - .L_3808)
.L_3808:
        /*0004*/ 	.word	0x00000082


	//----- nvinfo : EIATTR_KPARAM_INFO
	.align		4
.L_3809:
        /*0008*/ 	.byte	0x04, 0x17
        /*000a*/ 	.short	(.L_3811 - .L_3810)
.L_3810:
        /*000c*/ 	.word	0x00000000
        /*0010*/ 	.short	0x0001
        /*0012*/ 	.short	0x0008
        /*0014*/ 	.byte	0x00, 0xf0, 0x81, 0x08


	//----- nvinfo : EIATTR_KPARAM_INFO
	.align		4
.L_3811:
        /*0018*/ 	.byte	0x04, 0x17
        /*001a*/ 	.short	(.L_3813 - .L_3812)
.L_3812:
        /*001c*/ 	.word	0x00000000
        /*0020*/ 	.short	0x0000
        /*0022*/ 	.short	0x0000
        /*0024*/ 	.byte	0x00, 0xf0, 0x11, 0x00


	//----- nvinfo : EIATTR_SPARSE_MMA_MASK
	.align		4
.L_3813:
        /*0028*/ 	.byte	0x03, 0x50
        /*002a*/ 	.short	0x0000


	//----- nvinfo : EIATTR_MAXREG_COUNT
	.align		4
        /*002c*/ 	.byte	0x03, 0x1b
        /*002e*/ 	.short	0x0080


	//----- nvinfo : EIATTR_EXTERNS
	.align		4
        /*0030*/ 	.byte	0x04, 0x0f
        /*0032*/ 	.short	(.L_3815 - .L_3814)


	//   ....[0]....
	.align		4
.L_3814:
        /*0034*/ 	.word	index@(__assertfail)


	//----- nvinfo : EIATTR_MERCURY_ISA_VERSION
	.align		4
.L_3815:
        /*0038*/ 	.byte	0x03, 0x5f
        /*003a*/ 	.short	0x0101


	//----- nvinfo : EIATTR_SYSCALL_OFFSETS
	.align		4
        /*003c*/ 	.byte	0x04, 0x46
        /*003e*/ 	.short	(.L_3817 - .L_3816)


	//   ....[0]....
.L_3816:
        /*0040*/ 	.word	0x000022e0


	//   ....[1]....
        /*0044*/ 	.word	0x00003280


	//   ....[2]....
        /*0048*/ 	.word	0x000055b0


	//   ....[3]....
        /*004c*/ 	.word	0x00006550


	//   ....[4]....
        /*0050*/ 	.word	0x00008870


	//   ....[5]....
        /*0054*/ 	.word	0x00009810


	//   ....[6]....
        /*0058*/ 	.word	0x0000bb20


	//   ....[7]....
        /*005c*/ 	.word	0x0000cac0


	//----- nvinfo : EIATTR_EXIT_INSTR_OFFSETS
	.align		4
.L_3817:
        /*0060*/ 	.byte	0x04, 0x1c
        /*0062*/ 	.short	(.L_3819 - .L_3818)


	//   ....[0]....
.L_3818:
        /*0064*/ 	.word	0x000098e0


	//   ....[1]....
        /*0068*/ 	.word	0x0000bcf0


	//   ....[2]....
        /*006c*/ 	.word	0x0000bd30


	//   ....[3]....
        /*0070*/ 	.word	0x0000bdd0


	//   ....[4]....
        /*0074*/ 	.word	0x0000be10


	//   ....[5]....
        /*0078*/ 	.word	0x0000be50


	//   ....[6]....
        /*007c*/ 	.word	0x0000bee0


	//   ....[7]....
        /*0080*/ 	.word	0x0000bf20


	//   ....[8]....
        /*0084*/ 	.word	0x0000bfc0


	//   ....[9]....
        /*0088*/ 	.word	0x0000c010


	//   ....[10]....
        /*008c*/ 	.word	0x0000c060


	//   ....[11]....
        /*0090*/ 	.word	0x0000c130


	//   ....[12]....
        /*0094*/ 	.word	0x0000c190


	//   ....[13]....
        /*0098*/ 	.word	0x0000c320


	//   ....[14]....
        /*009c*/ 	.word	0x0000c480


	//   ....[15]....
        /*00a0*/ 	.word	0x0000c4a0


	//   ....[16]....
        /*00a4*/ 	.word	0x0000c560


	//   ....[17]....
        /*00a8*/ 	.word	0x0000c6e0


	//   ....[18]....
        /*00ac*/ 	.word	0x0000c860


	//   ....[19]....
        /*00b0*/ 	.word	0x0000c9c0


	//   ....[20]....
        /*00b4*/ 	.word	0x0000cad0


	//   ....[21]....
        /*00b8*/ 	.word	0x0000cb10


	//   ....[22]....
        /*00bc*/ 	.word	0x0000cb50


	//----- nvinfo : EIATTR_MAX_THREADS
	.align		4
.L_3819:
        /*00c0*/ 	.byte	0x04, 0x05
        /*00c2*/ 	.short	(.L_3821 - .L_3820)
.L_3820:
        /*00c4*/ 	.word	0x00000080
        /*00c8*/ 	.word	0x00000001
        /*00cc*/ 	.word	0x00000001


	//----- nvinfo : EIATTR_CRS_STACK_SIZE
	.align		4
.L_3821:
        /*00d0*/ 	.byte	0x04, 0x1e
        /*00d2*/ 	.short	(.L_3823 - .L_3822)
.L_3822:
        /*00d4*/ 	.word	0x00000000


	//----- nvinfo : EIATTR_CBANK_PARAM_SIZE
	.align		4
.L_3823:
        /*00d8*/ 	.byte	0x03, 0x19
        /*00da*/ 	.short	0x0228


	//----- nvinfo : EIATTR_PARAM_CBANK
	.align		4
        /*00dc*/ 	.byte	0x04, 0x0a
        /*00de*/ 	.short	(.L_3825 - .L_3824)
	.align		4
.L_3824:
        /*00e0*/ 	.word	index@(.nv.constant0._ZN2at6native18elementwise_kernelILi128ELi4EZNS0_15gpu_kernel_implINS0_13BUnaryFunctorIN3c108BFloat16ES5_S5_NS0_15binary_internal10MulFunctorIfEEEEEEvRNS_18TensorIteratorBaseERKT_EUliE_EEviT1_)
        /*00e4*/ 	.short	0x0210
        /*00e6*/ 	.short	0x0228


	//----- nvinfo : EIATTR_SW_WAR
	.align		4
.L_3825:
        /*00e8*/ 	.byte	0x04, 0x36
        /*00ea*/ 	.short	(.L_3827 - .L_3826)
.L_3826:
        /*00ec*/ 	.word	0x00000008
.L_3827:


//--------------------- .nv.info._ZN2at6native27unrolled_elementwise_kernelINS0_13BUnaryFunctorIN3c108BFloat16ES4_S4_NS0_15binary_internal10MulFunctorIfEEEESt5arrayIPcLm2EELi4E23TrivialOffsetCalculatorILi1EjESD_NS0_6memory12LoadWithCastILi1EEENSE_13StoreWithCastILi1EEEEEviT_T0_T2_T3_T4_T5_ --------------------------
	.section	.nv.info._ZN2at6native27unrolled_elementwise_kernelINS0_13BUnaryFunctorIN3c108BFloat16ES4_S4_NS0_15binary_internal10MulFunctorIfEEEESt5arrayIPcLm2EELi4E23TrivialOffsetCalculatorILi1EjESD_NS0_6memory12LoadWithCastILi1EEENSE_13StoreWithCastILi1EEEEEviT_T0_T2_T3_T4_T5_,"",@"SHT_CUDA_INFO"
	.sectionflags	@""
	.align	4


	//----- nvinfo : EIATTR_CUDA_API_VERSION
	.align		4
        /*0000*/ 	.byte	0x04, 0x37
        /*0002*/ 	.short	(.L_3829 - .L_3828)
.L_3828:
        /*0004*/ 	.word	0x00000082


	//----- nvinfo : EIATTR_KPARAM_INFO
	.align		4
.L_3829:
        /*0008*/ 	.byte	0x04, 0x17
        /*000a*/ 	.short	(.L_3831 - .L_3830)
.L_3830:
        /*000c*/ 	.word	0x00000000
        /*0010*/ 	.short	0x0006
        /*0012*/ 	.short	0x002c
        /*0014*/ 	.byte	0x00, 0xf0, 0x21, 0x00


	//----- nvinfo : EIATTR_KPARAM_INFO
	.align		4
.L_3831:
        /*0018*/ 	.byte	0x04, 0x17
        /*001a*/ 	.short	(.L_3833 - .L_3832)
.L_3832:
        /*001c*/ 	.word	0x00000000
        /*0020*/ 	.short	0x0005
        /*0022*/ 	.short	0x0024
        /*0024*/ 	.byte	0x00, 0xf0, 0x21, 0x00


	//----- nvinfo : EIATTR_KPARAM_INFO
	.align		4
.L_3833:
        /*0028*/ 	.byte	0x04, 0x17
        /*002a*/ 	.short	(.L_3835 - .L_3834)
.L_3834:
        /*002c*/ 	.word	0x00000000
        /*0030*/ 	.short	0x0004
        /*0032*/ 	.short	0x0021
        /*0034*/ 	.byte	0x00, 0xf0, 0x05, 0x00


	//----- nvinfo : EIATTR_KPARAM_INFO
	.align		4
.L_3835:
        /*0038*/ 	.byte	0x04, 0x17
        /*003a*/ 	.short	(.L_3837 - .L_3836)
.L_3836:
        /*003c*/ 	.word	0x00000000
        /*0040*/ 	.short	0x0003
        /*0042*/ 	.short	0x0020
        /*0044*/ 	.byte	0x00, 0xf0, 0x05, 0x00


	//----- nvinfo : EIATTR_KPARAM_INFO
	.align		4
.L_3837:
        /*0048*/ 	.byte	0x04, 0x17
        /*004a*/ 	.short	(.L_3839 - .L_3838)
.L_3838:
        /*004c*/ 	.word	0x00000000
        /*0050*/ 	.short	0x0002
        /*0052*/ 	.short	0x0010
        /*0054*/ 	.byte	0x00, 0xf0, 0x41, 0x00


	//----- nvinfo : EIATTR_KPARAM_INFO
	.align		4
.L_3839:
        /*0058*/ 	.byte	0x04, 0x17
        /*005a*/ 	.short	(.L_3841 - .L_3840)
.L_3840:
        /*005c*/ 	.word	0x00000000
        /*0060*/ 	.short	0x0001
        /*0062*/ 	.short	0x0004
        /*0064*/ 	.byte	0x00, 0xf0, 0x21, 0x00


	//----- nvinfo : EIATTR_KPARAM_INFO
	.align		4
.L_3841:
        /*0068*/ 	.byte	0x04, 0x17
        /*006a*/ 	.short	(.L_3843 - .L_3842)
.L_3842:
        /*006c*/ 	.word	0x00000000
        /*0070*/ 	.short	0x0000
        /*0072*/ 	.short	0x0000
        /*0074*/ 	.byte	0x00, 0xf0, 0x11, 0x00


	//----- nvinfo : EIATTR_SPARSE_MMA_MASK
	.align		4
.L_3843:
        /*0078*/ 	.byte	0x03, 0x50
        /*007a*/ 	.short	0x0000


	//----- nvinfo : EIATTR_MAXREG_COUNT
	.align		4
        /*007c*/ 	.byte	0x03, 0x1b
        /*007e*/ 	.short	0x00ff


	//----- nvinfo : EIATTR_EXTERNS
	.align		4
        /*0080*/ 	.byte	0x04, 0x0f
        /*0082*/ 	.short	(.L_3845 - .L_3844)


	//   ....[0]....
	.align		4
.L_3844:
        /*0084*/ 	.word	index@(__assertfail)


	//----- nvinfo : EIATTR_MERCURY_ISA_VERSION
	.align		4
.L_3845:
        /*0088*/ 	.byte	0x03, 0x5f
        /*008a*/ 	.short	0x0101


	//----- nvinfo : EIATTR_SYSCALL_OFFSETS
	.align		4
        /*008c*/ 	.byte	0x04, 0x46
        /*008e*/ 	.short	(.L_3847 - .L_3846)


	//   ....[0]....
.L_3846:
        /*0090*/ 	.word	0x000010e0


	//   ....[1]....
        /*0094*/ 	.word	0x00002220


	//   ....[2]....
        /*0098*/ 	.word	0x00003370


	//   ....[3]....
        /*009c*/ 	.word	0x00004490


	//   ....[4]....
        /*00a0*/ 	.word	0x00005760


	//   ....[5]....
        /*00a4*/ 	.word	0x00006780


	//   ....[6]....
        /*00a8*/ 	.word	0x00007760


	//   ....[7]....
        /*00ac*/ 	.word	0x00008740


	//----- nvinfo : EIATTR_EXIT_INSTR_OFFSETS
	.align		4
.L_3847:
        /*00b0*/ 	.byte	0x04, 0x1c
        /*00b2*/ 	.short	(.L_3849 - .L_3848)


	//   ....[0]....
.L_3848:
        /*00b4*/ 	.word	0x00007820


	//   ....[1]....
        /*00b8*/ 	.word	0x00007970


	//   ....[2]....
        /*00bc*/ 	.word	0x000079b0


	//   ....[3]....
        /*00c0*/ 	.word	0x00007a50


	//   ....[4]....
        /*00c4*/ 	.word	0x00007a90


	//   ....[5]....
        /*00c8*/ 	.word	0x00007ad0


	//   ....[6]....
        /*00cc*/ 	.word	0x00007b60


	//   ....[7]....
        /*00d0*/ 	.word	0x00007ba0


	//   ....[8]....
        /*00d4*/ 	.word	0x00007c40


	//   ....[9]....
        /*00d8*/ 	.word	0x00007c90


	//   ....[10]....
        /*00dc*/ 	.word	0x00007ce0


	//   ....[11]....
        /*00e0*/ 	.word	0x00007db0


	//   ....[12]....
        /*00e4*/ 	.word	0x00007e10


	//   ....[13]....
        /*00e8*/ 	.word	0x00007fa0


	//   ....[14]....
        /*00ec*/ 	.word	0x00008100


	//   ....[15]....
        /*00f0*/ 	.word	0x00008120


	//   ....[16]....
        /*00f4*/ 	.word	0x000081e0


	//   ....[17]....
        /*00f8*/ 	.word	0x00008360


	//   ....[18]....
        /*00fc*/ 	.word	0x000084e0


	//   ....[19]....
        /*0100*/ 	.word	0x00008640


	//   ....[20]....
        /*0104*/ 	.word	0x00008750


	//   ....[21]....
        /*0108*/ 	.word	0x00008790


	//   ....[22]....
        /*010c*/ 	.word	0x000087d0


	//----- nvinfo : EIATTR_MAX_THREADS
	.align		4
.L_3849:
        /*0110*/ 	.byte	0x04, 0x05
        /*0112*/ 	.short	(.L_3851 - .L_3850)
.L_3850:
        /*0114*/ 	.word	0x00000080
        /*0118*/ 	.word	0x00000001
        /*011c*/ 	.word	0x00000001


	//----- nvinfo : EIATTR_CRS_STACK_SIZE
	.align		4
.L_3851:
        /*0120*/ 	.byte	0x04, 0x1e
        /*0122*/ 	.short	(.L_3853 - .L_3852)
.L_3852:
        /*0124*/ 	.word	0x00000000


	//----- nvinfo : EIATTR_CBANK_PARAM_SIZE
	.align		4
.L_3853:
        /*0128*/ 	.byte	0x03, 0x19
        /*012a*/ 	.short	0x0034


	//----- nvinfo : EIATTR_PARAM_CBANK
	.align		4
        /*012c*/ 	.byte	0x04, 0x0a
        /*012e*/ 	.short	(.L_3855 - .L_3854)
	.align		4
.L_3854:
        /*0130*/ 	.word	index@(.nv.constant0._ZN2at6native27unrolled_elementwise_kernelINS0_13BUnaryFunctorIN3c108BFloat16ES4_S4_NS0_15binary_internal10MulFunctorIfEEEESt5arrayIPcLm2EELi4E23TrivialOffsetCalculatorILi1EjESD_NS0_6memory12LoadWithCastILi1EEENSE_13StoreWithCastILi1EEEEEviT_T0_T2_T3_T4_T5_)
        /*0134*/ 	.short	0x0210
        /*0136*/ 	.short	0x0034


	//----- nvinfo : EIATTR_SW_WAR
	.align		4
.L_3855:
        /*0138*/ 	.byte	0x04, 0x36
        /*013a*/ 	.short	(.L_3857 - .L_3856)
.L_3856:
        /*013c*/ 	.word	0x00000008
.L_3857:


//--------------------- .nv.info._ZN2at6native18elementwise_kernelILi128ELi4EZNS0_22gpu_kernel_impl_nocastINS0_13BUnaryFunctorIN3c108BFloat16ES5_S5_NS0_15binary_internal10MulFunctorIfEEEEEEvRNS_18TensorIteratorBaseERKT_EUliE_EEviT1_ --------------------------
	.section	.nv.info._ZN2at6native18elementwise_kernelILi128ELi4EZNS0_22gpu_kernel_impl_nocastINS0_13BUnaryFunctorIN3c108BFloat16ES5_S5_NS0_15binary_internal10MulFunctorIfEEEEEEvRNS_18TensorIteratorBaseERKT_EUliE_EEviT1_,"",@"SHT_CUDA_INFO"
	.sectionflags	@""
	.align	4


	//----- nvinfo : EIATTR_CUDA_API_VERSION
	.align		4
        /*0000*/ 	.byte	0x04, 0x37
        /*0002*/ 	.short	(.L_3859 - .L_3858)
.L_3858:
        /*0004*/ 	.word	0x00000082


	//----- nvinfo : EIATTR_KPARAM_INFO
	.align		4
.L_3859:
        /*0008*/ 	.byte	0x04, 0x17
        /*000a*/ 	.short	(.L_3861 - .L_3860)
.L_3860:
        /*000c*/ 	.word	0x00000000
        /*0010*/ 	.short	0x0001
        /*0012*/ 	.short	0x0008
        /*0014*/ 	.byte	0x00, 0xf0, 0x61, 0x08


	//----- nvinfo : EIATTR_KPARAM_INFO
	.align		4
.L_3861:
        /*0018*/ 	.byte	0x04, 0x17
        /*001a*/ 	.short	(.L_3863 - .L_3862)
.L_3862:
        /*001c*/ 	.word	0x00000000
        /*0020*/ 	.short	0x0000
        /*0022*/ 	.short	0x0000
        /*0024*/ 	.byte	0x00, 0xf0, 0x11, 0x00


	//----- nvinfo : EIATTR_SPARSE_MMA_MASK
	.align		4
.L_3863:
        /*0028*/ 	.byte	0x03, 0x50
        /*002a*/ 	.short	0x0000


	//----- nvinfo : EIATTR_MAXREG_COUNT
	.align		4
        /*002c*/ 	.byte	0x03, 0x1b
        /*002e*/ 	.short	0x0080


	//----- nvinfo : EIATTR_MERCURY_ISA_VERSION
	.align		4
        /*0030*/ 	.byte	0x03, 0x5f
        /*0032*/ 	.short	0x0101


	//----- nvinfo : EIATTR_EXIT_INSTR_OFFSETS
	.align		4
        /*0034*/ 	.byte	0x04, 0x1c
        /*0036*/ 	.short	(.L_3865 - .L_3864)


	//   ....[0]....
.L_3864:
        /*0038*/ 	.word	0x00003c20


	//   ....[1]....
        /*003c*/ 	.word	0x00004fd0


	//----- nvinfo : EIATTR_MAX_THREADS
	.align		4
.L_3865:
        /*0040*/ 	.byte	0x04, 0x05
        /*0042*/ 	.short	(.L_3867 - .L_3866)
.L_3866:
        /*0044*/ 	.word	0x00000080
        /*0048*/ 	.word	0x00000001
        /*004c*/ 	.word	0x00000001


	//----- nvinfo : EIATTR_CRS_STACK_SIZE
	.align		4
.L_3867:
        /*0050*/ 	.byte	0x04, 0x1e
        /*0052*/ 	.short	(.L_3869 - .L_3868)
.L_3868:
        /*0054*/ 	.word	0x00000000


	//----- nvinfo : EIATTR_CBANK_PARAM_SIZE
	.align		4
.L_3869:
        /*0058*/ 	.byte	0x03, 0x19
        /*005a*/ 	.short	0x0220


	//----- nvinfo : EIATTR_PARAM_CBANK
	.align		4
        /*005c*/ 	.byte	0x04, 0x0a
        /*005e*/ 	.short	(.L_3871 - .L_3870)
	.align		4
.L_3870:
        /*0060*/ 	.word	index@(.nv.constant0._ZN2at6native18elementwise_kernelILi128ELi4EZNS0_22gpu_kernel_impl_nocastINS0_13BUnaryFunctorIN3c108BFloat16ES5_S5_NS0_15binary_internal10MulFunctorIfEEEEEEvRNS_18TensorIteratorBaseERKT_EUliE_EEviT1_)
        /*0064*/ 	.short	0x0210
        /*0066*/ 	.short	0x0220


	//----- nvinfo : EIATTR_SW_WAR
	.align		4
.L_3871:
        /*0068*/ 	.byte	0x04, 0x36
        /*006a*/ 	.short	(.L_3873 - .L_3872)
.L_3872:
        /*006c*/ 	.word	0x00000008
.L_3873:


//--------------------- .nv.info._ZN2at6native27unrolled_elementwise_kernelINS0_13BUnaryFunctorIN3c108BFloat16ES4_S4_NS0_15binary_internal10MulFunctorIfEEEESt5arrayIPcLm2EELi4E23TrivialOffsetCalculatorILi1EjESD_NS0_6memory15LoadWithoutCastENSE_16StoreWithoutCastEEEviT_T0_T2_T3_T4_T5_ --------------------------
	.section	.nv.info._ZN2at6native27unrolled_elementwise_kernelINS0_13BUnaryFunctorIN3c108BFloat16ES4_S4_NS0_15binary_internal10MulFunctorIfEEEESt5arrayIPcLm2EELi4E23TrivialOffsetCalculatorILi1EjESD_NS0_6memory15LoadWithoutCastENSE_16StoreWithoutCastEEEviT_T0_T2_T3_T4_T5_,"",@"SHT_CUDA_INFO"
	.sectionflags	@""
	.align	4


	//----- nvinfo : EIATTR_CUDA_API_VERSION
	.align		4
        /*0000*/ 	.byte	0x04, 0x37
        /*0002*/ 	.short	(.L_3875 - .L_3874)
.L_3874:
        /*0004*/ 	.word	0x00000082


	//----- nvinfo : EIATTR_KPARAM_INFO
	.align		4
.L_3875:
        /*0008*/ 	.byte	0x04, 0x17
        /*000a*/ 	.short	(.L_3877 - .L_3876)
.L_3876:
        /*000c*/ 	.word	0x00000000
        /*0010*/ 	.short	0x0006
        /*0012*/ 	.short	0x0023
        /*0014*/ 	.byte	0x00, 0xf0, 0x05, 0x00


	//----- nvinfo : EIATTR_KPARAM_INFO
	.align		4
.L_3877:
        /*0018*/ 	.byte	0x04, 0x17
        /*001a*/ 	.short	(.L_3879 - .L_3878)
.L_3878:
        /*001c*/ 	.word	0x00000000
        /*0020*/ 	.short	0x0005
        /*0022*/ 	.short	0x0022
        /*0024*/ 	.byte	0x00, 0xf0, 0x05, 0x00


	//----- nvinfo : EIATTR_KPARAM_INFO
	.align		4
.L_3879:
        /*0028*/ 	.byte	0x04, 0x17
        /*002a*/ 	.short	(.L_3881 - .L_3880)
.L_3880:
        /*002c*/ 	.word	0x00000000
        /*0030*/ 	.short	0x0004
        /*0032*/ 	.short	0x0021
        /*0034*/ 	.byte	0x00, 0xf0, 0x05, 0x00


	//----- nvinfo : EIATTR_KPARAM_INFO
	.align		4
.L_3881:
        /*0038*/ 	.byte	0x04, 0x17
        /*003a*/ 	.short	(.L_3883 - .L_3882)
.L_3882:
        /*003c*/ 	.word	0x00000000
        /*0040*/ 	.short	0x0003
        /*0042*/ 	.short	0x0020
        /*0044*/ 	.byte	0x00, 0xf0, 0x05, 0x00


	//----- nvinfo : EIATTR_KPARAM_INFO
	.align		4
.L_3883:
        /*0048*/ 	.byte	0x04, 0x17
        /*004a*/ 	.short	(.L_3885 - .L_3884)
.L_3884:
        /*004c*/ 	.word	0x00000000
        /*0050*/ 	.short	0x0002
        /*0052*/ 	.short	0x0010
        /*0054*/ 	.byte	0x00, 0xf0, 0x41, 0x00


	//----- nvinfo : EIATTR_KPARAM_INFO
	.align		4
.L_3885:
        /*0058*/ 	.byte	0x04, 0x17
        /*005a*/ 	.short	(.L_3887 - .L_3886)
.L_3886:
        /*005c*/ 	.word	0x00000000
        /*0060*/ 	.short	0x0001
        /*0062*/ 	.short	0x0004
        /*0064*/ 	.byte	0x00, 0xf0, 0x21, 0x00


	//----- nvinfo : EIATTR_KPARAM_INFO
	.align		4
.L_3887:
        /*0068*/ 	.byte	0x04, 0x17
        /*006a*/ 	.short	(.L_3889 - .L_3888)
.L_3888:
        /*006c*/ 	.word	0x00000000
        /*0070*/ 	.short	0x0000
        /*0072*/ 	.short	0x0000
        /*0074*/ 	.byte	0x00, 0xf0, 0x11, 0x00


	//----- nvinfo : EIATTR_SPARSE_MMA_MASK
	.align		4
.L_3889:
        /*0078*/ 	.byte	0x03, 0x50
        /*007a*/ 	.short	0x0000


	//----- nvinfo : EIATTR_MAXREG_COUNT
	.align		4
        /*007c*/ 	.byte	0x03, 0x1b
        /*007e*/ 	.short	0x00ff


	//----- nvinfo : EIATTR_MERCURY_ISA_VERSION
	.align		4
        /*0080*/ 	.byte	0x03, 0x5f
        /*0082*/ 	.short	0x0101


	//----- nvinfo : EIATTR_EXIT_INSTR_OFFSETS
	.align		4
        /*0084*/ 	.byte	0x04, 0x1c
        /*0086*/ 	.short	(.L_3891 - .L_3890)


	//   ....[0]....
.L_3890:
        /*0088*/ 	.word	0x000004a0


	//   ....[1]....
        /*008c*/ 	.word	0x00000520


	//----- nvinfo : EIATTR_MAX_THREADS
	.align		4
.L_3891:
        /*0090*/ 	.byte	0x04, 0x05
        /*0092*/ 	.short	(.L_3893 - .L_3892)
.L_3892:
        /*0094*/ 	.word	0x00000080
        /*0098*/ 	.word	0x00000001
        /*009c*/ 	.word	0x00000001


	//----- nvinfo : EIATTR_CRS_STACK_SIZE
	.align		4
.L_3893:
        /*00a0*/ 	.byte	0x04, 0x1e
        /*00a2*/ 	.short	(.L_3895 - .L_3894)
.L_3894:
        /*00a4*/ 	.word	0x00000000


	//----- nvinfo : EIATTR_CBANK_PARAM_SIZE
	.align		4
.L_3895:
        /*00a8*/ 	.byte	0x03, 0x19
        /*00aa*/ 	.short	0x0024


	//----- nvinfo : EIATTR_PARAM_CBANK
	.align		4
        /*00ac*/ 	.byte	0x04, 0x0a
        /*00ae*/ 	.short	(.L_3897 - .L_3896)
	.align		4
.L_3896:
        /*00b0*/ 	.word	index@(.nv.constant0._ZN2at6native27unrolled_elementwise_kernelINS0_13BUnaryFunctorIN3c108BFloat16ES4_S4_NS0_15binary_internal10MulFunctorIfEEEESt5arrayIPcLm2EELi4E23TrivialOffsetCalculatorILi1EjESD_NS0_6memory15LoadWithoutCastENSE_16StoreWithoutCastEEEviT_T0_T2_T3_T4_T5_)
        /*00b4*/ 	.short	0x0210
        /*00b6*/ 	.short	0x0024


	//----- nvinfo : EIATTR_SW_WAR
	.align		4
.L_3897:
        /*00b8*/ 	.byte	0x04, 0x36
        /*00ba*/ 	.short	(.L_3899 - .L_3898)
.L_3898:
        /*00bc*/ 	.word	0x00000008
.L_3899:


//--------------------- .nv.info._ZN2at6native29vectorized_elementwise_kernelILi2ENS0_13BUnaryFunctorIN3c108BFloat16ES4_S4_NS0_15binary_internal10MulFunctorIfEEEESt5arrayIPcLm2EEEEviT0_T1_ --------------------------
	.section	.nv.info._ZN2at6native29vectorized_elementwise_kernelILi2ENS0_13BUnaryFunctorIN3c108BFloat16ES4_S4_NS0_15binary_internal10MulFunctorIfEEEESt5arrayIPcLm2EEEEviT0_T1_,"",@"SHT_CUDA_INFO"
	.sectionflags	@""
	.align	4


	//----- nvinfo : EIATTR_CUDA_API_VERSION
	.align		4
        /*0000*/ 	.byte	0x04, 0x37
        /*0002*/ 	.short	(.L_3901 - .L_3900)
.L_3900:
        /*0004*/ 	.word	0x00000082


	//----- nvinfo : EIATTR_KPARAM_INFO
	.align		4
.L_3901:
        /*0008*/ 	.byte	0x04, 0x17
        /*000a*/ 	.short	(.L_3903 - .L_3902)
.L_3902:
        /*000c*/ 	.word	0x00000000
        /*0010*/ 	.short	0x0002
        /*0012*/ 	.short	0x0010
        /*0014*/ 	.byte	0x00, 0xf0, 0x41, 0x00


	//----- nvinfo : EIATTR_KPARAM_INFO
	.align		4
.L_3903:
        /*0018*/ 	.byte	0x04, 0x17
        /*001a*/ 	.short	(.L_3905 - .L_3904)
.L_3904:
        /*001c*/ 	.word	0x00000000
        /*0020*/ 	.short	0x0001
        /*0022*/ 	.short	0x0004
        /*0024*/ 	.byte	0x00, 0xf0, 0x21, 0x00


	//----- nvinfo : EIATTR_KPARAM_INFO
	.align		4
.L_3905:
        /*0028*/ 	.byte	0x04, 0x17
        /*002a*/ 	.short	(.L_3907 - .L_3906)
.L_3906:
        /*002c*/ 	.word	0x00000000
        /*0030*/ 	.short	0x0000
        /*0032*/ 	.short	0x0000
        /*0034*/ 	.byte	0x00, 0xf0, 0x11, 0x00


	//----- nvinfo : EIATTR_SPARSE_MMA_MASK
	.align		4
.L_3907:
        /*0038*/ 	.byte	0x03, 0x50
        /*003a*/ 	.short	0x0000


	//----- nvinfo : EIATTR_MAXREG_COUNT
	.align		4
        /*003c*/ 	.byte	0x03, 0x1b
        /*003e*/ 	.short	0x00ff


	//----- nvinfo : EIATTR_MERCURY_ISA_VERSION
	.align		4
        /*0040*/ 	.byte	0x03, 0x5f
        /*0042*/ 	.short	0x0101


	//----- nvinfo : EIATTR_EXIT_INSTR_OFFSETS
	.align		4
        /*0044*/ 	.byte	0x04, 0x1c
        /*0046*/ 	.short	(.L_3909 - .L_3908)


	//   ....[0]....
.L_3908:
        /*0048*/ 	.word	0x00000300


	//   ....[1]....
        /*004c*/ 	.word	0x00000ce0


	//   ....[2]....
        /*0050*/ 	.word	0x00000d30


	//----- nvinfo : EIATTR_MAX_THREADS
	.align		4
.L_3909:
        /*0054*/ 	.byte	0x04, 0x05
        /*0056*/ 	.short	(.L_3911 - .L_3910)
.L_3910:
        /*0058*/ 	.word	0x00000080
        /*005c*/ 	.word	0x00000001
        /*0060*/ 	.word	0x00000001


	//----- nvinfo : EIATTR_CRS_STACK_SIZE
	.align		4
.L_3911:
        /*0064*/ 	.byte	0x04, 0x1e
        /*0066*/ 	.short	(.L_3913 - .L_3912)
.L_3912:
        /*0068*/ 	.word	0x00000000


	//----- nvinfo : EIATTR_CBANK_PARAM_SIZE
	.align		4
.L_3913:
        /*006c*/ 	.byte	0x03, 0x19
        /*006e*/ 	.short	0x0020


	//----- nvinfo : EIATTR_PARAM_CBANK
	.align		4
        /*0070*/ 	.byte	0x04, 0x0a
        /*0072*/ 	.short	(.L_3915 - .L_3914)
	.align		4
.L_3914:
        /*0074*/ 	.word	index@(.nv.constant0._ZN2at6native29vectorized_elementwise_kernelILi2ENS0_13BUnaryFunctorIN3c108BFloat16ES4_S4_NS0_15binary_internal10MulFunctorIfEEEESt5arrayIPcLm2EEEEviT0_T1_)
        /*0078*/ 	.short	0x0210
        /*007a*/ 	.short	0x0020


	//----- nvinfo : EIATTR_SW_WAR
	.align		4
.L_3915:
        /*007c*/ 	.byte	0x04, 0x36
        /*007e*/ 	.short	(.L_3917 - .L_3916)
.L_3916:
        /*0080*/ 	.word	0x00000008
.L_3917:


//--------------------- .nv.info._ZN2at6native29vectorized_elementwise_kernelILi4ENS0_13BUnaryFunctorIN3c108BFloat16ES4_S4_NS0_15binary_internal10MulFunctorIfEEEESt5arrayIPcLm2EEEEviT0_T1_ --------------------------
	.section	.nv.info._ZN2at6native29vectorized_elementwise_kernelILi4ENS0_13BUnaryFunctorIN3c108BFloat16ES4_S4_NS0_15binary_internal10MulFunctorIfEEEESt5arrayIPcLm2EEEEviT0_T1_,"",@"SHT_CUDA_INFO"
	.sectionflags	@""
	.align	4


	//----- nvinfo : EIATTR_CUDA_API_VERSION
	.align		4
        /*0000*/ 	.byte	0x04, 0x37
        /*0002*/ 	.short	(.L_3919 - .L_3918)
.L_3918:
        /*0004*/ 	.word	0x00000082


	//----- nvinfo : EIATTR_KPARAM_INFO
	.align		4
.L_3919:
        /*0008*/ 	.byte	0x04, 0x17
        /*000a*/ 	.short	(.L_3921 - .L_3920)
.L_3920:
        /*000c*/ 	.word	0x00000000
        /*0010*/ 	.short	0x0002
        /*0012*/ 	.short	0x0010
        /*0014*/ 	.byte	0x00, 0xf0, 0x41, 0x00


	//----- nvinfo : EIATTR_KPARAM_INFO
	.align		4
.L_3921:
        /*0018*/ 	.byte	0x04, 0x17
        /*001a*/ 	.short	(.L_3923 - .L_3922)
.L_3922:
        /*001c*/ 	.word	0x00000000
        /*0020*/ 	.short	0x0001
        /*0022*/ 	.short	0x0004
        /*0024*/ 	.byte	0x00, 0xf0, 0x21, 0x00


	//----- nvinfo : EIATTR_KPARAM_INFO
	.align		4
.L_3923:
        /*0028*/ 	.byte	0x04, 0x17
        /*002a*/ 	.short	(.L_3925 - .L_3924)
.L_3924:
        /*002c*/ 	.word	0x00000000
        /*0030*/ 	.short	0x0000
        /*0032*/ 	.short	0x0000
        /*0034*/ 	.byte	0x00, 0xf0, 0x11, 0x00


	//----- nvinfo : EIATTR_SPARSE_MMA_MASK
	.align		4
.L_3925:
        /*0038*/ 	.byte	0x03, 0x50
        /*003a*/ 	.short	0x0000


	//----- nvinfo : EIATTR_MAXREG_COUNT
	.align		4
        /*003c*/ 	.byte	0x03, 0x1b
        /*003e*/ 	.short	0x00ff


	//----- nvinfo : EIATTR_MERCURY_ISA_VERSION
	.align		4
        /*0040*/ 	.byte	0x03, 0x5f
        /*0042*/ 	.short	0x0101


	//----- nvinfo : EIATTR_EXIT_INSTR_OFFSETS
	.align		4
        /*0044*/ 	.byte	0x04, 0x1c
        /*0046*/ 	.short	(.L_3927 - .L_3926)


	//   ....[0]....
.L_3926:
        /*0048*/ 	.word	0x000002c0


	//   ....[1]....
        /*004c*/ 	.word	0x00000ca0


	//   ....[2]....
        /*0050*/ 	.word	0x00000cf0


	//----- nvinfo : EIATTR_MAX_THREADS
	.align		4
.L_3927:
        /*0054*/ 	.byte	0x04, 0x05
        /*0056*/ 	.short	(.L_3929 - .L_3928)
.L_3928:
        /*0058*/ 	.word	0x00000080
        /*005c*/ 	.word	0x00000001
        /*0060*/ 	.word	0x00000001


	//----- nvinfo : EIATTR_CRS_STACK_SIZE
	.align		4
.L_3929:
        /*0064*/ 	.byte	0x04, 0x1e
        /*0066*/ 	.short	(.L_3931 - .L_3930)
.L_3930:
        /*0068*/ 	.word	0x00000000


	//----- nvinfo : EIATTR_CBANK_PARAM_SIZE
	.align		4
.L_3931:
        /*006c*/ 	.byte	0x03, 0x19
        /*006e*/ 	.short	0x0020


	//----- nvinfo : EIATTR_PARAM_CBANK
	.align		4
        /*0070*/ 	.byte	0x04, 0x0a
        /*0072*/ 	.short	(.L_3933 - .L_3932)
	.align		4
.L_3932:
        /*0074*/ 	.word	index@(.nv.constant0._ZN2at6native29vectorized_elementwise_kernelILi4ENS0_13BUnaryFunctorIN3c108BFloat16ES4_S4_NS0_15binary_internal10MulFunctorIfEEEESt5arrayIPcLm2EEEEviT0_T1_)
        /*0078*/ 	.short	0x0210
        /*007a*/ 	.short	0x0020


	//----- nvinfo : EIATTR_SW_WAR
	.align		4
.L_3933:
        /*007c*/ 	.byte	0x04, 0x36
        /*007e*/ 	.short	(.L_3935 - .L_3934)
.L_3934:
        /*0080*/ 	.word	0x00000008
.L_3935:


//--------------------- .nv.info._ZN2at6native29vectorized_elementwise_kernelILi8ENS0_13BUnaryFunctorIN3c108BFloat16ES4_S4_NS0_15binary_internal10MulFunctorIfEEEESt5arrayIPcLm2EEEEviT0_T1_ --------------------------
	.section	.nv.info._ZN2at6native29vectorized_elementwise_kernelILi8ENS0_13BUnaryFunctorIN3c108BFloat16ES4_S4_NS0_15binary_internal10MulFunctorIfEEEESt5arrayIPcLm2EEEEviT0_T1_,"",@"SHT_CUDA_INFO"
	.sectionflags	@""
	.align	4


	//----- nvinfo : EIATTR_CUDA_API_VERSION
	.align		4
        /*0000*/ 	.byte	0x04, 0x37
        /*0002*/ 	.short	(.L_3937 - .L_3936)
.L_3936:
        /*0004*/ 	.word	0x00000082


	//----- nvinfo : EIATTR_KPARAM_INFO
	.align		4
.L_3937:
        /*0008*/ 	.byte	0x04, 0x17
        /*000a*/ 	.short	(.L_3939 - .L_3938)
.L_3938:
        /*000c*/ 	.word	0x00000000
        /*0010*/ 	.short	0x0002
        /*0012*/ 	.short	0x0010
        /*0014*/ 	.byte	0x00, 0xf0, 0x41, 0x00


	//----- nvinfo : EIATTR_KPARAM_INFO
	.align		4
.L_3939:
        /*0018*/ 	.byte	0x04, 0x17
        /*001a*/ 	.short	(.L_3941 - .L_3940)
.L_3940:
        /*001c*/ 	.word	0x00000000
        /*0020*/ 	.short	0x0001
        /*0022*/ 	.short	0x0004
        /*0024*/ 	.byte	0x00, 0xf0, 0x21, 0x00


	//----- nvinfo : EIATTR_KPARAM_INFO
	.align		4
.L_3941:
        /*0028*/ 	.byte	0x04, 0x17
        /*002a*/ 	.short	(.L_3943 - .L_3942)
.L_3942:
        /*002c*/ 	.word	0x00000000
        /*0030*/ 	.short	0x0000
        /*0032*/ 	.short	0x0000
        /*0034*/ 	.byte	0x00, 0xf0, 0x11, 0x00


	//----- nvinfo : EIATTR_SPARSE_MMA_MASK
	.align		4
.L_3943:
        /*0038*/ 	.byte	0x03, 0x50
        /*003a*/ 	.short	0x0000


	//----- nvinfo : EIATTR_MAXREG_COUNT
	.align		4
        /*003c*/ 	.byte	0x03, 0x1b
        /*003e*/ 	.short	0x00ff


	//----- nvinfo : EIATTR_MERCURY_ISA_VERSION
	.align		4
        /*0040*/ 	.byte	0x03, 0x5f
        /*0042*/ 	.short	0x0101


	//----- nvinfo : EIATTR_EXIT_INSTR_OFFSETS
	.align		4
        /*0044*/ 	.byte	0x04, 0x1c
        /*0046*/ 	.short	(.L_3945 - .L_3944)


	//   ....[0]....
.L_3944:
        /*0048*/ 	.word	0x000002a0


	//   ....[1]....
        /*004c*/ 	.word	0x00000c80


	//   ....[2]....
        /*0050*/ 	.word	0x00000cd0


	//----- nvinfo : EIATTR_MAX_THREADS
	.align		4
.L_3945:
        /*0054*/ 	.byte	0x04, 0x05
        /*0056*/ 	.short	(.L_3947 - .L_3946)
.L_3946:
        /*0058*/ 	.word	0x00000080
        /*005c*/ 	.word	0x00000001
        /*0060*/ 	.word	0x00000001


	//----- nvinfo : EIATTR_CRS_STACK_SIZE
	.align		4
.L_3947:
        /*0064*/ 	.byte	0x04, 0x1e
        /*0066*/ 	.short	(.L_3949 - .L_3948)
.L_3948:
        /*0068*/ 	.word	0x00000000


	//----- nvinfo : EIATTR_CBANK_PARAM_SIZE
	.align		4
.L_3949:
        /*006c*/ 	.byte	0x03, 0x19
        /*006e*/ 	.short	0x0020


	//----- nvinfo : EIATTR_PARAM_CBANK
	.align		4
        /*0070*/ 	.byte	0x04, 0x0a
        /*0072*/ 	.short	(.L_3951 - .L_3950)
	.align		4
.L_3950:
        /*0074*/ 	.word	index@(.nv.constant0._ZN2at6native29vectorized_elementwise_kernelILi8ENS0_13BUnaryFunctorIN3c108BFloat16ES4_S4_NS0_15binary_internal10MulFunctorIfEEEESt5arrayIPcLm2EEEEviT0_T1_)
        /*0078*/ 	.short	0x0210
        /*007a*/ 	.short	0x0020


	//----- nvinfo : EIATTR_SW_WAR
	.align		4
.L_3951:
        /*007c*/ 	.byte	0x04, 0x36
        /*007e*/ 	.short	(.L_3953 - .L_3952)
.L_3952:
        /*0080*/ 	.word	0x00000008
.L_3953:


//--------------------- .nv.info._ZN2at6native18elementwise_kernelILi128ELi4EZNS0_15gpu_kernel_implINS0_13BUnaryFunctorIN3c104HalfES5_S5_NS0_15binary_internal10MulFunctorIfEEEEEEvRNS_18TensorIteratorBaseERKT_EUliE_EEviT1_ --------------------------
	.section	.nv.info._ZN2at6native18elementwise_kernelILi128ELi4EZNS0_15gpu_kernel_implINS0_13BUnaryFunctorIN3c104HalfES5_S5_NS0_15binary_internal10MulFunctorIfEEEEEEvRNS_18TensorIteratorBaseERKT_EUliE_EEviT1_,"",@"SHT_CUDA_INFO"
	.sectionflags	@""
	.align	4


	//----- nvinfo : EIATTR_CUDA_API_VERSION
	.align		4
        /*0000*/ 	.byte	0x04, 0x37
        /*0002*/ 	.short	(.L_3955 - .L_3954)
.L_3954:
        /*0004*/ 	.word	0x00000082


	//----- nvinfo : EIATTR_KPARAM_INFO
	.align		4
.L_3955:
        /*0008*/ 	.byte	0x04, 0x17
        /*000a*/ 	.short	(.L_3957 - .L_3956)
.L_3956:
        /*000c*/ 	.word	0x00000000
        /*0010*/ 	.short	0x0001
        /*0012*/ 	.short	0x0008
        /*0014*/ 	.byte	0x00, 0xf0, 0x81, 0x08


	//----- nvinfo : EIATTR_KPARAM_INFO
	.align		4
.L_3957:
        /*0018*/ 	.byte	0x04, 0x17
        /*001a*/ 	.short	(.L_3959 - .L_3958)
.L_3958:
        /*001c*/ 	.word	0x00000000
        /*0020*/ 	.short	0x0000
        /*0022*/ 	.short	0x0000
        /*0024*/ 	.byte	0x00, 0xf0, 0x11, 0x00


	//----- nvinfo : EIATTR_SPARSE_MMA_MASK
	.align		4
.L_3959:
        /*0028*/ 	.byte	0x03, 0x50
        /*002a*/ 	.short	0x0000


	//----- nvinfo : EIATTR_MAXREG_COUNT
	.align		4
        /*002c*/ 	.byte	0x03, 0x1b
        /*002e*/ 	.short	0x0080


	//----- nvinfo : EIATTR_EXTERNS
	.align		4
        /*0030*/ 	.byte	0x04, 0x0f
        /*0032*/ 	.short	(.L_3961 - .L_3960)


	//   ....[0]....
	.align		4
.L_3960:
        /*0034*/ 	.word	index@(__assertfail)


	//----- nvinfo : EIATTR_MERCURY_ISA_VERSION
	.align		4
.L_3961:
        /*0038*/ 	.byte	0x03, 0x5f
        /*003a*/ 	.short	0x0101


	//----- nvinfo : EIATTR_SYSCALL_OFFSETS
	.align		4
        /*003c*/ 	.byte	0x04, 0x46
        /*003e*/ 	.short	(.L_3963 - .L_3962)


	//   ....[0]....
.L_3962:
        /*0040*/ 	.word	0x000022c0


	//   ....[1]....
        /*0044*/ 	.word	0x00003260


	//   ....[2]....
        /*0048*/ 	.word	0x00005570


	//   ....[3]....
        /*004c*/ 	.word	0x00006510


	//   ....[4]....
        /*0050*/ 	.word	0x00008810


	//   ....[5]....
        /*0054*/ 	.word	0x000097b0


	//   ....[6]....
        /*0058*/ 	.word	0x0000baa0


	//   ....[7]....
        /*005c*/ 	.word	0x0000ca40


	//----- nvinfo : EIATTR_EXIT_INSTR_OFFSETS
	.align		4
.L_3963:
        /*0060*/ 	.byte	0x04, 0x1c
        /*0062*/ 	.short	(.L_3965 - .L_3964)


	//   ....[0]....
.L_3964:
        /*0064*/ 	.word	0x00009880


	//   ....[1]....
        /*0068*/ 	.word	0x0000bc70


	//   ....[2]....
        /*006c*/ 	.word	0x0000bcb0


	//   ....[3]....
        /*0070*/ 	.word	0x0000bd50


	//   ....[4]....
        /*0074*/ 	.word	0x0000bd90


	//   ....[5]....
        /*0078*/ 	.word	0x0000bdd0


	//   ....[6]....
        /*007c*/ 	.word	0x0000be60


	//   ....[7]....
        /*0080*/ 	.word	0x0000be80


	//   ....[8]....
        /*0084*/ 	.word	0x0000bf20


	//   ....[9]....
        /*0088*/ 	.word	0x0000bf70


	//   ....[10]....
        /*008c*/ 	.word	0x0000bfc0


	//   ....[11]....
        /*0090*/ 	.word	0x0000c090


	//   ....[12]....
        /*0094*/ 	.word	0x0000c0f0


	//   ....[13]....
        /*0098*/ 	.word	0x0000c280


	//   ....[14]....
        /*009c*/ 	.word	0x0000c3e0


	//   ....[15]....
        /*00a0*/ 	.word	0x0000c420


	//   ....[16]....
        /*00a4*/ 	.word	0x0000c4e0


	//   ....[17]....
        /*00a8*/ 	.word	0x0000c660


	//   ....[18]....
        /*00ac*/ 	.word	0x0000c7e0


	//   ....[19]....
        /*00b0*/ 	.word	0x0000c940


	//   ....[20]....
        /*00b4*/ 	.word	0x0000ca50


	//   ....[21]....
        /*00b8*/ 	.word	0x0000ca90


	//   ....[22]....
        /*00bc*/ 	.word	0x0000cad0


	//----- nvinfo : EIATTR_MAX_THREADS
	.align		4
.L_3965:
        /*00c0*/ 	.byte	0x04, 0x05
        /*00c2*/ 	.short	(.L_3967 - .L_3966)
.L_3966:
        /*00c4*/ 	.word	0x00000080
        /*00c8*/ 	.word	0x00000001
        /*00cc*/ 	.word	0x00000001


	//----- nvinfo : EIATTR_CRS_STACK_SIZE
	.align		4
.L_3967:
        /*00d0*/ 	.byte	0x04, 0x1e
        /*00d2*/ 	.short	(.L_3969 - .L_3968)
.L_3968:
        /*00d4*/ 	.word	0x00000000


	//----- nvinfo : EIATTR_CBANK_PARAM_SIZE
	.align		4
.L_3969:
        /*00d8*/ 	.byte	0x03, 0x19
        /*00da*/ 	.short	0x0228


	//----- nvinfo : EIATTR_PARAM_CBANK
	.align		4
        /*00dc*/ 	.byte	0x04, 0x0a
        /*00de*/ 	.short	(.L_3971 - .L_3970)
	.align		4
.L_3970:
        /*00e0*/ 	.word	index@(.nv.constant0._ZN2at6native18elementwise_kernelILi128ELi4EZNS0_15gpu_kernel_implINS0_13BUnaryFunctorIN3c104HalfES5_S5_NS0_15binary_internal10MulFunctorIfEEEEEEvRNS_18TensorIteratorBaseERKT_EUliE_EEviT1_)
        /*00e4*/ 	.short	0x0210
        /*00e6*/ 	.short	0x0228


	//----- nvinfo : EIATTR_SW_WAR
	.align		4
.L_3971:
        /*00e8*/ 	.byte	0x04, 0x36
        /*00ea*/ 	.short	(.L_3973 - .L_3972)
.L_3972:
        /*00ec*/ 	.word	0x00000008
.L_3973:


//--------------------- .nv.info._ZN2at6native27unrolled_elementwise_kernelINS0_13BUnaryFunctorIN3c104HalfES4_S4_NS0_15binary_internal10MulFunctorIfEEEESt5arrayIPcLm2EELi4E23TrivialOffsetCalculatorILi1EjESD_NS0_6memory12LoadWithCastILi1EEENSE_13StoreWithCastILi1EEEEEviT_T0_T2_T3_T4_T5_ --------------------------
	.section	.nv.info._ZN2at6native27unrolled_elementwise_kernelINS0_13BUnaryFunctorIN3c104HalfES4_S4_NS0_15binary_internal10MulFunctorIfEEEESt5arrayIPcLm2EELi4E23TrivialOffsetCalculatorILi1EjESD_NS0_6memory12LoadWithCastILi1EEENSE_13StoreWithCastILi1EEEEEviT_T0_T2_T3_T4_T5_,"",@"SHT_CUDA_INFO"
	.sectionflags	@""
	.align	4


	//----- nvinfo : EIATTR_CUDA_API_VERSION
	.align		4
        /*0000*/ 	.byte	0x04, 0x37
        /*0002*/ 	.short	(.L_3975 - .L_3974)
.L_3974:
        /*0004*/ 	.word	0x00000082


	//----- nvinfo : EIATTR_KPARAM_INFO
	.align		4
.L_3975:
        /*0008*/ 	.byte	0x04, 0x17
        /*000a*/ 	.short	(.L_3977 - .L_3976)
.L_3976:
        /*000c*/ 	.word	0x00000000
        /*0010*/ 	.short	0x0006
        /*0012*/ 	.short	0x002c
        /*0014*/ 	.byte	0x00, 0xf0, 0x21, 0x00


	//----- nvinfo : EIATTR_KPARAM_INFO
	.align		4
.L_3977:
        /*0018*/ 	.byte	0x04, 0x17
        /*001a*/ 	.short	(.L_3979 - .L_3978)
.L_3978:
        /*001c*/ 	.word	0x00000000
        /*0020*/ 	.short	0x0005
        /*0022*/ 	.short	0x0024
        /*0024*/ 	.byte	0x00, 0xf0, 0x21, 0x00


	//----- nvinfo : EIATTR_KPARAM_INFO
	.align		4
.L_3979:
        /*0028*/ 	.byte	0x04, 0x17
        /*002a*/ 	.short	(.L_3981 - .L_3980)
.L_3980:
        /*002c*/ 	.word	0x00000000
        /*0030*/ 	.short	0x0004
        /*0032*/ 	.short	0x0021
        /*0034*/ 	.byte	0x00, 0xf0, 0x05, 0x00


	//----- nvinfo : EIATTR_KPARAM_INFO
	.align		4
.L_3981:
        /*0038*/ 	.byte	0x04, 0x17
        /*003a*/ 	.short	(.L_3983 - .L_3982)
.L_3982:
        /*003c*/ 	.word	0x00000000
        /*0040*/ 	.short	0x0003
        /*0042*/ 	.short	0x0020
        /*0044*/ 	.byte	0x00, 0xf0, 0x05, 0x00


	//----- nvinfo : EIATTR_KPARAM_INFO
	.align		4
.L_3983:
        /*0048*/ 	.byte	0x04, 0x17
        /*004a*/ 	.short	(.L_3985 - .L_3984)
.L_3984:
        /*004c*/ 	.word	0x00000000
        /*0050*/ 	.short	0x0002
        /*0052*/ 	.short	0x0010
        /*0054*/ 	.byte	0x00, 0xf0, 0x41, 0x00


	//----- nvinfo : EIATTR_KPARAM_INFO
	.align		4
.L_3985:
        /*0058*/ 	.byte	0x04, 0x17
        /*005a*/ 	.short	(.L_3987 - .L_3986)
.L_3986:
        /*005c*/ 	.word	0x00000000
        /*0060*/ 	.short	0x0001
        /*0062*/ 	.short	0x0004
        /*0064*/ 	.byte	0x00, 0xf0, 0x21, 0x00


	//----- nvinfo : EIATTR_KPARAM_INFO
	.align		4
.L_3987:
        /*0068*/ 	.byte	0x04, 0x17
        /*006a*/ 	.short	(.L_3989 - .L_3988)
.L_3988:
        /*006c*/ 	.word	0x00000000
        /*0070*/ 	.short	0x0000
        /*0072*/ 	.short	0x0000
        /*0074*/ 	.byte	0x00, 0xf0, 0x11, 0x00


	//----- nvinfo : EIATTR_SPARSE_MMA_MASK
	.align		4
.L_3989:
        /*0078*/ 	.byte	0x03, 0x50
        /*007a*/ 	.short	0x0000


	//----- nvinfo : EIATTR_MAXREG_COUNT
	.align		4
        /*007c*/ 	.byte	0x03, 0x1b
        /*007e*/ 	.short	0x00ff


	//----- nvinfo : EIATTR_EXTERNS
	.align		4
        /*0080*/ 	.byte	0x04, 0x0f
        /*0082*/ 	.short	(.L_3991 - .L_3990)


	//   ....[0]....
	.align		4
.L_3990:
        /*0084*/ 	.word	index@(__assertfail)


	//----- nvinfo : EIATTR_MERCURY_ISA_VERSION
	.align		4
.L_3991:
        /*0088*/ 	.byte	0x03, 0x5f
        /*008a*/ 	.short	0x0101


	//----- nvinfo : EIATTR_SYSCALL_OFFSETS
	.align		4
        /*008c*/ 	.byte	0x04, 0x46
        /*008e*/ 	.short	(.L_3993 - .L_3992)


	//   ....[0]....
.L_3992:
        /*0090*/ 	.word	0x000010b0


	//   ....[1]....
        /*0094*/ 	.word	0x000021c0


	//   ....[2]....
        /*0098*/ 	.word	0x000032e0


	//   ....[3]....
        /*009c*/ 	.word	0x000043d0


	//   ....[4]....
        /*00a0*/ 	.word	0x000056a0


	//   ....[5]....
        /*00a4*/ 	.word	0x000066c0


	//   ....[6]....
        /*00a8*/ 	.word	0x000076a0


	//   ....[7]....
        /*00ac*/ 	.word	0x00008680


	//----- nvinfo : EIATTR_EXIT_INSTR_OFFSETS
	.align		4
.L_3993:
        /*00b0*/ 	.byte	0x04, 0x1c
        /*00b2*/ 	.short	(.L_3995 - .L_3994)


	//   ....[0]....
.L_3994:
        /*00b4*/ 	.word	0x00007760


	//   ....[1]....
        /*00b8*/ 	.word	0x000078b0


	//   ....[2]....
        /*00bc*/ 	.word	0x000078f0


	//   ....[3]....
        /*00c0*/ 	.word	0x00007990


	//   ....[4]....
        /*00c4*/ 	.word	0x000079d0


	//   ....[5]....
        /*00c8*/ 	.word	0x00007a10


	//   ....[6]....
        /*00cc*/ 	.word	0x00007aa0


	//   ....[7]....
        /*00d0*/ 	.word	0x00007ac0


	//   ....[8]....
        /*00d4*/ 	.word	0x00007b60


	//   ....[9]....
        /*00d8*/ 	.word	0x00007bb0


	//   ....[10]....
        /*00dc*/ 	.word	0x00007c00


	//   ....[11]....
        /*00e0*/ 	.word	0x00007cd0


	//   ....[12]....
        /*00e4*/ 	.word	0x00007d30


	//   ....[13]....
        /*00e8*/ 	.word	0x00007ec0


	//   ....[14]....
        /*00ec*/ 	.word	0x00008020


	//   ....[15]....
        /*00f0*/ 	.word	0x00008060


	//   ....[16]....
        /*00f4*/ 	.word	0x00008120


	//   ....[17]....
        /*00f8*/ 	.word	0x000082a0


	//   ....[18]....
        /*00fc*/ 	.word	0x00008420


	//   ....[19]....
        /*0100*/ 	.word	0x00008580


	//   ....[20]....
        /*0104*/ 	.word	0x00008690


	//   ....[21]....
        /*0108*/ 	.word	0x000086d0


	//   ....[22]....
        /*010c*/ 	.word	0x00008710


	//----- nvinfo : EIATTR_MAX_THREADS
	.align		4
.L_3995:
        /*0110*/ 	.byte	0x04, 0x05
        /*0112*/ 	.short	(.L_3997 - .L_3996)
.L_3996:
        /*0114*/ 	.word	0x00000080
        /*0118*/ 	.word	0x00000001
        /*011c*/ 	.word	0x00000001


	//----- nvinfo : EIATTR_CRS_STACK_SIZE
	.align		4
.L_3997:
        /*0120*/ 	.byte	0x04, 0x1e
        /*0122*/ 	.short	(.L_3999 - .L_3998)
.L_3998:
        /*0124*/ 	.word	0x00000000


	//----- nvinfo : EIATTR_CBANK_PARAM_SIZE
	.align		4
.L_3999:
        /*0128*/ 	.byte	0x03, 0x19
        /*012a*/ 	.short	0x0034


	//----- nvinfo : EIATTR_PARAM_CBANK
	.align		4
        /*012c*/ 	.byte	0x04, 0x0a
        /*012e*/ 	.short	(.L_4001 - .L_4000)
	.align		4
.L_4000:
        /*0130*/ 	.word	index@(.nv.constant0._ZN2at6native27unrolled_elementwise_kernelINS0_13BUnaryFunctorIN3c104HalfES4_S4_NS0_15binary_internal10MulFunctorIfEEEESt5arrayIPcLm2EELi4E23TrivialOffsetCalculatorILi1EjESD_NS0_6memory12LoadWithCastILi1EEENSE_13StoreWithCastILi1EEEEEviT_T0_T2_T3_T4_T5_)
        /*0134*/ 	.short	0x0210
        /*0136*/ 	.short	0x0034


	//----- nvinfo : EIATTR_SW_WAR
	.align		4
.L_4001:
        /*0138*/ 	.byte	0x04, 0x36
        /*013a*/ 	.short	(.L_4003 - .L_4002)
.L_4002:
        /*013c*/ 	.word	0x00000008
.L_4003:


//--------------------- .nv.info._ZN2at6native18elementwise_kernelILi128ELi4EZNS0_22gpu_kernel_impl_nocastINS0_13BUnaryFunctorIN3c104HalfES5_S5_NS0_15binary_internal10MulFunctorIfEEEEEEvRNS_18TensorIteratorBaseERKT_EUliE_EEviT1_ --------------------------
	.section	.nv.info._ZN2at6native18elementwise_kernelILi128ELi4EZNS0_22gpu_kernel_impl_nocastINS0_13BUnaryFunctorIN3c104HalfES5_S5_NS0_15binary_internal10MulFunctorIfEEEEEEvRNS_18TensorIteratorBaseERKT_EUliE_EEviT1_,"",@"SHT_CUDA_INFO"
	.sectionflags	@""
	.align	4


	//----- nvinfo : EIATTR_CUDA_API_VERSION
	.align		4
        /*0000*/ 	.byte	0x04, 0x37
        /*0002*/ 	.short	(.L_4005 - .L_4004)
.L_4004:
        /*0004*/ 	.word	0x00000082


	//----- nvinfo : EIATTR_KPARAM_INFO
	.align		4
.L_4005:
        /*0008*/ 	.byte	0x04, 0x17
        /*000a*/ 	.short	(.L_4007 - .L_4006)
.L_4006:
        /*000c*/ 	.word	0x00000000
        /*0010*/ 	.short	0x0001
        /*0012*/ 	.short	0x0008
        /*0014*/ 	.byte	0x00, 0xf0, 0x61, 0x08


	//----- nvinfo : EIATTR_KPARAM_INFO
	.align		4
.L_4007:
        /*0018*/ 	.byte	0x04, 0x17
        /*001a*/ 	.short	(.L_4009 - .L_4008)
.L_4008:
        /*001c*/ 	.word	0x00000000
        /*0020*/ 	.short	0x0000
        /*0022*/ 	.short	0x0000
        /*0024*/ 	.byte	0x00, 0xf0, 0x11, 0x00


	//----- nvinfo : EIATTR_SPARSE_MMA_MASK
	.align		4
.L_4009:
        /*0028*/ 	.byte	0x03, 0x50
        /*002a*/ 	.short	0x0000


	//----- nvinfo : EIATTR_MAXREG_COUNT
	.align		4
        /*002c*/ 	.byte	0x03, 0x1b
        /*002e*/ 	.short	0x0080


	//----- nvinfo : EIATTR_MERCURY_ISA_VERSION
	.align		4
        /*0030*/ 	.byte	0x03, 0x5f
        /*0032*/ 	.short	0x0101


	//----- nvinfo : EIATTR_EXIT_INSTR_OFFSETS
	.align		4
        /*0034*/ 	.byte	0x04, 0x1c
        /*0036*/ 	.short	(.L_4011 - .L_4010)


	//   ....[0]....
.L_4010:
        /*0038*/ 	.word	0x00003c20


	//   ....[1]....
        /*003c*/ 	.word	0x00004fd0


	//----- nvinfo : EIATTR_MAX_THREADS
	.align		4
.L_4011:
        /*0040*/ 	.byte	0x04, 0x05
        /*0042*/ 	.short	(.L_4013 - .L_4012)
.L_4012:
        /*0044*/ 	.word	0x00000080
        /*0048*/ 	.word	0x00000001
        /*004c*/ 	.word	0x00000001


	//----- nvinfo : EIATTR_CRS_STACK_SIZE
	.align		4
.L_4013:
        /*0050*/ 	.byte	0x04, 0x1e
        /*0052*/ 	.short	(.L_4015 - .L_4014)
.L_4014:
        /*0054*/ 	.word	0x00000000


	//----- nvinfo : EIATTR_CBANK_PARAM_SIZE
	.align		4
.L_4015:
        /*0058*/ 	.byte	0x03, 0x19
        /*005a*/ 	.short	0x0220


	//----- nvinfo : EIATTR_PARAM_CBANK
	.align		4
        /*005c*/ 	.byte	0x04, 0x0a
        /*005e*/ 	.short	(.L_4017 - .L_4016)
	.align		4
.L_4016:
        /*0060*/ 	.word	index@(.nv.constant0._ZN2at6native18elementwise_kernelILi128ELi4EZNS0_22gpu_kernel_impl_nocastINS0_13BUnaryFunctorIN3c104HalfES5_S5_NS0_15binary_internal10MulFunctorIfEEEEEEvRNS_18TensorIteratorBaseERKT_EUliE_EEviT1_)
        /*0064*/ 	.short	0x0210
        /*0066*/ 	.short	0x0220


	//----- nvinfo : EIATTR_SW_WAR
	.align		4
.L_4017:
        /*0068*/ 	.byte	0x04, 0x36
        /*006a*/ 	.short	(.L_4019 - .L_4018)
.L_4018:
        /*006c*/ 	.word	0x00000008
.L_4019:


//--------------------- .nv.info._ZN2at6native27unrolled_elementwise_kernelINS0_13BUnaryFunctorIN3c104HalfES4_S4_NS0_15binary_internal10MulFunctorIfEEEESt5arrayIPcLm2EELi4E23TrivialOffsetCalculatorILi1EjESD_NS0_6memory15LoadWithoutCastENSE_16StoreWithoutCastEEEviT_T0_T2_T3_T4_T5_ --------------------------
	.section	.nv.info._ZN2at6native27unrolled_elementwise_kernelINS0_13BUnaryFunctorIN3c104HalfES4_S4_NS0_15binary_internal10MulFunctorIfEEEESt5arrayIPcLm2EELi4E23TrivialOffsetCalculatorILi1EjESD_NS0_6memory15LoadWithoutCastENSE_16StoreWithoutCastEEEviT_T0_T2_T3_T4_T5_,"",@"SHT_CUDA_INFO"
	.sectionflags	@""
	.align	4


	//----- nvinfo : EIATTR_CUDA_API_VERSION
	.align		4
        /*0000*/ 	.byte	0x04, 0x37
        /*0002*/ 	.short	(.L_4021 - .L_4020)
.L_4020:
        /*0004*/ 	.word	0x00000082


	//----- nvinfo : EIATTR_KPARAM_INFO
	.align		4
.L_4021:
        /*0008*/ 	.byte	0x04, 0x17
        /*000a*/ 	.short	(.L_4023 - .L_4022)
.L_4022:
        /*000c*/ 	.word	0x00000000
        /*0010*/ 	.short	0x0006
        /*0012*/ 	.short	0x0023
        /*0014*/ 	.byte	0x00, 0xf0, 0x05, 0x00


	//----- nvinfo : EIATTR_KPARAM_INFO
	.align		4
.L_4023:
        /*0018*/ 	.byte	0x04, 0x17
        /*001a*/ 	.short	(.L_4025 - .L_4024)
.L_4024:
        /*001c*/ 	.word	0x00000000
        /*0020*/ 	.short	0x0005
        /*0022*/ 	.short	0x0022
        /*0024*/ 	.byte	0x00, 0xf0, 0x05, 0x00


	//----- nvinfo : EIATTR_KPARAM_INFO
	.align		4
.L_4025:
        /*0028*/ 	.byte	0x04, 0x17
        /*002a*/ 	.short	(.L_4027 - .L_4026)
.L_4026:
        /*002c*/ 	.word	0x00000000
        /*0030*/ 	.short	0x0004
        /*0032*/ 	.short	0x0021
        /*0034*/ 	.byte	0x00, 0xf0, 0x05, 0x00


	//----- nvinfo : EIATTR_KPARAM_INFO
	.align		4
.L_4027:
        /*0038*/ 	.byte	0x04, 0x17
        /*003a*/ 	.short	(.L_4029 - .L_4028)
.L_4028:
        /*003c*/ 	.word	0x00000000
        /*0040*/ 	.short	0x0003
        /*0042*/ 	.short	0x0020
        /*0044*/ 	.byte	0x00, 0xf0, 0x05, 0x00


	//----- nvinfo : EIATTR_KPARAM_INFO
	.align		4
.L_4029:
        /*0048*/ 	.byte	0x04, 0x17
        /*004a*/ 	.short	(.L_4031 - .L_4030)
.L_4030:
        /*004c*/ 	.word	0x00000000
        /*0050*/ 	.short	0x0002
        /*0052*/ 	.short	0x0010
        /*0054*/ 	.byte	0x00, 0xf0, 0x41, 0x00


	//----- nvinfo : EIATTR_KPARAM_INFO
	.align		4
.L_4031:
        /*0058*/ 	.byte	0x04, 0x17
        /*005a*/ 	.short	(.L_4033 - .L_4032)
.L_4032:
        /*005c*/ 	.word	0x00000000
        /*0060*/ 	.short	0x0001
        /*0062*/ 	.short	0x0004
        /*0064*/ 	.byte	0x00, 0xf0, 0x21, 0x00


	//----- nvinfo : EIATTR_KPARAM_INFO
	.align		4
.L_4033:
        /*0068*/ 	.byte	0x04, 0x17
        /*006a*/ 	.short	(.L_4035 - .L_4034)
.L_4034:
        /*006c*/ 	.word	0x00000000
        /*0070*/ 	.short	0x0000
        /*0072*/ 	.short	0x0000
        /*0074*/ 	.byte	0x00, 0xf0, 0x11, 0x00


	//----- nvinfo : EIATTR_SPARSE_MMA_MASK
	.align		4
.L_4035:
        /*0078*/ 	.byte	0x03, 0x50
        /*007a*/ 	.short	0x0000


	//----- nvinfo : EIATTR_MAXREG_COUNT
	.align		4
        /*007c*/ 	.byte	0x03, 0x1b
        /*007e*/ 	.short	0x00ff


	//----- nvinfo : EIATTR_MERCURY_ISA_VERSION
	.align		4
        /*0080*/ 	.byte	0x03, 0x5f
        /*0082*/ 	.short	0x0101


	//----- nvinfo : EIATTR_EXIT_INSTR_OFFSETS
	.align		4
        /*0084*/ 	.byte	0x04, 0x1c
        /*0086*/ 	.short	(.L_4037 - .L_4036)


	//   ....[0]....
.L_4036:
        /*0088*/ 	.word	0x000004a0


	//   ....[1]....
        /*008c*/ 	.word	0x00000520


	//----- nvinfo : EIATTR_MAX_THREADS
	.align		4
.L_4037:
        /*0090*/ 	.byte	0x04, 0x05
        /*0092*/ 	.short	(.L_4039 - .L_4038)
.L_4038:
        /*0094*/ 	.word	0x00000080
        /*0098*/ 	.word	0x00000001
        /*009c*/ 	.word	0x00000001


	//----- nvinfo : EIATTR_CRS_STACK_SIZE
	.align		4
.L_4039:
        /*00a0*/ 	.byte	0x04, 0x1e
        /*00a2*/ 	.short	(.L_4041 - .L_4040)
.L_4040:
        /*00a4*/ 	.word	0x00000000


	//----- nvinfo : EIATTR_CBANK_PARAM_SIZE
	.align		4
.L_4041:
        /*00a8*/ 	.byte	0x03, 0x19
        /*00aa*/ 	.short	0x0024


	//----- nvinfo : EIATTR_PARAM_CBANK
	.align		4
        /*00ac*/ 	.byte	0x04, 0x0a
        /*00ae*/ 	.short	(.L_4043 - .L_4042)
	.align		4
.L_4042:
        /*00b0*/ 	.word	index@(.nv.constant0._ZN2at6native27unrolled_elementwise_kernelINS0_13BUnaryFunctorIN3c104HalfES4_S4_NS0_15binary_internal10MulFunctorIfEEEESt5arrayIPcLm2EELi4E23TrivialOffsetCalculatorILi1EjESD_NS0_6memory15LoadWithoutCastENSE_16StoreWithoutCastEEEviT_T0_T2_T3_T4_T5_)
        /*00b4*/ 	.short	0x0210
        /*00b6*/ 	.short	0x0024


	//----- nvinfo : EIATTR_SW_WAR
	.align		4
.L_4043:
        /*00b8*/ 	.byte	0x04, 0x36
        /*00ba*/ 	.short	(.L_4045 - .L_4044)
.L_4044:
        /*00bc*/ 	.word	0x00000008
.L_4045:


//--------------------- .nv.info._ZN2at6native29vectorized_elementwise_kernelILi2ENS0_13BUnaryFunctorIN3c104HalfES4_S4_NS0_15binary_internal10MulFunctorIfEEEESt5arrayIPcLm2EEEEviT0_T1_ --------------------------
	.section	.nv.info._ZN2at6native29vectorized_elementwise_kernelILi2ENS0_13BUnaryFunctorIN3c104HalfES4_S4_NS0_15binary_internal10MulFunctorIfEEEESt5arrayIPcLm2EEEEviT0_T1_,"",@"SHT_CUDA_INFO"
	.sectionflags	@""
	.align	4


	//----- nvinfo : EIATTR_CUDA_API_VERSION
	.align		4
        /*0000*/ 	.byte	0x04, 0x37
        /*0002*/ 	.short	(.L_4047 - .L_4046)
.L_4046:
        /*0004*/ 	.word	0x00000082


	//----- nvinfo : EIATTR_KPARAM_INFO
	.align		4
.L_4047:
        /*0008*/ 	.byte	0x04, 0x17
        /*000a*/ 	.short	(.L_4049 - .L_4048)
.L_4048:
        /*000c*/ 	.word	0x00000000
        /*0010*/ 	.short	0x0002
        /*0012*/ 	.short	0x0010
        /*0014*/ 	.byte	0x00, 0xf0, 0x41, 0x00


	//----- nvinfo : EIATTR_KPARAM_INFO
	.align		4
.L_4049:
        /*0018*/ 	.byte	0x04, 0x17
        /*001a*/ 	.short	(.L_4051 - .L_4050)
.L_4050:
        /*001c*/ 	.word	0x00000000
        /*0020*/ 	.short	0x0001
        /*0022*/ 	.short	0x0004
        /*0024*/ 	.byte	0x00, 0xf0, 0x21, 0x00


	//----- nvinfo : EIATTR_KPARAM_INFO
	.align		4
.L_4051:
        /*0028*/ 	.byte	0x04, 0x17
        /*002a*/ 	.short	(.L_4053 - .L_4052)
.L_4052:
        /*002c*/ 	.word	0x00000000
        /*0030*/ 	.short	0x0000
        /*0032*/ 	.short	0x0000
        /*0034*/ 	.byte	0x00, 0xf0, 0x11, 0x00


	//----- nvinfo : EIATTR_SPARSE_MMA_MASK
	.align		4
.L_4053:
        /*0038*/ 	.byte	0x03, 0x50
        /*003a*/ 	.short	0x0000


	//----- nvinfo : EIATTR_MAXREG_COUNT
	.align		4
        /*003c*/ 	.byte	0x03, 0x1b
        /*003e*/ 	.short	0x00ff


	//----- nvinfo : EIATTR_MERCURY_ISA_VERSION
	.align		4
        /*0040*/ 	.byte	0x03, 0x5f
        /*0042*/ 	.short	0x0101


	//----- nvinfo : EIATTR_EXIT_INSTR_OFFSETS
	.align		4
        /*0044*/ 	.byte	0x04, 0x1c
        /*0046*/ 	.short	(.L_4055 - .L_4054)


	//   ....[0]....
.L_4054:
        /*0048*/ 	.word	0x000002c0


	//   ....[1]....
        /*004c*/ 	.word	0x00000ca0


	//   ....[2]....
        /*0050*/ 	.word	0x00000cf0


	//----- nvinfo : EIATTR_MAX_THREADS
	.align		4
.L_4055:
        /*0054*/ 	.byte	0x04, 0x05
        /*0056*/ 	.short	(.L_4057 - .L_4056)
.L_4056:
        /*0058*/ 	.word	0x00000080
        /*005c*/ 	.word	0x00000001
        /*0060*/ 	.word	0x00000001


	//----- nvinfo : EIATTR_CRS_STACK_SIZE
	.align		4
.L_4057:
        /*0064*/ 	.byte	0x04, 0x1e
        /*0066*/ 	.short	(.L_4059 - .L_4058)
.L_4058:
        /*0068*/ 	.word	0x00000000


	//----- nvinfo : EIATTR_CBANK_PARAM_SIZE
	.align		4
.L_4059:
        /*006c*/ 	.byte	0x03, 0x19
        /*006e*/ 	.short	0x0020


	//----- nvinfo : EIATTR_PARAM_CBANK
	.align		4
        /*0070*/ 	.byte	0x04, 0x0a
        /*0072*/ 	.short	(.L_4061 - .L_4060)
	.align		4
.L_4060:
        /*0074*/ 	.word	index@(.nv.constant0._ZN2at6native29vectorized_elementwise_kernelILi2ENS0_13BUnaryFunctorIN3c104HalfES4_S4_NS0_15binary_internal10MulFunctorIfEEEESt5arrayIPcLm2EEEEviT0_T1_)
        /*0078*/ 	.short	0x0210
        /*007a*/ 	.short	0x0020


	//----- nvinfo : EIATTR_SW_WAR
	.align		4
.L_4061:
        /*007c*/ 	.byte	0x04, 0x36
        /*007e*/ 	.short	(.L_4063 - .L_4062)
.L_4062:
        /*0080*/ 	.word	0x00000008
.L_4063:


//--------------------- .nv.info._ZN2at6native29vectorized_elementwise_kernelILi4ENS0_13BUnaryFunctorIN3c104HalfES4_S4_NS0_15binary_internal10MulFunctorIfEEEESt5arrayIPcLm2EEEEviT0_T1_ --------------------------
	.section	.nv.info._ZN2at6native29vectorized_elementwise_kernelILi4ENS0_13BUnaryFunctorIN3c104HalfES4_S4_NS0_15binary_internal10MulFunctorIfEEEESt5arrayIPcLm2EEEEviT0_T1_,"",@"SHT_CUDA_INFO"
	.sectionflags	@""
	.align	4


	//----- nvinfo : EIATTR_CUDA_API_VERSION
	.align		4
        /*0000*/ 	.byte	0x04, 0x37
        /*0002*/ 	.short	(.L_4065 - .L_4064)
.L_4064:
        /*0004*/ 	.word	0x00000082


	//----- nvinfo : EIATTR_KPARAM_INFO
	.align		4
.L_4065:
        /*0008*/ 	.byte	0x04, 0x17
        /*000a*/ 	.short	(.L_4067 - .L_4066)
.L_4066:
        /*000c*/ 	.word	0x00000000
        /*0010*/ 	.short	0x0002
        /*0012*/ 	.short	0x0010
        /*0014*/ 	.byte	0x00, 0xf0, 0x41, 0x00


	//----- nvinfo : EIATTR_KPARAM_INFO
	.align		4
.L_4067:
        /*0018*/ 	.byte	0x04, 0x17
        /*001a*/ 	.short	(.L_4069 - .L_4068)
.L_4068:
        /*001c*/ 	.word	0x00000000
        /*0020*/ 	.short	0x0001
        /*0022*/ 	.short	0x0004
        /*0024*/ 	.byte	0x00, 0xf0, 0x21, 0x00


	//----- nvinfo : EIATTR_KPARAM_INFO
	.align		4
.L_4069:
        /*0028*/ 	.byte	0x04, 0x17
        /*002a*/ 	.short	(.L_4071 - .L_4070)
.L_4070:
        /*002c*/ 	.word	0x00000000
        /*0030*/ 	.short	0x0000
        /*0032*/ 	.short	0x0000
        /*0034*/ 	.byte	0x00, 0xf0, 0x11, 0x00


	//----- nvinfo : EIATTR_SPARSE_MMA_MASK
	.align		4
.L_4071:
        /*0038*/ 	.byte	0x03, 0x50
        /*003a*/ 	.short	0x0000


	//----- nvinfo : EIATTR_MAXREG_COUNT
	.align		4
        /*003c*/ 	.byte	0x03, 0x1b
        /*003e*/ 	.short	0x00ff


	//----- nvinfo : EIATTR_MERCURY_ISA_VERSION
	.align		4
        /*0040*/ 	.byte	0x03, 0x5f
        /*0042*/ 	.short	0x0101


	//----- nvinfo : EIATTR_EXIT_INSTR_OFFSETS
	.align		4
        /*0044*/ 	.byte	0x04, 0x1c
        /*0046*/ 	.short	(.L_4073 - .L_4072)


	//   ....[0]....
.L_4072:
        /*0048*/ 	.word	0x00000280


	//   ....[1]....
        /*004c*/ 	.word	0x00000c60


	//   ....[2]....
        /*0050*/ 	.word	0x00000cb0


	//----- nvinfo : EIATTR_MAX_THREADS
	.align		4
.L_4073:
        /*0054*/ 	.byte	0x04, 0x05
        /*0056*/ 	.short	(.L_4075 - .L_4074)
.L_4074:
        /*0058*/ 	.word	0x00000080
        /*005c*/ 	.word	0x00000001
        /*0060*/ 	.word	0x00000001


	//----- nvinfo : EIATTR_CRS_STACK_SIZE
	.align		4
.L_4075:
        /*0064*/ 	.byte	0x04, 0x1e
        /*0066*/ 	.short	(.L_4077 - .L_4076)
.L_4076:
        /*0068*/ 	.word	0x00000000


	//----- nvinfo : EIATTR_CBANK_PARAM_SIZE
	.align		4
.L_4077:
        /*006c*/ 	.byte	0x03, 0x19
        /*006e*/ 	.short	0x0020


	//----- nvinfo : EIATTR_PARAM_CBANK
	.align		4
        /*0070*/ 	.byte	0x04, 0x0a
        /*0072*/ 	.short	(.L_4079 - .L_4078)
	.align		4
.L_4078:
        /*0074*/ 	.word	index@(.nv.constant0._ZN2at6native29vectorized_elementwise_kernelILi4ENS0_13BUnaryFunctorIN3c104HalfES4_S4_NS0_15binary_internal10MulFunctorIfEEEESt5arrayIPcLm2EEEEviT0_T1_)
        /*0078*/ 	.short	0x0210
        /*007a*/ 	.short	0x0020


	//----- nvinfo : EIATTR_SW_WAR
	.align		4
.L_4079:
        /*007c*/ 	.byte	0x04, 0x36
        /*007e*/ 	.short	(.L_4081 - .L_4080)
.L_4080:
        /*0080*/ 	.word	0x00000008
.L_4081:


//--------------------- .nv.info._ZN2at6native29vectorized_elementwise_kernelILi8ENS0_13BUnaryFunctorIN3c104HalfES4_S4_NS0_15binary_internal10MulFunctorIfEEEESt5arrayIPcLm2EEEEviT0_T1_ --------------------------
	.section	.nv.info._ZN2at6native29vectorized_elementwise_kernelILi8ENS0_13BUnaryFunctorIN3c104HalfES4_S4_NS0_15binary_internal10MulFunctorIfEEEESt5arrayIPcLm2EEEEviT0_T1_,"",@"SHT_CUDA_INFO"
	.sectionflags	@""
	.align	4


	//----- nvinfo : EIATTR_CUDA_API_VERSION
	.align		4
        /*0000*/ 	.byte	0x04, 0x37
        /*0002*/ 	.short	(.L_4083 - .L_4082)
.L_4082:
        /*0004*/ 	.word	0x00000082


	//----- nvinfo : EIATTR_KPARAM_INFO
	.align		4
.L_4083:
        /*0008*/ 	.byte	0x04, 0x17
        /*000a*/ 	.short	(.L_4085 - .L_4084)
.L_4084:
        /*000c*/ 	.word	0x00000000
        /*0010*/ 	.short	0x0002
        /*0012*/ 	.short	0x0010
        /*0014*/ 	.byte	0x00, 0xf0, 0x41, 0x00


	//----- nvinfo : EIATTR_KPARAM_INFO
	.align		4
.L_4085:
        /*0018*/ 	.byte	0x04, 0x17
        /*001a*/ 	.short	(.L_4087 - .L_4086)
.L_4086:
        /*001c*/ 	.word	0x00000000
        /*0020*/ 	.short	0x0001
        /*0022*/ 	.short	0x0004
        /*0024*/ 	.byte	0x00, 0xf0, 0x21, 0x00


	//----- nvinfo : EIATTR_KPARAM_INFO
	.align		4
.L_4087:
        /*0028*/ 	.byte	0x04, 0x17
        /*002a*/ 	.short	(.L_4089 - .L_4088)
.L_4088:
        /*002c*/ 	.word	0x00000000
        /*0030*/ 	.short	0x0000
        /*0032*/ 	.short	0x0000
        /*0034*/ 	.byte	0x00, 0xf0, 0x11, 0x00


	//----- nvinfo : EIATTR_SPARSE_MMA_MASK
	.align		4
.L_4089:
        /*0038*/ 	.byte	0x03, 0x50
        /*003a*/ 	.short	0x0000


	//----- nvinfo : EIATTR_MAXREG_COUNT
	.align		4
        /*003c*/ 	.byte	0x03, 0x1b
        /*003e*/ 	.short	0x00ff


	//----- nvinfo : EIATTR_MERCURY_ISA_VERSION
	.align		4
        /*0040*/ 	.byte	0x03, 0x5f
        /*0042*/ 	.short	0x0101


	//----- nvinfo : EIATTR_EXIT_INSTR_OFFSETS
	.align		4
        /*0044*/ 	.byte	0x04, 0x1c
        /*0046*/ 	.short	(.L_4091 - .L_4090)


	//   ....[0]....
.L_4090:
        /*0048*/ 	.word	0x00000260


	//   ....[1]....
        /*004c*/ 	.word	0x00000c40


	//   ....[2]....
        /*0050*/ 	.word	0x00000c90


	//----- nvinfo : EIATTR_MAX_THREADS
	.align		4
.L_4091:
        /*0054*/ 	.byte	0x04, 0x05
        /*0056*/ 	.short	(.L_4093 - .L_4092)
.L_4092:
        /*0058*/ 	.word	0x00000080
        /*005c*/ 	.word	0x00000001
        /*0060*/ 	.word	0x00000001


	//----- nvinfo : EIATTR_CRS_STACK_SIZE
	.align		4
.L_4093:
        /*0064*/ 	.byte	0x04, 0x1e
        /*0066*/ 	.short	(.L_4095 - .L_4094)
.L_4094:
        /*0068*/ 	.word	0x00000000


	//----- nvinfo : EIATTR_CBANK_PARAM_SIZE
	.align		4
.L_4095:
        /*006c*/ 	.byte	0x03, 0x19
        /*006e*/ 	.short	0x0020


	//----- nvinfo : EIATTR_PARAM_CBANK
	.align		4
        /*0070*/ 	.byte	0x04, 0x0a
        /*0072*/ 	.short	(.L_4097 - .L_4096)
	.align		4
.L_4096:
        /*0074*/ 	.word	index@(.nv.constant0._ZN2at6native29vectorized_elementwise_kernelILi8ENS0_13BUnaryFunctorIN3c104HalfES4_S4_NS0_15binary_internal10MulFunctorIfEEEESt5arrayIPcLm2EEEEviT0_T1_)
        /*0078*/ 	.short	0x0210
        /*007a*/ 	.short	0x0020


	//----- nvinfo : EIATTR_SW_WAR
	.align		4
.L_4097:
        /*007c*/ 	.byte	0x04, 0x36
        /*007e*/ 	.short	(.L_4099 - .L_4098)
.L_4098:
        /*0080*/ 	.word	0x00000008
.L_4099:


//--------------------- .nv.info._ZN2at6native18elementwise_kernelILi128ELi4EZNS0_15gpu_kernel_implINS0_13BUnaryFunctorIN3c107complexIfEES6_S6_NS0_15binary_internal10MulFunctorIS6_EEEEEEvRNS_18TensorIteratorBaseERKT_EUliE_EEviT1_ --------------------------
	.section	.nv.info._ZN2at6native18elementwise_kernelILi128ELi4EZNS0_15gpu_kernel_implINS0_13BUnaryFunctorIN3c107complexIfEES6_S6_NS0_15binary_internal10MulFunctorIS6_EEEEEEvRNS_18TensorIteratorBaseERKT_EUliE_EEviT1_,"",@"SHT_CUDA_INFO"
	.sectionflags	@""
	.align	4


	//----- nvinfo : EIATTR_CUDA_API_VERSION
	.align		4
        /*0000*/ 	.byte	0x04, 0x37
        /*0002*/ 	.short	(.L_4101 - .L_4100)
.L_4100:
        /*0004*/ 	.word	0x00000082


	//----- nvinfo : EIATTR_KPARAM_INFO
	.align		4
.L_4101:
        /*0008*/ 	.byte	0x04, 0x17
        /*000a*/ 	.short	(.L_4103 - .L_4102)
.L_4102:
        /*000c*/ 	.word	0x00000000
        /*0010*/ 	.short	0x0001
        /*0012*/ 	.short	0x0008
        /*0014*/ 	.byte	0x00, 0xf0, 0xa1, 0x08


	//----- nvinfo : EIATTR_KPARAM_INFO
	.align		4
.L_4103:
        /*0018*/ 	.byte	0x04, 0x17
        /*001a*/ 	.short	(.L_4105 - .L_4104)
.L_4104:
        /*001c*/ 	.word	0x00000000
        /*0020*/ 	.short	0x0000
        /*0022*/ 	.short	0x0000
        /*0024*/ 	.byte	0x00, 0xf0, 0x11, 0x00


	//----- nvinfo : EIATTR_SPARSE_MMA_MASK
	.align		4
.L_4105:
        /*0028*/ 	.byte	0x03, 0x50
        /*002a*/ 	.short	0x0000


	//----- nvinfo : EIATTR_MAXREG_COUNT
	.align		4
        /*002c*/ 	.byte	0x03, 0x1b
        /*002e*/ 	.short	0x0080


	//----- nvinfo : EIATTR_EXTERNS
	.align		4
        /*0030*/ 	.byte	0x04, 0x0f
        /*0032*/ 	.short	(.L_4107 - .L_4106)


	//   ....[0]....
	.align		4
.L_4106:
        /*0034*/ 	.word	index@(__assertfail)


	//----- nvinfo : EIATTR_MERCURY_ISA_VERSION
	.align		4
.L_4107:
        /*0038*/ 	.byte	0x03, 0x5f
        /*003a*/ 	.short	0x0101


	//----- nvinfo : EIATTR_SYSCALL_OFFSETS
	.align		4
        /*003c*/ 	.byte	0x04, 0x46
        /*003e*/ 	.short	(.L_4109 - .L_4108)


	//   ....[0]....
.L_4108:
        /*0040*/ 	.word	0x000022a0


	//   ....[1]....
        /*0044*/ 	.word	0x00003170


	//   ....[2]....
        /*0048*/ 	.word	0x00005440


	//   ....[3]....
        /*004c*/ 	.word	0x00006310


	//   ....[4]....
        /*0050*/ 	.word	0x000085d0


	//   ....[5]....
        /*0054*/ 	.word	0x000094a0


	//   ....[6]....
        /*0058*/ 	.word	0x0000b750


	//   ....[7]....
        /*005c*/ 	.word	0x0000c620


	//----- nvinfo : EIATTR_EXIT_INSTR_OFFSETS
	.align		4
.L_4109:
        /*0060*/ 	.byte	0x04, 0x1c
        /*0062*/ 	.short	(.L_4111 - .L_4110)


	//   ....[0]....
.L_4110:
        /*0064*/ 	.word	0x00009550


	//   ....[1]....
        /*0068*/ 	.word	0x0000b930


	//   ....[2]....
        /*006c*/ 	.word	0x0000b970


	//   ....[3]....
        /*0070*/ 	.word	0x0000ba00


	//   ....[4]....
        /*0074*/ 	.word	0x0000ba30


	//   ....[5]....
        /*0078*/ 	.word	0x0000ba60


	//   ....[6]....
        /*007c*/ 	.word	0x0000bae0


	//   ....[7]....
        /*0080*/ 	.word	0x0000bb10


	//   ....[8]....
        /*0084*/ 	.word	0x0000bb90


	//   ....[9]....
        /*0088*/ 	.word	0x0000bbc0


	//   ....[10]....
        /*008c*/ 	.word	0x0000bc00


	//   ....[11]....
        /*0090*/ 	.word	0x0000bce0


	//   ....[12]....
        /*0094*/ 	.word	0x0000bd40


	//   ....[13]....
        /*0098*/ 	.word	0x0000bec0


	//   ....[14]....
        /*009c*/ 	.word	0x0000c010


	//   ....[15]....
        /*00a0*/ 	.word	0x0000c040


	//   ....[16]....
        /*00a4*/ 	.word	0x0000c0f0


	//   ....[17]....
        /*00a8*/ 	.word	0x0000c260


	//   ....[18]....
        /*00ac*/ 	.word	0x0000c3d0


	//   ....[19]....
        /*00b0*/ 	.word	0x0000c520


	//   ....[20]....
        /*00b4*/ 	.word	0x0000c630


	//   ....[21]....
        /*00b8*/ 	.word	0x0000c660


	//   ....[22]....
        /*00bc*/ 	.word	0x0000c690


	//----- nvinfo : EIATTR_MAX_THREADS
	.align		4
.L_4111:
        /*00c0*/ 	.byte	0x04, 0x05
        /*00c2*/ 	.short	(.L_4113 - .L_4112)
.L_4112:
        /*00c4*/ 	.word	0x00000080
        /*00c8*/ 	.word	0x00000001
        /*00cc*/ 	.word	0x00000001


	//----- nvinfo : EIATTR_CRS_STACK_SIZE
	.align		4
.L_4113:
        /*00d0*/ 	.byte	0x04, 0x1e
        /*00d2*/ 	.short	(.L_4115 - .L_4114)
.L_4114:
        /*00d4*/ 	.word	0x00000000


	//----- nvinfo : EIATTR_CBANK_PARAM_SIZE
	.align		4
.L_4115:
        /*00d8*/ 	.byte	0x03, 0x19
        /*00da*/ 	.short	0x0230


	//----- nvinfo : EIATTR_PARAM_CBANK
	.align		4
        /*00dc*/ 	.byte	0x04, 0x0a
        /*00de*/ 	.short	(.L_4117 - .L_4116)
	.align		4
.L_4116:
        /*00e0*/ 	.word	index@(.nv.constant0._ZN2at6native18elementwise_kernelILi128ELi4EZNS0_15gpu_kernel_implINS0_13BUnaryFunctorIN3c107complexIfEES6_S6_NS0_15binary_internal10MulFunctorIS6_EEEEEEvRNS_18TensorIteratorBaseERKT_EUliE_EEviT1_)
        /*00e4*/ 	.short	0x0210
        /*00e6*/ 	.short	0x0230


	//----- nvinfo : EIATTR_SW_WAR
	.align		4
.L_4117:
        /*00e8*/ 	.byte	0x04, 0x36
        /*00ea*/ 	.short	(.L_4119 - .L_4118)
.L_4118:
        /*00ec*/ 	.word	0x00000008
.L_4119:


//--------------------- .nv.info._ZN2at6native27unrolled_elementwise_kernelINS0_13BUnaryFunctorIN3c107complexIfEES5_S5_NS0_15binary_internal10MulFunctorIS5_EEEESt5arrayIPcLm2EELi4E23TrivialOffsetCalculatorILi1EjESE_NS0_6memory12LoadWithCastILi1EEENSF_13StoreWithCastILi1EEEEEviT_T0_T2_T3_T4_T5_ --------------------------
	.section	.nv.info._ZN2at6native27unrolled_elementwise_kernelINS0_13BUnaryFunctorIN3c107complexIfEES5_S5_NS0_15binary_internal10MulFunctorIS5_EEEESt5arrayIPcLm2EELi4E23TrivialOffsetCalculatorILi1EjESE_NS0_6memory12LoadWithCastILi1EEENSF_13StoreWithCastILi1EEEEEviT_T0_T2_T3_T4_T5_,"",@"SHT_CUDA_INFO"
	.sectionflags	@""
	.align	4


	//----- nvinfo : EIATTR_CUDA_API_VERSION
	.align		4
        /*0000*/ 	.byte	0x04, 0x37
        /*0002*/ 	.short	(.L_4121 - .L_4120)
.L_4120:
        /*0004*/ 	.word	0x00000082


	//----- nvinfo : EIATTR_KPARAM_INFO
	.align		4
.L_4121:
        /*0008*/ 	.byte	0x04, 0x17
        /*000a*/ 	.short	(.L_4123 - .L_4122)
.L_4122:
        /*000c*/ 	.word	0x00000000
        /*0010*/ 	.short	0x0006
        /*0012*/ 	.short	0x0034
        /*0014*/ 	.byte	0x00, 0xf0, 0x21, 0x00


	//----- nvinfo : EIATTR_KPARAM_INFO
	.align		4
.L_4123:
        /*0018*/ 	.byte	0x04, 0x17
        /*001a*/ 	.short	(.L_4125 - .L_4124)
.L_4124:
        /*001c*/ 	.word	0x00000000
        /*0020*/ 	.short	0x0005
        /*0022*/ 	.short	0x002c
        /*0024*/ 	.byte	0x00, 0xf0, 0x21, 0x00


	//----- nvinfo : EIATTR_KPARAM_INFO
	.align		4
.L_4125:
        /*0028*/ 	.byte	0x04, 0x17
        /*002a*/ 	.short	(.L_4127 - .L_4126)
.L_4126:
        /*002c*/ 	.word	0x00000000
        /*0030*/ 	.short	0x0004
        /*0032*/ 	.short	0x0029
        /*0034*/ 	.byte	0x00, 0xf0, 0x05, 0x00


	//----- nvinfo : EIATTR_KPARAM_INFO
	.align		4
.L_4127:
        /*0038*/ 	.byte	0x04, 0x17
        /*003a*/ 	.short	(.L_4129 - .L_4128)
.L_4128:
        /*003c*/ 	.word	0x00000000
        /*0040*/ 	.short	0x0003
        /*0042*/ 	.short	0x0028
        /*0044*/ 	.byte	0x00, 0xf0, 0x05, 0x00


	//----- nvinfo : EIATTR_KPARAM_INFO
	.align		4
.L_4129:
        /*0048*/ 	.byte	0x04, 0x17
        /*004a*/ 	.short	(.L_4131 - .L_4130)
.L_4130:
        /*004c*/ 	.word	0x00000000
        /*0050*/ 	.short	0x0002
        /*0052*/ 	.short	0x0018
        /*0054*/ 	.byte	0x00, 0xf0, 0x41, 0x00


	//----- nvinfo : EIATTR_KPARAM_INFO
	.align		4
.L_4131:
        /*0058*/ 	.byte	0x04, 0x17
        /*005a*/ 	.short	(.L_4133 - .L_4132)
.L_4132:
        /*005c*/ 	.word	0x00000000
        /*0060*/ 	.short	0x0001
        /*0062*/ 	.short	0x0008
        /*0064*/ 	.byte	0x00, 0xf0, 0x41, 0x00


	//----- nvinfo : EIATTR_KPARAM_INFO
	.align		4
.L_4133:
        /*0068*/ 	.byte	0x04, 0x17
        /*006a*/ 	.short	(.L_4135 - .L_4134)
.L_4134:
        /*006c*/ 	.word	0x00000000
        /*0070*/ 	.short	0x0000
        /*0072*/ 	.short	0x0000
        /*0074*/ 	.byte	0x00, 0xf0, 0x11, 0x00


	//----- nvinfo : EIATTR_SPARSE_MMA_MASK
	.align		4
.L_4135:
        /*0078*/ 	.byte	0x03, 0x50
        /*007a*/ 	.short	0x0000


	//----- nvinfo : EIATTR_MAXREG_COUNT
	.align		4
        /*007c*/ 	.byte	0x03, 0x1b
        /*007e*/ 	.short	0x00ff


	//----- nvinfo : EIATTR_EXTERNS
	.align		4
        /*0080*/ 	.byte	0x04, 0x0f
        /*0082*/ 	.short	(.L_4137 - .L_4136)


	//   ....[0]....
	.align		4
.L_4136:
        /*0084*/ 	.word	index@(__assertfail)


	//----- nvinfo : EIATTR_MERCURY_ISA_VERSION
	.align		4
.L_4137:
        /*0088*/ 	.byte	0x03, 0x5f
        /*008a*/ 	.short	0x0101


	//----- nvinfo : EIATTR_SYSCALL_OFFSETS
	.align		4
        /*008c*/ 	.byte	0x04, 0x46
        /*008e*/ 	.short	(.L_4139 - .L_4138)


	//   ....[0]....
.L_4138:
        /*0090*/ 	.word	0x00000fc0


	//   ....[1]....
        /*0094*/ 	.word	0x00001fe0


	//   ....[2]....
        /*0098*/ 	.word	0x00003000


	//   ....[3]....
        /*009c*/ 	.word	0x00003ff0


	//   ....[4]....
        /*00a0*/ 	.word	0x00005250


	//   ....[5]....
        /*00a4*/ 	.word	0x00006190


	//   ....[6]....
        /*00a8*/ 	.word	0x00007060


	//   ....[7]....
        /*00ac*/ 	.word	0x00007f50


	//----- nvinfo : EIATTR_EXIT_INSTR_OFFSETS
	.align		4
.L_4139:
        /*00b0*/ 	.byte	0x04, 0x1c
        /*00b2*/ 	.short	(.L_4141 - .L_4140)


	//   ....[0]....
.L_4140:
        /*00b4*/ 	.word	0x00007100


	//   ....[1]....
        /*00b8*/ 	.word	0x00007260


	//   ....[2]....
        /*00bc*/ 	.word	0x000072a0


	//   ....[3]....
        /*00c0*/ 	.word	0x00007330


	//   ....[4]....
        /*00c4*/ 	.word	0x00007360


	//   ....[5]....
        /*00c8*/ 	.word	0x00007390


	//   ....[6]....
        /*00cc*/ 	.word	0x00007410


	//   ....[7]....
        /*00d0*/ 	.word	0x00007440


	//   ....[8]....
        /*00d4*/ 	.word	0x000074c0


	//   ....[9]....
        /*00d8*/ 	.word	0x000074f0


	//   ....[10]....
        /*00dc*/ 	.word	0x00007530


	//   ....[11]....
        /*00e0*/ 	.word	0x00007610


	//   ....[12]....
        /*00e4*/ 	.word	0x00007670


	//   ....[13]....
        /*00e8*/ 	.word	0x000077f0


	//   ....[14]....
        /*00ec*/ 	.word	0x00007940


	//   ....[15]....
        /*00f0*/ 	.word	0x00007970


	//   ....[16]....
        /*00f4*/ 	.word	0x00007a20


	//   ....[17]....
        /*00f8*/ 	.word	0x00007b90


	//   ....[18]....
        /*00fc*/ 	.word	0x00007d00


	//   ....[19]....
        /*0100*/ 	.word	0x00007e50


	//   ....[20]....
        /*0104*/ 	.word	0x00007f60


	//   ....[21]....
        /*0108*/ 	.word	0x00007f90


	//   ....[22]....
        /*010c*/ 	.word	0x00007fc0


	//----- nvinfo : EIATTR_MAX_THREADS
	.align		4
.L_4141:
        /*0110*/ 	.byte	0x04, 0x05
        /*0112*/ 	.short	(.L_4143 - .L_4142)
.L_4142:
        /*0114*/ 	.word	0x00000080
        /*0118*/ 	.word	0x00000001
        /*011c*/ 	.word	0x00000001


	//----- nvinfo : EIATTR_CRS_STACK_SIZE
	.align		4
.L_4143:
        /*0120*/ 	.byte	0x04, 0x1e
        /*0122*/ 	.short	(.L_4145 - .L_4144)
.L_4144:
        /*0124*/ 	.word	0x00000000


	//----- nvinfo : EIATTR_CBANK_PARAM_SIZE
	.align		4
.L_4145:
        /*0128*/ 	.byte	0x03, 0x19
        /*012a*/ 	.short	0x003c


	//----- nvinfo : EIATTR_PARAM_CBANK
	.align		4
        /*012c*/ 	.byte	0x04, 0x0a
        /*012e*/ 	.short	(.L_4147 - .L_4146)
	.align		4
.L_4146:
        /*0130*/ 	.word	index@(.nv.constant0._ZN2at6native27unrolled_elementwise_kernelINS0_13BUnaryFunctorIN3c107complexIfEES5_S5_NS0_15binary_internal10MulFunctorIS5_EEEESt5arrayIPcLm2EELi4E23TrivialOffsetCalculatorILi1EjESE_NS0_6memory12LoadWithCastILi1EEENSF_13StoreWithCastILi1EEEEEviT_T0_T2_T3_T4_T5_)
        /*0134*/ 	.short	0x0210
        /*0136*/ 	.short	0x003c


	//----- nvinfo : EIATTR_SW_WAR
	.align		4
.L_4147:
        /*0138*/ 	.byte	0x04, 0x36
        /*013a*/ 	.short	(.L_4149 - .L_4148)
.L_4148:
        /*013c*/ 	.word	0x00000008
.L_4149:


//--------------------- .nv.info._ZN2at6native18elementwise_kernelILi128ELi2EZNS0_22gpu_kernel_impl_nocastINS0_13BUnaryFunctorIN3c107complexIfEES6_S6_NS0_15binary_internal10MulFunctorIS6_EEEEEEvRNS_18TensorIteratorBaseERKT_EUliE_EEviT1_ --------------------------
	.section	.nv.info._ZN2at6native18elementwise_kernelILi128ELi2EZNS0_22gpu_kernel_impl_nocastINS0_13BUnaryFunctorIN3c107complexIfEES6_S6_NS0_15binary_internal10MulFunctorIS6_EEEEEEvRNS_18TensorIteratorBaseERKT_EUliE_EEviT1_,"",@"SHT_CUDA_INFO"
	.sectionflags	@""
	.align	4


	//----- nvinfo : EIATTR_CUDA_API_VERSION
	.align		4
        /*0000*/ 	.byte	0x04, 0x37
        /*0002*/ 	.short	(.L_4151 - .L_4150)
.L_4150:
        /*0004*/ 	.word	0x00000082


	//----- nvinfo : EIATTR_KPARAM_INFO
	.align		4
.L_4151:
        /*0008*/ 	.byte	0x04, 0x17
        /*000a*/ 	.short	(.L_4153 - .L_4152)
.L_4152:
        /*000c*/ 	.word	0x00000000
        /*0010*/ 	.short	0x0001
        /*0012*/ 	.short	0x0008
        /*0014*/ 	.byte	0x00, 0xf0, 0x81, 0x08


	//----- nvinfo : EIATTR_KPARAM_INFO
	.align		4
.L_4153:
        /*0018*/ 	.byte	0x04, 0x17
        /*001a*/ 	.short	(.L_4155 - .L_4154)
.L_4154:
        /*001c*/ 	.word	0x00000000
        /*0020*/ 	.short	0x0000
        /*0022*/ 	.short	0x0000
        /*0024*/ 	.byte	0x00, 0xf0, 0x11, 0x00


	//----- nvinfo : EIATTR_SPARSE_MMA_MASK
	.align		4
.L_4155:
        /*0028*/ 	.byte	0x03, 0x50
        /*002a*/ 	.short	0x0000


	//----- nvinfo : EIATTR_MAXREG_COUNT
	.align		4
        /*002c*/ 	.byte	0x03, 0x1b
        /*002e*/ 	.short	0x0080


	//----- nvinfo : EIATTR_MERCURY_ISA_VERSION
	.align		4
        /*0030*/ 	.byte	0x03, 0x5f
        /*0032*/ 	.short	0x0101


	//----- nvinfo : EIATTR_EXIT_INSTR_OFFSETS
	.align		4
        /*0034*/ 	.byte	0x04, 0x1c
        /*0036*/ 	.short	(.L_4157 - .L_4156)


	//   ....[0]....
.L_4156:
        /*0038*/ 	.word	0x00001470


	//   ....[1]....
        /*003c*/ 	.word	0x00002830


	//----- nvinfo : EIATTR_MAX_THREADS
	.align		4
.L_4157:
        /*0040*/ 	.byte	0x04, 0x05
        /*0042*/ 	.short	(.L_4159 - .L_4158)
.L_4158:
        /*0044*/ 	.word	0x00000080
        /*0048*/ 	.word	0x00000001
        /*004c*/ 	.word	0x00000001


	//----- nvinfo : EIATTR_CRS_STACK_SIZE
	.align		4
.L_4159:
        /*0050*/ 	.byte	0x04, 0x1e
        /*0052*/ 	.short	(.L_4161 - .L_4160)
.L_4160:
        /*0054*/ 	.word	0x00000000


	//----- nvinfo : EIATTR_CBANK_PARAM_SIZE
	.align		4
.L_4161:
        /*0058*/ 	.byte	0x03, 0x19
        /*005a*/ 	.short	0x0228


	//----- nvinfo : EIATTR_PARAM_CBANK
	.align		4
        /*005c*/ 	.byte	0x04, 0x0a
        /*005e*/ 	.short	(.L_4163 - .L_4162)
	.align		4
.L_4162:
        /*0060*/ 	.word	index@(.nv.constant0._ZN2at6native18elementwise_kernelILi128ELi2EZNS0_22gpu_kernel_impl_nocastINS0_13BUnaryFunctorIN3c107complexIfEES6_S6_NS0_15binary_internal10MulFunctorIS6_EEEEEEvRNS_18TensorIteratorBaseERKT_EUliE_EEviT1_)
        /*0064*/ 	.short	0x0210
        /*0066*/ 	.short	0x0228


	//----- nvinfo : EIATTR_SW_WAR
	.align		4
.L_4163:
        /*0068*/ 	.byte	0x04, 0x36
        /*006a*/ 	.short	(.L_4165 - .L_4164)
.L_4164:
        /*006c*/ 	.word	0x00000008
.L_4165:


//--------------------- .nv.info._ZN2at6native27unrolled_elementwise_kernelINS0_13BUnaryFunctorIN3c107complexIfEES5_S5_NS0_15binary_internal10MulFunctorIS5_EEEESt5arrayIPcLm2EELi4E23TrivialOffsetCalculatorILi1EjESE_NS0_6memory15LoadWithoutCastENSF_16StoreWithoutCastEEEviT_T0_T2_T3_T4_T5_ --------------------------
	.section	.nv.info._ZN2at6native27unrolled_elementwise_kernelINS0_13BUnaryFunctorIN3c107complexIfEES5_S5_NS0_15binary_internal10MulFunctorIS5_EEEESt5arrayIPcLm2EELi4E23TrivialOffsetCalculatorILi1EjESE_NS0_6memory15LoadWithoutCastENSF_16StoreWithoutCastEEEviT_T0_T2_T3_T4_T5_,"",@"SHT_CUDA_INFO"
	.sectionflags	@""
	.align	4


	//----- nvinfo : EIATTR_CUDA_API_VERSION
	.align		4
        /*0000*/ 	.byte	0x04, 0x37
        /*0002*/ 	.short	(.L_4167 - .L_4166)
.L_4166:
        /*0004*/ 	.word	0x00000082


	//----- nvinfo : EIATTR_KPARAM_INFO
	.align		4
.L_4167:
        /*0008*/ 	.byte	0x04, 0x17
        /*000a*/ 	.short	(.L_4169 - .L_4168)
.L_4168:
        /*000c*/ 	.word	0x00000000
        /*0010*/ 	.short	0x0006
        /*0012*/ 	.short	0x002b
        /*0014*/ 	.byte	0x00, 0xf0, 0x05, 0x00


	//----- nvinfo : EIATTR_KPARAM_INFO
	.align		4
.L_4169:
        /*0018*/ 	.byte	0x04, 0x17
        /*001a*/ 	.short	(.L_4171 - .L_4170)
.L_4170:
        /*001c*/ 	.word	0x00000000
        /*0020*/ 	.short	0x0005
        /*0022*/ 	.short	0x002a
        /*0024*/ 	.byte	0x00, 0xf0, 0x05, 0x00


	//----- nvinfo : EIATTR_KPARAM_INFO
	.align		4
.L_4171:
        /*0028*/ 	.byte	0x04, 0x17
        /*002a*/ 	.short	(.L_4173 - .L_4172)
.L_4172:
        /*002c*/ 	.word	0x00000000
        /*0030*/ 	.short	0x0004
        /*0032*/ 	.short	0x0029
        /*0034*/ 	.byte	0x00, 0xf0, 0x05, 0x00


	//----- nvinfo : EIATTR_KPARAM_INFO
	.align		4
.L_4173:
        /*0038*/ 	.byte	0x04, 0x17
        /*003a*/ 	.short	(.L_4175 - .L_4174)
.L_4174:
        /*003c*/ 	.word	0x00000000
        /*0040*/ 	.short	0x0003
        /*0042*/ 	.short	0x0028
        /*0044*/ 	.byte	0x00, 0xf0, 0x05, 0x00


	//----- nvinfo : EIATTR_KPARAM_INFO
	.align		4
.L_4175:
        /*0048*/ 	.byte	0x04, 0x17
        /*004a*/ 	.short	(.L_4177 - .L_4176)
.L_4176:
        /*004c*/ 	.word	0x00000000
        /*0050*/ 	.short	0x0002
        /*0052*/ 	.short	0x0018
        /*0054*/ 	.byte	0x00, 0xf0, 0x41, 0x00


	//----- nvinfo : EIATTR_KPARAM_INFO
	.align		4
.L_4177:
        /*0058*/ 	.byte	0x04, 0x17
        /*005a*/ 	.short	(.L_4179 - .L_4178)
.L_4178:
        /*005c*/ 	.word	0x00000000
        /*0060*/ 	.short	0x0001
        /*0062*/ 	.short	0x0008
        /*0064*/ 	.byte	0x00, 0xf0, 0x41, 0x00


	//----- nvinfo : EIATTR_KPARAM_INFO
	.align		4
.L_4179:
        /*0068*/ 	.byte	0x04, 0x17
        /*006a*/ 	.short	(.L_4181 - .L_4180)
.L_4180:
        /*006c*/ 	.word	0x00000000
        /*0070*/ 	.short	0x0000
        /*0072*/ 	.short	0x0000
        /*0074*/ 	.byte	0x00, 0xf0, 0x11, 0x00


	//----- nvinfo : EIATTR_SPARSE_MMA_MASK
	.align		4
.L_4181:
        /*0078*/ 	.byte	0x03, 0x50
        /*007a*/ 	.short	0x0000


	//----- nvinfo : EIATTR_MAXREG_COUNT
	.align		4
        /*007c*/ 	.byte	0x03, 0x1b
        /*007e*/ 	.short	0x00ff


	//----- nvinfo : EIATTR_MERCURY_ISA_VERSION
	.align		4
        /*0080*/ 	.byte	0x03, 0x5f
        /*0082*/ 	.short	0x0101


	//----- nvinfo : EIATTR_EXIT_INSTR_OFFSETS
	.align		4
        /*0084*/ 	.byte	0x04, 0x1c
        /*0086*/ 	.short	(.L_4183 - .L_4182)


	//   ....[0]....
.L_4182:
        /*0088*/ 	.word	0x00000510


	//   ....[1]....
        /*008c*/ 	.word	0x000005b0


	//----- nvinfo : EIATTR_MAX_THREADS
	.align		4
.L_4183:
        /*0090*/ 	.byte	0x04, 0x05
        /*0092*/ 	.short	(.L_4185 - .L_4184)
.L_4184:
        /*0094*/ 	.word	0x00000080
        /*0098*/ 	.word	0x00000001
        /*009c*/ 	.word	0x00000001


	//----- nvinfo : EIATTR_CRS_STACK_SIZE
	.align		4
.L_4185:
        /*00a0*/ 	.byte	0x04, 0x1e
        /*00a2*/ 	.short	(.L_4187 - .L_4186)
.L_4186:
        /*00a4*/ 	.word	0x00000000


	//----- nvinfo : EIATTR_CBANK_PARAM_SIZE
	.align		4
.L_4187:
        /*00a8*/ 	.byte	0x03, 0x19
        /*00aa*/ 	.short	0x002c


	//----- nvinfo : EIATTR_PARAM_CBANK
	.align		4
        /*00ac*/ 	.byte	0x04, 0x0a
        /*00ae*/ 	.short	(.L_4189 - .L_4188)
	.align		4
.L_4188:
        /*00b0*/ 	.word	index@(.nv.constant0._ZN2at6native27unrolled_elementwise_kernelINS0_13BUnaryFunctorIN3c107complexIfEES5_S5_NS0_15binary_internal10MulFunctorIS5_EEEESt5arrayIPcLm2EELi4E23TrivialOffsetCalculatorILi1EjESE_NS0_6memory15LoadWithoutCastENSF_16StoreWithoutCastEEEviT_T0_T2_T3_T4_T5_)
        /*00b4*/ 	.short	0x0210
        /*00b6*/ 	.short	0x002c


	//----- nvinfo : EIATTR_SW_WAR
	.align		4
.L_4189:
        /*00b8*/ 	.byte	0x04, 0x36
        /*00ba*/ 	.short	(.L_4191 - .L_4190)
.L_4190:
        /*00bc*/ 	.word	0x00000008
.L_4191:


//--------------------- .nv.info._ZN2at6native29vectorized_elementwise_kernelILi2ENS0_13BUnaryFunctorIN3c107complexIfEES5_S5_NS0_15binary_internal10MulFunctorIS5_EEEESt5arrayIPcLm2EEEEviT0_T1_ --------------------------
	.section	.nv.info._ZN2at6native29vectorized_elementwise_kernelILi2ENS0_13BUnaryFunctorIN3c107complexIfEES5_S5_NS0_15binary_internal10MulFunctorIS5_EEEESt5arrayIPcLm2EEEEviT0_T1_,"",@"SHT_CUDA_INFO"
	.sectionflags	@""
	.align	4


	//----- nvinfo : EIATTR_CUDA_API_VERSION
	.align		4
        /*0000*/ 	.byte	0x04, 0x37
        /*0002*/ 	.short	(.L_4193 - .L_4192)
.L_4192:
        /*0004*/ 	.word	0x00000082


	//----- nvinfo : EIATTR_KPARAM_INFO
	.align		4
.L_4193:
        /*0008*/ 	.byte	0x04, 0x17
        /*000a*/ 	.short	(.L_4195 - .L_4194)
.L_4194:
        /*000c*/ 	.word	0x00000000
        /*0010*/ 	.short	0x0002
        /*0012*/ 	.short	0x0018
        /*0014*/ 	.byte	0x00, 0xf0, 0x41, 0x00


	//----- nvinfo : EIATTR_KPARAM_INFO
	.align		4
.L_4195:
        /*0018*/ 	.byte	0x04, 0x17
        /*001a*/ 	.short	(.L_4197 - .L_4196)
.L_4196:
        /*001c*/ 	.word	0x00000000
        /*0020*/ 	.short	0x0001
        /*0022*/ 	.short	0x0008
        /*0024*/ 	.byte	0x00, 0xf0, 0x41, 0x00


	//----- nvinfo : EIATTR_KPARAM_INFO
	.align		4
.L_4197:
        /*0028*/ 	.byte	0x04, 0x17
        /*002a*/ 	.short	(.L_4199 - .L_4198)
.L_4198:
        /*002c*/ 	.word	0x00000000
        /*0030*/ 	.short	0x0000
        /*0032*/ 	.short	0x0000
        /*0034*/ 	.byte	0x00, 0xf0, 0x11, 0x00


	//----- nvinfo : EIATTR_SPARSE_MMA_MASK
	.align		4
.L_4199:
        /*0038*/ 	.byte	0x03, 0x50
        /*003a*/ 	.short	0x0000


	//----- nvinfo : EIATTR_MAXREG_COUNT
	.align		4
        /*003c*/ 	.byte	0x03, 0x1b
        /*003e*/ 	.short	0x00ff


	//----- nvinfo : EIATTR_MERCURY_ISA_VERSION
	.align		4
        /*0040*/ 	.byte	0x03, 0x5f
        /*0042*/ 	.short	0x0101


	//----- nvinfo : EIATTR_EXIT_INSTR_OFFSETS
	.align		4
        /*0044*/ 	.byte	0x04, 0x1c
        /*0046*/ 	.short	(.L_4201 - .L_4200)


	//   ....[0]....
.L_4200:
        /*0048*/ 	.word	0x00000380


	//   ....[1]....
        /*004c*/ 	.word	0x00000ed0


	//   ....[2]....
        /*0050*/ 	.word	0x00000f20


	//----- nvinfo : EIATTR_MAX_THREADS
	.align		4
.L_4201:
        /*0054*/ 	.byte	0x04, 0x05
        /*0056*/ 	.short	(.L_4203 - .L_4202)
.L_4202:
        /*0058*/ 	.word	0x00000080
        /*005c*/ 	.word	0x00000001
        /*0060*/ 	.word	0x00000001


	//----- nvinfo : EIATTR_CRS_STACK_SIZE
	.align		4
.L_4203:
        /*0064*/ 	.byte	0x04, 0x1e
        /*0066*/ 	.short	(.L_4205 - .L_4204)
.L_4204:
        /*0068*/ 	.word	0x00000000


	//----- nvinfo : EIATTR_CBANK_PARAM_SIZE
	.align		4
.L_4205:
        /*006c*/ 	.byte	0x03, 0x19
        /*006e*/ 	.short	0x0028


	//----- nvinfo : EIATTR_PARAM_CBANK
	.align		4
        /*0070*/ 	.byte	0x04, 0x0a
        /*0072*/ 	.short	(.L_4207 - .L_4206)
	.align		4
.L_4206:
        /*0074*/ 	.word	index@(.nv.constant0._ZN2at6native29vectorized_elementwise_kernelILi2ENS0_13BUnaryFunctorIN3c107complexIfEES5_S5_NS0_15binary_internal10MulFunctorIS5_EEEESt5arrayIPcLm2EEEEviT0_T1_)
        /*0078*/ 	.short	0x0210
        /*007a*/ 	.short	0x0028


	//----- nvinfo : EIATTR_SW_WAR
	.align		4
.L_4207:
        /*007c*/ 	.byte	0x04, 0x36
        /*007e*/ 	.short	(.L_4209 - .L_4208)
.L_4208:
        /*0080*/ 	.word	0x00000008
.L_4209:


//--------------------- .nv.info._ZN2at6native29vectorized_elementwise_kernelILi4ENS0_13BUnaryFunctorIN3c107complexIfEES5_S5_NS0_15binary_internal10MulFunctorIS5_EEEESt5arrayIPcLm2EEEEviT0_T1_ --------------------------
	.section	.nv.info._ZN2at6native29vectorized_elementwise_kernelILi4ENS0_13BUnaryFunctorIN3c107complexIfEES5_S5_NS0_15binary_internal10MulFunctorIS5_EEEESt5arrayIPcLm2EEEEviT0_T1_,"",@"SHT_CUDA_INFO"
	.sectionflags	@""
	.align	4


	//----- nvinfo : EIATTR_CUDA_API_VERSION
	.align		4
        /*0000*/ 	.byte	0x04, 0x37
        /*0002*/ 	.short	(.L_4211 - .L_4210)
.L_4210:
        /*0004*/ 	.word	0x00000082


	//----- nvinfo : EIATTR_KPARAM_INFO
	.align		4
.L_4211:
        /*0008*/ 	.byte	0x04, 0x17
        /*000a*/ 	.short	(.L_4213 - .L_4212)
.L_4212:
        /*000c*/ 	.word	0x00000000
        /*0010*/ 	.short	0x0002
        /*0012*/ 	.short	0x0018
        /*0014*/ 	.byte	0x00, 0xf0, 0x41, 0x00


	//----- nvinfo : EIATTR_KPARAM_INFO
	.align		4
.L_4213:
        /*0018*/ 	.byte	0x04, 0x17
        /*001a*/ 	.short	(.L_4215 - .L_4214)
.L_4214:
        /*001c*/ 	.word	0x00000000
        /*0020*/ 	.short	0x0001
        /*0022*/ 	.short	0x0008
        /*0024*/ 	.byte	0x00, 0xf0, 0x41, 0x00


	//----- nvinfo : EIATTR_KPARAM_INFO
	.align		4
.L_4215:
        /*0028*/ 	.byte	0x04, 0x17
        /*002a*/ 	.short	(.L_4217 - .L_4216)
.L_4216:
        /*002c*/ 	.word	0x00000000
        /*0030*/ 	.short	0x0000
        /*0032*/ 	.short	0x0000
        /*0034*/ 	.byte	0x00, 0xf0, 0x11, 0x00


	//----- nvinfo : EIATTR_SPARSE_MMA_MASK
	.align		4
.L_4217:
        /*0038*/ 	.byte	0x03, 0x50
        /*003a*/ 	.short	0x0000


	//----- nvinfo : EIATTR_MAXREG_COUNT
	.align		4
        /*003c*/ 	.byte	0x03, 0x1b
        /*003e*/ 	.short	0x00ff


	//----- nvinfo : EIATTR_MERCURY_ISA_VERSION
	.align		4
        /*0040*/ 	.byte	0x03, 0x5f
        /*0042*/ 	.short	0x0101


	//----- nvinfo : EIATTR_EXIT_INSTR_OFFSETS
	.align		4
        /*0044*/ 	.byte	0x04, 0x1c
        /*0046*/ 	.short	(.L_4219 - .L_4218)


	//   ....[0]....
.L_4218:
        /*0048*/ 	.word	0x00000380


	//   ....[1]....
        /*004c*/ 	.word	0x00000ed0


	//   ....[2]....
        /*0050*/ 	.word	0x00000f20


	//----- nvinfo : EIATTR_MAX_THREADS
	.align		4
.L_4219:
        /*0054*/ 	.byte	0x04, 0x05
        /*0056*/ 	.short	(.L_4221 - .L_4220)
.L_4220:
        /*0058*/ 	.word	0x00000080
        /*005c*/ 	.word	0x00000001
        /*0060*/ 	.word	0x00000001


	//----- nvinfo : EIATTR_CRS_STACK_SIZE
	.align		4
.L_4221:
        /*0064*/ 	.byte	0x04, 0x1e
        /*0066*/ 	.short	(.L_4223 - .L_4222)
.L_4222:
        /*0068*/ 	.word	0x00000000


	//----- nvinfo : EIATTR_CBANK_PARAM_SIZE
	.align		4
.L_4223:
        /*006c*/ 	.byte	0x03, 0x19
        /*006e*/ 	.short	0x0028


	//----- nvinfo : EIATTR_PARAM_CBANK
	.align		4
        /*0070*/ 	.byte	0x04, 0x0a
        /*0072*/ 	.short	(.L_4225 - .L_4224)
	.align		4
.L_4224:
        /*0074*/ 	.word	index@(.nv.constant0._ZN2at6native29vectorized_elementwise_kernelILi4ENS0_13BUnaryFunctorIN3c107complexIfEES5_S5_NS0_15binary_internal10MulFunctorIS5_EEEESt5arrayIPcLm2EEEEviT0_T1_)
        /*0078*/ 	.short	0x0210
        /*007a*/ 	.short	0x0028


	//----- nvinfo : EIATTR_SW_WAR
	.align		4
.L_4225:
        /*007c*/ 	.byte	0x04, 0x36
        /*007e*/ 	.short	(.L_4227 - .L_4226)
.L_4226:
        /*0080*/ 	.word	0x00000008
.L_4227:


//--------------------- .nv.info._ZN2at6native29vectorized_elementwise_kernelILi8ENS0_13BUnaryFunctorIN3c107complexIfEES5_S5_NS0_15binary_internal10MulFunctorIS5_EEEESt5arrayIPcLm2EEEEviT0_T1_ --------------------------
	.section	.nv.info._ZN2at6native29vectorized_elementwise_kernelILi8ENS0_13BUnaryFunctorIN3c107complexIfEES5_S5_NS0_15binary_internal10MulFunctorIS5_EEEESt5arrayIPcLm2EEEEviT0_T1_,"",@"SHT_CUDA_INFO"
	.sectionflags	@""
	.align	4


	//----- nvinfo : EIATTR_CUDA_API_VERSION
	.align		4
        /*0000*/ 	.byte	0x04, 0x37
        /*0002*/ 	.short	(.L_4229 - .L_4228)
.L_4228:
        /*0004*/ 	.word	0x00000082


	//----- nvinfo : EIATTR_KPARAM_INFO
	.align		4
.L_4229:
        /*0008*/ 	.byte	0x04, 0x17
        /*000a*/ 	.short	(.L_4231 - .L_4230)
.L_4230:
        /*000c*/ 	.word	0x00000000
        /*0010*/ 	.short	0x0002
        /*0012*/ 	.short	0x0018
        /*0014*/ 	.byte	0x00, 0xf0, 0x41, 0x00


	//----- nvinfo : EIATTR_KPARAM_INFO
	.align		4
.L_4231:
        /*0018*/ 	.byte	0x04, 0x17
        /*001a*/ 	.short	(.L_4233 - .L_4232)
.L_4232:
        /*001c*/ 	.word	0x00000000
        /*0020*/ 	.short	0x0001
        /*0022*/ 	.short	0x0008
        /*0024*/ 	.byte	0x00, 0xf0, 0x41, 0x00


	//----- nvinfo : EIATTR_KPARAM_INFO
	.align		4
.L_4233:
        /*0028*/ 	.byte	0x04, 0x17
        /*002a*/ 	.short	(.L_4235 - .L_4234)
.L_4234:
        /*002c*/ 	.word	0x00000000
        /*0030*/ 	.short	0x0000
        /*0032*/ 	.short	0x0000
        /*0034*/ 	.byte	0x00, 0xf0, 0x11, 0x00


	//----- nvinfo : EIATTR_SPARSE_MMA_MASK
	.align		4
.L_4235:
        /*0038*/ 	.byte	0x03, 0x50
        /*003a*/ 	.short	0x0000


	//----- nvinfo : EIATTR_MAXREG_COUNT
	.align		4
        /*003c*/ 	.byte	0x03, 0x1b
        /*003e*/ 	.short	0x00ff


	//----- nvinfo : EIATTR_MERCURY_ISA_VERSION
	.align		4
        /*0040*/ 	.byte	0x03, 0x5f
        /*0042*/ 	.short	0x0101


	//----- nvinfo : EIATTR_EXIT_INSTR_OFFSETS
	.align		4
        /*0044*/ 	.byte	0x04, 0x1c
        /*0046*/ 	.short	(.L_4237 - .L_4236)


	//   ....[0]....
.L_4236:
        /*0048*/ 	.word	0x00000380


	//   ....[1]....
        /*004c*/ 	.word	0x00000ed0


	//   ....[2]....
        /*0050*/ 	.word	0x00000f20


	//----- nvinfo : EIATTR_MAX_THREADS
	.align		4
.L_4237:
        /*0054*/ 	.byte	0x04, 0x05
        /*0056*/ 	.short	(.L_4239 - .L_4238)
.L_4238:
        /*0058*/ 	.word	0x00000080
        /*005c*/ 	.word	0x00000001
        /*0060*/ 	.word	0x00000001


	//----- nvinfo : EIATTR_CRS_STACK_SIZE
	.align		4
.L_4239:
        /*0064*/ 	.byte	0x04, 0x1e
        /*0066*/ 	.short	(.L_4241 - .L_4240)
.L_4240:
        /*0068*/ 	.word	0x00000000


	//----- nvinfo : EIATTR_CBANK_PARAM_SIZE
	.align		4
.L_4241:
        /*006c*/ 	.byte	0x03, 0x19
        /*006e*/ 	.short	0x0028


	//----- nvinfo : EIATTR_PARAM_CBANK
	.align		4
        /*0070*/ 	.byte	0x04, 0x0a
        /*0072*/ 	.short	(.L_4243 - .L_4242)
	.align		4
.L_4242:
        /*0074*/ 	.word	index@(.nv.constant0._ZN2at6native29vectorized_elementwise_kernelILi8ENS0_13BUnaryFunctorIN3c107complexIfEES5_S5_NS0_15binary_internal10MulFunctorIS5_EEEESt5arrayIPcLm2EEEEviT0_T1_)
        /*0078*/ 	.short	0x0210
        /*007a*/ 	.short	0x0028


	//----- nvinfo : EIATTR_SW_WAR
	.align		4
.L_4243:
        /*007c*/ 	.byte	0x04, 0x36
        /*007e*/ 	.short	(.L_4245 - .L_4244)
.L_4244:
        /*0080*/ 	.word	0x00000008
.L_4245:


//--------------------- .nv.info._ZN2at6native18elementwise_kernelILi128ELi4EZNS0_15gpu_kernel_implINS0_13BUnaryFunctorIN3c107complexIdEES6_S6_NS0_15binary_internal10MulFunctorIS6_EEEEEEvRNS_18TensorIteratorBaseERKT_EUliE_EEviT1_ --------------------------
	.section	.nv.info._ZN2at6native18elementwise_kernelILi128ELi4EZNS0_15gpu_kernel_implINS0_13BUnaryFunctorIN3c107complexIdEES6_S6_NS0_15binary_internal10MulFunctorIS6_EEEEEEvRNS_18TensorIteratorBaseERKT_EUliE_EEviT1_,"",@"SHT_CUDA_INFO"
	.sectionflags	@""
	.align	4


	//----- nvinfo : EIATTR_CUDA_API_VERSION
	.align		4
        /*0000*/ 	.byte	0x04, 0x37
        /*0002*/ 	.short	(.L_4247 - .L_4246)
.L_4246:
        /*0004*/ 	.word	0x00000082


	//----- nvinfo : EIATTR_KPARAM_INFO
	.align		4
.L_4247:
        /*0008*/ 	.byte	0x04, 0x17
        /*000a*/ 	.short	(.L_4249 - .L_4248)
.L_4248:
        /*000c*/ 	.word	0x00000000
        /*0010*/ 	.short	0x0001
        /*0012*/ 	.short	0x0010
        /*0014*/ 	.byte	0x00, 0xf0, 0x01, 0x09


	//----- nvinfo : EIATTR_KPARAM_INFO
	.align		4
.L_4249:
        /*0018*/ 	.byte	0x04, 0x17
        /*001a*/ 	.short	(.L_4251 - .L_4250)
.L_4250:
        /*001c*/ 	.word	0x00000000
        /*0020*/ 	.short	0x0000
        /*0022*/ 	.short	0x0000
        /*0024*/ 	.byte	0x00, 0xf0, 0x11, 0x00


	//----- nvinfo : EIATTR_SPARSE_MMA_MASK
	.align		4
.L_4251:
        /*0028*/ 	.byte	0x03, 0x50
        /*002a*/ 	.short	0x0000


	//----- nvinfo : EIATTR_MAXREG_COUNT
	.align		4
        /*002c*/ 	.byte	0x03, 0x1b
        /*002e*/ 	.short	0x0080


	//----- nvinfo : EIATTR_EXTERNS
	.align		4
        /*0030*/ 	.byte	0x04, 0x0f
        /*0032*/ 	.short	(.L_4253 - .L_4252)


	//   ....[0]....
	.align		4
.L_4252:
        /*0034*/ 	.word	index@(__assertfail)


	//----- nvinfo : EIATTR_MERCURY_ISA_VERSION
	.align		4
.L_4253:
        /*0038*/ 	.byte	0x03, 0x5f
        /*003a*/ 	.short	0x0101


	//----- nvinfo : EIATTR_SYSCALL_OFFSETS
	.align		4
        /*003c*/ 	.byte	0x04, 0x46
        /*003e*/ 	.short	(.L_4255 - .L_4254)


	//   ....[0]....
.L_4254:
        /*0040*/ 	.word	0x000023b0


	//   ....[1]....
        /*0044*/ 	.word	0x000035a0


	//   ....[2]....
        /*0048*/ 	.word	0x00005980


	//   ....[3]....
        /*004c*/ 	.word	0x00006b70


	//   ....[4]....
        /*0050*/ 	.word	0x00008f40


	//   ....[5]....
        /*0054*/ 	.word	0x0000a130


	//   ....[6]....
        /*0058*/ 	.word	0x0000c4f0


	//   ....[7]....
        /*005c*/ 	.word	0x0000d6e0


	//----- nvinfo : EIATTR_EXIT_INSTR_OFFSETS
	.align		4
.L_4255:
        /*0060*/ 	.byte	0x04, 0x1c
        /*0062*/ 	.short	(.L_4257 - .L_4256)


	//   ....[0]....
.L_4256:
        /*0064*/ 	.word	0x0000a1e0


	//   ....[1]....
        /*0068*/ 	.word	0x0000c6e0


	//   ....[2]....
        /*006c*/ 	.word	0x0000c720


	//   ....[3]....
        /*0070*/ 	.word	0x0000c7b0


	//   ....[4]....
        /*0074*/ 	.word	0x0000c7e0


	//   ....[5]....
        /*0078*/ 	.word	0x0000c810


	//   ....[6]....
        /*007c*/ 	.word	0x0000c8e0


	//   ....[7]....
        /*0080*/ 	.word	0x0000c960


	//   ....[8]....
        /*0084*/ 	.word	0x0000ca60


	//   ....[9]....
        /*0088*/ 	.word	0x0000cb10


	//   ....[10]....
        /*008c*/ 	.word	0x0000cb30


	//   ....[11]....
        /*0090*/ 	.word	0x0000cc00


	//   ....[12]....
        /*0094*/ 	.word	0x0000cc20


	//   ....[13]....
        /*0098*/ 	.word	0x0000cdf0


	//   ....[14]....
        /*009c*/ 	.word	0x0000cf90


	//   ....[15]....
        /*00a0*/ 	.word	0x0000d010


	//   ....[16]....
        /*00a4*/ 	.word	0x0000d0c0


	//   ....[17]....
        /*00a8*/ 	.word	0x0000d280


	//   ....[18]....
        /*00ac*/ 	.word	0x0000d440


	//   ....[19]....
        /*00b0*/ 	.word	0x0000d5e0


	//   ....[20]....
        /*00b4*/ 	.word	0x0000d6f0


	//   ....[21]....
        /*00b8*/ 	.word	0x0000d720


	//   ....[22]....
        /*00bc*/ 	.word	0x0000d750


	//----- nvinfo : EIATTR_MAX_THREADS
	.align		4
.L_4257:
        /*00c0*/ 	.byte	0x04, 0x05
        /*00c2*/ 	.short	(.L_4259 - .L_4258)
.L_4258:
        /*00c4*/ 	.word	0x00000080
        /*00c8*/ 	.word	0x00000001
        /*00cc*/ 	.word	0x00000001


	//----- nvinfo : EIATTR_CRS_STACK_SIZE
	.align		4
.L_4259:
        /*00d0*/ 	.byte	0x04, 0x1e
        /*00d2*/ 	.short	(.L_4261 - .L_4260)
.L_4260:
        /*00d4*/ 	.word	0x00000000


	//----- nvinfo : EIATTR_CBANK_PARAM_SIZE
	.align		4
.L_4261:
        /*00d8*/ 	.byte	0x03, 0x19
        /*00da*/ 	.short	0x0250


	//----- nvinfo : EIATTR_PARAM_CBANK
	.align		4
        /*00dc*/ 	.byte	0x04, 0x0a
        /*00de*/ 	.short	(.L_4263 - .L_4262)
	.align		4
.L_4262:
        /*00e0*/ 	.word	index@(.nv.constant0._ZN2at6native18elementwise_kernelILi128ELi4EZNS0_15gpu_kernel_implINS0_13BUnaryFunctorIN3c107complexIdEES6_S6_NS0_15binary_internal10MulFunctorIS6_EEEEEEvRNS_18TensorIteratorBaseERKT_EUliE_EEviT1_)
        /*00e4*/ 	.short	0x0210
        /*00e6*/ 	.short	0x0250


	//----- nvinfo : EIATTR_SW_WAR
	.align		4
.L_4263:
        /*00e8*/ 	.byte	0x04, 0x36
        /*00ea*/ 	.short	(.L_4265 - .L_4264)
.L_4264:
        /*00ec*/ 	.word	0x00000008
.L_4265:


//--------------------- .nv.info._ZN2at6native27unrolled_elementwise_kernelINS0_13BUnaryFunctorIN3c107complexIdEES5_S5_NS0_15binary_internal10MulFunctorIS5_EEEESt5arrayIPcLm2EELi4E23TrivialOffsetCalculatorILi1EjESE_NS0_6memory12LoadWithCastILi1EEENSF_13StoreWithCastILi1EEEEEviT_T0_T2_T3_T4_T5_ --------------------------
	.section	.nv.info._ZN2at6native27unrolled_elementwise_kernelINS0_13BUnaryFunctorIN3c107complexIdEES5_S5_NS0_15binary_internal10MulFunctorIS5_EEEESt5arrayIPcLm2EELi4E23TrivialOffsetCalculatorILi1EjESE_NS0_6memory12LoadWithCastILi1EEENSF_13StoreWithCastILi1EEEEEviT_T0_T2_T3_T4_T5_,"",@"SHT_CUDA_INFO"
	.sectionflags	@""
	.align	4


	//----- nvinfo : EIATTR_CUDA_API_VERSION
	.align		4
        /*0000*/ 	.byte	0x04, 0x37
        /*0002*/ 	.short	(.L_4267 - .L_4266)
.L_4266:
        /*0004*/ 	.word	0x00000082


	//----- nvinfo : EIATTR_KPARAM_INFO
	.align		4
.L_4267:
        /*0008*/ 	.byte	0x04, 0x17
        /*000a*/ 	.short	(.L_4269 - .L_4268)
.L_4268:
        /*000c*/ 	.word	0x00000000
        /*0010*/ 	.short	0x0006
        /*0012*/ 	.short	0x004c
        /*0014*/ 	.byte	0x00, 0xf0, 0x21, 0x00


	//----- nvinfo : EIATTR_KPARAM_INFO
	.align		4
.L_4269:
        /*0018*/ 	.byte	0x04, 0x17
        /*001a*/ 	.short	(.L_4271 - .L_4270)
.L_4270:
        /*001c*/ 	.word	0x00000000
        /*0020*/ 	.short	0x0005
        /*0022*/ 	.short	0x0044
        /*0024*/ 	.byte	0x00, 0xf0, 0x21, 0x00


	//----- nvinfo : EIATTR_KPARAM_INFO
	.align		4
.L_4271:
        /*0028*/ 	.byte	0x04, 0x17
        /*002a*/ 	.short	(.L_4273 - .L_4272)
.L_4272:
        /*002c*/ 	.word	0x00000000
        /*0030*/ 	.short	0x0004
        /*0032*/ 	.short	0x0041
        /*0034*/ 	.byte	0x00, 0xf0, 0x05, 0x00


	//----- nvinfo : EIATTR_KPARAM_INFO
	.align		4
.L_4273:
        /*0038*/ 	.byte	0x04, 0x17
        /*003a*/ 	.short	(.L_4275 - .L_4274)
.L_4274:
        /*003c*/ 	.word	0x00000000
        /*0040*/ 	.short	0x0003
        /*0042*/ 	.short	0x0040
        /*0044*/ 	.byte	0x00, 0xf0, 0x05, 0x00


	//----- nvinfo : EIATTR_KPARAM_INFO
	.align		4
.L_4275:
        /*0048*/ 	.byte	0x04, 0x17
        /*004a*/ 	.short	(.L_4277 - .L_4276)
.L_4276:
        /*004c*/ 	.word	0x00000000
        /*0050*/ 	.short	0x0002
        /*0052*/ 	.short	0x0030
        /*0054*/ 	.byte	0x00, 0xf0, 0x41, 0x00


	//----- nvinfo : EIATTR_KPARAM_INFO
	.align		4
.L_4277:
        /*0058*/ 	.byte	0x04, 0x17
        /*005a*/ 	.short	(.L_4279 - .L_4278)
.L_4278:
        /*005c*/ 	.word	0x00000000
        /*0060*/ 	.short	0x0001
        /*0062*/ 	.short	0x0010
        /*0064*/ 	.byte	0x00, 0xf0, 0x81, 0x00


	//----- nvinfo : EIATTR_KPARAM_INFO
	.align		4
.L_4279:
        /*0068*/ 	.byte	0x04, 0x17
        /*006a*/ 	.short	(.L_4281 - .L_4280)
.L_4280:
        /*006c*/ 	.word	0x00000000
        /*0070*/ 	.short	0x0000
        /*0072*/ 	.short	0x0000
        /*0074*/ 	.byte	0x00, 0xf0, 0x11, 0x00


	//----- nvinfo : EIATTR_SPARSE_MMA_MASK
	.align		4
.L_4281:
        /*0078*/ 	.byte	0x03, 0x50
        /*007a*/ 	.short	0x0000


	//----- nvinfo : EIATTR_MAXREG_COUNT
	.align		4
        /*007c*/ 	.byte	0x03, 0x1b
        /*007e*/ 	.short	0x00ff


	//----- nvinfo : EIATTR_EXTERNS
	.align		4
        /*0080*/ 	.byte	0x04, 0x0f
        /*0082*/ 	.short	(.L_4283 - .L_4282)


	//   ....[0]....
	.align		4
.L_4282:
        /*0084*/ 	.word	index@(__assertfail)


	//----- nvinfo : EIATTR_MERCURY_ISA_VERSION
	.align		4
.L_4283:
        /*0088*/ 	.byte	0x03, 0x5f
        /*008a*/ 	.short	0x0101


	//----- nvinfo : EIATTR_SYSCALL_OFFSETS
	.align		4
        /*008c*/ 	.byte	0x04, 0x46
        /*008e*/ 	.short	(.L_4285 - .L_4284)


	//   ....[0]....
.L_4284:
        /*0090*/ 	.word	0x000010e0


	//   ....[1]....
        /*0094*/ 	.word	0x00002210


	//   ....[2]....
        /*0098*/ 	.word	0x00003350


	//   ....[3]....
        /*009c*/ 	.word	0x00004460


	//   ....[4]....
        /*00a0*/ 	.word	0x00005a10


	//   ....[5]....
        /*00a4*/ 	.word	0x00006c10


	//   ....[6]....
        /*00a8*/ 	.word	0x00007dd0


	//   ....[7]....
        /*00ac*/ 	.word	0x00008fb0


	//----- nvinfo : EIATTR_EXIT_INSTR_OFFSETS
	.align		4
.L_4285:
        /*00b0*/ 	.byte	0x04, 0x1c
        /*00b2*/ 	.short	(.L_4287 - .L_4286)


	//   ....[0]....
.L_4286:
        /*00b4*/ 	.word	0x00007e70


	//   ....[1]....
        /*00b8*/ 	.word	0x00007fb0


	//   ....[2]....
        /*00bc*/ 	.word	0x00007ff0


	//   ....[3]....
        /*00c0*/ 	.word	0x00008080


	//   ....[4]....
        /*00c4*/ 	.word	0x000080b0


	//   ....[5]....
        /*00c8*/ 	.word	0x000080e0


	//   ....[6]....
        /*00cc*/ 	.word	0x000081b0


	//   ....[7]....
        /*00d0*/ 	.word	0x00008230


	//   ....[8]....
        /*00d4*/ 	.word	0x00008330


	//   ....[9]....
        /*00d8*/ 	.word	0x000083e0


	//   ....[10]....
        /*00dc*/ 	.word	0x00008400


	//   ....[11]....
        /*00e0*/ 	.word	0x000084d0


	//   ....[12]....
        /*00e4*/ 	.word	0x000084f0


	//   ....[13]....
        /*00e8*/ 	.word	0x000086c0


	//   ....[14]....
        /*00ec*/ 	.word	0x00008860


	//   ....[15]....
        /*00f0*/ 	.word	0x000088e0


	//   ....[16]....
        /*00f4*/ 	.word	0x00008990


	//   ....[17]....
        /*00f8*/ 	.word	0x00008b50


	//   ....[18]....
        /*00fc*/ 	.word	0x00008d10


	//   ....[19]....
        /*0100*/ 	.word	0x00008eb0


	//   ....[20]....
        /*0104*/ 	.word	0x00008fc0


	//   ....[21]....
        /*0108*/ 	.word	0x00008ff0


	//   ....[22]....
        /*010c*/ 	.word	0x00009020


	//----- nvinfo : EIATTR_MAX_THREADS
	.align		4
.L_4287:
        /*0110*/ 	.byte	0x04, 0x05
        /*0112*/ 	.short	(.L_4289 - .L_4288)
.L_4288:
        /*0114*/ 	.word	0x00000080
        /*0118*/ 	.word	0x00000001
        /*011c*/ 	.word	0x00000001


	//----- nvinfo : EIATTR_CRS_STACK_SIZE
	.align		4
.L_4289:
        /*0120*/ 	.byte	0x04, 0x1e
        /*0122*/ 	.short	(.L_4291 - .L_4290)
.L_4290:
        /*0124*/ 	.word	0x00000000


	//----- nvinfo : EIATTR_CBANK_PARAM_SIZE
	.align		4
.L_4291:
        /*0128*/ 	.byte	0x03, 0x19
        /*012a*/ 	.short	0x0054


	//----- nvinfo : EIATTR_PARAM_CBANK
	.align		4
        /*012c*/ 	.byte	0x04, 0x0a
        /*012e*/ 	.short	(.L_4293 - .L_4292)
	.align		4
.L_4292:
        /*0130*/ 	.word	index@(.nv.constant0._ZN2at6native27unrolled_elementwise_kernelINS0_13BUnaryFunctorIN3c107complexIdEES5_S5_NS0_15binary_internal10MulFunctorIS5_EEEESt5arrayIPcLm2EELi4E23TrivialOffsetCalculatorILi1EjESE_NS0_6memory12LoadWithCastILi1EEENSF_13StoreWithCastILi1EEEEEviT_T0_T2_T3_T4_T5_)
        /*0134*/ 	.short	0x0210
        /*0136*/ 	.short	0x0054


	//----- nvinfo : EIATTR_SW_WAR
	.align		4
.L_4293:
        /*0138*/ 	.byte	0x04, 0x36
        /*013a*/ 	.short	(.L_4295 - .L_4294)
.L_4294:
        /*013c*/ 	.word	0x00000008
.L_4295:


//--------------------- .nv.info._ZN2at6native18elementwise_kernelILi128ELi2EZNS0_22gpu_kernel_impl_nocastINS0_13BUnaryFunctorIN3c107complexIdEES6_S6_NS0_15binary_internal10MulFunctorIS6_EEEEEEvRNS_18TensorIteratorBaseERKT_EUliE_EEviT1_ --------------------------
	.section	.nv.info._ZN2at6native18elementwise_kernelILi128ELi2EZNS0_22gpu_kernel_impl_nocastINS0_13BUnaryFunctorIN3c107complexIdEES6_S6_NS0_15binary_internal10MulFunctorIS6_EEEEEEvRNS_18TensorIteratorBaseERKT_EUliE_EEviT1_,"",@"SHT_CUDA_INFO"
	.sectionflags	@""
	.align	4


	//----- nvinfo : EIATTR_CUDA_API_VERSION
	.align		4
        /*0000*/ 	.byte	0x04, 0x37
        /*0002*/ 	.short	(.L_4297 - .L_4296)
.L_4296:
        /*0004*/ 	.word	0x00000082


	//----- nvinfo : EIATTR_KPARAM_INFO
	.align		4
.L_4297:
        /*0008*/ 	.byte	0x04, 0x17
        /*000a*/ 	.short	(.L_4299 - .L_4298)
.L_4298:
        /*000c*/ 	.word	0x00000000
        /*0010*/ 	.short	0x0001
        /*0012*/ 	.short	0x0010
        /*0014*/ 	.byte	0x00, 0xf0, 0x01, 0x09


	//----- nvinfo : EIATTR_KPARAM_INFO
	.align		4
.L_4299:
        /*0018*/ 	.byte	0x04, 0x17
        /*001a*/ 	.short	(.L_4301 - .L_4300)
.L_4300:
        /*001c*/ 	.word	0x00000000
        /*0020*/ 	.short	0x0000
        /*0022*/ 	.short	0x0000
        /*0024*/ 	.byte	0x00, 0xf0, 0x11, 0x00


	//----- nvinfo : EIATTR_SPARSE_MMA_MASK
	.align		4
.L_4301:
        /*0028*/ 	.byte	0x03, 0x50
        /*002a*/ 	.short	0x0000


	//----- nvinfo : EIATTR_MAXREG_COUNT
	.align		4
        /*002c*/ 	.byte	0x03, 0x1b
        /*002e*/ 	.short	0x0080


	//----- nvinfo : EIATTR_MERCURY_ISA_VERSION
	.align		4
        /*0030*/ 	.byte	0x03, 0x5f
        /*0032*/ 	.short	0x0101


	//----- nvinfo : EIATTR_EXIT_INSTR_OFFSETS
	.align		4
        /*0034*/ 	.byte	0x04, 0x1c
        /*0036*/ 	.short	(.L_4303 - .L_4302)


	//   ....[0]....
.L_4302:
        /*0038*/ 	.word	0x00001480


	//   ....[1]....
        /*003c*/ 	.word	0x00002850


	//----- nvinfo : EIATTR_MAX_THREADS
	.align		4
.L_4303:
        /*0040*/ 	.byte	0x04, 0x05
        /*0042*/ 	.short	(.L_4305 - .L_4304)
.L_4304:
        /*0044*/ 	.word	0x00000080
        /*0048*/ 	.word	0x00000001
        /*004c*/ 	.word	0x00000001


	//----- nvinfo : EIATTR_CRS_STACK_SIZE
	.align		4
.L_4305:
        /*0050*/ 	.byte	0x04, 0x1e
        /*0052*/ 	.short	(.L_4307 - .L_4306)
.L_4306:
        /*0054*/ 	.word	0x00000000


	//----- nvinfo : EIATTR_CBANK_PARAM_SIZE
	.align		4
.L_4307:
        /*0058*/ 	.byte	0x03, 0x19
        /*005a*/ 	.short	0x0250


	//----- nvinfo : EIATTR_PARAM_CBANK
	.align		4
        /*005c*/ 	.byte	0x04, 0x0a
        /*005e*/ 	.short	(.L_4309 - .L_4308)
	.align		4
.L_4308:
        /*0060*/ 	.word	index@(.nv.constant0._ZN2at6native18elementwise_kernelILi128ELi2EZNS0_22gpu_kernel_impl_nocastINS0_13BUnaryFunctorIN3c107complexIdEES6_S6_NS0_15binary_internal10MulFunctorIS6_EEEEEEvRNS_18TensorIteratorBaseERKT_EUliE_EEviT1_)
        /*0064*/ 	.short	0x0210
        /*0066*/ 	.short	0x0250


	//----- nvinfo : EIATTR_SW_WAR
	.align		4
.L_4309:
        /*0068*/ 	.byte	0x04, 0x36
        /*006a*/ 	.short	(.L_4311 - .L_4310)
.L_4310:
        /*006c*/ 	.word	0x00000008
.L_4311:


//--------------------- .nv.info._ZN2at6native27unrolled_elementwise_kernelINS0_13BUnaryFunctorIN3c107complexIdEES5_S5_NS0_15binary_internal10MulFunctorIS5_EEEESt5arrayIPcLm2EELi4E23TrivialOffsetCalculatorILi1EjESE_NS0_6memory15LoadWithoutCastENSF_16StoreWithoutCastEEEviT_T0_T2_T3_T4_T5_ --------------------------
	.section	.nv.info._ZN2at6native27unrolled_elementwise_kernelINS0_13BUnaryFunctorIN3c107complexIdEES5_S5_NS0_15binary_internal10MulFunctorIS5_EEEESt5arrayIPcLm2EELi4E23TrivialOffsetCalculatorILi1EjESE_NS0_6memory15LoadWithoutCastENSF_16StoreWithoutCastEEEviT_T0_T2_T3_T4_T5_,"",@"SHT_CUDA_INFO"
	.sectionflags	@""
	.align	4


	//----- nvinfo : EIATTR_CUDA_API_VERSION
	.align		4
        /*0000*/ 	.byte	0x04, 0x37
        /*0002*/ 	.short	(.L_4313 - .L_4312)
.L_4312:
        /*0004*/ 	.word	0x00000082


	//----- nvinfo : EIATTR_KPARAM_INFO
	.align		4
.L_4313:
        /*0008*/ 	.byte	0x04, 0x17
        /*000a*/ 	.short	(.L_4315 - .L_4314)
.L_4314:
        /*000c*/ 	.word	0x00000000
        /*0010*/ 	.short	0x0006
        /*0012*/ 	.short	0x0043
        /*0014*/ 	.byte	0x00, 0xf0, 0x05, 0x00


	//----- nvinfo : EIATTR_KPARAM_INFO
	.align		4
.L_4315:
        /*0018*/ 	.byte	0x04, 0x17
        /*001a*/ 	.short	(.L_4317 - .L_4316)
.L_4316:
        /*001c*/ 	.word	0x00000000
        /*0020*/ 	.short	0x0005
        /*0022*/ 	.short	0x0042
        /*0024*/ 	.byte	0x00, 0xf0, 0x05, 0x00


	//----- nvinfo : EIATTR_KPARAM_INFO
	.align		4
.L_4317:
        /*0028*/ 	.byte	0x04, 0x17
        /*002a*/ 	.short	(.L_4319 - .L_4318)
.L_4318:
        /*002c*/ 	.word	0x00000000
        /*0030*/ 	.short	0x0004
        /*0032*/ 	.short	0x0041
        /*0034*/ 	.byte	0x00, 0xf0, 0x05, 0x00


	//----- nvinfo : EIATTR_KPARAM_INFO
	.align		4
.L_4319:
        /*0038*/ 	.byte	0x04, 0x17
        /*003a*/ 	.short	(.L_4321 - .L_4320)
.L_4320:
        /*003c*/ 	.word	0x00000000
        /*0040*/ 	.short	0x0003
        /*0042*/ 	.short	0x0040
        /*0044*/ 	.byte	0x00, 0xf0, 0x05, 0x00


	//----- nvinfo : EIATTR_KPARAM_INFO
	.align		4
.L_4321:
        /*0048*/ 	.byte	0x04, 0x17
        /*004a*/ 	.short	(.L_4323 - .L_4322)
.L_4322:
        /*004c*/ 	.word	0x00000000
        /*0050*/ 	.short	0x0002
        /*0052*/ 	.short	0x0030
        /*0054*/ 	.byte	0x00, 0xf0, 0x41, 0x00


	//----- nvinfo : EIATTR_KPARAM_INFO
	.align		4
.L_4323:
        /*0058*/ 	.byte	0x04, 0x17
        /*005a*/ 	.short	(.L_4325 - .L_4324)
.L_4324:
        /*005c*/ 	.word	0x00000000
        /*0060*/ 	.short	0x0001
        /*0062*/ 	.short	0x0010
        /*0064*/ 	.byte	0x00, 0xf0, 0x81, 0x00


	//----- nvinfo : EIATTR_KPARAM_INFO
	.align		4
.L_4325:
        /*0068*/ 	.byte	0x04, 0x17
        /*006a*/ 	.short	(.L_4327 - .L_4326)
.L_4326:
        /*006c*/ 	.word	0x00000000
        /*0070*/ 	.short	0x0000
        /*0072*/ 	.short	0x0000
        /*0074*/ 	.byte	0x00, 0xf0, 0x11, 0x00


	//----- nvinfo : EIATTR_SPARSE_MMA_MASK
	.align		4
.L_4327:
        /*0078*/ 	.byte	0x03, 0x50
        /*007a*/ 	.short	0x0000


	//----- nvinfo : EIATTR_MAXREG_COUNT
	.align		4
        /*007c*/ 	.byte	0x03, 0x1b
        /*007e*/ 	.short	0x00ff


	//----- nvinfo : EIATTR_MERCURY_ISA_VERSION
	.align		4
        /*0080*/ 	.byte	0x03, 0x5f
        /*0082*/ 	.short	0x0101


	//----- nvinfo : EIATTR_EXIT_INSTR_OFFSETS
	.align		4
        /*0084*/ 	.byte	0x04, 0x1c
        /*0086*/ 	.short	(.L_4329 - .L_4328)


	//   ....[0]....
.L_4328:
        /*0088*/ 	.word	0x000005b0


	//   ....[1]....
        /*008c*/ 	.word	0x00000660


	//----- nvinfo : EIATTR_MAX_THREADS
	.align		4
.L_4329:
        /*0090*/ 	.byte	0x04, 0x05
        /*0092*/ 	.short	(.L_4331 - .L_4330)
.L_4330:
        /*0094*/ 	.word	0x00000080
        /*0098*/ 	.word	0x00000001
        /*009c*/ 	.word	0x00000001


	//----- nvinfo : EIATTR_CRS_STACK_SIZE
	.align		4
.L_4331:
        /*00a0*/ 	.byte	0x04, 0x1e
        /*00a2*/ 	.short	(.L_4333 - .L_4332)
.L_4332:
        /*00a4*/ 	.word	0x00000000


	//----- nvinfo : EIATTR_CBANK_PARAM_SIZE
	.align		4
.L_4333:
        /*00a8*/ 	.byte	0x03, 0x19
        /*00aa*/ 	.short	0x0044


	//----- nvinfo : EIATTR_PARAM_CBANK
	.align		4
        /*00ac*/ 	.byte	0x04, 0x0a
        /*00ae*/ 	.short	(.L_4335 - .L_4334)
	.align		4
.L_4334:
        /*00b0*/ 	.word	index@(.nv.constant0._ZN2at6native27unrolled_elementwise_kernelINS0_13BUnaryFunctorIN3c107complexIdEES5_S5_NS0_15binary_internal10MulFunctorIS5_EEEESt5arrayIPcLm2EELi4E23TrivialOffsetCalculatorILi1EjESE_NS0_6memory15LoadWithoutCastENSF_16StoreWithoutCastEEEviT_T0_T2_T3_T4_T5_)
        /*00b4*/ 	.short	0x0210
        /*00b6*/ 	.short	0x0044


	//----- nvinfo : EIATTR_SW_WAR
	.align		4
.L_4335:
        /*00b8*/ 	.byte	0x04, 0x36
        /*00ba*/ 	.short	(.L_4337 - .L_4336)
.L_4336:
        /*00bc*/ 	.word	0x00000008
.L_4337:


//--------------------- .nv.info._ZN2at6native29vectorized_elementwise_kernelILi2ENS0_13BUnaryFunctorIN3c107complexIdEES5_S5_NS0_15binary_internal10MulFunctorIS5_EEEESt5arrayIPcLm2EEEEviT0_T1_ --------------------------
	.section	.nv.info._ZN2at6native29vectorized_elementwise_kernelILi2ENS0_13BUnaryFunctorIN3c107complexIdEES5_S5_NS0_15binary_internal10MulFunctorIS5_EEEESt5arrayIPcLm2EEEEviT0_T1_,"",@"SHT_CUDA_INFO"
	.sectionflags	@""
	.align	4


	//----- nvinfo : EIATTR_CUDA_API_VERSION
	.align		4
        /*0000*/ 	.byte	0x04, 0x37
        /*0002*/ 	.short	(.L_4339 - .L_4338)
.L_4338:
        /*0004*/ 	.word	0x00000082


	//----- nvinfo : EIATTR_KPARAM_INFO
	.align		4
.L_4339:
        /*0008*/ 	.byte	0x04, 0x17
        /*000a*/ 	.short	(.L_4341 - .L_4340)
.L_4340:
        /*000c*/ 	.word	0x00000000
        /*0010*/ 	.short	0x0002
        /*0012*/ 	.short	0x0030
        /*0014*/ 	.byte	0x00, 0xf0, 0x41, 0x00


	//----- nvinfo : EIATTR_KPARAM_INFO
	.align		4
.L_4341:
        /*0018*/ 	.byte	0x04, 0x17
        /*001a*/ 	.short	(.L_4343 - .L_4342)
.L_4342:
        /*001c*/ 	.word	0x00000000
        /*0020*/ 	.short	0x0001
        /*0022*/ 	.short	0x0010
        /*0024*/ 	.byte	0x00, 0xf0, 0x81, 0x00


	//----- nvinfo : EIATTR_KPARAM_INFO
	.align		4
.L_4343:
        /*0028*/ 	.byte	0x04, 0x17
        /*002a*/ 	.short	(.L_4345 - .L_4344)
.L_4344:
        /*002c*/ 	.word	0x00000000
        /*0030*/ 	.short	0x0000
        /*0032*/ 	.short	0x0000
        /*0034*/ 	.byte	0x00, 0xf0, 0x11, 0x00


	//----- nvinfo : EIATTR_SPARSE_MMA_MASK
	.align		4
.L_4345:
        /*0038*/ 	.byte	0x03, 0x50
        /*003a*/ 	.short	0x0000


	//----- nvinfo : EIATTR_MAXREG_COUNT
	.align		4
        /*003c*/ 	.byte	0x03, 0x1b
        /*003e*/ 	.short	0x00ff


	//----- nvinfo : EIATTR_MERCURY_ISA_VERSION
	.align		4
        /*0040*/ 	.byte	0x03, 0x5f
        /*0042*/ 	.short	0x0101


	//----- nvinfo : EIATTR_EXIT_INSTR_OFFSETS
	.align		4
        /*0044*/ 	.byte	0x04, 0x1c
        /*0046*/ 	.short	(.L_4347 - .L_4346)


	//   ....[0]....
.L_4346:
        /*0048*/ 	.word	0x00000410


	//   ....[1]....
        /*004c*/ 	.word	0x00001060


	//   ....[2]....
        /*0050*/ 	.word	0x000010b0


	//----- nvinfo : EIATTR_MAX_THREADS
	.align		4
.L_4347:
        /*0054*/ 	.byte	0x04, 0x05
        /*0056*/ 	.short	(.L_4349 - .L_4348)
.L_4348:
        /*0058*/ 	.word	0x00000080
        /*005c*/ 	.word	0x00000001
        /*0060*/ 	.word	0x00000001


	//----- nvinfo : EIATTR_CRS_STACK_SIZE
	.align		4
.L_4349:
        /*0064*/ 	.byte	0x04, 0x1e
        /*0066*/ 	.short	(.L_4351 - .L_4350)
.L_4350:
        /*0068*/ 	.word	0x00000000


	//----- nvinfo : EIATTR_CBANK_PARAM_SIZE
	.align		4
.L_4351:
        /*006c*/ 	.byte	0x03, 0x19
        /*006e*/ 	.short	0x0040


	//----- nvinfo : EIATTR_PARAM_CBANK
	.align		4
        /*0070*/ 	.byte	0x04, 0x0a
        /*0072*/ 	.short	(.L_4353 - .L_4352)
	.align		4
.L_4352:
        /*0074*/ 	.word	index@(.nv.constant0._ZN2at6native29vectorized_elementwise_kernelILi2ENS0_13BUnaryFunctorIN3c107complexIdEES5_S5_NS0_15binary_internal10MulFunctorIS5_EEEESt5arrayIPcLm2EEEEviT0_T1_)
        /*0078*/ 	.short	0x0210
        /*007a*/ 	.short	0x0040


	//----- nvinfo : EIATTR_SW_WAR
	.align		4
.L_4353:
        /*007c*/ 	.byte	0x04, 0x36
        /*007e*/ 	.short	(.L_4355 - .L_4354)
.L_4354:
        /*0080*/ 	.word	0x00000008
.L_4355:


//--------------------- .nv.info._ZN2at6native29vectorized_elementwise_kernelILi4ENS0_13BUnaryFunctorIN3c107complexIdEES5_S5_NS0_15binary_internal10MulFunctorIS5_EEEESt5arrayIPcLm2EEEEviT0_T1_ --------------------------
	.section	.nv.info._ZN2at6native29vectorized_elementwise_kernelILi4ENS0_13BUnaryFunctorIN3c107complexIdEES5_S5_NS0_15binary_internal10MulFunctorIS5_EEEESt5arrayIPcLm2EEEEviT0_T1_,"",@"SHT_CUDA_INFO"
	.sectionflags	@""
	.align	4


	//----- nvinfo : EIATTR_CUDA_API_VERSION
	.align		4
        /*0000*/ 	.byte	0x04, 0x37
        /*0002*/ 	.short	(.L_4357 - .L_4356)
.L_4356:
        /*0004*/ 	.word	0x00000082


	//----- nvinfo : EIATTR_KPARAM_INFO
	.align		4
.L_4357:
        /*0008*/ 	.byte	0x04, 0x17
        /*000a*/ 	.short	(.L_4359 - .L_4358)
.L_4358:
        /*000c*/ 	.word	0x00000000
        /*0010*/ 	.short	0x0002
        /*0012*/ 	.short	0x0030
        /*0014*/ 	.byte	0x00, 0xf0, 0x41, 0x00


	//----- nvinfo : EIATTR_KPARAM_INFO
	.align		4
.L_4359:
        /*0018*/ 	.byte	0x04, 0x17
        /*001a*/ 	.short	(.L_4361 - .L_4360)
.L_4360:
        /*001c*/ 	.word	0x00000000
        /*0020*/ 	.short	0x0001
        /*0022*/ 	.short	0x0010
        /*0024*/ 	.byte	0x00, 0xf0, 0x81, 0x00


	//----- nvinfo : EIATTR_KPARAM_INFO
	.align		4
.L_4361:
        /*0028*/ 	.byte	0x04, 0x17
        /*002a*/ 	.short	(.L_4363 - .L_4362)
.L_4362:
        /*002c*/ 	.word	0x00000000
        /*0030*/ 	.short	0x0000
        /*0032*/ 	.short	0x0000
        /*0034*/ 	.byte	0x00, 0xf0, 0x11, 0x00


	//----- nvinfo : EIATTR_SPARSE_MMA_MASK
	.align		4
.L_4363:
        /*0038*/ 	.byte	0x03, 0x50
        /*003a*/ 	.short	0x0000


	//----- nvinfo : EIATTR_MAXREG_COUNT
	.align		4
        /*003c*/ 	.byte	0x03, 0x1b
        /*003e*/ 	.short	0x00ff


	//----- nvinfo : EIATTR_MERCURY_ISA_VERSION
	.align		4
        /*0040*/ 	.byte	0x03, 0x5f
        /*0042*/ 	.short	0x0101


	//----- nvinfo : EIATTR_EXIT_INSTR_OFFSETS
	.align		4
        /*0044*/ 	.byte	0x04, 0x1c
        /*0046*/ 	.short	(.L_4365 - .L_4364)


	//   ....[0]....
.L_4364:
        /*0048*/ 	.word	0x00000410


	//   ....[1]....
        /*004c*/ 	.word	0x00001060


	//   ....[2]....
        /*0050*/ 	.word	0x000010b0


	//----- nvinfo : EIATTR_MAX_THREADS
	.align		4
.L_4365:
        /*0054*/ 	.byte	0x04, 0x05
        /*0056*/ 	.short	(.L_4367 - .L_4366)
.L_4366:
        /*0058*/ 	.word	0x00000080
        /*005c*/ 	.word	0x00000001
        /*0060*/ 	.word	0x00000001


	//----- nvinfo : EIATTR_CRS_STACK_SIZE
	.align		4
.L_4367:
        /*0064*/ 	.byte	0x04, 0x1e
        /*0066*/ 	.short	(.L_4369 - .L_4368)
.L_4368:
        /*0068*/ 	.word	0x00000000


	//----- nvinfo : EIATTR_CBANK_PARAM_SIZE
	.align		4
.L_4369:
        /*006c*/ 	.byte	0x03, 0x19
        /*006e*/ 	.short	0x0040


	//----- nvinfo : EIATTR_PARAM_CBANK
	.align		4
        /*0070*/ 	.byte	0x04, 0x0a
        /*0072*/ 	.short	(.L_4371 - .L_4370)
	.align		4
.L_4370:
        /*0074*/ 	.word	index@(.nv.constant0._ZN2at6native29vectorized_elementwise_kernelILi4ENS0_13BUnaryFunctorIN3c107complexIdEES5_S5_NS0_15binary_internal10MulFunctorIS5_EEEESt5arrayIPcLm2EEEEviT0_T1_)
        /*0078*/ 	.short	0x0210
        /*007a*/ 	.short	0x0040


	//----- nvinfo : EIATTR_SW_WAR
	.align		4
.L_4371:
        /*007c*/ 	.byte	0x04, 0x36
        /*007e*/ 	.short	(.L_4373 - .L_4372)
.L_4372:
        /*0080*/ 	.word	0x00000008
.L_4373:


//--------------------- .nv.info._ZN2at6native29vectorized_elementwise_kernelILi8ENS0_13BUnaryFunctorIN3c107complexIdEES5_S5_NS0_15binary_internal10MulFunctorIS5_EEEESt5arrayIPcLm2EEEEviT0_T1_ --------------------------
	.section	.nv.info._ZN2at6native29vectorized_elementwise_kernelILi8ENS0_13BUnaryFunctorIN3c107complexIdEES5_S5_NS0_15binary_internal10MulFunctorIS5_EEEESt5arrayIPcLm2EEEEviT0_T1_,"",@"SHT_CUDA_INFO"
	.sectionflags	@""
	.align	4


	//----- nvinfo : EIATTR_CUDA_API_VERSION
	.align		4
        /*0000*/ 	.byte	0x04, 0x37
        /*0002*/ 	.short	(.L_4375 - .L_4374)
.L_4374:
        /*0004*/ 	.word	0x00000082


	//----- nvinfo : EIATTR_KPARAM_INFO
	.align		4
.L_4375:
        /*0008*/ 	.byte	0x04, 0x17
        /*000a*/ 	.short	(.L_4377 - .L_4376)
.L_4376:
        /*000c*/ 	.word	0x00000000
        /*0010*/ 	.short	0x0002
        /*0012*/ 	.short	0x0030
        /*0014*/ 	.byte	0x00, 0xf0, 0x41, 0x00


	//----- nvinfo : EIATTR_KPARAM_INFO
	.align		4
.L_4377:
        /*0018*/ 	.byte	0x04, 0x17
        /*001a*/ 	.short	(.L_4379 - .L_4378)
.L_4378:
        /*001c*/ 	.word	0x00000000
        /*0020*/ 	.short	0x0001
        /*0022*/ 	.short	0x0010
        /*0024*/ 	.byte	0x00, 0xf0, 0x81, 0x00


	//----- nvinfo : EIATTR_KPARAM_INFO
	.align		4
.L_4379:
        /*0028*/ 	.byte	0x04, 0x17
        /*002a*/ 	.short	(.L_4381 - .L_4380)
.L_4380:
        /*002c*/ 	.word	0x00000000
        /*0030*/ 	.short	0x0000
        /*0032*/ 	.short	0x0000
        /*0034*/ 	.byte	0x00, 0xf0, 0x11, 0x00


	//----- nvinfo : EIATTR_SPARSE_MMA_MASK
	.align		4
.L_4381:
        /*0038*/ 	.byte	0x03, 0x50
        /*003a*/ 	.short	0x0000


	//----- nvinfo : EIATTR_MAXREG_COUNT
	.align		4
        /*003c*/ 	.byte	0x03, 0x1b
        /*003e*/ 	.short	0x00ff


	//----- nvinfo : EIATTR_MERCURY_ISA_VERSION
	.align		4
        /*0040*/ 	.byte	0x03, 0x5f
        /*0042*/ 	.short	0x0101


	//----- nvinfo : EIATTR_EXIT_INSTR_OFFSETS
	.align		4
        /*0044*/ 	.byte	0x04, 0x1c
        /*0046*/ 	.short	(.L_4383 - .L_4382)


	//   ....[0]....
.L_4382:
        /*0048*/ 	.word	0x00000410


	//   ....[1]....
        /*004c*/ 	.word	0x00001060


	//   ....[2]....
        /*0050*/ 	.word	0x000010b0


	//----- nvinfo : EIATTR_MAX_THREADS
	.align		4
.L_4383:
        /*0054*/ 	.byte	0x04, 0x05
        /*0056*/ 	.short	(.L_4385 - .L_4384)
.L_4384:
        /*0058*/ 	.word	0x00000080
        /*005c*/ 	.word	0x00000001
        /*0060*/ 	.word	0x00000001


	//----- nvinfo : EIATTR_CRS_STACK_SIZE
	.align		4
.L_4385:
        /*0064*/ 	.byte	0x04, 0x1e
        /*0066*/ 	.short	(.L_4387 - .L_4386)
.L_4386:
        /*0068*/ 	.word	0x00000000


	//----- nvinfo : EIATTR_CBANK_PARAM_SIZE
	.align		4
.L_4387:
        /*006c*/ 	.byte	0x03, 0x19
        /*006e*/ 	.short	0x0040


	//----- nvinfo : EIATTR_PARAM_CBANK
	.align		4
        /*0070*/ 	.byte	0x04, 0x0a
        /*0072*/ 	.short	(.L_4389 - .L_4388)
	.align		4
.L_4388:
        /*0074*/ 	.word	index@(.nv.constant0._ZN2at6native29vectorized_elementwise_kernelILi8ENS0_13BUnaryFunctorIN3c107complexIdEES5_S5_NS0_15binary_internal10MulFunctorIS5_EEEESt5arrayIPcLm2EEEEviT0_T1_)
        /*0078*/ 	.short	0x0210
        /*007a*/ 	.short	0x0040


	//----- nvinfo : EIATTR_SW_WAR
	.align		4
.L_4389:
        /*007c*/ 	.byte	0x04, 0x36
        /*007e*/ 	.short	(.L_4391 - .L_4390)
.L_4390:
        /*0080*/ 	.word	0x00000008
.L_4391:


//--------------------- .nv.info._ZN2at6native18elementwise_kernelILi128ELi4EZNS0_15gpu_kernel_implINS0_13BUnaryFunctorIfffNS0_15binary_internal10MulFunctorIfEEEEEEvRNS_18TensorIteratorBaseERKT_EUliE_EEviT1_ --------------------------
	.section	.nv.info._ZN2at6native18elementwise_kernelILi128ELi4EZNS0_15gpu_kernel_implINS0_13BUnaryFunctorIfffNS0_15binary_internal10MulFunctorIfEEEEEEvRNS_18TensorIteratorBaseERKT_EUliE_EEviT1_,"",@"SHT_CUDA_INFO"
	.sectionflags	@""
	.align	4


	//----- nvinfo : EIATTR_CUDA_API_VERSION
	.align		4
        /*0000*/ 	.byte	0x04, 0x37
        /*0002*/ 	.short	(.L_4393 - .L_4392)
.L_4392:
        /*0004*/ 	.word	0x00000082


	//----- nvinfo : EIATTR_KPARAM_INFO
	.align		4
.L_4393:
        /*0008*/ 	.byte	0x04, 0x17
        /*000a*/ 	.short	(.L_4395 - .L_4394)
.L_4394:
        /*000c*/ 	.word	0x00000000
        /*0010*/ 	.short	0x0001
        /*0012*/ 	.short	0x0008
        /*0014*/ 	.byte	0x00, 0xf0, 0x81, 0x08


	//----- nvinfo : EIATTR_KPARAM_INFO
	.align		4
.L_4395:
        /*0018*/ 	.byte	0x04, 0x17
        /*001a*/ 	.short	(.L_4397 - .L_4396)
.L_4396:
        /*001c*/ 	.word	0x00000000
        /*0020*/ 	.short	0x0000
        /*0022*/ 	.short	0x0000
        /*0024*/ 	.byte	0x00, 0xf0, 0x11, 0x00


	//----- nvinfo : EIATTR_SPARSE_MMA_MASK
	.align		4
.L_4397:
        /*0028*/ 	.byte	0x03, 0x50
        /*002a*/ 	.short	0x0000


	//----- nvinfo : EIATTR_MAXREG_COUNT
	.align		4
        /*002c*/ 	.byte	0x03, 0x1b
        /*002e*/ 	.short	0x0080


	//----- nvinfo : EIATTR_EXTERNS
	.align		4
        /*0030*/ 	.byte	0x04, 0x0f
        /*0032*/ 	.short	(.L_4399 - .L_4398)


	//   ....[0]....
	.align		4
.L_4398:
        /*0034*/ 	.word	index@(__assertfail)


	//----- nvinfo : EIATTR_MERCURY_ISA_VERSION
	.align		4
.L_4399:
        /*0038*/ 	.byte	0x03, 0x5f
        /*003a*/ 	.short	0x0101


	//----- nvinfo : EIATTR_SYSCALL_OFFSETS
	.align		4
        /*003c*/ 	.byte	0x04, 0x46
        /*003e*/ 	.short	(.L_4401 - .L_4400)


	//   ....[0]....
.L_4400:
        /*0040*/ 	.word	0x00002160


	//   ....[1]....
        /*0044*/ 	.word	0x00002fd0


	//   ....[2]....
        /*0048*/ 	.word	0x00005160


	//   ....[3]....
        /*004c*/ 	.word	0x00005fd0


	//   ....[4]....
        /*0050*/ 	.word	0x00008150


	//   ....[5]....
        /*0054*/ 	.word	0x00008fc0


	//   ....[6]....
        /*0058*/ 	.word	0x0000b130


	//   ....[7]....
        /*005c*/ 	.word	0x0000bfa0


	//----- nvinfo : EIATTR_EXIT_INSTR_OFFSETS
	.align		4
.L_4401:
        /*0060*/ 	.byte	0x04, 0x1c
        /*0062*/ 	.short	(.L_4403 - .L_4402)


	//   ....[0]....
.L_4402:
        /*0064*/ 	.word	0x00009070


	//   ....[1]....
        /*0068*/ 	.word	0x0000b2c0


	//   ....[2]....
        /*006c*/ 	.word	0x0000b300


	//   ....[3]....
        /*0070*/ 	.word	0x0000b390


	//   ....[4]....
        /*0074*/ 	.word	0x0000b3c0


	//   ....[5]....
        /*0078*/ 	.word	0x0000b3f0


	//   ....[6]....
        /*007c*/ 	.word	0x0000b470


	//   ....[7]....
        /*0080*/ 	.word	0x0000b4a0


	//   ....[8]....
        /*0084*/ 	.word	0x0000b530


	//   ....[9]....
        /*0088*/ 	.word	0x0000b570


	//   ....[10]....
        /*008c*/ 	.word	0x0000b5b0


	//   ....[11]....
        /*0090*/ 	.word	0x0000b670


	//   ....[12]....
        /*0094*/ 	.word	0x0000b6c0


	//   ....[13]....
        /*0098*/ 	.word	0x0000b840


	//   ....[14]....
        /*009c*/ 	.word	0x0000b990


	//   ....[15]....
        /*00a0*/ 	.word	0x0000b9c0


	//   ....[16]....
        /*00a4*/ 	.word	0x0000ba70


	//   ....[17]....
        /*00a8*/ 	.word	0x0000bbe0


	//   ....[18]....
        /*00ac*/ 	.word	0x0000bd50


	//   ....[19]....
        /*00b0*/ 	.word	0x0000bea0


	//   ....[20]....
        /*00b4*/ 	.word	0x0000bfb0


	//   ....[21]....
        /*00b8*/ 	.word	0x0000bfe0


	//   ....[22]....
        /*00bc*/ 	.word	0x0000c010


	//----- nvinfo : EIATTR_MAX_THREADS
	.align		4
.L_4403:
        /*00c0*/ 	.byte	0x04, 0x05
        /*00c2*/ 	.short	(.L_4405 - .L_4404)
.L_4404:
        /*00c4*/ 	.word	0x00000080
        /*00c8*/ 	.word	0x00000001
        /*00cc*/ 	.word	0x00000001


	//----- nvinfo : EIATTR_CRS_STACK_SIZE
	.align		4
.L_4405:
        /*00d0*/ 	.byte	0x04, 0x1e
        /*00d2*/ 	.short	(.L_4407 - .L_4406)
.L_4406:
        /*00d4*/ 	.word	0x00000000


	//----- nvinfo : EIATTR_CBANK_PARAM_SIZE
	.align		4
.L_4407:
        /*00d8*/ 	.byte	0x03, 0x19
        /*00da*/ 	.short	0x0228


	//----- nvinfo : EIATTR_PARAM_CBANK
	.align		4
        /*00dc*/ 	.byte	0x04, 0x0a
        /*00de*/ 	.short	(.L_4409 - .L_4408)
	.align		4
.L_4408:
        /*00e0*/ 	.word	index@(.nv.constant0._ZN2at6native18elementwise_kernelILi128ELi4EZNS0_15gpu_kernel_implINS0_13BUnaryFunctorIfffNS0_15binary_internal10MulFunctorIfEEEEEEvRNS_18TensorIteratorBaseERKT_EUliE_EEviT1_)
        /*00e4*/ 	.short	0x0210
        /*00e6*/ 	.short	0x0228


	//----- nvinfo : EIATTR_SW_WAR
	.align		4
.L_4409:
        /*00e8*/ 	.byte	0x04, 0x36
        /*00ea*/ 	.short	(.L_4411 - .L_4410)
.L_4410:
        /*00ec*/ 	.word	0x00000008
.L_4411:


//--------------------- .nv.info._ZN2at6native27unrolled_elementwise_kernelINS0_13BUnaryFunctorIfffNS0_15binary_internal10MulFunctorIfEEEESt5arrayIPcLm2EELi4E23TrivialOffsetCalculatorILi1EjESB_NS0_6memory12LoadWithCastILi1EEENSC_13StoreWithCastILi1EEEEEviT_T0_T2_T3_T4_T5_ --------------------------
	.section	.nv.info._ZN2at6native27unrolled_elementwise_kernelINS0_13BUnaryFunctorIfffNS0_15binary_internal10MulFunctorIfEEEESt5arrayIPcLm2EELi4E23TrivialOffsetCalculatorILi1EjESB_NS0_6memory12LoadWithCastILi1EEENSC_13StoreWithCastILi1EEEEEviT_T0_T2_T3_T4_T5_,"",@"SHT_CUDA_INFO"
	.sectionflags	@""
	.align	4


	//----- nvinfo : EIATTR_CUDA_API_VERSION
	.align		4
        /*0000*/ 	.byte	0x04, 0x37
        /*0002*/ 	.short	(.L_4413 - .L_4412)
.L_4412:
        /*0004*/ 	.word	0x00000082


	//----- nvinfo : EIATTR_KPARAM_INFO
	.align		4
.L_4413:
        /*0008*/ 	.byte	0x04, 0x17
        /*000a*/ 	.short	(.L_4415 - .L_4414)
.L_4414:
        /*000c*/ 	.word	0x00000000
        /*0010*/ 	.short	0x0006
        /*0012*/ 	.short	0x002c
        /*0014*/ 	.byte	0x00, 0xf0, 0x21, 0x00


	//----- nvinfo : EIATTR_KPARAM_INFO
	.align		4
.L_4415:
        /*0018*/ 	.byte	0x04, 0x17
        /*001a*/ 	.short	(.L_4417 - .L_4416)
.L_4416:
        /*001c*/ 	.word	0x00000000
        /*0020*/ 	.short	0x0005
        /*0022*/ 	.short	0x0024
        /*0024*/ 	.byte	0x00, 0xf0, 0x21, 0x00


	//----- nvinfo : EIATTR_KPARAM_INFO
	.align		4
.L_4417:
        /*0028*/ 	.byte	0x04, 0x17
        /*002a*/ 	.short	(.L_4419 - .L_4418)
.L_4418:
        /*002c*/ 	.word	0x00000000
        /*0030*/ 	.short	0x0004
        /*0032*/ 	.short	0x0021
        /*0034*/ 	.byte	0x00, 0xf0, 0x05, 0x00


	//----- nvinfo : EIATTR_KPARAM_INFO
	.align		4
.L_4419:
        /*0038*/ 	.byte	0x04, 0x17
        /*003a*/ 	.short	(.L_4421 - .L_4420)
.L_4420:
        /*003c*/ 	.word	0x00000000
        /*0040*/ 	.short	0x0003
        /*0042*/ 	.short	0x0020
        /*0044*/ 	.byte	0x00, 0xf0, 0x05, 0x00


	//----- nvinfo : EIATTR_KPARAM_INFO
	.align		4
.L_4421:
        /*0048*/ 	.byte	0x04, 0x17
        /*004a*/ 	.short	(.L_4423 - .L_4422)
.L_4422:
        /*004c*/ 	.word	0x00000000
        /*0050*/ 	.short	0x0002
        /*0052*/ 	.short	0x0010
        /*0054*/ 	.byte	0x00, 0xf0, 0x41, 0x00


	//----- nvinfo : EIATTR_KPARAM_INFO
	.align		4
.L_4423:
        /*0058*/ 	.byte	0x04, 0x17
        /*005a*/ 	.short	(.L_4425 - .L_4424)
.L_4424:
        /*005c*/ 	.word	0x00000000
        /*0060*/ 	.short	0x0001
        /*0062*/ 	.short	0x0004
        /*0064*/ 	.byte	0x00, 0xf0, 0x21, 0x00


	//----- nvinfo : EIATTR_KPARAM_INFO
	.align		4
.L_4425:
        /*0068*/ 	.byte	0x04, 0x17
        /*006a*/ 	.short	(.L_4427 - .L_4426)
.L_4426:
        /*006c*/ 	.word	0x00000000
        /*0070*/ 	.short	0x0000
        /*0072*/ 	.short	0x0000
        /*0074*/ 	.byte	0x00, 0xf0, 0x11, 0x00


	//----- nvinfo : EIATTR_SPARSE_MMA_MASK
	.align		4
.L_4427:
        /*0078*/ 	.byte	0x03, 0x50
        /*007a*/ 	.short	0x0000


	//----- nvinfo : EIATTR_MAXREG_COUNT
	.align		4
        /*007c*/ 	.byte	0x03, 0x1b
        /*007e*/ 	.short	0x00ff


	//----- nvinfo : EIATTR_EXTERNS
	.align		4
        /*0080*/ 	.byte	0x04, 0x0f
        /*0082*/ 	.short	(.L_4429 - .L_4428)


	//   ....[0]....
	.align		4
.L_4428:
        /*0084*/ 	.word	index@(__assertfail)


	//----- nvinfo : EIATTR_MERCURY_ISA_VERSION
	.align		4
.L_4429:
        /*0088*/ 	.byte	0x03, 0x5f
        /*008a*/ 	.short	0x0101


	//----- nvinfo : EIATTR_SYSCALL_OFFSETS
	.align		4
        /*008c*/ 	.byte	0x04, 0x46
        /*008e*/ 	.short	(.L_4431 - .L_4430)


	//   ....[0]....
.L_4430:
        /*0090*/ 	.word	0x00000e70


	//   ....[1]....
        /*0094*/ 	.word	0x00001d20


	//   ....[2]....
        /*0098*/ 	.word	0x00002be0


	//   ....[3]....
        /*009c*/ 	.word	0x00003a40


	//   ....[4]....
        /*00a0*/ 	.word	0x00004990


	//   ....[5]....
        /*00a4*/ 	.word	0x00005860


	//   ....[6]....
        /*00a8*/ 	.word	0x00006720


	//   ....[7]....
        /*00ac*/ 	.word	0x000075e0


	//----- nvinfo : EIATTR_EXIT_INSTR_OFFSETS
	.align		4
.L_4431:
        /*00b0*/ 	.byte	0x04, 0x1c
        /*00b2*/ 	.short	(.L_4433 - .L_4432)


	//   ....[0]....
.L_4432:
        /*00b4*/ 	.word	0x000067c0


	//   ....[1]....
        /*00b8*/ 	.word	0x00006900


	//   ....[2]....
        /*00bc*/ 	.word	0x00006940


	//   ....[3]....
        /*00c0*/ 	.word	0x000069d0


	//   ....[4]....
        /*00c4*/ 	.word	0x00006a00


	//   ....[5]....
        /*00c8*/ 	.word	0x00006a30


	//   ....[6]....
        /*00cc*/ 	.word	0x00006ab0


	//   ....[7]....
        /*00d0*/ 	.word	0x00006ae0


	//   ....[8]....
        /*00d4*/ 	.word	0x00006b70


	//   ....[9]....
        /*00d8*/ 	.word	0x00006bb0


	//   ....[10]....
        /*00dc*/ 	.word	0x00006bf0


	//   ....[11]....
        /*00e0*/ 	.word	0x00006cb0


	//   ....[12]....
        /*00e4*/ 	.word	0x00006d00


	//   ....[13]....
        /*00e8*/ 	.word	0x00006e80


	//   ....[14]....
        /*00ec*/ 	.word	0x00006fd0


	//   ....[15]....
        /*00f0*/ 	.word	0x00007000


	//   ....[16]....
        /*00f4*/ 	.word	0x000070b0


	//   ....[17]....
        /*00f8*/ 	.word	0x00007220


	//   ....[18]....
        /*00fc*/ 	.word	0x00007390


	//   ....[19]....
        /*0100*/ 	.word	0x000074e0


	//   ....[20]....
        /*0104*/ 	.word	0x000075f0


	//   ....[21]....
        /*0108*/ 	.word	0x00007620


	//   ....[22]....
        /*010c*/ 	.word	0x00007650


	//----- nvinfo : EIATTR_MAX_THREADS
	.align		4
.L_4433:
        /*0110*/ 	.byte	0x04, 0x05
        /*0112*/ 	.short	(.L_4435 - .L_4434)
.L_4434:
        /*0114*/ 	.word	0x00000080
        /*0118*/ 	.word	0x00000001
        /*011c*/ 	.word	0x00000001


	//----- nvinfo : EIATTR_CRS_STACK_SIZE
	.align		4
.L_4435:
        /*0120*/ 	.byte	0x04, 0x1e
        /*0122*/ 	.short	(.L_4437 - .L_4436)
.L_4436:
        /*0124*/ 	.word	0x00000000


	//----- nvinfo : EIATTR_CBANK_PARAM_SIZE
	.align		4
.L_4437:
        /*0128*/ 	.byte	0x03, 0x19
        /*012a*/ 	.short	0x0034


	//----- nvinfo : EIATTR_PARAM_CBANK
	.align		4
        /*012c*/ 	.byte	0x04, 0x0a
        /*012e*/ 	.short	(.L_4439 - .L_4438)
	.align		4
.L_4438:
        /*0130*/ 	.word	index@(.nv.constant0._ZN2at6native27unrolled_elementwise_kernelINS0_13BUnaryFunctorIfffNS0_15binary_internal10MulFunctorIfEEEESt5arrayIPcLm2EELi4E23TrivialOffsetCalculatorILi1EjESB_NS0_6memory12LoadWithCastILi1EEENSC_13StoreWithCastILi1EEEEEviT_T0_T2_T3_T4_T5_)
        /*0134*/ 	.short	0x0210
        /*0136*/ 	.short	0x0034


	//----- nvinfo : EIATTR_SW_WAR
	.align		4
.L_4439:
        /*0138*/ 	.byte	0x04, 0x36
        /*013a*/ 	.short	(.L_4441 - .L_4440)
.L_4440:
        /*013c*/ 	.word	0x00000008
.L_4441:


//--------------------- .nv.info._ZN2at6native18elementwise_kernelILi128ELi2EZNS0_22gpu_kernel_impl_nocastINS0_13BUnaryFunctorIfffNS0_15binary_internal10MulFunctorIfEEEEEEvRNS_18TensorIteratorBaseERKT_EUliE_EEviT1_ --------------------------
	.section	.nv.info._ZN2at6native18elementwise_kernelILi128ELi2EZNS0_22gpu_kernel_impl_nocastINS0_13BUnaryFunctorIfffNS0_15binary_internal10MulFunctorIfEEEEEEvRNS_18TensorIteratorBaseERKT_EUliE_EEviT1_,"",@"SHT_CUDA_INFO"
	.sectionflags	@""
	.align	4


	//----- nvinfo : EIATTR_CUDA_API_VERSION
	.align		4
        /*0000*/ 	.byte	0x04, 0x37
        /*0002*/ 	.short	(.L_4443 - .L_4442)
.L_4442:
        /*0004*/ 	.word	0x00000082


	//----- nvinfo : EIATTR_KPARAM_INFO
	.align		4
.L_4443:
        /*0008*/ 	.byte	0x04, 0x17
        /*000a*/ 	.short	(.L_4445 - .L_4444)
.L_4444:
        /*000c*/ 	.word	0x00000000
        /*0010*/ 	.short	0x0001
        /*0012*/ 	.short	0x0008
        /*0014*/ 	.byte	0x00, 0xf0, 0x61, 0x08


	//----- nvinfo : EIATTR_KPARAM_INFO
	.align		4
.L_4445:
        /*0018*/ 	.byte	0x04, 0x17
        /*001a*/ 	.short	(.L_4447 - .L_4446)
.L_4446:
        /*001c*/ 	.word	0x00000000
        /*0020*/ 	.short	0x0000
        /*0022*/ 	.short	0x0000
        /*0024*/ 	.byte	0x00, 0xf0, 0x11, 0x00


	//----- nvinfo : EIATTR_SPARSE_MMA_MASK
	.align		4
.L_4447:
        /*0028*/ 	.byte	0x03, 0x50
        /*002a*/ 	.short	0x0000


	//----- nvinfo : EIATTR_MAXREG_COUNT
	.align		4
        /*002c*/ 	.byte	0x03, 0x1b
        /*002e*/ 	.short	0x0080


	//----- nvinfo : EIATTR_MERCURY_ISA_VERSION
	.align		4
        /*0030*/ 	.byte	0x03, 0x5f
        /*0032*/ 	.short	0x0101


	//----- nvinfo : EIATTR_EXIT_INSTR_OFFSETS
	.align		4
        /*0034*/ 	.byte	0x04, 0x1c
        /*0036*/ 	.short	(.L_4449 - .L_4448)


	//   ....[0]....
.L_4448:
        /*0038*/ 	.word	0x00001450


	//   ....[1]....
        /*003c*/ 	.word	0x000027f0


	//----- nvinfo : EIATTR_MAX_THREADS
	.align		4
.L_4449:
        /*0040*/ 	.byte	0x04, 0x05
        /*0042*/ 	.short	(.L_4451 - .L_4450)
.L_4450:
        /*0044*/ 	.word	0x00000080
        /*0048*/ 	.word	0x00000001
        /*004c*/ 	.word	0x00000001


	//----- nvinfo : EIATTR_CRS_STACK_SIZE
	.align		4
.L_4451:
        /*0050*/ 	.byte	0x04, 0x1e
        /*0052*/ 	.short	(.L_4453 - .L_4452)
.L_4452:
        /*0054*/ 	.word	0x00000000


	//----- nvinfo : EIATTR_CBANK_PARAM_SIZE
	.align		4
.L_4453:
        /*0058*/ 	.byte	0x03, 0x19
        /*005a*/ 	.short	0x0220


	//----- nvinfo : EIATTR_PARAM_CBANK
	.align		4
        /*005c*/ 	.byte	0x04, 0x0a
        /*005e*/ 	.short	(.L_4455 - .L_4454)
	.align		4
.L_4454:
        /*0060*/ 	.word	index@(.nv.constant0._ZN2at6native18elementwise_kernelILi128ELi2EZNS0_22gpu_kernel_impl_nocastINS0_13BUnaryFunctorIfffNS0_15binary_internal10MulFunctorIfEEEEEEvRNS_18TensorIteratorBaseERKT_EUliE_EEviT1_)
        /*0064*/ 	.short	0x0210
        /*0066*/ 	.short	0x0220


	//----- nvinfo : EIATTR_SW_WAR
	.align		4
.L_4455:
        /*0068*/ 	.byte	0x04, 0x36
        /*006a*/ 	.short	(.L_4457 - .L_4456)
.L_4456:
        /*006c*/ 	.word	0x00000008
.L_4457:


//--------------------- .nv.info._ZN2at6native27unrolled_elementwise_kernelINS0_13BUnaryFunctorIfffNS0_15binary_internal10MulFunctorIfEEEESt5arrayIPcLm2EELi4E23TrivialOffsetCalculatorILi1EjESB_NS0_6memory15LoadWithoutCastENSC_16StoreWithoutCastEEEviT_T0_T2_T3_T4_T5_ --------------------------
	.section	.nv.info._ZN2at6native27unrolled_elementwise_kernelINS0_13BUnaryFunctorIfffNS0_15binary_internal10MulFunctorIfEEEESt5arrayIPcLm2EELi4E23TrivialOffsetCalculatorILi1EjESB_NS0_6memory15LoadWithoutCastENSC_16StoreWithoutCastEEEviT_T0_T2_T3_T4_T5_,"",@"SHT_CUDA_INFO"
	.sectionflags	@""
	.align	4


	//----- nvinfo : EIATTR_CUDA_API_VERSION
	.align		4
        /*0000*/ 	.byte	0x04, 0x37
        /*0002*/ 	.short	(.L_4459 - .L_4458)
.L_4458:
        /*0004*/ 	.word	0x00000082


	//----- nvinfo : EIATTR_KPARAM_INFO
	.align		4
.L_4459:
        /*0008*/ 	.byte	0x04, 0x17
        /*000a*/ 	.short	(.L_4461 - .L_4460)
.L_4460:
        /*000c*/ 	.word	0x00000000
        /*0010*/ 	.short	0x0006
        /*0012*/ 	.short	0x0023
        /*0014*/ 	.byte	0x00, 0xf0, 0x05, 0x00


	//----- nvinfo : EIATTR_KPARAM_INFO
	.align		4
.L_4461:
        /*0018*/ 	.byte	0x04, 0x17
        /*001a*/ 	.short	(.L_4463 - .L_4462)
.L_4462:
        /*001c*/ 	.word	0x00000000
        /*0020*/ 	.short	0x0005
        /*0022*/ 	.short	0x0022
        /*0024*/ 	.byte	0x00, 0xf0, 0x05, 0x00


	//----- nvinfo : EIATTR_KPARAM_INFO
	.align		4
.L_4463:
        /*0028*/ 	.byte	0x04, 0x17
        /*002a*/ 	.short	(.L_4465 - .L_4464)
.L_4464:
        /*002c*/ 	.word	0x00000000
        /*0030*/ 	.short	0x0004
        /*0032*/ 	.short	0x0021
        /*0034*/ 	.byte	0x00, 0xf0, 0x05, 0x00


	//----- nvinfo : EIATTR_KPARAM_INFO
	.align		4
.L_4465:
        /*0038*/ 	.byte	0x04, 0x17
        /*003a*/ 	.short	(.L_4467 - .L_4466)
.L_4466:
        /*003c*/ 	.word	0x00000000
        /*0040*/ 	.short	0x0003
        /*0042*/ 	.short	0x0020
        /*0044*/ 	.byte	0x00, 0xf0, 0x05, 0x00


	//----- nvinfo : EIATTR_KPARAM_INFO
	.align		4
.L_4467:
        /*0048*/ 	.byte	0x04, 0x17
        /*004a*/ 	.short	(.L_4469 - .L_4468)
.L_4468:
        /*004c*/ 	.word	0x00000000
        /*0050*/ 	.short	0x0002
        /*0052*/ 	.short	0x0010
        /*0054*/ 	.byte	0x00, 0xf0, 0x41, 0x00


	//----- nvinfo : EIATTR_KPARAM_INFO
	.align		4
.L_4469:
        /*0058*/ 	.byte	0x04, 0x17
        /*005a*/ 	.short	(.L_4471 - .L_4470)
.L_4470:
        /*005c*/ 	.word	0x00000000
        /*0060*/ 	.short	0x0001
        /*0062*/ 	.short	0x0004
        /*0064*/ 	.byte	0x00, 0xf0, 0x21, 0x00


	//----- nvinfo : EIATTR_KPARAM_INFO
	.align		4
.L_4471:
        /*0068*/ 	.byte	0x04, 0x17
        /*006a*/ 	.short	(.L_4473 - .L_4472)
.L_4472:
        /*006c*/ 	.word	0x00000000
        /*0070*/ 	.short	0x0000
        /*0072*/ 	.short	0x0000
        /*0074*/ 	.byte	0x00, 0xf0, 0x11, 0x00


	//----- nvinfo : EIATTR_SPARSE_MMA_MASK
	.align		4
.L_4473:
        /*0078*/ 	.byte	0x03, 0x50
        /*007a*/ 	.short	0x0000


	//----- nvinfo : EIATTR_MAXREG_COUNT
	.align		4
        /*007c*/ 	.byte	0x03, 0x1b
        /*007e*/ 	.short	0x00ff


	//----- nvinfo : EIATTR_MERCURY_ISA_VERSION
	.align		4
        /*0080*/ 	.byte	0x03, 0x5f
        /*0082*/ 	.short	0x0101


	//----- nvinfo : EIATTR_EXIT_INSTR_OFFSETS
	.align		4
        /*0084*/ 	.byte	0x04, 0x1c
        /*0086*/ 	.short	(.L_4475 - .L_4474)


	//   ....[0]....
.L_4474:
        /*0088*/ 	.word	0x000003b0


	//   ....[1]....
        /*008c*/ 	.word	0x00000400


	//----- nvinfo : EIATTR_MAX_THREADS
	.align		4
.L_4475:
        /*0090*/ 	.byte	0x04, 0x05
        /*0092*/ 	.short	(.L_4477 - .L_4476)
.L_4476:
        /*0094*/ 	.word	0x00000080
        /*0098*/ 	.word	0x00000001
        /*009c*/ 	.word	0x00000001


	//----- nvinfo : EIATTR_CRS_STACK_SIZE
	.align		4
.L_4477:
        /*00a0*/ 	.byte	0x04, 0x1e
        /*00a2*/ 	.short	(.L_4479 - .L_4478)
.L_4478:
        /*00a4*/ 	.word	0x00000000


	//----- nvinfo : EIATTR_CBANK_PARAM_SIZE
	.align		4
.L_4479:
        /*00a8*/ 	.byte	0x03, 0x19
        /*00aa*/ 	.short	0x0024


	//----- nvinfo : EIATTR_PARAM_CBANK
	.align		4
        /*00ac*/ 	.byte	0x04, 0x0a
        /*00ae*/ 	.short	(.L_4481 - .L_4480)
	.align		4
.L_4480:
        /*00b0*/ 	.word	index@(.nv.constant0._ZN2at6native27unrolled_elementwise_kernelINS0_13BUnaryFunctorIfffNS0_15binary_internal10MulFunctorIfEEEESt5arrayIPcLm2EELi4E23TrivialOffsetCalculatorILi1EjESB_NS0_6memory15LoadWithoutCastENSC_16StoreWithoutCastEEEviT_T0_T2_T3_T4_T5_)
        /*00b4*/ 	.short	0x0210
        /*00b6*/ 	.short	0x0024


	//----- nvinfo : EIATTR_SW_WAR
	.align		4
.L_4481:
        /*00b8*/ 	.byte	0x04, 0x36
        /*00ba*/ 	.short	(.L_4483 - .L_4482)
.L_4482:
        /*00bc*/ 	.word	0x00000008
.L_4483:


//--------------------- .nv.info._ZN2at6native29vectorized_elementwise_kernelILi2ENS0_13BUnaryFunctorIfffNS0_15binary_internal10MulFunctorIfEEEESt5arrayIPcLm2EEEEviT0_T1_ --------------------------
	.section	.nv.info._ZN2at6native29vectorized_elementwise_kernelILi2ENS0_13BUnaryFunctorIfffNS0_15binary_internal10MulFunctorIfEEEESt5arrayIPcLm2EEEEviT0_T1_,"",@"SHT_CUDA_INFO"
	.sectionflags	@""
	.align	4


	//----- nvinfo : EIATTR_CUDA_API_VERSION
	.align		4
        /*0000*/ 	.byte	0x04, 0x37
        /*0002*/ 	.short	(.L_4485 - .L_4484)
.L_4484:
        /*0004*/ 	.word	0x00000082


	//----- nvinfo : EIATTR_KPARAM_INFO
	.align		4
.L_4485:
        /*0008*/ 	.byte	0x04, 0x17
        /*000a*/ 	.short	(.L_4487 - .L_4486)
.L_4486:
        /*000c*/ 	.word	0x00000000
        /*0010*/ 	.short	0x0002
        /*0012*/ 	.short	0x0010
        /*0014*/ 	.byte	0x00, 0xf0, 0x41, 0x00


	//----- nvinfo : EIATTR_KPARAM_INFO
	.align		4
.L_4487:
        /*0018*/ 	.byte	0x04, 0x17
        /*001a*/ 	.short	(.L_4489 - .L_4488)
.L_4488:
        /*001c*/ 	.word	0x00000000
        /*0020*/ 	.short	0x0001
        /*0022*/ 	.short	0x0004
        /*0024*/ 	.byte	0x00, 0xf0, 0x21, 0x00


	//----- nvinfo : EIATTR_KPARAM_INFO
	.align		4
.L_4489:
        /*0028*/ 	.byte	0x04, 0x17
        /*002a*/ 	.short	(.L_4491 - .L_4490)
.L_4490:
        /*002c*/ 	.word	0x00000000
        /*0030*/ 	.short	0x0000
        /*0032*/ 	.short	0x0000
        /*0034*/ 	.byte	0x00, 0xf0, 0x11, 0x00


	//----- nvinfo : EIATTR_SPARSE_MMA_MASK
	.align		4
.L_4491:
        /*0038*/ 	.byte	0x03, 0x50
        /*003a*/ 	.short	0x0000


	//----- nvinfo : EIATTR_MAXREG_COUNT
	.align		4
        /*003c*/ 	.byte	0x03, 0x1b
        /*003e*/ 	.short	0x00ff


	//----- nvinfo : EIATTR_MERCURY_ISA_VERSION
	.align		4
        /*0040*/ 	.byte	0x03, 0x5f
        /*0042*/ 	.short	0x0101


	//----- nvinfo : EIATTR_EXIT_INSTR_OFFSETS
	.align		4
        /*0044*/ 	.byte	0x04, 0x1c
        /*0046*/ 	.short	(.L_4493 - .L_4492)


	//   ....[0]....
.L_4492:
        /*0048*/ 	.word	0x00000200


	//   ....[1]....
        /*004c*/ 	.word	0x00000980


	//   ....[2]....
        /*0050*/ 	.word	0x000009d0


	//----- nvinfo : EIATTR_MAX_THREADS
	.align		4
.L_4493:
        /*0054*/ 	.byte	0x04, 0x05
        /*0056*/ 	.short	(.L_4495 - .L_4494)
.L_4494:
        /*0058*/ 	.word	0x00000080
        /*005c*/ 	.word	0x00000001
        /*0060*/ 	.word	0x00000001


	//----- nvinfo : EIATTR_CRS_STACK_SIZE
	.align		4
.L_4495:
        /*0064*/ 	.byte	0x04, 0x1e
        /*0066*/ 	.short	(.L_4497 - .L_4496)
.L_4496:
        /*0068*/ 	.word	0x00000000


	//----- nvinfo : EIATTR_CBANK_PARAM_SIZE
	.align		4
.L_4497:
        /*006c*/ 	.byte	0x03, 0x19
        /*006e*/ 	.short	0x0020


	//----- nvinfo : EIATTR_PARAM_CBANK
	.align		4
        /*0070*/ 	.byte	0x04, 0x0a
        /*0072*/ 	.short	(.L_4499 - .L_4498)
	.align		4
.L_4498:
        /*0074*/ 	.word	index@(.nv.constant0._ZN2at6native29vectorized_elementwise_kernelILi2ENS0_13BUnaryFunctorIfffNS0_15binary_internal10MulFunctorIfEEEESt5arrayIPcLm2EEEEviT0_T1_)
        /*0078*/ 	.short	0x0210
        /*007a*/ 	.short	0x0020


	//----- nvinfo : EIATTR_SW_WAR
	.align		4
.L_4499:
        /*007c*/ 	.byte	0x04, 0x36
        /*007e*/ 	.short	(.L_4501 - .L_4500)
.L_4500:
        /*0080*/ 	.word	0x00000008
.L_4501:


//--------------------- .nv.info._ZN2at6native29vectorized_elementwise_kernelILi4ENS0_13BUnaryFunctorIfffNS0_15binary_internal10MulFunctorIfEEEESt5arrayIPcLm2EEEEviT0_T1_ --------------------------
	.section	.nv.info._ZN2at6native29vectorized_elementwise_kernelILi4ENS0_13BUnaryFunctorIfffNS0_15binary_internal10MulFunctorIfEEEESt5arrayIPcLm2EEEEviT0_T1_,"",@"SHT_CUDA_INFO"
	.sectionflags	@""
	.align	4


	//----- nvinfo : EIATTR_CUDA_API_VERSION
	.align		4
        /*0000*/ 	.byte	0x04, 0x37
        /*0002*/ 	.short	(.L_4503 - .L_4502)
.L_4502:
        /*0004*/ 	.word	0x00000082


	//----- nvinfo : EIATTR_KPARAM_INFO
	.align		4
.L_4503:
        /*0008*/ 	.byte	0x04, 0x17
        /*000a*/ 	.short	(.L_4505 - .L_4504)
.L_4504:
        /*000c*/ 	.word	0x00000000
        /*0010*/ 	.short	0x0002
        /*0012*/ 	.short	0x0010
        /*0014*/ 	.byte	0x00, 0xf0, 0x41, 0x00


	//----- nvinfo : EIATTR_KPARAM_INFO
	.align		4
.L_4505:
        /*0018*/ 	.byte	0x04, 0x17
        /*001a*/ 	.short	(.L_4507 - .L_4506)
.L_4506:
        /*001c*/ 	.word	0x00000000
        /*0020*/ 	.short	0x0001
        /*0022*/ 	.short	0x0004
        /*0024*/ 	.byte	0x00, 0xf0, 0x21, 0x00


	//----- nvinfo : EIATTR_KPARAM_INFO
	.align		4
.L_4507:
        /*0028*/ 	.byte	0x04, 0x17
        /*002a*/ 	.short	(.L_4509 - .L_4508)
.L_4508:
        /*002c*/ 	.word	0x00000000
        /*0030*/ 	.short	0x0000
        /*0032*/ 	.short	0x0000
        /*0034*/ 	.byte	0x00, 0xf0, 0x11, 0x00


	//----- nvinfo : EIATTR_SPARSE_MMA_MASK
	.align		4
.L_4509:
        /*0038*/ 	.byte	0x03, 0x50
        /*003a*/ 	.short	0x0000


	//----- nvinfo : EIATTR_MAXREG_COUNT
	.align		4
        /*003c*/ 	.byte	0x03, 0x1b
        /*003e*/ 	.short	0x00ff


	//----- nvinfo : EIATTR_MERCURY_ISA_VERSION
	.align		4
        /*0040*/ 	.byte	0x03, 0x5f
        /*0042*/ 	.short	0x0101


	//----- nvinfo : EIATTR_EXIT_INSTR_OFFSETS
	.align		4
        /*0044*/ 	.byte	0x04, 0x1c
        /*0046*/ 	.short	(.L_4511 - .L_4510)


	//   ....[0]....
.L_4510:
        /*0048*/ 	.word	0x000001c0


	//   ....[1]....
        /*004c*/ 	.word	0x00000940


	//   ....[2]....
        /*0050*/ 	.word	0x00000990


	//----- nvinfo : EIATTR_MAX_THREADS
	.align		4
.L_4511:
        /*0054*/ 	.byte	0x04, 0x05
        /*0056*/ 	.short	(.L_4513 - .L_4512)
.L_4512:
        /*0058*/ 	.word	0x00000080
        /*005c*/ 	.word	0x00000001
        /*0060*/ 	.word	0x00000001


	//----- nvinfo : EIATTR_CRS_STACK_SIZE
	.align		4
.L_4513:
        /*0064*/ 	.byte	0x04, 0x1e
        /*0066*/ 	.short	(.L_4515 - .L_4514)
.L_4514:
        /*0068*/ 	.word	0x00000000


	//----- nvinfo : EIATTR_CBANK_PARAM_SIZE
	.align		4
.L_4515:
        /*006c*/ 	.byte	0x03, 0x19
        /*006e*/ 	.short	0x0020


	//----- nvinfo : EIATTR_PARAM_CBANK
	.align		4
        /*0070*/ 	.byte	0x04, 0x0a
        /*0072*/ 	.short	(.L_4517 - .L_4516)
	.align		4
.L_4516:
        /*0074*/ 	.word	index@(.nv.constant0._ZN2at6native29vectorized_elementwise_kernelILi4ENS0_13BUnaryFunctorIfffNS0_15binary_internal10MulFunctorIfEEEESt5arrayIPcLm2EEEEviT0_T1_)
        /*0078*/ 	.short	0x0210
        /*007a*/ 	.short	0x0020


	//----- nvinfo : EIATTR_SW_WAR
	.align		4
.L_4517:
        /*007c*/ 	.byte	0x04, 0x36
        /*007e*/ 	.short	(.L_4519 - .L_4518)
.L_4518:
        /*0080*/ 	.word	0x00000008
.L_4519:


//--------------------- .nv.info._ZN2at6native29vectorized_elementwise_kernelILi8ENS0_13BUnaryFunctorIfffNS0_15binary_internal10MulFunctorIfEEEESt5arrayIPcLm2EEEEviT0_T1_ --------------------------
	.section	.nv.info._ZN2at6native29vectorized_elementwise_kernelILi8ENS0_13BUnaryFunctorIfffNS0_15binary_internal10MulFunctorIfEEEESt5arrayIPcLm2EEEEviT0_T1_,"",@"SHT_CUDA_INFO"
	.sectionflags	@""
	.align	4


	//----- nvinfo : EIATTR_CUDA_API_VERSION
	.align		4
        /*0000*/ 	.byte	0x04, 0x37
        /*0002*/ 	.short	(.L_4521 - .L_4520)
.L_4520:
        /*0004*/ 	.word	0x00000082


	//----- nvinfo : EIATTR_KPARAM_INFO
	.align		4
.L_4521:
        /*0008*/ 	.byte	0x04, 0x17
        /*000a*/ 	.short	(.L_4523 - .L_4522)
.L_4522:
        /*000c*/ 	.word	0x00000000
        /*0010*/ 	.short	0x0002
        /*0012*/ 	.short	0x0010
        /*0014*/ 	.byte	0x00, 0xf0, 0x41, 0x00


	//----- nvinfo : EIATTR_KPARAM_INFO
	.align		4
.L_4523:
        /*0018*/ 	.byte	0x04, 0x17
        /*001a*/ 	.short	(.L_4525 - .L_4524)
.L_4524:
        /*001c*/ 	.word	0x00000000
        /*0020*/ 	.short	0x0001
        /*0022*/ 	.short	0x0004
        /*0024*/ 	.byte	0x00, 0xf0, 0x21, 0x00


	//----- nvinfo : EIATTR_KPARAM_INFO
	.align		4
.L_4525:
        /*0028*/ 	.byte	0x04, 0x17
        /*002a*/ 	.short	(.L_4527 - .L_4526)
.L_4526:
        /*002c*/ 	.word	0x00000000
        /*0030*/ 	.short	0x0000
        /*0032*/ 	.short	0x0000
        /*0034*/ 	.byte	0x00, 0xf0, 0x11, 0x00


	//----- nvinfo : EIATTR_SPARSE_MMA_MASK
	.align		4
.L_4527:
        /*0038*/ 	.byte	0x03, 0x50
        /*003a*/ 	.short	0x0000


	//----- nvinfo : EIATTR_MAXREG_COUNT
	.align		4
        /*003c*/ 	.byte	0x03, 0x1b
        /*003e*/ 	.short	0x00ff


	//----- nvinfo : EIATTR_MERCURY_ISA_VERSION
	.align		4
        /*0040*/ 	.byte	0x03, 0x5f
        /*0042*/ 	.short	0x0101


	//----- nvinfo : EIATTR_EXIT_INSTR_OFFSETS
	.align		4
        /*0044*/ 	.byte	0x04, 0x1c
        /*0046*/ 	.short	(.L_4529 - .L_4528)


	//   ....[0]....
.L_4528:
        /*0048*/ 	.word	0x000001c0


	//   ....[1]....
        /*004c*/ 	.word	0x00000940


	//   ....[2]....
        /*0050*/ 	.word	0x00000990


	//----- nvinfo : EIATTR_MAX_THREADS
	.align		4
.L_4529:
        /*0054*/ 	.byte	0x04, 0x05
        /*0056*/ 	.short	(.L_4531 - .L_4530)
.L_4530:
        /*0058*/ 	.word	0x00000080
        /*005c*/ 	.word	0x00000001
        /*0060*/ 	.word	0x00000001


	//----- nvinfo : EIATTR_CRS_STACK_SIZE
	.align		4
.L_4531:
        /*0064*/ 	.byte	0x04, 0x1e
        /*0066*/ 	.short	(.L_4533 - .L_4532)
.L_4532:
        /*0068*/ 	.word	0x00000000


	//----- nvinfo : EIATTR_CBANK_PARAM_SIZE
	.align		4
.L_4533:
        /*006c*/ 	.byte	0x03, 0x19
        /*006e*/ 	.short	0x0020


	//----- nvinfo : EIATTR_PARAM_CBANK
	.align		4
        /*0070*/ 	.byte	0x04, 0x0a
        /*0072*/ 	.short	(.L_4535 - .L_4534)
	.align		4
.L_4534:
        /*0074*/ 	.word	index@(.nv.constant0._ZN2at6native29vectorized_elementwise_kernelILi8ENS0_13BUnaryFunctorIfffNS0_15binary_internal10MulFunctorIfEEEESt5arrayIPcLm2EEEEviT0_T1_)
        /*0078*/ 	.short	0x0210
        /*007a*/ 	.short	0x0020


	//----- nvinfo : EIATTR_SW_WAR
	.align		4
.L_4535:
        /*007c*/ 	.byte	0x04, 0x36
        /*007e*/ 	.short	(.L_4537 - .L_4536)
.L_4536:
        /*0080*/ 	.word	0x00000008
.L_4537:


//--------------------- .nv.info._ZN2at6native18elementwise_kernelILi128ELi4EZNS0_15gpu_kernel_implINS0_13BUnaryFunctorIdddNS0_15binary_internal10MulFunctorIdEEEEEEvRNS_18TensorIteratorBaseERKT_EUliE_EEviT1_ --------------------------
	.section	.nv.info._ZN2at6native18elementwise_kernelILi128ELi4EZNS0_15gpu_kernel_implINS0_13BUnaryFunctorIdddNS0_15binary_internal10MulFunctorIdEEEEEEvRNS_18TensorIteratorBaseERKT_EUliE_EEviT1_,"",@"SHT_CUDA_INFO"
	.sectionflags	@""
	.align	4


	//----- nvinfo : EIATTR_CUDA_API_VERSION
	.align		4
        /*0000*/ 	.byte	0x04, 0x37
        /*0002*/ 	.short	(.L_4539 - .L_4538)
.L_4538:
        /*0004*/ 	.word	0x00000082


	//----- nvinfo : EIATTR_KPARAM_INFO
	.align		4
.L_4539:
        /*0008*/ 	.byte	0x04, 0x17
        /*000a*/ 	.short	(.L_4541 - .L_4540)
.L_4540:
        /*000c*/ 	.word	0x00000000
        /*0010*/ 	.short	0x0001
        /*0012*/ 	.short	0x0008
        /*0014*/ 	.byte	0x00, 0xf0, 0xa1, 0x08


	//----- nvinfo : EIATTR_KPARAM_INFO
	.align		4
.L_4541:
        /*0018*/ 	.byte	0x04, 0x17
        /*001a*/ 	.short	(.L_4543 - .L_4542)
.L_4542:
        /*001c*/ 	.word	0x00000000
        /*0020*/ 	.short	0x0000
        /*0022*/ 	.short	0x0000
        /*0024*/ 	.byte	0x00, 0xf0, 0x11, 0x00


	//----- nvinfo : EIATTR_SPARSE_MMA_MASK
	.align		4
.L_4543:
        /*0028*/ 	.byte	0x03, 0x50
        /*002a*/ 	.short	0x0000


	//----- nvinfo : EIATTR_MAXREG_COUNT
	.align		4
        /*002c*/ 	.byte	0x03, 0x1b
        /*002e*/ 	.short	0x0080


	//----- nvinfo : EIATTR_EXTERNS
	.align		4
        /*0030*/ 	.byte	0x04, 0x0f
        /*0032*/ 	.short	(.L_4545 - .L_4544)


	//   ....[0]....
	.align		4
.L_4544:
        /*0034*/ 	.word	index@(__assertfail)


	//----- nvinfo : EIATTR_MERCURY_ISA_VERSION
	.align		4
.L_4545:
        /*0038*/ 	.byte	0x03, 0x5f
        /*003a*/ 	.short	0x0101


	//----- nvinfo : EIATTR_SYSCALL_OFFSETS
	.align		4
        /*003c*/ 	.byte	0x04, 0x46
        /*003e*/ 	.short	(.L_4547 - .L_4546)


	//   ....[0]....
.L_4546:
        /*0040*/ 	.word	0x00002260


	//   ....[1]....
        /*0044*/ 	.word	0x000033a0


	//   ....[2]....
        /*0048*/ 	.word	0x00005630


	//   ....[3]....
        /*004c*/ 	.word	0x00006770


	//   ....[4]....
        /*0050*/ 	.word	0x000089f0


	//   ....[5]....
        /*0054*/ 	.word	0x00009b30


	//   ....[6]....
        /*0058*/ 	.word	0x0000bda0


	//   ....[7]....
        /*005c*/ 	.word	0x0000cee0


	//----- nvinfo : EIATTR_EXIT_INSTR_OFFSETS
	.align		4
.L_4547:
        /*0060*/ 	.byte	0x04, 0x1c
        /*0062*/ 	.short	(.L_4549 - .L_4548)


	//   ....[0]....
.L_4548:
        /*0064*/ 	.word	0x00009be0


	//   ....[1]....
        /*0068*/ 	.word	0x0000bf20


	//   ....[2]....
        /*006c*/ 	.word	0x0000bf60


	//   ....[3]....
        /*0070*/ 	.word	0x0000bff0


	//   ....[4]....
        /*0074*/ 	.word	0x0000c020


	//   ....[5]....
        /*0078*/ 	.word	0x0000c050


	//   ....[6]....
        /*007c*/ 	.word	0x0000c120


	//   ....[7]....
        /*0080*/ 	.word	0x0000c1a0


	//   ....[8]....
        /*0084*/ 	.word	0x0000c280


	//   ....[9]....
        /*0088*/ 	.word	0x0000c310


	//   ....[10]....
        /*008c*/ 	.word	0x0000c330


	//   ....[11]....
        /*0090*/ 	.word	0x0000c3f0


	//   ....[12]....
        /*0094*/ 	.word	0x0000c420


	//   ....[13]....
        /*0098*/ 	.word	0x0000c5f0


	//   ....[14]....
        /*009c*/ 	.word	0x0000c790


	//   ....[15]....
        /*00a0*/ 	.word	0x0000c810


	//   ....[16]....
        /*00a4*/ 	.word	0x0000c8c0


	//   ....[17]....
        /*00a8*/ 	.word	0x0000ca80


	//   ....[18]....
        /*00ac*/ 	.word	0x0000cc40


	//   ....[19]....
        /*00b0*/ 	.word	0x0000cde0


	//   ....[20]....
        /*00b4*/ 	.word	0x0000cef0


	//   ....[21]....
        /*00b8*/ 	.word	0x0000cf20


	//   ....[22]....
        /*00bc*/ 	.word	0x0000cf50


	//----- nvinfo : EIATTR_MAX_THREADS
	.align		4
.L_4549:
        /*00c0*/ 	.byte	0x04, 0x05
        /*00c2*/ 	.short	(.L_4551 - .L_4550)
.L_4550:
        /*00c4*/ 	.word	0x00000080
        /*00c8*/ 	.word	0x00000001
        /*00cc*/ 	.word	0x00000001


	//----- nvinfo : EIATTR_CRS_STACK_SIZE
	.align		4
.L_4551:
        /*00d0*/ 	.byte	0x04, 0x1e
        /*00d2*/ 	.short	(.L_4553 - .L_4552)
.L_4552:
        /*00d4*/ 	.word	0x00000000


	//----- nvinfo : EIATTR_CBANK_PARAM_SIZE
	.align		4
.L_4553:
        /*00d8*/ 	.byte	0x03, 0x19
        /*00da*/ 	.short	0x0230


	//----- nvinfo : EIATTR_PARAM_CBANK
	.align		4
        /*00dc*/ 	.byte	0x04, 0x0a
        /*00de*/ 	.short	(.L_4555 - .L_4554)
	.align		4
.L_4554:
        /*00e0*/ 	.word	index@(.nv.constant0._ZN2at6native18elementwise_kernelILi128ELi4EZNS0_15gpu_kernel_implINS0_13BUnaryFunctorIdddNS0_15binary_internal10MulFunctorIdEEEEEEvRNS_18TensorIteratorBaseERKT_EUliE_EEviT1_)
        /*00e4*/ 	.short	0x0210
        /*00e6*/ 	.short	0x0230


	//----- nvinfo : EIATTR_SW_WAR
	.align		4
.L_4555:
        /*00e8*/ 	.byte	0x04, 0x36
        /*00ea*/ 	.short	(.L_4557 - .L_4556)
.L_4556:
        /*00ec*/ 	.word	0x00000008
.L_4557:


//--------------------- .nv.info._ZN2at6native27unrolled_elementwise_kernelINS0_13BUnaryFunctorIdddNS0_15binary_internal10MulFunctorIdEEEESt5arrayIPcLm2EELi4E23TrivialOffsetCalculatorILi1EjESB_NS0_6memory12LoadWithCastILi1EEENSC_13StoreWithCastILi1EEEEEviT_T0_T2_T3_T4_T5_ --------------------------
	.section	.nv.info._ZN2at6native27unrolled_elementwise_kernelINS0_13BUnaryFunctorIdddNS0_15binary_internal10MulFunctorIdEEEESt5arrayIPcLm2EELi4E23TrivialOffsetCalculatorILi1EjESB_NS0_6memory12LoadWithCastILi1EEENSC_13StoreWithCastILi1EEEEEviT_T0_T2_T3_T4_T5_,"",@"SHT_CUDA_INFO"
	.sectionflags	@""
	.align	4


	//----- nvinfo : EIATTR_CUDA_API_VERSION
	.align		4
        /*0000*/ 	.byte	0x04, 0x37
        /*0002*/ 	.short	(.L_4559 - .L_4558)
.L_4558:
        /*0004*/ 	.word	0x00000082


	//----- nvinfo : EIATTR_KPARAM_INFO
	.align		4
.L_4559:
        /*0008*/ 	.byte	0x04, 0x17
        /*000a*/ 	.short	(.L_4561 - .L_4560)
.L_4560:
        /*000c*/ 	.word	0x00000000
        /*0010*/ 	.short	0x0006
        /*0012*/ 	.short	0x0034
        /*0014*/ 	.byte	0x00, 0xf0, 0x21, 0x00


	//----- nvinfo : EIATTR_KPARAM_INFO
	.align		4
.L_4561:
        /*0018*/ 	.byte	0x04, 0x17
        /*001a*/ 	.short	(.L_4563 - .L_4562)
.L_4562:
        /*001c*/ 	.word	0x00000000
        /*0020*/ 	.short	0x0005
        /*0022*/ 	.short	0x002c
        /*0024*/ 	.byte	0x00, 0xf0, 0x21, 0x00


	//----- nvinfo : EIATTR_KPARAM_INFO
	.align		4
.L_4563:
        /*0028*/ 	.byte	0x04, 0x17
        /*002a*/ 	.short	(.L_4565 - .L_4564)
.L_4564:
        /*002c*/ 	.word	0x00000000
        /*0030*/ 	.short	0x0004
        /*0032*/ 	.short	0x0029
        /*0034*/ 	.byte	0x00, 0xf0, 0x05, 0x00


	//----- nvinfo : EIATTR_KPARAM_INFO
	.align		4
.L_4565:
        /*0038*/ 	.byte	0x04, 0x17
        /*003a*/ 	.short	(.L_4567 - .L_4566)
.L_4566:
        /*003c*/ 	.word	0x00000000
        /*0040*/ 	.short	0x0003
        /*0042*/ 	.short	0x0028
        /*0044*/ 	.byte	0x00, 0xf0, 0x05, 0x00


	//----- nvinfo : EIATTR_KPARAM_INFO
	.align		4
.L_4567:
        /*0048*/ 	.byte	0x04, 0x17
        /*004a*/ 	.short	(.L_4569 - .L_4568)
.L_4568:
        /*004c*/ 	.word	0x00000000
        /*0050*/ 	.short	0x0002
        /*0052*/ 	.short	0x0018
        /*0054*/ 	.byte	0x00, 0xf0, 0x41, 0x00


	//----- nvinfo : EIATTR_KPARAM_INFO
	.align		4
.L_4569:
        /*0058*/ 	.byte	0x04, 0x17
        /*005a*/ 	.short	(.L_4571 - .L_4570)
.L_4570:
        /*005c*/ 	.word	0x00000000
        /*0060*/ 	.short	0x0001
        /*0062*/ 	.short	0x0008
        /*0064*/ 	.byte	0x00, 0xf0, 0x41, 0x00


	//----- nvinfo : EIATTR_KPARAM_INFO
	.align		4
.L_4571:
        /*0068*/ 	.byte	0x04, 0x17
        /*006a*/ 	.short	(.L_4573 - .L_4572)
.L_4572:
        /*006c*/ 	.word	0x00000000
        /*0070*/ 	.short	0x0000
        /*0072*/ 	.short	0x0000
        /*0074*/ 	.byte	0x00, 0xf0, 0x11, 0x00


	//----- nvinfo : EIATTR_SPARSE_MMA_MASK
	.align		4
.L_4573:
        /*0078*/ 	.byte	0x03, 0x50
        /*007a*/ 	.short	0x0000


	//----- nvinfo : EIATTR_MAXREG_COUNT
	.align		4
        /*007c*/ 	.byte	0x03, 0x1b
        /*007e*/ 	.short	0x00ff


	//----- nvinfo : EIATTR_EXTERNS
	.align		4
        /*0080*/ 	.byte	0x04, 0x0f
        /*0082*/ 	.short	(.L_4575 - .L_4574)


	//   ....[0]....
	.align		4
.L_4574:
        /*0084*/ 	.word	index@(__assertfail)


	//----- nvinfo : EIATTR_MERCURY_ISA_VERSION
	.align		4
.L_4575:
        /*0088*/ 	.byte	0x03, 0x5f
        /*008a*/ 	.short	0x0101


	//----- nvinfo : EIATTR_SYSCALL_OFFSETS
	.align		4
        /*008c*/ 	.byte	0x04, 0x46
        /*008e*/ 	.short	(.L_4577 - .L_4576)


	//   ....[0]....
.L_4576:
        /*0090*/ 	.word	0x00000f80


	//   ....[1]....
        /*0094*/ 	.word	0x00001f20


	//   ....[2]....
        /*0098*/ 	.word	0x00002ed0


	//   ....[3]....
        /*009c*/ 	.word	0x00003e50


	//   ....[4]....
        /*00a0*/ 	.word	0x00005060


	//   ....[5]....
        /*00a4*/ 	.word	0x000061f0


	//   ....[6]....
        /*00a8*/ 	.word	0x00007370


	//   ....[7]....
        /*00ac*/ 	.word	0x00008510


	//----- nvinfo : EIATTR_EXIT_INSTR_OFFSETS
	.align		4
.L_4577:
        /*00b0*/ 	.byte	0x04, 0x1c
        /*00b2*/ 	.short	(.L_4579 - .L_4578)


	//   ....[0]....
.L_4578:
        /*00b4*/ 	.word	0x00007410


	//   ....[1]....
        /*00b8*/ 	.word	0x00007550


	//   ....[2]....
        /*00bc*/ 	.word	0x00007590


	//   ....[3]....
        /*00c0*/ 	.word	0x00007620


	//   ....[4]....
        /*00c4*/ 	.word	0x00007650


	//   ....[5]....
        /*00c8*/ 	.word	0x00007680


	//   ....[6]....
        /*00cc*/ 	.word	0x00007750


	//   ....[7]....
        /*00d0*/ 	.word	0x000077d0


	//   ....[8]....
        /*00d4*/ 	.word	0x000078b0


	//   ....[9]....
        /*00d8*/ 	.word	0x00007940


	//   ....[10]....
        /*00dc*/ 	.word	0x00007960


	//   ....[11]....
        /*00e0*/ 	.word	0x00007a20


	//   ....[12]....
        /*00e4*/ 	.word	0x00007a50


	//   ....[13]....
        /*00e8*/ 	.word	0x00007c20


	//   ....[14]....
        /*00ec*/ 	.word	0x00007dc0


	//   ....[15]....
        /*00f0*/ 	.word	0x00007e40


	//   ....[16]....
        /*00f4*/ 	.word	0x00007ef0


	//   ....[17]....
        /*00f8*/ 	.word	0x000080b0


	//   ....[18]....
        /*00fc*/ 	.word	0x00008270


	//   ....[19]....
        /*0100*/ 	.word	0x00008410


	//   ....[20]....
        /*0104*/ 	.word	0x00008520


	//   ....[21]....
        /*0108*/ 	.word	0x00008550


	//   ....[22]....
        /*010c*/ 	.word	0x00008580


	//----- nvinfo : EIATTR_MAX_THREADS
	.align		4
.L_4579:
        /*0110*/ 	.byte	0x04, 0x05
        /*0112*/ 	.short	(.L_4581 - .L_4580)
.L_4580:
        /*0114*/ 	.word	0x00000080
        /*0118*/ 	.word	0x00000001
        /*011c*/ 	.word	0x00000001


	//----- nvinfo : EIATTR_CRS_STACK_SIZE
	.align		4
.L_4581:
        /*0120*/ 	.byte	0x04, 0x1e
        /*0122*/ 	.short	(.L_4583 - .L_4582)
.L_4582:
        /*0124*/ 	.word	0x00000000


	//----- nvinfo : EIATTR_CBANK_PARAM_SIZE
	.align		4
.L_4583:
        /*0128*/ 	.byte	0x03, 0x19
        /*012a*/ 	.short	0x003c


	//----- nvinfo : EIATTR_PARAM_CBANK
	.align		4
        /*012c*/ 	.byte	0x04, 0x0a
        /*012e*/ 	.short	(.L_4585 - .L_4584)
	.align		4
.L_4584:
        /*0130*/ 	.word	index@(.nv.constant0._ZN2at6native27unrolled_elementwise_kernelINS0_13BUnaryFunctorIdddNS0_15binary_internal10MulFunctorIdEEEESt5arrayIPcLm2EELi4E23TrivialOffsetCalculatorILi1EjESB_NS0_6memory12LoadWithCastILi1EEENSC_13StoreWithCastILi1EEEEEviT_T0_T2_T3_T4_T5_)
        /*0134*/ 	.short	0x0210
        /*0136*/ 	.short	0x003c


	//----- nvinfo : EIATTR_SW_WAR
	.align		4
.L_4585:
        /*0138*/ 	.byte	0x04, 0x36
        /*013a*/ 	.short	(.L_4587 - .L_4586)
.L_4586:
        /*013c*/ 	.word	0x00000008
.L_4587:


//--------------------- .nv.info._ZN2at6native18elementwise_kernelILi128ELi2EZNS0_22gpu_kernel_impl_nocastINS0_13BUnaryFunctorIdddNS0_15binary_internal10MulFunctorIdEEEEEEvRNS_18TensorIteratorBaseERKT_EUliE_EEviT1_ --------------------------
	.section	.nv.info._ZN2at6native18elementwise_kernelILi128ELi2EZNS0_22gpu_kernel_impl_nocastINS0_13BUnaryFunctorIdddNS0_15binary_internal10MulFunctorIdEEEEEEvRNS_18TensorIteratorBaseERKT_EUliE_EEviT1_,"",@"SHT_CUDA_INFO"
	.sectionflags	@""
	.align	4


	//----- nvinfo : EIATTR_CUDA_API_VERSION
	.align		4
        /*0000*/ 	.byte	0x04, 0x37
        /*0002*/ 	.short	(.L_4589 - .L_4588)
.L_4588:
        /*0004*/ 	.word	0x00000082


	//----- nvinfo : EIATTR_KPARAM_INFO
	.align		4
.L_4589:
        /*0008*/ 	.byte	0x04, 0x17
        /*000a*/ 	.short	(.L_4591 - .L_4590)
.L_4590:
        /*000c*/ 	.word	0x00000000
        /*0010*/ 	.short	0x0001
        /*0012*/ 	.short	0x0008
        /*0014*/ 	.byte	0x00, 0xf0, 0x81, 0x08


	//----- nvinfo : EIATTR_KPARAM_INFO
	.align		4
.L_4591:
        /*0018*/ 	.byte	0x04, 0x17
        /*001a*/ 	.short	(.L_4593 - .L_4592)
.L_4592:
        /*001c*/ 	.word	0x00000000
        /*0020*/ 	.short	0x0000
        /*0022*/ 	.short	0x0000
        /*0024*/ 	.byte	0x00, 0xf0, 0x11, 0x00


	//----- nvinfo : EIATTR_SPARSE_MMA_MASK
	.align		4
.L_4593:
        /*0028*/ 	.byte	0x03, 0x50
        /*002a*/ 	.short	0x0000


	//----- nvinfo : EIATTR_MAXREG_COUNT
	.align		4
        /*002c*/ 	.byte	0x03, 0x1b
        /*002e*/ 	.short	0x0080


	//----- nvinfo : EIATTR_MERCURY_ISA_VERSION
	.align		4
        /*0030*/ 	.byte	0x03, 0x5f
        /*0032*/ 	.short	0x0101


	//----- nvinfo : EIATTR_EXIT_INSTR_OFFSETS
	.align		4
        /*0034*/ 	.byte	0x04, 0x1c
        /*0036*/ 	.short	(.L_4595 - .L_4594)


	//   ....[0]....
.L_4594:
        /*0038*/ 	.word	0x00001450


	//   ....[1]....
        /*003c*/ 	.word	0x000027f0


	//----- nvinfo : EIATTR_MAX_THREADS
	.align		4
.L_4595:
        /*0040*/ 	.byte	0x04, 0x05
        /*0042*/ 	.short	(.L_4597 - .L_4596)
.L_4596:
        /*0044*/ 	.word	0x00000080
        /*0048*/ 	.word	0x00000001
        /*004c*/ 	.word	0x00000001


	//----- nvinfo : EIATTR_CRS_STACK_SIZE
	.align		4
.L_4597:
        /*0050*/ 	.byte	0x04, 0x1e
        /*0052*/ 	.short	(.L_4599 - .L_4598)
.L_4598:
        /*0054*/ 	.word	0x00000000


	//----- nvinfo : EIATTR_CBANK_PARAM_SIZE
	.align		4
.L_4599:
        /*0058*/ 	.byte	0x03, 0x19
        /*005a*/ 	.short	0x0228


	//----- nvinfo : EIATTR_PARAM_CBANK
	.align		4
        /*005c*/ 	.byte	0x04, 0x0a
        /*005e*/ 	.short	(.L_4601 - .L_4600)
	.align		4
.L_4600:
        /*0060*/ 	.word	index@(.nv.constant0._ZN2at6native18elementwise_kernelILi128ELi2EZNS0_22gpu_kernel_impl_nocastINS0_13BUnaryFunctorIdddNS0_15binary_internal10MulFunctorIdEEEEEEvRNS_18TensorIteratorBaseERKT_EUliE_EEviT1_)
        /*0064*/ 	.short	0x0210
        /*0066*/ 	.short	0x0228


	//----- nvinfo : EIATTR_SW_WAR
	.align		4
.L_4601:
        /*0068*/ 	.byte	0x04, 0x36
        /*006a*/ 	.short	(.L_4603 - .L_4602)
.L_4602:
        /*006c*/ 	.word	0x00000008
.L_4603:


//--------------------- .nv.info._ZN2at6native27unrolled_elementwise_kernelINS0_13BUnaryFunctorIdddNS0_15binary_internal10MulFunctorIdEEEESt5arrayIPcLm2EELi4E23TrivialOffsetCalculatorILi1EjESB_NS0_6memory15LoadWithoutCastENSC_16StoreWithoutCastEEEviT_T0_T2_T3_T4_T5_ --------------------------
	.section	.nv.info._ZN2at6native27unrolled_elementwise_kernelINS0_13BUnaryFunctorIdddNS0_15binary_internal10MulFunctorIdEEEESt5arrayIPcLm2EELi4E23TrivialOffsetCalculatorILi1EjESB_NS0_6memory15LoadWithoutCastENSC_16StoreWithoutCastEEEviT_T0_T2_T3_T4_T5_,"",@"SHT_CUDA_INFO"
	.sectionflags	@""
	.align	4


	//----- nvinfo : EIATTR_CUDA_API_VERSION
	.align		4
        /*0000*/ 	.byte	0x04, 0x37
        /*0002*/ 	.short	(.L_4605 - .L_4604)
.L_4604:
        /*0004*/ 	.word	0x00000082


	//----- nvinfo : EIATTR_KPARAM_INFO
	.align		4
.L_4605:
        /*0008*/ 	.byte	0x04, 0x17
        /*000a*/ 	.short	(.L_4607 - .L_4606)
.L_4606:
        /*000c*/ 	.word	0x00000000
        /*0010*/ 	.short	0x0006
        /*0012*/ 	.short	0x002b
        /*0014*/ 	.byte	0x00, 0xf0, 0x05, 0x00


	//----- nvinfo : EIATTR_KPARAM_INFO
	.align		4
.L_4607:
        /*0018*/ 	.byte	0x04, 0x17
        /*001a*/ 	.short	(.L_4609 - .L_4608)
.L_4608:
        /*001c*/ 	.word	0x00000000
        /*0020*/ 	.short	0x0005
        /*0022*/ 	.short	0x002a
        /*0024*/ 	.byte	0x00, 0xf0, 0x05, 0x00


	//----- nvinfo : EIATTR_KPARAM_INFO
	.align		4
.L_4609:
        /*0028*/ 	.byte	0x04, 0x17
        /*002a*/ 	.short	(.L_4611 - .L_4610)
.L_4610:
        /*002c*/ 	.word	0x00000000
        /*0030*/ 	.short	0x0004
        /*0032*/ 	.short	0x0029
        /*0034*/ 	.byte	0x00, 0xf0, 0x05, 0x00


	//----- nvinfo : EIATTR_KPARAM_INFO
	.align		4
.L_4611:
        /*0038*/ 	.byte	0x04, 0x17
        /*003a*/ 	.short	(.L_4613 - .L_4612)
.L_4612:
        /*003c*/ 	.word	0x00000000
        /*0040*/ 	.short	0x0003
        /*0042*/ 	.short	0x0028
        /*0044*/ 	.byte	0x00, 0xf0, 0x05, 0x00


	//----- nvinfo : EIATTR_KPARAM_INFO
	.align		4
.L_4613:
        /*0048*/ 	.byte	0x04, 0x17
        /*004a*/ 	.short	(.L_4615 - .L_4614)
.L_4614:
        /*004c*/ 	.word	0x00000000
        /*0050*/ 	.short	0x0002
        /*0052*/ 	.short	0x0018
        /*0054*/ 	.byte	0x00, 0xf0, 0x41, 0x00


	//----- nvinfo : EIATTR_KPARAM_INFO
	.align		4
.L_4615:
        /*0058*/ 	.byte	0x04, 0x17
        /*005a*/ 	.short	(.L_4617 - .L_4616)
.L_4616:
        /*005c*/ 	.word	0x00000000
        /*0060*/ 	.short	0x0001
        /*0062*/ 	.short	0x0008
        /*0064*/ 	.byte	0x00, 0xf0, 0x41, 0x00


	//----- nvinfo : EIATTR_KPARAM_INFO
	.align		4
.L_4617:
        /*0068*/ 	.byte	0x04, 0x17
        /*006a*/ 	.short	(.L_4619 - .L_4618)
.L_4618:
        /*006c*/ 	.word	0x00000000
        /*0070*/ 	.short	0x0000
        /*0072*/ 	.short	0x0000
        /*0074*/ 	.byte	0x00, 0xf0, 0x11, 0x00


	//----- nvinfo : EIATTR_SPARSE_MMA_MASK
	.align		4
.L_4619:
        /*0078*/ 	.byte	0x03, 0x50
        /*007a*/ 	.short	0x0000


	//----- nvinfo : EIATTR_MAXREG_COUNT
	.align		4
        /*007c*/ 	.byte	0x03, 0x1b
        /*007e*/ 	.short	0x00ff


	//----- nvinfo : EIATTR_MERCURY_ISA_VERSION
	.align		4
        /*0080*/ 	.byte	0x03, 0x5f
        /*0082*/ 	.short	0x0101


	//----- nvinfo : EIATTR_EXIT_INSTR_OFFSETS
	.align		4
        /*0084*/ 	.byte	0x04, 0x1c
        /*0086*/ 	.short	(.L_4621 - .L_4620)


	//   ....[0]....
.L_4620:
        /*0088*/ 	.word	0x000003d0


	//   ....[1]....
        /*008c*/ 	.word	0x00000420


	//----- nvinfo : EIATTR_MAX_THREADS
	.align		4
.L_4621:
        /*0090*/ 	.byte	0x04, 0x05
        /*0092*/ 	.short	(.L_4623 - .L_4622)
.L_4622:
        /*0094*/ 	.word	0x00000080
        /*0098*/ 	.word	0x00000001
        /*009c*/ 	.word	0x00000001


	//----- nvinfo : EIATTR_CRS_STACK_SIZE
	.align		4
.L_4623:
        /*00a0*/ 	.byte	0x04, 0x1e
        /*00a2*/ 	.short	(.L_4625 - .L_4624)
.L_4624:
        /*00a4*/ 	.word	0x00000000


	//----- nvinfo : EIATTR_CBANK_PARAM_SIZE
	.align		4
.L_4625:
        /*00a8*/ 	.byte	0x03, 0x19
        /*00aa*/ 	.short	0x002c


	//----- nvinfo : EIATTR_PARAM_CBANK
	.align		4
        /*00ac*/ 	.byte	0x04, 0x0a
        /*00ae*/ 	.short	(.L_4627 - .L_4626)
	.align		4
.L_4626:
        /*00b0*/ 	.word	index@(.nv.constant0._ZN2at6native27unrolled_elementwise_kernelINS0_13BUnaryFunctorIdddNS0_15binary_internal10MulFunctorIdEEEESt5arrayIPcLm2EELi4E23TrivialOffsetCalculatorILi1EjESB_NS0_6memory15LoadWithoutCastENSC_16StoreWithoutCastEEEviT_T0_T2_T3_T4_T5_)
        /*00b4*/ 	.short	0x0210
        /*00b6*/ 	.short	0x002c


	//----- nvinfo : EIATTR_SW_WAR
	.align		4
.L_4627:
        /*00b8*/ 	.byte	0x04, 0x36
        /*00ba*/ 	.short	(.L_4629 - .L_4628)
.L_4628:
        /*00bc*/ 	.word	0x00000008
.L_4629:


//--------------------- .nv.info._ZN2at6native29vectorized_elementwise_kernelILi2ENS0_13BUnaryFunctorIdddNS0_15binary_internal10MulFunctorIdEEEESt5arrayIPcLm2EEEEviT0_T1_ --------------------------
	.section	.nv.info._ZN2at6native29vectorized_elementwise_kernelILi2ENS0_13BUnaryFunctorIdddNS0_15binary_internal10MulFunctorIdEEEESt5arrayIPcLm2EEEEviT0_T1_,"",@"SHT_CUDA_INFO"
	.sectionflags	@""
	.align	4


	//----- nvinfo : EIATTR_CUDA_API_VERSION
	.align		4
        /*0000*/ 	.byte	0x04, 0x37
        /*0002*/ 	.short	(.L_4631 - .L_4630)
.L_4630:
        /*0004*/ 	.word	0x00000082


	//----- nvinfo : EIATTR_KPARAM_INFO
	.align		4
.L_4631:
        /*0008*/ 	.byte	0x04, 0x17
        /*000a*/ 	.short	(.L_4633 - .L_4632)
.L_4632:
        /*000c*/ 	.word	0x00000000
        /*0010*/ 	.short	0x0002
        /*0012*/ 	.short	0x0018
        /*0014*/ 	.byte	0x00, 0xf0, 0x41, 0x00


	//----- nvinfo : EIATTR_KPARAM_INFO
	.align		4
.L_4633:
        /*0018*/ 	.byte	0x04, 0x17
        /*001a*/ 	.short	(.L_4635 - .L_4634)
.L_4634:
        /*001c*/ 	.word	0x00000000
        /*0020*/ 	.short	0x0001
        /*0022*/ 	.short	0x0008
        /*0024*/ 	.byte	0x00, 0xf0, 0x41, 0x00


	//----- nvinfo : EIATTR_KPARAM_INFO
	.align		4
.L_4635:
        /*0028*/ 	.byte	0x04, 0x17
        /*002a*/ 	.short	(.L_4637 - .L_4636)
.L_4636:
        /*002c*/ 	.word	0x00000000
        /*0030*/ 	.short	0x0000
        /*0032*/ 	.short	0x0000
        /*0034*/ 	.byte	0x00, 0xf0, 0x11, 0x00


	//----- nvinfo : EIATTR_SPARSE_MMA_MASK
	.align		4
.L_4637:
        /*0038*/ 	.byte	0x03, 0x50
        /*003a*/ 	.short	0x0000


	//----- nvinfo : EIATTR_MAXREG_COUNT
	.align		4
        /*003c*/ 	.byte	0x03, 0x1b
        /*003e*/ 	.short	0x00ff


	//----- nvinfo : EIATTR_MERCURY_ISA_VERSION
	.align		4
        /*0040*/ 	.byte	0x03, 0x5f
        /*0042*/ 	.short	0x0101


	//----- nvinfo : EIATTR_EXIT_INSTR_OFFSETS
	.align		4
        /*0044*/ 	.byte	0x04, 0x1c
        /*0046*/ 	.short	(.L_4639 - .L_4638)


	//   ....[0]....
.L_4638:
        /*0048*/ 	.word	0x00000200


	//   ....[1]....
        /*004c*/ 	.word	0x00000990


	//   ....[2]....
        /*0050*/ 	.word	0x000009e0


	//----- nvinfo : EIATTR_MAX_THREADS
	.align		4
.L_4639:
        /*0054*/ 	.byte	0x04, 0x05
        /*0056*/ 	.short	(.L_4641 - .L_4640)
.L_4640:
        /*0058*/ 	.word	0x00000080
        /*005c*/ 	.word	0x00000001
        /*0060*/ 	.word	0x00000001


	//----- nvinfo : EIATTR_CRS_STACK_SIZE
	.align		4
.L_4641:
        /*0064*/ 	.byte	0x04, 0x1e
        /*0066*/ 	.short	(.L_4643 - .L_4642)
.L_4642:
        /*0068*/ 	.word	0x00000000


	//----- nvinfo : EIATTR_CBANK_PARAM_SIZE
	.align		4
.L_4643:
        /*006c*/ 	.byte	0x03, 0x19
        /*006e*/ 	.short	0x0028


	//----- nvinfo : EIATTR_PARAM_CBANK
	.align		4
        /*0070*/ 	.byte	0x04, 0x0a
        /*0072*/ 	.short	(.L_4645 - .L_4644)
	.align		4
.L_4644:
        /*0074*/ 	.word	index@(.nv.constant0._ZN2at6native29vectorized_elementwise_kernelILi2ENS0_13BUnaryFunctorIdddNS0_15binary_internal10MulFunctorIdEEEESt5arrayIPcLm2EEEEviT0_T1_)
        /*0078*/ 	.short	0x0210
        /*007a*/ 	.short	0x0028


	//----- nvinfo : EIATTR_SW_WAR
	.align		4
.L_4645:
        /*007c*/ 	.byte	0x04, 0x36
        /*007e*/ 	.short	(.L_4647 - .L_4646)
.L_4646:
        /*0080*/ 	.word	0x00000008
.L_4647:


//--------------------- .nv.info._ZN2at6native29vectorized_elementwise_kernelILi4ENS0_13BUnaryFunctorIdddNS0_15binary_internal10MulFunctorIdEEEESt5arrayIPcLm2EEEEviT0_T1_ --------------------------
	.section	.nv.info._ZN2at6native29vectorized_elementwise_kernelILi4ENS0_13BUnaryFunctorIdddNS0_15binary_internal10MulFunctorIdEEEESt5arrayIPcLm2EEEEviT0_T1_,"",@"SHT_CUDA_INFO"
	.sectionflags	@""
	.align	4


	//----- nvinfo : EIATTR_CUDA_API_VERSION
	.align		4
        /*0000*/ 	.byte	0x04, 0x37
        /*0002*/ 	.short	(.L_4649 - .L_4648)
.L_4648:
        /*0004*/ 	.word	0x00000082


	//----- nvinfo : EIATTR_KPARAM_INFO
	.align		4
.L_4649:
        /*0008*/ 	.byte	0x04, 0x17
        /*000a*/ 	.short	(.L_4651 - .L_4650)
.L_4650:
        /*000c*/ 	.word	0x00000000
        /*0010*/ 	.short	0x0002
        /*0012*/ 	.short	0x0018
        /*0014*/ 	.byte	0x00, 0xf0, 0x41, 0x00


	//----- nvinfo : EIATTR_KPARAM_INFO
	.align		4
.L_4651:
        /*0018*/ 	.byte	0x04, 0x17
        /*001a*/ 	.short	(.L_4653 - .L_4652)
.L_4652:
        /*001c*/ 	.word	0x00000000
        /*0020*/ 	.short	0x0001
        /*0022*/ 	.short	0x0008
        /*0024*/ 	.byte	0x00, 0xf0, 0x41, 0x00


	//----- nvinfo : EIATTR_KPARAM_INFO
	.align		4
.L_4653:
        /*0028*/ 	.byte	0x04, 0x17
        /*002a*/ 	.short	(.L_4655 - .L_4654)
.L_4654:
        /*002c*/ 	.word	0x00000000
        /*0030*/ 	.short	0x0000
        /*0032*/ 	.short	0x0000
        /*0034*/ 	.byte	0x00, 0xf0, 0x11, 0x00


	//----- nvinfo : EIATTR_SPARSE_MMA_MASK
	.align		4
.L_4655:
        /*0038*/ 	.byte	0x03, 0x50
        /*003a*/ 	.short	0x0000


	//----- nvinfo : EIATTR_MAXREG_COUNT
	.align		4
        /*003c*/ 	.byte	0x03, 0x1b
        /*003e*/ 	.short	0x00ff


	//----- nvinfo : EIATTR_MERCURY_ISA_VERSION
	.align		4
        /*0040*/ 	.byte	0x03, 0x5f
        /*0042*/ 	.short	0x0101


	//----- nvinfo : EIATTR_EXIT_INSTR_OFFSETS
	.align		4
        /*0044*/ 	.byte	0x04, 0x1c
        /*0046*/ 	.short	(.L_4657 - .L_4656)


	//   ....[0]....
.L_4656:
        /*0048*/ 	.word	0x00000200


	//   ....[1]....
        /*004c*/ 	.word	0x00000990


	//   ....[2]....
        /*0050*/ 	.word	0x000009e0


	//----- nvinfo : EIATTR_MAX_THREADS
	.align		4
.L_4657:
        /*0054*/ 	.byte	0x04, 0x05
        /*0056*/ 	.short	(.L_4659 - .L_4658)
.L_4658:
        /*0058*/ 	.word	0x00000080
        /*005c*/ 	.word	0x00000001
        /*0060*/ 	.word	0x00000001


	//----- nvinfo : EIATTR_CRS_STACK_SIZE
	.align		4
.L_4659:
        /*0064*/ 	.byte	0x04, 0x1e
        /*0066*/ 	.short	(.L_4661 - .L_4660)
.L_4660:
        /*0068*/ 	.word	0x00000000


	//----- nvinfo : EIATTR_CBANK_PARAM_SIZE
	.align		4
.L_4661:
        /*006c*/ 	.byte	0x03, 0x19
        /*006e*/ 	.short	0x0028


	//----- nvinfo : EIATTR_PARAM_CBANK
	.align		4
        /*0070*/ 	.byte	0x04, 0x0a
        /*0072*/ 	.short	(.L_4663 - .L_4662)
	.align		4
.L_4662:
        /*0074*/ 	.word	index@(.nv.constant0._ZN2at6native29vectorized_elementwise_kernelILi4ENS0_13BUnaryFunctorIdddNS0_15binary_internal10MulFunctorIdEEEESt5arrayIPcLm2EEEEviT0_T1_)
        /*0078*/ 	.short	0x0210
        /*007a*/ 	.short	0x0028


	//----- nvinfo : EIATTR_SW_WAR
	.align		4
.L_4663:
        /*007c*/ 	.byte	0x04, 0x36
        /*007e*/ 	.short	(.L_4665 - .L_4664)
.L_4664:
        /*0080*/ 	.word	0x00000008
.L_4665:


//--------------------- .nv.info._ZN2at6native29vectorized_elementwise_kernelILi8ENS0_13BUnaryFunctorIdddNS0_15binary_internal10MulFunctorIdEEEESt5arrayIPcLm2EEEEviT0_T1_ --------------------------
	.section	.nv.info._ZN2at6native29vectorized_elementwise_kernelILi8ENS0_13BUnaryFunctorIdddNS0_15binary_internal10MulFunctorIdEEEESt5arrayIPcLm2EEEEviT0_T1_,"",@"SHT_CUDA_INFO"
	.sectionflags	@""
	.align	4


	//----- nvinfo : EIATTR_CUDA_API_VERSION
	.align		4
        /*0000*/ 	.byte	0x04, 0x37
        /*0002*/ 	.short	(.L_4667 - .L_4666)
.L_4666:
        /*0004*/ 	.word	0x00000082


	//----- nvinfo : EIATTR_KPARAM_INFO
	.align		4
.L_4667:
        /*0008*/ 	.byte	0x04, 0x17
        /*000a*/ 	.short	(.L_4669 - .L_4668)
.L_4668:
        /*000c*/ 	.word	0x00000000
        /*0010*/ 	.short	0x0002
        /*0012*/ 	.short	0x0018
        /*0014*/ 	.byte	0x00, 0xf0, 0x41, 0x00


	//----- nvinfo : EIATTR_KPARAM_INFO
	.align		4
.L_4669:
        /*0018*/ 	.byte	0x04, 0x17
        /*001a*/ 	.short	(.L_4671 - .L_4670)
.L_4670:
        /*001c*/ 	.word	0x00000000
        /*0020*/ 	.short	0x0001
        /*0022*/ 	.short	0x0008
        /*0024*/ 	.byte	0x00, 0xf0, 0x41, 0x00


	//----- nvinfo : EIATTR_KPARAM_INFO
	.align		4
.L_4671:
        /*0028*/ 	.byte	0x04, 0x17
        /*002a*/ 	.short	(.L_4673 - .L_4672)
.L_4672:
        /*002c*/ 	.word	0x00000000
        /*0030*/ 	.short	0x0000
        /*0032*/ 	.short	0x0000
        /*0034*/ 	.byte	0x00, 0xf0, 0x11, 0x00


	//----- nvinfo : EIATTR_SPARSE_MMA_MASK
	.align		4
.L_4673:
        /*0038*/ 	.byte	0x03, 0x50
        /*003a*/ 	.short	0x0000


	//----- nvinfo : EIATTR_MAXREG_COUNT
	.align		4
        /*003c*/ 	.byte	0x03, 0x1b
        /*003e*/ 	.short	0x00ff


	//----- nvinfo : EIATTR_MERCURY_ISA_VERSION
	.align		4
        /*0040*/ 	.byte	0x03, 0x5f
        /*0042*/ 	.short	0x0101


	//----- nvinfo : EIATTR_EXIT_INSTR_OFFSETS
	.align		4
        /*0044*/ 	.byte	0x04, 0x1c
        /*0046*/ 	.short	(.L_4675 - .L_4674)


	//   ....[0]....
.L_4674:
        /*0048*/ 	.word	0x00000200


	//   ....[1]....
        /*004c*/ 	.word	0x00000990


	//   ....[2]....
        /*0050*/ 	.word	0x000009e0


	//----- nvinfo : EIATTR_MAX_THREADS
	.align		4
.L_4675:
        /*0054*/ 	.byte	0x04, 0x05
        /*0056*/ 	.short	(.L_4677 - .L_4676)
.L_4676:
        /*0058*/ 	.word	0x00000080
        /*005c*/ 	.word	0x00000001
        /*0060*/ 	.word	0x00000001


	//----- nvinfo : EIATTR_CRS_STACK_SIZE
	.align		4
.L_4677:
        /*0064*/ 	.byte	0x04, 0x1e
        /*0066*/ 	.short	(.L_4679 - .L_4678)
.L_4678:
        /*0068*/ 	.word	0x00000000


	//----- nvinfo : EIATTR_CBANK_PARAM_SIZE
	.align		4
.L_4679:
        /*006c*/ 	.byte	0x03, 0x19
        /*006e*/ 	.short	0x0028


	//----- nvinfo : EIATTR_PARAM_CBANK
	.align		4
        /*0070*/ 	.byte	0x04, 0x0a
        /*0072*/ 	.short	(.L_4681 - .L_4680)
	.align		4
.L_4680:
        /*0074*/ 	.word	index@(.nv.constant0._ZN2at6native29vectorized_elementwise_kernelILi8ENS0_13BUnaryFunctorIdddNS0_15binary_internal10MulFunctorIdEEEESt5arrayIPcLm2EEEEviT0_T1_)
        /*0078*/ 	.short	0x0210
        /*007a*/ 	.short	0x0028


	//----- nvinfo : EIATTR_SW_WAR
	.align		4
.L_4681:
        /*007c*/ 	.byte	0x04, 0x36
        /*007e*/ 	.short	(.L_4683 - .L_4682)
.L_4682:
        /*0080*/ 	.word	0x00000008
.L_4683:


//--------------------- .nv.callgraph             --------------------------
	.section	.nv.callgraph,"",@"SHT_CUDA_CALLGRAPH"
	.align	4
	.sectionentsize	8
	.align		4
        /*0000*/ 	.word	0x00000000
	.align		4
        /*0004*/ 	.word	0xffffffff
	.align		4
        /*0008*/ 	.word	index@(_ZN2at6native18elementwise_kernelILi128ELi4EZNS0_15gpu_kernel_implINS0_13BinaryFunctorIN3c108BFloat16ES5_S5_NS0_15binary_internal10DivFunctorIS5_EEEEEEvRNS_18TensorIteratorBaseERKT_EUliE_EEviT1_)
	.align		4
        /*000c*/ 	.word	index@(__assertfail)
	.align		4
        /*0010*/ 	.word	index@(_ZN2at6native27unrolled_elementwise_kernelINS0_13BinaryFunctorIN3c108BFloat16ES4_S4_NS0_15binary_internal10DivFunctorIS4_EEEESt5arrayIPcLm3EELi4E23TrivialOffsetCalculatorILi2EjESC_ILi1EjENS0_6memory12LoadWithCastILi2EEENSF_13StoreWithCastILi1EEEEEviT_T0_T2_T3_T4_T5_)
	.align		4
        /*0014*/ 	.word	index@(__assertfail)
	.align		4
        /*0018*/ 	.word	index@(_ZN2at6native18elementwise_kernelILi128ELi4EZNS0_15gpu_kernel_implINS0_13BUnaryFunctorIN3c108BFloat16ES5_S5_NS0_15binary_internal10DivFunctorIS5_EEEEEEvRNS_18TensorIteratorBaseERKT_EUliE_EEviT1_)
	.align		4
        /*001c*/ 	.word	index@(__assertfail)
	.align		4
        /*0020*/ 	.word	index@(_ZN2at6native27unrolled_elementwise_kernelINS0_13BUnaryFunctorIN3c108BFloat16ES4_S4_NS0_15binary_internal10DivFunctorIS4_EEEESt5arrayIPcLm2EELi4E23TrivialOffsetCalculatorILi1EjESD_NS0_6memory12LoadWithCastILi1EEENSE_13StoreWithCastILi1EEEEEviT_T0_T2_T3_T4_T5_)
	.align		4
        /*0024*/ 	.word	index@(__assertfail)
	.align		4
        /*0028*/ 	.word	index@(_ZN2at6native18elementwise_kernelILi128ELi4EZNS0_15gpu_kernel_implINS0_13AUnaryFunctorIN3c108BFloat16ES5_S5_NS0_15binary_internal10DivFunctorIS5_EEEEEEvRNS_18TensorIteratorBaseERKT_EUliE_EEviT1_)
	.align		4
        /*002c*/ 	.word	index@(__assertfail)
	.align		4
        /*0030*/ 	.word	index@(_ZN2at6native27unrolled_elementwise_kernelINS0_13AUnaryFunctorIN3c108BFloat16ES4_S4_NS0_15binary_internal10DivFunctorIS4_EEEESt5arrayIPcLm2EELi4E23TrivialOffsetCalculatorILi1EjESD_NS0_6memory12LoadWithCastILi1EEENSE_13StoreWithCastILi1EEEEEviT_T0_T2_T3_T4_T5_)
	.align		4
        /*0034*/ 	.word	index@(__assertfail)
	.align		4
        /*0038*/ 	.word	index@(_ZN2at6native18elementwise_kernelILi128ELi4EZNS0_15gpu_kernel_implINS0_13BinaryFunctorIN3c104HalfES5_S5_NS0_15binary_internal10DivFunctorIS5_EEEEEEvRNS_18TensorIteratorBaseERKT_EUliE_EEviT1_)
	.align		4
        /*003c*/ 	.word	index@(__assertfail)
	.align		4
        /*0040*/ 	.word	index@(_ZN2at6native27unrolled_elementwise_kernelINS0_13BinaryFunctorIN3c104HalfES4_S4_NS0_15binary_internal10DivFunctorIS4_EEEESt5arrayIPcLm3EELi4E23TrivialOffsetCalculatorILi2EjESC_ILi1EjENS0_6memory12LoadWithCastILi2EEENSF_13StoreWithCastILi1EEEEEviT_T0_T2_T3_T4_T5_)
	.align		4
        /*0044*/ 	.word	index@(__assertfail)
	.align		4
        /*0048*/ 	.word	index@(_ZN2at6native18elementwise_kernelILi128ELi4EZNS0_15gpu_kernel_implINS0_13BUnaryFunctorIN3c104HalfES5_S5_NS0_15binary_internal10DivFunctorIS5_EEEEEEvRNS_18TensorIteratorBaseERKT_EUliE_EEviT1_)
	.align		4
        /*004c*/ 	.word	index@(__assertfail)
	.align		4
        /*0050*/ 	.word	index@(_ZN2at6native27unrolled_elementwise_kernelINS0_13BUnaryFunctorIN3c104HalfES4_S4_NS0_15binary_internal10DivFunctorIS4_EEEESt5arrayIPcLm2EELi4E23TrivialOffsetCalculatorILi1EjESD_NS0_6memory12LoadWithCastILi1EEENSE_13StoreWithCastILi1EEEEEviT_T0_T2_T3_T4_T5_)
	.align		4
        /*0054*/ 	.word	index@(__assertfail)
	.align		4
        /*0058*/ 	.word	index@(_ZN2at6native18elementwise_kernelILi128ELi4EZNS0_15gpu_kernel_implINS0_13AUnaryFunctorIN3c104HalfES5_S5_NS0_15binary_internal10DivFunctorIS5_EEEEEEvRNS_18TensorIteratorBaseERKT_EUliE_EEviT1_)
	.align		4
        /*005c*/ 	.word	index@(__assertfail)
	.align		4
        /*0060*/ 	.word	index@(_ZN2at6native27unrolled_elementwise_kernelINS0_13AUnaryFunctorIN3c104HalfES4_S4_NS0_15binary_internal10DivFunctorIS4_EEEESt5arrayIPcLm2EELi4E23TrivialOffsetCalculatorILi1EjESD_NS0_6memory12LoadWithCastILi1EEENSE_13StoreWithCastILi1EEEEEviT_T0_T2_T3_T4_T5_)
	.align		4
        /*0064*/ 	.word	index@(__assertfail)
	.align		4
        /*0068*/ 	.word	index@(_ZN2at6native18elementwise_kernelILi128ELi4EZNS0_15gpu_kernel_implINS0_13BinaryFunctorIN3c107complexIfEES6_S6_NS0_15binary_internal10DivFunctorIS6_EEEEEEvRNS_18TensorIteratorBaseERKT_EUliE_EEviT1_)
	.align		4
        /*006c*/ 	.word	index@(__assertfail)
	.align		4
        /*0070*/ 	.word	index@(_ZN2at6native27unrolled_elementwise_kernelINS0_13BinaryFunctorIN3c107complexIfEES5_S5_NS0_15binary_internal10DivFunctorIS5_EEEESt5arrayIPcLm3EELi4E23TrivialOffsetCalculatorILi2EjESD_ILi1EjENS0_6memory12LoadWithCastILi2EEENSG_13StoreWithCastILi1EEEEEviT_T0_T2_T3_T4_T5_)
	.align		4
        /*0074*/ 	.word	index@(__assertfail)
	.align		4
        /*0078*/ 	.word	index@(_ZN2at6native18elementwise_kernelILi128ELi4EZNS0_15gpu_kernel_implINS0_13BUnaryFunctorIN3c107complexIfEES6_S6_NS0_15binary_internal10DivFunctorIS6_EEEEEEvRNS_18TensorIteratorBaseERKT_EUliE_EEviT1_)
	.align		4
        /*007c*/ 	.word	index@(__assertfail)
	.align		4
        /*0080*/ 	.word	index@(_ZN2at6native27unrolled_elementwise_kernelINS0_13BUnaryFunctorIN3c107complexIfEES5_S5_NS0_15binary_internal10DivFunctorIS5_EEEESt5arrayIPcLm2EELi4E23TrivialOffsetCalculatorILi1EjESE_NS0_6memory12LoadWithCastILi1EEENSF_13StoreWithCastILi1EEEEEviT_T0_T2_T3_T4_T5_)
	.align		4
        /*0084*/ 	.word	index@(__assertfail)
	.align		4
        /*0088*/ 	.word	index@(_ZN2at6native18elementwise_kernelILi128ELi4EZNS0_15gpu_kernel_implINS0_13AUnaryFunctorIN3c107complexIfEES6_S6_NS0_15binary_internal10DivFunctorIS6_EEEEEEvRNS_18TensorIteratorBaseERKT_EUliE_EEviT1_)
	.align		4
        /*008c*/ 	.word	index@(__assertfail)
	.align		4
        /*0090*/ 	.word	index@(_ZN2at6native27unrolled_elementwise_kernelINS0_13AUnaryFunctorIN3c107complexIfEES5_S5_NS0_15binary_internal10DivFunctorIS5_EEEESt5arrayIPcLm2EELi4E23TrivialOffsetCalculatorILi1EjESE_NS0_6memory12LoadWithCastILi1EEENSF_13StoreWithCastILi1EEEEEviT_T0_T2_T3_T4_T5_)
	.align		4
        /*0094*/ 	.word	index@(__assertfail)
	.align		4
        /*0098*/ 	.word	index@(_ZN2at6native18elementwise_kernelILi128ELi4EZNS0_15gpu_kernel_implINS0_13BinaryFunctorIN3c107complexIdEES6_S6_NS0_15binary_internal10DivFunctorIS6_EEEEEEvRNS_18TensorIteratorBaseERKT_EUliE_EEviT1_)
	.align		4
        /*009c*/ 	.word	index@(__assertfail)
	.align		4
        /*00a0*/ 	.word	index@(_ZN2at6native27unrolled_elementwise_kernelINS0_13BinaryFunctorIN3c107complexIdEES5_S5_NS0_15binary_internal10DivFunctorIS5_EEEESt5arrayIPcLm3EELi4E23TrivialOffsetCalculatorILi2EjESD_ILi1EjENS0_6memory12LoadWithCastILi2EEENSG_13StoreWithCastILi1EEEEEviT_T0_T2_T3_T4_T5_)
	.align		4
        /*00a4*/ 	.word	index@(__assertfail)
	.align		4
        /*00a8*/ 	.word	index@(_ZN2at6native18elementwise_kernelILi128ELi4EZNS0_15gpu_kernel_implINS0_13BUnaryFunctorIN3c107complexIdEES6_S6_NS0_15binary_internal10DivFunctorIS6_EEEEEEvRNS_18TensorIteratorBaseERKT_EUliE_EEviT1_)
	.align		4
        /*00ac*/ 	.word	index@(__assertfail)
	.align		4
        /*00b0*/ 	.word	index@(_ZN2at6native27unrolled_elementwise_kernelINS0_13BUnaryFunctorIN3c107complexIdEES5_S5_NS0_15binary_internal10DivFunctorIS5_EEEESt5arrayIPcLm2EELi4E23TrivialOffsetCalculatorILi1EjESE_NS0_6memory12LoadWithCastILi1EEENSF_13StoreWithCastILi1EEEEEviT_T0_T2_T3_T4_T5_)
	.align		4
        /*00b4*/ 	.word	index@(__assertfail)
	.align		4
        /*00b8*/ 	.word	index@(_ZN2at6native18elementwise_kernelILi128ELi4EZNS0_15gpu_kernel_implINS0_13AUnaryFunctorIN3c107complexIdEES6_S6_NS0_15binary_internal10DivFunctorIS6_EEEEEEvRNS_18TensorIteratorBaseERKT_EUliE_EEviT1_)
	.align		4
        /*00bc*/ 	.word	index@(__assertfail)
	.align		4
        /*00c0*/ 	.word	index@(_ZN2at6native27unrolled_elementwise_kernelINS0_13AUnaryFunctorIN3c107complexIdEES5_S5_NS0_15binary_internal10DivFunctorIS5_EEEESt5arrayIPcLm2EELi4E23TrivialOffsetCalculatorILi1EjESE_NS0_6memory12LoadWithCastILi1EEENSF_13StoreWithCastILi1EEEEEviT_T0_T2_T3_T4_T5_)
	.align		4
        /*00c4*/ 	.word	index@(__assertfail)
	.align		4
        /*00c8*/ 	.word	index@(_ZN2at6native18elementwise_kernelILi128ELi4EZNS0_15gpu_kernel_implINS0_13BinaryFunctorIfffNS0_15binary_internal10DivFunctorIfEEEEEEvRNS_18TensorIteratorBaseERKT_EUliE_EEviT1_)
	.align		4
        /*00cc*/ 	.word	index@(__assertfail)
	.align		4
        /*00d0*/ 	.word	index@(_ZN2at6native27unrolled_elementwise_kernelINS0_13BinaryFunctorIfffNS0_15binary_internal10DivFunctorIfEEEESt5arrayIPcLm3EELi4E23TrivialOffsetCalculatorILi2EjESA_ILi1EjENS0_6memory12LoadWithCastILi2EEENSD_13StoreWithCastILi1EEEEEviT_T0_T2_T3_T4_T5_)
	.align		4
        /*00d4*/ 	.word	index@(__assertfail)
	.align		4
        /*00d8*/ 	.word	index@(_ZN2at6native18elementwise_kernelILi128ELi4EZNS0_15gpu_kernel_implINS0_13BUnaryFunctorIfffNS0_15binary_internal10DivFunctorIfEEEEEEvRNS_18TensorIteratorBaseERKT_EUliE_EEviT1_)
	.align		4
        /*00dc*/ 	.word	index@(__assertfail)
	.align		4
        /*00e0*/ 	.word	index@(_ZN2at6native27unrolled_elementwise_kernelINS0_13BUnaryFunctorIfffNS0_15binary_internal10DivFunctorIfEEEESt5arrayIPcLm2EELi4E23TrivialOffsetCalculatorILi1EjESB_NS0_6memory12LoadWithCastILi1EEENSC_13StoreWithCastILi1EEEEEviT_T0_T2_T3_T4_T5_)
	.align		4
        /*00e4*/ 	.word	index@(__assertfail)
	.align		4
        /*00e8*/ 	.word	index@(_ZN2at6native18elementwise_kernelILi128ELi4EZNS0_15gpu_kernel_implINS0_13AUnaryFunctorIfffNS0_15binary_internal10DivFunctorIfEEEEEEvRNS_18TensorIteratorBaseERKT_EUliE_EEviT1_)
	.align		4
        /*00ec*/ 	.word	index@(__assertfail)
	.align		4
        /*00f0*/ 	.word	index@(_ZN2at6native27unrolled_elementwise_kernelINS0_13AUnaryFunctorIfffNS0_15binary_internal10DivFunctorIfEEEESt5arrayIPcLm2EELi4E23TrivialOffsetCalculatorILi1EjESB_NS0_6memory12LoadWithCastILi1EEENSC_13StoreWithCastILi1EEEEEviT_T0_T2_T3_T4_T5_)
	.align		4
        /*00f4*/ 	.word	index@(__assertfail)
	.align		4
        /*00f8*/ 	.word	index@(_ZN2at6native18elementwise_kernelILi128ELi4EZNS0_15gpu_kernel_implINS0_13BinaryFunctorIdddNS0_15binary_internal10DivFunctorIdEEEEEEvRNS_18TensorIteratorBaseERKT_EUliE_EEviT1_)
	.align		4
        /*00fc*/ 	.word	index@(__assertfail)
	.align		4
        /*0100*/ 	.word	index@(_ZN2at6native27unrolled_elementwise_kernelINS0_13BinaryFunctorIdddNS0_15binary_internal10DivFunctorIdEEEESt5arrayIPcLm3EELi4E23TrivialOffsetCalculatorILi2EjESA_ILi1EjENS0_6memory12LoadWithCastILi2EEENSD_13StoreWithCastILi1EEEEEviT_T0_T2_T3_T4_T5_)
	.align		4
        /*0104*/ 	.word	index@(__assertfail)
	.align		4
        /*0108*/ 	.word	index@(_ZN2at6native18elementwise_kernelILi128ELi4EZNS0_15gpu_kernel_implINS0_13BUnaryFunctorIdddNS0_15binary_internal10DivFunctorIdEEEEEEvRNS_18TensorIteratorBaseERKT_EUliE_EEviT1_)
	.align		4
        /*010c*/ 	.word	index@(__assertfail)
	.align		4
        /*0110*/ 	.word	index@(_ZN2at6native27unrolled_elementwise_kernelINS0_13BUnaryFunctorIdddNS0_15binary_internal10DivFunctorIdEEEESt5arrayIPcLm2EELi4E23TrivialOffsetCalculatorILi1EjESB_NS0_6memory12LoadWithCastILi1EEENSC_13StoreWithCastILi1EEEEEviT_T0_T2_T3_T4_T5_)
	.align		4
        /*0114*/ 	.word	index@(__assertfail)
	.align		4
        /*0118*/ 	.word	index@(_ZN2at6native18elementwise_kernelILi128ELi4EZNS0_15gpu_kernel_implINS0_13AUnaryFunctorIdddNS0_15binary_internal10DivFunctorIdEEEEEEvRNS_18TensorIteratorBaseERKT_EUliE_EEviT1_)
	.align		4
        /*011c*/ 	.word	index@(__assertfail)
	.align		4
        /*0120*/ 	.word	index@(_ZN2at6native27unrolled_elementwise_kernelINS0_13AUnaryFunctorIdddNS0_15binary_internal10DivFunctorIdEEEESt5arrayIPcLm2EELi4E23TrivialOffsetCalculatorILi1EjESB_NS0_6memory12LoadWithCastILi1EEENSC_13StoreWithCastILi1EEEEEviT_T0_T2_T3_T4_T5_)
	.align		4
        /*0124*/ 	.word	index@(__assertfail)
	.align		4
        /*0128*/ 	.word	index@(_ZN2at6native18elementwise_kernelILi128ELi4EZNS0_15gpu_kernel_implINS0_13BUnaryFunctorIN3c108BFloat16ES5_S5_NS0_15binary_internal10MulFunctorIfEEEEEEvRNS_18TensorIteratorBaseERKT_EUliE_EEviT1_)
	.align		4
        /*012c*/ 	.word	index@(__assertfail)
	.align		4
        /*0130*/ 	.word	index@(_ZN2at6native27unrolled_elementwise_kernelINS0_13BUnaryFunctorIN3c108BFloat16ES4_S4_NS0_15binary_internal10MulFunctorIfEEEESt5arrayIPcLm2EELi4E23TrivialOffsetCalculatorILi1EjESD_NS0_6memory12LoadWithCastILi1EEENSE_13StoreWithCastILi1EEEEEviT_T0_T2_T3_T4_T5_)
	.align		4
        /*0134*/ 	.word	index@(__assertfail)
	.align		4
        /*0138*/ 	.word	index@(_ZN2at6native18elementwise_kernelILi128ELi4EZNS0_15gpu_kernel_implINS0_13BUnaryFunctorIN3c104HalfES5_S5_NS0_15binary_internal10MulFunctorIfEEEEEEvRNS_18TensorIteratorBaseERKT_EUliE_EEviT1_)
	.align		4
        /*013c*/ 	.word	index@(__assertfail)
	.align		4
        /*0140*/ 	.word	index@(_ZN2at6native27unrolled_elementwise_kernelINS0_13BUnaryFunctorIN3c104HalfES4_S4_NS0_15binary_internal10MulFunctorIfEEEESt5arrayIPcLm2EELi4E23TrivialOffsetCalculatorILi1EjESD_NS0_6memory12LoadWithCastILi1EEENSE_13StoreWithCastILi1EEEEEviT_T0_T2_T3_T4_T5_)
	.align		4
        /*0144*/ 	.word	index@(__assertfail)
	.align		4
        /*0148*/ 	.word	index@(_ZN2at6native18elementwise_kernelILi128ELi4EZNS0_15gpu_kernel_implINS0_13BUnaryFunctorIN3c107complexIfEES6_S6_NS0_15binary_internal10MulFunctorIS6_EEEEEEvRNS_18TensorIteratorBaseERKT_EUliE_EEviT1_)
	.align		4
        /*014c*/ 	.word	index@(__assertfail)
	.align		4
        /*0150*/ 	.word	index@(_ZN2at6native27unrolled_elementwise_kernelINS0_13BUnaryFunctorIN3c107complexIfEES5_S5_NS0_15binary_internal10MulFunctorIS5_EEEESt5arrayIPcLm2EELi4E23TrivialOffsetCalculatorILi1EjESE_NS0_6memory12LoadWithCastILi1EEENSF_13StoreWithCastILi1EEEEEviT_T0_T2_T3_T4_T5_)
	.align		4
        /*0154*/ 	.word	index@(__assertfail)
	.align		4
        /*0158*/ 	.word	index@(_ZN2at6native18elementwise_kernelILi128ELi4EZNS0_15gpu_kernel_implINS0_13BUnaryFunctorIN3c107complexIdEES6_S6_NS0_15binary_internal10MulFunctorIS6_EEEEEEvRNS_18TensorIteratorBaseERKT_EUliE_EEviT1_)
	.align		4
        /*015c*/ 	.word	index@(__assertfail)
	.align		4
        /*0160*/ 	.word	index@(_ZN2at6native27unrolled_elementwise_kernelINS0_13BUnaryFunctorIN3c107complexIdEES5_S5_NS0_15binary_internal10MulFunctorIS5_EEEESt5arrayIPcLm2EELi4E23TrivialOffsetCalculatorILi1EjESE_NS0_6memory12LoadWithCastILi1EEENSF_13StoreWithCastILi1EEEEEviT_T0_T2_T3_T4_T5_)
	.align		4
        /*0164*/ 	.word	index@(__assertfail)
	.align		4
        /*0168*/ 	.word	index@(_ZN2at6native18elementwise_kernelILi128ELi4EZNS0_15gpu_kernel_implINS0_13BUnaryFunctorIfffNS0_15binary_internal10MulFunctorIfEEEEEEvRNS_18TensorIteratorBaseERKT_EUliE_EEviT1_)
	.align		4
        /*016c*/ 	.word	index@(__assertfail)
	.align		4
        /*0170*/ 	.word	index@(_ZN2at6native27unrolled_elementwise_kernelINS0_13BUnaryFunctorIfffNS0_15binary_internal10MulFunctorIfEEEESt5arrayIPcLm2EELi4E23TrivialOffsetCalculatorILi1EjESB_NS0_6memory12LoadWithCastILi1EEENSC_13StoreWithCastILi1EEEEEviT_T0_T2_T3_T4_T5_)
	.align		4
        /*0174*/ 	.word	index@(__assertfail)
	.align		4
        /*0178*/ 	.word	index@(_ZN2at6native18elementwise_kernelILi128ELi4EZNS0_15gpu_kernel_implINS0_13BUnaryFunctorIdddNS0_15binary_internal10MulFunctorIdEEEEEEvRNS_18TensorIteratorBaseERKT_EUliE_EEviT1_)
	.align		4
        /*017c*/ 	.word	index@(__assertfail)
	.align		4
        /*0180*/ 	.word	index@(_ZN2at6native27unrolled_elementwise_kernelINS0_13BUnaryFunctorIdddNS0_15binary_internal10MulFunctorIdEEEESt5arrayIPcLm2EELi4E23TrivialOffsetCalculatorILi1EjESB_NS0_6memory12LoadWithCastILi1EEENSC_13StoreWithCastILi1EEEEEviT_T0_T2_T3_T4_T5_)
	.align		4
        /*0184*/ 	.word	index@(__assertfail)
	.align		4
        /*0188*/ 	.word	0x00000000
	.align		4
        /*018c*/ 	.word	0xfffffffe
	.align		4
        /*0190*/ 	.word	0x00000000
	.align		4
        /*0194*/ 	.word	0xfffffffd
	.align		4
        /*0198*/ 	.word	0x00000000
	.align		4
        /*019c*/ 	.word	0xfffffffc


//--------------------- .nv.constant4             --------------------------
	.section	.nv.constant4,"a",@progbits
	.align	8
	.align		8
.nv.constant4:
        /*0000*/ 	.dword	__assertfail
	.align		8
        /*0008*/ 	.dword	__unnamed_1
	.align		8
        /*0010*/ 	.dword	__unnamed_2
	.align		8
        /*0018*/ 	.dword	__unnamed_3
	.align		8
        /*0020*/ 	.dword	__unnamed_4
	.align		8
        /*0028*/ 	.dword	__unnamed_5
	.align		8
        /*0030*/ 	.dword	__unnamed_6
	.align		8
        /*0038*/ 	.dword	__unnamed_7
	.align		8
        /*0040*/ 	.dword	__unnamed_8
	.align		8
        /*0048*/ 	.dword	__unnamed_9
	.align		8
        /*0050*/ 	.dword	__unnamed_10
	.align		8
        /*0058*/ 	.dword	__unnamed_11
	.align		8
        /*0060*/ 	.dword	__unnamed_12
	.align		8
        /*0068*/ 	.dword	_ZN53_INTERNAL_3db51044_22_BinaryDivTrueKernel_cu_fbc059d04cuda3std3__45__cpo5beginE
	.align		8
        /*0070*/ 	.dword	_ZN53_INTERNAL_3db51044_22_BinaryDivTrueKernel_cu_fbc059d04cuda3std3__45__cpo3endE
	.align		8
        /*0078*/ 	.dword	_ZN53_INTERNAL_3db51044_22_BinaryDivTrueKernel_cu_fbc059d04cuda3std3__45__cpo6cbeginE
	.align		8
        /*0080*/ 	.dword	_ZN53_INTERNAL_3db51044_22_BinaryDivTrueKernel_cu_fbc059d04cuda3std3__45__cpo4cendE
	.align		8
        /*0088*/ 	.dword	_ZN53_INTERNAL_3db51044_22_BinaryDivTrueKernel_cu_fbc059d04cuda3std3__45__cpo6rbeginE
	.align		8
        /*0090*/ 	.dword	_ZN53_INTERNAL_3db51044_22_BinaryDivTrueKernel_cu_fbc059d04cuda3std3__45__cpo4rendE
	.align		8
        /*0098*/ 	.dword	_ZN53_INTERNAL_3db51044_22_BinaryDivTrueKernel_cu_fbc059d04cuda3std3__45__cpo7crbeginE
	.align		8
        /*00a0*/ 	.dword	_ZN53_INTERNAL_3db51044_22_BinaryDivTrueKernel_cu_fbc059d04cuda3std3__45__cpo5crendE
	.align		8
        /*00a8*/ 	.dword	_ZN53_INTERNAL_3db51044_22_BinaryDivTrueKernel_cu_fbc059d04cuda3std3__455_GLOBAL__N__3db51044_22_BinaryDivTrueKernel_cu_fbc059d06ignoreE
	.align		8
        /*00b0*/ 	.dword	_ZN53_INTERNAL_3db51044_22_BinaryDivTrueKernel_cu_fbc059d04cuda3std3__419piecewise_constructE
	.align		8
        /*00b8*/ 	.dword	_ZN53_INTERNAL_3db51044_22_BinaryDivTrueKernel_cu_fbc059d04cuda3std3__48in_placeE
	.align		8
        /*00c0*/ 	.dword	_ZN53_INTERNAL_3db51044_22_BinaryDivTrueKernel_cu_fbc059d04cuda3std3__420unreachable_sentinelE
	.align		8
        /*00c8*/ 	.dword	_ZN53_INTERNAL_3db51044_22_BinaryDivTrueKernel_cu_fbc059d04cuda3std6ranges3__45__cpo4swapE
	.align		8
        /*00d0*/ 	.dword	_ZN53_INTERNAL_3db51044_22_BinaryDivTrueKernel_cu_fbc059d04cuda3std6ranges3__45__cpo9iter_moveE
	.align		8
        /*00d8*/ 	.dword	_ZN53_INTERNAL_3db51044_22_BinaryDivTrueKernel_cu_fbc059d04cuda3std6ranges3__45__cpo5beginE
	.align		8
        /*00e0*/ 	.dword	_ZN53_INTERNAL_3db51044_22_BinaryDivTrueKernel_cu_fbc059d04cuda3std6ranges3__45__cpo3endE
	.align		8
        /*00e8*/ 	.dword	_ZN53_INTERNAL_3db51044_22_BinaryDivTrueKernel_cu_fbc059d04cuda3std6ranges3__45__cpo6cbeginE
	.align		8
        /*00f0*/ 	.dword	_ZN53_INTERNAL_3db51044_22_BinaryDivTrueKernel_cu_fbc059d04cuda3std6ranges3__45__cpo4cendE
	.align		8
        /*00f8*/ 	.dword	_ZN53_INTERNAL_3db51044_22_BinaryDivTrueKernel_cu_fbc059d04cuda3std6ranges3__45__cpo7advanceE
	.align		8
        /*0100*/ 	.dword	_ZN53_INTERNAL_3db51044_22_BinaryDivTrueKernel_cu_fbc059d04cuda3std6ranges3__45__cpo9iter_swapE
	.align		8
        /*0108*/ 	.dword	_ZN53_INTERNAL_3db51044_22_BinaryDivTrueKernel_cu_fbc059d04cuda3std6ranges3__45__cpo4nextE
	.align		8
        /*0110*/ 	.dword	_ZN53_INTERNAL_3db51044_22_BinaryDivTrueKernel_cu_fbc059d04cuda3std6ranges3__45__cpo4prevE
	.align		8
        /*0118*/ 	.dword	_ZN53_INTERNAL_3db51044_22_BinaryDivTrueKernel_cu_fbc059d04cuda3std6ranges3__45__cpo4dataE
	.align		8
        /*0120*/ 	.dword	_ZN53_INTERNAL_3db51044_22_BinaryDivTrueKernel_cu_fbc059d04cuda3std6ranges3__45__cpo5cdataE
	.align		8
        /*0128*/ 	.dword	_ZN53_INTERNAL_3db51044_22_BinaryDivTrueKernel_cu_fbc059d04cuda3std6ranges3__45__cpo4sizeE
	.align		8
        /*0130*/ 	.dword	_ZN53_INTERNAL_3db51044_22_BinaryDivTrueKernel_cu_fbc059d04cuda3std6ranges3__45__cpo5ssizeE
	.align		8
        /*0138*/ 	.dword	_ZN53_INTERNAL_3db51044_22_BinaryDivTrueKernel_cu_fbc059d04cuda3std6ranges3__45__cpo8distanceE
	.align		8
        /*0140*/ 	.dword	_ZN53_INTERNAL_3db51044_22_BinaryDivTrueKernel_cu_fbc059d06thrust23THRUST_300001_SM_900_NS6system6detail10sequential3seqE
	.align		8
        /*0148*/ 	.dword	$str$5
	.align		8
        /*0150*/ 	.dword	$str$6


//--------------------- .text._ZN2at6native18elementwise_kernelILi128ELi4EZNS0_15gpu_kernel_implINS0_13BinaryFunctorIN3c108BFloat16ES5_S5_NS0_15binary_internal10DivFunctorIS5_EEEEEEvRNS_18TensorIteratorBaseERKT_EUliE_EEviT1_ --------------------------
	.section	.text._ZN2at6native18elementwise_kernelILi128ELi4EZNS0_15gpu_kernel_implINS0_13BinaryFunctorIN3c108BFloat16ES5_S5_NS0_15binary_internal10DivFunctorIS5_EEEEEEvRNS_18TensorIteratorBaseERKT_EUliE_EEviT1_,"ax",@progbits
	.align	128
        .global         _ZN2at6native18elementwise_kernelILi128ELi4EZNS0_15gpu_kernel_implINS0_13BinaryFunctorIN3c108BFloat16ES5_S5_NS0_15binary_internal10DivFunctorIS5_EEEEEEvRNS_18TensorIteratorBaseERKT_EUliE_EEviT1_
        .type           _ZN2at6native18elementwise_kernelILi128ELi4EZNS0_15gpu_kernel_implINS0_13BinaryFunctorIN3c108BFloat16ES5_S5_NS0_15binary_internal10DivFunctorIS5_EEEEEEvRNS_18TensorIteratorBaseERKT_EUliE_EEviT1_,@function
        .size           _ZN2at6native18elementwise_kernelILi128ELi4EZNS0_15gpu_kernel_implINS0_13BinaryFunctorIN3c108BFloat16ES5_S5_NS0_15binary_internal10DivFunctorIS5_EEEEEEvRNS_18TensorIteratorBaseERKT_EUliE_EEviT1_,(.L_x_19318 - _ZN2at6native18elementwise_kernelILi128ELi4EZNS0_15gpu_kernel_implINS0_13BinaryFunctorIN3c108BFloat16ES5_S5_NS0_15binary_internal10DivFunctorIS5_EEEEEEvRNS_18TensorIteratorBaseERKT_EUliE_EEviT1_)
        .other          _ZN2at6native18elementwise_kernelILi128ELi4EZNS0_15gpu_kernel_implINS0_13BinaryFunctorIN3c108BFloat16ES5_S5_NS0_15binary_internal10DivFunctorIS5_EEEEEEvRNS_18TensorIteratorBaseERKT_EUliE_EEviT1_,@"STO_CUDA_ENTRY STV_DEFAULT"
_ZN2at6native18elementwise_kernelILi128ELi4EZNS0_15gpu_kernel_implINS0_13BinaryFunctorIN3c108BFloat16ES5_S5_NS0_15binary_internal10DivFunctorIS5_EEEEEEvRNS_18TensorIteratorBaseERKT_EUliE_EEviT1_:
.text._ZN2at6native18elementwise_kernelILi128ELi4EZNS0_15gpu_kernel_implINS0_13BinaryFunctorIN3c108BFloat16ES5_S5_NS0_15binary_internal10DivFunctorIS5_EEEEEEvRNS_18TensorIteratorBaseERKT_EUliE_EEviT1_:
[----:B------:R-:W0:Y:S01]  /*0000*/  LDC R1, c[0x0][0x28] ;  /* 0x00000a00ff017b82 */ /* 0x000e220000000800 */
[----:B------:R-:W1:Y:S01]  /*0010*/  S2R R18, SR_CTAID.X ;  /* 0x0000000000127919 */ /* 0x000e620000002500 */
[----:B------:R-:W-:Y:S01]  /*0020*/  ULDC UR4, c[0x0][0x210] ;  /* 0x0000840000047ab9 */ /* 0x000fe20000000800 */
[----:B------:R-:W-:Y:S01]  /*0030*/  ULDC.64 UR36, c[0x0][0x208] ;  /* 0x0000820000247ab9 */ /* 0x000fe20000000a00 */
[----:B------:R-:W-:Y:S01]  /*0040*/  BSSY B6, `(.L_x_0) ;  /* 0x000046e000067945 */ /* 0x000fe20003800000 */
[----:B------:R-:W1:Y:S02]  /*0050*/  S2R R23, SR_TID.X ;  /* 0x0000000000177919 */ /* 0x000e640000002100 */
[----:B-1----:R-:W-:-:S05]  /*0060*/  IMAD R19, R18, 0x200, R23 ;  /* 0x0000020012137824 */ /* 0x002fca00078e0217 */
[----:B------:R-:W-:-:S13]  /*0070*/  ISETP.GE.AND P0, PT, R19, UR4, PT ;  /* 0x0000000413007c0c */ /* 0x000fda000bf06270 */
[----:B0-----:R-:W-:Y:S05]  /*0080*/  @P0 BRA `(.L_x_1) ;  /* 0x0000004400a40947 */ /* 0x001fea0003800000 */
[----:B------:R-:W0:Y:S01]  /*0090*/  LDC R6, c[0x0][0x218] ;  /* 0x00008600ff067b82 */ /* 0x000e220000000800 */
[----:B------:R-:W-:Y:S02]  /*00a0*/  IMAD.MOV.U32 R22, RZ, RZ, RZ ;  /* 0x000000ffff167224 */ /* 0x000fe400078e00ff */
[----:B------:R-:W-:Y:S02]  /*00b0*/  IMAD.MOV.U32 R0, RZ, RZ, RZ ;  /* 0x000000ffff007224 */ /* 0x000fe400078e00ff */
[----:B------:R-:W-:Y:S01]  /*00c0*/  IMAD.MOV.U32 R16, RZ, RZ, RZ ;  /* 0x000000ffff107224 */ /* 0x000fe200078e00ff */
[----:B0-----:R-:W-:-:S13]  /*00d0*/  ISETP.NE.AND P0, PT, R6, RZ, PT ;  /* 0x000000ff0600720c */ /* 0x001fda0003f05270 */
[----:B------:R-:W-:Y:S05]  /*00e0*/  @!P0 BRA `(.L_x_2) ;  /* 0x0000001400788947 */ /* 0x000fea0003800000 */
[----:B------:R-:W-:Y:S01]  /*00f0*/  IMAD.MOV.U32 R2, RZ, RZ, RZ ;  /* 0x000000ffff027224 */ /* 0x000fe200078e00ff */
[----:B------:R-:W-:Y:S01]  /*0100*/  ULDC.64 UR4, c[0x0][0x220] ;  /* 0x0000880000047ab9 */ /* 0x000fe20000000a00 */
[----:B------:R-:W-:Y:S01]  /*0110*/  IMAD.MOV.U32 R3, RZ, RZ, R19 ;  /* 0x000000ffff037224 */ /* 0x000fe200078e0013 */
[----:B------:R-:W-:Y:S01]  /*0120*/  ISETP.NE.AND P0, PT, R6, 0x1, PT ;  /* 0x000000010600780c */ /* 0x000fe20003f05270 */
[----:B------:R-:W-:Y:S01]  /*0130*/  ULDC UR6, c[0x0][0x350] ;  /* 0x0000d40000067ab9 */ /* 0x000fe20000000800 */
[----:B------:R-:W-:Y:S01]  /*0140*/  IMAD.HI.U32 R4, R19, UR4, R2 ;  /* 0x0000000413047c27 */ /* 0x000fe2000f8e0002 */
[----:B------:R-:W-:-:S04]  /*0150*/  ULDC UR4, c[0x0][0x21c] ;  /* 0x0000870000047ab9 */ /* 0x000fc80000000800 */
[----:B------:R-:W-:-:S05]  /*0160*/  SHF.R.U32.HI R5, RZ, UR5, R4 ;  /* 0x00000005ff057c19 */ /* 0x000fca0008011604 */
[----:B------:R-:W-:-:S04]  /*0170*/  IMAD.MOV R0, RZ, RZ, -R5 ;  /* 0x000000ffff007224 */ /* 0x000fc800078e0a05 */
[----:B------:R-:W-:Y:S01]  /*0180*/  IMAD R19, R0, UR4, R19 ;  /* 0x0000000400137c24 */ /* 0x000fe2000f8e0213 */
[----:B------:R-:W-:-:S03]  /*0190*/  ULDC.64 UR4, c[0x0][0x348] ;  /* 0x0000d20000047ab9 */ /* 0x000fc60000000a00 */
[C---:B------:R-:W-:Y:S02]  /*01a0*/  IMAD R16, R19.reuse, UR4, RZ ;  /* 0x0000000413107c24 */ /* 0x040fe4000f8e02ff */
[C---:B------:R-:W-:Y:S02]  /*01b0*/  IMAD R0, R19.reuse, UR5, RZ ;  /* 0x0000000513007c24 */ /* 0x040fe4000f8e02ff */
[----:B------:R-:W-:Y:S01]  /*01c0*/  IMAD R22, R19, UR6, RZ ;  /* 0x0000000613167c24 */ /* 0x000fe2000f8e02ff */
[----:B------:R-:W-:Y:S06]  /*01d0*/  @!P0 BRA `(.L_x_2) ;  /* 0x00000014003c8947 */ /* 0x000fec0003800000 */
[----:B------:R-:W-:Y:S01]  /*01e0*/  IMAD.MOV.U32 R4, RZ, RZ, RZ ;  /* 0x000000ffff047224 */ /* 0x000fe200078e00ff */
[----:B------:R-:W-:Y:S01]  /*01f0*/  ULDC.64 UR8, c[0x0][0x228] ;  /* 0x00008a0000087ab9 */ /* 0x000fe20000000a00 */
[----:B------:R-:W-:Y:S01]  /*0200*/  ULDC UR4, c[0x0][0x230] ;  /* 0x00008c0000047ab9 */ /* 0x000fe20000000800 */
[----:B------:R-:W-:Y:S01]  /*0210*/  ISETP.NE.AND P0, PT, R6, 0x2, PT ;  /* 0x000000020600780c */ /* 0x000fe20003f05270 */
[----:B------:R-:W-:-:S05]  /*0220*/  IMAD.HI.U32 R2, R5, UR9, R4 ;  /* 0x0000000905027c27 */ /* 0x000fca000f8e0004 */
[----:B------:R-:W-:Y:S01]  /*0230*/  SHF.R.U32.HI R3, RZ, UR4, R2 ;  /* 0x00000004ff037c19 */ /* 0x000fe20008011602 */
[----:B------:R-:W-:-:S04]  /*0240*/  ULDC UR4, c[0x0][0x354] ;  /* 0x0000d50000047ab9 */ /* 0x000fc80000000800 */
[----:B------:R-:W-:-:S04]  /*0250*/  IMAD.MOV R4, RZ, RZ, -R3 ;  /* 0x000000ffff047224 */ /* 0x000fc800078e0a03 */
[----:B------:R-:W-:Y:S01]  /*0260*/  IMAD R5, R4, UR8, R5 ;  /* 0x0000000804057c24 */ /* 0x000fe2000f8e0205 */
[----:B------:R-:W-:-:S03]  /*0270*/  ULDC.64 UR8, c[0x0][0x358] ;  /* 0x0000d60000087ab9 */ /* 0x000fc60000000a00 */
[C---:B------:R-:W-:Y:S02]  /*0280*/  IMAD R22, R5.reuse, UR9, RZ ;  /* 0x0000000905167c24 */ /* 0x040fe4000f8e02ff */
[C---:B------:R-:W-:Y:S02]  /*0290*/  IMAD R16, R5.reuse, UR4, R16 ;  /* 0x0000000405107c24 */ /* 0x040fe4000f8e0210 */
[----:B------:R-:W-:Y:S02]  /*02a0*/  IMAD R0, R5, UR8, R0 ;  /* 0x0000000805007c24 */ /* 0x000fe4000f8e0200 */
[----:B------:R-:W-:Y:S01]  /*02b0*/  IMAD R22, R19, UR6, R22 ;  /* 0x0000000613167c24 */ /* 0x000fe2000f8e0216 */
[----:B------:R-:W-:Y:S06]  /*02c0*/  @!P0 BRA `(.L_x_2) ;  /* 0x0000001400008947 */ /* 0x000fec0003800000 */
[----:B------:R-:W-:Y:S01]  /*02d0*/  IMAD.MOV.U32 R2, RZ, RZ, RZ ;  /* 0x000000ffff027224 */ /* 0x000fe200078e00ff */
[----:B------:R-:W-:Y:S01]  /*02e0*/  ULDC.64 UR4, c[0x0][0x238] ;  /* 0x00008e0000047ab9 */ /* 0x000fe20000000a00 */
        /* <DEDUP_REMOVED lines=8> */
[C---:B------:R-:W-:Y:S02]  /*0370*/  IMAD R16, R3.reuse, UR4, R16 ;  /* 0x0000000403107c24 */ /* 0x040fe4000f8e0210 */
[C---:B------:R-:W-:Y:S02]  /*0380*/  IMAD R0, R3.reuse, UR5, R0 ;  /* 0x0000000503007c24 */ /* 0x040fe4000f8e0200 */
[----:B------:R-:W-:Y:S01]  /*0390*/  IMAD R22, R3, UR6, R22 ;  /* 0x0000000603167c24 */ /* 0x000fe2000f8e0216 */
        /* <DEDUP_REMOVED lines=297> */
[----:B------:R-:W-:Y:S02]  /*1630*/  ULDC UR6, c[0x0][0x470] ;  /* 0x00011c0000067ab9 */ /* 0x000fe40000000800 */
        /* <DEDUP_REMOVED lines=8> */
[----:B------:R-:W-:-:S07]  /*16c0*/  IMAD R22, R3, UR6, R22 ;  /* 0x0000000603167c24 */ /* 0x000fce000f8e0216 */
.L_x_2:
[----:B------:R-:W0:Y:S01]  /*16d0*/  LDC.U8 R5, c[0x0][0x492] ;  /* 0x00012480ff057b82 */ /* 0x000e220000000000 */
[----:B------:R-:W-:Y:S01]  /*16e0*/  ULDC.64 UR4, c[0x0][0x478] ;  /* 0x00011e0000047ab9 */ /* 0x000fe20000000a00 */
[----:B------:R-:W-:Y:S01]  /*16f0*/  ULDC.64 UR6, c[0x0][0x480] ;  /* 0x0001200000067ab9 */ /* 0x000fe20000000a00 */
[----:B------:R-:W-:Y:S02]  /*1700*/  IADD3 R16, P1, R16, UR4, RZ ;  /* 0x0000000410107c10 */ /* 0x000fe4000ff3e0ff */
[----:B------:R-:W-:-:S03]  /*1710*/  IADD3 R2, P2, R0, UR6, RZ ;  /* 0x0000000600027c10 */ /* 0x000fc6000ff5e0ff */
[----:B------:R-:W-:Y:S02]  /*1720*/  IMAD.X R17, RZ, RZ, UR5, P1 ;  /* 0x00000005ff117e24 */ /* 0x000fe400088e06ff */
[----:B------:R-:W-:Y:S01]  /*1730*/  IMAD.X R3, RZ, RZ, UR7, P2 ;  /* 0x00000007ff037e24 */ /* 0x000fe200090e06ff */
[----:B0-----:R-:W-:-:S04]  /*1740*/  PRMT R4, R5, 0x9910, RZ ;  /* 0x0000991005047816 */ /* 0x001fc800000000ff */
[----:B------:R-:W-:-:S13]  /*1750*/  ISETP.GT.AND P0, PT, R4, 0x9, PT ;  /* 0x000000090400780c */ /* 0x000fda0003f04270 */
[----:B------:R-:W-:Y:S05]  /*1760*/  @P0 BRA `(.L_x_3) ;  /* 0x0000000400300947 */ /* 0x000fea0003800000 */
[----:B------:R-:W-:-:S13]  /*1770*/  ISETP.GT.AND P0, PT, R4, 0x4, PT ;  /* 0x000000040400780c */ /* 0x000fda0003f04270 */
[----:B------:R-:W-:Y:S05]  /*1780*/  @P0 BRA `(.L_x_4) ;  /* 0x0000000000940947 */ /* 0x000fea0003800000 */
[----:B------:R-:W-:-:S13]  /*1790*/  ISETP.GT.AND P0, PT, R4, 0x1, PT ;  /* 0x000000010400780c */ /* 0x000fda0003f04270 */
[----:B------:R-:W-:Y:S05]  /*17a0*/  @P0 BRA `(.L_x_5) ;  /* 0x0000000000380947 */ /* 0x000fea0003800000 */
[----:B------:R-:W-:-:S13]  /*17b0*/  ISETP.NE.AND P0, PT, R5, RZ, PT ;  /* 0x000000ff0500720c */ /* 0x000fda0003f05270 */
[----:B------:R-:W-:Y:S05]  /*17c0*/  @!P0 BRA `(.L_x_6) ;  /* 0x00000000001c8947 */ /* 0x000fea0003800000 */
[----:B------:R-:W-:-:S13]  /*17d0*/  ISETP.NE.AND P0, PT, R4, 0x1, PT ;  /* 0x000000010400780c */ /* 0x000fda0003f05270 */
[----:B------:R-:W-:Y:S05]  /*17e0*/  @P0 BRA `(.L_x_7) ;  /* 0x0000000c00840947 */ /* 0x000fea0003800000 */
[----:B------:R-:W2:Y:S02]  /*17f0*/  LDG.E.S8 R2, desc[UR36][R2.64] ;  /* 0x0000002402027981 */ /* 0x000ea4000c1e1300 */
[----:B--2---:R-:W0:Y:S02]  /*1800*/  I2F.S16 R0, R2 ;  /* 0x0000000200007306 */ /* 0x004e240000101400 */
[----:B0-----:R-:W-:-:S04]  /*1810*/  F2FP.BF16.F32.PACK_AB R0, RZ, R0 ;  /* 0x00000000ff00723e */ /* 0x001fc800000010ff */
[----:B------:R-:W-:Y:S01]  /*1820*/  PRMT R19, R0, 0x7610, R19 ;  /* 0x0000761000137816 */ /* 0x000fe20000000013 */
[----:B------:R-:W-:Y:S06]  /*1830*/  BRA `(.L_x_8) ;  /* 0x0000000c00dc7947 */ /* 0x000fec0003800000 */
.L_x_6:
[----:B------:R-:W2:Y:S02]  /*1840*/  LDG.E.U8 R2, desc[UR36][R2.64] ;  /* 0x0000002402027981 */ /* 0x000ea4000c1e1100 */
[----:B--2---:R-:W-:-:S04]  /*1850*/  I2FP.F32.U32 R0, R2 ;  /* 0x0000000200007245 */ /* 0x004fc80000201000 */
[----:B------:R-:W-:-:S04]  /*1860*/  F2FP.BF16.F32.PACK_AB R0, RZ, R0 ;  /* 0x00000000ff00723e */ /* 0x000fc800000010ff */
[----:B------:R-:W-:Y:S01]  /*1870*/  PRMT R19, R0, 0x7610, R19 ;  /* 0x0000761000137816 */ /* 0x000fe20000000013 */
[----:B------:R-:W-:Y:S06]  /*1880*/  BRA `(.L_x_8) ;  /* 0x0000000c00c87947 */ /* 0x000fec0003800000 */
.L_x_5:
[----:B------:R-:W-:-:S13]  /*1890*/  ISETP.NE.AND P0, PT, R4, 0x2, PT ;  /* 0x000000020400780c */ /* 0x000fda0003f05270 */
[----:B------:R-:W-:Y:S05]  /*18a0*/  @!P0 BRA `(.L_x_9) ;  /* 0x0000000000388947 */ /* 0x000fea0003800000 */
[----:B------:R-:W-:-:S13]  /*18b0*/  ISETP.NE.AND P0, PT, R4, 0x3, PT ;  /* 0x000000030400780c */ /* 0x000fda0003f05270 */
[----:B------:R-:W-:Y:S05]  /*18c0*/  @!P0 BRA `(.L_x_10) ;  /* 0x00000000001c8947 */ /* 0x000fea0003800000 */
[----:B------:R-:W-:-:S13]  /*18d0*/  ISETP.NE.AND P0, PT, R4, 0x4, PT ;  /* 0x000000040400780c */ /* 0x000fda0003f05270 */
[----:B------:R-:W-:Y:S05]  /*18e0*/  @P0 BRA `(.L_x_7) ;  /* 0x0000000c00440947 */ /* 0x000fea0003800000 */
[----:B------:R-:W2:Y:S02]  /*18f0*/  LDG.E.64 R2, desc[UR36][R2.64] ;  /* 0x0000002402027981 */ /* 0x000ea4000c1e1b00 */
[----:B--2---:R-:W0:Y:S02]  /*1900*/  I2F.S64 R0, R2 ;  /* 0x0000000200007312 */ /* 0x004e240000301400 */
[----:B0-----:R-:W-:-:S04]  /*1910*/  F2FP.BF16.F32.PACK_AB R0, RZ, R0 ;  /* 0x00000000ff00723e */ /* 0x001fc800000010ff */
[----:B------:R-:W-:Y:S01]  /*1920*/  PRMT R19, R0, 0x7610, R19 ;  /* 0x0000761000137816 */ /* 0x000fe20000000013 */
[----:B------:R-:W-:Y:S06]  /*1930*/  BRA `(.L_x_8) ;  /* 0x0000000c009c7947 */ /* 0x000fec0003800000 */
.L_x_10:
[----:B------:R-:W2:Y:S02]  /*1940*/  LDG.E R2, desc[UR36][R2.64] ;  /* 0x0000002402027981 */ /* 0x000ea4000c1e1900 */
[----:B--2---:R-:W-:-:S04]  /*1950*/  I2FP.F32.S32 R0, R2 ;  /* 0x0000000200007245 */ /* 0x004fc80000201400 */
[----:B------:R-:W-:-:S04]  /*1960*/  F2FP.BF16.F32.PACK_AB R0, RZ, R0 ;  /* 0x00000000ff00723e */ /* 0x000fc800000010ff */
[----:B------:R-:W-:Y:S01]  /*1970*/  PRMT R19, R0, 0x7610, R19 ;  /* 0x0000761000137816 */ /* 0x000fe20000000013 */
[----:B------:R-:W-:Y:S06]  /*1980*/  BRA `(.L_x_8) ;  /* 0x0000000c00887947 */ /* 0x000fec0003800000 */
.L_x_9:
[----:B------:R-:W2:Y:S02]  /*1990*/  LDG.E.U16 R2, desc[UR36][R2.64] ;  /* 0x0000002402027981 */ /* 0x000ea4000c1e1500 */
[----:B--2---:R-:W0:Y:S02]  /*19a0*/  I2F.S16 R0, R2 ;  /* 0x0000000200007306 */ /* 0x004e240000101400 */
[----:B0-----:R-:W-:-:S04]  /*19b0*/  F2FP.BF16.F32.PACK_AB R0, RZ, R0 ;  /* 0x00000000ff00723e */ /* 0x001fc800000010ff */
[----:B------:R-:W-:Y:S01]  /*19c0*/  PRMT R19, R0, 0x7610, R19 ;  /* 0x0000761000137816 */ /* 0x000fe20000000013 */
[----:B------:R-:W-:Y:S06]  /*19d0*/  BRA `(.L_x_8) ;  /* 0x0000000c00747947 */ /* 0x000fec0003800000 */
.L_x_4:
[----:B------:R-:W-:-:S13]  /*19e0*/  ISETP.GT.AND P0, PT, R4, 0x6, PT ;  /* 0x000000060400780c */ /* 0x000fda0003f04270 */
[----:B------:R-:W-:Y:S05]  /*19f0*/  @P0 BRA `(.L_x_11) ;  /* 0x0000000000300947 */ /* 0x000fea0003800000 */
[----:B------:R-:W-:-:S13]  /*1a00*/  ISETP.NE.AND P0, PT, R4, 0x5, PT ;  /* 0x000000050400780c */ /* 0x000fda0003f05270 */
[----:B------:R-:W-:Y:S05]  /*1a10*/  @!P0 BRA `(.L_x_12) ;  /* 0x0000000000148947 */ /* 0x000fea0003800000 */
[----:B------:R-:W-:-:S13]  /*1a20*/  ISETP.NE.AND P0, PT, R4, 0x6, PT ;  /* 0x000000060400780c */ /* 0x000fda0003f05270 */
[----:B------:R-:W-:Y:S05]  /*1a30*/  @P0 BRA `(.L_x_7) ;  /* 0x0000000800f00947 */ /* 0x000fea0003800000 */
[----:B------:R-:W2:Y:S02]  /*1a40*/  LDG.E R2, desc[UR36][R2.64] ;  /* 0x0000002402027981 */ /* 0x000ea4000c1e1900 */
[----:B--2---:R-:W-:Y:S01]  /*1a50*/  F2FP.BF16.F32.PACK_AB R19, RZ, R2 ;  /* 0x00000002ff13723e */ /* 0x004fe200000010ff */
[----:B------:R-:W-:Y:S06]  /*1a60*/  BRA `(.L_x_8) ;  /* 0x0000000c00507947 */ /* 0x000fec0003800000 */
.L_x_12:
[----:B------:R-:W2:Y:S02]  /*1a70*/  LDG.E.U16 R0, desc[UR36][R2.64] ;  /* 0x0000002402007981 */ /* 0x000ea4000c1e1500 */
[----:B--2---:R-:W-:-:S05]  /*1a80*/  HADD2.F32 R0, -RZ, R0.H0_H0 ;  /* 0x20000000ff007230 */ /* 0x004fca0000004100 */
[----:B------:R-:W-:-:S04]  /*1a90*/  F2FP.BF16.F32.PACK_AB R0, RZ, R0 ;  /* 0x00000000ff00723e */ /* 0x000fc800000010ff */
[----:B------:R-:W-:Y:S01]  /*1aa0*/  PRMT R19, R0, 0x7610, R19 ;  /* 0x0000761000137816 */ /* 0x000fe20000000013 */
[----:B------:R-:W-:Y:S06]  /*1ab0*/  BRA `(.L_x_8) ;  /* 0x0000000c003c7947 */ /* 0x000fec0003800000 */
.L_x_11:
[----:B------:R-:W-:-:S13]  /*1ac0*/  ISETP.NE.AND P0, PT, R4, 0x7, PT ;  /* 0x000000070400780c */ /* 0x000fda0003f05270 */
[----:B------:R-:W-:Y:S05]  /*1ad0*/  @!P0 BRA `(.L_x_13) ;  /* 0x0000000000308947 */ /* 0x000fea0003800000 */
[----:B------:R-:W-:-:S13]  /*1ae0*/  ISETP.NE.AND P0, PT, R4, 0x8, PT ;  /* 0x000000080400780c */ /* 0x000fda0003f05270 */
[----:B------:R-:W-:Y:S05]  /*1af0*/  @!P0 BRA `(.L_x_14) ;  /* 0x0000000000148947 */ /* 0x000fea0003800000 */
[----:B------:R-:W-:-:S13]  /*1b00*/  ISETP.NE.AND P0, PT, R4, 0x9, PT ;  /* 0x000000090400780c */ /* 0x000fda0003f05270 */
[----:B------:R-:W-:Y:S05]  /*1b10*/  @P0 BRA `(.L_x_7) ;  /* 0x0000000800b80947 */ /* 0x000fea0003800000 */
[----:B------:R-:W2:Y:S02]  /*1b20*/  LDG.E R2, desc[UR36][R2.64] ;  /* 0x0000002402027981 */ /* 0x000ea4000c1e1900 */
[----:B--2---:R-:W-:Y:S01]  /*1b30*/  F2FP.BF16.F32.PACK_AB R19, RZ, R2 ;  /* 0x00000002ff13723e */ /* 0x004fe200000010ff */
[----:B------:R-:W-:Y:S06]  /*1b40*/  BRA `(.L_x_8) ;  /* 0x0000000c00187947 */ /* 0x000fec0003800000 */
.L_x_14:
[----:B------:R-:W2:Y:S02]  /*1b50*/  LDG.E.U16 R2, desc[UR36][R2.64] ;  /* 0x0000002402027981 */ /* 0x000ea4000c1e1500 */
[----:B--2---:R-:W-:-:S05]  /*1b60*/  HADD2.F32 R0, -RZ, R2.H0_H0 ;  /* 0x20000002ff007230 */ /* 0x004fca0000004100 */
[----:B------:R-:W-:-:S04]  /*1b70*/  F2FP.BF16.F32.PACK_AB R0, RZ, R0 ;  /* 0x00000000ff00723e */ /* 0x000fc800000010ff */
[----:B------:R-:W-:Y:S01]  /*1b80*/  PRMT R19, R0, 0x7610, R19 ;  /* 0x0000761000137816 */ /* 0x000fe20000000013 */
[----:B------:R-:W-:Y:S06]  /*1b90*/  BRA `(.L_x_8) ;  /* 0x0000000c00047947 */ /* 0x000fec0003800000 */
.L_x_13:
[----:B------:R-:W2:Y:S01]  /*1ba0*/  LDG.E.64 R2, desc[UR36][R2.64] ;  /* 0x0000002402027981 */ /* 0x000ea2000c1e1b00 */
[----:B------:R-:W-:Y:S01]  /*1bb0*/  UMOV UR4, 0xf0000000 ;  /* 0xf000000000047882 */ /* 0x000fe20000000000 */
[----:B------:R-:W-:Y:S01]  /*1bc0*/  UMOV UR5, 0x380fffff ;  /* 0x380fffff00057882 */ /* 0x000fe20000000000 */
[----:B--2---:R-:W0:Y:S01]  /*1bd0*/  F2F.F32.F64 R0, R2 ;  /* 0x0000000200007310 */ /* 0x004e220000301000 */
[----:B------:R-:W-:-:S14]  /*1be0*/  DSETP.GEU.AND P0, PT, |R2|, UR4, PT ;  /* 0x0000000402007e2a */ /* 0x000fdc000bf0e200 */
[----:B0-----:R-:W-:-:S05]  /*1bf0*/  @!P0 FMUL R0, R0, 1.175494350822287508e-38 ;  /* 0x0080000000008820 */ /* 0x001fca0000400000 */
[----:B------:R-:W-:-:S04]  /*1c00*/  F2FP.BF16.F32.PACK_AB R0, RZ, R0 ;  /* 0x00000000ff00723e */ /* 0x000fc800000010ff */
[----:B------:R-:W-:Y:S01]  /*1c10*/  PRMT R19, R0, 0x7610, R19 ;  /* 0x0000761000137816 */ /* 0x000fe20000000013 */
[----:B------:R-:W-:Y:S06]  /*1c20*/  BRA `(.L_x_8) ;  /* 0x0000000800e07947 */ /* 0x000fec0003800000 */
.L_x_3:
[----:B------:R-:W-:-:S13]  /*1c30*/  ISETP.GT.AND P0, PT, R4, 0x18, PT ;  /* 0x000000180400780c */ /* 0x000fda0003f04270 */
[----:B------:R-:W-:Y:S05]  /*1c40*/  @P0 BRA `(.L_x_15) ;  /* 0x0000000400080947 */ /* 0x000fea0003800000 */
[----:B------:R-:W-:-:S13]  /*1c50*/  ISETP.GT.AND P0, PT, R4, 0xe, PT ;  /* 0x0000000e0400780c */ /* 0x000fda0003f04270 */
[----:B------:R-:W-:Y:S05]  /*1c60*/  @P0 BRA `(.L_x_16) ;  /* 0x00000000004c0947 */ /* 0x000fea0003800000 */
[----:B------:R-:W-:-:S13]  /*1c70*/  ISETP.NE.AND P0, PT, R4, 0xa, PT ;  /* 0x0000000a0400780c */ /* 0x000fda0003f05270 */
[----:B------:R-:W-:Y:S05]  /*1c80*/  @!P0 BRA `(.L_x_17) ;  /* 0x0000000000208947 */ /* 0x000fea0003800000 */
[----:B------:R-:W-:-:S13]  /*1c90*/  ISETP.NE.AND P0, PT, R4, 0xb, PT ;  /* 0x0000000b0400780c */ /* 0x000fda0003f05270 */
[----:B------:R-:W-:Y:S05]  /*1ca0*/  @P0 BRA `(.L_x_7) ;  /* 0x0000000800540947 */ /* 0x000fea0003800000 */
[----:B------:R-:W2:Y:S02]  /*1cb0*/  LDG.E.U8 R2, desc[UR36][R2.64] ;  /* 0x0000002402027981 */ /* 0x000ea4000c1e1100 */
[----:B--2---:R-:W-:-:S04]  /*1cc0*/  ISETP.NE.AND P0, PT, R2, RZ, PT ;  /* 0x000000ff0200720c */ /* 0x004fc80003f05270 */
[----:B------:R-:W-:-:S04]  /*1cd0*/  FSEL R0, RZ, 1, !P0 ;  /* 0x3f800000ff007808 */ /* 0x000fc80004000000 */
[----:B------:R-:W-:-:S04]  /*1ce0*/  F2FP.BF16.F32.PACK_AB R0, RZ, R0 ;  /* 0x00000000ff00723e */ /* 0x000fc800000010ff */
[----:B------:R-:W-:Y:S01]  /*1cf0*/  PRMT R19, R0, 0x7610, R19 ;  /* 0x0000761000137816 */ /* 0x000fe20000000013 */
[----:B------:R-:W-:Y:S06]  /*1d00*/  BRA `(.L_x_8) ;  /* 0x0000000800a87947 */ /* 0x000fec0003800000 */
.L_x_17:
        /* <DEDUP_REMOVED lines=9> */
.L_x_16:
[----:B------:R-:W-:-:S13]  /*1da0*/  ISETP.NE.AND P0, PT, R4, 0xf, PT ;  /* 0x0000000f0400780c */ /* 0x000fda0003f05270 */
[----:B------:R-:W-:Y:S05]  /*1db0*/  @!P0 BRA `(.L_x_18) ;  /* 0x0000000000a48947 */ /* 0x000fea0003800000 */
[----:B------:R-:W-:-:S13]  /*1dc0*/  ISETP.NE.AND P0, PT, R4, 0x17, PT ;  /* 0x000000170400780c */ /* 0x000fda0003f05270 */
[----:B------:R-:W-:Y:S05]  /*1dd0*/  @!P0 BRA `(.L_x_19) ;  /* 0x0000000000608947 */ /* 0x000fea0003800000 */
[----:B------:R-:W-:-:S13]  /*1de0*/  ISETP.NE.AND P0, PT, R4, 0x18, PT ;  /* 0x000000180400780c */ /* 0x000fda0003f05270 */
[----:B------:R-:W-:Y:S05]  /*1df0*/  @P0 BRA `(.L_x_7) ;  /* 0x0000000800000947 */ /* 0x000fea0003800000 */
[----:B------:R-:W2:Y:S01]  /*1e00*/  LDG.E.U8 R0, desc[UR36][R2.64] ;  /* 0x0000002402007981 */ /* 0x000ea2000c1e1100 */
[----:B------:R-:W-:Y:S02]  /*1e10*/  IMAD.MOV.U32 R8, RZ, RZ, -0x800000 ;  /* 0xff800000ff087424 */ /* 0x000fe400078e00ff */
[----:B--2---:R-:W-:-:S05]  /*1e20*/  IMAD.SHL.U32 R0, R0, 0x1000000, RZ ;  /* 0x0100000000007824 */ /* 0x004fca00078e00ff */
[----:B------:R-:W-:-:S04]  /*1e30*/  LOP3.LUT R4, R0, 0x7f000000, RZ, 0xc0, !PT ;  /* 0x7f00000000047812 */ /* 0x000fc800078ec0ff */
[----:B------:R-:W0:Y:S01]  /*1e40*/  FLO.U32 R5, R4 ;  /* 0x0000000400057300 */ /* 0x000e2200000e0000 */
[C---:B------:R-:W-:Y:S02]  /*1e50*/  VIADD R6, R4.reuse, 0x1000000 ;  /* 0x0100000004067836 */ /* 0x040fe40000000000 */
[----:B------:R-:W-:-:S03]  /*1e60*/  VIADD R2, R4, 0xffffffff ;  /* 0xffffffff04027836 */ /* 0x000fc60000000000 */
[----:B------:R-:W-:Y:S02]  /*1e70*/  SHF.R.S32.HI R6, RZ, 0x8, R6 ;  /* 0x00000008ff067819 */ /* 0x000fe40000011406 */
[----:B------:R-:W-:Y:S02]  /*1e80*/  SHF.R.S32.HI R2, RZ, 0x1f, R2 ;  /* 0x0000001fff027819 */ /* 0x000fe40000011402 */
[----:B0-----:R-:W-:-:S04]  /*1e90*/  IADD3 R5, -R5, 0x1f, RZ ;  /* 0x0000001f05057810 */ /* 0x001fc80007ffe1ff */
[C---:B------:R-:W-:Y:S01]  /*1ea0*/  ISETP.GT.U32.AND P0, PT, R5.reuse, 0x4, PT ;  /* 0x000000040500780c */ /* 0x040fe20003f04070 */
[----:B------:R-:W-:-:S05]  /*1eb0*/  VIADD R5, R5, 0xfffffffc ;  /* 0xfffffffc05057836 */ /* 0x000fca0000000000 */
[----:B------:R-:W-:-:S05]  /*1ec0*/  SEL R5, R5, RZ, P0 ;  /* 0x000000ff05057207 */ /* 0x000fca0000000000 */
[----:B------:R-:W-:Y:S01]  /*1ed0*/  IMAD R8, R5, R8, 0x3c000000 ;  /* 0x3c00000005087424 */ /* 0x000fe200078e0208 */
[----:B------:R-:W-:-:S04]  /*1ee0*/  SHF.L.U32 R5, R4, R5, RZ ;  /* 0x0000000504057219 */ /* 0x000fc800000006ff */
[----:B------:R-:W-:-:S04]  /*1ef0*/  LEA.HI R5, R5, R8, RZ, 0x1c ;  /* 0x0000000805057211 */ /* 0x000fc800078fe0ff */
[----:B------:R-:W-:-:S04]  /*1f00*/  LOP3.LUT R5, R5, 0x7f800000, R6, 0xf8, !PT ;  /* 0x7f80000005057812 */ /* 0x000fc800078ef806 */
[----:B------:R-:W-:-:S04]  /*1f10*/  LOP3.LUT R5, R5, R2, RZ, 0x30, !PT ;  /* 0x0000000205057212 */ /* 0x000fc800078e30ff */
[----:B------:R-:W-:-:S04]  /*1f20*/  LOP3.LUT R5, R5, 0x80000000, R0, 0xf8, !PT ;  /* 0x8000000005057812 */ /* 0x000fc800078ef800 */
[----:B------:R-:W-:-:S04]  /*1f30*/  F2FP.BF16.F32.PACK_AB R5, RZ, R5 ;  /* 0x00000005ff05723e */ /* 0x000fc800000010ff */
[----:B------:R-:W-:Y:S01]  /*1f40*/  PRMT R19, R5, 0x7610, R19 ;  /* 0x0000761005137816 */ /* 0x000fe20000000013 */
[----:B------:R-:W-:Y:S06]  /*1f50*/  BRA `(.L_x_8) ;  /* 0x0000000800147947 */ /* 0x000fec0003800000 */
.L_x_19:
[----:B------:R-:W2:Y:S02]  /*1f60*/  LDG.E.U8 R2, desc[UR36][R2.64] ;  /* 0x0000002402027981 */ /* 0x000ea4000c1e1100 */
[C---:B--2---:R-:W-:Y:S02]  /*1f70*/  IMAD.SHL.U32 R0, R2.reuse, 0x2000000, RZ ;  /* 0x0200000002007824 */ /* 0x044fe400078e00ff */
[----:B------:R-:W-:-:S03]  /*1f80*/  IMAD.SHL.U32 R5, R2, 0x1000000, RZ ;  /* 0x0100000002057824 */ /* 0x000fc600078e00ff */
[----:B------:R-:W-:-:S13]  /*1f90*/  ISETP.GE.U32.AND P0, PT, R0, 0x8000000, PT ;  /* 0x080000000000780c */ /* 0x000fda0003f06070 */
[C---:B------:R-:W-:Y:S02]  /*1fa0*/  @!P0 IMAD.SHL.U32 R0, R2.reuse, 0x100, RZ ;  /* 0x0000010002008824 */ /* 0x040fe400078e00ff */
[----:B------:R-:W-:-:S03]  /*1fb0*/  @P0 IMAD.SHL.U32 R4, R2, 0x200000, RZ ;  /* 0x0020000002040824 */ /* 0x000fc600078e00ff */
[----:B------:R-:W-:Y:S02]  /*1fc0*/  @!P0 LOP3.LUT R0, R0, 0x7f00, RZ, 0xc0, !PT ;  /* 0x00007f0000008812 */ /* 0x000fe400078ec0ff */
[----:B------:R-:W-:Y:S02]  /*1fd0*/  @P0 LOP3.LUT R4, R4, 0x70000000, RZ, 0xfc, !PT ;  /* 0x7000000004040812 */ /* 0x000fe400078efcff */
[----:B------:R-:W-:-:S03]  /*1fe0*/  @!P0 LOP3.LUT R0, R0, 0x3f000000, RZ, 0xfc, !PT ;  /* 0x3f00000000008812 */ /* 0x000fc600078efcff */
[----:B------:R-:W-:Y:S02]  /*1ff0*/  @P0 FMUL.FTZ R4, R4, 1.9259299443872358531e-34 ;  /* 0x0780000004040820 */ /* 0x000fe40000410000 */
[----:B------:R-:W-:-:S05]  /*2000*/  @!P0 FADD.FTZ R4, R0, -0.5 ;  /* 0xbf00000000048421 */ /* 0x000fca0000010000 */
[----:B------:R-:W-:-:S04]  /*2010*/  LOP3.LUT R4, R4, 0x80000000, R5, 0xf8, !PT ;  /* 0x8000000004047812 */ /* 0x000fc800078ef805 */
[----:B------:R-:W-:-:S04]  /*2020*/  F2FP.BF16.F32.PACK_AB R4, RZ, R4 ;  /* 0x00000004ff04723e */ /* 0x000fc800000010ff */
[----:B------:R-:W-:Y:S01]  /*2030*/  PRMT R19, R4, 0x7610, R19 ;  /* 0x0000761004137816 */ /* 0x000fe20000000013 */
[----:B------:R-:W-:Y:S06]  /*2040*/  BRA `(.L_x_8) ;  /* 0x0000000400d87947 */ /* 0x000fec0003800000 */
.L_x_18:
[----:B------:R0:W5:Y:S01]  /*2050*/  LDG.E.U16 R19, desc[UR36][R2.64] ;  /* 0x0000002402137981 */ /* 0x000162000c1e1500 */
[----:B------:R-:W-:Y:S05]  /*2060*/  BRA `(.L_x_8) ;  /* 0x0000000400d07947 */ /* 0x000fea0003800000 */
.L_x_15:
[----:B------:R-:W-:-:S13]  /*2070*/  ISETP.GT.AND P0, PT, R4, 0x1b, PT ;  /* 0x0000001b0400780c */ /* 0x000fda0003f04270 */
[----:B------:R-:W-:Y:S05]  /*2080*/  @P0 BRA `(.L_x_20) ;  /* 0x0000000400140947 */ /* 0x000fea0003800000 */
[----:B------:R-:W-:-:S13]  /*2090*/  ISETP.NE.AND P0, PT, R4, 0x19, PT ;  /* 0x000000190400780c */ /* 0x000fda0003f05270 */
[----:B------:R-:W-:Y:S05]  /*20a0*/  @!P0 BRA `(.L_x_21) ;  /* 0x0000000000988947 */ /* 0x000fea0003800000 */
[----:B------:R-:W-:-:S13]  /*20b0*/  ISETP.NE.AND P0, PT, R4, 0x1a, PT ;  /* 0x0000001a0400780c */ /* 0x000fda0003f05270 */
[----:B------:R-:W-:Y:S05]  /*20c0*/  @!P0 BRA `(.L_x_22) ;  /* 0x00000000001c8947 */ /* 0x000fea0003800000 */
[----:B------:R-:W-:-:S13]  /*20d0*/  ISETP.NE.AND P0, PT, R4, 0x1b, PT ;  /* 0x0000001b0400780c */ /* 0x000fda0003f05270 */
[----:B------:R-:W-:Y:S05]  /*20e0*/  @P0 BRA `(.L_x_7) ;  /* 0x0000000400440947 */ /* 0x000fea0003800000 */
[----:B------:R-:W2:Y:S02]  /*20f0*/  LDG.E.U16 R0, desc[UR36][R2.64] ;  /* 0x0000002402007981 */ /* 0x000ea4000c1e1500 */
[----:B--2---:R-:W-:-:S04]  /*2100*/  I2FP.F32.U32 R0, R0 ;  /* 0x0000000000007245 */ /* 0x004fc80000201000 */
[----:B------:R-:W-:-:S04]  /*2110*/  F2FP.BF16.F32.PACK_AB R0, RZ, R0 ;  /* 0x00000000ff00723e */ /* 0x000fc800000010ff */
[----:B------:R-:W-:Y:S01]  /*2120*/  PRMT R19, R0, 0x7610, R19 ;  /* 0x0000761000137816 */ /* 0x000fe20000000013 */
[----:B------:R-:W-:Y:S06]  /*2130*/  BRA `(.L_x_8) ;  /* 0x00000004009c7947 */ /* 0x000fec0003800000 */
.L_x_22:
[----:B------:R-:W2:Y:S01]  /*2140*/  LDG.E.U8 R2, desc[UR36][R2.64] ;  /* 0x0000002402027981 */ /* 0x000ea2000c1e1100 */
[----:B------:R-:W-:Y:S01]  /*2150*/  BSSY B0, `(.L_x_23) ;  /* 0x0000018000007945 */ /* 0x000fe20003800000 */
[----:B------:R-:W-:Y:S01]  /*2160*/  IMAD.MOV.U32 R0, RZ, RZ, RZ ;  /* 0x000000ffff007224 */ /* 0x000fe200078e00ff */
[----:B--2---:R-:W-:-:S13]  /*2170*/  ISETP.NE.AND P0, PT, R2, RZ, PT ;  /* 0x000000ff0200720c */ /* 0x004fda0003f05270 */
[----:B------:R-:W-:Y:S05]  /*2180*/  @!P0 BRA `(.L_x_24) ;  /* 0x0000000000508947 */ /* 0x000fea0003800000 */
[----:B------:R-:W-:-:S13]  /*2190*/  ISETP.NE.AND P0, PT, R2, 0x80, PT ;  /* 0x000000800200780c */ /* 0x000fda0003f05270 */
[----:B------:R-:W-:Y:S01]  /*21a0*/  @!P0 IMAD.MOV.U32 R0, RZ, RZ, 0x7f800001 ;  /* 0x7f800001ff008424 */ /* 0x000fe200078e00ff */
[----:B------:R-:W-:Y:S06]  /*21b0*/  @!P0 BRA `(.L_x_24) ;  /* 0x0000000000448947 */ /* 0x000fec0003800000 */
[C---:B------:R-:W-:Y:S01]  /*21c0*/  LOP3.LUT P0, R0, R2.reuse, 0x78, RZ, 0xc0, !PT ;  /* 0x0000007802007812 */ /* 0x040fe2000780c0ff */
[----:B------:R-:W-:Y:S01]  /*21d0*/  BSSY B1, `(.L_x_25) ;  /* 0x000000c000017945 */ /* 0x000fe20003800000 */
[----:B------:R-:W-:Y:S02]  /*21e0*/  SHF.R.U32.HI R3, RZ, 0x7, R2 ;  /* 0x00000007ff037819 */ /* 0x000fe40000011602 */
[----:B------:R-:W-:Y:S02]  /*21f0*/  LOP3.LUT R2, R2, 0x7, RZ, 0xc0, !PT ;  /* 0x0000000702027812 */ /* 0x000fe400078ec0ff */
[----:B------:R-:W-:Y:S01]  /*2200*/  SHF.R.U32.HI R0, RZ, 0x3, R0 ;  /* 0x00000003ff007819 */ /* 0x000fe20000011600 */
[----:B------:R-:W-:-:S06]  /*2210*/  IMAD.U32 R4, R3, -0x80000000, RZ ;  /* 0x8000000003047824 */ /* 0x000fcc00078e00ff */
[----:B------:R-:W-:Y:S05]  /*2220*/  @P0 BRA `(.L_x_26) ;  /* 0x0000000000180947 */ /* 0x000fea0003800000 */
[----:B------:R-:W0:Y:S02]  /*2230*/  FLO.U32 R3, R2 ;  /* 0x0000000200037300 */ /* 0x000e2400000e0000 */
[----:B0-----:R-:W-:-:S04]  /*2240*/  IADD3 R3, -R3, 0x1f, RZ ;  /* 0x0000001f03037810 */ /* 0x001fc80007ffe1ff */
[----:B------:R-:W-:Y:S01]  /*2250*/  IADD3 R0, R0, 0x1d, -R3 ;  /* 0x0000001d00007810 */ /* 0x000fe20007ffe803 */
[----:B------:R-:W-:-:S05]  /*2260*/  VIADD R5, R3, 0xffffffe4 ;  /* 0xffffffe403057836 */ /* 0x000fca0000000000 */
[----:B------:R-:W-:-:S04]  /*2270*/  SHF.L.U32 R5, R2, R5, RZ ;  /* 0x0000000502057219 */ /* 0x000fc800000006ff */
[----:B------:R-:W-:-:S07]  /*2280*/  LOP3.LUT R2, R5, 0x7, RZ, 0xc0, !PT ;  /* 0x0000000705027812 */ /* 0x000fce00078ec0ff */
.L_x_26:
[----:B------:R-:W-:Y:S05]  /*2290*/  BSYNC B1 ;  /* 0x0000000000017941 */ /* 0x000fea0003800000 */
.L_x_25:
[----:B------:R-:W-:Y:S01]  /*22a0*/  LEA R3, R0, 0x3b800000, 0x17 ;  /* 0x3b80000000037811 */ /* 0x000fe200078eb8ff */
[----:B------:R-:W-:-:S05]  /*22b0*/  IMAD.SHL.U32 R0, R2, 0x100000, RZ ;  /* 0x0010000002007824 */ /* 0x000fca00078e00ff */
[----:B------:R-:W-:-:S07]  /*22c0*/  LOP3.LUT R0, R3, R0, R4, 0xfe, !PT ;  /* 0x0000000003007212 */ /* 0x000fce00078efe04 */
.L_x_24:
[----:B------:R-:W-:Y:S05]  /*22d0*/  BSYNC B0 ;  /* 0x0000000000007941 */ /* 0x000fea0003800000 */
.L_x_23:
[----:B------:R-:W-:-:S04]  /*22e0*/  F2FP.BF16.F32.PACK_AB R0, RZ, R0 ;  /* 0x00000000ff00723e */ /* 0x000fc800000010ff */
[----:B------:R-:W-:Y:S01]  /*22f0*/  PRMT R19, R0, 0x7610, R19 ;  /* 0x0000761000137816 */ /* 0x000fe20000000013 */
[----:B------:R-:W-:Y:S06]  /*2300*/  BRA `(.L_x_8) ;  /* 0x0000000400287947 */ /* 0x000fec0003800000 */
.L_x_21:
        /* <DEDUP_REMOVED lines=21> */
.L_x_30:
[----:B------:R-:W-:Y:S05]  /*2460*/  BSYNC B1 ;  /* 0x0000000000017941 */ /* 0x000fea0003800000 */
.L_x_29:
[----:B------:R-:W-:Y:S01]  /*2470*/  LEA R3, R0, 0x37800000, 0x17 ;  /* 0x3780000000037811 */ /* 0x000fe200078eb8ff */
[----:B------:R-:W-:-:S05]  /*2480*/  IMAD.SHL.U32 R0, R2, 0x200000, RZ ;  /* 0x0020000002007824 */ /* 0x000fca00078e00ff */
[----:B------:R-:W-:-:S07]  /*2490*/  LOP3.LUT R0, R3, R0, R4, 0xfe, !PT ;  /* 0x0000000003007212 */ /* 0x000fce00078efe04 */
.L_x_28:
[----:B------:R-:W-:Y:S05]  /*24a0*/  BSYNC B0 ;  /* 0x0000000000007941 */ /* 0x000fea0003800000 */
.L_x_27:
[----:B------:R-:W-:-:S04]  /*24b0*/  F2FP.BF16.F32.PACK_AB R0, RZ, R0 ;  /* 0x00000000ff00723e */ /* 0x000fc800000010ff */
[----:B------:R-:W-:Y:S01]  /*24c0*/  PRMT R19, R0, 0x7610, R19 ;  /* 0x0000761000137816 */ /* 0x000fe20000000013 */
[----:B------:R-:W-:Y:S06]  /*24d0*/  BRA `(.L_x_8) ;  /* 0x0000000000b47947 */ /* 0x000fec0003800000 */
.L_x_20:
[----:B------:R-:W-:-:S13]  /*24e0*/  ISETP.NE.AND P0, PT, R4, 0x1c, PT ;  /* 0x0000001c0400780c */ /* 0x000fda0003f05270 */
[----:B------:R-:W-:Y:S05]  /*24f0*/  @!P0 BRA `(.L_x_31) ;  /* 0x00000000009c8947 */ /* 0x000fea0003800000 */
[----:B------:R-:W-:-:S13]  /*2500*/  ISETP.NE.AND P0, PT, R4, 0x1d, PT ;  /* 0x0000001d0400780c */ /* 0x000fda0003f05270 */
[----:B------:R-:W-:Y:S05]  /*2510*/  @!P0 BRA `(.L_x_32) ;  /* 0x0000000000808947 */ /* 0x000fea0003800000 */
[----:B------:R-:W-:-:S13]  /*2520*/  ISETP.NE.AND P0, PT, R4, 0x2c, PT ;  /* 0x0000002c0400780c */ /* 0x000fda0003f05270 */
[----:B------:R-:W-:Y:S05]  /*2530*/  @P0 BRA `(.L_x_7) ;  /* 0x0000000000300947 */ /* 0x000fea0003800000 */
[----:B------:R-:W2:Y:S01]  /*2540*/  LDG.E.U8 R2, desc[UR36][R2.64] ;  /* 0x0000002402027981 */ /* 0x000ea2000c1e1100 */
[----:B------:R-:W-:Y:S01]  /*2550*/  BSSY B0, `(.L_x_33) ;  /* 0x0000007000007945 */ /* 0x000fe20003800000 */
[----:B------:R-:W-:Y:S01]  /*2560*/  IMAD.MOV.U32 R0, RZ, RZ, 0x400000 ;  /* 0x00400000ff007424 */ /* 0x000fe200078e00ff */
[----:B--2---:R-:W-:-:S13]  /*2570*/  ISETP.NE.AND P0, PT, R2, RZ, PT ;  /* 0x000000ff0200720c */ /* 0x004fda0003f05270 */
[----:B------:R-:W-:Y:S05]  /*2580*/  @!P0 BRA `(.L_x_34) ;  /* 0x00000000000c8947 */ /* 0x000fea0003800000 */
[----:B------:R-:W-:-:S13]  /*2590*/  ISETP.NE.AND P0, PT, R2, 0xff, PT ;  /* 0x000000ff0200780c */ /* 0x000fda0003f05270 */
[----:B------:R-:W-:Y:S02]  /*25a0*/  @!P0 IMAD.MOV.U32 R0, RZ, RZ, 0x7f800001 ;  /* 0x7f800001ff008424 */ /* 0x000fe400078e00ff */
[----:B------:R-:W-:-:S07]  /*25b0*/  @P0 IMAD.SHL.U32 R0, R2, 0x800000, RZ ;  /* 0x0080000002000824 */ /* 0x000fce00078e00ff */
.L_x_34:
[----:B------:R-:W-:Y:S05]  /*25c0*/  BSYNC B0 ;  /* 0x0000000000007941 */ /* 0x000fea0003800000 */
.L_x_33:
[----:B------:R-:W-:-:S04]  /*25d0*/  F2FP.BF16.F32.PACK_AB R0, RZ, R0 ;  /* 0x00000000ff00723e */ /* 0x000fc800000010ff */
[----:B------:R-:W-:Y:S01]  /*25e0*/  PRMT R19, R0, 0x7610, R19 ;  /* 0x0000761000137816 */ /* 0x000fe20000000013 */
[----:B------:R-:W-:Y:S06]  /*25f0*/  BRA `(.L_x_8) ;  /* 0x00000000006c7947 */ /* 0x000fec0003800000 */
.L_x_7:
[----:B------:R-:W-:Y:S01]  /*2600*/  MOV R2, 0x0 ;  /* 0x0000000000027802 */ /* 0x000fe20000000f00 */
[----:B------:R-:W-:Y:S01]  /*2610*/  ULDC.64 UR4, c[0x4][0x148] ;  /* 0x0100520000047ab9 */ /* 0x000fe20000000a00 */
[----:B------:R-:W-:Y:S01]  /*2620*/  ULDC.64 UR6, c[0x4][0x58] ;  /* 0x0100160000067ab9 */ /* 0x000fe20000000a00 */
[----:B------:R-:W-:Y:S02]  /*2630*/  IMAD.U32 R4, RZ, RZ, UR4 ;  /* 0x00000004ff047e24 */ /* 0x000fe4000f8e00ff */
[----:B------:R-:W-:Y:S01]  /*2640*/  IMAD.U32 R5, RZ, RZ, UR5 ;  /* 0x00000005ff057e24 */ /* 0x000fe2000f8e00ff */
[----:B------:R-:W0:Y:S01]  /*2650*/  LDC.64 R2, c[0x4][R2] ;  /* 0x0100000002027b82 */ /* 0x000e220000000a00 */
[----:B------:R-:W-:Y:S01]  /*2660*/  ULDC.64 UR4, c[0x4][0x150] ;  /* 0x0100540000047ab9 */ /* 0x000fe20000000a00 */
[----:B------:R-:W-:Y:S02]  /*2670*/  IMAD.U32 R10, RZ, RZ, UR6 ;  /* 0x00000006ff0a7e24 */ /* 0x000fe4000f8e00ff */
[----:B------:R-:W-:-:S02]  /*2680*/  IMAD.U32 R6, RZ, RZ, UR4 ;  /* 0x00000004ff067e24 */ /* 0x000fc4000f8e00ff */
[----:B------:R-:W-:Y:S02]  /*2690*/  IMAD.U32 R7, RZ, RZ, UR5 ;  /* 0x00000005ff077e24 */ /* 0x000fe4000f8e00ff */
[----:B------:R-:W-:Y:S02]  /*26a0*/  IMAD.U32 R11, RZ, RZ, UR7 ;  /* 0x00000007ff0b7e24 */ /* 0x000fe4000f8e00ff */
[----:B------:R-:W-:Y:S02]  /*26b0*/  IMAD.MOV.U32 R8, RZ, RZ, 0x4e ;  /* 0x0000004eff087424 */ /* 0x000fe400078e00ff */
[----:B------:R-:W-:Y:S02]  /*26c0*/  IMAD.MOV.U32 R12, RZ, RZ, 0x1 ;  /* 0x00000001ff0c7424 */ /* 0x000fe400078e00ff */
[----:B------:R-:W-:-:S07]  /*26d0*/  IMAD.MOV.U32 R13, RZ, RZ, RZ ;  /* 0x000000ffff0d7224 */ /* 0x000fce00078e00ff */
[----:B------:R-:W-:-:S07]  /*26e0*/  LEPC R20, `(.L_x_35) ;  /* 0x000000001014794e */ /* 0x000fce0000000000 */
[----:B0-----:R-:W-:Y:S05]  /*26f0*/  CALL.ABS.NOINC R2 ;  /* 0x0000000002007343 */ /* 0x001fea0003c00000 */
.L_x_35:
[----:B------:R-:W-:Y:S01]  /*2700*/  PRMT R19, RZ, 0x7610, R19 ;  /* 0x00007610ff137816 */ /* 0x000fe20000000013 */
[----:B------:R-:W-:Y:S06]  /*2710*/  BRA `(.L_x_8) ;  /* 0x0000000000247947 */ /* 0x000fec0003800000 */
.L_x_32:
[----:B------:R-:W2:Y:S02]  /*2720*/  LDG.E.64 R2, desc[UR36][R2.64] ;  /* 0x0000002402027981 */ /* 0x000ea4000c1e1b00 */
[----:B--2---:R-:W0:Y:S02]  /*2730*/  I2F.U64 R0, R2 ;  /* 0x0000000200007312 */ /* 0x004e240000301000 */
[----:B0-----:R-:W-:-:S04]  /*2740*/  F2FP.BF16.F32.PACK_AB R0, RZ, R0 ;  /* 0x00000000ff00723e */ /* 0x001fc800000010ff */
[----:B------:R-:W-:Y:S01]  /*2750*/  PRMT R19, R0, 0x7610, R19 ;  /* 0x0000761000137816 */ /* 0x000fe20000000013 */
[----:B------:R-:W-:Y:S06]  /*2760*/  BRA `(.L_x_8) ;  /* 0x0000000000107947 */ /* 0x000fec0003800000 */
.L_x_31:
[----:B------:R-:W2:Y:S02]  /*2770*/  LDG.E R2, desc[UR36][R2.64] ;  /* 0x0000002402027981 */ /* 0x000ea4000c1e1900 */
[----:B--2---:R-:W-:-:S04]  /*2780*/  I2FP.F32.U32 R0, R2 ;  /* 0x0000000200007245 */ /* 0x004fc80000201000 */
[----:B------:R-:W-:-:S04]  /*2790*/  F2FP.BF16.F32.PACK_AB R0, RZ, R0 ;  /* 0x00000000ff00723e */ /* 0x000fc800000010ff */
[----:B------:R-:W-:-:S07]  /*27a0*/  PRMT R19, R0, 0x7610, R19 ;  /* 0x0000761000137816 */ /* 0x000fce0000000013 */
.L_x_8:
[----:B------:R-:W1:Y:S01]  /*27b0*/  LDC.U8 R4, c[0x0][0x493] ;  /* 0x000124c0ff047b82 */ /* 0x000e620000000000 */
[----:B------:R-:W-:Y:S02]  /*27c0*/  ULDC.64 UR4, c[0x0][0x488] ;  /* 0x0001220000047ab9 */ /* 0x000fe40000000a00 */
[----:B0-----:R-:W-:-:S05]  /*27d0*/  IADD3 R2, P1, R22, UR4, RZ ;  /* 0x0000000416027c10 */ /* 0x001fca000ff3e0ff */
[----:B------:R-:W-:Y:S01]  /*27e0*/  IMAD.X R3, RZ, RZ, UR5, P1 ;  /* 0x00000005ff037e24 */ /* 0x000fe200088e06ff */
[----:B-1----:R-:W-:-:S04]  /*27f0*/  PRMT R0, R4, 0x9910, RZ ;  /* 0x0000991004007816 */ /* 0x002fc800000000ff */
        /* <DEDUP_REMOVED lines=12> */
[----:B0-----:R-:W-:Y:S01]  /*28c0*/  F2FP.BF16.F32.PACK_AB R0, RZ, R0 ;  /* 0x00000000ff00723e */ /* 0x001fe200000010ff */
[----:B------:R-:W-:Y:S06]  /*28d0*/  BRA `(.L_x_41) ;  /* 0x0000000c00a07947 */ /* 0x000fec0003800000 */
.L_x_39:
[----:B------:R-:W2:Y:S02]  /*28e0*/  LDG.E.U8 R2, desc[UR36][R2.64] ;  /* 0x0000002402027981 */ /* 0x000ea4000c1e1100 */
[----:B--2---:R-:W-:-:S04]  /*28f0*/  I2FP.F32.U32 R0, R2 ;  /* 0x0000000200007245 */ /* 0x004fc80000201000 */
[----:B------:R-:W-:Y:S01]  /*2900*/  F2FP.BF16.F32.PACK_AB R0, RZ, R0 ;  /* 0x00000000ff00723e */ /* 0x000fe200000010ff */
[----:B------:R-:W-:Y:S06]  /*2910*/  BRA `(.L_x_41) ;  /* 0x0000000c00907947 */ /* 0x000fec0003800000 */
.L_x_38:
        /* <DEDUP_REMOVED lines=8> */
[----:B0-----:R-:W-:Y:S01]  /*29a0*/  F2FP.BF16.F32.PACK_AB R0, RZ, R0 ;  /* 0x00000000ff00723e */ /* 0x001fe200000010ff */
[----:B------:R-:W-:Y:S06]  /*29b0*/  BRA `(.L_x_41) ;  /* 0x0000000c00687947 */ /* 0x000fec0003800000 */
.L_x_43:
[----:B------:R-:W2:Y:S02]  /*29c0*/  LDG.E R2, desc[UR36][R2.64] ;  /* 0x0000002402027981 */ /* 0x000ea4000c1e1900 */
[----:B--2---:R-:W-:-:S04]  /*29d0*/  I2FP.F32.S32 R0, R2 ;  /* 0x0000000200007245 */ /* 0x004fc80000201400 */
[----:B------:R-:W-:Y:S01]  /*29e0*/  F2FP.BF16.F32.PACK_AB R0, RZ, R0 ;  /* 0x00000000ff00723e */ /* 0x000fe200000010ff */
[----:B------:R-:W-:Y:S06]  /*29f0*/  BRA `(.L_x_41) ;  /* 0x0000000c00587947 */ /* 0x000fec0003800000 */
.L_x_42:
[----:B------:R-:W2:Y:S02]  /*2a00*/  LDG.E.U16 R2, desc[UR36][R2.64] ;  /* 0x0000002402027981 */ /* 0x000ea4000c1e1500 */
[----:B--2---:R-:W0:Y:S02]  /*2a10*/  I2F.S16 R0, R2 ;  /* 0x0000000200007306 */ /* 0x004e240000101400 */
[----:B0-----:R-:W-:Y:S01]  /*2a20*/  F2FP.BF16.F32.PACK_AB R0, RZ, R0 ;  /* 0x00000000ff00723e */ /* 0x001fe200000010ff */
[----:B------:R-:W-:Y:S06]  /*2a30*/  BRA `(.L_x_41) ;  /* 0x0000000c00487947 */ /* 0x000fec0003800000 */
.L_x_37:
        /* <DEDUP_REMOVED lines=9> */
.L_x_45:
[----:B------:R-:W2:Y:S02]  /*2ad0*/  LDG.E.U16 R0, desc[UR36][R2.64] ;  /* 0x0000002402007981 */ /* 0x000ea4000c1e1500 */
[----:B--2---:R-:W-:-:S05]  /*2ae0*/  HADD2.F32 R0, -RZ, R0.H0_H0 ;  /* 0x20000000ff007230 */ /* 0x004fca0000004100 */
[----:B------:R-:W-:Y:S01]  /*2af0*/  F2FP.BF16.F32.PACK_AB R0, RZ, R0 ;  /* 0x00000000ff00723e */ /* 0x000fe200000010ff */
[----:B------:R-:W-:Y:S06]  /*2b00*/  BRA `(.L_x_41) ;  /* 0x0000000c00147947 */ /* 0x000fec0003800000 */
.L_x_44:
        /* <DEDUP_REMOVED lines=9> */
.L_x_47:
[----:B------:R-:W2:Y:S02]  /*2ba0*/  LDG.E.U16 R2, desc[UR36][R2.64] ;  /* 0x0000002402027981 */ /* 0x000ea4000c1e1500 */
[----:B--2---:R-:W-:-:S05]  /*2bb0*/  HADD2.F32 R0, -RZ, R2.H0_H0 ;  /* 0x20000002ff007230 */ /* 0x004fca0000004100 */
[----:B------:R-:W-:Y:S01]  /*2bc0*/  F2FP.BF16.F32.PACK_AB R0, RZ, R0 ;  /* 0x00000000ff00723e */ /* 0x000fe200000010ff */
[----:B------:R-:W-:Y:S06]  /*2bd0*/  BRA `(.L_x_41) ;  /* 0x0000000800e07947 */ /* 0x000fec0003800000 */
.L_x_46:
[----:B------:R-:W2:Y:S01]  /*2be0*/  LDG.E.64 R2, desc[UR36][R2.64] ;  /* 0x0000002402027981 */ /* 0x000ea2000c1e1b00 */
[----:B------:R-:W-:Y:S01]  /*2bf0*/  UMOV UR4, 0xf0000000 ;  /* 0xf000000000047882 */ /* 0x000fe20000000000 */
[----:B------:R-:W-:Y:S01]  /*2c00*/  UMOV UR5, 0x380fffff ;  /* 0x380fffff00057882 */ /* 0x000fe20000000000 */
[----:B--2---:R-:W0:Y:S01]  /*2c10*/  F2F.F32.F64 R0, R2 ;  /* 0x0000000200007310 */ /* 0x004e220000301000 */
[----:B------:R-:W-:-:S14]  /*2c20*/  DSETP.GEU.AND P0, PT, |R2|, UR4, PT ;  /* 0x0000000402007e2a */ /* 0x000fdc000bf0e200 */
[----:B0-----:R-:W-:-:S05]  /*2c30*/  @!P0 FMUL R0, R0, 1.175494350822287508e-38 ;  /* 0x0080000000008820 */ /* 0x001fca0000400000 */
[----:B------:R-:W-:Y:S01]  /*2c40*/  F2FP.BF16.F32.PACK_AB R0, RZ, R0 ;  /* 0x00000000ff00723e */ /* 0x000fe200000010ff */
[----:B------:R-:W-:Y:S06]  /*2c50*/  BRA `(.L_x_41) ;  /* 0x0000000800c07947 */ /* 0x000fec0003800000 */
.L_x_36:
        /* <DEDUP_REMOVED lines=11> */
[----:B------:R-:W-:Y:S01]  /*2d10*/  F2FP.BF16.F32.PACK_AB R0, RZ, R0 ;  /* 0x00000000ff00723e */ /* 0x000fe200000010ff */
[----:B------:R-:W-:Y:S06]  /*2d20*/  BRA `(.L_x_41) ;  /* 0x00000008008c7947 */ /* 0x000fec0003800000 */
.L_x_50:
        /* <DEDUP_REMOVED lines=8> */
.L_x_49:
        /* <DEDUP_REMOVED lines=28> */
.L_x_52:
        /* <DEDUP_REMOVED lines=15> */
.L_x_51:
[----:B------:R0:W5:Y:S01]  /*3060*/  LDG.E.U16 R0, desc[UR36][R2.64] ;  /* 0x0000002402007981 */ /* 0x000162000c1e1500 */
[----:B------:R-:W-:Y:S05]  /*3070*/  BRA `(.L_x_41) ;  /* 0x0000000400b87947 */ /* 0x000fea0003800000 */
.L_x_48:
        /* <DEDUP_REMOVED lines=10> */
[----:B------:R-:W-:Y:S01]  /*3120*/  F2FP.BF16.F32.PACK_AB R0, RZ, R0 ;  /* 0x00000000ff00723e */ /* 0x000fe200000010ff */
[----:B------:R-:W-:Y:S06]  /*3130*/  BRA `(.L_x_41) ;  /* 0x0000000400887947 */ /* 0x000fec0003800000 */
.L_x_55:
        /* <DEDUP_REMOVED lines=21> */
.L_x_59:
[----:B------:R-:W-:Y:S05]  /*3290*/  BSYNC B1 ;  /* 0x0000000000017941 */ /* 0x000fea0003800000 */
.L_x_58:
[----:B------:R-:W-:Y:S01]  /*32a0*/  LEA R3, R0, 0x3b800000, 0x17 ;  /* 0x3b80000000037811 */ /* 0x000fe200078eb8ff */
[----:B------:R-:W-:-:S05]  /*32b0*/  IMAD.SHL.U32 R0, R2, 0x100000, RZ ;  /* 0x0010000002007824 */ /* 0x000fca00078e00ff */
[----:B------:R-:W-:-:S07]  /*32c0*/  LOP3.LUT R0, R3, R0, R4, 0xfe, !PT ;  /* 0x0000000003007212 */ /* 0x000fce00078efe04 */
.L_x_57:
[----:B------:R-:W-:Y:S05]  /*32d0*/  BSYNC B0 ;  /* 0x0000000000007941 */ /* 0x000fea0003800000 */
.L_x_56:
[----:B------:R-:W-:Y:S01]  /*32e0*/  F2FP.BF16.F32.PACK_AB R0, RZ, R0 ;  /* 0x00000000ff00723e */ /* 0x000fe200000010ff */
[----:B------:R-:W-:Y:S06]  /*32f0*/  BRA `(.L_x_41) ;  /* 0x0000000400187947 */ /* 0x000fec0003800000 */
.L_x_54:
        /* <DEDUP_REMOVED lines=21> */
.L_x_63:
[----:B------:R-:W-:Y:S05]  /*3450*/  BSYNC B1 ;  /* 0x0000000000017941 */ /* 0x000fea0003800000 */
.L_x_62:
[----:B------:R-:W-:Y:S01]  /*3460*/  LEA R3, R0, 0x37800000, 0x17 ;  /* 0x3780000000037811 */ /* 0x000fe200078eb8ff */
[----:B------:R-:W-:-:S05]  /*3470*/  IMAD.SHL.U32 R0, R2, 0x200000, RZ ;  /* 0x0020000002007824 */ /* 0x000fca00078e00ff */
[----:B------:R-:W-:-:S07]  /*3480*/  LOP3.LUT R0, R3, R0, R4, 0xfe, !PT ;  /* 0x0000000003007212 */ /* 0x000fce00078efe04 */
.L_x_61:
[----:B------:R-:W-:Y:S05]  /*3490*/  BSYNC B0 ;  /* 0x0000000000007941 */ /* 0x000fea0003800000 */
.L_x_60:
[----:B------:R-:W-:Y:S01]  /*34a0*/  F2FP.BF16.F32.PACK_AB R0, RZ, R0 ;  /* 0x00000000ff00723e */ /* 0x000fe200000010ff */
[----:B------:R-:W-:Y:S06]  /*34b0*/  BRA `(.L_x_41) ;  /* 0x0000000000a87947 */ /* 0x000fec0003800000 */
.L_x_53:
        /* <DEDUP_REMOVED lines=14> */
.L_x_67:
[----:B------:R-:W-:Y:S05]  /*35a0*/  BSYNC B0 ;  /* 0x0000000000007941 */ /* 0x000fea0003800000 */
.L_x_66:
[----:B------:R-:W-:Y:S01]  /*35b0*/  F2FP.BF16.F32.PACK_AB R0, RZ, R0 ;  /* 0x00000000ff00723e */ /* 0x000fe200000010ff */
[----:B------:R-:W-:Y:S06]  /*35c0*/  BRA `(.L_x_41) ;  /* 0x0000000000647947 */ /* 0x000fec0003800000 */
.L_x_40:
        /* <DEDUP_REMOVED lines=15> */
[----:B0----5:R-:W-:Y:S05]  /*36c0*/  CALL.ABS.NOINC R2 ;  /* 0x0000000002007343 */ /* 0x021fea0003c00000 */
.L_x_68:
[----:B------:R-:W-:Y:S01]  /*36d0*/  PRMT R0, RZ, 0x7610, R0 ;  /* 0x00007610ff007816 */ /* 0x000fe20000000000 */
[----:B------:R-:W-:Y:S06]  /*36e0*/  BRA `(.L_x_41) ;  /* 0x00000000001c7947 */ /* 0x000fec0003800000 */
.L_x_65:
[----:B------:R-:W2:Y:S02]  /*36f0*/  LDG.E.64 R2, desc[UR36][R2.64] ;  /* 0x0000002402027981 */ /* 0x000ea4000c1e1b00 */
[----:B--2---:R-:W0:Y:S02]  /*3700*/  I2F.U64 R0, R2 ;  /* 0x0000000200007312 */ /* 0x004e240000301000 */
[----:B0-----:R-:W-:Y:S01]  /*3710*/  F2FP.BF16.F32.PACK_AB R0, RZ, R0 ;  /* 0x00000000ff00723e */ /* 0x001fe200000010ff */
[----:B------:R-:W-:Y:S06]  /*3720*/  BRA `(.L_x_41) ;  /* 0x00000000000c7947 */ /* 0x000fec0003800000 */
.L_x_64:
[----:B------:R-:W2:Y:S02]  /*3730*/  LDG.E R2, desc[UR36][R2.64] ;  /* 0x0000002402027981 */ /* 0x000ea4000c1e1900 */
[----:B--2---:R-:W-:-:S04]  /*3740*/  I2FP.F32.U32 R0, R2 ;  /* 0x0000000200007245 */ /* 0x004fc80000201000 */
[----:B------:R-:W-:-:S07]  /*3750*/  F2FP.BF16.F32.PACK_AB R0, RZ, R0 ;  /* 0x00000000ff00723e */ /* 0x000fce00000010ff */
.L_x_41:
[----:B0-----:R-:W0:Y:S01]  /*3760*/  LDC.U8 R3, c[0x0][0x491] ;  /* 0x00012440ff037b82 */ /* 0x001e220000000000 */
[----:B-----5:R-:W-:Y:S02]  /*3770*/  IMAD.U32 R0, R0, 0x10000, RZ ;  /* 0x0001000000007824 */ /* 0x020fe400078e00ff */
[----:B------:R-:W-:-:S04]  /*3780*/  IMAD.U32 R19, R19, 0x10000, RZ ;  /* 0x0001000013137824 */ /* 0x000fc800078e00ff */
[----:B------:R-:W1:Y:S01]  /*3790*/  MUFU.RCP R0, R0 ;  /* 0x0000000000007308 */ /* 0x000e620000001000 */
[----:B0-----:R-:W-:Y:S01]  /*37a0*/  PRMT R2, R3, 0x9910, RZ ;  /* 0x0000991003027816 */ /* 0x001fe200000000ff */
[----:B-1----:R-:W-:-:S03]  /*37b0*/  FMUL.FTZ R19, R19, R0 ;  /* 0x0000000013137220 */ /* 0x002fc60000410000 */
[----:B------:R-:W-:-:S03]  /*37c0*/  ISETP.GT.AND P0, PT, R2, 0x9, PT ;  /* 0x000000090200780c */ /* 0x000fc60003f04270 */
[----:B------:R-:W0:Y:S10]  /*37d0*/  F2F.BF16.F32 R19, R19 ;  /* 0x0000001300137304 */ /* 0x000e340000202000 */
        /* <DEDUP_REMOVED lines=9> */
[----:B0-----:R-:W-:-:S04]  /*3870*/  IMAD.U32 R0, R19, 0x10000, RZ ;  /* 0x0001000013007824 */ /* 0x001fc800078e00ff */
[----:B------:R-:W0:Y:S02]  /*3880*/  F2I.FTZ.TRUNC.NTZ R3, R0 ;  /* 0x0000000000037305 */ /* 0x000e24000021f100 */
[----:B0-----:R0:W-:Y:S01]  /*3890*/  STG.E.U8 desc[UR36][R16.64], R3 ;  /* 0x0000000310007986 */ /* 0x0011e2000c101124 */
[----:B------:R-:W-:Y:S05]  /*38a0*/  BRA `(.L_x_74) ;  /* 0x0000000c00947947 */ /* 0x000fea0003800000 */
.L_x_72:
[----:B0-----:R-:W-:-:S06]  /*38b0*/  IMAD.U32 R3, R19, 0x10000, RZ ;  /* 0x0001000013037824 */ /* 0x001fcc00078e00ff */
[----:B------:R-:W0:Y:S02]  /*38c0*/  F2I.S64.TRUNC R2, R3 ;  /* 0x0000000300027311 */ /* 0x000e24000020d900 */
[----:B0-----:R1:W-:Y:S01]  /*38d0*/  STG.E.U8 desc[UR36][R16.64], R2 ;  /* 0x0000000210007986 */ /* 0x0013e2000c101124 */
[----:B------:R-:W-:Y:S05]  /*38e0*/  BRA `(.L_x_74) ;  /* 0x0000000c00847947 */ /* 0x000fea0003800000 */
.L_x_71:
[----:B------:R-:W-:-:S13]  /*38f0*/  ISETP.NE.AND P0, PT, R2, 0x2, PT ;  /* 0x000000020200780c */ /* 0x000fda0003f05270 */
[----:B------:R-:W-:Y:S05]  /*3900*/  @!P0 BRA `(.L_x_75) ;  /* 0x0000000000308947 */ /* 0x000fea0003800000 */
[----:B------:R-:W-:-:S13]  /*3910*/  ISETP.NE.AND P0, PT, R2, 0x3, PT ;  /* 0x000000030200780c */ /* 0x000fda0003f05270 */
[----:B------:R-:W-:Y:S05]  /*3920*/  @!P0 BRA `(.L_x_76) ;  /* 0x0000000000188947 */ /* 0x000fea0003800000 */
[----:B------:R-:W-:-:S13]  /*3930*/  ISETP.NE.AND P0, PT, R2, 0x4, PT ;  /* 0x000000040200780c */ /* 0x000fda0003f05270 */
[----:B------:R-:W-:Y:S05]  /*3940*/  @P0 BRA `(.L_x_73) ;  /* 0x0000000c000c0947 */ /* 0x000fea0003800000 */
[----:B0-----:R-:W-:-:S06]  /*3950*/  IMAD.U32 R2, R19, 0x10000, RZ ;  /* 0x0001000013027824 */ /* 0x001fcc00078e00ff */
[----:B------:R-:W0:Y:S02]  /*3960*/  F2I.S64.TRUNC R2, R2 ;  /* 0x0000000200027311 */ /* 0x000e24000020d900 */
[----:B0-----:R4:W-:Y:S01]  /*3970*/  STG.E.64 desc[UR36][R16.64], R2 ;  /* 0x0000000210007986 */ /* 0x0019e2000c101b24 */
[----:B------:R-:W-:Y:S05]  /*3980*/  BRA `(.L_x_74) ;  /* 0x0000000c005c7947 */ /* 0x000fea0003800000 */
.L_x_76:
[----:B0-----:R-:W-:-:S06]  /*3990*/  IMAD.U32 R19, R19, 0x10000, RZ ;  /* 0x0001000013137824 */ /* 0x001fcc00078e00ff */
[----:B------:R-:W0:Y:S02]  /*39a0*/  F2I.FTZ.TRUNC.NTZ R19, R19 ;  /* 0x0000001300137305 */ /* 0x000e24000021f100 */
[----:B0-----:R3:W-:Y:S01]  /*39b0*/  STG.E desc[UR36][R16.64], R19 ;  /* 0x0000001310007986 */ /* 0x0017e2000c101924 */
[----:B------:R-:W-:Y:S05]  /*39c0*/  BRA `(.L_x_74) ;  /* 0x0000000c004c7947 */ /* 0x000fea0003800000 */
.L_x_75:
[----:B0-----:R-:W-:-:S06]  /*39d0*/  IMAD.U32 R19, R19, 0x10000, RZ ;  /* 0x0001000013137824 */ /* 0x001fcc00078e00ff */
[----:B------:R-:W0:Y:S02]  /*39e0*/  F2I.FTZ.TRUNC.NTZ R19, R19 ;  /* 0x0000001300137305 */ /* 0x000e24000021f100 */
[----:B0-----:R2:W-:Y:S01]  /*39f0*/  STG.E.U16 desc[UR36][R16.64], R19 ;  /* 0x0000001310007986 */ /* 0x0015e2000c101524 */
[----:B------:R-:W-:Y:S05]  /*3a00*/  BRA `(.L_x_74) ;  /* 0x0000000c003c7947 */ /* 0x000fea0003800000 */
.L_x_70:
[----:B------:R-:W-:-:S13]  /*3a10*/  ISETP.GT.AND P0, PT, R2, 0x6, PT ;  /* 0x000000060200780c */ /* 0x000fda0003f04270 */
[----:B------:R-:W-:Y:S05]  /*3a20*/  @P0 BRA `(.L_x_77) ;  /* 0x00000000002c0947 */ /* 0x000fea0003800000 */
[----:B------:R-:W-:-:S13]  /*3a30*/  ISETP.NE.AND P0, PT, R2, 0x5, PT ;  /* 0x000000050200780c */ /* 0x000fda0003f05270 */
[----:B------:R-:W-:Y:S05]  /*3a40*/  @!P0 BRA `(.L_x_78) ;  /* 0x0000000000148947 */ /* 0x000fea0003800000 */
[----:B------:R-:W-:-:S13]  /*3a50*/  ISETP.NE.AND P0, PT, R2, 0x6, PT ;  /* 0x000000060200780c */ /* 0x000fda0003f05270 */
[----:B------:R-:W-:Y:S05]  /*3a60*/  @P0 BRA `(.L_x_73) ;  /* 0x0000000800c40947 */ /* 0x000fea0003800000 */
[----:B0-----:R-:W-:-:S05]  /*3a70*/  IMAD.U32 R19, R19, 0x10000, RZ ;  /* 0x0001000013137824 */ /* 0x001fca00078e00ff */
[----:B------:R0:W-:Y:S01]  /*3a80*/  STG.E desc[UR36][R16.64], R19 ;  /* 0x0000001310007986 */ /* 0x0001e2000c101924 */
[----:B------:R-:W-:Y:S05]  /*3a90*/  BRA `(.L_x_74) ;  /* 0x0000000c00187947 */ /* 0x000fea0003800000 */
.L_x_78:
[----:B0-----:R-:W-:-:S05]  /*3aa0*/  IMAD.U32 R0, R19, 0x10000, RZ ;  /* 0x0001000013007824 */ /* 0x001fca00078e00ff */
[----:B------:R-:W-:-:S05]  /*3ab0*/  F2FP.F16.F32.PACK_AB R0, RZ, R0 ;  /* 0x00000000ff00723e */ /* 0x000fca00000000ff */
[----:B------:R0:W-:Y:S01]  /*3ac0*/  STG.E.U16 desc[UR36][R16.64], R0 ;  /* 0x0000000010007986 */ /* 0x0001e2000c101524 */
[----:B------:R-:W-:Y:S05]  /*3ad0*/  BRA `(.L_x_74) ;  /* 0x0000000c00087947 */ /* 0x000fea0003800000 */
.L_x_77:
[----:B------:R-:W-:-:S13]  /*3ae0*/  ISETP.NE.AND P0, PT, R2, 0x7, PT ;  /* 0x000000070200780c */ /* 0x000fda0003f05270 */
[----:B------:R-:W-:Y:S05]  /*3af0*/  @!P0 BRA `(.L_x_79) ;  /* 0x0000000000348947 */ /* 0x000fea0003800000 */
[----:B------:R-:W-:-:S13]  /*3b00*/  ISETP.NE.AND P0, PT, R2, 0x8, PT ;  /* 0x000000080200780c */ /* 0x000fda0003f05270 */
[----:B------:R-:W-:Y:S05]  /*3b10*/  @!P0 BRA `(.L_x_80) ;  /* 0x0000000000188947 */ /* 0x000fea0003800000 */
[----:B------:R-:W-:-:S13]  /*3b20*/  ISETP.NE.AND P0, PT, R2, 0x9, PT ;  /* 0x000000090200780c */ /* 0x000fda0003f05270 */
[----:B------:R-:W-:Y:S05]  /*3b30*/  @P0 BRA `(.L_x_73) ;  /* 0x0000000800900947 */ /* 0x000fea0003800000 */
[----:B0-----:R-:W-:Y:S02]  /*3b40*/  IMAD.U32 R2, R19, 0x10000, RZ ;  /* 0x0001000013027824 */ /* 0x001fe400078e00ff */
[----:B------:R-:W-:-:S05]  /*3b50*/  IMAD.MOV.U32 R3, RZ, RZ, RZ ;  /* 0x000000ffff037224 */ /* 0x000fca00078e00ff */
[----:B------:R0:W-:Y:S01]  /*3b60*/  STG.E.64 desc[UR36][R16.64], R2 ;  /* 0x0000000210007986 */ /* 0x0001e2000c101b24 */
[----:B------:R-:W-:Y:S05]  /*3b70*/  BRA `(.L_x_74) ;  /* 0x0000000800e07947 */ /* 0x000fea0003800000 */
.L_x_80:
[----:B0-----:R-:W-:-:S05]  /*3b80*/  IMAD.U32 R19, R19, 0x10000, RZ ;  /* 0x0001000013137824 */ /* 0x001fca00078e00ff */
[----:B------:R-:W-:-:S04]  /*3b90*/  F2FP.F16.F32.PACK_AB R3, RZ, R19 ;  /* 0x00000013ff03723e */ /* 0x000fc800000000ff */
[----:B------:R-:W-:-:S05]  /*3ba0*/  PRMT R3, R3, 0x5410, RZ ;  /* 0x0000541003037816 */ /* 0x000fca00000000ff */
[----:B------:R0:W-:Y:S01]  /*3bb0*/  STG.E desc[UR36][R16.64], R3 ;  /* 0x0000000310007986 */ /* 0x0001e2000c101924 */
[----:B------:R-:W-:Y:S05]  /*3bc0*/  BRA `(.L_x_74) ;  /* 0x0000000800cc7947 */ /* 0x000fea0003800000 */
.L_x_79:
[----:B0-----:R-:W-:-:S04]  /*3bd0*/  IMAD.U32 R2, R19, 0x10000, RZ ;  /* 0x0001000013027824 */ /* 0x001fc800078e00ff */
[----:B------:R-:W-:-:S06]  /*3be0*/  FMUL.FTZ R2, R2, 1 ;  /* 0x3f80000002027820 */ /* 0x000fcc0000410000 */
[----:B------:R-:W0:Y:S02]  /*3bf0*/  F2F.F64.F32 R2, R2 ;  /* 0x0000000200027310 */ /* 0x000e240000201800 */
[----:B0-----:R0:W-:Y:S01]  /*3c00*/  STG.E.64 desc[UR36][R16.64], R2 ;  /* 0x0000000210007986 */ /* 0x0011e2000c101b24 */
[----:B------:R-:W-:Y:S05]  /*3c10*/  BRA `(.L_x_74) ;  /* 0x0000000800b87947 */ /* 0x000fea0003800000 */
.L_x_69:
        /* <DEDUP_REMOVED lines=8> */
[----:B0-----:R-:W-:-:S05]  /*3ca0*/  IMAD.U32 R19, R19, 0x10000, RZ ;  /* 0x0001000013137824 */ /* 0x001fca00078e00ff */
[----:B------:R-:W-:-:S04]  /*3cb0*/  FSETP.NEU.FTZ.AND P0, PT, R19, RZ, PT ;  /* 0x000000ff1300720b */ /* 0x000fc80003f1d000 */
[----:B------:R-:W-:-:S05]  /*3cc0*/  SEL R3, RZ, 0x1, !P0 ;  /* 0x00000001ff037807 */ /* 0x000fca0004000000 */
[----:B------:R0:W-:Y:S01]  /*3cd0*/  STG.E.U8 desc[UR36][R16.64], R3 ;  /* 0x0000000310007986 */ /* 0x0001e2000c101124 */
[----:B------:R-:W-:Y:S05]  /*3ce0*/  BRA `(.L_x_74) ;  /* 0x0000000800847947 */ /* 0x000fea0003800000 */
.L_x_83:
[----:B0-----:R-:W-:Y:S01]  /*3cf0*/  IMAD.U32 R19, R19, 0x10000, RZ ;  /* 0x0001000013137824 */ /* 0x001fe200078e00ff */
[----:B------:R-:W-:-:S03]  /*3d00*/  CS2R R6, SRZ ;  /* 0x0000000000067805 */ /* 0x000fc6000001ff00 */
[----:B------:R-:W-:-:S06]  /*3d10*/  FMUL.FTZ R4, R19, 1 ;  /* 0x3f80000013047820 */ /* 0x000fcc0000410000 */
[----:B------:R-:W0:Y:S02]  /*3d20*/  F2F.F64.F32 R4, R4 ;  /* 0x0000000400047310 */ /* 0x000e240000201800 */
[----:B0-----:R0:W-:Y:S01]  /*3d30*/  STG.E.128 desc[UR36][R16.64], R4 ;  /* 0x0000000410007986 */ /* 0x0011e2000c101d24 */
[----:B------:R-:W-:Y:S05]  /*3d40*/  BRA `(.L_x_74) ;  /* 0x00000008006c7947 */ /* 0x000fea0003800000 */
.L_x_82:
[----:B------:R-:W-:-:S13]  /*3d50*/  ISETP.NE.AND P0, PT, R2, 0xf, PT ;  /* 0x0000000f0200780c */ /* 0x000fda0003f05270 */
[----:B------:R-:W-:Y:S05]  /*3d60*/  @!P0 BRA `(.L_x_84) ;  /* 0x0000000000b48947 */ /* 0x000fea0003800000 */
[----:B------:R-:W-:-:S13]  /*3d70*/  ISETP.NE.AND P0, PT, R2, 0x17, PT ;  /* 0x000000170200780c */ /* 0x000fda0003f05270 */
[----:B------:R-:W-:Y:S05]  /*3d80*/  @!P0 BRA `(.L_x_85) ;  /* 0x0000000000548947 */ /* 0x000fea0003800000 */
[----:B------:R-:W-:-:S13]  /*3d90*/  ISETP.NE.AND P0, PT, R2, 0x18, PT ;  /* 0x000000180200780c */ /* 0x000fda0003f05270 */
[----:B------:R-:W-:Y:S05]  /*3da0*/  @P0 BRA `(.L_x_73) ;  /* 0x0000000400f40947 */ /* 0x000fea0003800000 */
[----:B0-----:R-:W-:Y:S01]  /*3db0*/  IMAD.U32 R19, R19, 0x10000, RZ ;  /* 0x0001000013137824 */ /* 0x001fe200078e00ff */
[----:B------:R-:W-:Y:S04]  /*3dc0*/  BSSY B0, `(.L_x_86) ;  /* 0x000000e000007945 */ /* 0x000fe80003800000 */
[C---:B------:R-:W-:Y:S02]  /*3dd0*/  LOP3.LUT R2, R19.reuse, 0x7fffffff, RZ, 0xc0, !PT ;  /* 0x7fffffff13027812 */ /* 0x040fe400078ec0ff */
[----:B------:R-:W-:Y:S02]  /*3de0*/  LOP3.LUT R0, R19, 0x80000000, RZ, 0xc0, !PT ;  /* 0x8000000013007812 */ /* 0x000fe400078ec0ff */
[----:B------:R-:W-:Y:S02]  /*3df0*/  ISETP.GT.U32.AND P0, PT, R2, 0x43efffff, PT ;  /* 0x43efffff0200780c */ /* 0x000fe40003f04070 */
[----:B------:R-:W-:Y:S01]  /*3e00*/  SHF.R.U32.HI R3, RZ, 0x18, R0 ;  /* 0x00000018ff037819 */ /* 0x000fe20000011600 */
[----:B------:R-:W-:-:S10]  /*3e10*/  IMAD.MOV.U32 R0, RZ, RZ, 0x7f ;  /* 0x0000007fff007424 */ /* 0x000fd400078e00ff */
[----:B------:R-:W-:Y:S05]  /*3e20*/  @P0 BRA `(.L_x_87) ;  /* 0x00000000001c0947 */ /* 0x000fea0003800000 */
[----:B------:R-:W-:-:S13]  /*3e30*/  ISETP.GE.U32.AND P0, PT, R2, 0x3c800000, PT ;  /* 0x3c8000000200780c */ /* 0x000fda0003f06070 */
[----:B------:R-:W-:Y:S01]  /*3e40*/  @P0 SHF.R.U32.HI R0, RZ, 0x14, R19 ;  /* 0x00000014ff000819 */ /* 0x000fe20000011613 */
[----:B------:R-:W-:-:S03]  /*3e50*/  @!P0 FADD.FTZ R2, R2, 16384 ;  /* 0x4680000002028421 */ /* 0x000fc60000010000 */
[----:B------:R-:W-:-:S04]  /*3e60*/  @P0 LOP3.LUT R0, R0, 0x1, RZ, 0xc0, !PT ;  /* 0x0000000100000812 */ /* 0x000fc800078ec0ff */
[----:B------:R-:W-:-:S04]  /*3e70*/  @P0 IADD3 R0, R19, 0x407ffff, R0 ;  /* 0x0407ffff13000810 */ /* 0x000fc80007ffe000 */
[----:B------:R-:W-:Y:S01]  /*3e80*/  @P0 SHF.R.U32.HI R0, RZ, 0x14, R0 ;  /* 0x00000014ff000819 */ /* 0x000fe20000011600 */
[----:B------:R-:W-:-:S07]  /*3e90*/  @!P0 VIADD R0, R2, 0xb9800000 ;  /* 0xb980000002008836 */ /* 0x000fce0000000000 */
.L_x_87:
[----:B------:R-:W-:Y:S05]  /*3ea0*/  BSYNC B0 ;  /* 0x0000000000007941 */ /* 0x000fea0003800000 */
.L_x_86:
[----:B------:R-:W-:-:S05]  /*3eb0*/  LOP3.LUT R3, R0, R3, RZ, 0xfc, !PT ;  /* 0x0000000300037212 */ /* 0x000fca00078efcff */
[----:B------:R0:W-:Y:S01]  /*3ec0*/  STG.E.U8 desc[UR36][R16.64], R3 ;  /* 0x0000000310007986 */ /* 0x0001e2000c101124 */
[----:B------:R-:W-:Y:S05]  /*3ed0*/  BRA `(.L_x_74) ;  /* 0x0000000800087947 */ /* 0x000fea0003800000 */
.L_x_85:
[----:B0-----:R-:W-:Y:S01]  /*3ee0*/  IMAD.U32 R19, R19, 0x10000, RZ ;  /* 0x0001000013137824 */ /* 0x001fe200078e00ff */
[----:B------:R-:W-:Y:S04]  /*3ef0*/  BSSY B0, `(.L_x_88) ;  /* 0x000000f000007945 */ /* 0x000fe80003800000 */
[----:B------:R-:W-:-:S04]  /*3f00*/  LOP3.LUT R2, R19, 0x7fffffff, RZ, 0xc0, !PT ;  /* 0x7fffffff13027812 */ /* 0x000fc800078ec0ff */
[----:B------:R-:W-:-:S13]  /*3f10*/  ISETP.GT.U32.AND P0, PT, R2, 0x477fffff, PT ;  /* 0x477fffff0200780c */ /* 0x000fda0003f04070 */
[----:B------:R-:W-:Y:S05]  /*3f20*/  @P0 BRA `(.L_x_89) ;  /* 0x0000000000200947 */ /* 0x000fea0003800000 */
[----:B------:R-:W-:-:S13]  /*3f30*/  ISETP.GE.U32.AND P0, PT, R2, 0x38800000, PT ;  /* 0x388000000200780c */ /* 0x000fda0003f06070 */
[----:B------:R-:W-:Y:S01]  /*3f40*/  @P0 SHF.R.U32.HI R0, RZ, 0x15, R19 ;  /* 0x00000015ff000819 */ /* 0x000fe20000011613 */
[----:B------:R-:W-:-:S03]  /*3f50*/  @!P0 FADD.FTZ R2, R2, 128 ;  /* 0x4300000002028421 */ /* 0x000fc60000010000 */
[----:B------:R-:W-:-:S04]  /*3f60*/  @P0 LOP3.LUT R0, R0, 0x1, RZ, 0xc0, !PT ;  /* 0x0000000100000812 */ /* 0x000fc800078ec0ff */
[----:B------:R-:W-:-:S04]  /*3f70*/  @P0 IADD3 R0, R19, 0x80fffff, R0 ;  /* 0x080fffff13000810 */ /* 0x000fc80007ffe000 */
[----:B------:R-:W-:Y:S01]  /*3f80*/  @P0 SHF.R.U32.HI R0, RZ, 0x15, R0 ;  /* 0x00000015ff000819 */ /* 0x000fe20000011600 */
[----:B------:R-:W-:Y:S01]  /*3f90*/  @!P0 VIADD R0, R2, 0xbd000000 ;  /* 0xbd00000002008836 */ /* 0x000fe20000000000 */
[----:B------:R-:W-:Y:S06]  /*3fa0*/  BRA `(.L_x_90) ;  /* 0x00000000000c7947 */ /* 0x000fec0003800000 */
.L_x_89:
[----:B------:R-:W-:Y:S01]  /*3fb0*/  IMAD.MOV.U32 R0, RZ, RZ, 0x7f ;  /* 0x0000007fff007424 */ /* 0x000fe200078e00ff */
[----:B------:R-:W-:-:S04]  /*3fc0*/  ISETP.GT.U32.AND P0, PT, R2, 0x7f800000, PT ;  /* 0x7f8000000200780c */ /* 0x000fc80003f04070 */
[----:B------:R-:W-:-:S09]  /*3fd0*/  SEL R0, R0, 0x7c, P0 ;  /* 0x0000007c00007807 */ /* 0x000fd20000000000 */
.L_x_90:
[----:B------:R-:W-:Y:S05]  /*3fe0*/  BSYNC B0 ;  /* 0x0000000000007941 */ /* 0x000fea0003800000 */
.L_x_88:
[----:B------:R-:W-:-:S04]  /*3ff0*/  LOP3.LUT R2, R19, 0x80000000, RZ, 0xc0, !PT ;  /* 0x8000000013027812 */ /* 0x000fc800078ec0ff */
[----:B------:R-:W-:-:S04]  /*4000*/  SHF.R.U32.HI R3, RZ, 0x18, R2 ;  /* 0x00000018ff037819 */ /* 0x000fc80000011602 */
[----:B------:R-:W-:-:S05]  /*4010*/  LOP3.LUT R3, R0, R3, RZ, 0xfc, !PT ;  /* 0x0000000300037212 */ /* 0x000fca00078efcff */
[----:B------:R0:W-:Y:S01]  /*4020*/  STG.E.U8 desc[UR36][R16.64], R3 ;  /* 0x0000000310007986 */ /* 0x0001e2000c101124 */
[----:B------:R-:W-:Y:S05]  /*4030*/  BRA `(.L_x_74) ;  /* 0x0000000400b07947 */ /* 0x000fea0003800000 */
.L_x_84:
[----:B0-----:R0:W-:Y:S01]  /*4040*/  STG.E.U16 desc[UR36][R16.64], R19 ;  /* 0x0000001310007986 */ /* 0x0011e2000c101524 */
[----:B------:R-:W-:Y:S05]  /*4050*/  BRA `(.L_x_74) ;  /* 0x0000000400a87947 */ /* 0x000fea0003800000 */
.L_x_81:
        /* <DEDUP_REMOVED lines=8> */
[----:B0-----:R-:W-:-:S06]  /*40e0*/  IMAD.U32 R3, R19, 0x10000, RZ ;  /* 0x0001000013037824 */ /* 0x001fcc00078e00ff */
[----:B------:R-:W0:Y:S02]  /*40f0*/  F2I.FTZ.U32.TRUNC.NTZ R3, R3 ;  /* 0x0000000300037305 */ /* 0x000e24000021f000 */
[----:B0-----:R0:W-:Y:S01]  /*4100*/  STG.E.U16 desc[UR36][R16.64], R3 ;  /* 0x0000000310007986 */ /* 0x0011e2000c101524 */
[----:B------:R-:W-:Y:S05]  /*4110*/  BRA `(.L_x_74) ;  /* 0x0000000400787947 */ /* 0x000fea0003800000 */
.L_x_93:
[----:B0-----:R-:W-:Y:S01]  /*4120*/  IMAD.U32 R19, R19, 0x10000, RZ ;  /* 0x0001000013137824 */ /* 0x001fe200078e00ff */
[----:B------:R-:W-:Y:S01]  /*4130*/  BSSY B0, `(.L_x_94) ;  /* 0x0000014000007945 */ /* 0x000fe20003800000 */
[----:B------:R-:W-:-:S03]  /*4140*/  IMAD.MOV.U32 R8, RZ, RZ, 0x80 ;  /* 0x00000080ff087424 */ /* 0x000fc600078e00ff */
[----:B------:R-:W-:-:S04]  /*4150*/  LOP3.LUT R2, R19, 0x7fffffff, RZ, 0xc0, !PT ;  /* 0x7fffffff13027812 */ /* 0x000fc800078ec0ff */
[----:B------:R-:W-:-:S13]  /*4160*/  ISETP.GT.U32.AND P0, PT, R2, 0x437fffff, PT ;  /* 0x437fffff0200780c */ /* 0x000fda0003f04070 */
[----:B------:R-:W-:Y:S05]  /*4170*/  @P0 BRA `(.L_x_95) ;  /* 0x00000000003c0947 */ /* 0x000fea0003800000 */
[----:B------:R-:W-:-:S13]  /*4180*/  ISETP.GE.U32.AND P0, PT, R2, 0x3c000000, PT ;  /* 0x3c0000000200780c */ /* 0x000fda0003f06070 */
[----:B------:R-:W-:-:S04]  /*4190*/  @P0 SHF.R.U32.HI R0, RZ, 0x14, R19 ;  /* 0x00000014ff000819 */ /* 0x000fc80000011613 */
[----:B------:R-:W-:-:S04]  /*41a0*/  @P0 LOP3.LUT R0, R0, 0x1, RZ, 0xc0, !PT ;  /* 0x0000000100000812 */ /* 0x000fc800078ec0ff */
[----:B------:R-:W-:-:S04]  /*41b0*/  @P0 IADD3 R0, R19, 0x487ffff, R0 ;  /* 0x0487ffff13000810 */ /* 0x000fc80007ffe000 */
[----:B------:R-:W-:-:S04]  /*41c0*/  @P0 SHF.R.U32.HI R0, RZ, 0x14, R0 ;  /* 0x00000014ff000819 */ /* 0x000fc80000011600 */
[----:B------:R-:W-:Y:S01]  /*41d0*/  @P0 LOP3.LUT R0, R0, 0xff, RZ, 0xc0, !PT ;  /* 0x000000ff00000812 */ /* 0x000fe200078ec0ff */
[----:B------:R-:W-:Y:S06]  /*41e0*/  @P0 BRA `(.L_x_96) ;  /* 0x0000000000100947 */ /* 0x000fec0003800000 */
[----:B------:R-:W-:Y:S01]  /*41f0*/  FADD.FTZ R0, R2, 8192 ;  /* 0x4600000002007421 */ /* 0x000fe20000010000 */
[----:B------:R-:W-:-:S04]  /*4200*/  PRMT R8, RZ, 0x7610, R8 ;  /* 0x00007610ff087816 */ /* 0x000fc80000000008 */
[----:B------:R-:W-:-:S13]  /*4210*/  LOP3.LUT P0, R0, R0, 0xff, RZ, 0xc0, !PT ;  /* 0x000000ff00007812 */ /* 0x000fda000780c0ff */
[----:B------:R-:W-:Y:S05]  /*4220*/  @!P0 BRA `(.L_x_95) ;  /* 0x0000000000108947 */ /* 0x000fea0003800000 */
.L_x_96:
[----:B------:R-:W-:-:S04]  /*4230*/  LOP3.LUT R2, R19, 0x80000000, RZ, 0xc0, !PT ;  /* 0x8000000013027812 */ /* 0x000fc800078ec0ff */
[----:B------:R-:W-:-:S04]  /*4240*/  SHF.R.U32.HI R3, RZ, 0x18, R2 ;  /* 0x00000018ff037819 */ /* 0x000fc80000011602 */
[----:B------:R-:W-:-:S04]  /*4250*/  LOP3.LUT R0, R0, R3, RZ, 0xfc, !PT ;  /* 0x0000000300007212 */ /* 0x000fc800078efcff */
[----:B------:R-:W-:-:S07]  /*4260*/  PRMT R8, R0, 0x7610, R8 ;  /* 0x0000761000087816 */ /* 0x000fce0000000008 */
.L_x_95:
[----:B------:R-:W-:Y:S05]  /*4270*/  BSYNC B0 ;  /* 0x0000000000007941 */ /* 0x000fea0003800000 */
.L_x_94:
[----:B------:R0:W-:Y:S01]  /*4280*/  STG.E.U8 desc[UR36][R16.64], R8 ;  /* 0x0000000810007986 */ /* 0x0001e2000c101124 */
[----:B------:R-:W-:Y:S05]  /*4290*/  BRA `(.L_x_74) ;  /* 0x0000000400187947 */ /* 0x000fea0003800000 */
.L_x_92:
        /* <DEDUP_REMOVED lines=17> */
.L_x_99:
[----:B------:R-:W-:-:S04]  /*43b0*/  LOP3.LUT R2, R19, 0x80000000, RZ, 0xc0, !PT ;  /* 0x8000000013027812 */ /* 0x000fc800078ec0ff */
[----:B------:R-:W-:-:S04]  /*43c0*/  SHF.R.U32.HI R3, RZ, 0x18, R2 ;  /* 0x00000018ff037819 */ /* 0x000fc80000011602 */
[----:B------:R-:W-:-:S04]  /*43d0*/  LOP3.LUT R0, R0, R3, RZ, 0xfc, !PT ;  /* 0x0000000300007212 */ /* 0x000fc800078efcff */
[----:B------:R-:W-:-:S07]  /*43e0*/  PRMT R8, R0, 0x7610, R8 ;  /* 0x0000761000087816 */ /* 0x000fce0000000008 */
.L_x_98:
[----:B------:R-:W-:Y:S05]  /*43f0*/  BSYNC B0 ;  /* 0x0000000000007941 */ /* 0x000fea0003800000 */
.L_x_97:
[----:B------:R0:W-:Y:S01]  /*4400*/  STG.E.U8 desc[UR36][R16.64], R8 ;  /* 0x0000000810007986 */ /* 0x0001e2000c101124 */
[----:B------:R-:W-:Y:S05]  /*4410*/  BRA `(.L_x_74) ;  /* 0x0000000000b87947 */ /* 0x000fea0003800000 */
.L_x_91:
[----:B------:R-:W-:-:S13]  /*4420*/  ISETP.NE.AND P0, PT, R2, 0x1c, PT ;  /* 0x0000001c0200780c */ /* 0x000fda0003f05270 */
[----:B------:R-:W-:Y:S05]  /*4430*/  @!P0 BRA `(.L_x_100) ;  /* 0x0000000000a48947 */ /* 0x000fea0003800000 */
[----:B------:R-:W-:-:S13]  /*4440*/  ISETP.NE.AND P0, PT, R2, 0x1d, PT ;  /* 0x0000001d0200780c */ /* 0x000fda0003f05270 */
[----:B------:R-:W-:Y:S05]  /*4450*/  @!P0 BRA `(.L_x_101) ;  /* 0x00000000008c8947 */ /* 0x000fea0003800000 */
[----:B------:R-:W-:-:S13]  /*4460*/  ISETP.NE.AND P0, PT, R2, 0x2c, PT ;  /* 0x0000002c0200780c */ /* 0x000fda0003f05270 */
[----:B------:R-:W-:Y:S05]  /*4470*/  @P0 BRA `(.L_x_73) ;  /* 0x0000000000400947 */ /* 0x000fea0003800000 */
[----:B0-----:R-:W-:Y:S02]  /*4480*/  IMAD.U32 R19, R19, 0x10000, RZ ;  /* 0x0001000013137824 */ /* 0x001fe400078e00ff */
[----:B------:R-:W-:-:S03]  /*4490*/  IMAD.MOV.U32 R3, RZ, RZ, 0xff ;  /* 0x000000ffff037424 */ /* 0x000fc600078e00ff */
[----:B------:R-:W-:-:S04]  /*44a0*/  SHF.R.U32.HI R4, RZ, 0x17, R19 ;  /* 0x00000017ff047819 */ /* 0x000fc80000011613 */
[----:B------:R-:W-:-:S04]  /*44b0*/  LOP3.LUT R2, R4, 0xff, RZ, 0xc0, !PT ;  /* 0x000000ff04027812 */ /* 0x000fc800078ec0ff */
[----:B------:R-:W-:-:S13]  /*44c0*/  ISETP.NE.AND P1, PT, R2, 0xff, PT ;  /* 0x000000ff0200780c */ /* 0x000fda0003f25270 */
[--C-:B------:R-:W-:Y:S02]  /*44d0*/  @P1 SHF.R.U32.HI R0, RZ, 0x16, R19.reuse ;  /* 0x00000016ff001819 */ /* 0x100fe40000011613 */
[----:B------:R-:W-:Y:S02]  /*44e0*/  @P1 LOP3.LUT P0, RZ, R2, 0x3fffff, R19, 0xf8, !PT ;  /* 0x003fffff02ff1812 */ /* 0x000fe4000780f813 */
[----:B------:R-:W-:-:S04]  /*44f0*/  @P1 LOP3.LUT R0, R0, 0x1, RZ, 0xc0, !PT ;  /* 0x0000000100001812 */ /* 0x000fc800078ec0ff */
[----:B------:R-:W-:Y:S01]  /*4500*/  @P1 ISETP.EQ.U32.AND P2, PT, R0, 0x1, P0 ;  /* 0x000000010000180c */ /* 0x000fe20000742070 */
[----:B------:R-:W-:Y:S01]  /*4510*/  @P1 VIADD R0, R4, 0x1 ;  /* 0x0000000104001836 */ /* 0x000fe20000000000 */
[----:B------:R-:W-:Y:S02]  /*4520*/  PLOP3.LUT P0, PT, PT, PT, PT, 0x80, 0x0 ;  /* 0x000000000000781c */ /* 0x000fe40003f0f070 */
[----:B------:R-:W-:-:S13]  /*4530*/  @P1 PLOP3.LUT P0, PT, P2, PT, PT, 0x80, 0x0 ;  /* 0x000000000000181c */ /* 0x000fda000170f070 */
[----:B------:R-:W-:-:S04]  /*4540*/  @!P0 IMAD.MOV R0, RZ, RZ, R4 ;  /* 0x000000ffff008224 */ /* 0x000fc800078e0204 */
[----:B------:R-:W-:-:S05]  /*4550*/  @P1 IMAD.MOV.U32 R3, RZ, RZ, R0 ;  /* 0x000000ffff031224 */ /* 0x000fca00078e0000 */
[----:B------:R0:W-:Y:S01]  /*4560*/  STG.E.U8 desc[UR36][R16.64], R3 ;  /* 0x0000000310007986 */ /* 0x0001e2000c101124 */
[----:B------:R-:W-:Y:S05]  /*4570*/  BRA `(.L_x_74) ;  /* 0x0000000000607947 */ /* 0x000fea0003800000 */
.L_x_73:
[----:B------:R-:W-:Y:S01]  /*4580*/  MOV R2, 0x0 ;  /* 0x0000000000027802 */ /* 0x000fe20000000f00 */
[----:B------:R-:W-:Y:S01]  /*4590*/  ULDC.64 UR4, c[0x4][0x148] ;  /* 0x0100520000047ab9 */ /* 0x000fe20000000a00 */
[----:B------:R-:W-:Y:S01]  /*45a0*/  ULDC.64 UR6, c[0x4][0x150] ;  /* 0x0100540000067ab9 */ /* 0x000fe20000000a00 */
[----:B------:R-:W-:Y:S02]  /*45b0*/  IMAD.U32 R4, RZ, RZ, UR4 ;  /* 0x00000004ff047e24 */ /* 0x000fe4000f8e00ff */
[----:B------:R-:W-:Y:S01]  /*45c0*/  IMAD.U32 R5, RZ, RZ, UR5 ;  /* 0x00000005ff057e24 */ /* 0x000fe2000f8e00ff */
[----:B------:R-:W1:Y:S01]  /*45d0*/  LDC.64 R2, c[0x4][R2] ;  /* 0x0100000002027b82 */ /* 0x000e620000000a00 */
        /* <DEDUP_REMOVED lines=9> */
[----:B01----:R-:W-:Y:S05]  /*4670*/  CALL.ABS.NOINC R2 ;  /* 0x0000000002007343 */ /* 0x003fea0003c00000 */
.L_x_102:
[----:B------:R-:W-:Y:S05]  /*4680*/  BRA `(.L_x_74) ;  /* 0x00000000001c7947 */ /* 0x000fea0003800000 */
.L_x_101:
[----:B0-----:R-:W-:-:S06]  /*4690*/  IMAD.U32 R2, R19, 0x10000, RZ ;  /* 0x0001000013027824 */ /* 0x001fcc00078e00ff */
[----:B------:R-:W0:Y:S02]  /*46a0*/  F2I.U64.TRUNC R2, R2 ;  /* 0x0000000200027311 */ /* 0x000e24000020d800 */
[----:B0-----:R0:W-:Y:S01]  /*46b0*/  STG.E.64 desc[UR36][R16.64], R2 ;  /* 0x0000000210007986 */ /* 0x0011e2000c101b24 */
[----:B------:R-:W-:Y:S05]  /*46c0*/  BRA `(.L_x_74) ;  /* 0x00000000000c7947 */ /* 0x000fea0003800000 */
.L_x_100:
[----:B0-----:R-:W-:-:S06]  /*46d0*/  IMAD.U32 R19, R19, 0x10000, RZ ;  /* 0x0001000013137824 */ /* 0x001fcc00078e00ff */
[----:B------:R-:W0:Y:S02]  /*46e0*/  F2I.FTZ.U32.TRUNC.NTZ R19, R19 ;  /* 0x0000001300137305 */ /* 0x000e24000021f000 */
[----:B0-----:R0:W-:Y:S02]  /*46f0*/  STG.E desc[UR36][R16.64], R19 ;  /* 0x0000001310007986 */ /* 0x0011e4000c101924 */
.L_x_74:
[----:B------:R-:W-:-:S04]  /*4700*/  IMAD R18, R18, 0x200, R23 ;  /* 0x0000020012127824 */ /* 0x000fc800078e0217 */
[----:B0-23--:R-:W-:-:S07]  /*4710*/  VIADD R19, R18, 0x80 ;  /* 0x0000008012137836 */ /* 0x00dfce0000000000 */
.L_x_1:
[----:B------:R-:W-:Y:S05]  /*4720*/  BSYNC B6 ;  /* 0x0000000000067941 */ /* 0x000fea0003800000 */
.L_x_0:
[----:B------:R-:W-:Y:S01]  /*4730*/  ULDC UR4, c[0x0][0x210] ;  /* 0x0000840000047ab9 */ /* 0x000fe20000000800 */
[----:B------:R-:W-:Y:S01]  /*4740*/  BSSY B6, `(.L_x_103) ;  /* 0x0000469000067945 */ /* 0x000fe20003800000 */
[----:B------:R-:W-:-:S13]  /*4750*/  ISETP.GE.AND P0, PT, R19, UR4, PT ;  /* 0x0000000413007c0c */ /* 0x000fda000bf06270 */
[----:B------:R-:W-:Y:S05]  /*4760*/  @P0 BRA `(.L_x_104) ;  /* 0x0000004400980947 */ /* 0x000fea0003800000 */
[----:B------:R-:W0:Y:S01]  /*4770*/  LDC R6, c[0x0][0x218] ;  /* 0x00008600ff067b82 */ /* 0x000e220000000800 */
[----:B------:R-:W-:Y:S02]  /*4780*/  IMAD.MOV.U32 R18, RZ, RZ, RZ ;  /* 0x000000ffff127224 */ /* 0x000fe400078e00ff */
[----:B------:R-:W-:Y:S02]  /*4790*/  IMAD.MOV.U32 R0, RZ, RZ, RZ ;  /* 0x000000ffff007224 */ /* 0x000fe400078e00ff */
[----:B-1--4-:R-:W-:Y:S01]  /*47a0*/  IMAD.MOV.U32 R16, RZ, RZ, RZ ;  /* 0x000000ffff107224 */ /* 0x012fe200078e00ff */
[----:B0-----:R-:W-:-:S13]  /*47b0*/  ISETP.NE.AND P0, PT, R6, RZ, PT ;  /* 0x000000ff0600720c */ /* 0x001fda0003f05270 */
[----:B------:R-:W-:Y:S05]  /*47c0*/  @!P0 BRA `(.L_x_105) ;  /* 0x0000001400708947 */ /* 0x000fea0003800000 */
        /* <DEDUP_REMOVED lines=348> */
.L_x_105:
        /* <DEDUP_REMOVED lines=23> */
.L_x_109:
[----:B------:R-:W2:Y:S02]  /*5f00*/  LDG.E.U8 R2, desc[UR36][R2.64] ;  /* 0x0000002402027981 */ /* 0x000ea4000c1e1100 */
[----:B--2---:R-:W-:-:S04]  /*5f10*/  I2FP.F32.U32 R0, R2 ;  /* 0x0000000200007245 */ /* 0x004fc80000201000 */
[----:B------:R-:W-:-:S04]  /*5f20*/  F2FP.BF16.F32.PACK_AB R0, RZ, R0 ;  /* 0x00000000ff00723e */ /* 0x000fc800000010ff */
[----:B------:R-:W-:Y:S01]  /*5f30*/  PRMT R22, R0, 0x7610, R22 ;  /* 0x0000761000167816 */ /* 0x000fe20000000016 */
[----:B------:R-:W-:Y:S06]  /*5f40*/  BRA `(.L_x_111) ;  /* 0x0000000c00c87947 */ /* 0x000fec0003800000 */
.L_x_108:
        /* <DEDUP_REMOVED lines=11> */
.L_x_113:
[----:B------:R-:W2:Y:S02]  /*6000*/  LDG.E R2, desc[UR36][R2.64] ;  /* 0x0000002402027981 */ /* 0x000ea4000c1e1900 */
[----:B--2---:R-:W-:-:S04]  /*6010*/  I2FP.F32.S32 R0, R2 ;  /* 0x0000000200007245 */ /* 0x004fc80000201400 */
[----:B------:R-:W-:-:S04]  /*6020*/  F2FP.BF16.F32.PACK_AB R0, RZ, R0 ;  /* 0x00000000ff00723e */ /* 0x000fc800000010ff */
[----:B------:R-:W-:Y:S01]  /*6030*/  PRMT R22, R0, 0x7610, R22 ;  /* 0x0000761000167816 */ /* 0x000fe20000000016 */
[----:B------:R-:W-:Y:S06]  /*6040*/  BRA `(.L_x_111) ;  /* 0x0000000c00887947 */ /* 0x000fec0003800000 */
.L_x_112:
[----:B------:R-:W2:Y:S02]  /*6050*/  LDG.E.U16 R2, desc[UR36][R2.64] ;  /* 0x0000002402027981 */ /* 0x000ea4000c1e1500 */
[----:B--2---:R-:W0:Y:S02]  /*6060*/  I2F.S16 R0, R2 ;  /* 0x0000000200007306 */ /* 0x004e240000101400 */
[----:B0-----:R-:W-:-:S04]  /*6070*/  F2FP.BF16.F32.PACK_AB R0, RZ, R0 ;  /* 0x00000000ff00723e */ /* 0x001fc800000010ff */
[----:B------:R-:W-:Y:S01]  /*6080*/  PRMT R22, R0, 0x7610, R22 ;  /* 0x0000761000167816 */ /* 0x000fe20000000016 */
[----:B------:R-:W-:Y:S06]  /*6090*/  BRA `(.L_x_111) ;  /* 0x0000000c00747947 */ /* 0x000fec0003800000 */
.L_x_107:
        /* <DEDUP_REMOVED lines=9> */
.L_x_115:
[----:B------:R-:W2:Y:S02]  /*6130*/  LDG.E.U16 R0, desc[UR36][R2.64] ;  /* 0x0000002402007981 */ /* 0x000ea4000c1e1500 */
[----:B--2---:R-:W-:-:S05]  /*6140*/  HADD2.F32 R0, -RZ, R0.H0_H0 ;  /* 0x20000000ff007230 */ /* 0x004fca0000004100 */
[----:B------:R-:W-:-:S04]  /*6150*/  F2FP.BF16.F32.PACK_AB R0, RZ, R0 ;  /* 0x00000000ff00723e */ /* 0x000fc800000010ff */
[----:B------:R-:W-:Y:S01]  /*6160*/  PRMT R22, R0, 0x7610, R22 ;  /* 0x0000761000167816 */ /* 0x000fe20000000016 */
[----:B------:R-:W-:Y:S06]  /*6170*/  BRA `(.L_x_111) ;  /* 0x0000000c003c7947 */ /* 0x000fec0003800000 */
.L_x_114:
        /* <DEDUP_REMOVED lines=9> */
.L_x_117:
[----:B------:R-:W2:Y:S02]  /*6210*/  LDG.E.U16 R2, desc[UR36][R2.64] ;  /* 0x0000002402027981 */ /* 0x000ea4000c1e1500 */
[----:B--2---:R-:W-:-:S05]  /*6220*/  HADD2.F32 R0, -RZ, R2.H0_H0 ;  /* 0x20000002ff007230 */ /* 0x004fca0000004100 */
[----:B------:R-:W-:-:S04]  /*6230*/  F2FP.BF16.F32.PACK_AB R0, RZ, R0 ;  /* 0x00000000ff00723e */ /* 0x000fc800000010ff */
[----:B------:R-:W-:Y:S01]  /*6240*/  PRMT R22, R0, 0x7610, R22 ;  /* 0x0000761000167816 */ /* 0x000fe20000000016 */
[----:B------:R-:W-:Y:S06]  /*6250*/  BRA `(.L_x_111) ;  /* 0x0000000c00047947 */ /* 0x000fec0003800000 */
.L_x_116:
        /* <DEDUP_REMOVED lines=9> */
.L_x_106:
        /* <DEDUP_REMOVED lines=14> */
.L_x_120:
        /* <DEDUP_REMOVED lines=9> */
.L_x_119:
        /* <DEDUP_REMOVED lines=28> */
.L_x_122:
        /* <DEDUP_REMOVED lines=15> */
.L_x_121:
[----:B------:R0:W5:Y:S01]  /*6710*/  LDG.E.U16 R22, desc[UR36][R2.64] ;  /* 0x0000002402167981 */ /* 0x000162000c1e1500 */
[----:B------:R-:W-:Y:S05]  /*6720*/  BRA `(.L_x_111) ;  /* 0x0000000400d07947 */ /* 0x000fea0003800000 */
.L_x_118:
        /* <DEDUP_REMOVED lines=13> */
.L_x_125:
        /* <DEDUP_REMOVED lines=21> */
.L_x_129:
[----:B------:R-:W-:Y:S05]  /*6950*/  BSYNC B1 ;  /* 0x0000000000017941 */ /* 0x000fea0003800000 */
.L_x_128:
[----:B------:R-:W-:Y:S01]  /*6960*/  LEA R3, R0, 0x3b800000, 0x17 ;  /* 0x3b80000000037811 */ /* 0x000fe200078eb8ff */
[----:B------:R-:W-:-:S05]  /*6970*/  IMAD.SHL.U32 R0, R2, 0x100000, RZ ;  /* 0x0010000002007824 */ /* 0x000fca00078e00ff */
[----:B------:R-:W-:-:S07]  /*6980*/  LOP3.LUT R0, R3, R0, R4, 0xfe, !PT ;  /* 0x0000000003007212 */ /* 0x000fce00078efe04 */
.L_x_127:
[----:B------:R-:W-:Y:S05]  /*6990*/  BSYNC B0 ;  /* 0x0000000000007941 */ /* 0x000fea0003800000 */
.L_x_126:
[----:B------:R-:W-:-:S04]  /*69a0*/  F2FP.BF16.F32.PACK_AB R0, RZ, R0 ;  /* 0x00000000ff00723e */ /* 0x000fc800000010ff */
[----:B------:R-:W-:Y:S01]  /*69b0*/  PRMT R22, R0, 0x7610, R22 ;  /* 0x0000761000167816 */ /* 0x000fe20000000016 */
[----:B------:R-:W-:Y:S06]  /*69c0*/  BRA `(.L_x_111) ;  /* 0x0000000400287947 */ /* 0x000fec0003800000 */
.L_x_124:
        /* <DEDUP_REMOVED lines=21> */
.L_x_133:
[----:B------:R-:W-:Y:S05]  /*6b20*/  BSYNC B1 ;  /* 0x0000000000017941 */ /* 0x000fea0003800000 */
.L_x_132:
[----:B------:R-:W-:Y:S01]  /*6b30*/  LEA R3, R0, 0x37800000, 0x17 ;  /* 0x3780000000037811 */ /* 0x000fe200078eb8ff */
[----:B------:R-:W-:-:S05]  /*6b40*/  IMAD.SHL.U32 R0, R2, 0x200000, RZ ;  /* 0x0020000002007824 */ /* 0x000fca00078e00ff */
[----:B------:R-:W-:-:S07]  /*6b50*/  LOP3.LUT R0, R3, R0, R4, 0xfe, !PT ;  /* 0x0000000003007212 */ /* 0x000fce00078efe04 */
.L_x_131:
[----:B------:R-:W-:Y:S05]  /*6b60*/  BSYNC B0 ;  /* 0x0000000000007941 */ /* 0x000fea0003800000 */
.L_x_130:
[----:B------:R-:W-:-:S04]  /*6b70*/  F2FP.BF16.F32.PACK_AB R0, RZ, R0 ;  /* 0x00000000ff00723e */ /* 0x000fc800000010ff */
[----:B------:R-:W-:Y:S01]  /*6b80*/  PRMT R22, R0, 0x7610, R22 ;  /* 0x0000761000167816 */ /* 0x000fe20000000016 */
[----:B------:R-:W-:Y:S06]  /*6b90*/  BRA `(.L_x_111) ;  /* 0x0000000000b47947 */ /* 0x000fec0003800000 */
.L_x_123:
        /* <DEDUP_REMOVED lines=14> */
.L_x_137:
[----:B------:R-:W-:Y:S05]  /*6c80*/  BSYNC B0 ;  /* 0x0000000000007941 */ /* 0x000fea0003800000 */
.L_x_136:
[----:B------:R-:W-:-:S04]  /*6c90*/  F2FP.BF16.F32.PACK_AB R0, RZ, R0 ;  /* 0x00000000ff00723e */ /* 0x000fc800000010ff */
[----:B------:R-:W-:Y:S01]  /*6ca0*/  PRMT R22, R0, 0x7610, R22 ;  /* 0x0000761000167816 */ /* 0x000fe20000000016 */
[----:B------:R-:W-:Y:S06]  /*6cb0*/  BRA `(.L_x_111) ;  /* 0x00000000006c7947 */ /* 0x000fec0003800000 */
.L_x_110:
        /* <DEDUP_REMOVED lines=16> */
.L_x_138:
[----:B------:R-:W-:Y:S01]  /*6dc0*/  PRMT R22, RZ, 0x7610, R22 ;  /* 0x00007610ff167816 */ /* 0x000fe20000000016 */
[----:B------:R-:W-:Y:S06]  /*6dd0*/  BRA `(.L_x_111) ;  /* 0x0000000000247947 */ /* 0x000fec0003800000 */
.L_x_135:
[----:B------:R-:W2:Y:S02]  /*6de0*/  LDG.E.64 R2, desc[UR36][R2.64] ;  /* 0x0000002402027981 */ /* 0x000ea4000c1e1b00 */
[----:B--2---:R-:W0:Y:S02]  /*6df0*/  I2F.U64 R0, R2 ;  /* 0x0000000200007312 */ /* 0x004e240000301000 */
[----:B0-----:R-:W-:-:S04]  /*6e00*/  F2FP.BF16.F32.PACK_AB R0, RZ, R0 ;  /* 0x00000000ff00723e */ /* 0x001fc800000010ff */
[----:B------:R-:W-:Y:S01]  /*6e10*/  PRMT R22, R0, 0x7610, R22 ;  /* 0x0000761000167816 */ /* 0x000fe20000000016 */
[----:B------:R-:W-:Y:S06]  /*6e20*/  BRA `(.L_x_111) ;  /* 0x0000000000107947 */ /* 0x000fec0003800000 */
.L_x_134:
[----:B------:R-:W2:Y:S02]  /*6e30*/  LDG.E R2, desc[UR36][R2.64] ;  /* 0x0000002402027981 */ /* 0x000ea4000c1e1900 */
[----:B--2---:R-:W-:-:S04]  /*6e40*/  I2FP.F32.U32 R0, R2 ;  /* 0x0000000200007245 */ /* 0x004fc80000201000 */
[----:B------:R-:W-:-:S04]  /*6e50*/  F2FP.BF16.F32.PACK_AB R0, RZ, R0 ;  /* 0x00000000ff00723e */ /* 0x000fc800000010ff */
[----:B------:R-:W-:-:S07]  /*6e60*/  PRMT R22, R0, 0x7610, R22 ;  /* 0x0000761000167816 */ /* 0x000fce0000000016 */
.L_x_111:
        /* <DEDUP_REMOVED lines=19> */
.L_x_142:
[----:B------:R-:W2:Y:S02]  /*6fa0*/  LDG.E.U8 R2, desc[UR36][R2.64] ;  /* 0x0000002402027981 */ /* 0x000ea4000c1e1100 */
[----:B--2---:R-:W-:-:S04]  /*6fb0*/  I2FP.F32.U32 R0, R2 ;  /* 0x0000000200007245 */ /* 0x004fc80000201000 */
[----:B------:R-:W-:Y:S01]  /*6fc0*/  F2FP.BF16.F32.PACK_AB R0, RZ, R0 ;  /* 0x00000000ff00723e */ /* 0x000fe200000010ff */
[----:B------:R-:W-:Y:S06]  /*6fd0*/  BRA `(.L_x_144) ;  /* 0x0000000c00907947 */ /* 0x000fec0003800000 */
.L_x_141:
        /* <DEDUP_REMOVED lines=10> */
.L_x_146:
[----:B------:R-:W2:Y:S02]  /*7080*/  LDG.E R2, desc[UR36][R2.64] ;  /* 0x0000002402027981 */ /* 0x000ea4000c1e1900 */
[----:B--2---:R-:W-:-:S04]  /*7090*/  I2FP.F32.S32 R0, R2 ;  /* 0x0000000200007245 */ /* 0x004fc80000201400 */
[----:B------:R-:W-:Y:S01]  /*70a0*/  F2FP.BF16.F32.PACK_AB R0, RZ, R0 ;  /* 0x00000000ff00723e */ /* 0x000fe200000010ff */
[----:B------:R-:W-:Y:S06]  /*70b0*/  BRA `(.L_x_144) ;  /* 0x0000000c00587947 */ /* 0x000fec0003800000 */
.L_x_145:
[----:B------:R-:W2:Y:S02]  /*70c0*/  LDG.E.U16 R2, desc[UR36][R2.64] ;  /* 0x0000002402027981 */ /* 0x000ea4000c1e1500 */
[----:B--2---:R-:W0:Y:S02]  /*70d0*/  I2F.S16 R0, R2 ;  /* 0x0000000200007306 */ /* 0x004e240000101400 */
[----:B0-----:R-:W-:Y:S01]  /*70e0*/  F2FP.BF16.F32.PACK_AB R0, RZ, R0 ;  /* 0x00000000ff00723e */ /* 0x001fe200000010ff */
[----:B------:R-:W-:Y:S06]  /*70f0*/  BRA `(.L_x_144) ;  /* 0x0000000c00487947 */ /* 0x000fec0003800000 */
.L_x_140:
        /* <DEDUP_REMOVED lines=9> */
.L_x_148:
[----:B------:R-:W2:Y:S02]  /*7190*/  LDG.E.U16 R0, desc[UR36][R2.64] ;  /* 0x0000002402007981 */ /* 0x000ea4000c1e1500 */
[----:B--2---:R-:W-:-:S05]  /*71a0*/  HADD2.F32 R0, -RZ, R0.H0_H0 ;  /* 0x20000000ff007230 */ /* 0x004fca0000004100 */
[----:B------:R-:W-:Y:S01]  /*71b0*/  F2FP.BF16.F32.PACK_AB R0, RZ, R0 ;  /* 0x00000000ff00723e */ /* 0x000fe200000010ff */
[----:B------:R-:W-:Y:S06]  /*71c0*/  BRA `(.L_x_144) ;  /* 0x0000000c00147947 */ /* 0x000fec0003800000 */
.L_x_147:
        /* <DEDUP_REMOVED lines=9> */
.L_x_150:
[----:B------:R-:W2:Y:S02]  /*7260*/  LDG.E.U16 R2, desc[UR36][R2.64] ;  /* 0x0000002402027981 */ /* 0x000ea4000c1e1500 */
[----:B--2---:R-:W-:-:S05]  /*7270*/  HADD2.F32 R0, -RZ, R2.H0_H0 ;  /* 0x20000002ff007230 */ /* 0x004fca0000004100 */
[----:B------:R-:W-:Y:S01]  /*7280*/  F2FP.BF16.F32.PACK_AB R0, RZ, R0 ;  /* 0x00000000ff00723e */ /* 0x000fe200000010ff */
[----:B------:R-:W-:Y:S06]  /*7290*/  BRA `(.L_x_144) ;  /* 0x0000000800e07947 */ /* 0x000fec0003800000 */
.L_x_149:
        /* <DEDUP_REMOVED lines=8> */
.L_x_139:
        /* <DEDUP_REMOVED lines=13> */
.L_x_153:
        /* <DEDUP_REMOVED lines=8> */
.L_x_152:
        /* <DEDUP_REMOVED lines=28> */
.L_x_155:
        /* <DEDUP_REMOVED lines=15> */
.L_x_154:
[----:B------:R0:W5:Y:S01]  /*7720*/  LDG.E.U16 R0, desc[UR36][R2.64] ;  /* 0x0000002402007981 */ /* 0x000162000c1e1500 */
[----:B------:R-:W-:Y:S05]  /*7730*/  BRA `(.L_x_144) ;  /* 0x0000000400b87947 */ /* 0x000fea0003800000 */
.L_x_151:
        /* <DEDUP_REMOVED lines=12> */
.L_x_158:
        /* <DEDUP_REMOVED lines=21> */
.L_x_162:
[----:B------:R-:W-:Y:S05]  /*7950*/  BSYNC B1 ;  /* 0x0000000000017941 */ /* 0x000fea0003800000 */
.L_x_161:
[----:B------:R-:W-:Y:S01]  /*7960*/  LEA R3, R0, 0x3b800000, 0x17 ;  /* 0x3b80000000037811 */ /* 0x000fe200078eb8ff */
[----:B------:R-:W-:-:S05]  /*7970*/  IMAD.SHL.U32 R0, R2, 0x100000, RZ ;  /* 0x0010000002007824 */ /* 0x000fca00078e00ff */
[----:B------:R-:W-:-:S07]  /*7980*/  LOP3.LUT R0, R3, R0, R4, 0xfe, !PT ;  /* 0x0000000003007212 */ /* 0x000fce00078efe04 */
.L_x_160:
[----:B------:R-:W-:Y:S05]  /*7990*/  BSYNC B0 ;  /* 0x0000000000007941 */ /* 0x000fea0003800000 */
.L_x_159:
[----:B------:R-:W-:Y:S01]  /*79a0*/  F2FP.BF16.F32.PACK_AB R0, RZ, R0 ;  /* 0x00000000ff00723e */ /* 0x000fe200000010ff */
[----:B------:R-:W-:Y:S06]  /*79b0*/  BRA `(.L_x_144) ;  /* 0x0000000400187947 */ /* 0x000fec0003800000 */
.L_x_157:
        /* <DEDUP_REMOVED lines=21> */
.L_x_166:
[----:B------:R-:W-:Y:S05]  /*7b10*/  BSYNC B1 ;  /* 0x0000000000017941 */ /* 0x000fea0003800000 */
.L_x_165:
[----:B------:R-:W-:Y:S01]  /*7b20*/  LEA R3, R0, 0x37800000, 0x17 ;  /* 0x3780000000037811 */ /* 0x000fe200078eb8ff */
[----:B------:R-:W-:-:S05]  /*7b30*/  IMAD.SHL.U32 R0, R2, 0x200000, RZ ;  /* 0x0020000002007824 */ /* 0x000fca00078e00ff */
[----:B------:R-:W-:-:S07]  /*7b40*/  LOP3.LUT R0, R3, R0, R4, 0xfe, !PT ;  /* 0x0000000003007212 */ /* 0x000fce00078efe04 */
.L_x_164:
[----:B------:R-:W-:Y:S05]  /*7b50*/  BSYNC B0 ;  /* 0x0000000000007941 */ /* 0x000fea0003800000 */
.L_x_163:
[----:B------:R-:W-:Y:S01]  /*7b60*/  F2FP.BF16.F32.PACK_AB R0, RZ, R0 ;  /* 0x00000000ff00723e */ /* 0x000fe200000010ff */
[----:B------:R-:W-:Y:S06]  /*7b70*/  BRA `(.L_x_144) ;  /* 0x0000000000a87947 */ /* 0x000fec0003800000 */
.L_x_156:
        /* <DEDUP_REMOVED lines=14> */
.L_x_170:
[----:B------:R-:W-:Y:S05]  /*7c60*/  BSYNC B0 ;  /* 0x0000000000007941 */ /* 0x000fea0003800000 */
.L_x_169:
[----:B------:R-:W-:Y:S01]  /*7c70*/  F2FP.BF16.F32.PACK_AB R0, RZ, R0 ;  /* 0x00000000ff00723e */ /* 0x000fe200000010ff */
[----:B------:R-:W-:Y:S06]  /*7c80*/  BRA `(.L_x_144) ;  /* 0x0000000000647947 */ /* 0x000fec0003800000 */
.L_x_143:
        /* <DEDUP_REMOVED lines=16> */
.L_x_171:
[----:B------:R-:W-:Y:S01]  /*7d90*/  PRMT R0, RZ, 0x7610, R0 ;  /* 0x00007610ff007816 */ /* 0x000fe20000000000 */
[----:B------:R-:W-:Y:S06]  /*7da0*/  BRA `(.L_x_144) ;  /* 0x00000000001c7947 */ /* 0x000fec0003800000 */
.L_x_168:
[----:B------:R-:W2:Y:S02]  /*7db0*/  LDG.E.64 R2, desc[UR36][R2.64] ;  /* 0x0000002402027981 */ /* 0x000ea4000c1e1b00 */
[----:B--2---:R-:W0:Y:S02]  /*7dc0*/  I2F.U64 R0, R2 ;  /* 0x0000000200007312 */ /* 0x004e240000301000 */
[----:B0-----:R-:W-:Y:S01]  /*7dd0*/  F2FP.BF16.F32.PACK_AB R0, RZ, R0 ;  /* 0x00000000ff00723e */ /* 0x001fe200000010ff */
[----:B------:R-:W-:Y:S06]  /*7de0*/  BRA `(.L_x_144) ;  /* 0x00000000000c7947 */ /* 0x000fec0003800000 */
.L_x_167:
[----:B------:R-:W2:Y:S02]  /*7df0*/  LDG.E R2, desc[UR36][R2.64] ;  /* 0x0000002402027981 */ /* 0x000ea4000c1e1900 */
[----:B--2---:R-:W-:-:S04]  /*7e00*/  I2FP.F32.U32 R0, R2 ;  /* 0x0000000200007245 */ /* 0x004fc80000201000 */
[----:B------:R-:W-:-:S07]  /*7e10*/  F2FP.BF16.F32.PACK_AB R0, RZ, R0 ;  /* 0x00000000ff00723e */ /* 0x000fce00000010ff */
.L_x_144:
[----:B------:R-:W1:Y:S01]  /*7e20*/  LDC.U8 R4, c[0x0][0x491] ;  /* 0x00012440ff047b82 */ /* 0x000e620000000000 */
[----:B-----5:R-:W-:Y:S02]  /*7e30*/  IMAD.U32 R0, R0, 0x10000, RZ ;  /* 0x0001000000007824 */ /* 0x020fe400078e00ff */
[----:B------:R-:W-:Y:S02]  /*7e40*/  IMAD.U32 R22, R22, 0x10000, RZ ;  /* 0x0001000016167824 */ /* 0x000fe400078e00ff */
[----:B0-----:R-:W0:Y:S02]  /*7e50*/  MUFU.RCP R3, R0 ;  /* 0x0000000000037308 */ /* 0x001e240000001000 */
[----:B0-----:R-:W-:Y:S01]  /*7e60*/  FMUL.FTZ R22, R22, R3 ;  /* 0x0000000316167220 */ /* 0x001fe20000410000 */
[----:B-1----:R-:W-:-:S05]  /*7e70*/  PRMT R2, R4, 0x9910, RZ ;  /* 0x0000991004027816 */ /* 0x002fca00000000ff */
[----:B------:R0:W1:Y:S01]  /*7e80*/  F2F.BF16.F32 R3, R22 ;  /* 0x0000001600037304 */ /* 0x0000620000202000 */
[----:B------:R-:W-:-:S13]  /*7e90*/  ISETP.GT.AND P0, PT, R2, 0x9, PT ;  /* 0x000000090200780c */ /* 0x000fda0003f04270 */
[----:B0-----:R-:W-:Y:S05]  /*7ea0*/  @P0 BRA `(.L_x_172) ;  /* 0x00000004000c0947 */ /* 0x001fea0003800000 */
        /* <DEDUP_REMOVED lines=8> */
[----:B-1----:R-:W-:-:S04]  /*7f30*/  IMAD.U32 R0, R3, 0x10000, RZ ;  /* 0x0001000003007824 */ /* 0x002fc800078e00ff */
[----:B------:R-:W0:Y:S02]  /*7f40*/  F2I.FTZ.TRUNC.NTZ R3, R0 ;  /* 0x0000000000037305 */ /* 0x000e24000021f100 */
[----:B0-----:R1:W-:Y:S01]  /*7f50*/  STG.E.U8 desc[UR36][R16.64], R3 ;  /* 0x0000000310007986 */ /* 0x0013e2000c101124 */
[----:B------:R-:W-:Y:S05]  /*7f60*/  BRA `(.L_x_177) ;  /* 0x0000000c00947947 */ /* 0x000fea0003800000 */
.L_x_175:
[----:B-1----:R-:W-:-:S06]  /*7f70*/  IMAD.U32 R3, R3, 0x10000, RZ ;  /* 0x0001000003037824 */ /* 0x002fcc00078e00ff */
[----:B------:R-:W0:Y:S02]  /*7f80*/  F2I.S64.TRUNC R2, R3 ;  /* 0x0000000300027311 */ /* 0x000e24000020d900 */
[----:B0-----:R0:W-:Y:S01]  /*7f90*/  STG.E.U8 desc[UR36][R16.64], R2 ;  /* 0x0000000210007986 */ /* 0x0011e2000c101124 */
[----:B------:R-:W-:Y:S05]  /*7fa0*/  BRA `(.L_x_177) ;  /* 0x0000000c00847947 */ /* 0x000fea0003800000 */
.L_x_174:
[----:B------:R-:W-:-:S13]  /*7fb0*/  ISETP.NE.AND P0, PT, R2, 0x2, PT ;  /* 0x000000020200780c */ /* 0x000fda0003f05270 */
[----:B------:R-:W-:Y:S05]  /*7fc0*/  @!P0 BRA `(.L_x_178) ;  /* 0x0000000000308947 */ /* 0x000fea0003800000 */
[----:B------:R-:W-:-:S13]  /*7fd0*/  ISETP.NE.AND P0, PT, R2, 0x3, PT ;  /* 0x000000030200780c */ /* 0x000fda0003f05270 */
[----:B------:R-:W-:Y:S05]  /*7fe0*/  @!P0 BRA `(.L_x_179) ;  /* 0x0000000000188947 */ /* 0x000fea0003800000 */
[----:B------:R-:W-:-:S13]  /*7ff0*/  ISETP.NE.AND P0, PT, R2, 0x4, PT ;  /* 0x000000040200780c */ /* 0x000fda0003f05270 */
[----:B------:R-:W-:Y:S05]  /*8000*/  @P0 BRA `(.L_x_176) ;  /* 0x0000000c000c0947 */ /* 0x000fea0003800000 */
[----:B-1----:R-:W-:-:S06]  /*8010*/  IMAD.U32 R3, R3, 0x10000, RZ ;  /* 0x0001000003037824 */ /* 0x002fcc00078e00ff */
[----:B------:R-:W0:Y:S02]  /*8020*/  F2I.S64.TRUNC R2, R3 ;  /* 0x0000000300027311 */ /* 0x000e24000020d900 */
[----:B0-----:R4:W-:Y:S01]  /*8030*/  STG.E.64 desc[UR36][R16.64], R2 ;  /* 0x0000000210007986 */ /* 0x0019e2000c101b24 */
[----:B------:R-:W-:Y:S05]  /*8040*/  BRA `(.L_x_177) ;  /* 0x0000000c005c7947 */ /* 0x000fea0003800000 */
.L_x_179:
[----:B-1----:R-:W-:-:S06]  /*8050*/  IMAD.U32 R3, R3, 0x10000, RZ ;  /* 0x0001000003037824 */ /* 0x002fcc00078e00ff */
[----:B------:R-:W0:Y:S02]  /*8060*/  F2I.FTZ.TRUNC.NTZ R3, R3 ;  /* 0x0000000300037305 */ /* 0x000e24000021f100 */
[----:B0-----:R3:W-:Y:S01]  /*8070*/  STG.E desc[UR36][R16.64], R3 ;  /* 0x0000000310007986 */ /* 0x0017e2000c101924 */
[----:B------:R-:W-:Y:S05]  /*8080*/  BRA `(.L_x_177) ;  /* 0x0000000c004c7947 */ /* 0x000fea0003800000 */
.L_x_178:
[----:B-1----:R-:W-:-:S06]  /*8090*/  IMAD.U32 R3, R3, 0x10000, RZ ;  /* 0x0001000003037824 */ /* 0x002fcc00078e00ff */
[----:B------:R-:W0:Y:S02]  /*80a0*/  F2I.FTZ.TRUNC.NTZ R3, R3 ;  /* 0x0000000300037305 */ /* 0x000e24000021f100 */
[----:B0-----:R2:W-:Y:S01]  /*80b0*/  STG.E.U16 desc[UR36][R16.64], R3 ;  /* 0x0000000310007986 */ /* 0x0015e2000c101524 */
[----:B------:R-:W-:Y:S05]  /*80c0*/  BRA `(.L_x_177) ;  /* 0x0000000c003c7947 */ /* 0x000fea0003800000 */
.L_x_173:
[----:B------:R-:W-:-:S13]  /*80d0*/  ISETP.GT.AND P0, PT, R2, 0x6, PT ;  /* 0x000000060200780c */ /* 0x000fda0003f04270 */
[----:B------:R-:W-:Y:S05]  /*80e0*/  @P0 BRA `(.L_x_180) ;  /* 0x00000000002c0947 */ /* 0x000fea0003800000 */
[----:B------:R-:W-:-:S13]  /*80f0*/  ISETP.NE.AND P0, PT, R2, 0x5, PT ;  /* 0x000000050200780c */ /* 0x000fda0003f05270 */
[----:B------:R-:W-:Y:S05]  /*8100*/  @!P0 BRA `(.L_x_181) ;  /* 0x0000000000148947 */ /* 0x000fea0003800000 */
[----:B------:R-:W-:-:S13]  /*8110*/  ISETP.NE.AND P0, PT, R2, 0x6, PT ;  /* 0x000000060200780c */ /* 0x000fda0003f05270 */
[----:B------:R-:W-:Y:S05]  /*8120*/  @P0 BRA `(.L_x_176) ;  /* 0x0000000800c40947 */ /* 0x000fea0003800000 */
[----:B-1----:R-:W-:-:S05]  /*8130*/  IMAD.U32 R3, R3, 0x10000, RZ ;  /* 0x0001000003037824 */ /* 0x002fca00078e00ff */
[----:B------:R0:W-:Y:S01]  /*8140*/  STG.E desc[UR36][R16.64], R3 ;  /* 0x0000000310007986 */ /* 0x0001e2000c101924 */
[----:B------:R-:W-:Y:S05]  /*8150*/  BRA `(.L_x_177) ;  /* 0x0000000c00187947 */ /* 0x000fea0003800000 */
.L_x_181:
[----:B-1----:R-:W-:-:S05]  /*8160*/  IMAD.U32 R0, R3, 0x10000, RZ ;  /* 0x0001000003007824 */ /* 0x002fca00078e00ff */
[----:B------:R-:W-:-:S05]  /*8170*/  F2FP.F16.F32.PACK_AB R0, RZ, R0 ;  /* 0x00000000ff00723e */ /* 0x000fca00000000ff */
[----:B------:R0:W-:Y:S01]  /*8180*/  STG.E.U16 desc[UR36][R16.64], R0 ;  /* 0x0000000010007986 */ /* 0x0001e2000c101524 */
[----:B------:R-:W-:Y:S05]  /*8190*/  BRA `(.L_x_177) ;  /* 0x0000000c00087947 */ /* 0x000fea0003800000 */
.L_x_180:
[----:B------:R-:W-:-:S13]  /*81a0*/  ISETP.NE.AND P0, PT, R2, 0x7, PT ;  /* 0x000000070200780c */ /* 0x000fda0003f05270 */
[----:B------:R-:W-:Y:S05]  /*81b0*/  @!P0 BRA `(.L_x_182) ;  /* 0x0000000000348947 */ /* 0x000fea0003800000 */
[----:B------:R-:W-:-:S13]  /*81c0*/  ISETP.NE.AND P0, PT, R2, 0x8, PT ;  /* 0x000000080200780c */ /* 0x000fda0003f05270 */
[----:B------:R-:W-:Y:S05]  /*81d0*/  @!P0 BRA `(.L_x_183) ;  /* 0x0000000000188947 */ /* 0x000fea0003800000 */
[----:B------:R-:W-:-:S13]  /*81e0*/  ISETP.NE.AND P0, PT, R2, 0x9, PT ;  /* 0x000000090200780c */ /* 0x000fda0003f05270 */
[----:B------:R-:W-:Y:S05]  /*81f0*/  @P0 BRA `(.L_x_176) ;  /* 0x0000000800900947 */ /* 0x000fea0003800000 */
[----:B-1----:R-:W-:Y:S02]  /*8200*/  IMAD.U32 R2, R3, 0x10000, RZ ;  /* 0x0001000003027824 */ /* 0x002fe400078e00ff */
[----:B------:R-:W-:-:S05]  /*8210*/  IMAD.MOV.U32 R3, RZ, RZ, RZ ;  /* 0x000000ffff037224 */ /* 0x000fca00078e00ff */
[----:B------:R0:W-:Y:S01]  /*8220*/  STG.E.64 desc[UR36][R16.64], R2 ;  /* 0x0000000210007986 */ /* 0x0001e2000c101b24 */
[----:B------:R-:W-:Y:S05]  /*8230*/  BRA `(.L_x_177) ;  /* 0x0000000800e07947 */ /* 0x000fea0003800000 */
.L_x_183:
[----:B-1----:R-:W-:-:S05]  /*8240*/  IMAD.U32 R3, R3, 0x10000, RZ ;  /* 0x0001000003037824 */ /* 0x002fca00078e00ff */
[----:B------:R-:W-:-:S04]  /*8250*/  F2FP.F16.F32.PACK_AB R3, RZ, R3 ;  /* 0x00000003ff03723e */ /* 0x000fc800000000ff */
[----:B------:R-:W-:-:S05]  /*8260*/  PRMT R3, R3, 0x5410, RZ ;  /* 0x0000541003037816 */ /* 0x000fca00000000ff */
[----:B------:R0:W-:Y:S01]  /*8270*/  STG.E desc[UR36][R16.64], R3 ;  /* 0x0000000310007986 */ /* 0x0001e2000c101924 */
[----:B------:R-:W-:Y:S05]  /*8280*/  BRA `(.L_x_177) ;  /* 0x0000000800cc7947 */ /* 0x000fea0003800000 */
.L_x_182:
[----:B-1----:R-:W-:-:S04]  /*8290*/  IMAD.U32 R2, R3, 0x10000, RZ ;  /* 0x0001000003027824 */ /* 0x002fc800078e00ff */
[----:B------:R-:W-:-:S06]  /*82a0*/  FMUL.FTZ R2, R2, 1 ;  /* 0x3f80000002027820 */ /* 0x000fcc0000410000 */
[----:B------:R-:W0:Y:S02]  /*82b0*/  F2F.F64.F32 R2, R2 ;  /* 0x0000000200027310 */ /* 0x000e240000201800 */
[----:B0-----:R0:W-:Y:S01]  /*82c0*/  STG.E.64 desc[UR36][R16.64], R2 ;  /* 0x0000000210007986 */ /* 0x0011e2000c101b24 */
[----:B------:R-:W-:Y:S05]  /*82d0*/  BRA `(.L_x_177) ;  /* 0x0000000800b87947 */ /* 0x000fea0003800000 */
.L_x_172:
        /* <DEDUP_REMOVED lines=8> */
[----:B-1----:R-:W-:-:S05]  /*8360*/  IMAD.U32 R3, R3, 0x10000, RZ ;  /* 0x0001000003037824 */ /* 0x002fca00078e00ff */
[----:B------:R-:W-:-:S04]  /*8370*/  FSETP.NEU.FTZ.AND P0, PT, R3, RZ, PT ;  /* 0x000000ff0300720b */ /* 0x000fc80003f1d000 */
[----:B------:R-:W-:-:S05]  /*8380*/  SEL R3, RZ, 0x1, !P0 ;  /* 0x00000001ff037807 */ /* 0x000fca0004000000 */
[----:B------:R0:W-:Y:S01]  /*8390*/  STG.E.U8 desc[UR36][R16.64], R3 ;  /* 0x0000000310007986 */ /* 0x0001e2000c101124 */
[----:B------:R-:W-:Y:S05]  /*83a0*/  BRA `(.L_x_177) ;  /* 0x0000000800847947 */ /* 0x000fea0003800000 */
.L_x_186:
[----:B-1----:R-:W-:Y:S01]  /*83b0*/  IMAD.U32 R3, R3, 0x10000, RZ ;  /* 0x0001000003037824 */ /* 0x002fe200078e00ff */
[----:B------:R-:W-:-:S03]  /*83c0*/  CS2R R6, SRZ ;  /* 0x0000000000067805 */ /* 0x000fc6000001ff00 */
[----:B------:R-:W-:-:S04]  /*83d0*/  FMUL.FTZ R3, R3, 1 ;  /* 0x3f80000003037820 */ /* 0x000fc80000410000 */
[----:B------:R-:W0:Y:S02]  /*83e0*/  F2F.F64.F32 R4, R3 ;  /* 0x0000000300047310 */ /* 0x000e240000201800 */
[----:B0-----:R0:W-:Y:S01]  /*83f0*/  STG.E.128 desc[UR36][R16.64], R4 ;  /* 0x0000000410007986 */ /* 0x0011e2000c101d24 */
[----:B------:R-:W-:Y:S05]  /*8400*/  BRA `(.L_x_177) ;  /* 0x00000008006c7947 */ /* 0x000fea0003800000 */
.L_x_185:
[----:B------:R-:W-:-:S13]  /*8410*/  ISETP.NE.AND P0, PT, R2, 0xf, PT ;  /* 0x0000000f0200780c */ /* 0x000fda0003f05270 */
[----:B------:R-:W-:Y:S05]  /*8420*/  @!P0 BRA `(.L_x_187) ;  /* 0x0000000000b48947 */ /* 0x000fea0003800000 */
[----:B------:R-:W-:-:S13]  /*8430*/  ISETP.NE.AND P0, PT, R2, 0x17, PT ;  /* 0x000000170200780c */ /* 0x000fda0003f05270 */
[----:B------:R-:W-:Y:S05]  /*8440*/  @!P0 BRA `(.L_x_188) ;  /* 0x0000000000548947 */ /* 0x000fea0003800000 */
[----:B------:R-:W-:-:S13]  /*8450*/  ISETP.NE.AND P0, PT, R2, 0x18, PT ;  /* 0x000000180200780c */ /* 0x000fda0003f05270 */
[----:B------:R-:W-:Y:S05]  /*8460*/  @P0 BRA `(.L_x_176) ;  /* 0x0000000400f40947 */ /* 0x000fea0003800000 */
[----:B-1----:R-:W-:Y:S01]  /*8470*/  IMAD.U32 R5, R3, 0x10000, RZ ;  /* 0x0001000003057824 */ /* 0x002fe200078e00ff */
        /* <DEDUP_REMOVED lines=14> */
.L_x_190:
[----:B------:R-:W-:Y:S05]  /*8560*/  BSYNC B0 ;  /* 0x0000000000007941 */ /* 0x000fea0003800000 */
.L_x_189:
[----:B------:R-:W-:-:S05]  /*8570*/  LOP3.LUT R3, R0, R3, RZ, 0xfc, !PT ;  /* 0x0000000300037212 */ /* 0x000fca00078efcff */
[----:B------:R0:W-:Y:S01]  /*8580*/  STG.E.U8 desc[UR36][R16.64], R3 ;  /* 0x0000000310007986 */ /* 0x0001e2000c101124 */
[----:B------:R-:W-:Y:S05]  /*8590*/  BRA `(.L_x_177) ;  /* 0x0000000800087947 */ /* 0x000fea0003800000 */
.L_x_188:
[----:B-1----:R-:W-:Y:S01]  /*85a0*/  IMAD.U32 R3, R3, 0x10000, RZ ;  /* 0x0001000003037824 */ /* 0x002fe200078e00ff */
        /* <DEDUP_REMOVED lines=12> */
.L_x_192:
[----:B------:R-:W-:Y:S01]  /*8670*/  IMAD.MOV.U32 R0, RZ, RZ, 0x7f ;  /* 0x0000007fff007424 */ /* 0x000fe200078e00ff */
[----:B------:R-:W-:-:S04]  /*8680*/  ISETP.GT.U32.AND P0, PT, R2, 0x7f800000, PT ;  /* 0x7f8000000200780c */ /* 0x000fc80003f04070 */
[----:B------:R-:W-:-:S09]  /*8690*/  SEL R0, R0, 0x7c, P0 ;  /* 0x0000007c00007807 */ /* 0x000fd20000000000 */
.L_x_193:
[----:B------:R-:W-:Y:S05]  /*86a0*/  BSYNC B0 ;  /* 0x0000000000007941 */ /* 0x000fea0003800000 */
.L_x_191:
[----:B------:R-:W-:-:S04]  /*86b0*/  LOP3.LUT R2, R3, 0x80000000, RZ, 0xc0, !PT ;  /* 0x8000000003027812 */ /* 0x000fc800078ec0ff */
[----:B------:R-:W-:-:S04]  /*86c0*/  SHF.R.U32.HI R3, RZ, 0x18, R2 ;  /* 0x00000018ff037819 */ /* 0x000fc80000011602 */
[----:B------:R-:W-:-:S05]  /*86d0*/  LOP3.LUT R3, R0, R3, RZ, 0xfc, !PT ;  /* 0x0000000300037212 */ /* 0x000fca00078efcff */
[----:B------:R0:W-:Y:S01]  /*86e0*/  STG.E.U8 desc[UR36][R16.64], R3 ;  /* 0x0000000310007986 */ /* 0x0001e2000c101124 */
[----:B------:R-:W-:Y:S05]  /*86f0*/  BRA `(.L_x_177) ;  /* 0x0000000400b07947 */ /* 0x000fea0003800000 */
.L_x_187:
[----:B-1----:R0:W-:Y:S01]  /*8700*/  STG.E.U16 desc[UR36][R16.64], R3 ;  /* 0x0000000310007986 */ /* 0x0021e2000c101524 */
[----:B------:R-:W-:Y:S05]  /*8710*/  BRA `(.L_x_177) ;  /* 0x0000000400a87947 */ /* 0x000fea0003800000 */
.L_x_184:
        /* <DEDUP_REMOVED lines=8> */
[----:B-1----:R-:W-:-:S06]  /*87a0*/  IMAD.U32 R3, R3, 0x10000, RZ ;  /* 0x0001000003037824 */ /* 0x002fcc00078e00ff */
[----:B------:R-:W0:Y:S02]  /*87b0*/  F2I.FTZ.U32.TRUNC.NTZ R3, R3 ;  /* 0x0000000300037305 */ /* 0x000e24000021f000 */
[----:B0-----:R0:W-:Y:S01]  /*87c0*/  STG.E.U16 desc[UR36][R16.64], R3 ;  /* 0x0000000310007986 */ /* 0x0011e2000c101524 */
[----:B------:R-:W-:Y:S05]  /*87d0*/  BRA `(.L_x_177) ;  /* 0x0000000400787947 */ /* 0x000fea0003800000 */
.L_x_196:
[----:B-1----:R-:W-:Y:S01]  /*87e0*/  IMAD.U32 R3, R3, 0x10000, RZ ;  /* 0x0001000003037824 */ /* 0x002fe200078e00ff */
        /* <DEDUP_REMOVED lines=16> */
.L_x_199:
[----:B------:R-:W-:-:S04]  /*88f0*/  LOP3.LUT R2, R3, 0x80000000, RZ, 0xc0, !PT ;  /* 0x8000000003027812 */ /* 0x000fc800078ec0ff */
[----:B------:R-:W-:-:S04]  /*8900*/  SHF.R.U32.HI R3, RZ, 0x18, R2 ;  /* 0x00000018ff037819 */ /* 0x000fc80000011602 */
[----:B------:R-:W-:-:S04]  /*8910*/  LOP3.LUT R0, R0, R3, RZ, 0xfc, !PT ;  /* 0x0000000300007212 */ /* 0x000fc800078efcff */
[----:B------:R-:W-:-:S07]  /*8920*/  PRMT R8, R0, 0x7610, R8 ;  /* 0x0000761000087816 */ /* 0x000fce0000000008 */
.L_x_198:
[----:B------:R-:W-:Y:S05]  /*8930*/  BSYNC B0 ;  /* 0x0000000000007941 */ /* 0x000fea0003800000 */
.L_x_197:
[----:B------:R0:W-:Y:S01]  /*8940*/  STG.E.U8 desc[UR36][R16.64], R8 ;  /* 0x0000000810007986 */ /* 0x0001e2000c101124 */
[----:B------:R-:W-:Y:S05]  /*8950*/  BRA `(.L_x_177) ;  /* 0x0000000400187947 */ /* 0x000fea0003800000 */
.L_x_195:
        /* <DEDUP_REMOVED lines=17> */
.L_x_202:
[----:B------:R-:W-:-:S04]  /*8a70*/  LOP3.LUT R2, R3, 0x80000000, RZ, 0xc0, !PT ;  /* 0x8000000003027812 */ /* 0x000fc800078ec0ff */
[----:B------:R-:W-:-:S04]  /*8a80*/  SHF.R.U32.HI R3, RZ, 0x18, R2 ;  /* 0x00000018ff037819 */ /* 0x000fc80000011602 */
[----:B------:R-:W-:-:S04]  /*8a90*/  LOP3.LUT R0, R0, R3, RZ, 0xfc, !PT ;  /* 0x0000000300007212 */ /* 0x000fc800078efcff */
[----:B------:R-:W-:-:S07]  /*8aa0*/  PRMT R8, R0, 0x7610, R8 ;  /* 0x0000761000087816 */ /* 0x000fce0000000008 */
.L_x_201:
[----:B------:R-:W-:Y:S05]  /*8ab0*/  BSYNC B0 ;  /* 0x0000000000007941 */ /* 0x000fea0003800000 */
.L_x_200:
[----:B------:R0:W-:Y:S01]  /*8ac0*/  STG.E.U8 desc[UR36][R16.64], R8 ;  /* 0x0000000810007986 */ /* 0x0001e2000c101124 */
[----:B------:R-:W-:Y:S05]  /*8ad0*/  BRA `(.L_x_177) ;  /* 0x0000000000b87947 */ /* 0x000fea0003800000 */
.L_x_194:
[----:B------:R-:W-:-:S13]  /*8ae0*/  ISETP.NE.AND P0, PT, R2, 0x1c, PT ;  /* 0x0000001c0200780c */ /* 0x000fda0003f05270 */
[----:B------:R-:W-:Y:S05]  /*8af0*/  @!P0 BRA `(.L_x_203) ;  /* 0x0000000000a48947 */ /* 0x000fea0003800000 */
[----:B------:R-:W-:-:S13]  /*8b00*/  ISETP.NE.AND P0, PT, R2, 0x1d, PT ;  /* 0x0000001d0200780c */ /* 0x000fda0003f05270 */
[----:B------:R-:W-:Y:S05]  /*8b10*/  @!P0 BRA `(.L_x_204) ;  /* 0x00000000008c8947 */ /* 0x000fea0003800000 */
[----:B------:R-:W-:-:S13]  /*8b20*/  ISETP.NE.AND P0, PT, R2, 0x2c, PT ;  /* 0x0000002c0200780c */ /* 0x000fda0003f05270 */
[----:B------:R-:W-:Y:S05]  /*8b30*/  @P0 BRA `(.L_x_176) ;  /* 0x0000000000400947 */ /* 0x000fea0003800000 */
[----:B-1----:R-:W-:-:S05]  /*8b40*/  IMAD.U32 R3, R3, 0x10000, RZ ;  /* 0x0001000003037824 */ /* 0x002fca00078e00ff */
[----:B------:R-:W-:-:S04]  /*8b50*/  SHF.R.U32.HI R4, RZ, 0x17, R3 ;  /* 0x00000017ff047819 */ /* 0x000fc80000011603 */
[----:B------:R-:W-:-:S04]  /*8b60*/  LOP3.LUT R2, R4, 0xff, RZ, 0xc0, !PT ;  /* 0x000000ff04027812 */ /* 0x000fc800078ec0ff */
[----:B------:R-:W-:-:S13]  /*8b70*/  ISETP.NE.AND P1, PT, R2, 0xff, PT ;  /* 0x000000ff0200780c */ /* 0x000fda0003f25270 */
[--C-:B------:R-:W-:Y:S02]  /*8b80*/  @P1 SHF.R.U32.HI R0, RZ, 0x16, R3.reuse ;  /* 0x00000016ff001819 */ /* 0x100fe40000011603 */
[----:B------:R-:W-:Y:S01]  /*8b90*/  @P1 LOP3.LUT P0, RZ, R2, 0x3fffff, R3, 0xf8, !PT ;  /* 0x003fffff02ff1812 */ /* 0x000fe2000780f803 */
[----:B------:R-:W-:Y:S01]  /*8ba0*/  IMAD.MOV.U32 R3, RZ, RZ, 0xff ;  /* 0x000000ffff037424 */ /* 0x000fe200078e00ff */
        /* <DEDUP_REMOVED lines=9> */
.L_x_176:
[----:B------:R-:W-:Y:S01]  /*8c40*/  MOV R0, 0x0 ;  /* 0x0000000000007802 */ /* 0x000fe20000000f00 */
[----:B------:R-:W-:Y:S01]  /*8c50*/  ULDC.64 UR4, c[0x4][0x148] ;  /* 0x0100520000047ab9 */ /* 0x000fe20000000a00 */
[----:B------:R-:W-:Y:S01]  /*8c60*/  ULDC.64 UR6, c[0x4][0x60] ;  /* 0x0100180000067ab9 */ /* 0x000fe20000000a00 */
[----:B------:R-:W-:Y:S01]  /*8c70*/  IMAD.U32 R4, RZ, RZ, UR4 ;  /* 0x00000004ff047e24 */ /* 0x000fe2000f8e00ff */
[----:B-1----:R0:W1:Y:S01]  /*8c80*/  LDC.64 R2, c[0x4][R0] ;  /* 0x0100000000027b82 */ /* 0x0020620000000a00 */
[----:B------:R-:W-:Y:S01]  /*8c90*/  IMAD.U32 R5, RZ, RZ, UR5 ;  /* 0x00000005ff057e24 */ /* 0x000fe2000f8e00ff */
[----:B------:R-:W-:Y:S01]  /*8ca0*/  ULDC.64 UR4, c[0x4][0x150] ;  /* 0x0100540000047ab9 */ /* 0x000fe20000000a00 */
[----:B------:R-:W-:Y:S02]  /*8cb0*/  IMAD.U32 R10, RZ, RZ, UR6 ;  /* 0x00000006ff0a7e24 */ /* 0x000fe4000f8e00ff */
[----:B------:R-:W-:Y:S02]  /*8cc0*/  IMAD.U32 R6, RZ, RZ, UR4 ;  /* 0x00000004ff067e24 */ /* 0x000fe4000f8e00ff */
[----:B------:R-:W-:-:S02]  /*8cd0*/  IMAD.U32 R7, RZ, RZ, UR5 ;  /* 0x00000005ff077e24 */ /* 0x000fc4000f8e00ff */
[----:B------:R-:W-:Y:S02]  /*8ce0*/  IMAD.U32 R11, RZ, RZ, UR7 ;  /* 0x00000007ff0b7e24 */ /* 0x000fe4000f8e00ff */
[----:B------:R-:W-:Y:S02]  /*8cf0*/  IMAD.MOV.U32 R8, RZ, RZ, 0x65 ;  /* 0x00000065ff087424 */ /* 0x000fe400078e00ff */
[----:B------:R-:W-:Y:S02]  /*8d00*/  IMAD.MOV.U32 R12, RZ, RZ, 0x1 ;  /* 0x00000001ff0c7424 */ /* 0x000fe400078e00ff */
[----:B0-----:R-:W-:-:S07]  /*8d10*/  IMAD.MOV.U32 R13, RZ, RZ, RZ ;  /* 0x000000ffff0d7224 */ /* 0x001fce00078e00ff */
[----:B------:R-:W-:-:S07]  /*8d20*/  LEPC R20, `(.L_x_205) ;  /* 0x000000001014794e */ /* 0x000fce0000000000 */
[----:B-1----:R-:W-:Y:S05]  /*8d30*/  CALL.ABS.NOINC R2 ;  /* 0x0000000002007343 */ /* 0x002fea0003c00000 */
.L_x_205:
[----:B------:R-:W-:Y:S05]  /*8d40*/  BRA `(.L_x_177) ;  /* 0x00000000001c7947 */ /* 0x000fea0003800000 */
.L_x_204:
[----:B-1----:R-:W-:-:S06]  /*8d50*/  IMAD.U32 R3, R3, 0x10000, RZ ;  /* 0x0001000003037824 */ /* 0x002fcc00078e00ff */
[----:B------:R-:W0:Y:S02]  /*8d60*/  F2I.U64.TRUNC R2, R3 ;  /* 0x0000000300027311 */ /* 0x000e24000020d800 */
[----:B0-----:R0:W-:Y:S01]  /*8d70*/  STG.E.64 desc[UR36][R16.64], R2 ;  /* 0x0000000210007986 */ /* 0x0011e2000c101b24 */
[----:B------:R-:W-:Y:S05]  /*8d80*/  BRA `(.L_x_177) ;  /* 0x00000000000c7947 */ /* 0x000fea0003800000 */
.L_x_203:
[----:B-1----:R-:W-:-:S06]  /*8d90*/  IMAD.U32 R3, R3, 0x10000, RZ ;  /* 0x0001000003037824 */ /* 0x002fcc00078e00ff */
[----:B------:R-:W0:Y:S02]  /*8da0*/  F2I.FTZ.U32.TRUNC.NTZ R3, R3 ;  /* 0x0000000300037305 */ /* 0x000e24000021f000 */
[----:B0-----:R0:W-:Y:S02]  /*8db0*/  STG.E desc[UR36][R16.64], R3 ;  /* 0x0000000310007986 */ /* 0x0011e4000c101924 */
.L_x_177:
[----:B------:R-:W-:-:S07]  /*8dc0*/  VIADD R19, R19, 0x80 ;  /* 0x0000008013137836 */ /* 0x000fce0000000000 */
.L_x_104:
[----:B------:R-:W-:Y:S05]  /*8dd0*/  BSYNC B6 ;  /* 0x0000000000067941 */ /* 0x000fea0003800000 */
.L_x_103:
[----:B------:R-:W-:Y:S01]  /*8de0*/  ULDC UR4, c[0x0][0x210] ;  /* 0x0000840000047ab9 */ /* 0x000fe20000000800 */
[----:B------:R-:W-:Y:S01]  /*8df0*/  BSSY B6, `(.L_x_206) ;  /* 0x0000469000067945 */ /* 0x000fe20003800000 */
[----:B------:R-:W-:-:S13]  /*8e00*/  ISETP.GE.AND P0, PT, R19, UR4, PT ;  /* 0x0000000413007c0c */ /* 0x000fda000bf06270 */
[----:B------:R-:W-:Y:S05]  /*8e10*/  @P0 BRA `(.L_x_207) ;  /* 0x0000004400980947 */ /* 0x000fea0003800000 */
[----:B0-----:R-:W0:Y:S01]  /*8e20*/  LDC R6, c[0x0][0x218] ;  /* 0x00008600ff067b82 */ /* 0x001e220000000800 */
[----:B------:R-:W-:Y:S02]  /*8e30*/  IMAD.MOV.U32 R18, RZ, RZ, RZ ;  /* 0x000000ffff127224 */ /* 0x000fe400078e00ff */
[----:B------:R-:W-:Y:S02]  /*8e40*/  IMAD.MOV.U32 R0, RZ, RZ, RZ ;  /* 0x000000ffff007224 */ /* 0x000fe400078e00ff */
[----:B-1234-:R-:W-:Y:S01]  /*8e50*/  IMAD.MOV.U32 R16, RZ, RZ, RZ ;  /* 0x000000ffff107224 */ /* 0x01efe200078e00ff */
        /* <DEDUP_REMOVED lines=350> */
.L_x_208:
        /* <DEDUP_REMOVED lines=23> */
.L_x_212:
[----:B------:R-:W2:Y:S02]  /*a5b0*/  LDG.E.U8 R2, desc[UR36][R2.64] ;  /* 0x0000002402027981 */ /* 0x000ea4000c1e1100 */
[----:B--2---:R-:W-:-:S04]  /*a5c0*/  I2FP.F32.U32 R0, R2 ;  /* 0x0000000200007245 */ /* 0x004fc80000201000 */
[----:B------:R-:W-:-:S04]  /*a5d0*/  F2FP.BF16.F32.PACK_AB R0, RZ, R0 ;  /* 0x00000000ff00723e */ /* 0x000fc800000010ff */
[----:B------:R-:W-:Y:S01]  /*a5e0*/  PRMT R22, R0, 0x7610, R22 ;  /* 0x0000761000167816 */ /* 0x000fe20000000016 */
[----:B------:R-:W-:Y:S06]  /*a5f0*/  BRA `(.L_x_214) ;  /* 0x0000000c00c87947 */ /* 0x000fec0003800000 */
.L_x_211:
        /* <DEDUP_REMOVED lines=11> */
.L_x_216:
[----:B------:R-:W2:Y:S02]  /*a6b0*/  LDG.E R2, desc[UR36][R2.64] ;  /* 0x0000002402027981 */ /* 0x000ea4000c1e1900 */
[----:B--2---:R-:W-:-:S04]  /*a6c0*/  I2FP.F32.S32 R0, R2 ;  /* 0x0000000200007245 */ /* 0x004fc80000201400 */
[----:B------:R-:W-:-:S04]  /*a6d0*/  F2FP.BF16.F32.PACK_AB R0, RZ, R0 ;  /* 0x00000000ff00723e */ /* 0x000fc800000010ff */
[----:B------:R-:W-:Y:S01]  /*a6e0*/  PRMT R22, R0, 0x7610, R22 ;  /* 0x0000761000167816 */ /* 0x000fe20000000016 */
[----:B------:R-:W-:Y:S06]  /*a6f0*/  BRA `(.L_x_214) ;  /* 0x0000000c00887947 */ /* 0x000fec0003800000 */
.L_x_215:
[----:B------:R-:W2:Y:S02]  /*a700*/  LDG.E.U16 R2, desc[UR36][R2.64] ;  /* 0x0000002402027981 */ /* 0x000ea4000c1e1500 */
[----:B--2---:R-:W0:Y:S02]  /*a710*/  I2F.S16 R0, R2 ;  /* 0x0000000200007306 */ /* 0x004e240000101400 */
[----:B0-----:R-:W-:-:S04]  /*a720*/  F2FP.BF16.F32.PACK_AB R0, RZ, R0 ;  /* 0x00000000ff00723e */ /* 0x001fc800000010ff */
[----:B------:R-:W-:Y:S01]  /*a730*/  PRMT R22, R0, 0x7610, R22 ;  /* 0x0000761000167816 */ /* 0x000fe20000000016 */
[----:B------:R-:W-:Y:S06]  /*a740*/  BRA `(.L_x_214) ;  /* 0x0000000c00747947 */ /* 0x000fec0003800000 */
.L_x_210:
        /* <DEDUP_REMOVED lines=9> */
.L_x_218:
[----:B------:R-:W2:Y:S02]  /*a7e0*/  LDG.E.U16 R0, desc[UR36][R2.64] ;  /* 0x0000002402007981 */ /* 0x000ea4000c1e1500 */
[----:B--2---:R-:W-:-:S05]  /*a7f0*/  HADD2.F32 R0, -RZ, R0.H0_H0 ;  /* 0x20000000ff007230 */ /* 0x004fca0000004100 */
[----:B------:R-:W-:-:S04]  /*a800*/  F2FP.BF16.F32.PACK_AB R0, RZ, R0 ;  /* 0x00000000ff00723e */ /* 0x000fc800000010ff */
[----:B------:R-:W-:Y:S01]  /*a810*/  PRMT R22, R0, 0x7610, R22 ;  /* 0x0000761000167816 */ /* 0x000fe20000000016 */
[----:B------:R-:W-:Y:S06]  /*a820*/  BRA `(.L_x_214) ;  /* 0x0000000c003c7947 */ /* 0x000fec0003800000 */
.L_x_217:
        /* <DEDUP_REMOVED lines=9> */
.L_x_220:
[----:B------:R-:W2:Y:S02]  /*a8c0*/  LDG.E.U16 R2, desc[UR36][R2.64] ;  /* 0x0000002402027981 */ /* 0x000ea4000c1e1500 */
[----:B--2---:R-:W-:-:S05]  /*a8d0*/  HADD2.F32 R0, -RZ, R2.H0_H0 ;  /* 0x20000002ff007230 */ /* 0x004fca0000004100 */
[----:B------:R-:W-:-:S04]  /*a8e0*/  F2FP.BF16.F32.PACK_AB R0, RZ, R0 ;  /* 0x00000000ff00723e */ /* 0x000fc800000010ff */
[----:B------:R-:W-:Y:S01]  /*a8f0*/  PRMT R22, R0, 0x7610, R22 ;  /* 0x0000761000167816 */ /* 0x000fe20000000016 */
[----:B------:R-:W-:Y:S06]  /*a900*/  BRA `(.L_x_214) ;  /* 0x0000000c00047947 */ /* 0x000fec0003800000 */
.L_x_219:
        /* <DEDUP_REMOVED lines=9> */
.L_x_209:
        /* <DEDUP_REMOVED lines=14> */
.L_x_223:
        /* <DEDUP_REMOVED lines=9> */
.L_x_222:
        /* <DEDUP_REMOVED lines=28> */
.L_x_225:
        /* <DEDUP_REMOVED lines=15> */
.L_x_224:
[----:B------:R0:W5:Y:S01]  /*adc0*/  LDG.E.U16 R22, desc[UR36][R2.64] ;  /* 0x0000002402167981 */ /* 0x000162000c1e1500 */
[----:B------:R-:W-:Y:S05]  /*add0*/  BRA `(.L_x_214) ;  /* 0x0000000400d07947 */ /* 0x000fea0003800000 */
.L_x_221:
        /* <DEDUP_REMOVED lines=13> */
.L_x_228:
        /* <DEDUP_REMOVED lines=21> */
.L_x_232:
[----:B------:R-:W-:Y:S05]  /*b000*/  BSYNC B1 ;  /* 0x0000000000017941 */ /* 0x000fea0003800000 */
.L_x_231:
[----:B------:R-:W-:Y:S01]  /*b010*/  LEA R3, R0, 0x3b800000, 0x17 ;  /* 0x3b80000000037811 */ /* 0x000fe200078eb8ff */
[----:B------:R-:W-:-:S05]  /*b020*/  IMAD.SHL.U32 R0, R2, 0x100000, RZ ;  /* 0x0010000002007824 */ /* 0x000fca00078e00ff */
[----:B------:R-:W-:-:S07]  /*b030*/  LOP3.LUT R0, R3, R0, R4, 0xfe, !PT ;  /* 0x0000000003007212 */ /* 0x000fce00078efe04 */
.L_x_230:
[----:B------:R-:W-:Y:S05]  /*b040*/  BSYNC B0 ;  /* 0x0000000000007941 */ /* 0x000fea0003800000 */
.L_x_229:
[----:B------:R-:W-:-:S04]  /*b050*/  F2FP.BF16.F32.PACK_AB R0, RZ, R0 ;  /* 0x00000000ff00723e */ /* 0x000fc800000010ff */
[----:B------:R-:W-:Y:S01]  /*b060*/  PRMT R22, R0, 0x7610, R22 ;  /* 0x0000761000167816 */ /* 0x000fe20000000016 */
[----:B------:R-:W-:Y:S06]  /*b070*/  BRA `(.L_x_214) ;  /* 0x0000000400287947 */ /* 0x000fec0003800000 */
.L_x_227:
        /* <DEDUP_REMOVED lines=21> */
.L_x_236:
[----:B------:R-:W-:Y:S05]  /*b1d0*/  BSYNC B1 ;  /* 0x0000000000017941 */ /* 0x000fea0003800000 */
.L_x_235:
[----:B------:R-:W-:Y:S01]  /*b1e0*/  LEA R3, R0, 0x37800000, 0x17 ;  /* 0x3780000000037811 */ /* 0x000fe200078eb8ff */
[----:B------:R-:W-:-:S05]  /*b1f0*/  IMAD.SHL.U32 R0, R2, 0x200000, RZ ;  /* 0x0020000002007824 */ /* 0x000fca00078e00ff */
[----:B------:R-:W-:-:S07]  /*b200*/  LOP3.LUT R0, R3, R0, R4, 0xfe, !PT ;  /* 0x0000000003007212 */ /* 0x000fce00078efe04 */
.L_x_234:
[----:B------:R-:W-:Y:S05]  /*b210*/  BSYNC B0 ;  /* 0x0000000000007941 */ /* 0x000fea0003800000 */
.L_x_233:
[----:B------:R-:W-:-:S04]  /*b220*/  F2FP.BF16.F32.PACK_AB R0, RZ, R0 ;  /* 0x00000000ff00723e */ /* 0x000fc800000010ff */
[----:B------:R-:W-:Y:S01]  /*b230*/  PRMT R22, R0, 0x7610, R22 ;  /* 0x0000761000167816 */ /* 0x000fe20000000016 */
[----:B------:R-:W-:Y:S06]  /*b240*/  BRA `(.L_x_214) ;  /* 0x0000000000b47947 */ /* 0x000fec0003800000 */
.L_x_226:
        /* <DEDUP_REMOVED lines=14> */
.L_x_240:
[----:B------:R-:W-:Y:S05]  /*b330*/  BSYNC B0 ;  /* 0x0000000000007941 */ /* 0x000fea0003800000 */
.L_x_239:
[----:B------:R-:W-:-:S04]  /*b340*/  F2FP.BF16.F32.PACK_AB R0, RZ, R0 ;  /* 0x00000000ff00723e */ /* 0x000fc800000010ff */
[----:B------:R-:W-:Y:S01]  /*b350*/  PRMT R22, R0, 0x7610, R22 ;  /* 0x0000761000167816 */ /* 0x000fe20000000016 */
[----:B------:R-:W-:Y:S06]  /*b360*/  BRA `(.L_x_214) ;  /* 0x00000000006c7947 */ /* 0x000fec0003800000 */
.L_x_213:
        /* <DEDUP_REMOVED lines=16> */
.L_x_241:
[----:B------:R-:W-:Y:S01]  /*b470*/  PRMT R22, RZ, 0x7610, R22 ;  /* 0x00007610ff167816 */ /* 0x000fe20000000016 */
[----:B------:R-:W-:Y:S06]  /*b480*/  BRA `(.L_x_214) ;  /* 0x0000000000247947 */ /* 0x000fec0003800000 */
.L_x_238:
[----:B------:R-:W2:Y:S02]  /*b490*/  LDG.E.64 R2, desc[UR36][R2.64] ;  /* 0x0000002402027981 */ /* 0x000ea4000c1e1b00 */
[----:B--2---:R-:W0:Y:S02]  /*b4a0*/  I2F.U64 R0, R2 ;  /* 0x0000000200007312 */ /* 0x004e240000301000 */
[----:B0-----:R-:W-:-:S04]  /*b4b0*/  F2FP.BF16.F32.PACK_AB R0, RZ, R0 ;  /* 0x00000000ff00723e */ /* 0x001fc800000010ff */
[----:B------:R-:W-:Y:S01]  /*b4c0*/  PRMT R22, R0, 0x7610, R22 ;  /* 0x0000761000167816 */ /* 0x000fe20000000016 */
[----:B------:R-:W-:Y:S06]  /*b4d0*/  BRA `(.L_x_214) ;  /* 0x0000000000107947 */ /* 0x000fec0003800000 */
.L_x_237:
[----:B------:R-:W2:Y:S02]  /*b4e0*/  LDG.E R2, desc[UR36][R2.64] ;  /* 0x0000002402027981 */ /* 0x000ea4000c1e1900 */
[----:B--2---:R-:W-:-:S04]  /*b4f0*/  I2FP.F32.U32 R0, R2 ;  /* 0x0000000200007245 */ /* 0x004fc80000201000 */
[----:B------:R-:W-:-:S04]  /*b500*/  F2FP.BF16.F32.PACK_AB R0, RZ, R0 ;  /* 0x00000000ff00723e */ /* 0x000fc800000010ff */
[----:B------:R-:W-:-:S07]  /*b510*/  PRMT R22, R0, 0x7610, R22 ;  /* 0x0000761000167816 */ /* 0x000fce0000000016 */
.L_x_214:
        /* <DEDUP_REMOVED lines=19> */
.L_x_245:
[----:B------:R-:W2:Y:S02]  /*b650*/  LDG.E.U8 R2, desc[UR36][R2.64] ;  /* 0x0000002402027981 */ /* 0x000ea4000c1e1100 */
[----:B--2---:R-:W-:-:S04]  /*b660*/  I2FP.F32.U32 R0, R2 ;  /* 0x0000000200007245 */ /* 0x004fc80000201000 */
[----:B------:R-:W-:Y:S01]  /*b670*/  F2FP.BF16.F32.PACK_AB R0, RZ, R0 ;  /* 0x00000000ff00723e */ /* 0x000fe200000010ff */
[----:B------:R-:W-:Y:S06]  /*b680*/  BRA `(.L_x_247) ;  /* 0x0000000c00907947 */ /* 0x000fec0003800000 */
.L_x_244:
        /* <DEDUP_REMOVED lines=10> */
.L_x_249:
[----:B------:R-:W2:Y:S02]  /*b730*/  LDG.E R2, desc[UR36][R2.64] ;  /* 0x0000002402027981 */ /* 0x000ea4000c1e1900 */
[----:B--2---:R-:W-:-:S04]  /*b740*/  I2FP.F32.S32 R0, R2 ;  /* 0x0000000200007245 */ /* 0x004fc80000201400 */
[----:B------:R-:W-:Y:S01]  /*b750*/  F2FP.BF16.F32.PACK_AB R0, RZ, R0 ;  /* 0x00000000ff00723e */ /* 0x000fe200000010ff */
[----:B------:R-:W-:Y:S06]  /*b760*/  BRA `(.L_x_247) ;  /* 0x0000000c00587947 */ /* 0x000fec0003800000 */
.L_x_248:
[----:B------:R-:W2:Y:S02]  /*b770*/  LDG.E.U16 R2, desc[UR36][R2.64] ;  /* 0x0000002402027981 */ /* 0x000ea4000c1e1500 */
[----:B--2---:R-:W0:Y:S02]  /*b780*/  I2F.S16 R0, R2 ;  /* 0x0000000200007306 */ /* 0x004e240000101400 */
[----:B0-----:R-:W-:Y:S01]  /*b790*/  F2FP.BF16.F32.PACK_AB R0, RZ, R0 ;  /* 0x00000000ff00723e */ /* 0x001fe200000010ff */
[----:B------:R-:W-:Y:S06]  /*b7a0*/  BRA `(.L_x_247) ;  /* 0x0000000c00487947 */ /* 0x000fec0003800000 */
.L_x_243:
        /* <DEDUP_REMOVED lines=9> */
.L_x_251:
[----:B------:R-:W2:Y:S02]  /*b840*/  LDG.E.U16 R0, desc[UR36][R2.64] ;  /* 0x0000002402007981 */ /* 0x000ea4000c1e1500 */
[----:B--2---:R-:W-:-:S05]  /*b850*/  HADD2.F32 R0, -RZ, R0.H0_H0 ;  /* 0x20000000ff007230 */ /* 0x004fca0000004100 */
[----:B------:R-:W-:Y:S01]  /*b860*/  F2FP.BF16.F32.PACK_AB R0, RZ, R0 ;  /* 0x00000000ff00723e */ /* 0x000fe200000010ff */
[----:B------:R-:W-:Y:S06]  /*b870*/  BRA `(.L_x_247) ;  /* 0x0000000c00147947 */ /* 0x000fec0003800000 */
.L_x_250:
        /* <DEDUP_REMOVED lines=9> */
.L_x_253:
[----:B------:R-:W2:Y:S02]  /*b910*/  LDG.E.U16 R2, desc[UR36][R2.64] ;  /* 0x0000002402027981 */ /* 0x000ea4000c1e1500 */
[----:B--2---:R-:W-:-:S05]  /*b920*/  HADD2.F32 R0, -RZ, R2.H0_H0 ;  /* 0x20000002ff007230 */ /* 0x004fca0000004100 */
[----:B------:R-:W-:Y:S01]  /*b930*/  F2FP.BF16.F32.PACK_AB R0, RZ, R0 ;  /* 0x00000000ff00723e */ /* 0x000fe200000010ff */
[----:B------:R-:W-:Y:S06]  /*b940*/  BRA `(.L_x_247) ;  /* 0x0000000800e07947 */ /* 0x000fec0003800000 */
.L_x_252:
        /* <DEDUP_REMOVED lines=8> */
.L_x_242:
        /* <DEDUP_REMOVED lines=13> */
.L_x_256:
        /* <DEDUP_REMOVED lines=8> */
.L_x_255:
        /* <DEDUP_REMOVED lines=28> */
.L_x_258:
        /* <DEDUP_REMOVED lines=15> */
.L_x_257:
[----:B------:R0:W5:Y:S01]  /*bdd0*/  LDG.E.U16 R0, desc[UR36][R2.64] ;  /* 0x0000002402007981 */ /* 0x000162000c1e1500 */
[----:B------:R-:W-:Y:S05]  /*bde0*/  BRA `(.L_x_247) ;  /* 0x0000000400b87947 */ /* 0x000fea0003800000 */
.L_x_254:
        /* <DEDUP_REMOVED lines=12> */
.L_x_261:
        /* <DEDUP_REMOVED lines=21> */
.L_x_265:
[----:B------:R-:W-:Y:S05]  /*c000*/  BSYNC B1 ;  /* 0x0000000000017941 */ /* 0x000fea0003800000 */
.L_x_264:
[----:B------:R-:W-:Y:S01]  /*c010*/  LEA R3, R0, 0x3b800000, 0x17 ;  /* 0x3b80000000037811 */ /* 0x000fe200078eb8ff */
[----:B------:R-:W-:-:S05]  /*c020*/  IMAD.SHL.U32 R0, R2, 0x100000, RZ ;  /* 0x0010000002007824 */ /* 0x000fca00078e00ff */
[----:B------:R-:W-:-:S07]  /*c030*/  LOP3.LUT R0, R3, R0, R4, 0xfe, !PT ;  /* 0x0000000003007212 */ /* 0x000fce00078efe04 */
.L_x_263:
[----:B------:R-:W-:Y:S05]  /*c040*/  BSYNC B0 ;  /* 0x0000000000007941 */ /* 0x000fea0003800000 */
.L_x_262:
[----:B------:R-:W-:Y:S01]  /*c050*/  F2FP.BF16.F32.PACK_AB R0, RZ, R0 ;  /* 0x00000000ff00723e */ /* 0x000fe200000010ff */
[----:B------:R-:W-:Y:S06]  /*c060*/  BRA `(.L_x_247) ;  /* 0x0000000400187947 */ /* 0x000fec0003800000 */
.L_x_260:
        /* <DEDUP_REMOVED lines=21> */
.L_x_269:
[----:B------:R-:W-:Y:S05]  /*c1c0*/  BSYNC B1 ;  /* 0x0000000000017941 */ /* 0x000fea0003800000 */
.L_x_268:
[----:B------:R-:W-:Y:S01]  /*c1d0*/  LEA R3, R0, 0x37800000, 0x17 ;  /* 0x3780000000037811 */ /* 0x000fe200078eb8ff */
[----:B------:R-:W-:-:S05]  /*c1e0*/  IMAD.SHL.U32 R0, R2, 0x200000, RZ ;  /* 0x0020000002007824 */ /* 0x000fca00078e00ff */
[----:B------:R-:W-:-:S07]  /*c1f0*/  LOP3.LUT R0, R3, R0, R4, 0xfe, !PT ;  /* 0x0000000003007212 */ /* 0x000fce00078efe04 */
.L_x_267:
[----:B------:R-:W-:Y:S05]  /*c200*/  BSYNC B0 ;  /* 0x0000000000007941 */ /* 0x000fea0003800000 */
.L_x_266:
[----:B------:R-:W-:Y:S01]  /*c210*/  F2FP.BF16.F32.PACK_AB R0, RZ, R0 ;  /* 0x00000000ff00723e */ /* 0x000fe200000010ff */
[----:B------:R-:W-:Y:S06]  /*c220*/  BRA `(.L_x_247) ;  /* 0x0000000000a87947 */ /* 0x000fec0003800000 */
.L_x_259:
        /* <DEDUP_REMOVED lines=14> */
.L_x_273:
[----:B------:R-:W-:Y:S05]  /*c310*/  BSYNC B0 ;  /* 0x0000000000007941 */ /* 0x000fea0003800000 */
.L_x_272:
[----:B------:R-:W-:Y:S01]  /*c320*/  F2FP.BF16.F32.PACK_AB R0, RZ, R0 ;  /* 0x00000000ff00723e */ /* 0x000fe200000010ff */
[----:B------:R-:W-:Y:S06]  /*c330*/  BRA `(.L_x_247) ;  /* 0x0000000000647947 */ /* 0x000fec0003800000 */
.L_x_246:
        /* <DEDUP_REMOVED lines=16> */
.L_x_274:
[----:B------:R-:W-:Y:S01]  /*c440*/  PRMT R0, RZ, 0x7610, R0 ;  /* 0x00007610ff007816 */ /* 0x000fe20000000000 */
[----:B------:R-:W-:Y:S06]  /*c450*/  BRA `(.L_x_247) ;  /* 0x00000000001c7947 */ /* 0x000fec0003800000 */
.L_x_271:
[----:B------:R-:W2:Y:S02]  /*c460*/  LDG.E.64 R2, desc[UR36][R2.64] ;  /* 0x0000002402027981 */ /* 0x000ea4000c1e1b00 */
[----:B--2---:R-:W0:Y:S02]  /*c470*/  I2F.U64 R0, R2 ;  /* 0x0000000200007312 */ /* 0x004e240000301000 */
[----:B0-----:R-:W-:Y:S01]  /*c480*/  F2FP.BF16.F32.PACK_AB R0, RZ, R0 ;  /* 0x00000000ff00723e */ /* 0x001fe200000010ff */
[----:B------:R-:W-:Y:S06]  /*c490*/  BRA `(.L_x_247) ;  /* 0x00000000000c7947 */ /* 0x000fec0003800000 */
.L_x_270:
[----:B------:R-:W2:Y:S02]  /*c4a0*/  LDG.E R2, desc[UR36][R2.64] ;  /* 0x0000002402027981 */ /* 0x000ea4000c1e1900 */
[----:B--2---:R-:W-:-:S04]  /*c4b0*/  I2FP.F32.U32 R0, R2 ;  /* 0x0000000200007245 */ /* 0x004fc80000201000 */
[----:B------:R-:W-:-:S07]  /*c4c0*/  F2FP.BF16.F32.PACK_AB R0, RZ, R0 ;  /* 0x00000000ff00723e */ /* 0x000fce00000010ff */
.L_x_247:
        /* <DEDUP_REMOVED lines=21> */
.L_x_278:
[----:B-1----:R-:W-:-:S06]  /*c620*/  IMAD.U32 R3, R3, 0x10000, RZ ;  /* 0x0001000003037824 */ /* 0x002fcc00078e00ff */
[----:B------:R-:W0:Y:S02]  /*c630*/  F2I.S64.TRUNC R2, R3 ;  /* 0x0000000300027311 */ /* 0x000e24000020d900 */
[----:B0-----:R0:W-:Y:S01]  /*c640*/  STG.E.U8 desc[UR36][R16.64], R2 ;  /* 0x0000000210007986 */ /* 0x0011e2000c101124 */
[----:B------:R-:W-:Y:S05]  /*c650*/  BRA `(.L_x_280) ;  /* 0x0000000c00847947 */ /* 0x000fea0003800000 */
.L_x_277:
        /* <DEDUP_REMOVED lines=10> */
.L_x_282:
[----:B-1----:R-:W-:-:S06]  /*c700*/  IMAD.U32 R3, R3, 0x10000, RZ ;  /* 0x0001000003037824 */ /* 0x002fcc00078e00ff */
[----:B------:R-:W0:Y:S02]  /*c710*/  F2I.FTZ.TRUNC.NTZ R3, R3 ;  /* 0x0000000300037305 */ /* 0x000e24000021f100 */
[----:B0-----:R0:W-:Y:S01]  /*c720*/  STG.E desc[UR36][R16.64], R3 ;  /* 0x0000000310007986 */ /* 0x0011e2000c101924 */
[----:B------:R-:W-:Y:S05]  /*c730*/  BRA `(.L_x_280) ;  /* 0x0000000c004c7947 */ /* 0x000fea0003800000 */
.L_x_281:
[----:B-1----:R-:W-:-:S06]  /*c740*/  IMAD.U32 R3, R3, 0x10000, RZ ;  /* 0x0001000003037824 */ /* 0x002fcc00078e00ff */
[----:B------:R-:W0:Y:S02]  /*c750*/  F2I.FTZ.TRUNC.NTZ R3, R3 ;  /* 0x0000000300037305 */ /* 0x000e24000021f100 */
[----:B0-----:R0:W-:Y:S01]  /*c760*/  STG.E.U16 desc[UR36][R16.64], R3 ;  /* 0x0000000310007986 */ /* 0x0011e2000c101524 */
[----:B------:R-:W-:Y:S05]  /*c770*/  BRA `(.L_x_280) ;  /* 0x0000000c003c7947 */ /* 0x000fea0003800000 */
.L_x_276:
        /* <DEDUP_REMOVED lines=9> */
.L_x_284:
[----:B-1----:R-:W-:-:S05]  /*c810*/  IMAD.U32 R0, R3, 0x10000, RZ ;  /* 0x0001000003007824 */ /* 0x002fca00078e00ff */
[----:B------:R-:W-:-:S05]  /*c820*/  F2FP.F16.F32.PACK_AB R0, RZ, R0 ;  /* 0x00000000ff00723e */ /* 0x000fca00000000ff */
[----:B------:R0:W-:Y:S01]  /*c830*/  STG.E.U16 desc[UR36][R16.64], R0 ;  /* 0x0000000010007986 */ /* 0x0001e2000c101524 */
[----:B------:R-:W-:Y:S05]  /*c840*/  BRA `(.L_x_280) ;  /* 0x0000000c00087947 */ /* 0x000fea0003800000 */
.L_x_283:
        /* <DEDUP_REMOVED lines=10> */
.L_x_286:
[----:B-1----:R-:W-:-:S05]  /*c8f0*/  IMAD.U32 R3, R3, 0x10000, RZ ;  /* 0x0001000003037824 */ /* 0x002fca00078e00ff */
[----:B------:R-:W-:-:S04]  /*c900*/  F2FP.F16.F32.PACK_AB R3, RZ, R3 ;  /* 0x00000003ff03723e */ /* 0x000fc800000000ff */
[----:B------:R-:W-:-:S05]  /*c910*/  PRMT R3, R3, 0x5410, RZ ;  /* 0x0000541003037816 */ /* 0x000fca00000000ff */
[----:B------:R0:W-:Y:S01]  /*c920*/  STG.E desc[UR36][R16.64], R3 ;  /* 0x0000000310007986 */ /* 0x0001e2000c101924 */
[----:B------:R-:W-:Y:S05]  /*c930*/  BRA `(.L_x_280) ;  /* 0x0000000800cc7947 */ /* 0x000fea0003800000 */
.L_x_285:
[----:B-1----:R-:W-:-:S04]  /*c940*/  IMAD.U32 R2, R3, 0x10000, RZ ;  /* 0x0001000003027824 */ /* 0x002fc800078e00ff */
[----:B------:R-:W-:-:S06]  /*c950*/  FMUL.FTZ R2, R2, 1 ;  /* 0x3f80000002027820 */ /* 0x000fcc0000410000 */
[----:B------:R-:W0:Y:S02]  /*c960*/  F2F.F64.F32 R2, R2 ;  /* 0x0000000200027310 */ /* 0x000e240000201800 */
[----:B0-----:R0:W-:Y:S01]  /*c970*/  STG.E.64 desc[UR36][R16.64], R2 ;  /* 0x0000000210007986 */ /* 0x0011e2000c101b24 */
[----:B------:R-:W-:Y:S05]  /*c980*/  BRA `(.L_x_280) ;  /* 0x0000000800b87947 */ /* 0x000fea0003800000 */
.L_x_275:
        /* <DEDUP_REMOVED lines=13> */
.L_x_289:
[----:B-1----:R-:W-:Y:S01]  /*ca60*/  IMAD.U32 R3, R3, 0x10000, RZ ;  /* 0x0001000003037824 */ /* 0x002fe200078e00ff */
[----:B------:R-:W-:-:S03]  /*ca70*/  CS2R R6, SRZ ;  /* 0x0000000000067805 */ /* 0x000fc6000001ff00 */
[----:B------:R-:W-:-:S04]  /*ca80*/  FMUL.FTZ R3, R3, 1 ;  /* 0x3f80000003037820 */ /* 0x000fc80000410000 */
[----:B------:R-:W0:Y:S02]  /*ca90*/  F2F.F64.F32 R4, R3 ;  /* 0x0000000300047310 */ /* 0x000e240000201800 */
[----:B0-----:R0:W-:Y:S01]  /*caa0*/  STG.E.128 desc[UR36][R16.64], R4 ;  /* 0x0000000410007986 */ /* 0x0011e2000c101d24 */
[----:B------:R-:W-:Y:S05]  /*cab0*/  BRA `(.L_x_280) ;  /* 0x00000008006c7947 */ /* 0x000fea0003800000 */
.L_x_288:
        /* <DEDUP_REMOVED lines=21> */
.L_x_293:
[----:B------:R-:W-:Y:S05]  /*cc10*/  BSYNC B0 ;  /* 0x0000000000007941 */ /* 0x000fea0003800000 */
.L_x_292:
[----:B------:R-:W-:-:S05]  /*cc20*/  LOP3.LUT R3, R0, R3, RZ, 0xfc, !PT ;  /* 0x0000000300037212 */ /* 0x000fca00078efcff */
[----:B------:R0:W-:Y:S01]  /*cc30*/  STG.E.U8 desc[UR36][R16.64], R3 ;  /* 0x0000000310007986 */ /* 0x0001e2000c101124 */
[----:B------:R-:W-:Y:S05]  /*cc40*/  BRA `(.L_x_280) ;  /* 0x0000000800087947 */ /* 0x000fea0003800000 */
.L_x_291:
        /* <DEDUP_REMOVED lines=13> */
.L_x_295:
[----:B------:R-:W-:Y:S01]  /*cd20*/  IMAD.MOV.U32 R0, RZ, RZ, 0x7f ;  /* 0x0000007fff007424 */ /* 0x000fe200078e00ff */
[----:B------:R-:W-:-:S04]  /*cd30*/  ISETP.GT.U32.AND P0, PT, R2, 0x7f800000, PT ;  /* 0x7f8000000200780c */ /* 0x000fc80003f04070 */
[----:B------:R-:W-:-:S09]  /*cd40*/  SEL R0, R0, 0x7c, P0 ;  /* 0x0000007c00007807 */ /* 0x000fd20000000000 */
.L_x_296:
[----:B------:R-:W-:Y:S05]  /*cd50*/  BSYNC B0 ;  /* 0x0000000000007941 */ /* 0x000fea0003800000 */
.L_x_294:
[----:B------:R-:W-:-:S04]  /*cd60*/  LOP3.LUT R2, R3, 0x80000000, RZ, 0xc0, !PT ;  /* 0x8000000003027812 */ /* 0x000fc800078ec0ff */
[----:B------:R-:W-:-:S04]  /*cd70*/  SHF.R.U32.HI R3, RZ, 0x18, R2 ;  /* 0x00000018ff037819 */ /* 0x000fc80000011602 */
[----:B------:R-:W-:-:S05]  /*cd80*/  LOP3.LUT R3, R0, R3, RZ, 0xfc, !PT ;  /* 0x0000000300037212 */ /* 0x000fca00078efcff */
[----:B------:R0:W-:Y:S01]  /*cd90*/  STG.E.U8 desc[UR36][R16.64], R3 ;  /* 0x0000000310007986 */ /* 0x0001e2000c101124 */
[----:B------:R-:W-:Y:S05]  /*cda0*/  BRA `(.L_x_280) ;  /* 0x0000000400b07947 */ /* 0x000fea0003800000 */
.L_x_290:
[----:B-1----:R0:W-:Y:S01]  /*cdb0*/  STG.E.U16 desc[UR36][R16.64], R3 ;  /* 0x0000000310007986 */ /* 0x0021e2000c101524 */
[----:B------:R-:W-:Y:S05]  /*cdc0*/  BRA `(.L_x_280) ;  /* 0x0000000400a87947 */ /* 0x000fea0003800000 */
.L_x_287:
        /* <DEDUP_REMOVED lines=12> */
.L_x_299:
        /* <DEDUP_REMOVED lines=17> */
.L_x_302:
[----:B------:R-:W-:-:S04]  /*cfa0*/  LOP3.LUT R2, R3, 0x80000000, RZ, 0xc0, !PT ;  /* 0x8000000003027812 */ /* 0x000fc800078ec0ff */
[----:B------:R-:W-:-:S04]  /*cfb0*/  SHF.R.U32.HI R3, RZ, 0x18, R2 ;  /* 0x00000018ff037819 */ /* 0x000fc80000011602 */
[----:B------:R-:W-:-:S04]  /*cfc0*/  LOP3.LUT R0, R0, R3, RZ, 0xfc, !PT ;  /* 0x0000000300007212 */ /* 0x000fc800078efcff */
[----:B------:R-:W-:-:S07]  /*cfd0*/  PRMT R8, R0, 0x7610, R8 ;  /* 0x0000761000087816 */ /* 0x000fce0000000008 */
.L_x_301:
[----:B------:R-:W-:Y:S05]  /*cfe0*/  BSYNC B0 ;  /* 0x0000000000007941 */ /* 0x000fea0003800000 */
.L_x_300:
[----:B------:R3:W-:Y:S01]  /*cff0*/  STG.E.U8 desc[UR36][R16.64], R8 ;  /* 0x0000000810007986 */ /* 0x0007e2000c101124 */
[----:B------:R-:W-:Y:S05]  /*d000*/  BRA `(.L_x_280) ;  /* 0x0000000400187947 */ /* 0x000fea0003800000 */
.L_x_298:
        /* <DEDUP_REMOVED lines=17> */
.L_x_305:
[----:B------:R-:W-:-:S04]  /*d120*/  LOP3.LUT R2, R3, 0x80000000, RZ, 0xc0, !PT ;  /* 0x8000000003027812 */ /* 0x000fc800078ec0ff */
[----:B------:R-:W-:-:S04]  /*d130*/  SHF.R.U32.HI R3, RZ, 0x18, R2 ;  /* 0x00000018ff037819 */ /* 0x000fc80000011602 */
[----:B------:R-:W-:-:S04]  /*d140*/  LOP3.LUT R0, R0, R3, RZ, 0xfc, !PT ;  /* 0x0000000300007212 */ /* 0x000fc800078efcff */
[----:B------:R-:W-:-:S07]  /*d150*/  PRMT R8, R0, 0x7610, R8 ;  /* 0x0000761000087816 */ /* 0x000fce0000000008 */
.L_x_304:
[----:B------:R-:W-:Y:S05]  /*d160*/  BSYNC B0 ;  /* 0x0000000000007941 */ /* 0x000fea0003800000 */
.L_x_303:
[----:B------:R0:W-:Y:S01]  /*d170*/  STG.E.U8 desc[UR36][R16.64], R8 ;  /* 0x0000000810007986 */ /* 0x0001e2000c101124 */
[----:B------:R-:W-:Y:S05]  /*d180*/  BRA `(.L_x_280) ;  /* 0x0000000000b87947 */ /* 0x000fea0003800000 */
.L_x_297:
        /* <DEDUP_REMOVED lines=22> */
.L_x_279:
        /* <DEDUP_REMOVED lines=16> */
.L_x_308:
[----:B------:R-:W-:Y:S05]  /*d3f0*/  BRA `(.L_x_280) ;  /* 0x00000000001c7947 */ /* 0x000fea0003800000 */
.L_x_307:
[----:B-1----:R-:W-:-:S06]  /*d400*/  IMAD.U32 R3, R3, 0x10000, RZ ;  /* 0x0001000003037824 */ /* 0x002fcc00078e00ff */
[----:B------:R-:W0:Y:S02]  /*d410*/  F2I.U64.TRUNC R2, R3 ;  /* 0x0000000300027311 */ /* 0x000e24000020d800 */
[----:B0-----:R1:W-:Y:S01]  /*d420*/  STG.E.64 desc[UR36][R16.64], R2 ;  /* 0x0000000210007986 */ /* 0x0013e2000c101b24 */
[----:B------:R-:W-:Y:S05]  /*d430*/  BRA `(.L_x_280) ;  /* 0x00000000000c7947 */ /* 0x000fea0003800000 */
.L_x_306:
[----:B-1----:R-:W-:-:S06]  /*d440*/  IMAD.U32 R3, R3, 0x10000, RZ ;  /* 0x0001000003037824 */ /* 0x002fcc00078e00ff */
[----:B------:R-:W0:Y:S02]  /*d450*/  F2I.FTZ.U32.TRUNC.NTZ R3, R3 ;  /* 0x0000000300037305 */ /* 0x000e24000021f000 */
[----:B0-----:R0:W-:Y:S02]  /*d460*/  STG.E desc[UR36][R16.64], R3 ;  /* 0x0000000310007986 */ /* 0x0011e4000c101924 */
.L_x_280:
[----:B------:R-:W-:-:S07]  /*d470*/  VIADD R19, R19, 0x80 ;  /* 0x0000008013137836 */ /* 0x000fce0000000000 */
.L_x_207:
[----:B------:R-:W-:Y:S05]  /*d480*/  BSYNC B6 ;  /* 0x0000000000067941 */ /* 0x000fea0003800000 */
.L_x_206:
[----:B------:R-:W-:Y:S02]  /*d490*/  ULDC UR4, c[0x0][0x210] ;  /* 0x0000840000047ab9 */ /* 0x000fe40000000800 */
[----:B------:R-:W-:-:S13]  /*d4a0*/  ISETP.GE.AND P0, PT, R19, UR4, PT ;  /* 0x0000000413007c0c */ /* 0x000fda000bf06270 */
[----:B------:R-:W-:Y:S05]  /*d4b0*/  @P0 EXIT ;  /* 0x000000000000094d */ /* 0x000fea0003800000 */
        /* <DEDUP_REMOVED lines=354> */
.L_x_309:
        /* <DEDUP_REMOVED lines=23> */
.L_x_313:
[----:B------:R-:W2:Y:S02]  /*ec50*/  LDG.E.U8 R2, desc[UR36][R2.64] ;  /* 0x0000002402027981 */ /* 0x000ea4000c1e1100 */
[----:B--2---:R-:W-:-:S04]  /*ec60*/  I2FP.F32.U32 R0, R2 ;  /* 0x0000000200007245 */ /* 0x004fc80000201000 */
[----:B------:R-:W-:-:S04]  /*ec70*/  F2FP.BF16.F32.PACK_AB R0, RZ, R0 ;  /* 0x00000000ff00723e */ /* 0x000fc800000010ff */
[----:B------:R-:W-:Y:S01]  /*ec80*/  PRMT R19, R0, 0x7610, R19 ;  /* 0x0000761000137816 */ /* 0x000fe20000000013 */
[----:B------:R-:W-:Y:S06]  /*ec90*/  BRA `(.L_x_315) ;  /* 0x0000000c00c87947 */ /* 0x000fec0003800000 */
.L_x_312:
        /* <DEDUP_REMOVED lines=11> */
.L_x_317:
[----:B------:R-:W2:Y:S02]  /*ed50*/  LDG.E R2, desc[UR36][R2.64] ;  /* 0x0000002402027981 */ /* 0x000ea4000c1e1900 */
[----:B--2---:R-:W-:-:S04]  /*ed60*/  I2FP.F32.S32 R0, R2 ;  /* 0x0000000200007245 */ /* 0x004fc80000201400 */
[----:B------:R-:W-:-:S04]  /*ed70*/  F2FP.BF16.F32.PACK_AB R0, RZ, R0 ;  /* 0x00000000ff00723e */ /* 0x000fc800000010ff */
[----:B------:R-:W-:Y:S01]  /*ed80*/  PRMT R19, R0, 0x7610, R19 ;  /* 0x0000761000137816 */ /* 0x000fe20000000013 */
[----:B------:R-:W-:Y:S06]  /*ed90*/  BRA `(.L_x_315) ;  /* 0x0000000c00887947 */ /* 0x000fec0003800000 */
.L_x_316:
[----:B------:R-:W2:Y:S02]  /*eda0*/  LDG.E.U16 R2, desc[UR36][R2.64] ;  /* 0x0000002402027981 */ /* 0x000ea4000c1e1500 */
[----:B--2---:R-:W0:Y:S02]  /*edb0*/  I2F.S16 R0, R2 ;  /* 0x0000000200007306 */ /* 0x004e240000101400 */
[----:B0-----:R-:W-:-:S04]  /*edc0*/  F2FP.BF16.F32.PACK_AB R0, RZ, R0 ;  /* 0x00000000ff00723e */ /* 0x001fc800000010ff */
[----:B------:R-:W-:Y:S01]  /*edd0*/  PRMT R19, R0, 0x7610, R19 ;  /* 0x0000761000137816 */ /* 0x000fe20000000013 */
[----:B------:R-:W-:Y:S06]  /*ede0*/  BRA `(.L_x_315) ;  /* 0x0000000c00747947 */ /* 0x000fec0003800000 */
.L_x_311:
        /* <DEDUP_REMOVED lines=9> */
.L_x_319:
[----:B------:R-:W2:Y:S02]  /*ee80*/  LDG.E.U16 R0, desc[UR36][R2.64] ;  /* 0x0000002402007981 */ /* 0x000ea4000c1e1500 */
[----:B--2---:R-:W-:-:S05]  /*ee90*/  HADD2.F32 R0, -RZ, R0.H0_H0 ;  /* 0x20000000ff007230 */ /* 0x004fca0000004100 */
[----:B------:R-:W-:-:S04]  /*eea0*/  F2FP.BF16.F32.PACK_AB R0, RZ, R0 ;  /* 0x00000000ff00723e */ /* 0x000fc800000010ff */
[----:B------:R-:W-:Y:S01]  /*eeb0*/  PRMT R19, R0, 0x7610, R19 ;  /* 0x0000761000137816 */ /* 0x000fe20000000013 */
[----:B------:R-:W-:Y:S06]  /*eec0*/  BRA `(.L_x_315) ;  /* 0x0000000c003c7947 */ /* 0x000fec0003800000 */
.L_x_318:
        /* <DEDUP_REMOVED lines=9> */
.L_x_321:
[----:B------:R-:W2:Y:S02]  /*ef60*/  LDG.E.U16 R2, desc[UR36][R2.64] ;  /* 0x0000002402027981 */ /* 0x000ea4000c1e1500 */
[----:B--2---:R-:W-:-:S05]  /*ef70*/  HADD2.F32 R0, -RZ, R2.H0_H0 ;  /* 0x20000002ff007230 */ /* 0x004fca0000004100 */
[----:B------:R-:W-:-:S04]  /*ef80*/  F2FP.BF16.F32.PACK_AB R0, RZ, R0 ;  /* 0x00000000ff00723e */ /* 0x000fc800000010ff */
[----:B------:R-:W-:Y:S01]  /*ef90*/  PRMT R19, R0, 0x7610, R19 ;  /* 0x0000761000137816 */ /* 0x000fe20000000013 */
[----:B------:R-:W-:Y:S06]  /*efa0*/  BRA `(.L_x_315) ;  /* 0x0000000c00047947 */ /* 0x000fec0003800000 */
.L_x_320:
        /* <DEDUP_REMOVED lines=9> */
.L_x_310:
        /* <DEDUP_REMOVED lines=14> */
.L_x_324:
        /* <DEDUP_REMOVED lines=9> */
.L_x_323:
        /* <DEDUP_REMOVED lines=28> */
.L_x_326:
        /* <DEDUP_REMOVED lines=15> */
.L_x_325:
[----:B------:R0:W5:Y:S01]  /*f460*/  LDG.E.U16 R19, desc[UR36][R2.64] ;  /* 0x0000002402137981 */ /* 0x000162000c1e1500 */
[----:B------:R-:W-:Y:S05]  /*f470*/  BRA `(.L_x_315) ;  /* 0x0000000400d07947 */ /* 0x000fea0003800000 */
.L_x_322:
        /* <DEDUP_REMOVED lines=13> */
.L_x_329:
        /* <DEDUP_REMOVED lines=21> */
.L_x_333:
[----:B------:R-:W-:Y:S05]  /*f6a0*/  BSYNC B1 ;  /* 0x0000000000017941 */ /* 0x000fea0003800000 */
.L_x_332:
[----:B------:R-:W-:Y:S01]  /*f6b0*/  LEA R3, R0, 0x3b800000, 0x17 ;  /* 0x3b80000000037811 */ /* 0x000fe200078eb8ff */
[----:B------:R-:W-:-:S05]  /*f6c0*/  IMAD.SHL.U32 R0, R2, 0x100000, RZ ;  /* 0x0010000002007824 */ /* 0x000fca00078e00ff */
[----:B------:R-:W-:-:S07]  /*f6d0*/  LOP3.LUT R0, R3, R0, R4, 0xfe, !PT ;  /* 0x0000000003007212 */ /* 0x000fce00078efe04 */
.L_x_331:
[----:B------:R-:W-:Y:S05]  /*f6e0*/  BSYNC B0 ;  /* 0x0000000000007941 */ /* 0x000fea0003800000 */
.L_x_330:
[----:B------:R-:W-:-:S04]  /*f6f0*/  F2FP.BF16.F32.PACK_AB R0, RZ, R0 ;  /* 0x00000000ff00723e */ /* 0x000fc800000010ff */
[----:B------:R-:W-:Y:S01]  /*f700*/  PRMT R19, R0, 0x7610, R19 ;  /* 0x0000761000137816 */ /* 0x000fe20000000013 */
[----:B------:R-:W-:Y:S06]  /*f710*/  BRA `(.L_x_315) ;  /* 0x0000000400287947 */ /* 0x000fec0003800000 */
.L_x_328:
        /* <DEDUP_REMOVED lines=21> */
.L_x_337:
[----:B------:R-:W-:Y:S05]  /*f870*/  BSYNC B1 ;  /* 0x0000000000017941 */ /* 0x000fea0003800000 */
.L_x_336:
[----:B------:R-:W-:Y:S01]  /*f880*/  LEA R3, R0, 0x37800000, 0x17 ;  /* 0x3780000000037811 */ /* 0x000fe200078eb8ff */
[----:B------:R-:W-:-:S05]  /*f890*/  IMAD.SHL.U32 R0, R2, 0x200000, RZ ;  /* 0x0020000002007824 */ /* 0x000fca00078e00ff */
[----:B------:R-:W-:-:S07]  /*f8a0*/  LOP3.LUT R0, R3, R0, R4, 0xfe, !PT ;  /* 0x0000000003007212 */ /* 0x000fce00078efe04 */
.L_x_335:
[----:B------:R-:W-:Y:S05]  /*f8b0*/  BSYNC B0 ;  /* 0x0000000000007941 */ /* 0x000fea0003800000 */
.L_x_334:
[----:B------:R-:W-:-:S04]  /*f8c0*/  F2FP.BF16.F32.PACK_AB R0, RZ, R0 ;  /* 0x00000000ff00723e */ /* 0x000fc800000010ff */
[----:B------:R-:W-:Y:S01]  /*f8d0*/  PRMT R19, R0, 0x7610, R19 ;  /* 0x0000761000137816 */ /* 0x000fe20000000013 */
[----:B------:R-:W-:Y:S06]  /*f8e0*/  BRA `(.L_x_315) ;  /* 0x0000000000b47947 */ /* 0x000fec0003800000 */
.L_x_327:
        /* <DEDUP_REMOVED lines=14> */
.L_x_341:
[----:B------:R-:W-:Y:S05]  /*f9d0*/  BSYNC B0 ;  /* 0x0000000000007941 */ /* 0x000fea0003800000 */
.L_x_340:
[----:B------:R-:W-:-:S04]  /*f9e0*/  F2FP.BF16.F32.PACK_AB R0, RZ, R0 ;  /* 0x00000000ff00723e */ /* 0x000fc800000010ff */
[----:B------:R-:W-:Y:S01]  /*f9f0*/  PRMT R19, R0, 0x7610, R19 ;  /* 0x0000761000137816 */ /* 0x000fe20000000013 */
[----:B------:R-:W-:Y:S06]  /*fa00*/  BRA `(.L_x_315) ;  /* 0x00000000006c7947 */ /* 0x000fec0003800000 */
.L_x_314:
        /* <DEDUP_REMOVED lines=16> */
.L_x_342:
[----:B------:R-:W-:Y:S01]  /*fb10*/  PRMT R19, RZ, 0x7610, R19 ;  /* 0x00007610ff137816 */ /* 0x000fe20000000013 */
[----:B------:R-:W-:Y:S06]  /*fb20*/  BRA `(.L_x_315) ;  /* 0x0000000000247947 */ /* 0x000fec0003800000 */
.L_x_339:
[----:B------:R-:W2:Y:S02]  /*fb30*/  LDG.E.64 R2, desc[UR36][R2.64] ;  /* 0x0000002402027981 */ /* 0x000ea4000c1e1b00 */
[----:B--2---:R-:W0:Y:S02]  /*fb40*/  I2F.U64 R0, R2 ;  /* 0x0000000200007312 */ /* 0x004e240000301000 */
[----:B0-----:R-:W-:-:S04]  /*fb50*/  F2FP.BF16.F32.PACK_AB R0, RZ, R0 ;  /* 0x00000000ff00723e */ /* 0x001fc800000010ff */
[----:B------:R-:W-:Y:S01]  /*fb60*/  PRMT R19, R0, 0x7610, R19 ;  /* 0x0000761000137816 */ /* 0x000fe20000000013 */
[----:B------:R-:W-:Y:S06]  /*fb70*/  BRA `(.L_x_315) ;  /* 0x0000000000107947 */ /* 0x000fec0003800000 */
.L_x_338:
[----:B------:R-:W2:Y:S02]  /*fb80*/  LDG.E R2, desc[UR36][R2.64] ;  /* 0x0000002402027981 */ /* 0x000ea4000c1e1900 */
[----:B--2---:R-:W-:-:S04]  /*fb90*/  I2FP.F32.U32 R0, R2 ;  /* 0x0000000200007245 */ /* 0x004fc80000201000 */
[----:B------:R-:W-:-:S04]  /*fba0*/  F2FP.BF16.F32.PACK_AB R0, RZ, R0 ;  /* 0x00000000ff00723e */ /* 0x000fc800000010ff */
[----:B------:R-:W-:-:S07]  /*fbb0*/  PRMT R19, R0, 0x7610, R19 ;  /* 0x0000761000137816 */ /* 0x000fce0000000013 */
.L_x_315:
        /* <DEDUP_REMOVED lines=19> */
.L_x_346:
[----:B------:R-:W2:Y:S02]  /*fcf0*/  LDG.E.U8 R2, desc[UR36][R2.64] ;  /* 0x0000002402027981 */ /* 0x000ea4000c1e1100 */
[----:B--2---:R-:W-:-:S04]  /*fd00*/  I2FP.F32.U32 R0, R2 ;  /* 0x0000000200007245 */ /* 0x004fc80000201000 */
[----:B------:R-:W-:Y:S01]  /*fd10*/  F2FP.BF16.F32.PACK_AB R0, RZ, R0 ;  /* 0x00000000ff00723e */ /* 0x000fe200000010ff */
[----:B------:R-:W-:Y:S06]  /*fd20*/  BRA `(.L_x_348) ;  /* 0x0000000c00907947 */ /* 0x000fec0003800000 */
.L_x_345:
        /* <DEDUP_REMOVED lines=10> */
.L_x_350:
[----:B------:R-:W2:Y:S02]  /*fdd0*/  LDG.E R2, desc[UR36][R2.64] ;  /* 0x0000002402027981 */ /* 0x000ea4000c1e1900 */
[----:B--2---:R-:W-:-:S04]  /*fde0*/  I2FP.F32.S32 R0, R2 ;  /* 0x0000000200007245 */ /* 0x004fc80000201400 */
[----:B------:R-:W-:Y:S01]  /*fdf0*/  F2FP.BF16.F32.PACK_AB R0, RZ, R0 ;  /* 0x00000000ff00723e */ /* 0x000fe200000010ff */
[----:B------:R-:W-:Y:S06]  /*fe00*/  BRA `(.L_x_348) ;  /* 0x0000000c00587947 */ /* 0x000fec0003800000 */
.L_x_349:
[----:B------:R-:W2:Y:S02]  /*fe10*/  LDG.E.U16 R2, desc[UR36][R2.64] ;  /* 0x0000002402027981 */ /* 0x000ea4000c1e1500 */
[----:B--2---:R-:W0:Y:S02]  /*fe20*/  I2F.S16 R0, R2 ;  /* 0x0000000200007306 */ /* 0x004e240000101400 */
[----:B0-----:R-:W-:Y:S01]  /*fe30*/  F2FP.BF16.F32.PACK_AB R0, RZ, R0 ;  /* 0x00000000ff00723e */ /* 0x001fe200000010ff */
[----:B------:R-:W-:Y:S06]  /*fe40*/  BRA `(.L_x_348) ;  /* 0x0000000c00487947 */ /* 0x000fec0003800000 */
.L_x_344:
        /* <DEDUP_REMOVED lines=9> */
.L_x_352:
[----:B------:R-:W2:Y:S02]  /*fee0*/  LDG.E.U16 R0, desc[UR36][R2.64] ;  /* 0x0000002402007981 */ /* 0x000ea4000c1e1500 */
[----:B--2---:R-:W-:-:S05]  /*fef0*/  HADD2.F32 R0, -RZ, R0.H0_H0 ;  /* 0x20000000ff007230 */ /* 0x004fca0000004100 */
[----:B------:R-:W-:Y:S01]  /*ff00*/  F2FP.BF16.F32.PACK_AB R0, RZ, R0 ;  /* 0x00000000ff00723e */ /* 0x000fe200000010ff */
[----:B------:R-:W-:Y:S06]  /*ff10*/  BRA `(.L_x_348) ;  /* 0x0000000c00147947 */ /* 0x000fec0003800000 */
.L_x_351:
        /* <DEDUP_REMOVED lines=9> */
.L_x_354:
[----:B------:R-:W2:Y:S02]  /*ffb0*/  LDG.E.U16 R2, desc[UR36][R2.64] ;  /* 0x0000002402027981 */ /* 0x000ea4000c1e1500 */
[----:B--2---:R-:W-:-:S05]  /*ffc0*/  HADD2.F32 R0, -RZ, R2.H0_H0 ;  /* 0x20000002ff007230 */ /* 0x004fca0000004100 */
[----:B------:R-:W-:Y:S01]  /*ffd0*/  F2FP.BF16.F32.PACK_AB R0, RZ, R0 ;  /* 0x00000000ff00723e */ /* 0x000fe200000010ff */
[----:B------:R-:W-:Y:S06]  /*ffe0*/  BRA `(.L_x_348) ;  /* 0x0000000800e07947 */ /* 0x000fec0003800000 */
.L_x_353:
        /* <DEDUP_REMOVED lines=8> */
.L_x_343:
        /* <DEDUP_REMOVED lines=13> */
.L_x_357:
        /* <DEDUP_REMOVED lines=8> */
.L_x_356:
        /* <DEDUP_REMOVED lines=28> */
.L_x_359:
        /* <DEDUP_REMOVED lines=15> */
.L_x_358:
[----:B------:R0:W5:Y:S01]  /*10470*/  LDG.E.U16 R0, desc[UR36][R2.64] ;  /* 0x0000002402007981 */ /* 0x000162000c1e1500 */
[----:B------:R-:W-:Y:S05]  /*10480*/  BRA `(.L_x_348) ;  /* 0x0000000400b87947 */ /* 0x000fea0003800000 */
.L_x_355:
        /* <DEDUP_REMOVED lines=12> */
.L_x_362:
        /* <DEDUP_REMOVED lines=21> */
.L_x_366:
[----:B------:R-:W-:Y:S05]  /*106a0*/  BSYNC B1 ;  /* 0x0000000000017941 */ /* 0x000fea0003800000 */
.L_x_365:
[----:B------:R-:W-:Y:S01]  /*106b0*/  LEA R3, R0, 0x3b800000, 0x17 ;  /* 0x3b80000000037811 */ /* 0x000fe200078eb8ff */
[----:B------:R-:W-:-:S05]  /*106c0*/  IMAD.SHL.U32 R0, R2, 0x100000, RZ ;  /* 0x0010000002007824 */ /* 0x000fca00078e00ff */
[----:B------:R-:W-:-:S07]  /*106d0*/  LOP3.LUT R0, R3, R0, R4, 0xfe, !PT ;  /* 0x0000000003007212 */ /* 0x000fce00078efe04 */
.L_x_364:
[----:B------:R-:W-:Y:S05]  /*106e0*/  BSYNC B0 ;  /* 0x0000000000007941 */ /* 0x000fea0003800000 */
.L_x_363:
[----:B------:R-:W-:Y:S01]  /*106f0*/  F2FP.BF16.F32.PACK_AB R0, RZ, R0 ;  /* 0x00000000ff00723e */ /* 0x000fe200000010ff */
[----:B------:R-:W-:Y:S06]  /*10700*/  BRA `(.L_x_348) ;  /* 0x0000000400187947 */ /* 0x000fec0003800000 */
.L_x_361:
        /* <DEDUP_REMOVED lines=21> */
.L_x_370:
[----:B------:R-:W-:Y:S05]  /*10860*/  BSYNC B1 ;  /* 0x0000000000017941 */ /* 0x000fea0003800000 */
.L_x_369:
[----:B------:R-:W-:Y:S01]  /*10870*/  LEA R3, R0, 0x37800000, 0x17 ;  /* 0x3780000000037811 */ /* 0x000fe200078eb8ff */
[----:B------:R-:W-:-:S05]  /*10880*/  IMAD.SHL.U32 R0, R2, 0x200000, RZ ;  /* 0x0020000002007824 */ /* 0x000fca00078e00ff */
[----:B------:R-:W-:-:S07]  /*10890*/  LOP3.LUT R0, R3, R0, R4, 0xfe, !PT ;  /* 0x0000000003007212 */ /* 0x000fce00078efe04 */
.L_x_368:
[----:B------:R-:W-:Y:S05]  /*108a0*/  BSYNC B0 ;  /* 0x0000000000007941 */ /* 0x000fea0003800000 */
.L_x_367:
[----:B------:R-:W-:Y:S01]  /*108b0*/  F2FP.BF16.F32.PACK_AB R0, RZ, R0 ;  /* 0x00000000ff00723e */ /* 0x000fe200000010ff */
[----:B------:R-:W-:Y:S06]  /*108c0*/  BRA `(.L_x_348) ;  /* 0x0000000000a87947 */ /* 0x000fec0003800000 */
.L_x_360:
        /* <DEDUP_REMOVED lines=14> */
.L_x_374:
[----:B------:R-:W-:Y:S05]  /*109b0*/  BSYNC B0 ;  /* 0x0000000000007941 */ /* 0x000fea0003800000 */
.L_x_373:
[----:B------:R-:W-:Y:S01]  /*109c0*/  F2FP.BF16.F32.PACK_AB R0, RZ, R0 ;  /* 0x00000000ff00723e */ /* 0x000fe200000010ff */
[----:B------:R-:W-:Y:S06]  /*109d0*/  BRA `(.L_x_348) ;  /* 0x0000000000647947 */ /* 0x000fec0003800000 */
.L_x_347:
        /* <DEDUP_REMOVED lines=16> */
.L_x_375:
[----:B------:R-:W-:Y:S01]  /*10ae0*/  PRMT R0, RZ, 0x7610, R0 ;  /* 0x00007610ff007816 */ /* 0x000fe20000000000 */
[----:B------:R-:W-:Y:S06]  /*10af0*/  BRA `(.L_x_348) ;  /* 0x00000000001c7947 */ /* 0x000fec0003800000 */
.L_x_372:
[----:B------:R-:W2:Y:S02]  /*10b00*/  LDG.E.64 R2, desc[UR36][R2.64] ;  /* 0x0000002402027981 */ /* 0x000ea4000c1e1b00 */
[----:B--2---:R-:W0:Y:S02]  /*10b10*/  I2F.U64 R0, R2 ;  /* 0x0000000200007312 */ /* 0x004e240000301000 */
[----:B0-----:R-:W-:Y:S01]  /*10b20*/  F2FP.BF16.F32.PACK_AB R0, RZ, R0 ;  /* 0x00000000ff00723e */ /* 0x001fe200000010ff */
[----:B------:R-:W-:Y:S06]  /*10b30*/  BRA `(.L_x_348) ;  /* 0x00000000000c7947 */ /* 0x000fec0003800000 */
.L_x_371:
[----:B------:R-:W2:Y:S02]  /*10b40*/  LDG.E R2, desc[UR36][R2.64] ;  /* 0x0000002402027981 */ /* 0x000ea4000c1e1900 */
[----:B--2---:R-:W-:-:S04]  /*10b50*/  I2FP.F32.U32 R0, R2 ;  /* 0x0000000200007245 */ /* 0x004fc80000201000 */
[----:B------:R-:W-:-:S07]  /*10b60*/  F2FP.BF16.F32.PACK_AB R0, RZ, R0 ;  /* 0x00000000ff00723e */ /* 0x000fce00000010ff */
.L_x_348:
        /* <DEDUP_REMOVED lines=19> */
[----:B0-----:R-:W-:Y:S01]  /*10ca0*/  STG.E.U8 desc[UR36][R16.64], R3 ;  /* 0x0000000310007986 */ /* 0x001fe2000c101124 */
[----:B------:R-:W-:Y:S05]  /*10cb0*/  EXIT ;  /* 0x000000000000794d */ /* 0x000fea0003800000 */
.L_x_379:
[----:B0-----:R-:W-:-:S06]  /*10cc0*/  IMAD.U32 R3, R19, 0x10000, RZ ;  /* 0x0001000013037824 */ /* 0x001fcc00078e00ff */
[----:B------:R-:W0:Y:S02]  /*10cd0*/  F2I.S64.TRUNC R2, R3 ;  /* 0x0000000300027311 */ /* 0x000e24000020d900 */
[----:B0-----:R-:W-:Y:S01]  /*10ce0*/  STG.E.U8 desc[UR36][R16.64], R2 ;  /* 0x0000000210007986 */ /* 0x001fe2000c101124 */
[----:B------:R-:W-:Y:S05]  /*10cf0*/  EXIT ;  /* 0x000000000000794d */ /* 0x000fea0003800000 */
.L_x_378:
        /* <DEDUP_REMOVED lines=8> */
[----:B0-----:R-:W-:Y:S01]  /*10d80*/  STG.E.64 desc[UR36][R16.64], R2 ;  /* 0x0000000210007986 */ /* 0x001fe2000c101b24 */
[----:B------:R-:W-:Y:S05]  /*10d90*/  EXIT ;  /* 0x000000000000794d */ /* 0x000fea0003800000 */
.L_x_382:
[----:B0-----:R-:W-:-:S06]  /*10da0*/  IMAD.U32 R19, R19, 0x10000, RZ ;  /* 0x0001000013137824 */ /* 0x001fcc00078e00ff */
[----:B------:R-:W0:Y:S02]  /*10db0*/  F2I.FTZ.TRUNC.NTZ R19, R19 ;  /* 0x0000001300137305 */ /* 0x000e24000021f100 */
[----:B0-----:R-:W-:Y:S01]  /*10dc0*/  STG.E desc[UR36][R16.64], R19 ;  /* 0x0000001310007986 */ /* 0x001fe2000c101924 */
[----:B------:R-:W-:Y:S05]  /*10dd0*/  EXIT ;  /* 0x000000000000794d */ /* 0x000fea0003800000 */
.L_x_381:
[----:B0-----:R-:W-:-:S06]  /*10de0*/  IMAD.U32 R19, R19, 0x10000, RZ ;  /* 0x0001000013137824 */ /* 0x001fcc00078e00ff */
[----:B------:R-:W0:Y:S02]  /*10df0*/  F2I.FTZ.TRUNC.NTZ R19, R19 ;  /* 0x0000001300137305 */ /* 0x000e24000021f100 */
[----:B0-----:R-:W-:Y:S01]  /*10e00*/  STG.E.U16 desc[UR36][R16.64], R19 ;  /* 0x0000001310007986 */ /* 0x001fe2000c101524 */
[----:B------:R-:W-:Y:S05]  /*10e10*/  EXIT ;  /* 0x000000000000794d */ /* 0x000fea0003800000 */
.L_x_377:
[----:B------:R-:W-:-:S13]  /*10e20*/  ISETP.GT.AND P0, PT, R2, 0x6, PT ;  /* 0x000000060200780c */ /* 0x000fda0003f04270 */
[----:B------:R-:W-:Y:S05]  /*10e30*/  @P0 BRA `(.L_x_383) ;  /* 0x00000000002c0947 */ /* 0x000fea0003800000 */
[----:B------:R-:W-:-:S13]  /*10e40*/  ISETP.NE.AND P0, PT, R2, 0x5, PT ;  /* 0x000000050200780c */ /* 0x000fda0003f05270 */
[----:B------:R-:W-:Y:S05]  /*10e50*/  @!P0 BRA `(.L_x_384) ;  /* 0x0000000000148947 */ /* 0x000fea0003800000 */
[----:B------:R-:W-:-:S13]  /*10e60*/  ISETP.NE.AND P0, PT, R2, 0x6, PT ;  /* 0x000000060200780c */ /* 0x000fda0003f05270 */
[----:B------:R-:W-:Y:S05]  /*10e70*/  @P0 BRA `(.L_x_380) ;  /* 0x0000000800c40947 */ /* 0x000fea0003800000 */
[----:B0-----:R-:W-:-:S05]  /*10e80*/  IMAD.U32 R19, R19, 0x10000, RZ ;  /* 0x0001000013137824 */ /* 0x001fca00078e00ff */
[----:B------:R-:W-:Y:S01]  /*10e90*/  STG.E desc[UR36][R16.64], R19 ;  /* 0x0000001310007986 */ /* 0x000fe2000c101924 */
[----:B------:R-:W-:Y:S05]  /*10ea0*/  EXIT ;  /* 0x000000000000794d */ /* 0x000fea0003800000 */
.L_x_384:
[----:B0-----:R-:W-:-:S05]  /*10eb0*/  IMAD.U32 R0, R19, 0x10000, RZ ;  /* 0x0001000013007824 */ /* 0x001fca00078e00ff */
[----:B------:R-:W-:-:S05]  /*10ec0*/  F2FP.F16.F32.PACK_AB R0, RZ, R0 ;  /* 0x00000000ff00723e */ /* 0x000fca00000000ff */
[----:B------:R-:W-:Y:S01]  /*10ed0*/  STG.E.U16 desc[UR36][R16.64], R0 ;  /* 0x0000000010007986 */ /* 0x000fe2000c101524 */
[----:B------:R-:W-:Y:S05]  /*10ee0*/  EXIT ;  /* 0x000000000000794d */ /* 0x000fea0003800000 */
.L_x_383:
        /* <DEDUP_REMOVED lines=8> */
[----:B------:R-:W-:Y:S01]  /*10f70*/  STG.E.64 desc[UR36][R16.64], R2 ;  /* 0x0000000210007986 */ /* 0x000fe2000c101b24 */
[----:B------:R-:W-:Y:S05]  /*10f80*/  EXIT ;  /* 0x000000000000794d */ /* 0x000fea0003800000 */
.L_x_386:
[----:B0-----:R-:W-:-:S05]  /*10f90*/  IMAD.U32 R19, R19, 0x10000, RZ ;  /* 0x0001000013137824 */ /* 0x001fca00078e00ff */
[----:B------:R-:W-:-:S04]  /*10fa0*/  F2FP.F16.F32.PACK_AB R3, RZ, R19 ;  /* 0x00000013ff03723e */ /* 0x000fc800000000ff */
[----:B------:R-:W-:-:S05]  /*10fb0*/  PRMT R3, R3, 0x5410, RZ ;  /* 0x0000541003037816 */ /* 0x000fca00000000ff */
[----:B------:R-:W-:Y:S01]  /*10fc0*/  STG.E desc[UR36][R16.64], R3 ;  /* 0x0000000310007986 */ /* 0x000fe2000c101924 */
[----:B------:R-:W-:Y:S05]  /*10fd0*/  EXIT ;  /* 0x000000000000794d */ /* 0x000fea0003800000 */
.L_x_385:
[----:B0-----:R-:W-:-:S04]  /*10fe0*/  IMAD.U32 R2, R19, 0x10000, RZ ;  /* 0x0001000013027824 */ /* 0x001fc800078e00ff */
[----:B------:R-:W-:-:S06]  /*10ff0*/  FMUL.FTZ R2, R2, 1 ;  /* 0x3f80000002027820 */ /* 0x000fcc0000410000 */
[----:B------:R-:W0:Y:S02]  /*11000*/  F2F.F64.F32 R2, R2 ;  /* 0x0000000200027310 */ /* 0x000e240000201800 */
[----:B0-----:R-:W-:Y:S01]  /*11010*/  STG.E.64 desc[UR36][R16.64], R2 ;  /* 0x0000000210007986 */ /* 0x001fe2000c101b24 */
[----:B------:R-:W-:Y:S05]  /*11020*/  EXIT ;  /* 0x000000000000794d */ /* 0x000fea0003800000 */
.L_x_376:
        /* <DEDUP_REMOVED lines=11> */
[----:B------:R-:W-:Y:S01]  /*110e0*/  STG.E.U8 desc[UR36][R16.64], R3 ;  /* 0x0000000310007986 */ /* 0x000fe2000c101124 */
[----:B------:R-:W-:Y:S05]  /*110f0*/  EXIT ;  /* 0x000000000000794d */ /* 0x000fea0003800000 */
.L_x_389:
[----:B0-----:R-:W-:Y:S01]  /*11100*/  IMAD.U32 R19, R19, 0x10000, RZ ;  /* 0x0001000013137824 */ /* 0x001fe200078e00ff */
[----:B------:R-:W-:-:S03]  /*11110*/  CS2R R6, SRZ ;  /* 0x0000000000067805 */ /* 0x000fc6000001ff00 */
[----:B------:R-:W-:-:S06]  /*11120*/  FMUL.FTZ R4, R19, 1 ;  /* 0x3f80000013047820 */ /* 0x000fcc0000410000 */
[----:B------:R-:W0:Y:S02]  /*11130*/  F2F.F64.F32 R4, R4 ;  /* 0x0000000400047310 */ /* 0x000e240000201800 */
[----:B0-----:R-:W-:Y:S01]  /*11140*/  STG.E.128 desc[UR36][R16.64], R4 ;  /* 0x0000000410007986 */ /* 0x001fe2000c101d24 */
[----:B------:R-:W-:Y:S05]  /*11150*/  EXIT ;  /* 0x000000000000794d */ /* 0x000fea0003800000 */
.L_x_388:
        /* <DEDUP_REMOVED lines=21> */
.L_x_393:
[----:B------:R-:W-:Y:S05]  /*112b0*/  BSYNC B0 ;  /* 0x0000000000007941 */ /* 0x000fea0003800000 */
.L_x_392:
[----:B------:R-:W-:-:S05]  /*112c0*/  LOP3.LUT R3, R0, R3, RZ, 0xfc, !PT ;  /* 0x0000000300037212 */ /* 0x000fca00078efcff */
[----:B------:R-:W-:Y:S01]  /*112d0*/  STG.E.U8 desc[UR36][R16.64], R3 ;  /* 0x0000000310007986 */ /* 0x000fe2000c101124 */
[----:B------:R-:W-:Y:S05]  /*112e0*/  EXIT ;  /* 0x000000000000794d */ /* 0x000fea0003800000 */
.L_x_391:
        /* <DEDUP_REMOVED lines=13> */
.L_x_395:
[----:B------:R-:W-:Y:S01]  /*113c0*/  IMAD.MOV.U32 R0, RZ, RZ, 0x7f ;  /* 0x0000007fff007424 */ /* 0x000fe200078e00ff */
[----:B------:R-:W-:-:S04]  /*113d0*/  ISETP.GT.U32.AND P0, PT, R2, 0x7f800000, PT ;  /* 0x7f8000000200780c */ /* 0x000fc80003f04070 */
[----:B------:R-:W-:-:S09]  /*113e0*/  SEL R0, R0, 0x7c, P0 ;  /* 0x0000007c00007807 */ /* 0x000fd20000000000 */
.L_x_396:
[----:B------:R-:W-:Y:S05]  /*113f0*/  BSYNC B0 ;  /* 0x0000000000007941 */ /* 0x000fea0003800000 */
.L_x_394:
[----:B------:R-:W-:-:S04]  /*11400*/  LOP3.LUT R2, R19, 0x80000000, RZ, 0xc0, !PT ;  /* 0x8000000013027812 */ /* 0x000fc800078ec0ff */
[----:B------:R-:W-:-:S04]  /*11410*/  SHF.R.U32.HI R3, RZ, 0x18, R2 ;  /* 0x00000018ff037819 */ /* 0x000fc80000011602 */
[----:B------:R-:W-:-:S05]  /*11420*/  LOP3.LUT R3, R0, R3, RZ, 0xfc, !PT ;  /* 0x0000000300037212 */ /* 0x000fca00078efcff */
[----:B------:R-:W-:Y:S01]  /*11430*/  STG.E.U8 desc[UR36][R16.64], R3 ;  /* 0x0000000310007986 */ /* 0x000fe2000c101124 */
[----:B------:R-:W-:Y:S05]  /*11440*/  EXIT ;  /* 0x000000000000794d */ /* 0x000fea0003800000 */
.L_x_390:
[----:B0-----:R-:W-:Y:S01]  /*11450*/  STG.E.U16 desc[UR36][R16.64], R19 ;  /* 0x0000001310007986 */ /* 0x001fe2000c101524 */
[----:B------:R-:W-:Y:S05]  /*11460*/  EXIT ;  /* 0x000000000000794d */ /* 0x000fea0003800000 */
.L_x_387:
        /* <DEDUP_REMOVED lines=10> */
[----:B0-----:R-:W-:Y:S01]  /*11510*/  STG.E.U16 desc[UR36][R16.64], R3 ;  /* 0x0000000310007986 */ /* 0x001fe2000c101524 */
[----:B------:R-:W-:Y:S05]  /*11520*/  EXIT ;  /* 0x000000000000794d */ /* 0x000fea0003800000 */
.L_x_399:
        /* <DEDUP_REMOVED lines=17> */
.L_x_402:
[----:B------:R-:W-:-:S04]  /*11640*/  LOP3.LUT R2, R19, 0x80000000, RZ, 0xc0, !PT ;  /* 0x8000000013027812 */ /* 0x000fc800078ec0ff */
[----:B------:R-:W-:-:S04]  /*11650*/  SHF.R.U32.HI R3, RZ, 0x18, R2 ;  /* 0x00000018ff037819 */ /* 0x000fc80000011602 */
[----:B------:R-:W-:-:S04]  /*11660*/  LOP3.LUT R0, R0, R3, RZ, 0xfc, !PT ;  /* 0x0000000300007212 */ /* 0x000fc800078efcff */
[----:B------:R-:W-:-:S07]  /*11670*/  PRMT R8, R0, 0x7610, R8 ;  /* 0x0000761000087816 */ /* 0x000fce0000000008 */
.L_x_401:
[----:B------:R-:W-:Y:S05]  /*11680*/  BSYNC B0 ;  /* 0x0000000000007941 */ /* 0x000fea0003800000 */
.L_x_400:
[----:B------:R-:W-:Y:S01]  /*11690*/  STG.E.U8 desc[UR36][R16.64], R8 ;  /* 0x0000000810007986 */ /* 0x000fe2000c101124 */
[----:B------:R-:W-:Y:S05]  /*116a0*/  EXIT ;  /* 0x000000000000794d */ /* 0x000fea0003800000 */
.L_x_398:
        /* <DEDUP_REMOVED lines=17> */
.L_x_405:
[----:B------:R-:W-:-:S04]  /*117c0*/  LOP3.LUT R2, R19, 0x80000000, RZ, 0xc0, !PT ;  /* 0x8000000013027812 */ /* 0x000fc800078ec0ff */
[----:B------:R-:W-:-:S04]  /*117d0*/  SHF.R.U32.HI R3, RZ, 0x18, R2 ;  /* 0x00000018ff037819 */ /* 0x000fc80000011602 */
[----:B------:R-:W-:-:S04]  /*117e0*/  LOP3.LUT R0, R0, R3, RZ, 0xfc, !PT ;  /* 0x0000000300007212 */ /* 0x000fc800078efcff */
[----:B------:R-:W-:-:S07]  /*117f0*/  PRMT R8, R0, 0x7610, R8 ;  /* 0x0000761000087816 */ /* 0x000fce0000000008 */
.L_x_404:
[----:B------:R-:W-:Y:S05]  /*11800*/  BSYNC B0 ;  /* 0x0000000000007941 */ /* 0x000fea0003800000 */
.L_x_403:
[----:B------:R-:W-:Y:S01]  /*11810*/  STG.E.U8 desc[UR36][R16.64], R8 ;  /* 0x0000000810007986 */ /* 0x000fe2000c101124 */
[----:B------:R-:W-:Y:S05]  /*11820*/  EXIT ;  /* 0x000000000000794d */ /* 0x000fea0003800000 */
.L_x_397:
        /* <DEDUP_REMOVED lines=20> */
[----:B------:R-:W-:Y:S01]  /*11970*/  STG.E.U8 desc[UR36][R16.64], R3 ;  /* 0x0000000310007986 */ /* 0x000fe2000c101124 */
[----:B------:R-:W-:Y:S05]  /*11980*/  EXIT ;  /* 0x000000000000794d */ /* 0x000fea0003800000 */
.L_x_380:
[----:B------:R-:W-:Y:S01]  /*11990*/  MOV R0, 0x0 ;  /* 0x0000000000007802 */ /* 0x000fe20000000f00 */
[----:B------:R-:W-:Y:S01]  /*119a0*/  ULDC.64 UR4, c[0x4][0x148] ;  /* 0x0100520000047ab9 */ /* 0x000fe20000000a00 */
[----:B------:R-:W-:Y:S01]  /*119b0*/  ULDC.64 UR6, c[0x4][0x60] ;  /* 0x0100180000067ab9 */ /* 0x000fe20000000a00 */
[----:B------:R-:W-:Y:S01]  /*119c0*/  IMAD.U32 R4, RZ, RZ, UR4 ;  /* 0x00000004ff047e24 */ /* 0x000fe2000f8e00ff */
[----:B------:R1:W2:Y:S01]  /*119d0*/  LDC.64 R2, c[0x4][R0] ;  /* 0x0100000000027b82 */ /* 0x0002a20000000a00 */
        /* <DEDUP_REMOVED lines=8> */
[----:B-1----:R-:W-:-:S07]  /*11a60*/  IMAD.MOV.U32 R13, RZ, RZ, RZ ;  /* 0x000000ffff0d7224 */ /* 0x002fce00078e00ff */
[----:B------:R-:W-:-:S07]  /*11a70*/  LEPC R20, `(.L_x_408) ;  /* 0x000000001014794e */ /* 0x000fce0000000000 */
[----:B0-2---:R-:W-:Y:S05]  /*11a80*/  CALL.ABS.NOINC R2 ;  /* 0x0000000002007343 */ /* 0x005fea0003c00000 */
.L_x_408:
[----:B------:R-:W-:Y:S05]  /*11a90*/  EXIT ;  /* 0x000000000000794d */ /* 0x000fea0003800000 */
.L_x_407:
[----:B0-----:R-:W-:-:S06]  /*11aa0*/  IMAD.U32 R2, R19, 0x10000, RZ ;  /* 0x0001000013027824 */ /* 0x001fcc00078e00ff */
[----:B------:R-:W0:Y:S02]  /*11ab0*/  F2I.U64.TRUNC R2, R2 ;  /* 0x0000000200027311 */ /* 0x000e24000020d800 */
[----:B0-----:R-:W-:Y:S01]  /*11ac0*/  STG.E.64 desc[UR36][R16.64], R2 ;  /* 0x0000000210007986 */ /* 0x001fe2000c101b24 */
[----:B------:R-:W-:Y:S05]  /*11ad0*/  EXIT ;  /* 0x000000000000794d */ /* 0x000fea0003800000 */
.L_x_406:
[----:B0-----:R-:W-:-:S06]  /*11ae0*/  IMAD.U32 R19, R19, 0x10000, RZ ;  /* 0x0001000013137824 */ /* 0x001fcc00078e00ff */
[----:B------:R-:W0:Y:S02]  /*11af0*/  F2I.FTZ.U32.TRUNC.NTZ R19, R19 ;  /* 0x0000001300137305 */ /* 0x000e24000021f000 */
[----:B0-----:R-:W-:Y:S01]  /*11b00*/  STG.E desc[UR36][R16.64], R19 ;  /* 0x0000001310007986 */ /* 0x001fe2000c101924 */
[----:B------:R-:W-:Y:S05]  /*11b10*/  EXIT ;  /* 0x000000000000794d */ /* 0x000fea0003800000 */
.L_x_409:
[----:B------:R-:W-:-:S00]  /*11b20*/  BRA `(.L_x_409) ;  /* 0xfffffffc00fc7947 */ /* 0x000fc0000383ffff */
[----:B------:R-:W-:-:S00]  /*11b30*/  NOP ;  /* 0x0000000000007918 */ /* 0x000fc00000000000 */
        /* <DEDUP_REMOVED lines=12> */
.L_x_19318:


//--------------------- .text._ZN2at6native27unrolled_elementwise_kernelINS0_13BinaryFunctorIN3c108BFloat16ES4_S4_NS0_15binary_internal10DivFunctorIS4_EEEESt5arrayIPcLm3EELi4E23TrivialOffsetCalculatorILi2EjESC_ILi1EjENS0_6memory12LoadWithCastILi2EEENSF_13StoreWithCastILi1EEEEEviT_T0_T2_T3_T4_T5_ --------------------------
	.section	.text._ZN2at6native27unrolled_elementwise_kernelINS0_13BinaryFunctorIN3c108BFloat16ES4_S4_NS0_15binary_internal10DivFunctorIS4_EEEESt5arrayIPcLm3EELi4E23TrivialOffsetCalculatorILi2EjESC_ILi1EjENS0_6memory12LoadWithCastILi2EEENSF_13StoreWithCastILi1EEEEEviT_T0_T2_T3_T4_T5_,"ax",@progbits
	.align	128
        .global         _ZN2at6native27unrolled_elementwise_kernelINS0_13BinaryFunctorIN3c108BFloat16ES4_S4_NS0_15binary_internal10DivFunctorIS4_EEEESt5arrayIPcLm3EELi4E23TrivialOffsetCalculatorILi2EjESC_ILi1EjENS0_6memory12LoadWithCastILi2EEENSF_13StoreWithCastILi1EEEEEviT_T0_T2_T3_T4_T5_
        .type           _ZN2at6native27unrolled_elementwise_kernelINS0_13BinaryFunctorIN3c108BFloat16ES4_S4_NS0_15binary_internal10DivFunctorIS4_EEEESt5arrayIPcLm3EELi4E23TrivialOffsetCalculatorILi2EjESC_ILi1EjENS0_6memory12LoadWithCastILi2EEENSF_13StoreWithCastILi1EEEEEviT_T0_T2_T3_T4_T5_,@function
        .size           _ZN2at6native27unrolled_elementwise_kernelINS0_13BinaryFunctorIN3c108BFloat16ES4_S4_NS0_15binary_internal10DivFunctorIS4_EEEESt5arrayIPcLm3EELi4E23TrivialOffsetCalculatorILi2EjESC_ILi1EjENS0_6memory12LoadWithCastILi2EEENSF_13StoreWithCastILi1EEEEEviT_T0_T2_T3_T4_T5_,(.L_x_19319 - _ZN2at6native27unrolled_elementwise_kernelINS0_13BinaryFunctorIN3c108BFloat16ES4_S4_NS0_15binary_internal10DivFunctorIS4_EEEESt5arrayIPcLm3EELi4E23TrivialOffsetCalculatorILi2EjESC_ILi1EjENS0_6memory12LoadWithCastILi2EEENSF_13StoreWithCastILi1EEEEEviT_T0_T2_T3_T4_T5_)
        .other          _ZN2at6native27unrolled_elementwise_kernelINS0_13BinaryFunctorIN3c108BFloat16ES4_S4_NS0_15binary_internal10DivFunctorIS4_EEEESt5arrayIPcLm3EELi4E23TrivialOffsetCalculatorILi2EjESC_ILi1EjENS0_6memory12LoadWithCastILi2EEENSF_13StoreWithCastILi1EEEEEviT_T0_T2_T3_T4_T5_,@"STO_CUDA_ENTRY STV_DEFAULT"
_ZN2at6native27unrolled_elementwise_kernelINS0_13BinaryFunctorIN3c108BFloat16ES4_S4_NS0_15binary_internal10DivFunctorIS4_EEEESt5arrayIPcLm3EELi4E23TrivialOffsetCalculatorILi2EjESC_ILi1EjENS0_6memory12LoadWithCastILi2EEENSF_13StoreWithCastILi1EEEEEviT_T0_T2_T3_T4_T5_:
.text._ZN2at6native27unrolled_elementwise_kernelINS0_13BinaryFunctorIN3c108BFloat16ES4_S4_NS0_15binary_internal10DivFunctorIS4_EEEESt5arrayIPcLm3EELi4E23TrivialOffsetCalculatorILi2EjESC_ILi1EjENS0_6memory12LoadWithCastILi2EEENSF_13StoreWithCastILi1EEEEEviT_T0_T2_T3_T4_T5_:
[----:B------:R-:W0:Y:S01]  /*0000*/  LDC R1, c[0x0][0x28] ;  /* 0x00000a00ff017b82 */ /* 0x000e220000000800 */
[----:B------:R-:W1:Y:S07]  /*0010*/  S2R R2, SR_CTAID.X ;  /* 0x0000000000027919 */ /* 0x000e6e0000002500 */
[----:B------:R-:W1:Y:S01]  /*0020*/  LDC R3, c[0x0][0x210] ;  /* 0x00008400ff037b82 */ /* 0x000e620000000800 */
[----:B------:R-:W-:Y:S01]  /*0030*/  ULDC.64 UR36, c[0x0][0x208] ;  /* 0x0000820000247ab9 */ /* 0x000fe20000000a00 */
[----:B------:R-:W-:Y:S01]  /*0040*/  BSSY B6, `(.L_x_410) ;  /* 0x0000224000067945 */ /* 0x000fe20003800000 */
[----:B------:R-:W2:Y:S01]  /*0050*/  S2R R27, SR_TID.X ;  /* 0x00000000001b7919 */ /* 0x000ea20000002100 */
[----:B------:R-:W-:-:S02]  /*0060*/  PRMT R19, RZ, 0x7610, R19 ;  /* 0x00007610ff137816 */ /* 0x000fc40000000013 */
[----:B------:R-:W-:Y:S02]  /*0070*/  PRMT R17, RZ, 0x7610, R17 ;  /* 0x00007610ff117816 */ /* 0x000fe40000000011 */
[----:B------:R-:W3:Y:S01]  /*0080*/  LDC.U8 R25, c[0x0][0x234] ;  /* 0x00008d00ff197b82 */ /* 0x000ee20000000000 */
[----:B------:R-:W-:-:S07]  /*0090*/  PRMT R23, RZ, 0x7610, R23 ;  /* 0x00007610ff177816 */ /* 0x000fce0000000017 */
[----:B------:R-:W4:Y:S01]  /*00a0*/  LDC.U8 R22, c[0x0][0x235] ;  /* 0x00008d40ff167b82 */ /* 0x000f220000000000 */
[----:B-1----:R-:W-:-:S05]  /*00b0*/  IMAD R16, R2, -0x200, R3 ;  /* 0xfffffe0002107824 */ /* 0x002fca00078e0203 */
[----:B--2---:R-:W-:-:S13]  /*00c0*/  ISETP.GE.AND P0, PT, R27, R16, PT ;  /* 0x000000101b00720c */ /* 0x004fda0003f06270 */
[----:B0--34-:R-:W-:Y:S05]  /*00d0*/  @P0 BRA `(.L_x_411) ;  /* 0x0000002000680947 */ /* 0x019fea0003800000 */
[----:B------:R-:W0:Y:S01]  /*00e0*/  LDC.64 R4, c[0x0][0x220] ;  /* 0x00008800ff047b82 */ /* 0x000e220000000a00 */
[----:B------:R-:W-:Y:S01]  /*00f0*/  PRMT R0, R25, 0x9910, RZ ;  /* 0x0000991019007816 */ /* 0x000fe200000000ff */
[----:B------:R-:W-:Y:S01]  /*0100*/  IMAD R18, R2, 0x200, R27 ;  /* 0x0000020002127824 */ /* 0x000fe200078e021b */
[----:B------:R-:W-:Y:S02]  /*0110*/  ULDC UR4, c[0x0][0x238] ;  /* 0x00008e0000047ab9 */ /* 0x000fe40000000800 */
[----:B------:R-:W-:Y:S01]  /*0120*/  ISETP.GT.AND P0, PT, R0, 0x9, PT ;  /* 0x000000090000780c */ /* 0x000fe20003f04270 */
[----:B------:R-:W-:-:S05]  /*0130*/  IMAD R3, R18, UR4, RZ ;  /* 0x0000000412037c24 */ /* 0x000fca000f8e02ff */
[----:B0-----:R-:W-:-:S05]  /*0140*/  IADD3 R4, P1, R3, R4, RZ ;  /* 0x0000000403047210 */ /* 0x001fca0007f3e0ff */
[----:B------:R-:W-:Y:S02]  /*0150*/  IMAD.X R5, RZ, RZ, R5, P1 ;  /* 0x000000ffff057224 */ /* 0x000fe400008e0605 */
[----:B------:R-:W-:Y:S06]  /*0160*/  @P0 BRA `(.L_x_412) ;  /* 0x0000000400300947 */ /* 0x000fec0003800000 */
        /* <DEDUP_REMOVED lines=13> */
.L_x_415:
[----:B------:R-:W2:Y:S02]  /*0240*/  LDG.E.U8 R4, desc[UR36][R4.64] ;  /* 0x0000002404047981 */ /* 0x000ea4000c1e1100 */
[----:B--2---:R-:W-:-:S04]  /*0250*/  I2FP.F32.U32 R0, R4 ;  /* 0x0000000400007245 */ /* 0x004fc80000201000 */
[----:B------:R-:W-:-:S04]  /*0260*/  F2FP.BF16.F32.PACK_AB R0, RZ, R0 ;  /* 0x00000000ff00723e */ /* 0x000fc800000010ff */
[----:B------:R-:W-:Y:S01]  /*0270*/  PRMT R17, R0, 0x7610, R17 ;  /* 0x0000761000117816 */ /* 0x000fe20000000011 */
[----:B------:R-:W-:Y:S06]  /*0280*/  BRA `(.L_x_417) ;  /* 0x0000000c00c87947 */ /* 0x000fec0003800000 */
.L_x_414:
        /* <DEDUP_REMOVED lines=11> */
.L_x_419:
[----:B------:R-:W2:Y:S02]  /*0340*/  LDG.E R4, desc[UR36][R4.64] ;  /* 0x0000002404047981 */ /* 0x000ea4000c1e1900 */
[----:B--2---:R-:W-:-:S04]  /*0350*/  I2FP.F32.S32 R0, R4 ;  /* 0x0000000400007245 */ /* 0x004fc80000201400 */
[----:B------:R-:W-:-:S04]  /*0360*/  F2FP.BF16.F32.PACK_AB R0, RZ, R0 ;  /* 0x00000000ff00723e */ /* 0x000fc800000010ff */
[----:B------:R-:W-:Y:S01]  /*0370*/  PRMT R17, R0, 0x7610, R17 ;  /* 0x0000761000117816 */ /* 0x000fe20000000011 */
[----:B------:R-:W-:Y:S06]  /*0380*/  BRA `(.L_x_417) ;  /* 0x0000000c00887947 */ /* 0x000fec0003800000 */
.L_x_418:
[----:B------:R-:W2:Y:S02]  /*0390*/  LDG.E.U16 R4, desc[UR36][R4.64] ;  /* 0x0000002404047981 */ /* 0x000ea4000c1e1500 */
[----:B--2---:R-:W0:Y:S02]  /*03a0*/  I2F.S16 R0, R4 ;  /* 0x0000000400007306 */ /* 0x004e240000101400 */
[----:B0-----:R-:W-:-:S04]  /*03b0*/  F2FP.BF16.F32.PACK_AB R0, RZ, R0 ;  /* 0x00000000ff00723e */ /* 0x001fc800000010ff */
[----:B------:R-:W-:Y:S01]  /*03c0*/  PRMT R17, R0, 0x7610, R17 ;  /* 0x0000761000117816 */ /* 0x000fe20000000011 */
[----:B------:R-:W-:Y:S06]  /*03d0*/  BRA `(.L_x_417) ;  /* 0x0000000c00747947 */ /* 0x000fec0003800000 */
.L_x_413:
        /* <DEDUP_REMOVED lines=9> */
.L_x_421:
[----:B------:R-:W2:Y:S02]  /*0470*/  LDG.E.U16 R0, desc[UR36][R4.64] ;  /* 0x0000002404007981 */ /* 0x000ea4000c1e1500 */
[----:B--2---:R-:W-:-:S05]  /*0480*/  HADD2.F32 R0, -RZ, R0.H0_H0 ;  /* 0x20000000ff007230 */ /* 0x004fca0000004100 */
[----:B------:R-:W-:-:S04]  /*0490*/  F2FP.BF16.F32.PACK_AB R0, RZ, R0 ;  /* 0x00000000ff00723e */ /* 0x000fc800000010ff */
[----:B------:R-:W-:Y:S01]  /*04a0*/  PRMT R17, R0, 0x7610, R17 ;  /* 0x0000761000117816 */ /* 0x000fe20000000011 */
[----:B------:R-:W-:Y:S06]  /*04b0*/  BRA `(.L_x_417) ;  /* 0x0000000c003c7947 */ /* 0x000fec0003800000 */
.L_x_420:
        /* <DEDUP_REMOVED lines=9> */
.L_x_423:
[----:B------:R-:W2:Y:S02]  /*0550*/  LDG.E.U16 R4, desc[UR36][R4.64] ;  /* 0x0000002404047981 */ /* 0x000ea4000c1e1500 */
[----:B--2---:R-:W-:-:S05]  /*0560*/  HADD2.F32 R0, -RZ, R4.H0_H0 ;  /* 0x20000004ff007230 */ /* 0x004fca0000004100 */
[----:B------:R-:W-:-:S04]  /*0570*/  F2FP.BF16.F32.PACK_AB R0, RZ, R0 ;  /* 0x00000000ff00723e */ /* 0x000fc800000010ff */
[----:B------:R-:W-:Y:S01]  /*0580*/  PRMT R17, R0, 0x7610, R17 ;  /* 0x0000761000117816 */ /* 0x000fe20000000011 */
[----:B------:R-:W-:Y:S06]  /*0590*/  BRA `(.L_x_417) ;  /* 0x0000000c00047947 */ /* 0x000fec0003800000 */
.L_x_422:
        /* <DEDUP_REMOVED lines=9> */
.L_x_412:
        /* <DEDUP_REMOVED lines=14> */
.L_x_426:
        /* <DEDUP_REMOVED lines=9> */
.L_x_425:
        /* <DEDUP_REMOVED lines=28> */
.L_x_428:
[----:B------:R-:W2:Y:S02]  /*0960*/  LDG.E.U8 R4, desc[UR36][R4.64] ;  /* 0x0000002404047981 */ /* 0x000ea4000c1e1100 */
[----:B--2---:R-:W-:-:S05]  /*0970*/  IMAD.SHL.U32 R0, R4, 0x2000000, RZ ;  /* 0x0200000004007824 */ /* 0x004fca00078e00ff */
[----:B------:R-:W-:-:S13]  /*0980*/  ISETP.GE.U32.AND P0, PT, R0, 0x8000000, PT ;  /* 0x080000000000780c */ /* 0x000fda0003f06070 */
[C---:B------:R-:W-:Y:S02]  /*0990*/  @!P0 IMAD.SHL.U32 R0, R4.reuse, 0x100, RZ ;  /* 0x0000010004008824 */ /* 0x040fe400078e00ff */
[----:B------:R-:W-:-:S03]  /*09a0*/  @P0 IMAD.SHL.U32 R3, R4, 0x200000, RZ ;  /* 0x0020000004030824 */ /* 0x000fc600078e00ff */
[----:B------:R-:W-:Y:S02]  /*09b0*/  @!P0 LOP3.LUT R0, R0, 0x7f00, RZ, 0xc0, !PT ;  /* 0x00007f0000008812 */ /* 0x000fe400078ec0ff */
[----:B------:R-:W-:Y:S02]  /*09c0*/  @P0 LOP3.LUT R3, R3, 0x70000000, RZ, 0xfc, !PT ;  /* 0x7000000003030812 */ /* 0x000fe400078efcff */
[----:B------:R-:W-:-:S03]  /*09d0*/  @!P0 LOP3.LUT R0, R0, 0x3f000000, RZ, 0xfc, !PT ;  /* 0x3f00000000008812 */ /* 0x000fc600078efcff */
[----:B------:R-:W-:Y:S02]  /*09e0*/  @P0 FMUL.FTZ R3, R3, 1.9259299443872358531e-34 ;  /* 0x0780000003030820 */ /* 0x000fe40000410000 */
[----:B------:R-:W-:Y:S01]  /*09f0*/  @!P0 FADD.FTZ R3, R0, -0.5 ;  /* 0xbf00000000038421 */ /* 0x000fe20000010000 */
[----:B------:R-:W-:-:S05]  /*0a00*/  IMAD.SHL.U32 R0, R4, 0x1000000, RZ ;  /* 0x0100000004007824 */ /* 0x000fca00078e00ff */
[----:B------:R-:W-:-:S04]  /*0a10*/  LOP3.LUT R0, R3, 0x80000000, R0, 0xf8, !PT ;  /* 0x8000000003007812 */ /* 0x000fc800078ef800 */
[----:B------:R-:W-:-:S04]  /*0a20*/  F2FP.BF16.F32.PACK_AB R0, RZ, R0 ;  /* 0x00000000ff00723e */ /* 0x000fc800000010ff */
[----:B------:R-:W-:Y:S01]  /*0a30*/  PRMT R17, R0, 0x7610, R17 ;  /* 0x0000761000117816 */ /* 0x000fe20000000011 */
[----:B------:R-:W-:Y:S06]  /*0a40*/  BRA `(.L_x_417) ;  /* 0x0000000400d87947 */ /* 0x000fec0003800000 */
.L_x_427:
[----:B------:R0:W5:Y:S01]  /*0a50*/  LDG.E.U16 R17, desc[UR36][R4.64] ;  /* 0x0000002404117981 */ /* 0x000162000c1e1500 */
[----:B------:R-:W-:Y:S05]  /*0a60*/  BRA `(.L_x_417) ;  /* 0x0000000400d07947 */ /* 0x000fea0003800000 */
.L_x_424:
        /* <DEDUP_REMOVED lines=13> */
.L_x_431:
        /* <DEDUP_REMOVED lines=21> */
.L_x_435:
[----:B------:R-:W-:Y:S05]  /*0c90*/  BSYNC B1 ;  /* 0x0000000000017941 */ /* 0x000fea0003800000 */
.L_x_434:
[----:B------:R-:W-:Y:S01]  /*0ca0*/  LEA R5, R0, 0x3b800000, 0x17 ;  /* 0x3b80000000057811 */ /* 0x000fe200078eb8ff */
[----:B------:R-:W-:-:S05]  /*0cb0*/  IMAD.SHL.U32 R0, R3, 0x100000, RZ ;  /* 0x0010000003007824 */ /* 0x000fca00078e00ff */
[----:B------:R-:W-:-:S07]  /*0cc0*/  LOP3.LUT R0, R5, R0, R6, 0xfe, !PT ;  /* 0x0000000005007212 */ /* 0x000fce00078efe06 */
.L_x_433:
[----:B------:R-:W-:Y:S05]  /*0cd0*/  BSYNC B0 ;  /* 0x0000000000007941 */ /* 0x000fea0003800000 */
.L_x_432:
[----:B------:R-:W-:-:S04]  /*0ce0*/  F2FP.BF16.F32.PACK_AB R0, RZ, R0 ;  /* 0x00000000ff00723e */ /* 0x000fc800000010ff */
[----:B------:R-:W-:Y:S01]  /*0cf0*/  PRMT R17, R0, 0x7610, R17 ;  /* 0x0000761000117816 */ /* 0x000fe20000000011 */
[----:B------:R-:W-:Y:S06]  /*0d00*/  BRA `(.L_x_417) ;  /* 0x0000000400287947 */ /* 0x000fec0003800000 */
.L_x_430:
        /* <DEDUP_REMOVED lines=21> */
.L_x_439:
[----:B------:R-:W-:Y:S05]  /*0e60*/  BSYNC B1 ;  /* 0x0000000000017941 */ /* 0x000fea0003800000 */
.L_x_438:
[----:B------:R-:W-:Y:S01]  /*0e70*/  LEA R5, R0, 0x37800000, 0x17 ;  /* 0x3780000000057811 */ /* 0x000fe200078eb8ff */
[----:B------:R-:W-:-:S05]  /*0e80*/  IMAD.SHL.U32 R0, R3, 0x200000, RZ ;  /* 0x0020000003007824 */ /* 0x000fca00078e00ff */
[----:B------:R-:W-:-:S07]  /*0e90*/  LOP3.LUT R0, R5, R0, R6, 0xfe, !PT ;  /* 0x0000000005007212 */ /* 0x000fce00078efe06 */
.L_x_437:
[----:B------:R-:W-:Y:S05]  /*0ea0*/  BSYNC B0 ;  /* 0x0000000000007941 */ /* 0x000fea0003800000 */
.L_x_436:
[----:B------:R-:W-:-:S04]  /*0eb0*/  F2FP.BF16.F32.PACK_AB R0, RZ, R0 ;  /* 0x00000000ff00723e */ /* 0x000fc800000010ff */
[----:B------:R-:W-:Y:S01]  /*0ec0*/  PRMT R17, R0, 0x7610, R17 ;  /* 0x0000761000117816 */ /* 0x000fe20000000011 */
[----:B------:R-:W-:Y:S06]  /*0ed0*/  BRA `(.L_x_417) ;  /* 0x0000000000b47947 */ /* 0x000fec0003800000 */
.L_x_429:
        /* <DEDUP_REMOVED lines=14> */
.L_x_443:
[----:B------:R-:W-:Y:S05]  /*0fc0*/  BSYNC B0 ;  /* 0x0000000000007941 */ /* 0x000fea0003800000 */
.L_x_442:
[----:B------:R-:W-:-:S04]  /*0fd0*/  F2FP.BF16.F32.PACK_AB R0, RZ, R0 ;  /* 0x00000000ff00723e */ /* 0x000fc800000010ff */
[----:B------:R-:W-:Y:S01]  /*0fe0*/  PRMT R17, R0, 0x7610, R17 ;  /* 0x0000761000117816 */ /* 0x000fe20000000011 */
[----:B------:R-:W-:Y:S06]  /*0ff0*/  BRA `(.L_x_417) ;  /* 0x00000000006c7947 */ /* 0x000fec0003800000 */
.L_x_416:
        /* <DEDUP_REMOVED lines=16> */
.L_x_444:
[----:B------:R-:W-:Y:S01]  /*1100*/  PRMT R17, RZ, 0x7610, R17 ;  /* 0x00007610ff117816 */ /* 0x000fe20000000011 */
[----:B------:R-:W-:Y:S06]  /*1110*/  BRA `(.L_x_417) ;  /* 0x0000000000247947 */ /* 0x000fec0003800000 */
.L_x_441:
[----:B------:R-:W2:Y:S02]  /*1120*/  LDG.E.64 R4, desc[UR36][R4.64] ;  /* 0x0000002404047981 */ /* 0x000ea4000c1e1b00 */
[----:B--2---:R-:W0:Y:S02]  /*1130*/  I2F.U64 R0, R4 ;  /* 0x0000000400007312 */ /* 0x004e240000301000 */
[----:B0-----:R-:W-:-:S04]  /*1140*/  F2FP.BF16.F32.PACK_AB R0, RZ, R0 ;  /* 0x00000000ff00723e */ /* 0x001fc800000010ff */
[----:B------:R-:W-:Y:S01]  /*1150*/  PRMT R17, R0, 0x7610, R17 ;  /* 0x0000761000117816 */ /* 0x000fe20000000011 */
[----:B------:R-:W-:Y:S06]  /*1160*/  BRA `(.L_x_417) ;  /* 0x0000000000107947 */ /* 0x000fec0003800000 */
.L_x_440:
[----:B------:R-:W2:Y:S02]  /*1170*/  LDG.E R4, desc[UR36][R4.64] ;  /* 0x0000002404047981 */ /* 0x000ea4000c1e1900 */
[----:B--2---:R-:W-:-:S04]  /*1180*/  I2FP.F32.U32 R0, R4 ;  /* 0x0000000400007245 */ /* 0x004fc80000201000 */
[----:B------:R-:W-:-:S04]  /*1190*/  F2FP.BF16.F32.PACK_AB R0, RZ, R0 ;  /* 0x00000000ff00723e */ /* 0x000fc800000010ff */
[----:B------:R-:W-:-:S07]  /*11a0*/  PRMT R17, R0, 0x7610, R17 ;  /* 0x0000761000117816 */ /* 0x000fce0000000011 */
.L_x_417:
[----:B0-----:R-:W0:Y:S01]  /*11b0*/  LDC.64 R4, c[0x0][0x228] ;  /* 0x00008a00ff047b82 */ /* 0x001e220000000a00 */
[----:B------:R-:W-:Y:S01]  /*11c0*/  PRMT R0, R22, 0x9910, RZ ;  /* 0x0000991016007816 */ /* 0x000fe200000000ff */
[----:B------:R-:W-:Y:S02]  /*11d0*/  ULDC UR4, c[0x0][0x23c] ;  /* 0x00008f0000047ab9 */ /* 0x000fe40000000800 */
[----:B------:R-:W-:Y:S01]  /*11e0*/  IMAD R3, R18, UR4, RZ ;  /* 0x0000000412037c24 */ /* 0x000fe2000f8e02ff */
[----:B------:R-:W-:-:S04]  /*11f0*/  ISETP.GT.AND P0, PT, R0, 0x9, PT ;  /* 0x000000090000780c */ /* 0x000fc80003f04270 */
[----:B0-----:R-:W-:-:S05]  /*1200*/  IADD3 R4, P1, R3, R4, RZ ;  /* 0x0000000403047210 */ /* 0x001fca0007f3e0ff */
[----:B------:R-:W-:-:S04]  /*1210*/  IMAD.X R5, RZ, RZ, R5, P1 ;  /* 0x000000ffff057224 */ /* 0x000fc800008e0605 */
        /* <DEDUP_REMOVED lines=14> */
.L_x_448:
[----:B------:R-:W2:Y:S02]  /*1300*/  LDG.E.U8 R4, desc[UR36][R4.64] ;  /* 0x0000002404047981 */ /* 0x000ea4000c1e1100 */
[----:B--2---:R-:W-:-:S04]  /*1310*/  I2FP.F32.U32 R0, R4 ;  /* 0x0000000400007245 */ /* 0x004fc80000201000 */
[----:B------:R-:W-:-:S04]  /*1320*/  F2FP.BF16.F32.PACK_AB R0, RZ, R0 ;  /* 0x00000000ff00723e */ /* 0x000fc800000010ff */
[----:B------:R-:W-:Y:S01]  /*1330*/  PRMT R23, R0, 0x7610, R23 ;  /* 0x0000761000177816 */ /* 0x000fe20000000017 */
[----:B------:R-:W-:Y:S06]  /*1340*/  BRA `(.L_x_450) ;  /* 0x0000000c00c87947 */ /* 0x000fec0003800000 */
.L_x_447:
        /* <DEDUP_REMOVED lines=11> */
.L_x_452:
[----:B------:R-:W2:Y:S02]  /*1400*/  LDG.E R4, desc[UR36][R4.64] ;  /* 0x0000002404047981 */ /* 0x000ea4000c1e1900 */
[----:B--2---:R-:W-:-:S04]  /*1410*/  I2FP.F32.S32 R0, R4 ;  /* 0x0000000400007245 */ /* 0x004fc80000201400 */
[----:B------:R-:W-:-:S04]  /*1420*/  F2FP.BF16.F32.PACK_AB R0, RZ, R0 ;  /* 0x00000000ff00723e */ /* 0x000fc800000010ff */
[----:B------:R-:W-:Y:S01]  /*1430*/  PRMT R23, R0, 0x7610, R23 ;  /* 0x0000761000177816 */ /* 0x000fe20000000017 */
[----:B------:R-:W-:Y:S06]  /*1440*/  BRA `(.L_x_450) ;  /* 0x0000000c00887947 */ /* 0x000fec0003800000 */
.L_x_451:
[----:B------:R-:W2:Y:S02]  /*1450*/  LDG.E.U16 R4, desc[UR36][R4.64] ;  /* 0x0000002404047981 */ /* 0x000ea4000c1e1500 */
[----:B--2---:R-:W0:Y:S02]  /*1460*/  I2F.S16 R0, R4 ;  /* 0x0000000400007306 */ /* 0x004e240000101400 */
[----:B0-----:R-:W-:-:S04]  /*1470*/  F2FP.BF16.F32.PACK_AB R0, RZ, R0 ;  /* 0x00000000ff00723e */ /* 0x001fc800000010ff */
[----:B------:R-:W-:Y:S01]  /*1480*/  PRMT R23, R0, 0x7610, R23 ;  /* 0x0000761000177816 */ /* 0x000fe20000000017 */
[----:B------:R-:W-:Y:S06]  /*1490*/  BRA `(.L_x_450) ;  /* 0x0000000c00747947 */ /* 0x000fec0003800000 */
.L_x_446:
        /* <DEDUP_REMOVED lines=9> */
.L_x_454:
[----:B------:R-:W2:Y:S02]  /*1530*/  LDG.E.U16 R0, desc[UR36][R4.64] ;  /* 0x0000002404007981 */ /* 0x000ea4000c1e1500 */
[----:B--2---:R-:W-:-:S05]  /*1540*/  HADD2.F32 R0, -RZ, R0.H0_H0 ;  /* 0x20000000ff007230 */ /* 0x004fca0000004100 */
[----:B------:R-:W-:-:S04]  /*1550*/  F2FP.BF16.F32.PACK_AB R0, RZ, R0 ;  /* 0x00000000ff00723e */ /* 0x000fc800000010ff */
[----:B------:R-:W-:Y:S01]  /*1560*/  PRMT R23, R0, 0x7610, R23 ;  /* 0x0000761000177816 */ /* 0x000fe20000000017 */
[----:B------:R-:W-:Y:S06]  /*1570*/  BRA `(.L_x_450) ;  /* 0x0000000c003c7947 */ /* 0x000fec0003800000 */
.L_x_453:
        /* <DEDUP_REMOVED lines=9> */
.L_x_456:
[----:B------:R-:W2:Y:S02]  /*1610*/  LDG.E.U16 R4, desc[UR36][R4.64] ;  /* 0x0000002404047981 */ /* 0x000ea4000c1e1500 */
[----:B--2---:R-:W-:-:S05]  /*1620*/  HADD2.F32 R0, -RZ, R4.H0_H0 ;  /* 0x20000004ff007230 */ /* 0x004fca0000004100 */
[----:B------:R-:W-:-:S04]  /*1630*/  F2FP.BF16.F32.PACK_AB R0, RZ, R0 ;  /* 0x00000000ff00723e */ /* 0x000fc800000010ff */
[----:B------:R-:W-:Y:S01]  /*1640*/  PRMT R23, R0, 0x7610, R23 ;  /* 0x0000761000177816 */ /* 0x000fe20000000017 */
[----:B------:R-:W-:Y:S06]  /*1650*/  BRA `(.L_x_450) ;  /* 0x0000000c00047947 */ /* 0x000fec0003800000 */
.L_x_455:
        /* <DEDUP_REMOVED lines=9> */
.L_x_445:
        /* <DEDUP_REMOVED lines=14> */
.L_x_459:
        /* <DEDUP_REMOVED lines=9> */
.L_x_458:
        /* <DEDUP_REMOVED lines=28> */
.L_x_461:
        /* <DEDUP_REMOVED lines=15> */
.L_x_460:
[----:B------:R0:W5:Y:S01]  /*1b10*/  LDG.E.U16 R23, desc[UR36][R4.64] ;  /* 0x0000002404177981 */ /* 0x000162000c1e1500 */
[----:B------:R-:W-:Y:S05]  /*1b20*/  BRA `(.L_x_450) ;  /* 0x0000000400d07947 */ /* 0x000fea0003800000 */
.L_x_457:
        /* <DEDUP_REMOVED lines=13> */
.L_x_464:
        /* <DEDUP_REMOVED lines=21> */
.L_x_468:
[----:B------:R-:W-:Y:S05]  /*1d50*/  BSYNC B1 ;  /* 0x0000000000017941 */ /* 0x000fea0003800000 */
.L_x_467:
[----:B------:R-:W-:Y:S01]  /*1d60*/  LEA R5, R0, 0x3b800000, 0x17 ;  /* 0x3b80000000057811 */ /* 0x000fe200078eb8ff */
[----:B------:R-:W-:-:S05]  /*1d70*/  IMAD.SHL.U32 R0, R3, 0x100000, RZ ;  /* 0x0010000003007824 */ /* 0x000fca00078e00ff */
[----:B------:R-:W-:-:S07]  /*1d80*/  LOP3.LUT R0, R5, R0, R6, 0xfe, !PT ;  /* 0x0000000005007212 */ /* 0x000fce00078efe06 */
.L_x_466:
[----:B------:R-:W-:Y:S05]  /*1d90*/  BSYNC B0 ;  /* 0x0000000000007941 */ /* 0x000fea0003800000 */
.L_x_465:
[----:B------:R-:W-:-:S04]  /*1da0*/  F2FP.BF16.F32.PACK_AB R0, RZ, R0 ;  /* 0x00000000ff00723e */ /* 0x000fc800000010ff */
[----:B------:R-:W-:Y:S01]  /*1db0*/  PRMT R23, R0, 0x7610, R23 ;  /* 0x0000761000177816 */ /* 0x000fe20000000017 */
[----:B------:R-:W-:Y:S06]  /*1dc0*/  BRA `(.L_x_450) ;  /* 0x0000000400287947 */ /* 0x000fec0003800000 */
.L_x_463:
        /* <DEDUP_REMOVED lines=21> */
.L_x_472:
[----:B------:R-:W-:Y:S05]  /*1f20*/  BSYNC B1 ;  /* 0x0000000000017941 */ /* 0x000fea0003800000 */
.L_x_471:
[----:B------:R-:W-:Y:S01]  /*1f30*/  LEA R5, R0, 0x37800000, 0x17 ;  /* 0x3780000000057811 */ /* 0x000fe200078eb8ff */
[----:B------:R-:W-:-:S05]  /*1f40*/  IMAD.SHL.U32 R0, R3, 0x200000, RZ ;  /* 0x0020000003007824 */ /* 0x000fca00078e00ff */
[----:B------:R-:W-:-:S07]  /*1f50*/  LOP3.LUT R0, R5, R0, R6, 0xfe, !PT ;  /* 0x0000000005007212 */ /* 0x000fce00078efe06 */
.L_x_470:
[----:B------:R-:W-:Y:S05]  /*1f60*/  BSYNC B0 ;  /* 0x0000000000007941 */ /* 0x000fea0003800000 */
.L_x_469:
[----:B------:R-:W-:-:S04]  /*1f70*/  F2FP.BF16.F32.PACK_AB R0, RZ, R0 ;  /* 0x00000000ff00723e */ /* 0x000fc800000010ff */
[----:B------:R-:W-:Y:S01]  /*1f80*/  PRMT R23, R0, 0x7610, R23 ;  /* 0x0000761000177816 */ /* 0x000fe20000000017 */
[----:B------:R-:W-:Y:S06]  /*1f90*/  BRA `(.L_x_450) ;  /* 0x0000000000b47947 */ /* 0x000fec0003800000 */
.L_x_462:
        /* <DEDUP_REMOVED lines=14> */
.L_x_476:
[----:B------:R-:W-:Y:S05]  /*2080*/  BSYNC B0 ;  /* 0x0000000000007941 */ /* 0x000fea0003800000 */
.L_x_475:
[----:B------:R-:W-:-:S04]  /*2090*/  F2FP.BF16.F32.PACK_AB R0, RZ, R0 ;  /* 0x00000000ff00723e */ /* 0x000fc800000010ff */
[----:B------:R-:W-:Y:S01]  /*20a0*/  PRMT R23, R0, 0x7610, R23 ;  /* 0x0000761000177816 */ /* 0x000fe20000000017 */
[----:B------:R-:W-:Y:S06]  /*20b0*/  BRA `(.L_x_450) ;  /* 0x00000000006c7947 */ /* 0x000fec0003800000 */
.L_x_449:
        /* <DEDUP_REMOVED lines=16> */
.L_x_477:
[----:B------:R-:W-:Y:S01]  /*21c0*/  PRMT R23, RZ, 0x7610, R23 ;  /* 0x00007610ff177816 */ /* 0x000fe20000000017 */
[----:B------:R-:W-:Y:S06]  /*21d0*/  BRA `(.L_x_450) ;  /* 0x0000000000247947 */ /* 0x000fec0003800000 */
.L_x_474:
[----:B------:R-:W2:Y:S02]  /*21e0*/  LDG.E.64 R4, desc[UR36][R4.64] ;  /* 0x0000002404047981 */ /* 0x000ea4000c1e1b00 */
[----:B--2---:R-:W0:Y:S02]  /*21f0*/  I2F.U64 R0, R4 ;  /* 0x0000000400007312 */ /* 0x004e240000301000 */
[----:B0-----:R-:W-:-:S04]  /*2200*/  F2FP.BF16.F32.PACK_AB R0, RZ, R0 ;  /* 0x00000000ff00723e */ /* 0x001fc800000010ff */
[----:B------:R-:W-:Y:S01]  /*2210*/  PRMT R23, R0, 0x7610, R23 ;  /* 0x0000761000177816 */ /* 0x000fe20000000017 */
[----:B------:R-:W-:Y:S06]  /*2220*/  BRA `(.L_x_450) ;  /* 0x0000000000107947 */ /* 0x000fec0003800000 */
.L_x_473:
[----:B------:R-:W2:Y:S02]  /*2230*/  LDG.E R4, desc[UR36][R4.64] ;  /* 0x0000002404047981 */ /* 0x000ea4000c1e1900 */
[----:B--2---:R-:W-:-:S04]  /*2240*/  I2FP.F32.U32 R0, R4 ;  /* 0x0000000400007245 */ /* 0x004fc80000201000 */
[----:B------:R-:W-:-:S04]  /*2250*/  F2FP.BF16.F32.PACK_AB R0, RZ, R0 ;  /* 0x00000000ff00723e */ /* 0x000fc800000010ff */
[----:B------:R-:W-:-:S07]  /*2260*/  PRMT R23, R0, 0x7610, R23 ;  /* 0x0000761000177816 */ /* 0x000fce0000000017 */
.L_x_450:
[----:B------:R-:W-:-:S07]  /*2270*/  VIADD R27, R27, 0x80 ;  /* 0x000000801b1b7836 */ /* 0x000fce0000000000 */
.L_x_411:
[----:B------:R-:W-:Y:S05]  /*2280*/  BSYNC B6 ;  /* 0x0000000000067941 */ /* 0x000fea0003800000 */
.L_x_410:
[----:B------:R-:W-:Y:S01]  /*2290*/  ISETP.GE.AND P0, PT, R27, R16, PT ;  /* 0x000000101b00720c */ /* 0x000fe20003f06270 */
[----:B------:R-:W-:Y:S01]  /*22a0*/  BSSY B6, `(.L_x_478) ;  /* 0x000021e000067945 */ /* 0x000fe20003800000 */
[----:B------:R-:W-:-:S11]  /*22b0*/  PRMT R18, RZ, 0x7610, R18 ;  /* 0x00007610ff127816 */ /* 0x000fd60000000012 */
[----:B------:R-:W-:Y:S05]  /*22c0*/  @P0 BRA `(.L_x_479) ;  /* 0x00000020006c0947 */ /* 0x000fea0003800000 */
[----:B0-----:R-:W0:Y:S01]  /*22d0*/  LDC.64 R4, c[0x0][0x220] ;  /* 0x00008800ff047b82 */ /* 0x001e220000000a00 */
        /* <DEDUP_REMOVED lines=21> */
.L_x_483:
[----:B------:R-:W2:Y:S02]  /*2430*/  LDG.E.U8 R4, desc[UR36][R4.64] ;  /* 0x0000002404047981 */ /* 0x000ea4000c1e1100 */
[----:B--2---:R-:W-:-:S04]  /*2440*/  I2FP.F32.U32 R0, R4 ;  /* 0x0000000400007245 */ /* 0x004fc80000201000 */
[----:B------:R-:W-:-:S04]  /*2450*/  F2FP.BF16.F32.PACK_AB R0, RZ, R0 ;  /* 0x00000000ff00723e */ /* 0x000fc800000010ff */
[----:B------:R-:W-:Y:S01]  /*2460*/  PRMT R19, R0, 0x7610, R19 ;  /* 0x0000761000137816 */ /* 0x000fe20000000013 */
[----:B------:R-:W-:Y:S06]  /*2470*/  BRA `(.L_x_485) ;  /* 0x0000000c00cc7947 */ /* 0x000fec0003800000 */
.L_x_482:
        /* <DEDUP_REMOVED lines=11> */
.L_x_487:
[----:B------:R-:W2:Y:S02]  /*2530*/  LDG.E R4, desc[UR36][R4.64] ;  /* 0x0000002404047981 */ /* 0x000ea4000c1e1900 */
[----:B--2---:R-:W-:-:S04]  /*2540*/  I2FP.F32.S32 R0, R4 ;  /* 0x0000000400007245 */ /* 0x004fc80000201400 */
[----:B------:R-:W-:-:S04]  /*2550*/  F2FP.BF16.F32.PACK_AB R0, RZ, R0 ;  /* 0x00000000ff00723e */ /* 0x000fc800000010ff */
[----:B------:R-:W-:Y:S01]  /*2560*/  PRMT R19, R0, 0x7610, R19 ;  /* 0x0000761000137816 */ /* 0x000fe20000000013 */
[----:B------:R-:W-:Y:S06]  /*2570*/  BRA `(.L_x_485) ;  /* 0x0000000c008c7947 */ /* 0x000fec0003800000 */
.L_x_486:
[----:B------:R-:W2:Y:S02]  /*2580*/  LDG.E.U16 R4, desc[UR36][R4.64] ;  /* 0x0000002404047981 */ /* 0x000ea4000c1e1500 */
[----:B--2---:R-:W0:Y:S02]  /*2590*/  I2F.S16 R0, R4 ;  /* 0x0000000400007306 */ /* 0x004e240000101400 */
[----:B0-----:R-:W-:-:S04]  /*25a0*/  F2FP.BF16.F32.PACK_AB R0, RZ, R0 ;  /* 0x00000000ff00723e */ /* 0x001fc800000010ff */
[----:B------:R-:W-:Y:S01]  /*25b0*/  PRMT R19, R0, 0x7610, R19 ;  /* 0x0000761000137816 */ /* 0x000fe20000000013 */
[----:B------:R-:W-:Y:S06]  /*25c0*/  BRA `(.L_x_485) ;  /* 0x0000000c00787947 */ /* 0x000fec0003800000 */
.L_x_481:
        /* <DEDUP_REMOVED lines=9> */
.L_x_489:
[----:B------:R-:W2:Y:S02]  /*2660*/  LDG.E.U16 R0, desc[UR36][R4.64] ;  /* 0x0000002404007981 */ /* 0x000ea4000c1e1500 */
[----:B--2---:R-:W-:-:S05]  /*2670*/  HADD2.F32 R0, -RZ, R0.H0_H0 ;  /* 0x20000000ff007230 */ /* 0x004fca0000004100 */
[----:B------:R-:W-:-:S04]  /*2680*/  F2FP.BF16.F32.PACK_AB R0, RZ, R0 ;  /* 0x00000000ff00723e */ /* 0x000fc800000010ff */
[----:B------:R-:W-:Y:S01]  /*2690*/  PRMT R19, R0, 0x7610, R19 ;  /* 0x0000761000137816 */ /* 0x000fe20000000013 */
[----:B------:R-:W-:Y:S06]  /*26a0*/  BRA `(.L_x_485) ;  /* 0x0000000c00407947 */ /* 0x000fec0003800000 */
.L_x_488:
        /* <DEDUP_REMOVED lines=9> */
.L_x_491:
[----:B------:R-:W2:Y:S02]  /*2740*/  LDG.E.U16 R4, desc[UR36][R4.64] ;  /* 0x0000002404047981 */ /* 0x000ea4000c1e1500 */
[----:B--2---:R-:W-:-:S05]  /*2750*/  HADD2.F32 R0, -RZ, R4.H0_H0 ;  /* 0x20000004ff007230 */ /* 0x004fca0000004100 */
[----:B------:R-:W-:-:S04]  /*2760*/  F2FP.BF16.F32.PACK_AB R0, RZ, R0 ;  /* 0x00000000ff00723e */ /* 0x000fc800000010ff */
[----:B------:R-:W-:Y:S01]  /*2770*/  PRMT R19, R0, 0x7610, R19 ;  /* 0x0000761000137816 */ /* 0x000fe20000000013 */
[----:B------:R-:W-:Y:S06]  /*2780*/  BRA `(.L_x_485) ;  /* 0x0000000c00087947 */ /* 0x000fec0003800000 */
.L_x_490:
        /* <DEDUP_REMOVED lines=9> */
.L_x_480:
        /* <DEDUP_REMOVED lines=14> */
.L_x_494:
        /* <DEDUP_REMOVED lines=9> */
.L_x_493:
        /* <DEDUP_REMOVED lines=28> */
.L_x_496:
[----:B------:R-:W2:Y:S02]  /*2b50*/  LDG.E.U8 R4, desc[UR36][R4.64] ;  /* 0x0000002404047981 */ /* 0x000ea4000c1e1100 */
[----:B--2---:R-:W-:-:S05]  /*2b60*/  IMAD.SHL.U32 R0, R4, 0x2000000, RZ ;  /* 0x0200000004007824 */ /* 0x004fca00078e00ff */
[----:B------:R-:W-:-:S13]  /*2b70*/  ISETP.GE.U32.AND P0, PT, R0, 0x8000000, PT ;  /* 0x080000000000780c */ /* 0x000fda0003f06070 */
[C---:B------:R-:W-:Y:S02]  /*2b80*/  @P0 IMAD.SHL.U32 R3, R4.reuse, 0x200000, RZ ;  /* 0x0020000004030824 */ /* 0x040fe400078e00ff */
[----:B------:R-:W-:-:S03]  /*2b90*/  @!P0 IMAD.SHL.U32 R0, R4, 0x100, RZ ;  /* 0x0000010004008824 */ /* 0x000fc600078e00ff */
[----:B------:R-:W-:Y:S02]  /*2ba0*/  @P0 LOP3.LUT R3, R3, 0xfe00000, RZ, 0xc0, !PT ;  /* 0x0fe0000003030812 */ /* 0x000fe400078ec0ff */
        /* <DEDUP_REMOVED lines=10> */
.L_x_495:
[----:B------:R0:W5:Y:S01]  /*2c50*/  LDG.E.U16 R19, desc[UR36][R4.64] ;  /* 0x0000002404137981 */ /* 0x000162000c1e1500 */
[----:B------:R-:W-:Y:S05]  /*2c60*/  BRA `(.L_x_485) ;  /* 0x0000000400d07947 */ /* 0x000fea0003800000 */
.L_x_492:
        /* <DEDUP_REMOVED lines=13> */
.L_x_499:
        /* <DEDUP_REMOVED lines=21> */
.L_x_503:
[----:B------:R-:W-:Y:S05]  /*2e90*/  BSYNC B1 ;  /* 0x0000000000017941 */ /* 0x000fea0003800000 */
.L_x_502:
[----:B------:R-:W-:Y:S01]  /*2ea0*/  LEA R5, R0, 0x3b800000, 0x17 ;  /* 0x3b80000000057811 */ /* 0x000fe200078eb8ff */
[----:B------:R-:W-:-:S05]  /*2eb0*/  IMAD.SHL.U32 R0, R3, 0x100000, RZ ;  /* 0x0010000003007824 */ /* 0x000fca00078e00ff */
[----:B------:R-:W-:-:S07]  /*2ec0*/  LOP3.LUT R0, R5, R0, R6, 0xfe, !PT ;  /* 0x0000000005007212 */ /* 0x000fce00078efe06 */
.L_x_501:
[----:B------:R-:W-:Y:S05]  /*2ed0*/  BSYNC B0 ;  /* 0x0000000000007941 */ /* 0x000fea0003800000 */
.L_x_500:
[----:B------:R-:W-:-:S04]  /*2ee0*/  F2FP.BF16.F32.PACK_AB R0, RZ, R0 ;  /* 0x00000000ff00723e */ /* 0x000fc800000010ff */
[----:B------:R-:W-:Y:S01]  /*2ef0*/  PRMT R19, R0, 0x7610, R19 ;  /* 0x0000761000137816 */ /* 0x000fe20000000013 */
[----:B------:R-:W-:Y:S06]  /*2f00*/  BRA `(.L_x_485) ;  /* 0x0000000400287947 */ /* 0x000fec0003800000 */
.L_x_498:
        /* <DEDUP_REMOVED lines=21> */
.L_x_507:
[----:B------:R-:W-:Y:S05]  /*3060*/  BSYNC B1 ;  /* 0x0000000000017941 */ /* 0x000fea0003800000 */
.L_x_506:
[----:B------:R-:W-:Y:S01]  /*3070*/  LEA R5, R0, 0x37800000, 0x17 ;  /* 0x3780000000057811 */ /* 0x000fe200078eb8ff */
[----:B------:R-:W-:-:S05]  /*3080*/  IMAD.SHL.U32 R0, R3, 0x200000, RZ ;  /* 0x0020000003007824 */ /* 0x000fca00078e00ff */
[----:B------:R-:W-:-:S07]  /*3090*/  LOP3.LUT R0, R5, R0, R6, 0xfe, !PT ;  /* 0x0000000005007212 */ /* 0x000fce00078efe06 */
.L_x_505:
[----:B------:R-:W-:Y:S05]  /*30a0*/  BSYNC B0 ;  /* 0x0000000000007941 */ /* 0x000fea0003800000 */
.L_x_504:
[----:B------:R-:W-:-:S04]  /*30b0*/  F2FP.BF16.F32.PACK_AB R0, RZ, R0 ;  /* 0x00000000ff00723e */ /* 0x000fc800000010ff */
[----:B------:R-:W-:Y:S01]  /*30c0*/  PRMT R19, R0, 0x7610, R19 ;  /* 0x0000761000137816 */ /* 0x000fe20000000013 */
[----:B------:R-:W-:Y:S06]  /*30d0*/  BRA `(.L_x_485) ;  /* 0x0000000000b47947 */ /* 0x000fec0003800000 */
.L_x_497:
        /* <DEDUP_REMOVED lines=14> */
.L_x_511:
[----:B------:R-:W-:Y:S05]  /*31c0*/  BSYNC B0 ;  /* 0x0000000000007941 */ /* 0x000fea0003800000 */
.L_x_510:
[----:B------:R-:W-:-:S04]  /*31d0*/  F2FP.BF16.F32.PACK_AB R0, RZ, R0 ;  /* 0x00000000ff00723e */ /* 0x000fc800000010ff */
[----:B------:R-:W-:Y:S01]  /*31e0*/  PRMT R19, R0, 0x7610, R19 ;  /* 0x0000761000137816 */ /* 0x000fe20000000013 */
[----:B------:R-:W-:Y:S06]  /*31f0*/  BRA `(.L_x_485) ;  /* 0x00000000006c7947 */ /* 0x000fec0003800000 */
.L_x_484:
        /* <DEDUP_REMOVED lines=16> */
.L_x_512:
[----:B------:R-:W-:Y:S01]  /*3300*/  PRMT R19, RZ, 0x7610, R19 ;  /* 0x00007610ff137816 */ /* 0x000fe20000000013 */
[----:B------:R-:W-:Y:S06]  /*3310*/  BRA `(.L_x_485) ;  /* 0x0000000000247947 */ /* 0x000fec0003800000 */
.L_x_509:
[----:B------:R-:W2:Y:S02]  /*3320*/  LDG.E.64 R4, desc[UR36][R4.64] ;  /* 0x0000002404047981 */ /* 0x000ea4000c1e1b00 */
[----:B--2---:R-:W0:Y:S02]  /*3330*/  I2F.U64 R0, R4 ;  /* 0x0000000400007312 */ /* 0x004e240000301000 */
[----:B0-----:R-:W-:-:S04]  /*3340*/  F2FP.BF16.F32.PACK_AB R0, RZ, R0 ;  /* 0x00000000ff00723e */ /* 0x001fc800000010ff */
[----:B------:R-:W-:Y:S01]  /*3350*/  PRMT R19, R0, 0x7610, R19 ;  /* 0x0000761000137816 */ /* 0x000fe20000000013 */
[----:B------:R-:W-:Y:S06]  /*3360*/  BRA `(.L_x_485) ;  /* 0x0000000000107947 */ /* 0x000fec0003800000 */
.L_x_508:
[----:B------:R-:W2:Y:S02]  /*3370*/  LDG.E R4, desc[UR36][R4.64] ;  /* 0x0000002404047981 */ /* 0x000ea4000c1e1900 */
[----:B--2---:R-:W-:-:S04]  /*3380*/  I2FP.F32.U32 R0, R4 ;  /* 0x0000000400007245 */ /* 0x004fc80000201000 */
[----:B------:R-:W-:-:S04]  /*3390*/  F2FP.BF16.F32.PACK_AB R0, RZ, R0 ;  /* 0x00000000ff00723e */ /* 0x000fc800000010ff */
[----:B------:R-:W-:-:S07]  /*33a0*/  PRMT R19, R0, 0x7610, R19 ;  /* 0x0000761000137816 */ /* 0x000fce0000000013 */
.L_x_485:
        /* <DEDUP_REMOVED lines=21> */
.L_x_516:
[----:B------:R-:W2:Y:S02]  /*3500*/  LDG.E.U8 R4, desc[UR36][R4.64] ;  /* 0x0000002404047981 */ /* 0x000ea4000c1e1100 */
[----:B--2---:R-:W-:-:S04]  /*3510*/  I2FP.F32.U32 R0, R4 ;  /* 0x0000000400007245 */ /* 0x004fc80000201000 */
[----:B------:R-:W-:-:S04]  /*3520*/  F2FP.BF16.F32.PACK_AB R0, RZ, R0 ;  /* 0x00000000ff00723e */ /* 0x000fc800000010ff */
[----:B------:R-:W-:Y:S01]  /*3530*/  PRMT R18, R0, 0x7610, R18 ;  /* 0x0000761000127816 */ /* 0x000fe20000000012 */
[----:B------:R-:W-:Y:S06]  /*3540*/  BRA `(.L_x_518) ;  /* 0x0000000c00c87947 */ /* 0x000fec0003800000 */
.L_x_515:
        /* <DEDUP_REMOVED lines=11> */
.L_x_520:
[----:B------:R-:W2:Y:S02]  /*3600*/  LDG.E R4, desc[UR36][R4.64] ;  /* 0x0000002404047981 */ /* 0x000ea4000c1e1900 */
[----:B--2---:R-:W-:-:S04]  /*3610*/  I2FP.F32.S32 R0, R4 ;  /* 0x0000000400007245 */ /* 0x004fc80000201400 */
[----:B------:R-:W-:-:S04]  /*3620*/  F2FP.BF16.F32.PACK_AB R0, RZ, R0 ;  /* 0x00000000ff00723e */ /* 0x000fc800000010ff */
[----:B------:R-:W-:Y:S01]  /*3630*/  PRMT R18, R0, 0x7610, R18 ;  /* 0x0000761000127816 */ /* 0x000fe20000000012 */
[----:B------:R-:W-:Y:S06]  /*3640*/  BRA `(.L_x_518) ;  /* 0x0000000c00887947 */ /* 0x000fec0003800000 */
.L_x_519:
[----:B------:R-:W2:Y:S02]  /*3650*/  LDG.E.U16 R4, desc[UR36][R4.64] ;  /* 0x0000002404047981 */ /* 0x000ea4000c1e1500 */
[----:B--2---:R-:W0:Y:S02]  /*3660*/  I2F.S16 R0, R4 ;  /* 0x0000000400007306 */ /* 0x004e240000101400 */
[----:B0-----:R-:W-:-:S04]  /*3670*/  F2FP.BF16.F32.PACK_AB R0, RZ, R0 ;  /* 0x00000000ff00723e */ /* 0x001fc800000010ff */
[----:B------:R-:W-:Y:S01]  /*3680*/  PRMT R18, R0, 0x7610, R18 ;  /* 0x0000761000127816 */ /* 0x000fe20000000012 */
[----:B------:R-:W-:Y:S06]  /*3690*/  BRA `(.L_x_518) ;  /* 0x0000000c00747947 */ /* 0x000fec0003800000 */
.L_x_514:
        /* <DEDUP_REMOVED lines=9> */
.L_x_522:
[----:B------:R-:W2:Y:S02]  /*3730*/  LDG.E.U16 R0, desc[UR36][R4.64] ;  /* 0x0000002404007981 */ /* 0x000ea4000c1e1500 */
[----:B--2---:R-:W-:-:S05]  /*3740*/  HADD2.F32 R0, -RZ, R0.H0_H0 ;  /* 0x20000000ff007230 */ /* 0x004fca0000004100 */
[----:B------:R-:W-:-:S04]  /*3750*/  F2FP.BF16.F32.PACK_AB R0, RZ, R0 ;  /* 0x00000000ff00723e */ /* 0x000fc800000010ff */
[----:B------:R-:W-:Y:S01]  /*3760*/  PRMT R18, R0, 0x7610, R18 ;  /* 0x0000761000127816 */ /* 0x000fe20000000012 */
[----:B------:R-:W-:Y:S06]  /*3770*/  BRA `(.L_x_518) ;  /* 0x0000000c003c7947 */ /* 0x000fec0003800000 */
.L_x_521:
        /* <DEDUP_REMOVED lines=9> */
.L_x_524:
[----:B------:R-:W2:Y:S02]  /*3810*/  LDG.E.U16 R4, desc[UR36][R4.64] ;  /* 0x0000002404047981 */ /* 0x000ea4000c1e1500 */
[----:B--2---:R-:W-:-:S05]  /*3820*/  HADD2.F32 R0, -RZ, R4.H0_H0 ;  /* 0x20000004ff007230 */ /* 0x004fca0000004100 */
[----:B------:R-:W-:-:S04]  /*3830*/  F2FP.BF16.F32.PACK_AB R0, RZ, R0 ;  /* 0x00000000ff00723e */ /* 0x000fc800000010ff */
[----:B------:R-:W-:Y:S01]  /*3840*/  PRMT R18, R0, 0x7610, R18 ;  /* 0x0000761000127816 */ /* 0x000fe20000000012 */
[----:B------:R-:W-:Y:S06]  /*3850*/  BRA `(.L_x_518) ;  /* 0x0000000c00047947 */ /* 0x000fec0003800000 */
.L_x_523:
        /* <DEDUP_REMOVED lines=9> */
.L_x_513:
        /* <DEDUP_REMOVED lines=14> */
.L_x_527:
        /* <DEDUP_REMOVED lines=9> */
.L_x_526:
        /* <DEDUP_REMOVED lines=28> */
.L_x_529:
        /* <DEDUP_REMOVED lines=15> */
.L_x_528:
[----:B------:R0:W5:Y:S01]  /*3d10*/  LDG.E.U16 R18, desc[UR36][R4.64] ;  /* 0x0000002404127981 */ /* 0x000162000c1e1500 */
[----:B------:R-:W-:Y:S05]  /*3d20*/  BRA `(.L_x_518) ;  /* 0x0000000400d07947 */ /* 0x000fea0003800000 */
.L_x_525:
        /* <DEDUP_REMOVED lines=13> */
.L_x_532:
        /* <DEDUP_REMOVED lines=21> */
.L_x_536:
[----:B------:R-:W-:Y:S05]  /*3f50*/  BSYNC B1 ;  /* 0x0000000000017941 */ /* 0x000fea0003800000 */
.L_x_535:
[----:B------:R-:W-:Y:S01]  /*3f60*/  LEA R5, R0, 0x3b800000, 0x17 ;  /* 0x3b80000000057811 */ /* 0x000fe200078eb8ff */
[----:B------:R-:W-:-:S05]  /*3f70*/  IMAD.SHL.U32 R0, R3, 0x100000, RZ ;  /* 0x0010000003007824 */ /* 0x000fca00078e00ff */
[----:B------:R-:W-:-:S07]  /*3f80*/  LOP3.LUT R0, R5, R0, R6, 0xfe, !PT ;  /* 0x0000000005007212 */ /* 0x000fce00078efe06 */
.L_x_534:
[----:B------:R-:W-:Y:S05]  /*3f90*/  BSYNC B0 ;  /* 0x0000000000007941 */ /* 0x000fea0003800000 */
.L_x_533:
[----:B------:R-:W-:-:S04]  /*3fa0*/  F2FP.BF16.F32.PACK_AB R0, RZ, R0 ;  /* 0x00000000ff00723e */ /* 0x000fc800000010ff */
[----:B------:R-:W-:Y:S01]  /*3fb0*/  PRMT R18, R0, 0x7610, R18 ;  /* 0x0000761000127816 */ /* 0x000fe20000000012 */
[----:B------:R-:W-:Y:S06]  /*3fc0*/  BRA `(.L_x_518) ;  /* 0x0000000400287947 */ /* 0x000fec0003800000 */
.L_x_531:
        /* <DEDUP_REMOVED lines=21> */
.L_x_540:
[----:B------:R-:W-:Y:S05]  /*4120*/  BSYNC B1 ;  /* 0x0000000000017941 */ /* 0x000fea0003800000 */
.L_x_539:
[----:B------:R-:W-:Y:S01]  /*4130*/  LEA R5, R0, 0x37800000, 0x17 ;  /* 0x3780000000057811 */ /* 0x000fe200078eb8ff */
[----:B------:R-:W-:-:S05]  /*4140*/  IMAD.SHL.U32 R0, R3, 0x200000, RZ ;  /* 0x0020000003007824 */ /* 0x000fca00078e00ff */
[----:B------:R-:W-:-:S07]  /*4150*/  LOP3.LUT R0, R5, R0, R6, 0xfe, !PT ;  /* 0x0000000005007212 */ /* 0x000fce00078efe06 */
.L_x_538:
[----:B------:R-:W-:Y:S05]  /*4160*/  BSYNC B0 ;  /* 0x0000000000007941 */ /* 0x000fea0003800000 */
.L_x_537:
[----:B------:R-:W-:-:S04]  /*4170*/  F2FP.BF16.F32.PACK_AB R0, RZ, R0 ;  /* 0x00000000ff00723e */ /* 0x000fc800000010ff */
[----:B------:R-:W-:Y:S01]  /*4180*/  PRMT R18, R0, 0x7610, R18 ;  /* 0x0000761000127816 */ /* 0x000fe20000000012 */
[----:B------:R-:W-:Y:S06]  /*4190*/  BRA `(.L_x_518) ;  /* 0x0000000000b47947 */ /* 0x000fec0003800000 */
.L_x_530:
        /* <DEDUP_REMOVED lines=14> */
.L_x_544:
[----:B------:R-:W-:Y:S05]  /*4280*/  BSYNC B0 ;  /* 0x0000000000007941 */ /* 0x000fea0003800000 */
.L_x_543:
[----:B------:R-:W-:-:S04]  /*4290*/  F2FP.BF16.F32.PACK_AB R0, RZ, R0 ;  /* 0x00000000ff00723e */ /* 0x000fc800000010ff */
[----:B------:R-:W-:Y:S01]  /*42a0*/  PRMT R18, R0, 0x7610, R18 ;  /* 0x0000761000127816 */ /* 0x000fe20000000012 */
[----:B------:R-:W-:Y:S06]  /*42b0*/  BRA `(.L_x_518) ;  /* 0x00000000006c7947 */ /* 0x000fec0003800000 */
.L_x_517:
        /* <DEDUP_REMOVED lines=16> */
.L_x_545:
[----:B------:R-:W-:Y:S01]  /*43c0*/  PRMT R18, RZ, 0x7610, R18 ;  /* 0x00007610ff127816 */ /* 0x000fe20000000012 */
[----:B------:R-:W-:Y:S06]  /*43d0*/  BRA `(.L_x_518) ;  /* 0x0000000000247947 */ /* 0x000fec0003800000 */
.L_x_542:
[----:B------:R-:W2:Y:S02]  /*43e0*/  LDG.E.64 R4, desc[UR36][R4.64] ;  /* 0x0000002404047981 */ /* 0x000ea4000c1e1b00 */
[----:B--2---:R-:W0:Y:S02]  /*43f0*/  I2F.U64 R0, R4 ;  /* 0x0000000400007312 */ /* 0x004e240000301000 */
[----:B0-----:R-:W-:-:S04]  /*4400*/  F2FP.BF16.F32.PACK_AB R0, RZ, R0 ;  /* 0x00000000ff00723e */ /* 0x001fc800000010ff */
[----:B------:R-:W-:Y:S01]  /*4410*/  PRMT R18, R0, 0x7610, R18 ;  /* 0x0000761000127816 */ /* 0x000fe20000000012 */
[----:B------:R-:W-:Y:S06]  /*4420*/  BRA `(.L_x_518) ;  /* 0x0000000000107947 */ /* 0x000fec0003800000 */
.L_x_541:
[----:B------:R-:W2:Y:S02]  /*4430*/  LDG.E R4, desc[UR36][R4.64] ;  /* 0x0000002404047981 */ /* 0x000ea4000c1e1900 */
[----:B--2---:R-:W-:-:S04]  /*4440*/  I2FP.F32.U32 R0, R4 ;  /* 0x0000000400007245 */ /* 0x004fc80000201000 */
[----:B------:R-:W-:-:S04]  /*4450*/  F2FP.BF16.F32.PACK_AB R0, RZ, R0 ;  /* 0x00000000ff00723e */ /* 0x000fc800000010ff */
[----:B------:R-:W-:-:S07]  /*4460*/  PRMT R18, R0, 0x7610, R18 ;  /* 0x0000761000127816 */ /* 0x000fce0000000012 */
.L_x_518:
[----:B------:R-:W-:-:S07]  /*4470*/  VIADD R27, R27, 0x80 ;  /* 0x000000801b1b7836 */ /* 0x000fce0000000000 */
.L_x_479:
[----:B------:R-:W-:Y:S05]  /*4480*/  BSYNC B6 ;  /* 0x0000000000067941 */ /* 0x000fea0003800000 */
.L_x_478:
[----:B------:R-:W-:Y:S01]  /*4490*/  ISETP.GE.AND P0, PT, R27, R16, PT ;  /* 0x000000101b00720c */ /* 0x000fe20003f06270 */
[----:B------:R-:W-:Y:S01]  /*44a0*/  BSSY B6, `(.L_x_546) ;  /* 0x0000220000067945 */ /* 0x000fe20003800000 */
[----:B------:R-:W-:Y:S02]  /*44b0*/  PRMT R22, RZ, 0x7610, R22 ;  /* 0x00007610ff167816 */ /* 0x000fe40000000016 */
[----:B------:R-:W-:Y:S02]  /*44c0*/  PRMT R24, RZ, 0x7610, R24 ;  /* 0x00007610ff187816 */ /* 0x000fe40000000018 */
[----:B------:R-:W-:-:S07]  /*44d0*/  PRMT R26, RZ, 0x7610, R26 ;  /* 0x00007610ff1a7816 */ /* 0x000fce000000001a */
        /* <DEDUP_REMOVED lines=23> */
.L_x_551:
[----:B------:R-:W2:Y:S02]  /*4650*/  LDG.E.U8 R4, desc[UR36][R4.64] ;  /* 0x0000002404047981 */ /* 0x000ea4000c1e1100 */
[----:B--2---:R-:W-:-:S04]  /*4660*/  I2FP.F32.U32 R0, R4 ;  /* 0x0000000400007245 */ /* 0x004fc80000201000 */
[----:B------:R-:W-:-:S04]  /*4670*/  F2FP.BF16.F32.PACK_AB R0, RZ, R0 ;  /* 0x00000000ff00723e */ /* 0x000fc800000010ff */
[----:B------:R-:W-:Y:S01]  /*4680*/  PRMT R24, R0, 0x7610, R24 ;  /* 0x0000761000187816 */ /* 0x000fe20000000018 */
[----:B------:R-:W-:Y:S06]  /*4690*/  BRA `(.L_x_553) ;  /* 0x0000000c00c87947 */ /* 0x000fec0003800000 */
.L_x_550:
        /* <DEDUP_REMOVED lines=11> */
.L_x_555:
[----:B------:R-:W2:Y:S02]  /*4750*/  LDG.E R4, desc[UR36][R4.64] ;  /* 0x0000002404047981 */ /* 0x000ea4000c1e1900 */
[----:B--2---:R-:W-:-:S04]  /*4760*/  I2FP.F32.S32 R0, R4 ;  /* 0x0000000400007245 */ /* 0x004fc80000201400 */
[----:B------:R-:W-:-:S04]  /*4770*/  F2FP.BF16.F32.PACK_AB R0, RZ, R0 ;  /* 0x00000000ff00723e */ /* 0x000fc800000010ff */
[----:B------:R-:W-:Y:S01]  /*4780*/  PRMT R24, R0, 0x7610, R24 ;  /* 0x0000761000187816 */ /* 0x000fe20000000018 */
[----:B------:R-:W-:Y:S06]  /*4790*/  BRA `(.L_x_553) ;  /* 0x0000000c00887947 */ /* 0x000fec0003800000 */
.L_x_554:
[----:B------:R-:W2:Y:S02]  /*47a0*/  LDG.E.U16 R4, desc[UR36][R4.64] ;  /* 0x0000002404047981 */ /* 0x000ea4000c1e1500 */
[----:B--2---:R-:W0:Y:S02]  /*47b0*/  I2F.S16 R0, R4 ;  /* 0x0000000400007306 */ /* 0x004e240000101400 */
[----:B0-----:R-:W-:-:S04]  /*47c0*/  F2FP.BF16.F32.PACK_AB R0, RZ, R0 ;  /* 0x00000000ff00723e */ /* 0x001fc800000010ff */
[----:B------:R-:W-:Y:S01]  /*47d0*/  PRMT R24, R0, 0x7610, R24 ;  /* 0x0000761000187816 */ /* 0x000fe20000000018 */
[----:B------:R-:W-:Y:S06]  /*47e0*/  BRA `(.L_x_553) ;  /* 0x0000000c00747947 */ /* 0x000fec0003800000 */
.L_x_549:
        /* <DEDUP_REMOVED lines=9> */
.L_x_557:
[----:B------:R-:W2:Y:S02]  /*4880*/  LDG.E.U16 R0, desc[UR36][R4.64] ;  /* 0x0000002404007981 */ /* 0x000ea4000c1e1500 */
[----:B--2---:R-:W-:-:S05]  /*4890*/  HADD2.F32 R0, -RZ, R0.H0_H0 ;  /* 0x20000000ff007230 */ /* 0x004fca0000004100 */
[----:B------:R-:W-:-:S04]  /*48a0*/  F2FP.BF16.F32.PACK_AB R0, RZ, R0 ;  /* 0x00000000ff00723e */ /* 0x000fc800000010ff */
[----:B------:R-:W-:Y:S01]  /*48b0*/  PRMT R24, R0, 0x7610, R24 ;  /* 0x0000761000187816 */ /* 0x000fe20000000018 */
[----:B------:R-:W-:Y:S06]  /*48c0*/  BRA `(.L_x_553) ;  /* 0x0000000c003c7947 */ /* 0x000fec0003800000 */
.L_x_556:
        /* <DEDUP_REMOVED lines=9> */
.L_x_559:
[----:B------:R-:W2:Y:S02]  /*4960*/  LDG.E.U16 R4, desc[UR36][R4.64] ;  /* 0x0000002404047981 */ /* 0x000ea4000c1e1500 */
[----:B--2---:R-:W-:-:S05]  /*4970*/  HADD2.F32 R0, -RZ, R4.H0_H0 ;  /* 0x20000004ff007230 */ /* 0x004fca0000004100 */
[----:B------:R-:W-:-:S04]  /*4980*/  F2FP.BF16.F32.PACK_AB R0, RZ, R0 ;  /* 0x00000000ff00723e */ /* 0x000fc800000010ff */
[----:B------:R-:W-:Y:S01]  /*4990*/  PRMT R24, R0, 0x7610, R24 ;  /* 0x0000761000187816 */ /* 0x000fe20000000018 */
[----:B------:R-:W-:Y:S06]  /*49a0*/  BRA `(.L_x_553) ;  /* 0x0000000c00047947 */ /* 0x000fec0003800000 */
.L_x_558:
        /* <DEDUP_REMOVED lines=9> */
.L_x_548:
        /* <DEDUP_REMOVED lines=14> */
.L_x_562:
        /* <DEDUP_REMOVED lines=9> */
.L_x_561:
        /* <DEDUP_REMOVED lines=28> */
.L_x_564:
        /* <DEDUP_REMOVED lines=15> */
.L_x_563:
[----:B------:R0:W5:Y:S01]  /*4e60*/  LDG.E.U16 R24, desc[UR36][R4.64] ;  /* 0x0000002404187981 */ /* 0x000162000c1e1500 */
[----:B------:R-:W-:Y:S05]  /*4e70*/  BRA `(.L_x_553) ;  /* 0x0000000400d07947 */ /* 0x000fea0003800000 */
.L_x_560:
        /* <DEDUP_REMOVED lines=13> */
.L_x_567:
        /* <DEDUP_REMOVED lines=21> */
.L_x_571:
[----:B------:R-:W-:Y:S05]  /*50a0*/  BSYNC B1 ;  /* 0x0000000000017941 */ /* 0x000fea0003800000 */
.L_x_570:
[----:B------:R-:W-:Y:S01]  /*50b0*/  LEA R5, R0, 0x3b800000, 0x17 ;  /* 0x3b80000000057811 */ /* 0x000fe200078eb8ff */
[----:B------:R-:W-:-:S05]  /*50c0*/  IMAD.SHL.U32 R0, R3, 0x100000, RZ ;  /* 0x0010000003007824 */ /* 0x000fca00078e00ff */
[----:B------:R-:W-:-:S07]  /*50d0*/  LOP3.LUT R0, R5, R0, R6, 0xfe, !PT ;  /* 0x0000000005007212 */ /* 0x000fce00078efe06 */
.L_x_569:
[----:B------:R-:W-:Y:S05]  /*50e0*/  BSYNC B0 ;  /* 0x0000000000007941 */ /* 0x000fea0003800000 */
.L_x_568:
[----:B------:R-:W-:-:S04]  /*50f0*/  F2FP.BF16.F32.PACK_AB R0, RZ, R0 ;  /* 0x00000000ff00723e */ /* 0x000fc800000010ff */
[----:B------:R-:W-:Y:S01]  /*5100*/  PRMT R24, R0, 0x7610, R24 ;  /* 0x0000761000187816 */ /* 0x000fe20000000018 */
[----:B------:R-:W-:Y:S06]  /*5110*/  BRA `(.L_x_553) ;  /* 0x0000000400287947 */ /* 0x000fec0003800000 */
.L_x_566:
        /* <DEDUP_REMOVED lines=21> */
.L_x_575:
[----:B------:R-:W-:Y:S05]  /*5270*/  BSYNC B1 ;  /* 0x0000000000017941 */ /* 0x000fea0003800000 */
.L_x_574:
[----:B------:R-:W-:Y:S01]  /*5280*/  LEA R5, R0, 0x37800000, 0x17 ;  /* 0x3780000000057811 */ /* 0x000fe200078eb8ff */
[----:B------:R-:W-:-:S05]  /*5290*/  IMAD.SHL.U32 R0, R3, 0x200000, RZ ;  /* 0x0020000003007824 */ /* 0x000fca00078e00ff */
[----:B------:R-:W-:-:S07]  /*52a0*/  LOP3.LUT R0, R5, R0, R6, 0xfe, !PT ;  /* 0x0000000005007212 */ /* 0x000fce00078efe06 */
.L_x_573:
[----:B------:R-:W-:Y:S05]  /*52b0*/  BSYNC B0 ;  /* 0x0000000000007941 */ /* 0x000fea0003800000 */
.L_x_572:
[----:B------:R-:W-:-:S04]  /*52c0*/  F2FP.BF16.F32.PACK_AB R0, RZ, R0 ;  /* 0x00000000ff00723e */ /* 0x000fc800000010ff */
[----:B------:R-:W-:Y:S01]  /*52d0*/  PRMT R24, R0, 0x7610, R24 ;  /* 0x0000761000187816 */ /* 0x000fe20000000018 */
[----:B------:R-:W-:Y:S06]  /*52e0*/  BRA `(.L_x_553) ;  /* 0x0000000000b47947 */ /* 0x000fec0003800000 */
.L_x_565:
        /* <DEDUP_REMOVED lines=14> */
.L_x_579:
[----:B------:R-:W-:Y:S05]  /*53d0*/  BSYNC B0 ;  /* 0x0000000000007941 */ /* 0x000fea0003800000 */
.L_x_578:
[----:B------:R-:W-:-:S04]  /*53e0*/  F2FP.BF16.F32.PACK_AB R0, RZ, R0 ;  /* 0x00000000ff00723e */ /* 0x000fc800000010ff */
[----:B------:R-:W-:Y:S01]  /*53f0*/  PRMT R24, R0, 0x7610, R24 ;  /* 0x0000761000187816 */ /* 0x000fe20000000018 */
[----:B------:R-:W-:Y:S06]  /*5400*/  BRA `(.L_x_553) ;  /* 0x00000000006c7947 */ /* 0x000fec0003800000 */
.L_x_552:
        /* <DEDUP_REMOVED lines=16> */
.L_x_580:
[----:B------:R-:W-:Y:S01]  /*5510*/  PRMT R24, RZ, 0x7610, R24 ;  /* 0x00007610ff187816 */ /* 0x000fe20000000018 */
[----:B------:R-:W-:Y:S06]  /*5520*/  BRA `(.L_x_553) ;  /* 0x0000000000247947 */ /* 0x000fec0003800000 */
.L_x_577:
[----:B------:R-:W2:Y:S02]  /*5530*/  LDG.E.64 R4, desc[UR36][R4.64] ;  /* 0x0000002404047981 */ /* 0x000ea4000c1e1b00 */
[----:B--2---:R-:W0:Y:S02]  /*5540*/  I2F.U64 R0, R4 ;  /* 0x0000000400007312 */ /* 0x004e240000301000 */
[----:B0-----:R-:W-:-:S04]  /*5550*/  F2FP.BF16.F32.PACK_AB R0, RZ, R0 ;  /* 0x00000000ff00723e */ /* 0x001fc800000010ff */
[----:B------:R-:W-:Y:S01]  /*5560*/  PRMT R24, R0, 0x7610, R24 ;  /* 0x0000761000187816 */ /* 0x000fe20000000018 */
[----:B------:R-:W-:Y:S06]  /*5570*/  BRA `(.L_x_553) ;  /* 0x0000000000107947 */ /* 0x000fec0003800000 */
.L_x_576:
[----:B------:R-:W2:Y:S02]  /*5580*/  LDG.E R4, desc[UR36][R4.64] ;  /* 0x0000002404047981 */ /* 0x000ea4000c1e1900 */
[----:B--2---:R-:W-:-:S04]  /*5590*/  I2FP.F32.U32 R0, R4 ;  /* 0x0000000400007245 */ /* 0x004fc80000201000 */
[----:B------:R-:W-:-:S04]  /*55a0*/  F2FP.BF16.F32.PACK_AB R0, RZ, R0 ;  /* 0x00000000ff00723e */ /* 0x000fc800000010ff */
[----:B------:R-:W-:-:S07]  /*55b0*/  PRMT R24, R0, 0x7610, R24 ;  /* 0x0000761000187816 */ /* 0x000fce0000000018 */
.L_x_553:
[----:B------:R-:W1:Y:S01]  /*55c0*/  LDC.U8 R6, c[0x0][0x235] ;  /* 0x00008d40ff067b82 */ /* 0x000e620000000000 */
[----:B------:R-:W-:Y:S02]  /*55d0*/  ULDC UR4, c[0x0][0x23c] ;  /* 0x00008f0000047ab9 */ /* 0x000fe40000000800 */
[----:B------:R-:W-:-:S05]  /*55e0*/  IMAD R3, R26, UR4, RZ ;  /* 0x000000041a037c24 */ /* 0x000fca000f8e02ff */
[----:B0-----:R-:W0:Y:S01]  /*55f0*/  LDC.64 R4, c[0x0][0x228] ;  /* 0x00008a00ff047b82 */ /* 0x001e220000000a00 */
[----:B-1----:R-:W-:-:S04]  /*5600*/  PRMT R0, R6, 0x9910, RZ ;  /* 0x0000991006007816 */ /* 0x002fc800000000ff */
[----:B------:R-:W-:Y:S02]  /*5610*/  ISETP.GT.AND P1, PT, R0, 0x9, PT ;  /* 0x000000090000780c */ /* 0x000fe40003f24270 */
[----:B0-----:R-:W-:-:S05]  /*5620*/  IADD3 R4, P0, R3, R4, RZ ;  /* 0x0000000403047210 */ /* 0x001fca0007f1e0ff */
[----:B------:R-:W-:-:S06]  /*5630*/  IMAD.X R5, RZ, RZ, R5, P0 ;  /* 0x000000ffff057224 */ /* 0x000fcc00000e0605 */
        /* <DEDUP_REMOVED lines=14> */
.L_x_584:
[----:B------:R-:W2:Y:S02]  /*5720*/  LDG.E.U8 R4, desc[UR36][R4.64] ;  /* 0x0000002404047981 */ /* 0x000ea4000c1e1100 */
[----:B--2---:R-:W-:-:S04]  /*5730*/  I2FP.F32.U32 R0, R4 ;  /* 0x0000000400007245 */ /* 0x004fc80000201000 */
[----:B------:R-:W-:-:S04]  /*5740*/  F2FP.BF16.F32.PACK_AB R0, RZ, R0 ;  /* 0x00000000ff00723e */ /* 0x000fc800000010ff */
[----:B------:R-:W-:Y:S01]  /*5750*/  PRMT R26, R0, 0x7610, R26 ;  /* 0x00007610001a7816 */ /* 0x000fe2000000001a */
[----:B------:R-:W-:Y:S06]  /*5760*/  BRA `(.L_x_586) ;  /* 0x0000000c00c87947 */ /* 0x000fec0003800000 */
.L_x_583:
        /* <DEDUP_REMOVED lines=11> */
.L_x_588:
[----:B------:R-:W2:Y:S02]  /*5820*/  LDG.E R4, desc[UR36][R4.64] ;  /* 0x0000002404047981 */ /* 0x000ea4000c1e1900 */
[----:B--2---:R-:W-:-:S04]  /*5830*/  I2FP.F32.S32 R0, R4 ;  /* 0x0000000400007245 */ /* 0x004fc80000201400 */
[----:B------:R-:W-:-:S04]  /*5840*/  F2FP.BF16.F32.PACK_AB R0, RZ, R0 ;  /* 0x00000000ff00723e */ /* 0x000fc800000010ff */
[----:B------:R-:W-:Y:S01]  /*5850*/  PRMT R26, R0, 0x7610, R26 ;  /* 0x00007610001a7816 */ /* 0x000fe2000000001a */
[----:B------:R-:W-:Y:S06]  /*5860*/  BRA `(.L_x_586) ;  /* 0x0000000c00887947 */ /* 0x000fec0003800000 */
.L_x_587:
[----:B------:R-:W2:Y:S02]  /*5870*/  LDG.E.U16 R4, desc[UR36][R4.64] ;  /* 0x0000002404047981 */ /* 0x000ea4000c1e1500 */
[----:B--2---:R-:W0:Y:S02]  /*5880*/  I2F.S16 R0, R4 ;  /* 0x0000000400007306 */ /* 0x004e240000101400 */
[----:B0-----:R-:W-:-:S04]  /*5890*/  F2FP.BF16.F32.PACK_AB R0, RZ, R0 ;  /* 0x00000000ff00723e */ /* 0x001fc800000010ff */
[----:B------:R-:W-:Y:S01]  /*58a0*/  PRMT R26, R0, 0x7610, R26 ;  /* 0x00007610001a7816 */ /* 0x000fe2000000001a */
[----:B------:R-:W-:Y:S06]  /*58b0*/  BRA `(.L_x_586) ;  /* 0x0000000c00747947 */ /* 0x000fec0003800000 */
.L_x_582:
        /* <DEDUP_REMOVED lines=9> */
.L_x_590:
[----:B------:R-:W2:Y:S02]  /*5950*/  LDG.E.U16 R0, desc[UR36][R4.64] ;  /* 0x0000002404007981 */ /* 0x000ea4000c1e1500 */
[----:B--2---:R-:W-:-:S05]  /*5960*/  HADD2.F32 R0, -RZ, R0.H0_H0 ;  /* 0x20000000ff007230 */ /* 0x004fca0000004100 */
[----:B------:R-:W-:-:S04]  /*5970*/  F2FP.BF16.F32.PACK_AB R0, RZ, R0 ;  /* 0x00000000ff00723e */ /* 0x000fc800000010ff */
[----:B------:R-:W-:Y:S01]  /*5980*/  PRMT R26, R0, 0x7610, R26 ;  /* 0x00007610001a7816 */ /* 0x000fe2000000001a */
[----:B------:R-:W-:Y:S06]  /*5990*/  BRA `(.L_x_586) ;  /* 0x0000000c003c7947 */ /* 0x000fec0003800000 */
.L_x_589:
        /* <DEDUP_REMOVED lines=9> */
.L_x_592:
[----:B------:R-:W2:Y:S02]  /*5a30*/  LDG.E.U16 R4, desc[UR36][R4.64] ;  /* 0x0000002404047981 */ /* 0x000ea4000c1e1500 */
[----:B--2---:R-:W-:-:S05]  /*5a40*/  HADD2.F32 R0, -RZ, R4.H0_H0 ;  /* 0x20000004ff007230 */ /* 0x004fca0000004100 */
[----:B------:R-:W-:-:S04]  /*5a50*/  F2FP.BF16.F32.PACK_AB R0, RZ, R0 ;  /* 0x00000000ff00723e */ /* 0x000fc800000010ff */
[----:B------:R-:W-:Y:S01]  /*5a60*/  PRMT R26, R0, 0x7610, R26 ;  /* 0x00007610001a7816 */ /* 0x000fe2000000001a */
[----:B------:R-:W-:Y:S06]  /*5a70*/  BRA `(.L_x_586) ;  /* 0x0000000c00047947 */ /* 0x000fec0003800000 */
.L_x_591:
        /* <DEDUP_REMOVED lines=9> */
.L_x_581:
        /* <DEDUP_REMOVED lines=14> */
.L_x_595:
        /* <DEDUP_REMOVED lines=9> */
.L_x_594:
        /* <DEDUP_REMOVED lines=28> */
.L_x_597:
        /* <DEDUP_REMOVED lines=15> */
.L_x_596:
[----:B------:R0:W5:Y:S01]  /*5f30*/  LDG.E.U16 R26, desc[UR36][R4.64] ;  /* 0x00000024041a7981 */ /* 0x000162000c1e1500 */
[----:B------:R-:W-:Y:S05]  /*5f40*/  BRA `(.L_x_586) ;  /* 0x0000000400d07947 */ /* 0x000fea0003800000 */
.L_x_593:
        /* <DEDUP_REMOVED lines=13> */
.L_x_600:
        /* <DEDUP_REMOVED lines=21> */
.L_x_604:
[----:B------:R-:W-:Y:S05]  /*6170*/  BSYNC B1 ;  /* 0x0000000000017941 */ /* 0x000fea0003800000 */
.L_x_603:
[----:B------:R-:W-:Y:S01]  /*6180*/  LEA R5, R0, 0x3b800000, 0x17 ;  /* 0x3b80000000057811 */ /* 0x000fe200078eb8ff */
[----:B------:R-:W-:-:S05]  /*6190*/  IMAD.SHL.U32 R0, R3, 0x100000, RZ ;  /* 0x0010000003007824 */ /* 0x000fca00078e00ff */
[----:B------:R-:W-:-:S07]  /*61a0*/  LOP3.LUT R0, R5, R0, R6, 0xfe, !PT ;  /* 0x0000000005007212 */ /* 0x000fce00078efe06 */
.L_x_602:
[----:B------:R-:W-:Y:S05]  /*61b0*/  BSYNC B0 ;  /* 0x0000000000007941 */ /* 0x000fea0003800000 */
.L_x_601:
[----:B------:R-:W-:-:S04]  /*61c0*/  F2FP.BF16.F32.PACK_AB R0, RZ, R0 ;  /* 0x00000000ff00723e */ /* 0x000fc800000010ff */
[----:B------:R-:W-:Y:S01]  /*61d0*/  PRMT R26, R0, 0x7610, R26 ;  /* 0x00007610001a7816 */ /* 0x000fe2000000001a */
[----:B------:R-:W-:Y:S06]  /*61e0*/  BRA `(.L_x_586) ;  /* 0x0000000400287947 */ /* 0x000fec0003800000 */
.L_x_599:
        /* <DEDUP_REMOVED lines=21> */
.L_x_608:
[----:B------:R-:W-:Y:S05]  /*6340*/  BSYNC B1 ;  /* 0x0000000000017941 */ /* 0x000fea0003800000 */
.L_x_607:
[----:B------:R-:W-:Y:S01]  /*6350*/  LEA R5, R0, 0x37800000, 0x17 ;  /* 0x3780000000057811 */ /* 0x000fe200078eb8ff */
[----:B------:R-:W-:-:S05]  /*6360*/  IMAD.SHL.U32 R0, R3, 0x200000, RZ ;  /* 0x0020000003007824 */ /* 0x000fca00078e00ff */
[----:B------:R-:W-:-:S07]  /*6370*/  LOP3.LUT R0, R5, R0, R6, 0xfe, !PT ;  /* 0x0000000005007212 */ /* 0x000fce00078efe06 */
.L_x_606:
[----:B------:R-:W-:Y:S05]  /*6380*/  BSYNC B0 ;  /* 0x0000000000007941 */ /* 0x000fea0003800000 */
.L_x_605:
[----:B------:R-:W-:-:S04]  /*6390*/  F2FP.BF16.F32.PACK_AB R0, RZ, R0 ;  /* 0x00000000ff00723e */ /* 0x000fc800000010ff */
[----:B------:R-:W-:Y:S01]  /*63a0*/  PRMT R26, R0, 0x7610, R26 ;  /* 0x00007610001a7816 */ /* 0x000fe2000000001a */
[----:B------:R-:W-:Y:S06]  /*63b0*/  BRA `(.L_x_586) ;  /* 0x0000000000b47947 */ /* 0x000fec0003800000 */
.L_x_598:
        /* <DEDUP_REMOVED lines=14> */
.L_x_612:
[----:B------:R-:W-:Y:S05]  /*64a0*/  BSYNC B0 ;  /* 0x0000000000007941 */ /* 0x000fea0003800000 */
.L_x_611:
[----:B------:R-:W-:-:S04]  /*64b0*/  F2FP.BF16.F32.PACK_AB R0, RZ, R0 ;  /* 0x00000000ff00723e */ /* 0x000fc800000010ff */
[----:B------:R-:W-:Y:S01]  /*64c0*/  PRMT R26, R0, 0x7610, R26 ;  /* 0x00007610001a7816 */ /* 0x000fe2000000001a */
[----:B------:R-:W-:Y:S06]  /*64d0*/  BRA `(.L_x_586) ;  /* 0x00000000006c7947 */ /* 0x000fec0003800000 */
.L_x_585:
        /* <DEDUP_REMOVED lines=16> */
.L_x_613:
[----:B------:R-:W-:Y:S01]  /*65e0*/  PRMT R26, RZ, 0x7610, R26 ;  /* 0x00007610ff1a7816 */ /* 0x000fe2000000001a */
[----:B------:R-:W-:Y:S06]  /*65f0*/  BRA `(.L_x_586) ;  /* 0x0000000000247947 */ /* 0x000fec0003800000 */
.L_x_610:
[----:B------:R-:W2:Y:S02]  /*6600*/  LDG.E.64 R4, desc[UR36][R4.64] ;  /* 0x0000002404047981 */ /* 0x000ea4000c1e1b00 */
[----:B--2---:R-:W0:Y:S02]  /*6610*/  I2F.U64 R0, R4 ;  /* 0x0000000400007312 */ /* 0x004e240000301000 */
[----:B0-----:R-:W-:-:S04]  /*6620*/  F2FP.BF16.F32.PACK_AB R0, RZ, R0 ;  /* 0x00000000ff00723e */ /* 0x001fc800000010ff */
[----:B------:R-:W-:Y:S01]  /*6630*/  PRMT R26, R0, 0x7610, R26 ;  /* 0x00007610001a7816 */ /* 0x000fe2000000001a */
[----:B------:R-:W-:Y:S06]  /*6640*/  BRA `(.L_x_586) ;  /* 0x0000000000107947 */ /* 0x000fec0003800000 */
.L_x_609:
[----:B------:R-:W2:Y:S02]  /*6650*/  LDG.E R4, desc[UR36][R4.64] ;  /* 0x0000002404047981 */ /* 0x000ea4000c1e1900 */
[----:B--2---:R-:W-:-:S04]  /*6660*/  I2FP.F32.U32 R0, R4 ;  /* 0x0000000400007245 */ /* 0x004fc80000201000 */
[----:B------:R-:W-:-:S04]  /*6670*/  F2FP.BF16.F32.PACK_AB R0, RZ, R0 ;  /* 0x00000000ff00723e */ /* 0x000fc800000010ff */
[----:B------:R-:W-:-:S07]  /*6680*/  PRMT R26, R0, 0x7610, R26 ;  /* 0x00007610001a7816 */ /* 0x000fce000000001a */
.L_x_586:
[----:B------:R-:W-:-:S07]  /*6690*/  VIADD R27, R27, 0x80 ;  /* 0x000000801b1b7836 */ /* 0x000fce0000000000 */
.L_x_547:
[----:B------:R-:W-:Y:S05]  /*66a0*/  BSYNC B6 ;  /* 0x0000000000067941 */ /* 0x000fea0003800000 */
.L_x_546:
        /* <DEDUP_REMOVED lines=26> */
.L_x_619:
[----:B------:R-:W2:Y:S02]  /*6850*/  LDG.E.U8 R4, desc[UR36][R4.64] ;  /* 0x0000002404047981 */ /* 0x000ea4000c1e1100 */
[----:B--2---:R-:W-:-:S04]  /*6860*/  I2FP.F32.U32 R0, R4 ;  /* 0x0000000400007245 */ /* 0x004fc80000201000 */
[----:B------:R-:W-:-:S04]  /*6870*/  F2FP.BF16.F32.PACK_AB R0, RZ, R0 ;  /* 0x00000000ff00723e */ /* 0x000fc800000010ff */
[----:B------:R-:W-:Y:S01]  /*6880*/  PRMT R22, R0, 0x7610, R22 ;  /* 0x0000761000167816 */ /* 0x000fe20000000016 */
[----:B------:R-:W-:Y:S06]  /*6890*/  BRA `(.L_x_621) ;  /* 0x0000000c00c87947 */ /* 0x000fec0003800000 */
.L_x_618:
        /* <DEDUP_REMOVED lines=11> */
.L_x_623:
[----:B------:R-:W2:Y:S02]  /*6950*/  LDG.E R4, desc[UR36][R4.64] ;  /* 0x0000002404047981 */ /* 0x000ea4000c1e1900 */
[----:B--2---:R-:W-:-:S04]  /*6960*/  I2FP.F32.S32 R0, R4 ;  /* 0x0000000400007245 */ /* 0x004fc80000201400 */
[----:B------:R-:W-:-:S04]  /*6970*/  F2FP.BF16.F32.PACK_AB R0, RZ, R0 ;  /* 0x00000000ff00723e */ /* 0x000fc800000010ff */
[----:B------:R-:W-:Y:S01]  /*6980*/  PRMT R22, R0, 0x7610, R22 ;  /* 0x0000761000167816 */ /* 0x000fe20000000016 */
[----:B------:R-:W-:Y:S06]  /*6990*/  BRA `(.L_x_621) ;  /* 0x0000000c00887947 */ /* 0x000fec0003800000 */
.L_x_622:
[----:B------:R-:W2:Y:S02]  /*69a0*/  LDG.E.U16 R4, desc[UR36][R4.64] ;  /* 0x0000002404047981 */ /* 0x000ea4000c1e1500 */
[----:B--2---:R-:W0:Y:S02]  /*69b0*/  I2F.S16 R0, R4 ;  /* 0x0000000400007306 */ /* 0x004e240000101400 */
[----:B0-----:R-:W-:-:S04]  /*69c0*/  F2FP.BF16.F32.PACK_AB R0, RZ, R0 ;  /* 0x00000000ff00723e */ /* 0x001fc800000010ff */
[----:B------:R-:W-:Y:S01]  /*69d0*/  PRMT R22, R0, 0x7610, R22 ;  /* 0x0000761000167816 */ /* 0x000fe20000000016 */
[----:B------:R-:W-:Y:S06]  /*69e0*/  BRA `(.L_x_621) ;  /* 0x0000000c00747947 */ /* 0x000fec0003800000 */
.L_x_617:
        /* <DEDUP_REMOVED lines=9> */
.L_x_625:
[----:B------:R-:W2:Y:S02]  /*6a80*/  LDG.E.U16 R0, desc[UR36][R4.64] ;  /* 0x0000002404007981 */ /* 0x000ea4000c1e1500 */
[----:B--2---:R-:W-:-:S05]  /*6a90*/  HADD2.F32 R0, -RZ, R0.H0_H0 ;  /* 0x20000000ff007230 */ /* 0x004fca0000004100 */
[----:B------:R-:W-:-:S04]  /*6aa0*/  F2FP.BF16.F32.PACK_AB R0, RZ, R0 ;  /* 0x00000000ff00723e */ /* 0x000fc800000010ff */
[----:B------:R-:W-:Y:S01]  /*6ab0*/  PRMT R22, R0, 0x7610, R22 ;  /* 0x0000761000167816 */ /* 0x000fe20000000016 */
[----:B------:R-:W-:Y:S06]  /*6ac0*/  BRA `(.L_x_621) ;  /* 0x0000000c003c7947 */ /* 0x000fec0003800000 */
.L_x_624:
        /* <DEDUP_REMOVED lines=9> */
.L_x_627:
[----:B------:R-:W2:Y:S02]  /*6b60*/  LDG.E.U16 R4, desc[UR36][R4.64] ;  /* 0x0000002404047981 */ /* 0x000ea4000c1e1500 */
[----:B--2---:R-:W-:-:S05]  /*6b70*/  HADD2.F32 R0, -RZ, R4.H0_H0 ;  /* 0x20000004ff007230 */ /* 0x004fca0000004100 */
[----:B------:R-:W-:-:S04]  /*6b80*/  F2FP.BF16.F32.PACK_AB R0, RZ, R0 ;  /* 0x00000000ff00723e */ /* 0x000fc800000010ff */
[----:B------:R-:W-:Y:S01]  /*6b90*/  PRMT R22, R0, 0x7610, R22 ;  /* 0x0000761000167816 */ /* 0x000fe20000000016 */
[----:B------:R-:W-:Y:S06]  /*6ba0*/  BRA `(.L_x_621) ;  /* 0x0000000c00047947 */ /* 0x000fec0003800000 */
.L_x_626:
        /* <DEDUP_REMOVED lines=9> */
.L_x_616:
        /* <DEDUP_REMOVED lines=14> */
.L_x_630:
        /* <DEDUP_REMOVED lines=9> */
.L_x_629:
        /* <DEDUP_REMOVED lines=28> */
.L_x_632:
        /* <DEDUP_REMOVED lines=15> */
.L_x_631:
[----:B------:R0:W5:Y:S01]  /*7060*/  LDG.E.U16 R22, desc[UR36][R4.64] ;  /* 0x0000002404167981 */ /* 0x000162000c1e1500 */
[----:B------:R-:W-:Y:S05]  /*7070*/  BRA `(.L_x_621) ;  /* 0x0000000400d07947 */ /* 0x000fea0003800000 */
.L_x_628:
        /* <DEDUP_REMOVED lines=13> */
.L_x_635:
        /* <DEDUP_REMOVED lines=21> */
.L_x_639:
[----:B------:R-:W-:Y:S05]  /*72a0*/  BSYNC B1 ;  /* 0x0000000000017941 */ /* 0x000fea0003800000 */
.L_x_638:
[----:B------:R-:W-:Y:S01]  /*72b0*/  LEA R5, R0, 0x3b800000, 0x17 ;  /* 0x3b80000000057811 */ /* 0x000fe200078eb8ff */
[----:B------:R-:W-:-:S05]  /*72c0*/  IMAD.SHL.U32 R0, R3, 0x100000, RZ ;  /* 0x0010000003007824 */ /* 0x000fca00078e00ff */
[----:B------:R-:W-:-:S07]  /*72d0*/  LOP3.LUT R0, R5, R0, R6, 0xfe, !PT ;  /* 0x0000000005007212 */ /* 0x000fce00078efe06 */
.L_x_637:
[----:B------:R-:W-:Y:S05]  /*72e0*/  BSYNC B0 ;  /* 0x0000000000007941 */ /* 0x000fea0003800000 */
.L_x_636:
[----:B------:R-:W-:-:S04]  /*72f0*/  F2FP.BF16.F32.PACK_AB R0, RZ, R0 ;  /* 0x00000000ff00723e */ /* 0x000fc800000010ff */
[----:B------:R-:W-:Y:S01]  /*7300*/  PRMT R22, R0, 0x7610, R22 ;  /* 0x0000761000167816 */ /* 0x000fe20000000016 */
[----:B------:R-:W-:Y:S06]  /*7310*/  BRA `(.L_x_621) ;  /* 0x0000000400287947 */ /* 0x000fec0003800000 */
.L_x_634:
        /* <DEDUP_REMOVED lines=21> */
.L_x_643:
[----:B------:R-:W-:Y:S05]  /*7470*/  BSYNC B1 ;  /* 0x0000000000017941 */ /* 0x000fea0003800000 */
.L_x_642:
[----:B------:R-:W-:Y:S01]  /*7480*/  LEA R5, R0, 0x37800000, 0x17 ;  /* 0x3780000000057811 */ /* 0x000fe200078eb8ff */
[----:B------:R-:W-:-:S05]  /*7490*/  IMAD.SHL.U32 R0, R3, 0x200000, RZ ;  /* 0x0020000003007824 */ /* 0x000fca00078e00ff */
[----:B------:R-:W-:-:S07]  /*74a0*/  LOP3.LUT R0, R5, R0, R6, 0xfe, !PT ;  /* 0x0000000005007212 */ /* 0x000fce00078efe06 */
.L_x_641:
[----:B------:R-:W-:Y:S05]  /*74b0*/  BSYNC B0 ;  /* 0x0000000000007941 */ /* 0x000fea0003800000 */
.L_x_640:
[----:B------:R-:W-:-:S04]  /*74c0*/  F2FP.BF16.F32.PACK_AB R0, RZ, R0 ;  /* 0x00000000ff00723e */ /* 0x000fc800000010ff */
[----:B------:R-:W-:Y:S01]  /*74d0*/  PRMT R22, R0, 0x7610, R22 ;  /* 0x0000761000167816 */ /* 0x000fe20000000016 */
[----:B------:R-:W-:Y:S06]  /*74e0*/  BRA `(.L_x_621) ;  /* 0x0000000000b47947 */ /* 0x000fec0003800000 */
.L_x_633:
        /* <DEDUP_REMOVED lines=14> */
.L_x_647:
[----:B------:R-:W-:Y:S05]  /*75d0*/  BSYNC B0 ;  /* 0x0000000000007941 */ /* 0x000fea0003800000 */
.L_x_646:
[----:B------:R-:W-:-:S04]  /*75e0*/  F2FP.BF16.F32.PACK_AB R0, RZ, R0 ;  /* 0x00000000ff00723e */ /* 0x000fc800000010ff */
[----:B------:R-:W-:Y:S01]  /*75f0*/  PRMT R22, R0, 0x7610, R22 ;  /* 0x0000761000167816 */ /* 0x000fe20000000016 */
[----:B------:R-:W-:Y:S06]  /*7600*/  BRA `(.L_x_621) ;  /* 0x00000000006c7947 */ /* 0x000fec0003800000 */
.L_x_620:
        /* <DEDUP_REMOVED lines=16> */
.L_x_648:
[----:B------:R-:W-:Y:S01]  /*7710*/  PRMT R22, RZ, 0x7610, R22 ;  /* 0x00007610ff167816 */ /* 0x000fe20000000016 */
[----:B------:R-:W-:Y:S06]  /*7720*/  BRA `(.L_x_621) ;  /* 0x0000000000247947 */ /* 0x000fec0003800000 */
.L_x_645:
[----:B------:R-:W2:Y:S02]  /*7730*/  LDG.E.64 R4, desc[UR36][R4.64] ;  /* 0x0000002404047981 */ /* 0x000ea4000c1e1b00 */
[----:B--2---:R-:W0:Y:S02]  /*7740*/  I2F.U64 R0, R4 ;  /* 0x0000000400007312 */ /* 0x004e240000301000 */
[----:B0-----:R-:W-:-:S04]  /*7750*/  F2FP.BF16.F32.PACK_AB R0, RZ, R0 ;  /* 0x00000000ff00723e */ /* 0x001fc800000010ff */
[----:B------:R-:W-:Y:S01]  /*7760*/  PRMT R22, R0, 0x7610, R22 ;  /* 0x0000761000167816 */ /* 0x000fe20000000016 */
[----:B------:R-:W-:Y:S06]  /*7770*/  BRA `(.L_x_621) ;  /* 0x0000000000107947 */ /* 0x000fec0003800000 */
.L_x_644:
[----:B------:R-:W2:Y:S02]  /*7780*/  LDG.E R4, desc[UR36][R4.64] ;  /* 0x0000002404047981 */ /* 0x000ea4000c1e1900 */
[----:B--2---:R-:W-:-:S04]  /*7790*/  I2FP.F32.U32 R0, R4 ;  /* 0x0000000400007245 */ /* 0x004fc80000201000 */
[----:B------:R-:W-:-:S04]  /*77a0*/  F2FP.BF16.F32.PACK_AB R0, RZ, R0 ;  /* 0x00000000ff00723e */ /* 0x000fc800000010ff */
[----:B------:R-:W-:-:S07]  /*77b0*/  PRMT R22, R0, 0x7610, R22 ;  /* 0x0000761000167816 */ /* 0x000fce0000000016 */
.L_x_621:
        /* <DEDUP_REMOVED lines=21> */
.L_x_652:
[----:B------:R-:W2:Y:S02]  /*7910*/  LDG.E.U8 R4, desc[UR36][R4.64] ;  /* 0x0000002404047981 */ /* 0x000ea4000c1e1100 */
[----:B--2---:R-:W-:-:S04]  /*7920*/  I2FP.F32.U32 R0, R4 ;  /* 0x0000000400007245 */ /* 0x004fc80000201000 */
[----:B------:R-:W-:Y:S01]  /*7930*/  F2FP.BF16.F32.PACK_AB R0, RZ, R0 ;  /* 0x00000000ff00723e */ /* 0x000fe200000010ff */
[----:B------:R-:W-:Y:S06]  /*7940*/  BRA `(.L_x_615) ;  /* 0x0000000c008c7947 */ /* 0x000fec0003800000 */
.L_x_651:
        /* <DEDUP_REMOVED lines=10> */
.L_x_655:
[----:B------:R-:W2:Y:S02]  /*79f0*/  LDG.E R4, desc[UR36][R4.64] ;  /* 0x0000002404047981 */ /* 0x000ea4000c1e1900 */
[----:B--2---:R-:W-:-:S04]  /*7a00*/  I2FP.F32.S32 R0, R4 ;  /* 0x0000000400007245 */ /* 0x004fc80000201400 */
[----:B------:R-:W-:Y:S01]  /*7a10*/  F2FP.BF16.F32.PACK_AB R0, RZ, R0 ;  /* 0x00000000ff00723e */ /* 0x000fe200000010ff */
[----:B------:R-:W-:Y:S06]  /*7a20*/  BRA `(.L_x_615) ;  /* 0x0000000c00547947 */ /* 0x000fec0003800000 */
.L_x_654:
[----:B------:R-:W2:Y:S02]  /*7a30*/  LDG.E.U16 R4, desc[UR36][R4.64] ;  /* 0x0000002404047981 */ /* 0x000ea4000c1e1500 */
[----:B--2---:R-:W0:Y:S02]  /*7a40*/  I2F.S16 R0, R4 ;  /* 0x0000000400007306 */ /* 0x004e240000101400 */
[----:B0-----:R-:W-:Y:S01]  /*7a50*/  F2FP.BF16.F32.PACK_AB R0, RZ, R0 ;  /* 0x00000000ff00723e */ /* 0x001fe200000010ff */
[----:B------:R-:W-:Y:S06]  /*7a60*/  BRA `(.L_x_615) ;  /* 0x0000000c00447947 */ /* 0x000fec0003800000 */
.L_x_650:
        /* <DEDUP_REMOVED lines=9> */
.L_x_657:
[----:B------:R-:W2:Y:S02]  /*7b00*/  LDG.E.U16 R0, desc[UR36][R4.64] ;  /* 0x0000002404007981 */ /* 0x000ea4000c1e1500 */
[----:B--2---:R-:W-:-:S05]  /*7b10*/  HADD2.F32 R0, -RZ, R0.H0_H0 ;  /* 0x20000000ff007230 */ /* 0x004fca0000004100 */
[----:B------:R-:W-:Y:S01]  /*7b20*/  F2FP.BF16.F32.PACK_AB R0, RZ, R0 ;  /* 0x00000000ff00723e */ /* 0x000fe200000010ff */
[----:B------:R-:W-:Y:S06]  /*7b30*/  BRA `(.L_x_615) ;  /* 0x0000000c00107947 */ /* 0x000fec0003800000 */
.L_x_656:
        /* <DEDUP_REMOVED lines=9> */
.L_x_659:
[----:B------:R-:W2:Y:S02]  /*7bd0*/  LDG.E.U16 R4, desc[UR36][R4.64] ;  /* 0x0000002404047981 */ /* 0x000ea4000c1e1500 */
[----:B--2---:R-:W-:-:S05]  /*7be0*/  HADD2.F32 R0, -RZ, R4.H0_H0 ;  /* 0x20000004ff007230 */ /* 0x004fca0000004100 */
[----:B------:R-:W-:Y:S01]  /*7bf0*/  F2FP.BF16.F32.PACK_AB R0, RZ, R0 ;  /* 0x00000000ff00723e */ /* 0x000fe200000010ff */
[----:B------:R-:W-:Y:S06]  /*7c00*/  BRA `(.L_x_615) ;  /* 0x0000000800dc7947 */ /* 0x000fec0003800000 */
.L_x_658:
        /* <DEDUP_REMOVED lines=8> */
.L_x_649:
        /* <DEDUP_REMOVED lines=13> */
.L_x_662:
        /* <DEDUP_REMOVED lines=8> */
.L_x_661:
        /* <DEDUP_REMOVED lines=28> */
.L_x_664:
        /* <DEDUP_REMOVED lines=12> */
[----:B------:R-:W-:Y:S01]  /*8060*/  F2FP.BF16.F32.PACK_AB R0, RZ, R0 ;  /* 0x00000000ff00723e */ /* 0x000fe200000010ff */
[----:B------:R-:W-:Y:S06]  /*8070*/  BRA `(.L_x_615) ;  /* 0x0000000400c07947 */ /* 0x000fec0003800000 */
.L_x_663:
[----:B------:R1:W5:Y:S01]  /*8080*/  LDG.E.U16 R0, desc[UR36][R4.64] ;  /* 0x0000002404007981 */ /* 0x000362000c1e1500 */
[----:B------:R-:W-:Y:S05]  /*8090*/  BRA `(.L_x_615) ;  /* 0x0000000400b87947 */ /* 0x000fea0003800000 */
.L_x_660:
        /* <DEDUP_REMOVED lines=12> */
.L_x_667:
        /* <DEDUP_REMOVED lines=21> */
.L_x_671:
[----:B------:R-:W-:Y:S05]  /*82b0*/  BSYNC B1 ;  /* 0x0000000000017941 */ /* 0x000fea0003800000 */
.L_x_670:
[----:B------:R-:W-:Y:S01]  /*82c0*/  LEA R5, R0, 0x3b800000, 0x17 ;  /* 0x3b80000000057811 */ /* 0x000fe200078eb8ff */
[----:B------:R-:W-:-:S05]  /*82d0*/  IMAD.SHL.U32 R0, R3, 0x100000, RZ ;  /* 0x0010000003007824 */ /* 0x000fca00078e00ff */
[----:B------:R-:W-:-:S07]  /*82e0*/  LOP3.LUT R0, R5, R0, R6, 0xfe, !PT ;  /* 0x0000000005007212 */ /* 0x000fce00078efe06 */
.L_x_669:
[----:B------:R-:W-:Y:S05]  /*82f0*/  BSYNC B0 ;  /* 0x0000000000007941 */ /* 0x000fea0003800000 */
.L_x_668:
[----:B------:R-:W-:Y:S01]  /*8300*/  F2FP.BF16.F32.PACK_AB R0, RZ, R0 ;  /* 0x00000000ff00723e */ /* 0x000fe200000010ff */
[----:B------:R-:W-:Y:S06]  /*8310*/  BRA `(.L_x_615) ;  /* 0x0000000400187947 */ /* 0x000fec0003800000 */
.L_x_666:
        /* <DEDUP_REMOVED lines=21> */
.L_x_675:
[----:B------:R-:W-:Y:S05]  /*8470*/  BSYNC B1 ;  /* 0x0000000000017941 */ /* 0x000fea0003800000 */
.L_x_674:
[----:B------:R-:W-:Y:S01]  /*8480*/  LEA R5, R0, 0x37800000, 0x17 ;  /* 0x3780000000057811 */ /* 0x000fe200078eb8ff */
[----:B------:R-:W-:-:S05]  /*8490*/  IMAD.SHL.U32 R0, R3, 0x200000, RZ ;  /* 0x0020000003007824 */ /* 0x000fca00078e00ff */
[----:B------:R-:W-:-:S07]  /*84a0*/  LOP3.LUT R0, R5, R0, R6, 0xfe, !PT ;  /* 0x0000000005007212 */ /* 0x000fce00078efe06 */
.L_x_673:
[----:B------:R-:W-:Y:S05]  /*84b0*/  BSYNC B0 ;  /* 0x0000000000007941 */ /* 0x000fea0003800000 */
.L_x_672:
[----:B------:R-:W-:Y:S01]  /*84c0*/  F2FP.BF16.F32.PACK_AB R0, RZ, R0 ;  /* 0x00000000ff00723e */ /* 0x000fe200000010ff */
[----:B------:R-:W-:Y:S06]  /*84d0*/  BRA `(.L_x_615) ;  /* 0x0000000000a87947 */ /* 0x000fec0003800000 */
.L_x_665:
        /* <DEDUP_REMOVED lines=14> */
.L_x_679:
[----:B------:R-:W-:Y:S05]  /*85c0*/  BSYNC B0 ;  /* 0x0000000000007941 */ /* 0x000fea0003800000 */
.L_x_678:
[----:B------:R-:W-:Y:S01]  /*85d0*/  F2FP.BF16.F32.PACK_AB R0, RZ, R0 ;  /* 0x00000000ff00723e */ /* 0x000fe200000010ff */
[----:B------:R-:W-:Y:S06]  /*85e0*/  BRA `(.L_x_615) ;  /* 0x0000000000647947 */ /* 0x000fec0003800000 */
.L_x_653:
        /* <DEDUP_REMOVED lines=16> */
.L_x_680:
[----:B------:R-:W-:Y:S01]  /*86f0*/  PRMT R0, RZ, 0x7610, R0 ;  /* 0x00007610ff007816 */ /* 0x000fe20000000000 */
[----:B------:R-:W-:Y:S06]  /*8700*/  BRA `(.L_x_615) ;  /* 0x00000000001c7947 */ /* 0x000fec0003800000 */
.L_x_677:
[----:B------:R-:W2:Y:S02]  /*8710*/  LDG.E.64 R4, desc[UR36][R4.64] ;  /* 0x0000002404047981 */ /* 0x000ea4000c1e1b00 */
[----:B--2---:R-:W0:Y:S02]  /*8720*/  I2F.U64 R0, R4 ;  /* 0x0000000400007312 */ /* 0x004e240000301000 */
[----:B0-----:R-:W-:Y:S01]  /*8730*/  F2FP.BF16.F32.PACK_AB R0, RZ, R0 ;  /* 0x00000000ff00723e */ /* 0x001fe200000010ff */
[----:B------:R-:W-:Y:S06]  /*8740*/  BRA `(.L_x_615) ;  /* 0x00000000000c7947 */ /* 0x000fec0003800000 */
.L_x_676:
[----:B------:R-:W2:Y:S02]  /*8750*/  LDG.E R4, desc[UR36][R4.64] ;  /* 0x0000002404047981 */ /* 0x000ea4000c1e1900 */
[----:B--2---:R-:W-:-:S04]  /*8760*/  I2FP.F32.U32 R0, R4 ;  /* 0x0000000400007245 */ /* 0x004fc80000201000 */
[----:B------:R-:W-:-:S07]  /*8770*/  F2FP.BF16.F32.PACK_AB R0, RZ, R0 ;  /* 0x00000000ff00723e */ /* 0x000fce00000010ff */
.L_x_615:
[----:B------:R-:W-:Y:S05]  /*8780*/  BSYNC B6 ;  /* 0x0000000000067941 */ /* 0x000fea0003800000 */
.L_x_614:
[----:B------:R-:W2:Y:S01]  /*8790*/  S2R R25, SR_TID.X ;  /* 0x0000000000197919 */ /* 0x000ea20000002100 */
[----:B------:R-:W-:Y:S01]  /*87a0*/  BSSY B6, `(.L_x_681) ;  /* 0x000012e000067945 */ /* 0x000fe20003800000 */
[C---:B--2---:R-:W-:Y:S01]  /*87b0*/  ISETP.GE.AND P3, PT, R25.reuse, R16, PT ;  /* 0x000000101900720c */ /* 0x044fe20003f66270 */
[----:B01----:R-:W-:-:S05]  /*87c0*/  VIADD R5, R25, 0x100 ;  /* 0x0000010019057836 */ /* 0x003fca0000000000 */
[----:B------:R-:W-:Y:S01]  /*87d0*/  ISETP.GE.AND P1, PT, R5, R16, PT ;  /* 0x000000100500720c */ /* 0x000fe20003f26270 */
[----:B------:R-:W-:-:S05]  /*87e0*/  VIADD R5, R25, 0x180 ;  /* 0x0000018019057836 */ /* 0x000fca0000000000 */
[-C--:B------:R-:W-:Y:S01]  /*87f0*/  ISETP.GE.AND P2, PT, R5, R16.reuse, PT ;  /* 0x000000100500720c */ /* 0x080fe20003f46270 */
[----:B-----5:R-:W-:Y:S02]  /*8800*/  @!P3 IMAD.U32 R4, R23, 0x10000, RZ ;  /* 0x000100001704b824 */ /* 0x020fe400078e00ff */
[----:B------:R-:W-:Y:S02]  /*8810*/  VIADD R23, R25, 0x80 ;  /* 0x0000008019177836 */ /* 0x000fe40000000000 */
[----:B------:R0:W1:Y:S02]  /*8820*/  @!P3 MUFU.RCP R7, R4 ;  /* 0x000000040007b308 */ /* 0x0000640000001000 */
[----:B------:R-:W-:Y:S01]  /*8830*/  @!P1 IMAD.U32 R26, R26, 0x10000, RZ ;  /* 0x000100001a1a9824 */ /* 0x000fe200078e00ff */
[----:B------:R-:W-:Y:S01]  /*8840*/  ISETP.GE.AND P0, PT, R23, R16, PT ;  /* 0x000000101700720c */ /* 0x000fe20003f06270 */
[----:B------:R-:W-:-:S04]  /*8850*/  @!P1 IMAD.U32 R24, R24, 0x10000, RZ ;  /* 0x0001000018189824 */ /* 0x000fc800078e00ff */
[----:B------:R-:W-:Y:S01]  /*8860*/  @!P2 IMAD.U32 R6, R0, 0x10000, RZ ;  /* 0x000100000006a824 */ /* 0x000fe200078e00ff */
[----:B------:R-:W2:Y:S01]  /*8870*/  @!P1 MUFU.RCP R9, R26 ;  /* 0x0000001a00099308 */ /* 0x000ea20000001000 */
[----:B------:R-:W-:Y:S02]  /*8880*/  @!P3 IMAD.U32 R0, R17, 0x10000, RZ ;  /* 0x000100001100b824 */ /* 0x000fe400078e00ff */
[----:B0-----:R-:W-:-:S04]  /*8890*/  @!P2 IMAD.U32 R4, R22, 0x10000, RZ ;  /* 0x000100001604a824 */ /* 0x001fc800078e00ff */
[----:B------:R-:W-:Y:S01]  /*88a0*/  @!P0 IMAD.U32 R5, R18, 0x10000, RZ ;  /* 0x0001000012058824 */ /* 0x000fe200078e00ff */
[----:B------:R-:W0:Y:S01]  /*88b0*/  @!P2 MUFU.RCP R11, R6 ;  /* 0x00000006000ba308 */ /* 0x000e220000001000 */
[----:B-1----:R-:W-:Y:S01]  /*88c0*/  @!P3 FMUL.FTZ R0, R0, R7 ;  /* 0x000000070000b220 */ /* 0x002fe20000410000 */
[----:B------:R-:W1:Y:S06]  /*88d0*/  LDC.U8 R18, c[0x0][0x240] ;  /* 0x00009000ff127b82 */ /* 0x000e6c0000000000 */
[----:B------:R-:W3:Y:S01]  /*88e0*/  @!P0 MUFU.RCP R5, R5 ;  /* 0x0000000500058308 */ /* 0x000ee20000001000 */
[----:B--2---:R-:W-:-:S07]  /*88f0*/  @!P1 FMUL.FTZ R24, R24, R9 ;  /* 0x0000000918189220 */ /* 0x004fce0000410000 */
[----:B------:R2:W4:Y:S01]  /*8900*/  @!P3 F2F.BF16.F32 R3, R0 ;  /* 0x000000000003b304 */ /* 0x0005220000202000 */
[----:B0-----:R-:W-:Y:S01]  /*8910*/  @!P2 FMUL.FTZ R7, R4, R11 ;  /* 0x0000000b0407a220 */ /* 0x001fe20000410000 */
[----:B------:R-:W-:-:S06]  /*8920*/  @!P0 IMAD.U32 R4, R19, 0x10000, RZ ;  /* 0x0001000013048824 */ /* 0x000fcc00078e00ff */
[----:B------:R2:W0:Y:S01]  /*8930*/  @!P1 F2F.BF16.F32 R17, R24 ;  /* 0x0000001800119304 */ /* 0x0004220000202000 */
[----:B---3--:R-:W-:-:S07]  /*8940*/  @!P0 FMUL.FTZ R4, R4, R5 ;  /* 0x0000000504048220 */ /* 0x008fce0000410000 */
[----:B------:R2:W3:Y:S08]  /*8950*/  @!P2 F2F.BF16.F32 R19, R7 ;  /* 0x000000070013a304 */ /* 0x0004f00000202000 */
[----:B------:R2:W0:Y:S01]  /*8960*/  @!P0 F2F.BF16.F32 R22, R4 ;  /* 0x0000000400168304 */ /* 0x0004220000202000 */
[----:B----4-:R-:W-:Y:S05]  /*8970*/  @P3 BRA `(.L_x_682) ;  /* 0x0000001000403947 */ /* 0x010fea0003800000 */
[----:B------:R-:W4:Y:S01]  /*8980*/  LDC.64 R8, c[0x0][0x218] ;  /* 0x00008600ff087b82 */ /* 0x000f220000000a00 */
[----:B-12---:R-:W-:Y:S01]  /*8990*/  PRMT R0, R18, 0x9910, RZ ;  /* 0x0000991012007816 */ /* 0x006fe200000000ff */
[----:B------:R-:W-:Y:S01]  /*89a0*/  IMAD R25, R2, 0x200, R25 ;  /* 0x0000020002197824 */ /* 0x000fe200078e0219 */
[----:B------:R-:W-:Y:S02]  /*89b0*/  ULDC UR4, c[0x0][0x244] ;  /* 0x0000910000047ab9 */ /* 0x000fe40000000800 */
[----:B------:R-:W-:Y:S01]  /*89c0*/  ISETP.GT.AND P0, PT, R0, 0x9, PT ;  /* 0x000000090000780c */ /* 0x000fe20003f04270 */
[----:B------:R-:W-:-:S05]  /*89d0*/  IMAD R25, R25, UR4, RZ ;  /* 0x0000000419197c24 */ /* 0x000fca000f8e02ff */
[----:B----4-:R-:W-:-:S05]  /*89e0*/  IADD3 R8, P1, R25, R8, RZ ;  /* 0x0000000819087210 */ /* 0x010fca0007f3e0ff */
        /* <DEDUP_REMOVED lines=10> */
[----:B------:R-:W-:Y:S02]  /*8a90*/  IMAD.U32 R3, R3, 0x10000, RZ ;  /* 0x0001000003037824 */ /* 0x000fe400078e00ff */
[----:B------:R-:W-:-:S04]  /*8aa0*/  IMAD.MOV.U32 R25, RZ, RZ, R23 ;  /* 0x000000ffff197224 */ /* 0x000fc800078e0017 */
[----:B------:R-:W1:Y:S02]  /*8ab0*/  F2I.FTZ.TRUNC.NTZ R3, R3 ;  /* 0x0000000300037305 */ /* 0x000e64000021f100 */
[----:B-1----:R1:W-:Y:S01]  /*8ac0*/  STG.E.U8 desc[UR36][R8.64], R3 ;  /* 0x0000000308007986 */ /* 0x0023e2000c101124 */
[----:B------:R-:W-:Y:S05]  /*8ad0*/  BRA `(.L_x_682) ;  /* 0x0000000c00e87947 */ /* 0x000fea0003800000 */
.L_x_686:
[----:B------:R-:W-:Y:S02]  /*8ae0*/  IMAD.U32 R5, R3, 0x10000, RZ ;  /* 0x0001000003057824 */ /* 0x000fe400078e00ff */
[----:B------:R-:W-:-:S04]  /*8af0*/  IMAD.MOV.U32 R25, RZ, RZ, R23 ;  /* 0x000000ffff197224 */ /* 0x000fc800078e0017 */
[----:B------:R-:W1:Y:S02]  /*8b00*/  F2I.S64.TRUNC R4, R5 ;  /* 0x0000000500047311 */ /* 0x000e64000020d900 */
[----:B-1----:R1:W-:Y:S01]  /*8b10*/  STG.E.U8 desc[UR36][R8.64], R4 ;  /* 0x0000000408007986 */ /* 0x0023e2000c101124 */
[----:B------:R-:W-:Y:S05]  /*8b20*/  BRA `(.L_x_682) ;  /* 0x0000000c00d47947 */ /* 0x000fea0003800000 */
.L_x_685:
[----:B------:R-:W-:-:S13]  /*8b30*/  ISETP.NE.AND P0, PT, R0, 0x2, PT ;  /* 0x000000020000780c */ /* 0x000fda0003f05270 */
[----:B------:R-:W-:Y:S05]  /*8b40*/  @!P0 BRA `(.L_x_688) ;  /* 0x0000000000388947 */ /* 0x000fea0003800000 */
[----:B------:R-:W-:-:S13]  /*8b50*/  ISETP.NE.AND P0, PT, R0, 0x3, PT ;  /* 0x000000030000780c */ /* 0x000fda0003f05270 */
[----:B------:R-:W-:Y:S05]  /*8b60*/  @!P0 BRA `(.L_x_689) ;  /* 0x00000000001c8947 */ /* 0x000fea0003800000 */
[----:B------:R-:W-:-:S13]  /*8b70*/  ISETP.NE.AND P0, PT, R0, 0x4, PT ;  /* 0x000000040000780c */ /* 0x000fda0003f05270 */
[----:B------:R-:W-:Y:S05]  /*8b80*/  @P0 BRA `(.L_x_687) ;  /* 0x0000000c00500947 */ /* 0x000fea0003800000 */
[----:B------:R-:W-:Y:S02]  /*8b90*/  IMAD.U32 R4, R3, 0x10000, RZ ;  /* 0x0001000003047824 */ /* 0x000fe400078e00ff */
[----:B------:R-:W-:-:S04]  /*8ba0*/  IMAD.MOV.U32 R25, RZ, RZ, R23 ;  /* 0x000000ffff197224 */ /* 0x000fc800078e0017 */
[----:B------:R-:W1:Y:S02]  /*8bb0*/  F2I.S64.TRUNC R4, R4 ;  /* 0x0000000400047311 */ /* 0x000e64000020d900 */
[----:B-1----:R1:W-:Y:S01]  /*8bc0*/  STG.E.64 desc[UR36][R8.64], R4 ;  /* 0x0000000408007986 */ /* 0x0023e2000c101b24 */
[----:B------:R-:W-:Y:S05]  /*8bd0*/  BRA `(.L_x_682) ;  /* 0x0000000c00a87947 */ /* 0x000fea0003800000 */
.L_x_689:
[----:B------:R-:W-:Y:S02]  /*8be0*/  IMAD.U32 R3, R3, 0x10000, RZ ;  /* 0x0001000003037824 */ /* 0x000fe400078e00ff */
[----:B------:R-:W-:-:S04]  /*8bf0*/  IMAD.MOV.U32 R25, RZ, RZ, R23 ;  /* 0x000000ffff197224 */ /* 0x000fc800078e0017 */
[----:B------:R-:W1:Y:S02]  /*8c00*/  F2I.FTZ.TRUNC.NTZ R3, R3 ;  /* 0x0000000300037305 */ /* 0x000e64000021f100 */
[----:B-1----:R1:W-:Y:S01]  /*8c10*/  STG.E desc[UR36][R8.64], R3 ;  /* 0x0000000308007986 */ /* 0x0023e2000c101924 */
[----:B------:R-:W-:Y:S05]  /*8c20*/  BRA `(.L_x_682) ;  /* 0x0000000c00947947 */ /* 0x000fea0003800000 */
.L_x_688:
[----:B------:R-:W-:Y:S02]  /*8c30*/  IMAD.U32 R3, R3, 0x10000, RZ ;  /* 0x0001000003037824 */ /* 0x000fe400078e00ff */
[----:B------:R-:W-:-:S04]  /*8c40*/  IMAD.MOV.U32 R25, RZ, RZ, R23 ;  /* 0x000000ffff197224 */ /* 0x000fc800078e0017 */
[----:B------:R-:W1:Y:S02]  /*8c50*/  F2I.FTZ.TRUNC.NTZ R3, R3 ;  /* 0x0000000300037305 */ /* 0x000e64000021f100 */
[----:B-1----:R1:W-:Y:S01]  /*8c60*/  STG.E.U16 desc[UR36][R8.64], R3 ;  /* 0x0000000308007986 */ /* 0x0023e2000c101524 */
[----:B------:R-:W-:Y:S05]  /*8c70*/  BRA `(.L_x_682) ;  /* 0x0000000c00807947 */ /* 0x000fea0003800000 */
.L_x_684:
[----:B------:R-:W-:-:S13]  /*8c80*/  ISETP.GT.AND P0, PT, R0, 0x6, PT ;  /* 0x000000060000780c */ /* 0x000fda0003f04270 */
[----:B------:R-:W-:Y:S05]  /*8c90*/  @P0 BRA `(.L_x_690) ;  /* 0x0000000000340947 */ /* 0x000fea0003800000 */
[----:B------:R-:W-:-:S13]  /*8ca0*/  ISETP.NE.AND P0, PT, R0, 0x5, PT ;  /* 0x000000050000780c */ /* 0x000fda0003f05270 */
[----:B------:R-:W-:Y:S05]  /*8cb0*/  @!P0 BRA `(.L_x_691) ;  /* 0x0000000000188947 */ /* 0x000fea0003800000 */
[----:B------:R-:W-:-:S13]  /*8cc0*/  ISETP.NE.AND P0, PT, R0, 0x6, PT ;  /* 0x000000060000780c */ /* 0x000fda0003f05270 */
[----:B------:R-:W-:Y:S05]  /*8cd0*/  @P0 BRA `(.L_x_687) ;  /* 0x0000000800fc0947 */ /* 0x000fea0003800000 */
[----:B------:R-:W-:Y:S02]  /*8ce0*/  IMAD.U32 R3, R3, 0x10000, RZ ;  /* 0x0001000003037824 */ /* 0x000fe400078e00ff */
[----:B------:R-:W-:-:S03]  /*8cf0*/  IMAD.MOV.U32 R25, RZ, RZ, R23 ;  /* 0x000000ffff197224 */ /* 0x000fc600078e0017 */
[----:B------:R1:W-:Y:S01]  /*8d00*/  STG.E desc[UR36][R8.64], R3 ;  /* 0x0000000308007986 */ /* 0x0003e2000c101924 */
[----:B------:R-:W-:Y:S05]  /*8d10*/  BRA `(.L_x_682) ;  /* 0x0000000c00587947 */ /* 0x000fea0003800000 */
.L_x_691:
[----:B------:R-:W-:Y:S02]  /*8d20*/  IMAD.U32 R0, R3, 0x10000, RZ ;  /* 0x0001000003007824 */ /* 0x000fe400078e00ff */
[----:B------:R-:W-:-:S03]  /*8d30*/  IMAD.MOV.U32 R25, RZ, RZ, R23 ;  /* 0x000000ffff197224 */ /* 0x000fc600078e0017 */
[----:B------:R-:W-:-:S05]  /*8d40*/  F2FP.F16.F32.PACK_AB R0, RZ, R0 ;  /* 0x00000000ff00723e */ /* 0x000fca00000000ff */
[----:B------:R4:W-:Y:S01]  /*8d50*/  STG.E.U16 desc[UR36][R8.64], R0 ;  /* 0x0000000008007986 */ /* 0x0009e2000c101524 */
[----:B------:R-:W-:Y:S05]  /*8d60*/  BRA `(.L_x_682) ;  /* 0x0000000c00447947 */ /* 0x000fea0003800000 */
.L_x_690:
[----:B------:R-:W-:-:S13]  /*8d70*/  ISETP.NE.AND P0, PT, R0, 0x7, PT ;  /* 0x000000070000780c */ /* 0x000fda0003f05270 */
[----:B------:R-:W-:Y:S05]  /*8d80*/  @!P0 BRA `(.L_x_692) ;  /* 0x00000000003c8947 */ /* 0x000fea0003800000 */
[----:B------:R-:W-:-:S13]  /*8d90*/  ISETP.NE.AND P0, PT, R0, 0x8, PT ;  /* 0x000000080000780c */ /* 0x000fda0003f05270 */
[----:B------:R-:W-:Y:S05]  /*8da0*/  @!P0 BRA `(.L_x_693) ;  /* 0x00000000001c8947 */ /* 0x000fea0003800000 */
[----:B------:R-:W-:-:S13]  /*8db0*/  ISETP.NE.AND P0, PT, R0, 0x9, PT ;  /* 0x000000090000780c */ /* 0x000fda0003f05270 */
[----:B------:R-:W-:Y:S05]  /*8dc0*/  @P0 BRA `(.L_x_687) ;  /* 0x0000000800c00947 */ /* 0x000fea0003800000 */
[----:B------:R-:W-:Y:S02]  /*8dd0*/  IMAD.U32 R4, R3, 0x10000, RZ ;  /* 0x0001000003047824 */ /* 0x000fe400078e00ff */
[----:B------:R-:W-:Y:S02]  /*8de0*/  IMAD.MOV.U32 R5, RZ, RZ, RZ ;  /* 0x000000ffff057224 */ /* 0x000fe400078e00ff */
[----:B------:R-:W-:-:S03]  /*8df0*/  IMAD.MOV.U32 R25, RZ, RZ, R23 ;  /* 0x000000ffff197224 */ /* 0x000fc600078e0017 */
[----:B------:R1:W-:Y:S01]  /*8e00*/  STG.E.64 desc[UR36][R8.64], R4 ;  /* 0x0000000408007986 */ /* 0x0003e2000c101b24 */
[----:B------:R-:W-:Y:S05]  /*8e10*/  BRA `(.L_x_682) ;  /* 0x0000000c00187947 */ /* 0x000fea0003800000 */
.L_x_693:
[----:B------:R-:W-:Y:S02]  /*8e20*/  IMAD.U32 R3, R3, 0x10000, RZ ;  /* 0x0001000003037824 */ /* 0x000fe400078e00ff */
[----:B------:R-:W-:-:S03]  /*8e30*/  IMAD.MOV.U32 R25, RZ, RZ, R23 ;  /* 0x000000ffff197224 */ /* 0x000fc600078e0017 */
[----:B------:R-:W-:-:S04]  /*8e40*/  F2FP.F16.F32.PACK_AB R3, RZ, R3 ;  /* 0x00000003ff03723e */ /* 0x000fc800000000ff */
[----:B------:R-:W-:-:S05]  /*8e50*/  PRMT R3, R3, 0x5410, RZ ;  /* 0x0000541003037816 */ /* 0x000fca00000000ff */
[----:B------:R1:W-:Y:S01]  /*8e60*/  STG.E desc[UR36][R8.64], R3 ;  /* 0x0000000308007986 */ /* 0x0003e2000c101924 */
[----:B------:R-:W-:Y:S05]  /*8e70*/  BRA `(.L_x_682) ;  /* 0x0000000c00007947 */ /* 0x000fea0003800000 */
.L_x_692:
[----:B------:R-:W-:Y:S02]  /*8e80*/  IMAD.U32 R4, R3, 0x10000, RZ ;  /* 0x0001000003047824 */ /* 0x000fe400078e00ff */
[----:B------:R-:W-:Y:S02]  /*8e90*/  IMAD.MOV.U32 R25, RZ, RZ, R23 ;  /* 0x000000ffff197224 */ /* 0x000fe400078e0017 */
[----:B------:R-:W-:-:S06]  /*8ea0*/  FMUL.FTZ R4, R4, 1 ;  /* 0x3f80000004047820 */ /* 0x000fcc0000410000 */
[----:B------:R-:W1:Y:S02]  /*8eb0*/  F2F.F64.F32 R4, R4 ;  /* 0x0000000400047310 */ /* 0x000e640000201800 */
[----:B-1----:R1:W-:Y:S01]  /*8ec0*/  STG.E.64 desc[UR36][R8.64], R4 ;  /* 0x0000000408007986 */ /* 0x0023e2000c101b24 */
[----:B------:R-:W-:Y:S05]  /*8ed0*/  BRA `(.L_x_682) ;  /* 0x0000000800e87947 */ /* 0x000fea0003800000 */
.L_x_683:
        /* <DEDUP_REMOVED lines=10> */
[----:B------:R-:W-:-:S04]  /*8f80*/  FSETP.NEU.FTZ.AND P0, PT, R3, RZ, PT ;  /* 0x000000ff0300720b */ /* 0x000fc80003f1d000 */
[----:B------:R-:W-:-:S05]  /*8f90*/  SEL R3, RZ, 0x1, !P0 ;  /* 0x00000001ff037807 */ /* 0x000fca0004000000 */
[----:B------:R1:W-:Y:S01]  /*8fa0*/  STG.E.U8 desc[UR36][R8.64], R3 ;  /* 0x0000000308007986 */ /* 0x0003e2000c101124 */
[----:B------:R-:W-:Y:S05]  /*8fb0*/  BRA `(.L_x_682) ;  /* 0x0000000800b07947 */ /* 0x000fea0003800000 */
.L_x_696:
[----:B------:R-:W-:Y:S01]  /*8fc0*/  IMAD.U32 R3, R3, 0x10000, RZ ;  /* 0x0001000003037824 */ /* 0x000fe200078e00ff */
[----:B------:R-:W-:Y:S01]  /*8fd0*/  CS2R R6, SRZ ;  /* 0x0000000000067805 */ /* 0x000fe2000001ff00 */
[----:B------:R-:W-:Y:S02]  /*8fe0*/  IMAD.MOV.U32 R25, RZ, RZ, R23 ;  /* 0x000000ffff197224 */ /* 0x000fe400078e0017 */
[----:B------:R-:W-:-:S04]  /*8ff0*/  FMUL.FTZ R3, R3, 1 ;  /* 0x3f80000003037820 */ /* 0x000fc80000410000 */
[----:B------:R-:W1:Y:S02]  /*9000*/  F2F.F64.F32 R4, R3 ;  /* 0x0000000300047310 */ /* 0x000e640000201800 */
[----:B-1----:R1:W-:Y:S01]  /*9010*/  STG.E.128 desc[UR36][R8.64], R4 ;  /* 0x0000000408007986 */ /* 0x0023e2000c101d24 */
[----:B------:R-:W-:Y:S05]  /*9020*/  BRA `(.L_x_682) ;  /* 0x0000000800947947 */ /* 0x000fea0003800000 */
.L_x_695:
[----:B------:R-:W-:-:S13]  /*9030*/  ISETP.NE.AND P0, PT, R0, 0xf, PT ;  /* 0x0000000f0000780c */ /* 0x000fda0003f05270 */
[----:B------:R-:W-:Y:S05]  /*9040*/  @!P0 BRA `(.L_x_697) ;  /* 0x0000000000bc8947 */ /* 0x000fea0003800000 */
[----:B------:R-:W-:-:S13]  /*9050*/  ISETP.NE.AND P0, PT, R0, 0x17, PT ;  /* 0x000000170000780c */ /* 0x000fda0003f05270 */
[----:B------:R-:W-:Y:S05]  /*9060*/  @!P0 BRA `(.L_x_698) ;  /* 0x0000000000588947 */ /* 0x000fea0003800000 */
[----:B------:R-:W-:-:S13]  /*9070*/  ISETP.NE.AND P0, PT, R0, 0x18, PT ;  /* 0x000000180000780c */ /* 0x000fda0003f05270 */
[----:B------:R-:W-:Y:S05]  /*9080*/  @P0 BRA `(.L_x_687) ;  /* 0x0000000800100947 */ /* 0x000fea0003800000 */
[----:B------:R-:W-:Y:S01]  /*9090*/  IMAD.U32 R7, R3, 0x10000, RZ ;  /* 0x0001000003077824 */ /* 0x000fe200078e00ff */
        /* <DEDUP_REMOVED lines=14> */
.L_x_700:
[----:B------:R-:W-:Y:S05]  /*9180*/  BSYNC B0 ;  /* 0x0000000000007941 */ /* 0x000fea0003800000 */
.L_x_699:
[----:B------:R-:W-:Y:S01]  /*9190*/  LOP3.LUT R5, R0, R5, RZ, 0xfc, !PT ;  /* 0x0000000500057212 */ /* 0x000fe200078efcff */
[----:B------:R-:W-:-:S04]  /*91a0*/  IMAD.MOV.U32 R25, RZ, RZ, R23 ;  /* 0x000000ffff197224 */ /* 0x000fc800078e0017 */
[----:B------:R1:W-:Y:S01]  /*91b0*/  STG.E.U8 desc[UR36][R8.64], R5 ;  /* 0x0000000508007986 */ /* 0x0003e2000c101124 */
[----:B------:R-:W-:Y:S05]  /*91c0*/  BRA `(.L_x_682) ;  /* 0x00000008002c7947 */ /* 0x000fea0003800000 */
.L_x_698:
[----:B------:R-:W-:Y:S01]  /*91d0*/  IMAD.U32 R5, R3, 0x10000, RZ ;  /* 0x0001000003057824 */ /* 0x000fe200078e00ff */
        /* <DEDUP_REMOVED lines=12> */
.L_x_702:
[----:B------:R-:W-:Y:S01]  /*92a0*/  IMAD.MOV.U32 R0, RZ, RZ, 0x7f ;  /* 0x0000007fff007424 */ /* 0x000fe200078e00ff */
[----:B------:R-:W-:-:S04]  /*92b0*/  ISETP.GT.U32.AND P0, PT, R3, 0x7f800000, PT ;  /* 0x7f8000000300780c */ /* 0x000fc80003f04070 */
[----:B------:R-:W-:-:S09]  /*92c0*/  SEL R0, R0, 0x7c, P0 ;  /* 0x0000007c00007807 */ /* 0x000fd20000000000 */
.L_x_703:
[----:B------:R-:W-:Y:S05]  /*92d0*/  BSYNC B0 ;  /* 0x0000000000007941 */ /* 0x000fea0003800000 */
.L_x_701:
[----:B------:R-:W-:Y:S01]  /*92e0*/  LOP3.LUT R3, R5, 0x80000000, RZ, 0xc0, !PT ;  /* 0x8000000005037812 */ /* 0x000fe200078ec0ff */
[----:B------:R-:W-:-:S03]  /*92f0*/  IMAD.MOV.U32 R25, RZ, RZ, R23 ;  /* 0x000000ffff197224 */ /* 0x000fc600078e0017 */
[----:B------:R-:W-:-:S04]  /*9300*/  SHF.R.U32.HI R3, RZ, 0x18, R3 ;  /* 0x00000018ff037819 */ /* 0x000fc80000011603 */
[----:B------:R-:W-:-:S05]  /*9310*/  LOP3.LUT R3, R0, R3, RZ, 0xfc, !PT ;  /* 0x0000000300037212 */ /* 0x000fca00078efcff */
[----:B------:R1:W-:Y:S01]  /*9320*/  STG.E.U8 desc[UR36][R8.64], R3 ;  /* 0x0000000308007986 */ /* 0x0003e2000c101124 */
[----:B------:R-:W-:Y:S05]  /*9330*/  BRA `(.L_x_682) ;  /* 0x0000000400d07947 */ /* 0x000fea0003800000 */
.L_x_697:
[----:B------:R1:W-:Y:S01]  /*9340*/  STG.E.U16 desc[UR36][R8.64], R3 ;  /* 0x0000000308007986 */ /* 0x0003e2000c101524 */
[----:B------:R-:W-:Y:S01]  /*9350*/  IMAD.MOV.U32 R25, RZ, RZ, R23 ;  /* 0x000000ffff197224 */ /* 0x000fe200078e0017 */
[----:B------:R-:W-:Y:S06]  /*9360*/  BRA `(.L_x_682) ;  /* 0x0000000400c47947 */ /* 0x000fec0003800000 */
.L_x_694:
        /* <DEDUP_REMOVED lines=10> */
[----:B------:R-:W1:Y:S02]  /*9410*/  F2I.FTZ.U32.TRUNC.NTZ R3, R3 ;  /* 0x0000000300037305 */ /* 0x000e64000021f000 */
[----:B-1----:R1:W-:Y:S01]  /*9420*/  STG.E.U16 desc[UR36][R8.64], R3 ;  /* 0x0000000308007986 */ /* 0x0023e2000c101524 */
[----:B------:R-:W-:Y:S05]  /*9430*/  BRA `(.L_x_682) ;  /* 0x0000000400907947 */ /* 0x000fea0003800000 */
.L_x_706:
[----:B------:R-:W-:Y:S01]  /*9440*/  IMAD.U32 R5, R3, 0x10000, RZ ;  /* 0x0001000003057824 */ /* 0x000fe200078e00ff */
        /* <DEDUP_REMOVED lines=16> */
.L_x_709:
[----:B------:R-:W-:-:S04]  /*9550*/  LOP3.LUT R3, R5, 0x80000000, RZ, 0xc0, !PT ;  /* 0x8000000005037812 */ /* 0x000fc800078ec0ff */
[----:B------:R-:W-:-:S04]  /*9560*/  SHF.R.U32.HI R3, RZ, 0x18, R3 ;  /* 0x00000018ff037819 */ /* 0x000fc80000011603 */
[----:B------:R-:W-:-:S04]  /*9570*/  LOP3.LUT R0, R0, R3, RZ, 0xfc, !PT ;  /* 0x0000000300007212 */ /* 0x000fc800078efcff */
[----:B------:R-:W-:-:S07]  /*9580*/  PRMT R4, R0, 0x7610, R4 ;  /* 0x0000761000047816 */ /* 0x000fce0000000004 */
.L_x_708:
[----:B------:R-:W-:Y:S05]  /*9590*/  BSYNC B0 ;  /* 0x0000000000007941 */ /* 0x000fea0003800000 */
.L_x_707:
[----:B------:R1:W-:Y:S01]  /*95a0*/  STG.E.U8 desc[UR36][R8.64], R4 ;  /* 0x0000000408007986 */ /* 0x0003e2000c101124 */
[----:B------:R-:W-:Y:S01]  /*95b0*/  IMAD.MOV.U32 R25, RZ, RZ, R23 ;  /* 0x000000ffff197224 */ /* 0x000fe200078e0017 */
[----:B------:R-:W-:Y:S06]  /*95c0*/  BRA `(.L_x_682) ;  /* 0x00000004002c7947 */ /* 0x000fec0003800000 */
.L_x_705:
        /* <DEDUP_REMOVED lines=17> */
.L_x_712:
[----:B------:R-:W-:-:S04]  /*96e0*/  LOP3.LUT R3, R5, 0x80000000, RZ, 0xc0, !PT ;  /* 0x8000000005037812 */ /* 0x000fc800078ec0ff */
[----:B------:R-:W-:-:S04]  /*96f0*/  SHF.R.U32.HI R3, RZ, 0x18, R3 ;  /* 0x00000018ff037819 */ /* 0x000fc80000011603 */
[----:B------:R-:W-:-:S04]  /*9700*/  LOP3.LUT R0, R0, R3, RZ, 0xfc, !PT ;  /* 0x0000000300007212 */ /* 0x000fc800078efcff */
[----:B------:R-:W-:-:S07]  /*9710*/  PRMT R4, R0, 0x7610, R4 ;  /* 0x0000761000047816 */ /* 0x000fce0000000004 */
.L_x_711:
[----:B------:R-:W-:Y:S05]  /*9720*/  BSYNC B0 ;  /* 0x0000000000007941 */ /* 0x000fea0003800000 */
.L_x_710:
[----:B------:R1:W-:Y:S01]  /*9730*/  STG.E.U8 desc[UR36][R8.64], R4 ;  /* 0x0000000408007986 */ /* 0x0003e2000c101124 */
[----:B------:R-:W-:Y:S01]  /*9740*/  IMAD.MOV.U32 R25, RZ, RZ, R23 ;  /* 0x000000ffff197224 */ /* 0x000fe200078e0017 */
[----:B------:R-:W-:Y:S06]  /*9750*/  BRA `(.L_x_682) ;  /* 0x0000000000c87947 */ /* 0x000fec0003800000 */
.L_x_704:
[----:B------:R-:W-:-:S13]  /*9760*/  ISETP.NE.AND P0, PT, R0, 0x1c, PT ;  /* 0x0000001c0000780c */ /* 0x000fda0003f05270 */
[----:B------:R-:W-:Y:S05]  /*9770*/  @!P0 BRA `(.L_x_713) ;  /* 0x0000000000b08947 */ /* 0x000fea0003800000 */
[----:B------:R-:W-:-:S13]  /*9780*/  ISETP.NE.AND P0, PT, R0, 0x1d, PT ;  /* 0x0000001d0000780c */ /* 0x000fda0003f05270 */
[----:B------:R-:W-:Y:S05]  /*9790*/  @!P0 BRA `(.L_x_714) ;  /* 0x0000000000948947 */ /* 0x000fea0003800000 */
[----:B------:R-:W-:-:S13]  /*97a0*/  ISETP.NE.AND P0, PT, R0, 0x2c, PT ;  /* 0x0000002c0000780c */ /* 0x000fda0003f05270 */
[----:B------:R-:W-:Y:S05]  /*97b0*/  @P0 BRA `(.L_x_687) ;  /* 0x0000000000440947 */ /* 0x000fea0003800000 */
[----:B------:R-:W-:Y:S02]  /*97c0*/  IMAD.U32 R4, R3, 0x10000, RZ ;  /* 0x0001000003047824 */ /* 0x000fe400078e00ff */
[----:B------:R-:W-:-:S03]  /*97d0*/  IMAD.MOV.U32 R25, RZ, RZ, R23 ;  /* 0x000000ffff197224 */ /* 0x000fc600078e0017 */
        /* <DEDUP_REMOVED lines=15> */
.L_x_687:
        /* <DEDUP_REMOVED lines=15> */
[----:B01-3--:R-:W-:Y:S05]  /*99c0*/  CALL.ABS.NOINC R14 ;  /* 0x000000000e007343 */ /* 0x00bfea0003c00000 */
.L_x_715:
[----:B------:R-:W-:Y:S01]  /*99d0*/  IMAD.MOV.U32 R25, RZ, RZ, R23 ;  /* 0x000000ffff197224 */ /* 0x000fe200078e0017 */
[----:B------:R-:W-:Y:S06]  /*99e0*/  BRA `(.L_x_682) ;  /* 0x0000000000247947 */ /* 0x000fec0003800000 */
.L_x_714:
[----:B------:R-:W-:Y:S02]  /*99f0*/  IMAD.U32 R4, R3, 0x10000, RZ ;  /* 0x0001000003047824 */ /* 0x000fe400078e00ff */
[----:B------:R-:W-:-:S04]  /*9a00*/  IMAD.MOV.U32 R25, RZ, RZ, R23 ;  /* 0x000000ffff197224 */ /* 0x000fc800078e0017 */
[----:B------:R-:W1:Y:S02]  /*9a10*/  F2I.U64.TRUNC R4, R4 ;  /* 0x0000000400047311 */ /* 0x000e64000020d800 */
[----:B-1----:R1:W-:Y:S01]  /*9a20*/  STG.E.64 desc[UR36][R8.64], R4 ;  /* 0x0000000408007986 */ /* 0x0023e2000c101b24 */
[----:B------:R-:W-:Y:S05]  /*9a30*/  BRA `(.L_x_682) ;  /* 0x0000000000107947 */ /* 0x000fea0003800000 */
.L_x_713:
[----:B------:R-:W-:Y:S02]  /*9a40*/  IMAD.U32 R3, R3, 0x10000, RZ ;  /* 0x0001000003037824 */ /* 0x000fe400078e00ff */
[----:B------:R-:W-:-:S04]  /*9a50*/  IMAD.MOV.U32 R25, RZ, RZ, R23 ;  /* 0x000000ffff197224 */ /* 0x000fc800078e0017 */
[----:B------:R-:W1:Y:S02]  /*9a60*/  F2I.FTZ.U32.TRUNC.NTZ R3, R3 ;  /* 0x0000000300037305 */ /* 0x000e64000021f000 */
[----:B-1----:R1:W-:Y:S02]  /*9a70*/  STG.E desc[UR36][R8.64], R3 ;  /* 0x0000000308007986 */ /* 0x0023e4000c101924 */
.L_x_682:
[----:B------:R-:W-:Y:S05]  /*9a80*/  BSYNC B6 ;  /* 0x0000000000067941 */ /* 0x000fea0003800000 */
.L_x_681:
[----:B------:R-:W-:Y:S01]  /*9a90*/  ISETP.GE.AND P0, PT, R25, R16, PT ;  /* 0x000000101900720c */ /* 0x000fe20003f06270 */
[----:B------:R-:W-:-:S12]  /*9aa0*/  BSSY B6, `(.L_x_716) ;  /* 0x00001fc000067945 */ /* 0x000fd80003800000 */
[----:B------:R-:W-:Y:S05]  /*9ab0*/  @P0 BRA `(.L_x_717) ;  /* 0x0000001c00e80947 */ /* 0x000fea0003800000 */
[----:B-1--4-:R-:W1:Y:S01]  /*9ac0*/  LDC.64 R8, c[0x0][0x218] ;  /* 0x00008600ff087b82 */ /* 0x012e620000000a00 */
[----:B--2---:R-:W-:Y:S01]  /*9ad0*/  IMAD R0, R2, 0x200, R25 ;  /* 0x0000020002007824 */ /* 0x004fe200078e0219 */
[----:B------:R-:W-:Y:S01]  /*9ae0*/  PRMT R4, R18, 0x9910, RZ ;  /* 0x0000991012047816 */ /* 0x000fe200000000ff */
[----:B------:R-:W-:Y:S02]  /*9af0*/  ULDC UR4, c[0x0][0x244] ;  /* 0x0000910000047ab9 */ /* 0x000fe40000000800 */
[----:B------:R-:W-:Y:S02]  /*9b00*/  IMAD R3, R0, UR4, RZ ;  /* 0x0000000400037c24 */ /* 0x000fe4000f8e02ff */
[----:B------:R-:W-:-:S05]  /*9b10*/  IMAD.MOV.U32 R0, RZ, RZ, R4 ;  /* 0x000000ffff007224 */ /* 0x000fca00078e0004 */
[----:B------:R-:W-:Y:S02]  /*9b20*/  ISETP.GT.AND P1, PT, R0, 0x9, PT ;  /* 0x000000090000780c */ /* 0x000fe40003f24270 */
[----:B-1----:R-:W-:-:S05]  /*9b30*/  IADD3 R8, P0, R3, R8, RZ ;  /* 0x0000000803087210 */ /* 0x002fca0007f1e0ff */
        /* <DEDUP_REMOVED lines=14> */
.L_x_721:
[----:B0-----:R-:W-:-:S06]  /*9c20*/  IMAD.U32 R5, R22, 0x10000, RZ ;  /* 0x0001000016057824 */ /* 0x001fcc00078e00ff */
[----:B------:R-:W0:Y:S02]  /*9c30*/  F2I.S64.TRUNC R4, R5 ;  /* 0x0000000500047311 */ /* 0x000e24000020d900 */
[----:B0-----:R0:W-:Y:S01]  /*9c40*/  STG.E.U8 desc[UR36][R8.64], R4 ;  /* 0x0000000408007986 */ /* 0x0011e2000c101124 */
[----:B------:R-:W-:Y:S05]  /*9c50*/  BRA `(.L_x_723) ;  /* 0x0000000c00847947 */ /* 0x000fea0003800000 */
.L_x_720:
        /* <DEDUP_REMOVED lines=10> */
.L_x_725:
[----:B0-----:R-:W-:-:S04]  /*9d00*/  IMAD.U32 R22, R22, 0x10000, RZ ;  /* 0x0001000016167824 */ /* 0x001fc800078e00ff */
[----:B------:R-:W0:Y:S02]  /*9d10*/  F2I.FTZ.TRUNC.NTZ R3, R22 ;  /* 0x0000001600037305 */ /* 0x000e24000021f100 */
[----:B0-----:R0:W-:Y:S01]  /*9d20*/  STG.E desc[UR36][R8.64], R3 ;  /* 0x0000000308007986 */ /* 0x0011e2000c101924 */
[----:B------:R-:W-:Y:S05]  /*9d30*/  BRA `(.L_x_723) ;  /* 0x0000000c004c7947 */ /* 0x000fea0003800000 */
.L_x_724:
[----:B0-----:R-:W-:-:S04]  /*9d40*/  IMAD.U32 R22, R22, 0x10000, RZ ;  /* 0x0001000016167824 */ /* 0x001fc800078e00ff */
[----:B------:R-:W0:Y:S02]  /*9d50*/  F2I.FTZ.TRUNC.NTZ R3, R22 ;  /* 0x0000001600037305 */ /* 0x000e24000021f100 */
[----:B0-----:R0:W-:Y:S01]  /*9d60*/  STG.E.U16 desc[UR36][R8.64], R3 ;  /* 0x0000000308007986 */ /* 0x0011e2000c101524 */
[----:B------:R-:W-:Y:S05]  /*9d70*/  BRA `(.L_x_723) ;  /* 0x0000000c003c7947 */ /* 0x000fea0003800000 */
.L_x_719:
        /* <DEDUP_REMOVED lines=9> */
.L_x_727:
[----:B0-----:R-:W-:-:S05]  /*9e10*/  IMAD.U32 R0, R22, 0x10000, RZ ;  /* 0x0001000016007824 */ /* 0x001fca00078e00ff */
[----:B------:R-:W-:-:S05]  /*9e20*/  F2FP.F16.F32.PACK_AB R0, RZ, R0 ;  /* 0x00000000ff00723e */ /* 0x000fca00000000ff */
[----:B------:R0:W-:Y:S01]  /*9e30*/  STG.E.U16 desc[UR36][R8.64], R0 ;  /* 0x0000000008007986 */ /* 0x0001e2000c101524 */
[----:B------:R-:W-:Y:S05]  /*9e40*/  BRA `(.L_x_723) ;  /* 0x0000000c00087947 */ /* 0x000fea0003800000 */
.L_x_726:
        /* <DEDUP_REMOVED lines=10> */
.L_x_729:
[----:B0-----:R-:W-:-:S05]  /*9ef0*/  IMAD.U32 R22, R22, 0x10000, RZ ;  /* 0x0001000016167824 */ /* 0x001fca00078e00ff */
[----:B------:R-:W-:-:S04]  /*9f00*/  F2FP.F16.F32.PACK_AB R3, RZ, R22 ;  /* 0x00000016ff03723e */ /* 0x000fc800000000ff */
[----:B------:R-:W-:-:S05]  /*9f10*/  PRMT R3, R3, 0x5410, RZ ;  /* 0x0000541003037816 */ /* 0x000fca00000000ff */
[----:B------:R4:W-:Y:S01]  /*9f20*/  STG.E desc[UR36][R8.64], R3 ;  /* 0x0000000308007986 */ /* 0x0009e2000c101924 */
[----:B------:R-:W-:Y:S05]  /*9f30*/  BRA `(.L_x_723) ;  /* 0x0000000800cc7947 */ /* 0x000fea0003800000 */
.L_x_728:
[----:B0-----:R-:W-:-:S04]  /*9f40*/  IMAD.U32 R4, R22, 0x10000, RZ ;  /* 0x0001000016047824 */ /* 0x001fc800078e00ff */
[----:B------:R-:W-:-:S06]  /*9f50*/  FMUL.FTZ R4, R4, 1 ;  /* 0x3f80000004047820 */ /* 0x000fcc0000410000 */
[----:B------:R-:W0:Y:S02]  /*9f60*/  F2F.F64.F32 R4, R4 ;  /* 0x0000000400047310 */ /* 0x000e240000201800 */
[----:B0-----:R0:W-:Y:S01]  /*9f70*/  STG.E.64 desc[UR36][R8.64], R4 ;  /* 0x0000000408007986 */ /* 0x0011e2000c101b24 */
[----:B------:R-:W-:Y:S05]  /*9f80*/  BRA `(.L_x_723) ;  /* 0x0000000800b87947 */ /* 0x000fea0003800000 */
.L_x_718:
        /* <DEDUP_REMOVED lines=13> */
.L_x_732:
[----:B0-----:R-:W-:Y:S01]  /*a060*/  IMAD.U32 R22, R22, 0x10000, RZ ;  /* 0x0001000016167824 */ /* 0x001fe200078e00ff */
[----:B------:R-:W-:-:S03]  /*a070*/  CS2R R6, SRZ ;  /* 0x0000000000067805 */ /* 0x000fc6000001ff00 */
[----:B------:R-:W-:-:S06]  /*a080*/  FMUL.FTZ R4, R22, 1 ;  /* 0x3f80000016047820 */ /* 0x000fcc0000410000 */
[----:B------:R-:W0:Y:S02]  /*a090*/  F2F.F64.F32 R4, R4 ;  /* 0x0000000400047310 */ /* 0x000e240000201800 */
[----:B0-----:R0:W-:Y:S01]  /*a0a0*/  STG.E.128 desc[UR36][R8.64], R4 ;  /* 0x0000000408007986 */ /* 0x0011e2000c101d24 */
[----:B------:R-:W-:Y:S05]  /*a0b0*/  BRA `(.L_x_723) ;  /* 0x00000008006c7947 */ /* 0x000fea0003800000 */
.L_x_731:
        /* <DEDUP_REMOVED lines=21> */
.L_x_736:
[----:B------:R-:W-:Y:S05]  /*a210*/  BSYNC B0 ;  /* 0x0000000000007941 */ /* 0x000fea0003800000 */
.L_x_735:
[----:B------:R-:W-:-:S05]  /*a220*/  LOP3.LUT R5, R0, R5, RZ, 0xfc, !PT ;  /* 0x0000000500057212 */ /* 0x000fca00078efcff */
[----:B------:R0:W-:Y:S01]  /*a230*/  STG.E.U8 desc[UR36][R8.64], R5 ;  /* 0x0000000508007986 */ /* 0x0001e2000c101124 */
[----:B------:R-:W-:Y:S05]  /*a240*/  BRA `(.L_x_723) ;  /* 0x0000000800087947 */ /* 0x000fea0003800000 */
.L_x_734:
        /* <DEDUP_REMOVED lines=13> */
.L_x_738:
[----:B------:R-:W-:Y:S01]  /*a320*/  IMAD.MOV.U32 R0, RZ, RZ, 0x7f ;  /* 0x0000007fff007424 */ /* 0x000fe200078e00ff */
[----:B------:R-:W-:-:S04]  /*a330*/  ISETP.GT.U32.AND P0, PT, R3, 0x7f800000, PT ;  /* 0x7f8000000300780c */ /* 0x000fc80003f04070 */
[----:B------:R-:W-:-:S09]  /*a340*/  SEL R0, R0, 0x7c, P0 ;  /* 0x0000007c00007807 */ /* 0x000fd20000000000 */
.L_x_739:
[----:B------:R-:W-:Y:S05]  /*a350*/  BSYNC B0 ;  /* 0x0000000000007941 */ /* 0x000fea0003800000 */
.L_x_737:
[----:B------:R-:W-:-:S04]  /*a360*/  LOP3.LUT R3, R5, 0x80000000, RZ, 0xc0, !PT ;  /* 0x8000000005037812 */ /* 0x000fc800078ec0ff */
[----:B------:R-:W-:-:S04]  /*a370*/  SHF.R.U32.HI R3, RZ, 0x18, R3 ;  /* 0x00000018ff037819 */ /* 0x000fc80000011603 */
[----:B------:R-:W-:-:S05]  /*a380*/  LOP3.LUT R3, R0, R3, RZ, 0xfc, !PT ;  /* 0x0000000300037212 */ /* 0x000fca00078efcff */
[----:B------:R0:W-:Y:S01]  /*a390*/  STG.E.U8 desc[UR36][R8.64], R3 ;  /* 0x0000000308007986 */ /* 0x0001e2000c101124 */
[----:B------:R-:W-:Y:S05]  /*a3a0*/  BRA `(.L_x_723) ;  /* 0x0000000400b07947 */ /* 0x000fea0003800000 */
.L_x_733:
[----:B0-----:R0:W-:Y:S01]  /*a3b0*/  STG.E.U16 desc[UR36][R8.64], R22 ;  /* 0x0000001608007986 */ /* 0x0011e2000c101524 */
[----:B------:R-:W-:Y:S05]  /*a3c0*/  BRA `(.L_x_723) ;  /* 0x0000000400a87947 */ /* 0x000fea0003800000 */
.L_x_730:
        /* <DEDUP_REMOVED lines=12> */
.L_x_742:
        /* <DEDUP_REMOVED lines=17> */
.L_x_745:
[----:B------:R-:W-:-:S04]  /*a5a0*/  LOP3.LUT R3, R5, 0x80000000, RZ, 0xc0, !PT ;  /* 0x8000000005037812 */ /* 0x000fc800078ec0ff */
[----:B------:R-:W-:-:S04]  /*a5b0*/  SHF.R.U32.HI R3, RZ, 0x18, R3 ;  /* 0x00000018ff037819 */ /* 0x000fc80000011603 */
[----:B------:R-:W-:-:S04]  /*a5c0*/  LOP3.LUT R0, R0, R3, RZ, 0xfc, !PT ;  /* 0x0000000300007212 */ /* 0x000fc800078efcff */
[----:B------:R-:W-:-:S07]  /*a5d0*/  PRMT R4, R0, 0x7610, R4 ;  /* 0x0000761000047816 */ /* 0x000fce0000000004 */
.L_x_744:
[----:B------:R-:W-:Y:S05]  /*a5e0*/  BSYNC B0 ;  /* 0x0000000000007941 */ /* 0x000fea0003800000 */
.L_x_743:
[----:B------:R0:W-:Y:S01]  /*a5f0*/  STG.E.U8 desc[UR36][R8.64], R4 ;  /* 0x0000000408007986 */ /* 0x0001e2000c101124 */
[----:B------:R-:W-:Y:S05]  /*a600*/  BRA `(.L_x_723) ;  /* 0x0000000400187947 */ /* 0x000fea0003800000 */
.L_x_741:
        /* <DEDUP_REMOVED lines=17> */
.L_x_748:
[----:B------:R-:W-:-:S04]  /*a720*/  LOP3.LUT R3, R5, 0x80000000, RZ, 0xc0, !PT ;  /* 0x8000000005037812 */ /* 0x000fc800078ec0ff */
[----:B------:R-:W-:-:S04]  /*a730*/  SHF.R.U32.HI R3, RZ, 0x18, R3 ;  /* 0x00000018ff037819 */ /* 0x000fc80000011603 */
[----:B------:R-:W-:-:S04]  /*a740*/  LOP3.LUT R0, R0, R3, RZ, 0xfc, !PT ;  /* 0x0000000300007212 */ /* 0x000fc800078efcff */
[----:B------:R-:W-:-:S07]  /*a750*/  PRMT R4, R0, 0x7610, R4 ;  /* 0x0000761000047816 */ /* 0x000fce0000000004 */
.L_x_747:
[----:B------:R-:W-:Y:S05]  /*a760*/  BSYNC B0 ;  /* 0x0000000000007941 */ /* 0x000fea0003800000 */
.L_x_746:
[----:B------:R0:W-:Y:S01]  /*a770*/  STG.E.U8 desc[UR36][R8.64], R4 ;  /* 0x0000000408007986 */ /* 0x0001e2000c101124 */
[----:B------:R-:W-:Y:S05]  /*a780*/  BRA `(.L_x_723) ;  /* 0x0000000000b87947 */ /* 0x000fea0003800000 */
.L_x_740:
[----:B------:R-:W-:-:S13]  /*a790*/  ISETP.NE.AND P0, PT, R0, 0x1c, PT ;  /* 0x0000001c0000780c */ /* 0x000fda0003f05270 */
[----:B------:R-:W-:Y:S05]  /*a7a0*/  @!P0 BRA `(.L_x_749) ;  /* 0x0000000000a48947 */ /* 0x000fea0003800000 */
[----:B------:R-:W-:-:S13]  /*a7b0*/  ISETP.NE.AND P0, PT, R0, 0x1d, PT ;  /* 0x0000001d0000780c */ /* 0x000fda0003f05270 */
[----:B------:R-:W-:Y:S05]  /*a7c0*/  @!P0 BRA `(.L_x_750) ;  /* 0x00000000008c8947 */ /* 0x000fea0003800000 */
[----:B------:R-:W-:-:S13]  /*a7d0*/  ISETP.NE.AND P0, PT, R0, 0x2c, PT ;  /* 0x0000002c0000780c */ /* 0x000fda0003f05270 */
[----:B------:R-:W-:Y:S05]  /*a7e0*/  @P0 BRA `(.L_x_722) ;  /* 0x0000000000400947 */ /* 0x000fea0003800000 */
[----:B0-----:R-:W-:-:S05]  /*a7f0*/  IMAD.U32 R22, R22, 0x10000, RZ ;  /* 0x0001000016167824 */ /* 0x001fca00078e00ff */
        /* <DEDUP_REMOVED lines=15> */
.L_x_722:
        /* <DEDUP_REMOVED lines=16> */
.L_x_751:
[----:B------:R-:W-:Y:S05]  /*a9f0*/  BRA `(.L_x_723) ;  /* 0x00000000001c7947 */ /* 0x000fea0003800000 */
.L_x_750:
[----:B0-----:R-:W-:-:S06]  /*aa00*/  IMAD.U32 R4, R22, 0x10000, RZ ;  /* 0x0001000016047824 */ /* 0x001fcc00078e00ff */
[----:B------:R-:W0:Y:S02]  /*aa10*/  F2I.U64.TRUNC R4, R4 ;  /* 0x0000000400047311 */ /* 0x000e24000020d800 */
[----:B0-----:R0:W-:Y:S01]  /*aa20*/  STG.E.64 desc[UR36][R8.64], R4 ;  /* 0x0000000408007986 */ /* 0x0011e2000c101b24 */
[----:B------:R-:W-:Y:S05]  /*aa30*/  BRA `(.L_x_723) ;  /* 0x00000000000c7947 */ /* 0x000fea0003800000 */
.L_x_749:
[----:B0-----:R-:W-:-:S04]  /*aa40*/  IMAD.U32 R22, R22, 0x10000, RZ ;  /* 0x0001000016167824 */ /* 0x001fc800078e00ff */
[----:B------:R-:W0:Y:S02]  /*aa50*/  F2I.FTZ.U32.TRUNC.NTZ R3, R22 ;  /* 0x0000001600037305 */ /* 0x000e24000021f000 */
[----:B0-----:R0:W-:Y:S02]  /*aa60*/  STG.E desc[UR36][R8.64], R3 ;  /* 0x0000000308007986 */ /* 0x0011e4000c101924 */
.L_x_723:
[----:B------:R-:W-:-:S05]  /*aa70*/  VIADD R25, R25, 0x80 ;  /* 0x0000008019197836 */ /* 0x000fca0000000000 */
[----:B------:R-:W-:-:S13]  /*aa80*/  ISETP.GE.AND P0, PT, R25, R16, PT ;  /* 0x000000101900720c */ /* 0x000fda0003f06270 */
[----:B------:R-:W-:Y:S05]  /*aa90*/  @P0 BRA `(.L_x_717) ;  /* 0x0000000c00f00947 */ /* 0x000fea0003800000 */
[----:B012-4-:R-:W0:Y:S01]  /*aaa0*/  LDC.64 R8, c[0x0][0x218] ;  /* 0x00008600ff087b82 */ /* 0x017e220000000a00 */
[----:B------:R-:W-:Y:S01]  /*aab0*/  IMAD R0, R2, 0x200, R25 ;  /* 0x0000020002007824 */ /* 0x000fe200078e0219 */
[----:B------:R-:W-:Y:S01]  /*aac0*/  PRMT R4, R18, 0x9910, RZ ;  /* 0x0000991012047816 */ /* 0x000fe200000000ff */
[----:B------:R-:W-:Y:S02]  /*aad0*/  ULDC UR4, c[0x0][0x244] ;  /* 0x0000910000047ab9 */ /* 0x000fe40000000800 */
[----:B------:R-:W-:Y:S02]  /*aae0*/  IMAD R3, R0, UR4, RZ ;  /* 0x0000000400037c24 */ /* 0x000fe4000f8e02ff */
[----:B------:R-:W-:-:S05]  /*aaf0*/  IMAD.MOV.U32 R0, RZ, RZ, R4 ;  /* 0x000000ffff007224 */ /* 0x000fca00078e0004 */
        /* <DEDUP_REMOVED lines=12> */
[----:B------:R-:W-:-:S06]  /*abc0*/  IMAD.U32 R17, R17, 0x10000, RZ ;  /* 0x0001000011117824 */ /* 0x000fcc00078e00ff */
[----:B------:R-:W0:Y:S02]  /*abd0*/  F2I.FTZ.TRUNC.NTZ R17, R17 ;  /* 0x0000001100117305 */ /* 0x000e24000021f100 */
[----:B0-----:R0:W-:Y:S01]  /*abe0*/  STG.E.U8 desc[UR36][R8.64], R17 ;  /* 0x0000001108007986 */ /* 0x0011e2000c101124 */
[----:B------:R-:W-:Y:S05]  /*abf0*/  BRA `(.L_x_757) ;  /* 0x0000000c00947947 */ /* 0x000fea0003800000 */
.L_x_755:
[----:B------:R-:W-:-:S06]  /*ac00*/  IMAD.U32 R5, R17, 0x10000, RZ ;  /* 0x0001000011057824 */ /* 0x000fcc00078e00ff */
[----:B------:R-:W0:Y:S02]  /*ac10*/  F2I.S64.TRUNC R4, R5 ;  /* 0x0000000500047311 */ /* 0x000e24000020d900 */
[----:B0-----:R0:W-:Y:S01]  /*ac20*/  STG.E.U8 desc[UR36][R8.64], R4 ;  /* 0x0000000408007986 */ /* 0x0011e2000c101124 */
[----:B------:R-:W-:Y:S05]  /*ac30*/  BRA `(.L_x_757) ;  /* 0x0000000c00847947 */ /* 0x000fea0003800000 */
.L_x_754:
[----:B------:R-:W-:-:S13]  /*ac40*/  ISETP.NE.AND P0, PT, R0, 0x2, PT ;  /* 0x000000020000780c */ /* 0x000fda0003f05270 */
[----:B------:R-:W-:Y:S05]  /*ac50*/  @!P0 BRA `(.L_x_758) ;  /* 0x0000000000308947 */ /* 0x000fea0003800000 */
[----:B------:R-:W-:-:S13]  /*ac60*/  ISETP.NE.AND P0, PT, R0, 0x3, PT ;  /* 0x000000030000780c */ /* 0x000fda0003f05270 */
[----:B------:R-:W-:Y:S05]  /*ac70*/  @!P0 BRA `(.L_x_759) ;  /* 0x0000000000188947 */ /* 0x000fea0003800000 */
[----:B------:R-:W-:-:S13]  /*ac80*/  ISETP.NE.AND P0, PT, R0, 0x4, PT ;  /* 0x000000040000780c */ /* 0x000fda0003f05270 */
[----:B------:R-:W-:Y:S05]  /*ac90*/  @P0 BRA `(.L_x_756) ;  /* 0x0000000c000c0947 */ /* 0x000fea0003800000 */
[----:B------:R-:W-:-:S06]  /*aca0*/  IMAD.U32 R4, R17, 0x10000, RZ ;  /* 0x0001000011047824 */ /* 0x000fcc00078e00ff */
[----:B------:R-:W0:Y:S02]  /*acb0*/  F2I.S64.TRUNC R4, R4 ;  /* 0x0000000400047311 */ /* 0x000e24000020d900 */
[----:B0-----:R0:W-:Y:S01]  /*acc0*/  STG.E.64 desc[UR36][R8.64], R4 ;  /* 0x0000000408007986 */ /* 0x0011e2000c101b24 */
[----:B------:R-:W-:Y:S05]  /*acd0*/  BRA `(.L_x_757) ;  /* 0x0000000c005c7947 */ /* 0x000fea0003800000 */
.L_x_759:
[----:B------:R-:W-:-:S06]  /*ace0*/  IMAD.U32 R17, R17, 0x10000, RZ ;  /* 0x0001000011117824 */ /* 0x000fcc00078e00ff */
[----:B------:R-:W0:Y:S02]  /*acf0*/  F2I.FTZ.TRUNC.NTZ R17, R17 ;  /* 0x0000001100117305 */ /* 0x000e24000021f100 */
[----:B0-----:R0:W-:Y:S01]  /*ad00*/  STG.E desc[UR36][R8.64], R17 ;  /* 0x0000001108007986 */ /* 0x0011e2000c101924 */
[----:B------:R-:W-:Y:S05]  /*ad10*/  BRA `(.L_x_757) ;  /* 0x0000000c004c7947 */ /* 0x000fea0003800000 */
.L_x_758:
[----:B------:R-:W-:-:S06]  /*ad20*/  IMAD.U32 R17, R17, 0x10000, RZ ;  /* 0x0001000011117824 */ /* 0x000fcc00078e00ff */
[----:B------:R-:W0:Y:S02]  /*ad30*/  F2I.FTZ.TRUNC.NTZ R17, R17 ;  /* 0x0000001100117305 */ /* 0x000e24000021f100 */
[----:B0-----:R0:W-:Y:S01]  /*ad40*/  STG.E.U16 desc[UR36][R8.64], R17 ;  /* 0x0000001108007986 */ /* 0x0011e2000c101524 */
[----:B------:R-:W-:Y:S05]  /*ad50*/  BRA `(.L_x_757) ;  /* 0x0000000c003c7947 */ /* 0x000fea0003800000 */
.L_x_753:
[----:B------:R-:W-:-:S13]  /*ad60*/  ISETP.GT.AND P0, PT, R0, 0x6, PT ;  /* 0x000000060000780c */ /* 0x000fda0003f04270 */
[----:B------:R-:W-:Y:S05]  /*ad70*/  @P0 BRA `(.L_x_760) ;  /* 0x00000000002c0947 */ /* 0x000fea0003800000 */
[----:B------:R-:W-:-:S13]  /*ad80*/  ISETP.NE.AND P0, PT, R0, 0x5, PT ;  /* 0x000000050000780c */ /* 0x000fda0003f05270 */
[----:B------:R-:W-:Y:S05]  /*ad90*/  @!P0 BRA `(.L_x_761) ;  /* 0x0000000000148947 */ /* 0x000fea0003800000 */
[----:B------:R-:W-:-:S13]  /*ada0*/  ISETP.NE.AND P0, PT, R0, 0x6, PT ;  /* 0x000000060000780c */ /* 0x000fda0003f05270 */
[----:B------:R-:W-:Y:S05]  /*adb0*/  @P0 BRA `(.L_x_756) ;  /* 0x0000000800c40947 */ /* 0x000fea0003800000 */
[----:B------:R-:W-:-:S05]  /*adc0*/  IMAD.U32 R17, R17, 0x10000, RZ ;  /* 0x0001000011117824 */ /* 0x000fca00078e00ff */
[----:B------:R4:W-:Y:S01]  /*add0*/  STG.E desc[UR36][R8.64], R17 ;  /* 0x0000001108007986 */ /* 0x0009e2000c101924 */
[----:B------:R-:W-:Y:S05]  /*ade0*/  BRA `(.L_x_757) ;  /* 0x0000000c00187947 */ /* 0x000fea0003800000 */
.L_x_761:
[----:B------:R-:W-:-:S05]  /*adf0*/  IMAD.U32 R0, R17, 0x10000, RZ ;  /* 0x0001000011007824 */ /* 0x000fca00078e00ff */
[----:B------:R-:W-:-:S05]  /*ae00*/  F2FP.F16.F32.PACK_AB R0, RZ, R0 ;  /* 0x00000000ff00723e */ /* 0x000fca00000000ff */
[----:B------:R0:W-:Y:S01]  /*ae10*/  STG.E.U16 desc[UR36][R8.64], R0 ;  /* 0x0000000008007986 */ /* 0x0001e2000c101524 */
[----:B------:R-:W-:Y:S05]  /*ae20*/  BRA `(.L_x_757) ;  /* 0x0000000c00087947 */ /* 0x000fea0003800000 */
.L_x_760:
[----:B------:R-:W-:-:S13]  /*ae30*/  ISETP.NE.AND P0, PT, R0, 0x7, PT ;  /* 0x000000070000780c */ /* 0x000fda0003f05270 */
[----:B------:R-:W-:Y:S05]  /*ae40*/  @!P0 BRA `(.L_x_762) ;  /* 0x0000000000348947 */ /* 0x000fea0003800000 */
[----:B------:R-:W-:-:S13]  /*ae50*/  ISETP.NE.AND P0, PT, R0, 0x8, PT ;  /* 0x000000080000780c */ /* 0x000fda0003f05270 */
[----:B------:R-:W-:Y:S05]  /*ae60*/  @!P0 BRA `(.L_x_763) ;  /* 0x0000000000188947 */ /* 0x000fea0003800000 */
[----:B------:R-:W-:-:S13]  /*ae70*/  ISETP.NE.AND P0, PT, R0, 0x9, PT ;  /* 0x000000090000780c */ /* 0x000fda0003f05270 */
[----:B------:R-:W-:Y:S05]  /*ae80*/  @P0 BRA `(.L_x_756) ;  /* 0x0000000800900947 */ /* 0x000fea0003800000 */
[----:B------:R-:W-:Y:S02]  /*ae90*/  IMAD.U32 R4, R17, 0x10000, RZ ;  /* 0x0001000011047824 */ /* 0x000fe400078e00ff */
[----:B------:R-:W-:-:S05]  /*aea0*/  IMAD.MOV.U32 R5, RZ, RZ, RZ ;  /* 0x000000ffff057224 */ /* 0x000fca00078e00ff */
[----:B------:R1:W-:Y:S01]  /*aeb0*/  STG.E.64 desc[UR36][R8.64], R4 ;  /* 0x0000000408007986 */ /* 0x0003e2000c101b24 */
[----:B------:R-:W-:Y:S05]  /*aec0*/  BRA `(.L_x_757) ;  /* 0x0000000800e07947 */ /* 0x000fea0003800000 */
.L_x_763:
[----:B------:R-:W-:-:S05]  /*aed0*/  IMAD.U32 R17, R17, 0x10000, RZ ;  /* 0x0001000011117824 */ /* 0x000fca00078e00ff */
[----:B------:R-:W-:-:S04]  /*aee0*/  F2FP.F16.F32.PACK_AB R3, RZ, R17 ;  /* 0x00000011ff03723e */ /* 0x000fc800000000ff */
[----:B------:R-:W-:-:S05]  /*aef0*/  PRMT R3, R3, 0x5410, RZ ;  /* 0x0000541003037816 */ /* 0x000fca00000000ff */
[----:B------:R2:W-:Y:S01]  /*af00*/  STG.E desc[UR36][R8.64], R3 ;  /* 0x0000000308007986 */ /* 0x0005e2000c101924 */
[----:B------:R-:W-:Y:S05]  /*af10*/  BRA `(.L_x_757) ;  /* 0x0000000800cc7947 */ /* 0x000fea0003800000 */
.L_x_762:
[----:B------:R-:W-:-:S04]  /*af20*/  IMAD.U32 R4, R17, 0x10000, RZ ;  /* 0x0001000011047824 */ /* 0x000fc800078e00ff */
[----:B------:R-:W-:-:S06]  /*af30*/  FMUL.FTZ R4, R4, 1 ;  /* 0x3f80000004047820 */ /* 0x000fcc0000410000 */
[----:B------:R-:W0:Y:S02]  /*af40*/  F2F.F64.F32 R4, R4 ;  /* 0x0000000400047310 */ /* 0x000e240000201800 */
[----:B0-----:R0:W-:Y:S01]  /*af50*/  STG.E.64 desc[UR36][R8.64], R4 ;  /* 0x0000000408007986 */ /* 0x0011e2000c101b24 */
[----:B------:R-:W-:Y:S05]  /*af60*/  BRA `(.L_x_757) ;  /* 0x0000000800b87947 */ /* 0x000fea0003800000 */
.L_x_752:
        /* <DEDUP_REMOVED lines=8> */
[----:B------:R-:W-:-:S05]  /*aff0*/  IMAD.U32 R17, R17, 0x10000, RZ ;  /* 0x0001000011117824 */ /* 0x000fca00078e00ff */
[----:B------:R-:W-:-:S04]  /*b000*/  FSETP.NEU.FTZ.AND P0, PT, R17, RZ, PT ;  /* 0x000000ff1100720b */ /* 0x000fc80003f1d000 */
[----:B------:R-:W-:-:S05]  /*b010*/  SEL R3, RZ, 0x1, !P0 ;  /* 0x00000001ff037807 */ /* 0x000fca0004000000 */
[----:B------:R0:W-:Y:S01]  /*b020*/  STG.E.U8 desc[UR36][R8.64], R3 ;  /* 0x0000000308007986 */ /* 0x0001e2000c101124 */
[----:B------:R-:W-:Y:S05]  /*b030*/  BRA `(.L_x_757) ;  /* 0x0000000800847947 */ /* 0x000fea0003800000 */
.L_x_766:
[----:B------:R-:W-:Y:S01]  /*b040*/  IMAD.U32 R17, R17, 0x10000, RZ ;  /* 0x0001000011117824 */ /* 0x000fe200078e00ff */
[----:B------:R-:W-:-:S03]  /*b050*/  CS2R R6, SRZ ;  /* 0x0000000000067805 */ /* 0x000fc6000001ff00 */
[----:B------:R-:W-:-:S06]  /*b060*/  FMUL.FTZ R4, R17, 1 ;  /* 0x3f80000011047820 */ /* 0x000fcc0000410000 */
[----:B------:R-:W0:Y:S02]  /*b070*/  F2F.F64.F32 R4, R4 ;  /* 0x0000000400047310 */ /* 0x000e240000201800 */
[----:B0-----:R0:W-:Y:S01]  /*b080*/  STG.E.128 desc[UR36][R8.64], R4 ;  /* 0x0000000408007986 */ /* 0x0011e2000c101d24 */
[----:B------:R-:W-:Y:S05]  /*b090*/  BRA `(.L_x_757) ;  /* 0x00000008006c7947 */ /* 0x000fea0003800000 */
.L_x_765:
        /* <DEDUP_REMOVED lines=21> */
.L_x_770:
[----:B------:R-:W-:Y:S05]  /*b1f0*/  BSYNC B0 ;  /* 0x0000000000007941 */ /* 0x000fea0003800000 */
.L_x_769:
[----:B------:R-:W-:-:S05]  /*b200*/  LOP3.LUT R5, R0, R5, RZ, 0xfc, !PT ;  /* 0x0000000500057212 */ /* 0x000fca00078efcff */
[----:B------:R0:W-:Y:S01]  /*b210*/  STG.E.U8 desc[UR36][R8.64], R5 ;  /* 0x0000000508007986 */ /* 0x0001e2000c101124 */
[----:B------:R-:W-:Y:S05]  /*b220*/  BRA `(.L_x_757) ;  /* 0x0000000800087947 */ /* 0x000fea0003800000 */
.L_x_768:
        /* <DEDUP_REMOVED lines=13> */
.L_x_772:
[----:B------:R-:W-:Y:S01]  /*b300*/  IMAD.MOV.U32 R0, RZ, RZ, 0x7f ;  /* 0x0000007fff007424 */ /* 0x000fe200078e00ff */
[----:B------:R-:W-:-:S04]  /*b310*/  ISETP.GT.U32.AND P0, PT, R3, 0x7f800000, PT ;  /* 0x7f8000000300780c */ /* 0x000fc80003f04070 */
[----:B------:R-:W-:-:S09]  /*b320*/  SEL R0, R0, 0x7c, P0 ;  /* 0x0000007c00007807 */ /* 0x000fd20000000000 */
.L_x_773:
[----:B------:R-:W-:Y:S05]  /*b330*/  BSYNC B0 ;  /* 0x0000000000007941 */ /* 0x000fea0003800000 */
.L_x_771:
[----:B------:R-:W-:-:S04]  /*b340*/  LOP3.LUT R3, R17, 0x80000000, RZ, 0xc0, !PT ;  /* 0x8000000011037812 */ /* 0x000fc800078ec0ff */
[----:B------:R-:W-:-:S04]  /*b350*/  SHF.R.U32.HI R3, RZ, 0x18, R3 ;  /* 0x00000018ff037819 */ /* 0x000fc80000011603 */
[----:B------:R-:W-:-:S05]  /*b360*/  LOP3.LUT R3, R0, R3, RZ, 0xfc, !PT ;  /* 0x0000000300037212 */ /* 0x000fca00078efcff */
[----:B------:R0:W-:Y:S01]  /*b370*/  STG.E.U8 desc[UR36][R8.64], R3 ;  /* 0x0000000308007986 */ /* 0x0001e2000c101124 */
[----:B------:R-:W-:Y:S05]  /*b380*/  BRA `(.L_x_757) ;  /* 0x0000000400b07947 */ /* 0x000fea0003800000 */
.L_x_767:
[----:B------:R0:W-:Y:S01]  /*b390*/  STG.E.U16 desc[UR36][R8.64], R17 ;  /* 0x0000001108007986 */ /* 0x0001e2000c101524 */
[----:B------:R-:W-:Y:S05]  /*b3a0*/  BRA `(.L_x_757) ;  /* 0x0000000400a87947 */ /* 0x000fea0003800000 */
.L_x_764:
        /* <DEDUP_REMOVED lines=8> */
[----:B------:R-:W-:-:S06]  /*b430*/  IMAD.U32 R3, R17, 0x10000, RZ ;  /* 0x0001000011037824 */ /* 0x000fcc00078e00ff */
[----:B------:R-:W0:Y:S02]  /*b440*/  F2I.FTZ.U32.TRUNC.NTZ R3, R3 ;  /* 0x0000000300037305 */ /* 0x000e24000021f000 */
[----:B0-----:R0:W-:Y:S01]  /*b450*/  STG.E.U16 desc[UR36][R8.64], R3 ;  /* 0x0000000308007986 */ /* 0x0011e2000c101524 */
[----:B------:R-:W-:Y:S05]  /*b460*/  BRA `(.L_x_757) ;  /* 0x0000000400787947 */ /* 0x000fea0003800000 */
.L_x_776:
        /* <DEDUP_REMOVED lines=17> */
.L_x_779:
[----:B------:R-:W-:-:S04]  /*b580*/  LOP3.LUT R3, R17, 0x80000000, RZ, 0xc0, !PT ;  /* 0x8000000011037812 */ /* 0x000fc800078ec0ff */
[----:B------:R-:W-:-:S04]  /*b590*/  SHF.R.U32.HI R3, RZ, 0x18, R3 ;  /* 0x00000018ff037819 */ /* 0x000fc80000011603 */
[----:B------:R-:W-:-:S04]  /*b5a0*/  LOP3.LUT R0, R0, R3, RZ, 0xfc, !PT ;  /* 0x0000000300007212 */ /* 0x000fc800078efcff */
[----:B------:R-:W-:-:S07]  /*b5b0*/  PRMT R4, R0, 0x7610, R4 ;  /* 0x0000761000047816 */ /* 0x000fce0000000004 */
.L_x_778:
[----:B------:R-:W-:Y:S05]  /*b5c0*/  BSYNC B0 ;  /* 0x0000000000007941 */ /* 0x000fea0003800000 */
.L_x_777:
[----:B------:R0:W-:Y:S01]  /*b5d0*/  STG.E.U8 desc[UR36][R8.64], R4 ;  /* 0x0000000408007986 */ /* 0x0001e2000c101124 */
[----:B------:R-:W-:Y:S05]  /*b5e0*/  BRA `(.L_x_757) ;  /* 0x0000000400187947 */ /* 0x000fea0003800000 */
.L_x_775:
        /* <DEDUP_REMOVED lines=17> */
.L_x_782:
[----:B------:R-:W-:-:S04]  /*b700*/  LOP3.LUT R3, R17, 0x80000000, RZ, 0xc0, !PT ;  /* 0x8000000011037812 */ /* 0x000fc800078ec0ff */
[----:B------:R-:W-:-:S04]  /*b710*/  SHF.R.U32.HI R3, RZ, 0x18, R3 ;  /* 0x00000018ff037819 */ /* 0x000fc80000011603 */
[----:B------:R-:W-:-:S04]  /*b720*/  LOP3.LUT R0, R0, R3, RZ, 0xfc, !PT ;  /* 0x0000000300007212 */ /* 0x000fc800078efcff */
[----:B------:R-:W-:-:S07]  /*b730*/  PRMT R4, R0, 0x7610, R4 ;  /* 0x0000761000047816 */ /* 0x000fce0000000004 */
.L_x_781:
[----:B------:R-:W-:Y:S05]  /*b740*/  BSYNC B0 ;  /* 0x0000000000007941 */ /* 0x000fea0003800000 */
.L_x_780:
[----:B------:R0:W-:Y:S01]  /*b750*/  STG.E.U8 desc[UR36][R8.64], R4 ;  /* 0x0000000408007986 */ /* 0x0001e2000c101124 */
[----:B------:R-:W-:Y:S05]  /*b760*/  BRA `(.L_x_757) ;  /* 0x0000000000b87947 */ /* 0x000fea0003800000 */
.L_x_774:
[----:B------:R-:W-:-:S13]  /*b770*/  ISETP.NE.AND P0, PT, R0, 0x1c, PT ;  /* 0x0000001c0000780c */ /* 0x000fda0003f05270 */
[----:B------:R-:W-:Y:S05]  /*b780*/  @!P0 BRA `(.L_x_783) ;  /* 0x0000000000a48947 */ /* 0x000fea0003800000 */
[----:B------:R-:W-:-:S13]  /*b790*/  ISETP.NE.AND P0, PT, R0, 0x1d, PT ;  /* 0x0000001d0000780c */ /* 0x000fda0003f05270 */
[----:B------:R-:W-:Y:S05]  /*b7a0*/  @!P0 BRA `(.L_x_784) ;  /* 0x00000000008c8947 */ /* 0x000fea0003800000 */
[----:B------:R-:W-:-:S13]  /*b7b0*/  ISETP.NE.AND P0, PT, R0, 0x2c, PT ;  /* 0x0000002c0000780c */ /* 0x000fda0003f05270 */
[----:B------:R-:W-:Y:S05]  /*b7c0*/  @P0 BRA `(.L_x_756) ;  /* 0x0000000000400947 */ /* 0x000fea0003800000 */
[----:B------:R-:W-:-:S05]  /*b7d0*/  IMAD.U32 R4, R17, 0x10000, RZ ;  /* 0x0001000011047824 */ /* 0x000fca00078e00ff */
        /* <DEDUP_REMOVED lines=15> */
.L_x_756:
        /* <DEDUP_REMOVED lines=15> */
[----:B0--3--:R-:W-:Y:S05]  /*b9c0*/  CALL.ABS.NOINC R14 ;  /* 0x000000000e007343 */ /* 0x009fea0003c00000 */
.L_x_785:
[----:B------:R-:W-:Y:S05]  /*b9d0*/  BRA `(.L_x_757) ;  /* 0x00000000001c7947 */ /* 0x000fea0003800000 */
.L_x_784:
[----:B------:R-:W-:-:S06]  /*b9e0*/  IMAD.U32 R4, R17, 0x10000, RZ ;  /* 0x0001000011047824 */ /* 0x000fcc00078e00ff */
[----:B------:R-:W0:Y:S02]  /*b9f0*/  F2I.U64.TRUNC R4, R4 ;  /* 0x0000000400047311 */ /* 0x000e24000020d800 */
[----:B0-----:R0:W-:Y:S01]  /*ba00*/  STG.E.64 desc[UR36][R8.64], R4 ;  /* 0x0000000408007986 */ /* 0x0011e2000c101b24 */
[----:B------:R-:W-:Y:S05]  /*ba10*/  BRA `(.L_x_757) ;  /* 0x00000000000c7947 */ /* 0x000fea0003800000 */
.L_x_783:
[----:B------:R-:W-:-:S06]  /*ba20*/  IMAD.U32 R17, R17, 0x10000, RZ ;  /* 0x0001000011117824 */ /* 0x000fcc00078e00ff */
[----:B------:R-:W0:Y:S02]  /*ba30*/  F2I.FTZ.U32.TRUNC.NTZ R17, R17 ;  /* 0x0000001100117305 */ /* 0x000e24000021f000 */
[----:B0-----:R0:W-:Y:S02]  /*ba40*/  STG.E desc[UR36][R8.64], R17 ;  /* 0x0000001108007986 */ /* 0x0011e4000c101924 */
.L_x_757:
[----:B------:R-:W-:-:S07]  /*ba50*/  VIADD R25, R25, 0x80 ;  /* 0x0000008019197836 */ /* 0x000fce0000000000 */
.L_x_717:
[----:B------:R-:W-:Y:S05]  /*ba60*/  BSYNC B6 ;  /* 0x0000000000067941 */ /* 0x000fea0003800000 */
.L_x_716:
[----:B------:R-:W-:-:S13]  /*ba70*/  ISETP.GE.AND P0, PT, R25, R16, PT ;  /* 0x000000101900720c */ /* 0x000fda0003f06270 */
[----:B------:R-:W-:Y:S05]  /*ba80*/  @P0 EXIT ;  /* 0x000000000000094d */ /* 0x000fea0003800000 */
[----:B012---:R-:W0:Y:S01]  /*ba90*/  LDC.64 R4, c[0x0][0x218] ;  /* 0x00008600ff047b82 */ /* 0x007e220000000a00 */
[----:B----4-:R-:W-:Y:S01]  /*baa0*/  PRMT R0, R18, 0x9910, RZ ;  /* 0x0000991012007816 */ /* 0x010fe200000000ff */
        /* <DEDUP_REMOVED lines=15> */
[----:B---3--:R-:W-:-:S06]  /*bba0*/  IMAD.U32 R19, R19, 0x10000, RZ ;  /* 0x0001000013137824 */ /* 0x008fcc00078e00ff */
[----:B------:R-:W0:Y:S02]  /*bbb0*/  F2I.FTZ.TRUNC.NTZ R19, R19 ;  /* 0x0000001300137305 */ /* 0x000e24000021f100 */
[----:B0-----:R-:W-:Y:S01]  /*bbc0*/  STG.E.U8 desc[UR36][R2.64], R19 ;  /* 0x0000001302007986 */ /* 0x001fe2000c101124 */
[----:B------:R-:W-:Y:S05]  /*bbd0*/  EXIT ;  /* 0x000000000000794d */ /* 0x000fea0003800000 */
.L_x_789:
[----:B---3--:R-:W-:-:S06]  /*bbe0*/  IMAD.U32 R5, R19, 0x10000, RZ ;  /* 0x0001000013057824 */ /* 0x008fcc00078e00ff */
[----:B------:R-:W0:Y:S02]  /*bbf0*/  F2I.S64.TRUNC R4, R5 ;  /* 0x0000000500047311 */ /* 0x000e24000020d900 */
[----:B0-----:R-:W-:Y:S01]  /*bc00*/  STG.E.U8 desc[UR36][R2.64], R4 ;  /* 0x0000000402007986 */ /* 0x001fe2000c101124 */
[----:B------:R-:W-:Y:S05]  /*bc10*/  EXIT ;  /* 0x000000000000794d */ /* 0x000fea0003800000 */
.L_x_788:
[----:B------:R-:W-:-:S13]  /*bc20*/  ISETP.NE.AND P0, PT, R0, 0x2, PT ;  /* 0x000000020000780c */ /* 0x000fda0003f05270 */
[----:B------:R-:W-:Y:S05]  /*bc30*/  @!P0 BRA `(.L_x_791) ;  /* 0x0000000000308947 */ /* 0x000fea0003800000 */
[----:B------:R-:W-:-:S13]  /*bc40*/  ISETP.NE.AND P0, PT, R0, 0x3, PT ;  /* 0x000000030000780c */ /* 0x000fda0003f05270 */
[----:B------:R-:W-:Y:S05]  /*bc50*/  @!P0 BRA `(.L_x_792) ;  /* 0x0000000000188947 */ /* 0x000fea0003800000 */
[----:B------:R-:W-:-:S13]  /*bc60*/  ISETP.NE.AND P0, PT, R0, 0x4, PT ;  /* 0x000000040000780c */ /* 0x000fda0003f05270 */
[----:B------:R-:W-:Y:S05]  /*bc70*/  @P0 BRA `(.L_x_790) ;  /* 0x0000000c000c0947 */ /* 0x000fea0003800000 */
[----:B---3--:R-:W-:-:S06]  /*bc80*/  IMAD.U32 R4, R19, 0x10000, RZ ;  /* 0x0001000013047824 */ /* 0x008fcc00078e00ff */
[----:B------:R-:W0:Y:S02]  /*bc90*/  F2I.S64.TRUNC R4, R4 ;  /* 0x0000000400047311 */ /* 0x000e24000020d900 */
[----:B0-----:R-:W-:Y:S01]  /*bca0*/  STG.E.64 desc[UR36][R2.64], R4 ;  /* 0x0000000402007986 */ /* 0x001fe2000c101b24 */
[----:B------:R-:W-:Y:S05]  /*bcb0*/  EXIT ;  /* 0x000000000000794d */ /* 0x000fea0003800000 */
.L_x_792:
[----:B---3--:R-:W-:-:S06]  /*bcc0*/  IMAD.U32 R19, R19, 0x10000, RZ ;  /* 0x0001000013137824 */ /* 0x008fcc00078e00ff */
[----:B------:R-:W0:Y:S02]  /*bcd0*/  F2I.FTZ.TRUNC.NTZ R19, R19 ;  /* 0x0000001300137305 */ /* 0x000e24000021f100 */
[----:B0-----:R-:W-:Y:S01]  /*bce0*/  STG.E desc[UR36][R2.64], R19 ;  /* 0x0000001302007986 */ /* 0x001fe2000c101924 */
[----:B------:R-:W-:Y:S05]  /*bcf0*/  EXIT ;  /* 0x000000000000794d */ /* 0x000fea0003800000 */
.L_x_791:
[----:B---3--:R-:W-:-:S06]  /*bd00*/  IMAD.U32 R19, R19, 0x10000, RZ ;  /* 0x0001000013137824 */ /* 0x008fcc00078e00ff */
[----:B------:R-:W0:Y:S02]  /*bd10*/  F2I.FTZ.TRUNC.NTZ R19, R19 ;  /* 0x0000001300137305 */ /* 0x000e24000021f100 */
[----:B0-----:R-:W-:Y:S01]  /*bd20*/  STG.E.U16 desc[UR36][R2.64], R19 ;  /* 0x0000001302007986 */ /* 0x001fe2000c101524 */
[----:B------:R-:W-:Y:S05]  /*bd30*/  EXIT ;  /* 0x000000000000794d */ /* 0x000fea0003800000 */
.L_x_787:
[----:B------:R-:W-:-:S13]  /*bd40*/  ISETP.GT.AND P0, PT, R0, 0x6, PT ;  /* 0x000000060000780c */ /* 0x000fda0003f04270 */
[----:B------:R-:W-:Y:S05]  /*bd50*/  @P0 BRA `(.L_x_793) ;  /* 0x00000000002c0947 */ /* 0x000fea0003800000 */
[----:B------:R-:W-:-:S13]  /*bd60*/  ISETP.NE.AND P0, PT, R0, 0x5, PT ;  /* 0x000000050000780c */ /* 0x000fda0003f05270 */
[----:B------:R-:W-:Y:S05]  /*bd70*/  @!P0 BRA `(.L_x_794) ;  /* 0x0000000000148947 */ /* 0x000fea0003800000 */
[----:B------:R-:W-:-:S13]  /*bd80*/  ISETP.NE.AND P0, PT, R0, 0x6, PT ;  /* 0x000000060000780c */ /* 0x000fda0003f05270 */
[----:B------:R-:W-:Y:S05]  /*bd90*/  @P0 BRA `(.L_x_790) ;  /* 0x0000000800c40947 */ /* 0x000fea0003800000 */
[----:B---3--:R-:W-:-:S05]  /*bda0*/  IMAD.U32 R19, R19, 0x10000, RZ ;  /* 0x0001000013137824 */ /* 0x008fca00078e00ff */
[----:B------:R-:W-:Y:S01]  /*bdb0*/  STG.E desc[UR36][R2.64], R19 ;  /* 0x0000001302007986 */ /* 0x000fe2000c101924 */
[----:B------:R-:W-:Y:S05]  /*bdc0*/  EXIT ;  /* 0x000000000000794d */ /* 0x000fea0003800000 */
.L_x_794:
[----:B---3--:R-:W-:-:S05]  /*bdd0*/  IMAD.U32 R0, R19, 0x10000, RZ ;  /* 0x0001000013007824 */ /* 0x008fca00078e00ff */
[----:B------:R-:W-:-:S05]  /*bde0*/  F2FP.F16.F32.PACK_AB R0, RZ, R0 ;  /* 0x00000000ff00723e */ /* 0x000fca00000000ff */
[----:B------:R-:W-:Y:S01]  /*bdf0*/  STG.E.U16 desc[UR36][R2.64], R0 ;  /* 0x0000000002007986 */ /* 0x000fe2000c101524 */
[----:B------:R-:W-:Y:S05]  /*be00*/  EXIT ;  /* 0x000000000000794d */ /* 0x000fea0003800000 */
.L_x_793:
[----:B------:R-:W-:-:S13]  /*be10*/  ISETP.NE.AND P0, PT, R0, 0x7, PT ;  /* 0x000000070000780c */ /* 0x000fda0003f05270 */
[----:B------:R-:W-:Y:S05]  /*be20*/  @!P0 BRA `(.L_x_795) ;  /* 0x0000000000348947 */ /* 0x000fea0003800000 */
[----:B------:R-:W-:-:S13]  /*be30*/  ISETP.NE.AND P0, PT, R0, 0x8, PT ;  /* 0x000000080000780c */ /* 0x000fda0003f05270 */
[----:B------:R-:W-:Y:S05]  /*be40*/  @!P0 BRA `(.L_x_796) ;  /* 0x0000000000188947 */ /* 0x000fea0003800000 */
[----:B------:R-:W-:-:S13]  /*be50*/  ISETP.NE.AND P0, PT, R0, 0x9, PT ;  /* 0x000000090000780c */ /* 0x000fda0003f05270 */
[----:B------:R-:W-:Y:S05]  /*be60*/  @P0 BRA `(.L_x_790) ;  /* 0x0000000800900947 */ /* 0x000fea0003800000 */
[----:B---3--:R-:W-:Y:S02]  /*be70*/  IMAD.U32 R4, R19, 0x10000, RZ ;  /* 0x0001000013047824 */ /* 0x008fe400078e00ff */
[----:B------:R-:W-:-:S05]  /*be80*/  IMAD.MOV.U32 R5, RZ, RZ, RZ ;  /* 0x000000ffff057224 */ /* 0x000fca00078e00ff */
[----:B------:R-:W-:Y:S01]  /*be90*/  STG.E.64 desc[UR36][R2.64], R4 ;  /* 0x0000000402007986 */ /* 0x000fe2000c101b24 */
[----:B------:R-:W-:Y:S05]  /*bea0*/  EXIT ;  /* 0x000000000000794d */ /* 0x000fea0003800000 */
.L_x_796:
[----:B---3--:R-:W-:-:S05]  /*beb0*/  IMAD.U32 R19, R19, 0x10000, RZ ;  /* 0x0001000013137824 */ /* 0x008fca00078e00ff */
[----:B------:R-:W-:-:S04]  /*bec0*/  F2FP.F16.F32.PACK_AB R5, RZ, R19 ;  /* 0x00000013ff05723e */ /* 0x000fc800000000ff */
[----:B------:R-:W-:-:S05]  /*bed0*/  PRMT R5, R5, 0x5410, RZ ;  /* 0x0000541005057816 */ /* 0x000fca00000000ff */
[----:B------:R-:W-:Y:S01]  /*bee0*/  STG.E desc[UR36][R2.64], R5 ;  /* 0x0000000502007986 */ /* 0x000fe2000c101924 */
[----:B------:R-:W-:Y:S05]  /*bef0*/  EXIT ;  /* 0x000000000000794d */ /* 0x000fea0003800000 */
.L_x_795:
[----:B---3--:R-:W-:-:S04]  /*bf00*/  IMAD.U32 R4, R19, 0x10000, RZ ;  /* 0x0001000013047824 */ /* 0x008fc800078e00ff */
[----:B------:R-:W-:-:S06]  /*bf10*/  FMUL.FTZ R4, R4, 1 ;  /* 0x3f80000004047820 */ /* 0x000fcc0000410000 */
[----:B------:R-:W0:Y:S02]  /*bf20*/  F2F.F64.F32 R4, R4 ;  /* 0x0000000400047310 */ /* 0x000e240000201800 */
[----:B0-----:R-:W-:Y:S01]  /*bf30*/  STG.E.64 desc[UR36][R2.64], R4 ;  /* 0x0000000402007986 */ /* 0x001fe2000c101b24 */
[----:B------:R-:W-:Y:S05]  /*bf40*/  EXIT ;  /* 0x000000000000794d */ /* 0x000fea0003800000 */
.L_x_786:
        /* <DEDUP_REMOVED lines=8> */
[----:B---3--:R-:W-:-:S05]  /*bfd0*/  IMAD.U32 R19, R19, 0x10000, RZ ;  /* 0x0001000013137824 */ /* 0x008fca00078e00ff */
[----:B------:R-:W-:-:S04]  /*bfe0*/  FSETP.NEU.FTZ.AND P0, PT, R19, RZ, PT ;  /* 0x000000ff1300720b */ /* 0x000fc80003f1d000 */
[----:B------:R-:W-:-:S05]  /*bff0*/  SEL R5, RZ, 0x1, !P0 ;  /* 0x00000001ff057807 */ /* 0x000fca0004000000 */
[----:B------:R-:W-:Y:S01]  /*c000*/  STG.E.U8 desc[UR36][R2.64], R5 ;  /* 0x0000000502007986 */ /* 0x000fe2000c101124 */
[----:B------:R-:W-:Y:S05]  /*c010*/  EXIT ;  /* 0x000000000000794d */ /* 0x000fea0003800000 */
.L_x_799:
[----:B---3--:R-:W-:Y:S01]  /*c020*/  IMAD.U32 R19, R19, 0x10000, RZ ;  /* 0x0001000013137824 */ /* 0x008fe200078e00ff */
[----:B------:R-:W-:-:S03]  /*c030*/  CS2R R6, SRZ ;  /* 0x0000000000067805 */ /* 0x000fc6000001ff00 */
[----:B------:R-:W-:-:S06]  /*c040*/  FMUL.FTZ R4, R19, 1 ;  /* 0x3f80000013047820 */ /* 0x000fcc0000410000 */
[----:B------:R-:W0:Y:S02]  /*c050*/  F2F.F64.F32 R4, R4 ;  /* 0x0000000400047310 */ /* 0x000e240000201800 */
[----:B0-----:R-:W-:Y:S01]  /*c060*/  STG.E.128 desc[UR36][R2.64], R4 ;  /* 0x0000000402007986 */ /* 0x001fe2000c101d24 */
[----:B------:R-:W-:Y:S05]  /*c070*/  EXIT ;  /* 0x000000000000794d */ /* 0x000fea0003800000 */
.L_x_798:
[----:B------:R-:W-:-:S13]  /*c080*/  ISETP.NE.AND P0, PT, R0, 0xf, PT ;  /* 0x0000000f0000780c */ /* 0x000fda0003f05270 */
[----:B------:R-:W-:Y:S05]  /*c090*/  @!P0 BRA `(.L_x_800) ;  /* 0x0000000000b48947 */ /* 0x000fea0003800000 */
[----:B------:R-:W-:-:S13]  /*c0a0*/  ISETP.NE.AND P0, PT, R0, 0x17, PT ;  /* 0x000000170000780c */ /* 0x000fda0003f05270 */
[----:B------:R-:W-:Y:S05]  /*c0b0*/  @!P0 BRA `(.L_x_801) ;  /* 0x0000000000548947 */ /* 0x000fea0003800000 */
[----:B------:R-:W-:-:S13]  /*c0c0*/  ISETP.NE.AND P0, PT, R0, 0x18, PT ;  /* 0x000000180000780c */ /* 0x000fda0003f05270 */
[----:B------:R-:W-:Y:S05]  /*c0d0*/  @P0 BRA `(.L_x_790) ;  /* 0x0000000400f40947 */ /* 0x000fea0003800000 */
[----:B---3--:R-:W-:Y:S01]  /*c0e0*/  IMAD.U32 R19, R19, 0x10000, RZ ;  /* 0x0001000013137824 */ /* 0x008fe200078e00ff */
        /* <DEDUP_REMOVED lines=14> */
.L_x_803:
[----:B------:R-:W-:Y:S05]  /*c1d0*/  BSYNC B0 ;  /* 0x0000000000007941 */ /* 0x000fea0003800000 */
.L_x_802:
[----:B------:R-:W-:-:S05]  /*c1e0*/  LOP3.LUT R5, R0, R5, RZ, 0xfc, !PT ;  /* 0x0000000500057212 */ /* 0x000fca00078efcff */
[----:B------:R-:W-:Y:S01]  /*c1f0*/  STG.E.U8 desc[UR36][R2.64], R5 ;  /* 0x0000000502007986 */ /* 0x000fe2000c101124 */
[----:B------:R-:W-:Y:S05]  /*c200*/  EXIT ;  /* 0x000000000000794d */ /* 0x000fea0003800000 */
.L_x_801:
[----:B---3--:R-:W-:Y:S01]  /*c210*/  IMAD.U32 R19, R19, 0x10000, RZ ;  /* 0x0001000013137824 */ /* 0x008fe200078e00ff */
        /* <DEDUP_REMOVED lines=12> */
.L_x_805:
[----:B------:R-:W-:Y:S01]  /*c2e0*/  IMAD.MOV.U32 R0, RZ, RZ, 0x7f ;  /* 0x0000007fff007424 */ /* 0x000fe200078e00ff */
[----:B------:R-:W-:-:S04]  /*c2f0*/  ISETP.GT.U32.AND P0, PT, R4, 0x7f800000, PT ;  /* 0x7f8000000400780c */ /* 0x000fc80003f04070 */
[----:B------:R-:W-:-:S09]  /*c300*/  SEL R0, R0, 0x7c, P0 ;  /* 0x0000007c00007807 */ /* 0x000fd20000000000 */
.L_x_806:
[----:B------:R-:W-:Y:S05]  /*c310*/  BSYNC B0 ;  /* 0x0000000000007941 */ /* 0x000fea0003800000 */
.L_x_804:
[----:B------:R-:W-:-:S04]  /*c320*/  LOP3.LUT R4, R19, 0x80000000, RZ, 0xc0, !PT ;  /* 0x8000000013047812 */ /* 0x000fc800078ec0ff */
[----:B------:R-:W-:-:S04]  /*c330*/  SHF.R.U32.HI R5, RZ, 0x18, R4 ;  /* 0x00000018ff057819 */ /* 0x000fc80000011604 */
[----:B------:R-:W-:-:S05]  /*c340*/  LOP3.LUT R5, R0, R5, RZ, 0xfc, !PT ;  /* 0x0000000500057212 */ /* 0x000fca00078efcff */
[----:B------:R-:W-:Y:S01]  /*c350*/  STG.E.U8 desc[UR36][R2.64], R5 ;  /* 0x0000000502007986 */ /* 0x000fe2000c101124 */
[----:B------:R-:W-:Y:S05]  /*c360*/  EXIT ;  /* 0x000000000000794d */ /* 0x000fea0003800000 */
.L_x_800:
[----:B---3--:R-:W-:Y:S01]  /*c370*/  STG.E.U16 desc[UR36][R2.64], R19 ;  /* 0x0000001302007986 */ /* 0x008fe2000c101524 */
[----:B------:R-:W-:Y:S05]  /*c380*/  EXIT ;  /* 0x000000000000794d */ /* 0x000fea0003800000 */
.L_x_797:
        /* <DEDUP_REMOVED lines=8> */
[----:B---3--:R-:W-:-:S06]  /*c410*/  IMAD.U32 R5, R19, 0x10000, RZ ;  /* 0x0001000013057824 */ /* 0x008fcc00078e00ff */
[----:B------:R-:W0:Y:S02]  /*c420*/  F2I.FTZ.U32.TRUNC.NTZ R5, R5 ;  /* 0x0000000500057305 */ /* 0x000e24000021f000 */
[----:B0-----:R-:W-:Y:S01]  /*c430*/  STG.E.U16 desc[UR36][R2.64], R5 ;  /* 0x0000000502007986 */ /* 0x001fe2000c101524 */
[----:B------:R-:W-:Y:S05]  /*c440*/  EXIT ;  /* 0x000000000000794d */ /* 0x000fea0003800000 */
.L_x_809:
[----:B---3--:R-:W-:Y:S01]  /*c450*/  IMAD.U32 R19, R19, 0x10000, RZ ;  /* 0x0001000013137824 */ /* 0x008fe200078e00ff */
        /* <DEDUP_REMOVED lines=12> */
[----:B------:R-:W-:-:S05]  /*c520*/  FADD.FTZ R0, R5, 8192 ;  /* 0x4600000005007421 */ /* 0x000fca0000010000 */
[----:B------:R-:W-:Y:S02]  /*c530*/  LOP3.LUT P0, R4, R0, 0xff, RZ, 0xc0, !PT ;  /* 0x000000ff00047812 */ /* 0x000fe4000780c0ff */
[----:B------:R-:W-:-:S11]  /*c540*/  PRMT R0, RZ, 0x7610, R0 ;  /* 0x00007610ff007816 */ /* 0x000fd60000000000 */
[----:B------:R-:W-:Y:S05]  /*c550*/  @!P0 BRA `(.L_x_811) ;  /* 0x0000000000108947 */ /* 0x000fea0003800000 */
.L_x_812:
[----:B------:R-:W-:-:S04]  /*c560*/  LOP3.LUT R0, R19, 0x80000000, RZ, 0xc0, !PT ;  /* 0x8000000013007812 */ /* 0x000fc800078ec0ff */
[----:B------:R-:W-:-:S04]  /*c570*/  SHF.R.U32.HI R5, RZ, 0x18, R0 ;  /* 0x00000018ff057819 */ /* 0x000fc80000011600 */
[----:B------:R-:W-:-:S04]  /*c580*/  LOP3.LUT R4, R4, R5, RZ, 0xfc, !PT ;  /* 0x0000000504047212 */ /* 0x000fc800078efcff */
[----:B------:R-:W-:-:S07]  /*c590*/  PRMT R0, R4, 0x7610, R0 ;  /* 0x0000761004007816 */ /* 0x000fce0000000000 */
.L_x_811:
[----:B------:R-:W-:Y:S05]  /*c5a0*/  BSYNC B0 ;  /* 0x0000000000007941 */ /* 0x000fea0003800000 */
.L_x_810:
[----:B------:R-:W-:Y:S01]  /*c5b0*/  STG.E.U8 desc[UR36][R2.64], R0 ;  /* 0x0000000002007986 */ /* 0x000fe2000c101124 */
[----:B------:R-:W-:Y:S05]  /*c5c0*/  EXIT ;  /* 0x000000000000794d */ /* 0x000fea0003800000 */
.L_x_808:
        /* <DEDUP_REMOVED lines=17> */
.L_x_815:
[----:B------:R-:W-:-:S04]  /*c6e0*/  LOP3.LUT R0, R19, 0x80000000, RZ, 0xc0, !PT ;  /* 0x8000000013007812 */ /* 0x000fc800078ec0ff */
[----:B------:R-:W-:-:S04]  /*c6f0*/  SHF.R.U32.HI R5, RZ, 0x18, R0 ;  /* 0x00000018ff057819 */ /* 0x000fc80000011600 */
[----:B------:R-:W-:-:S04]  /*c700*/  LOP3.LUT R4, R4, R5, RZ, 0xfc, !PT ;  /* 0x0000000504047212 */ /* 0x000fc800078efcff */
[----:B------:R-:W-:-:S07]  /*c710*/  PRMT R0, R4, 0x7610, R0 ;  /* 0x0000761004007816 */ /* 0x000fce0000000000 */
.L_x_814:
[----:B------:R-:W-:Y:S05]  /*c720*/  BSYNC B0 ;  /* 0x0000000000007941 */ /* 0x000fea0003800000 */
.L_x_813:
[----:B------:R-:W-:Y:S01]  /*c730*/  STG.E.U8 desc[UR36][R2.64], R0 ;  /* 0x0000000002007986 */ /* 0x000fe2000c101124 */
[----:B------:R-:W-:Y:S05]  /*c740*/  EXIT ;  /* 0x000000000000794d */ /* 0x000fea0003800000 */
.L_x_807:
[----:B------:R-:W-:-:S13]  /*c750*/  ISETP.NE.AND P0, PT, R0, 0x1c, PT ;  /* 0x0000001c0000780c */ /* 0x000fda0003f05270 */
[----:B------:R-:W-:Y:S05]  /*c760*/  @!P0 BRA `(.L_x_816) ;  /* 0x0000000000a48947 */ /* 0x000fea0003800000 */
[----:B------:R-:W-:-:S13]  /*c770*/  ISETP.NE.AND P0, PT, R0, 0x1d, PT ;  /* 0x0000001d0000780c */ /* 0x000fda0003f05270 */
[----:B------:R-:W-:Y:S05]  /*c780*/  @!P0 BRA `(.L_x_817) ;  /* 0x00000000008c8947 */ /* 0x000fea0003800000 */
[----:B------:R-:W-:-:S13]  /*c790*/  ISETP.NE.AND P0, PT, R0, 0x2c, PT ;  /* 0x0000002c0000780c */ /* 0x000fda0003f05270 */
[----:B------:R-:W-:Y:S05]  /*c7a0*/  @P0 BRA `(.L_x_790) ;  /* 0x0000000000400947 */ /* 0x000fea0003800000 */
[----:B---3--:R-:W-:Y:S02]  /*c7b0*/  IMAD.U32 R19, R19, 0x10000, RZ ;  /* 0x0001000013137824 */ /* 0x008fe400078e00ff */
        /* <DEDUP_REMOVED lines=15> */
.L_x_790:
[----:B------:R-:W-:Y:S01]  /*c8b0*/  MOV R0, 0x0 ;  /* 0x0000000000007802 */ /* 0x000fe20000000f00 */
[----:B------:R-:W-:Y:S01]  /*c8c0*/  ULDC.64 UR4, c[0x4][0x148] ;  /* 0x0100520000047ab9 */ /* 0x000fe20000000a00 */
[----:B------:R-:W-:Y:S01]  /*c8d0*/  ULDC.64 UR6, c[0x4][0x60] ;  /* 0x0100180000067ab9 */ /* 0x000fe20000000a00 */
[----:B------:R-:W-:Y:S01]  /*c8e0*/  IMAD.U32 R4, RZ, RZ, UR4 ;  /* 0x00000004ff047e24 */ /* 0x000fe2000f8e00ff */
[----:B------:R0:W1:Y:S01]  /*c8f0*/  LDC.64 R2, c[0x4][R0] ;  /* 0x0100000000027b82 */ /* 0x0000620000000a00 */
        /* <DEDUP_REMOVED lines=10> */
[----:B-1-3--:R-:W-:Y:S05]  /*c9a0*/  CALL.ABS.NOINC R2 ;  /* 0x0000000002007343 */ /* 0x00afea0003c00000 */
.L_x_818:
[----:B------:R-:W-:Y:S05]  /*c9b0*/  EXIT ;  /* 0x000000000000794d */ /* 0x000fea0003800000 */
.L_x_817:
[----:B---3--:R-:W-:-:S06]  /*c9c0*/  IMAD.U32 R4, R19, 0x10000, RZ ;  /* 0x0001000013047824 */ /* 0x008fcc00078e00ff */
[----:B------:R-:W0:Y:S02]  /*c9d0*/  F2I.U64.TRUNC R4, R4 ;  /* 0x0000000400047311 */ /* 0x000e24000020d800 */
[----:B0-----:R-:W-:Y:S01]  /*c9e0*/  STG.E.64 desc[UR36][R2.64], R4 ;  /* 0x0000000402007986 */ /* 0x001fe2000c101b24 */
[----:B------:R-:W-:Y:S05]  /*c9f0*/  EXIT ;  /* 0x000000000000794d */ /* 0x000fea0003800000 */
.L_x_816:
[----:B---3--:R-:W-:-:S06]  /*ca00*/  IMAD.U32 R19, R19, 0x10000, RZ ;  /* 0x0001000013137824 */ /* 0x008fcc00078e00ff */
[----:B------:R-:W0:Y:S02]  /*ca10*/  F2I.FTZ.U32.TRUNC.NTZ R19, R19 ;  /* 0x0000001300137305 */ /* 0x000e24000021f000 */
[----:B0-----:R-:W-:Y:S01]  /*ca20*/  STG.E desc[UR36][R2.64], R19 ;  /* 0x0000001302007986 */ /* 0x001fe2000c101924 */
[----:B------:R-:W-:Y:S05]  /*ca30*/  EXIT ;  /* 0x000000000000794d */ /* 0x000fea0003800000 */
.L_x_819:
        /* <DEDUP_REMOVED lines=12> */
.L_x_19319:


//--------------------- .text._ZN2at6native18elementwise_kernelILi128ELi4EZNS0_22gpu_kernel_impl_nocastINS0_13BinaryFunctorIN3c108BFloat16ES5_S5_NS0_15binary_internal10DivFunctorIS5_EEEEEEvRNS_18TensorIteratorBaseERKT_EUliE_EEviT1_ --------------------------
	.section	.text._ZN2at6native18elementwise_kernelILi128ELi4EZNS0_22gpu_kernel_impl_nocastINS0_13BinaryFunctorIN3c108BFloat16ES5_S5_NS0_15binary_internal10DivFunctorIS5_EEEEEEvRNS_18TensorIteratorBaseERKT_EUliE_EEviT1_,"ax",@progbits
	.align	128
        .global         _ZN2at6native18elementwise_kernelILi128ELi4EZNS0_22gpu_kernel_impl_nocastINS0_13BinaryFunctorIN3c108BFloat16ES5_S5_NS0_15binary_internal10DivFunctorIS5_EEEEEEvRNS_18TensorIteratorBaseERKT_EUliE_EEviT1_
        .type           _ZN2at6native18elementwise_kernelILi128ELi4EZNS0_22gpu_kernel_impl_nocastINS0_13BinaryFunctorIN3c108BFloat16ES5_S5_NS0_15binary_internal10DivFunctorIS5_EEEEEEvRNS_18TensorIteratorBaseERKT_EUliE_EEviT1_,@function
        .size           _ZN2at6native18elementwise_kernelILi128ELi4EZNS0_22gpu_kernel_impl_nocastINS0_13BinaryFunctorIN3c108BFloat16ES5_S5_NS0_15binary_internal10DivFunctorIS5_EEEEEEvRNS_18TensorIteratorBaseERKT_EUliE_EEviT1_,(.L_x_19320 - _ZN2at6native18elementwise_kernelILi128ELi4EZNS0_22gpu_kernel_impl_nocastINS0_13BinaryFunctorIN3c108BFloat16ES5_S5_NS0_15binary_internal10DivFunctorIS5_EEEEEEvRNS_18TensorIteratorBaseERKT_EUliE_EEviT1_)
        .other          _ZN2at6native18elementwise_kernelILi128ELi4EZNS0_22gpu_kernel_impl_nocastINS0_13BinaryFunctorIN3c108BFloat16ES5_S5_NS0_15binary_internal10DivFunctorIS5_EEEEEEvRNS_18TensorIteratorBaseERKT_EUliE_EEviT1_,@"STO_CUDA_ENTRY STV_DEFAULT"
_ZN2at6native18elementwise_kernelILi128ELi4EZNS0_22gpu_kernel_impl_nocastINS0_13BinaryFunctorIN3c108BFloat16ES5_S5_NS0_15binary_internal10DivFunctorIS5_EEEEEEvRNS_18TensorIteratorBaseERKT_EUliE_EEviT1_:
.text._ZN2at6native18elementwise_kernelILi128ELi4EZNS0_22gpu_kernel_impl_nocastINS0_13BinaryFunctorIN3c108BFloat16ES5_S5_NS0_15binary_internal10DivFunctorIS5_EEEEEEvRNS_18TensorIteratorBaseERKT_EUliE_EEviT1_:
[----:B------:R-:W-:Y:S01]  /*0000*/  LDC R1, c[0x0][0x28] ;  /* 0x00000a00ff017b82 */ /* 0x000fe20000000800 */
[----:B------:R-:W0:Y:S01]  /*0010*/  S2R R3, SR_CTAID.X ;  /* 0x0000000000037919 */ /* 0x000e220000002500 */
[----:B------:R-:W-:Y:S01]  /*0020*/  ULDC UR6, c[0x0][0x210] ;  /* 0x0000840000067ab9 */ /* 0x000fe20000000800 */
[----:B------:R-:W-:Y:S01]  /*0030*/  ULDC.64 UR4, c[0x0][0x208] ;  /* 0x0000820000047ab9 */ /* 0x000fe20000000a00 */
[----:B------:R-:W-:Y:S01]  /*0040*/  BSSY B0, `(.L_x_820) ;  /* 0x0000179000007945 */ /* 0x000fe20003800000 */
[----:B------:R-:W0:Y:S02]  /*0050*/  S2R R0, SR_TID.X ;  /* 0x0000000000007919 */ /* 0x000e240000002100 */
[----:B0-----:R-:W-:-:S04]  /*0060*/  LEA R3, R3, R0, 0x9 ;  /* 0x0000000003037211 */ /* 0x001fc800078e48ff */
[----:B------:R-:W-:-:S13]  /*0070*/  ISETP.GE.AND P0, PT, R3, UR6, PT ;  /* 0x0000000603007c0c */ /* 0x000fda000bf06270 */
[----:B------:R-:W-:Y:S05]  /*0080*/  @P0 BRA `(.L_x_821) ;  /* 0x0000001400d00947 */ /* 0x000fea0003800000 */
[----:B------:R-:W0:Y:S01]  /*0090*/  LDC R10, c[0x0][0x218] ;  /* 0x00008600ff0a7b82 */ /* 0x000e220000000800 */
[----:B------:R-:W-:Y:S01]  /*00a0*/  HFMA2.MMA R2, -RZ, RZ, 0, 0 ;  /* 0x00000000ff027435 */ /* 0x000fe200000001ff */
[----:B------:R-:W-:Y:S01]  /*00b0*/  MOV R0, RZ ;  /* 0x000000ff00007202 */ /* 0x000fe20000000f00 */
[----:B------:R-:W-:Y:S01]  /*00c0*/  HFMA2.MMA R5, -RZ, RZ, 0, 0 ;  /* 0x00000000ff057435 */ /* 0x000fe200000001ff */
[----:B0-----:R-:W-:-:S13]  /*00d0*/  ISETP.NE.AND P0, PT, R10, RZ, PT ;  /* 0x000000ff0a00720c */ /* 0x001fda0003f05270 */
[----:B------:R-:W-:Y:S05]  /*00e0*/  @!P0 BRA `(.L_x_822) ;  /* 0x0000001400708947 */ /* 0x000fea0003800000 */
[----:B------:R-:W-:Y:S01]  /*00f0*/  MOV R4, RZ ;  /* 0x000000ff00047202 */ /* 0x000fe20000000f00 */
[----:B------:R-:W-:Y:S01]  /*0100*/  ULDC.64 UR8, c[0x0][0x220] ;  /* 0x0000880000087ab9 */ /* 0x000fe20000000a00 */
[----:B------:R-:W-:Y:S01]  /*0110*/  MOV R5, R3 ;  /* 0x0000000300057202 */ /* 0x000fe20000000f00 */
[----:B------:R-:W-:Y:S01]  /*0120*/  ULDC UR7, c[0x0][0x21c] ;  /* 0x0000870000077ab9 */ /* 0x000fe20000000800 */
[----:B------:R-:W-:Y:S01]  /*0130*/  ISETP.NE.AND P0, PT, R10, 0x1, PT ;  /* 0x000000010a00780c */ /* 0x000fe20003f05270 */
[----:B------:R-:W-:-:S05]  /*0140*/  IMAD.HI.U32 R6, R3, UR8, R4 ;  /* 0x0000000803067c27 */ /* 0x000fca000f8e0004 */
[----:B------:R-:W-:Y:S01]  /*0150*/  SHF.R.U32.HI R7, RZ, UR9, R6 ;  /* 0x00000009ff077c19 */ /* 0x000fe20008011606 */
[----:B------:R-:W-:-:S03]  /*0160*/  ULDC.64 UR8, c[0x0][0x348] ;  /* 0x0000d20000087ab9 */ /* 0x000fc60000000a00 */
[----:B------:R-:W-:-:S05]  /*0170*/  IADD3 R2, -R7, RZ, RZ ;  /* 0x000000ff07027210 */ /* 0x000fca0007ffe1ff */
[----:B------:R-:W-:Y:S01]  /*0180*/  IMAD R2, R2, UR7, R3 ;  /* 0x0000000702027c24 */ /* 0x000fe2000f8e0203 */
[----:B------:R-:W-:-:S03]  /*0190*/  ULDC UR7, c[0x0][0x350] ;  /* 0x0000d40000077ab9 */ /* 0x000fc60000000800 */
[C---:B------:R-:W-:Y:S02]  /*01a0*/  IMAD R5, R2.reuse, UR8, RZ ;  /* 0x0000000802057c24 */ /* 0x040fe4000f8e02ff */
[C---:B------:R-:W-:Y:S02]  /*01b0*/  IMAD R0, R2.reuse, UR9, RZ ;  /* 0x0000000902007c24 */ /* 0x040fe4000f8e02ff */
[----:B------:R-:W-:Y:S01]  /*01c0*/  IMAD R2, R2, UR7, RZ ;  /* 0x0000000702027c24 */ /* 0x000fe2000f8e02ff */
[----:B------:R-:W-:Y:S06]  /*01d0*/  @!P0 BRA `(.L_x_822) ;  /* 0x0000001400348947 */ /* 0x000fec0003800000 */
[----:B------:R-:W-:Y:S01]  /*01e0*/  MOV R6, RZ ;  /* 0x000000ff00067202 */ /* 0x000fe20000000f00 */
[----:B------:R-:W-:Y:S01]  /*01f0*/  ULDC.64 UR8, c[0x0][0x228] ;  /* 0x00008a0000087ab9 */ /* 0x000fe20000000a00 */
[----:B------:R-:W-:Y:S01]  /*0200*/  ULDC UR7, c[0x0][0x230] ;  /* 0x00008c0000077ab9 */ /* 0x000fe20000000800 */
[----:B------:R-:W-:Y:S02]  /*0210*/  ISETP.NE.AND P0, PT, R10, 0x2, PT ;  /* 0x000000020a00780c */ /* 0x000fe40003f05270 */
[----:B------:R-:W-:-:S05]  /*0220*/  IMAD.HI.U32 R8, R7, UR9, R6 ;  /* 0x0000000907087c27 */ /* 0x000fca000f8e0006 */
[----:B------:R-:W-:Y:S01]  /*0230*/  SHF.R.U32.HI R9, RZ, UR7, R8 ;  /* 0x00000007ff097c19 */ /* 0x000fe20008011608 */
[----:B------:R-:W-:-:S03]  /*0240*/  ULDC UR7, c[0x0][0x354] ;  /* 0x0000d50000077ab9 */ /* 0x000fc60000000800 */
[----:B------:R-:W-:-:S05]  /*0250*/  IADD3 R6, -R9, RZ, RZ ;  /* 0x000000ff09067210 */ /* 0x000fca0007ffe1ff */
[----:B------:R-:W-:Y:S01]  /*0260*/  IMAD R7, R6, UR8, R7 ;  /* 0x0000000806077c24 */ /* 0x000fe2000f8e0207 */
[----:B------:R-:W-:-:S03]  /*0270*/  ULDC.64 UR8, c[0x0][0x358] ;  /* 0x0000d60000087ab9 */ /* 0x000fc60000000a00 */
[C---:B------:R-:W-:Y:S02]  /*0280*/  IMAD R5, R7.reuse, UR7, R5 ;  /* 0x0000000707057c24 */ /* 0x040fe4000f8e0205 */
[C---:B------:R-:W-:Y:S02]  /*0290*/  IMAD R0, R7.reuse, UR8, R0 ;  /* 0x0000000807007c24 */ /* 0x040fe4000f8e0200 */
[----:B------:R-:W-:Y:S01]  /*02a0*/  IMAD R2, R7, UR9, R2 ;  /* 0x0000000907027c24 */ /* 0x000fe2000f8e0202 */
[----:B------:R-:W-:Y:S06]  /*02b0*/  @!P0 BRA `(.L_x_822) ;  /* 0x0000001000fc8947 */ /* 0x000fec0003800000 */
[----:B------:R-:W-:Y:S01]  /*02c0*/  HFMA2.MMA R8, -RZ, RZ, 0, 0 ;  /* 0x00000000ff087435 */ /* 0x000fe200000001ff */
[----:B------:R-:W-:Y:S01]  /*02d0*/  ULDC.64 UR8, c[0x0][0x238] ;  /* 0x00008e0000087ab9 */ /* 0x000fe20000000a00 */
[----:B------:R-:W-:Y:S01]  /*02e0*/  ISETP.NE.AND P0, PT, R10, 0x3, PT ;  /* 0x000000030a00780c */ /* 0x000fe20003f05270 */
[----:B------:R-:W-:-:S07]  /*02f0*/  ULDC UR7, c[0x0][0x234] ;  /* 0x00008d0000077ab9 */ /* 0x000fce0000000800 */
[----:B------:R-:W-:-:S05]  /*0300*/  IMAD.HI.U32 R6, R9, UR8, R8 ;  /* 0x0000000809067c27 */ /* 0x000fca000f8e0008 */
[----:B------:R-:W-:Y:S01]  /*0310*/  SHF.R.U32.HI R7, RZ, UR9, R6 ;  /* 0x00000009ff077c19 */ /* 0x000fe20008011606 */
[----:B------:R-:W-:-:S03]  /*0320*/  ULDC.64 UR8, c[0x0][0x360] ;  /* 0x0000d80000087ab9 */ /* 0x000fc60000000a00 */
[----:B------:R-:W-:-:S05]  /*0330*/  IADD3 R8, -R7, RZ, RZ ;  /* 0x000000ff07087210 */ /* 0x000fca0007ffe1ff */
[----:B------:R-:W-:Y:S01]  /*0340*/  IMAD R9, R8, UR7, R9 ;  /* 0x0000000708097c24 */ /* 0x000fe2000f8e0209 */
[----:B------:R-:W-:-:S03]  /*0350*/  ULDC UR7, c[0x0][0x368] ;  /* 0x0000da0000077ab9 */ /* 0x000fc60000000800 */
[C---:B------:R-:W-:Y:S02]  /*0360*/  IMAD R5, R9.reuse, UR8, R5 ;  /* 0x0000000809057c24 */ /* 0x040fe4000f8e0205 */
[C---:B------:R-:W-:Y:S02]  /*0370*/  IMAD R0, R9.reuse, UR9, R0 ;  /* 0x0000000909007c24 */ /* 0x040fe4000f8e0200 */
[----:B------:R-:W-:Y:S01]  /*0380*/  IMAD R2, R9, UR7, R2 ;  /* 0x0000000709027c24 */ /* 0x000fe2000f8e0202 */
        /* <DEDUP_REMOVED lines=15> */
[----:B------:R-:W-:Y:S01]  /*0480*/  MOV R8, RZ ;  /* 0x000000ff00087202 */ /* 0x000fe20000000f00 */
[----:B------:R-:W-:Y:S01]  /*0490*/  ULDC.64 UR8, c[0x0][0x250] ;  /* 0x0000940000087ab9 */ /* 0x000fe20000000a00 */
[----:B------:R-:W-:Y:S01]  /*04a0*/  ISETP.NE.AND P0, PT, R10, 0x5, PT ;  /* 0x000000050a00780c */ /* 0x000fe20003f05270 */
[----:B------:R-:W-:Y:S02]  /*04b0*/  ULDC UR7, c[0x0][0x24c] ;  /* 0x0000930000077ab9 */ /* 0x000fe40000000800 */
        /* <DEDUP_REMOVED lines=10> */
[----:B------:R-:W-:Y:S01]  /*0560*/  HFMA2.MMA R6, -RZ, RZ, 0, 0 ;  /* 0x00000000ff067435 */ /* 0x000fe200000001ff */
[----:B------:R-:W-:Y:S01]  /*0570*/  ULDC.64 UR8, c[0x0][0x258] ;  /* 0x0000960000087ab9 */ /* 0x000fe20000000a00 */
[----:B------:R-:W-:Y:S01]  /*0580*/  ULDC UR7, c[0x0][0x260] ;  /* 0x0000980000077ab9 */ /* 0x000fe20000000800 */
[----:B------:R-:W-:-:S07]  /*0590*/  ISETP.NE.AND P0, PT, R10, 0x6, PT ;  /* 0x000000060a00780c */ /* 0x000fce0003f05270 */
        /* <DEDUP_REMOVED lines=248> */
[----:B------:R-:W-:Y:S01]  /*1520*/  ISETP.NE.AND P0, PT, R10, 0x18, PT ;  /* 0x000000180a00780c */ /* 0x000fe20003f05270 */
[----:B------:R-:W-:Y:S01]  /*1530*/  HFMA2.MMA R6, -RZ, RZ, 0, 0 ;  /* 0x00000000ff067435 */ /* 0x000fe200000001ff */
[----:B------:R-:W-:Y:S01]  /*1540*/  ULDC.64 UR8, c[0x0][0x330] ;  /* 0x0000cc0000087ab9 */ /* 0x000fe20000000a00 */
[----:B------:R-:W-:-:S08]  /*1550*/  ULDC UR7, c[0x0][0x338] ;  /* 0x0000ce0000077ab9 */ /* 0x000fd00000000800 */
[----:B------:R-:W-:Y:S02]  /*1560*/  IMAD.HI.U32 R10, R7, UR9, R6 ;  /* 0x00000009070a7c27 */ /* 0x000fe4000f8e0006 */
[----:B------:R-:W0:Y:S03]  /*1570*/  @P0 LDC.64 R12, c[0x0][0x340] ;  /* 0x0000d000ff0c0b82 */ /* 0x000e260000000a00 */
[----:B------:R-:W-:Y:S01]  /*1580*/  SHF.R.U32.HI R11, RZ, UR7, R10 ;  /* 0x00000007ff0b7c19 */ /* 0x000fe2000801160a */
[----:B------:R-:W-:Y:S01]  /*1590*/  ULDC UR7, c[0x0][0x45c] ;  /* 0x0001170000077ab9 */ /* 0x000fe20000000800 */
[----:B------:R-:W-:Y:S02]  /*15a0*/  @P0 MOV R10, RZ ;  /* 0x000000ff000a0202 */ /* 0x000fe40000000f00 */
[----:B------:R-:W-:Y:S01]  /*15b0*/  IADD3 R6, -R11, RZ, RZ ;  /* 0x000000ff0b067210 */ /* 0x000fe20007ffe1ff */
[----:B------:R-:W1:Y:S04]  /*15c0*/  @P0 LDC R15, c[0x0][0x33c] ;  /* 0x0000cf00ff0f0b82 */ /* 0x000e680000000800 */
[----:B------:R-:W-:Y:S01]  /*15d0*/  IMAD R7, R6, UR8, R7 ;  /* 0x0000000806077c24 */ /* 0x000fe2000f8e0207 */
[----:B------:R-:W-:-:S03]  /*15e0*/  ULDC.64 UR8, c[0x0][0x460] ;  /* 0x0001180000087ab9 */ /* 0x000fc60000000a00 */
[----:B------:R-:W2:Y:S01]  /*15f0*/  @P0 LDC.64 R8, c[0x0][0x468] ;  /* 0x00011a00ff080b82 */ /* 0x000ea20000000a00 */
[C---:B------:R-:W-:Y:S02]  /*1600*/  IMAD R5, R7.reuse, UR7, R5 ;  /* 0x0000000707057c24 */ /* 0x040fe4000f8e0205 */
[C---:B------:R-:W-:Y:S02]  /*1610*/  IMAD R0, R7.reuse, UR8, R0 ;  /* 0x0000000807007c24 */ /* 0x040fe4000f8e0200 */
[----:B------:R-:W-:-:S03]  /*1620*/  IMAD R2, R7, UR9, R2 ;  /* 0x0000000907027c24 */ /* 0x000fc6000f8e0202 */
[----:B------:R-:W3:Y:S01]  /*1630*/  @P0 LDC R14, c[0x0][0x470] ;  /* 0x00011c00ff0e0b82 */ /* 0x000ee20000000800 */
[----:B0-----:R-:W-:-:S05]  /*1640*/  @P0 IMAD.HI.U32 R4, R11, R12, R10 ;  /* 0x0000000c0b040227 */ /* 0x001fca00078e000a */
[----:B------:R-:W-:-:S04]  /*1650*/  @P0 SHF.R.U32.HI R4, RZ, R13, R4 ;  /* 0x0000000dff040219 */ /* 0x000fc80000011604 */
[----:B------:R-:W-:-:S05]  /*1660*/  @P0 IADD3 R10, -R4, RZ, RZ ;  /* 0x000000ff040a0210 */ /* 0x000fca0007ffe1ff */
[----:B-1----:R-:W-:-:S04]  /*1670*/  @P0 IMAD R11, R10, R15, R11 ;  /* 0x0000000f0a0b0224 */ /* 0x002fc800078e020b */
[C---:B--2---:R-:W-:Y:S02]  /*1680*/  @P0 IMAD R5, R11.reuse, R8, R5 ;  /* 0x000000080b050224 */ /* 0x044fe400078e0205 */
[C---:B------:R-:W-:Y:S02]  /*1690*/  @P0 IMAD R0, R11.reuse, R9, R0 ;  /* 0x000000090b000224 */ /* 0x040fe400078e0200 */
[----:B---3--:R-:W-:-:S07]  /*16a0*/  @P0 IMAD R2, R11, R14, R2 ;  /* 0x0000000e0b020224 */ /* 0x008fce00078e0202 */
.L_x_822:
[----:B------:R-:W-:Y:S02]  /*16b0*/  ULDC.64 UR8, c[0x0][0x488] ;  /* 0x0001220000087ab9 */ /* 0x000fe40000000a00 */
[----:B------:R-:W-:-:S04]  /*16c0*/  IADD3 R8, P0, R2, UR8, RZ ;  /* 0x0000000802087c10 */ /* 0x000fc8000ff1e0ff */
[----:B------:R-:W-:Y:S01]  /*16d0*/  IADD3.X R9, RZ, UR9, RZ, P0, !PT ;  /* 0x00000009ff097c10 */ /* 0x000fe200087fe4ff */
[----:B------:R-:W-:-:S04]  /*16e0*/  ULDC.64 UR8, c[0x0][0x480] ;  /* 0x0001200000087ab9 */ /* 0x000fc80000000a00 */
[----:B------:R-:W2:Y:S01]  /*16f0*/  LDG.E.U16 R8, desc[UR4][R8.64] ;  /* 0x0000000408087981 */ /* 0x000ea2000c1e1500 */
[----:B------:R-:W-:-:S04]  /*1700*/  IADD3 R6, P0, R0, UR8, RZ ;  /* 0x0000000800067c10 */ /* 0x000fc8000ff1e0ff */
[----:B------:R-:W-:Y:S01]  /*1710*/  IADD3.X R7, RZ, UR9, RZ, P0, !PT ;  /* 0x00000009ff077c10 */ /* 0x000fe200087fe4ff */
[----:B------:R-:W-:-:S04]  /*1720*/  ULDC.64 UR8, c[0x0][0x478] ;  /* 0x00011e0000087ab9 */ /* 0x000fc80000000a00 */
[----:B------:R-:W3:Y:S01]  /*1730*/  LDG.E.U16 R6, desc[UR4][R6.64] ;  /* 0x0000000406067981 */ /* 0x000ee2000c1e1500 */
[----:B------:R-:W-:Y:S02]  /*1740*/  IADD3 R4, P0, R5, UR8, RZ ;  /* 0x0000000805047c10 */ /* 0x000fe4000ff1e0ff */
[----:B------:R-:W-:Y:S02]  /*1750*/  IADD3 R3, R3, 0x80, RZ ;  /* 0x0000008003037810 */ /* 0x000fe40007ffe0ff */
[----:B------:R-:W-:Y:S02]  /*1760*/  IADD3.X R5, RZ, UR9, RZ, P0, !PT ;  /* 0x00000009ff057c10 */ /* 0x000fe400087fe4ff */
[----:B--2---:R-:W-:-:S04]  /*1770*/  SHF.L.U32 R2, R8, 0x10, RZ ;  /* 0x0000001008027819 */ /* 0x004fc800000006ff */
[----:B------:R-:W0:Y:S01]  /*1780*/  MUFU.RCP R11, R2 ;  /* 0x00000002000b7308 */ /* 0x000e220000001000 */
[----:B---3--:R-:W-:-:S05]  /*1790*/  SHF.L.U32 R0, R6, 0x10, RZ ;  /* 0x0000001006007819 */ /* 0x008fca00000006ff */
[----:B0-----:R-:W-:-:S05]  /*17a0*/  FMUL.FTZ R0, R0, R11 ;  /* 0x0000000b00007220 */ /* 0x001fca0000410000 */
[----:B------:R-:W-:-:S05]  /*17b0*/  F2FP.BF16.F32.PACK_AB R0, RZ, R0 ;  /* 0x00000000ff00723e */ /* 0x000fca00000010ff */
[----:B------:R0:W-:Y:S02]  /*17c0*/  STG.E.U16 desc[UR4][R4.64], R0 ;  /* 0x0000000004007986 */ /* 0x0001e4000c101504 */
.L_x_821:
[----:B------:R-:W-:Y:S05]  /*17d0*/  BSYNC B0 ;  /* 0x0000000000007941 */ /* 0x000fea0003800000 */
.L_x_820:
[----:B------:R-:W-:Y:S01]  /*17e0*/  ISETP.GE.AND P0, PT, R3, UR6, PT ;  /* 0x0000000603007c0c */ /* 0x000fe2000bf06270 */
[----:B------:R-:W-:-:S12]  /*17f0*/  BSSY B0, `(.L_x_823) ;  /* 0x00002ea000007945 */ /* 0x000fd80003800000 */
[----:B------:R-:W-:Y:S05]  /*1800*/  @P0 BRA `(.L_x_824) ;  /* 0x0000002c00a00947 */ /* 0x000fea0003800000 */
[----:B0-----:R-:W0:Y:S01]  /*1810*/  LDC R4, c[0x0][0x218] ;  /* 0x00008600ff047b82 */ /* 0x001e220000000800 */
[----:B------:R-:W-:Y:S01]  /*1820*/  HFMA2.MMA R2, -RZ, RZ, 0, 0 ;  /* 0x00000000ff027435 */ /* 0x000fe200000001ff */
[----:B------:R-:W-:Y:S01]  /*1830*/  MOV R0, RZ ;  /* 0x000000ff00007202 */ /* 0x000fe20000000f00 */
[----:B------:R-:W-:Y:S01]  /*1840*/  HFMA2.MMA R5, -RZ, RZ, 0, 0 ;  /* 0x00000000ff057435 */ /* 0x000fe200000001ff */
[----:B0-----:R-:W-:-:S13]  /*1850*/  ISETP.NE.AND P0, PT, R4, RZ, PT ;  /* 0x000000ff0400720c */ /* 0x001fda0003f05270 */
[----:B------:R-:W-:Y:S05]  /*1860*/  @!P0 BRA `(.L_x_825) ;  /* 0x00000014006c8947 */ /* 0x000fea0003800000 */
        /* <DEDUP_REMOVED lines=347> */
.L_x_825:
        /* <DEDUP_REMOVED lines=12> */
[----:B------:R-:W-:Y:S02]  /*2ee0*/  ISETP.GE.AND P0, PT, R3, UR6, PT ;  /* 0x0000000603007c0c */ /* 0x000fe4000bf06270 */
[----:B--2---:R-:W-:-:S04]  /*2ef0*/  SHF.L.U32 R2, R8, 0x10, RZ ;  /* 0x0000001008027819 */ /* 0x004fc800000006ff */
[----:B------:R-:W0:Y:S01]  /*2f00*/  MUFU.RCP R11, R2 ;  /* 0x00000002000b7308 */ /* 0x000e220000001000 */
[----:B---3--:R-:W-:-:S05]  /*2f10*/  SHF.L.U32 R0, R6, 0x10, RZ ;  /* 0x0000001006007819 */ /* 0x008fca00000006ff */
[----:B0-----:R-:W-:-:S05]  /*2f20*/  FMUL.FTZ R0, R0, R11 ;  /* 0x0000000b00007220 */ /* 0x001fca0000410000 */
[----:B------:R-:W-:-:S05]  /*2f30*/  F2FP.BF16.F32.PACK_AB R0, RZ, R0 ;  /* 0x00000000ff00723e */ /* 0x000fca00000010ff */
[----:B------:R1:W-:Y:S01]  /*2f40*/  STG.E.U16 desc[UR4][R4.64], R0 ;  /* 0x0000000004007986 */ /* 0x0003e2000c101504 */
[----:B------:R-:W-:Y:S05]  /*2f50*/  @P0 BRA `(.L_x_824) ;  /* 0x0000001400cc0947 */ /* 0x000fea0003800000 */
[----:B-1----:R-:W0:Y:S01]  /*2f60*/  LDC R4, c[0x0][0x218] ;  /* 0x00008600ff047b82 */ /* 0x002e220000000800 */
        /* <DEDUP_REMOVED lines=352> */
.L_x_826:
        /* <DEDUP_REMOVED lines=18> */
.L_x_824:
[----:B------:R-:W-:Y:S05]  /*4690*/  BSYNC B0 ;  /* 0x0000000000007941 */ /* 0x000fea0003800000 */
.L_x_823:
[----:B------:R-:W-:-:S13]  /*46a0*/  ISETP.GE.AND P0, PT, R3, UR6, PT ;  /* 0x0000000603007c0c */ /* 0x000fda000bf06270 */
[----:B------:R-:W-:Y:S05]  /*46b0*/  @P0 EXIT ;  /* 0x000000000000094d */ /* 0x000fea0003800000 */
[----:B012---:R-:W0:Y:S01]  /*46c0*/  LDC R4, c[0x0][0x218] ;  /* 0x00008600ff047b82 */ /* 0x007e220000000800 */
        /* <DEDUP_REMOVED lines=9> */
[----:B------:R-:W-:Y:S01]  /*4760*/  IMAD.HI.U32 R6, R3, UR6, R2 ;  /* 0x0000000603067c27 */ /* 0x000fe2000f8e0002 */
[----:B------:R-:W-:-:S04]  /*4770*/  ULDC UR6, c[0x0][0x21c] ;  /* 0x0000870000067ab9 */ /* 0x000fc80000000800 */
[----:B------:R-:W-:-:S04]  /*4780*/  SHF.R.U32.HI R7, RZ, UR7, R6 ;  /* 0x00000007ff077c19 */ /* 0x000fc80008011606 */
[----:B------:R-:W-:-:S05]  /*4790*/  IADD3 R2, -R7, RZ, RZ ;  /* 0x000000ff07027210 */ /* 0x000fca0007ffe1ff */
[----:B------:R-:W-:Y:S01]  /*47a0*/  IMAD R2, R2, UR6, R3 ;  /* 0x0000000602027c24 */ /* 0x000fe2000f8e0203 */
[----:B------:R-:W-:-:S03]  /*47b0*/  ULDC.64 UR6, c[0x0][0x348] ;  /* 0x0000d20000067ab9 */ /* 0x000fc60000000a00 */
        /* <DEDUP_REMOVED lines=22> */
[----:B------:R-:W-:Y:S01]  /*4920*/  IMAD.HI.U32 R6, R9, UR6, R8 ;  /* 0x0000000609067c27 */ /* 0x000fe2000f8e0008 */
[----:B------:R-:W-:-:S04]  /*4930*/  ULDC UR6, c[0x0][0x234] ;  /* 0x00008d0000067ab9 */ /* 0x000fc80000000800 */
[----:B------:R-:W-:-:S04]  /*4940*/  SHF.R.U32.HI R7, RZ, UR7, R6 ;  /* 0x00000007ff077c19 */ /* 0x000fc80008011606 */
        /* <DEDUP_REMOVED lines=312> */
.L_x_827:
        /* <DEDUP_REMOVED lines=9> */
[----:B------:R-:W-:-:S04]  /*5d60*/  IADD3 R4, P0, R5, UR6, RZ ;  /* 0x0000000605047c10 */ /* 0x000fc8000ff1e0ff */
[----:B------:R-:W-:Y:S02]  /*5d70*/  IADD3.X R5, RZ, UR7, RZ, P0, !PT ;  /* 0x00000007ff057c10 */ /* 0x000fe400087fe4ff */
[----:B--2---:R-:W-:-:S04]  /*5d80*/  SHF.L.U32 R8, R6, 0x10, RZ ;  /* 0x0000001006087819 */ /* 0x004fc800000006ff */
[----:B------:R-:W0:Y:S01]  /*5d90*/  MUFU.RCP R9, R8 ;  /* 0x0000000800097308 */ /* 0x000e220000001000 */
[----:B---3--:R-:W-:-:S05]  /*5da0*/  SHF.L.U32 R0, R2, 0x10, RZ ;  /* 0x0000001002007819 */ /* 0x008fca00000006ff */
[----:B0-----:R-:W-:-:S05]  /*5db0*/  FMUL.FTZ R0, R0, R9 ;  /* 0x0000000900007220 */ /* 0x001fca0000410000 */
[----:B------:R-:W-:-:S05]  /*5dc0*/  F2FP.BF16.F32.PACK_AB R0, RZ, R0 ;  /* 0x00000000ff00723e */ /* 0x000fca00000010ff */
[----:B------:R-:W-:Y:S01]  /*5dd0*/  STG.E.U16 desc[UR4][R4.64], R0 ;  /* 0x0000000004007986 */ /* 0x000fe2000c101504 */
[----:B------:R-:W-:Y:S05]  /*5de0*/  EXIT ;  /* 0x000000000000794d */ /* 0x000fea0003800000 */
.L_x_828:
        /* <DEDUP_REMOVED lines=9> */
.L_x_19320:


//--------------------- .text._ZN2at6native27unrolled_elementwise_kernelINS0_13BinaryFunctorIN3c108BFloat16ES4_S4_NS0_15binary_internal10DivFunctorIS4_EEEESt5arrayIPcLm3EELi4E23TrivialOffsetCalculatorILi2EjESC_ILi1EjENS0_6memory15LoadWithoutCastENSF_16StoreWithoutCastEEEviT_T0_T2_T3_T4_T5_ --------------------------
	.section	.text._ZN2at6native27unrolled_elementwise_kernelINS0_13BinaryFunctorIN3c108BFloat16ES4_S4_NS0_15binary_internal10DivFunctorIS4_EEEESt5arrayIPcLm3EELi4E23TrivialOffsetCalculatorILi2EjESC_ILi1EjENS0_6memory15LoadWithoutCastENSF_16StoreWithoutCastEEEviT_T0_T2_T3_T4_T5_,"ax",@progbits
	.align	128
        .global         _ZN2at6native27unrolled_elementwise_kernelINS0_13BinaryFunctorIN3c108BFloat16ES4_S4_NS0_15binary_internal10DivFunctorIS4_EEEESt5arrayIPcLm3EELi4E23TrivialOffsetCalculatorILi2EjESC_ILi1EjENS0_6memory15LoadWithoutCastENSF_16StoreWithoutCastEEEviT_T0_T2_T3_T4_T5_
        .type           _ZN2at6native27unrolled_elementwise_kernelINS0_13BinaryFunctorIN3c108BFloat16ES4_S4_NS0_15binary_internal10DivFunctorIS4_EEEESt5arrayIPcLm3EELi4E23TrivialOffsetCalculatorILi2EjESC_ILi1EjENS0_6memory15LoadWithoutCastENSF_16StoreWithoutCastEEEviT_T0_T2_T3_T4_T5_,@function
        .size           _ZN2at6native27unrolled_elementwise_kernelINS0_13BinaryFunctorIN3c108BFloat16ES4_S4_NS0_15binary_internal10DivFunctorIS4_EEEESt5arrayIPcLm3EELi4E23TrivialOffsetCalculatorILi2EjESC_ILi1EjENS0_6memory15LoadWithoutCastENSF_16StoreWithoutCastEEEviT_T0_T2_T3_T4_T5_,(.L_x_19321 - _ZN2at6native27unrolled_elementwise_kernelINS0_13BinaryFunctorIN3c108BFloat16ES4_S4_NS0_15binary_internal10DivFunctorIS4_EEEESt5arrayIPcLm3EELi4E23TrivialOffsetCalculatorILi2EjESC_ILi1EjENS0_6memory15LoadWithoutCastENSF_16StoreWithoutCastEEEviT_T0_T2_T3_T4_T5_)
        .other          _ZN2at6native27unrolled_elementwise_kernelINS0_13BinaryFunctorIN3c108BFloat16ES4_S4_NS0_15binary_internal10DivFunctorIS4_EEEESt5arrayIPcLm3EELi4E23TrivialOffsetCalculatorILi2EjESC_ILi1EjENS0_6memory15LoadWithoutCastENSF_16StoreWithoutCastEEEviT_T0_T2_T3_T4_T5_,@"STO_CUDA_ENTRY STV_DEFAULT"
_ZN2at6native27unrolled_elementwise_kernelINS0_13BinaryFunctorIN3c108BFloat16ES4_S4_NS0_15binary_internal10DivFunctorIS4_EEEESt5arrayIPcLm3EELi4E23TrivialOffsetCalculatorILi2EjESC_ILi1EjENS0_6memory15LoadWithoutCastENSF_16StoreWithoutCastEEEviT_T0_T2_T3_T4_T5_:
.text._ZN2at6native27unrolled_elementwise_kernelINS0_13BinaryFunctorIN3c108BFloat16ES4_S4_NS0_15binary_internal10DivFunctorIS4_EEEESt5arrayIPcLm3EELi4E23TrivialOffsetCalculatorILi2EjESC_ILi1EjENS0_6memory15LoadWithoutCastENSF_16StoreWithoutCastEEEviT_T0_T2_T3_T4_T5_:
[----:B------:R-:W-:Y:S01]  /*0000*/  LDC R1, c[0x0][0x28] ;  /* 0x00000a00ff017b82 */ /* 0x000fe20000000800 */
[----:B------:R-:W0:Y:S07]  /*0010*/  S2R R0, SR_CTAID.X ;  /* 0x0000000000007919 */ /* 0x000e2e0000002500 */
[----:B------:R-:W0:Y:S01]  /*0020*/  LDC R3, c[0x0][0x210] ;  /* 0x00008400ff037b82 */ /* 0x000e220000000800 */
[----:B------:R-:W-:Y:S01]  /*0030*/  PRMT R21, RZ, 0x7610, R21 ;  /* 0x00007610ff157816 */ /* 0x000fe20000000015 */
[----:B------:R-:W-:Y:S01]  /*0040*/  ULDC.64 UR4, c[0x0][0x208] ;  /* 0x0000820000047ab9 */ /* 0x000fe20000000a00 */
[----:B------:R-:W1:Y:S01]  /*0050*/  S2R R17, SR_TID.X ;  /* 0x0000000000117919 */ /* 0x000e620000002100 */
[----:B------:R-:W-:Y:S01]  /*0060*/  PRMT R20, RZ, 0x7610, R20 ;  /* 0x00007610ff147816 */ /* 0x000fe20000000014 */
[----:B0-----:R-:W-:-:S02]  /*0070*/  IMAD R14, R0, -0x200, R3 ;  /* 0xfffffe00000e7824 */ /* 0x001fc400078e0203 */
[----:B-1----:R-:W-:-:S03]  /*0080*/  IMAD.MOV.U32 R15, RZ, RZ, R17 ;  /* 0x000000ffff0f7224 */ /* 0x002fc600078e0011 */
[----:B------:R-:W-:-:S13]  /*0090*/  ISETP.GE.AND P0, PT, R17, R14, PT ;  /* 0x0000000e1100720c */ /* 0x000fda0003f06270 */
[----:B------:R-:W-:Y:S01]  /*00a0*/  @!P0 IMAD R27, R0, 0x200, R15 ;  /* 0x00000200001b8824 */ /* 0x000fe200078e020f */
[----:B------:R-:W-:Y:S01]  /*00b0*/  @!P0 IADD3 R15, R15, 0x80, RZ ;  /* 0x000000800f0f8810 */ /* 0x000fe20007ffe0ff */
[----:B------:R-:W0:Y:S03]  /*00c0*/  @!P0 LDC.64 R10, c[0x0][0x228] ;  /* 0x00008a00ff0a8b82 */ /* 0x000e260000000a00 */
[----:B------:R-:W-:-:S05]  /*00d0*/  ISETP.GE.AND P1, PT, R15, R14, PT ;  /* 0x0000000e0f00720c */ /* 0x000fca0003f26270 */
[----:B------:R-:W1:Y:S08]  /*00e0*/  @!P0 LDC.64 R2, c[0x0][0x220] ;  /* 0x00008800ff028b82 */ /* 0x000e700000000a00 */
[----:B------:R-:W-:Y:S01]  /*00f0*/  @!P1 IMAD R23, R0, 0x200, R15 ;  /* 0x0000020000179824 */ /* 0x000fe200078e020f */
[----:B------:R-:W2:Y:S01]  /*0100*/  @!P1 LDC.64 R12, c[0x0][0x228] ;  /* 0x00008a00ff0c9b82 */ /* 0x000ea20000000a00 */
[----:B------:R-:W-:-:S05]  /*0110*/  @!P1 VIADD R15, R15, 0x80 ;  /* 0x000000800f0f9836 */ /* 0x000fca0000000000 */
[----:B------:R-:W-:Y:S01]  /*0120*/  ISETP.GE.AND P3, PT, R15, R14, PT ;  /* 0x0000000e0f00720c */ /* 0x000fe20003f66270 */
[C---:B0-----:R-:W-:Y:S01]  /*0130*/  @!P0 IMAD.WIDE.U32 R10, R27.reuse, 0x2, R10 ;  /* 0x000000021b0a8825 */ /* 0x041fe200078e000a */
[----:B------:R-:W0:Y:S04]  /*0140*/  @!P1 LDC.64 R4, c[0x0][0x220] ;  /* 0x00008800ff049b82 */ /* 0x000e280000000a00 */
[----:B------:R3:W4:Y:S07]  /*0150*/  @!P0 LDG.E.U16 R21, desc[UR4][R10.64] ;  /* 0x000000040a158981 */ /* 0x00072e000c1e1500 */
[----:B------:R-:W3:Y:S01]  /*0160*/  @!P3 LDC.64 R8, c[0x0][0x228] ;  /* 0x00008a00ff08bb82 */ /* 0x000ee20000000a00 */
[----:B------:R-:W-:Y:S01]  /*0170*/  PRMT R24, RZ, 0x7610, R24 ;  /* 0x00007610ff187816 */ /* 0x000fe20000000018 */
[----:B-1----:R-:W-:Y:S01]  /*0180*/  @!P0 IMAD.WIDE.U32 R2, R27, 0x2, R2 ;  /* 0x000000021b028825 */ /* 0x002fe200078e0002 */
[----:B------:R-:W-:-:S02]  /*0190*/  @!P3 LEA R25, R0, R15, 0x9 ;  /* 0x0000000f0019b211 */ /* 0x000fc400078e48ff */
[----:B------:R-:W-:Y:S01]  /*01a0*/  PRMT R22, RZ, 0x7610, R22 ;  /* 0x00007610ff167816 */ /* 0x000fe20000000016 */
[----:B--2---:R-:W-:Y:S01]  /*01b0*/  @!P1 IMAD.WIDE.U32 R12, R23, 0x2, R12 ;  /* 0x00000002170c9825 */ /* 0x004fe200078e000c */
[----:B------:R-:W2:Y:S01]  /*01c0*/  @!P0 LDG.E.U16 R24, desc[UR4][R2.64] ;  /* 0x0000000402188981 */ /* 0x000ea2000c1e1500 */
[----:B------:R-:W1:Y:S03]  /*01d0*/  @!P3 LDC.64 R6, c[0x0][0x220] ;  /* 0x00008800ff06bb82 */ /* 0x000e660000000a00 */
[----:B------:R1:W2:Y:S01]  /*01e0*/  @!P1 LDG.E.U16 R20, desc[UR4][R12.64] ;  /* 0x000000040c149981 */ /* 0x0002a2000c1e1500 */
[----:B---3--:R-:W-:-:S05]  /*01f0*/  @!P3 IMAD.WIDE.U32 R8, R25, 0x2, R8 ;  /* 0x000000021908b825 */ /* 0x008fca00078e0008 */
[----:B------:R3:W2:Y:S01]  /*0200*/  @!P3 LDG.E.U16 R22, desc[UR4][R8.64] ;  /* 0x000000040816b981 */ /* 0x0006a2000c1e1500 */
[----:B0-----:R-:W-:Y:S01]  /*0210*/  @!P1 IMAD.WIDE.U32 R4, R23, 0x2, R4 ;  /* 0x0000000217049825 */ /* 0x001fe200078e0004 */
[----:B------:R-:W-:-:S03]  /*0220*/  PRMT R23, RZ, 0x7610, R23 ;  /* 0x00007610ff177816 */ /* 0x000fc60000000017 */
[----:B-1----:R-:W-:Y:S01]  /*0230*/  @!P3 IMAD.WIDE.U32 R6, R25, 0x2, R6 ;  /* 0x000000021906b825 */ /* 0x002fe200078e0006 */
[----:B------:R-:W-:Y:S02]  /*0240*/  PRMT R25, RZ, 0x7610, R25 ;  /* 0x00007610ff197816 */ /* 0x000fe40000000019 */
[----:B------:R0:W2:Y:S04]  /*0250*/  @!P1 LDG.E.U16 R23, desc[UR4][R4.64] ;  /* 0x0000000404179981 */ /* 0x0000a8000c1e1500 */
[----:B------:R-:W2:Y:S01]  /*0260*/  @!P3 LDG.E.U16 R25, desc[UR4][R6.64] ;  /* 0x000000040619b981 */ /* 0x000ea2000c1e1500 */
[----:B------:R-:W-:-:S05]  /*0270*/  @!P3 VIADD R15, R15, 0x80 ;  /* 0x000000800f0fb836 */ /* 0x000fca0000000000 */
[----:B------:R-:W-:-:S13]  /*0280*/  ISETP.GE.AND P2, PT, R15, R14, PT ;  /* 0x0000000e0f00720c */ /* 0x000fda0003f46270 */
[----:B------:R-:W1:Y:S08]  /*0290*/  @!P2 LDC.64 R10, c[0x0][0x228] ;  /* 0x00008a00ff0aab82 */ /* 0x000e700000000a00 */
[----:B------:R-:W0:Y:S01]  /*02a0*/  @!P2 LDC.64 R12, c[0x0][0x220] ;  /* 0x00008800ff0cab82 */ /* 0x000e220000000a00 */
[----:B------:R-:W-:Y:S02]  /*02b0*/  IADD3 R3, R17, 0x100, RZ ;  /* 0x0000010011037810 */ /* 0x000fe40007ffe0ff */
[----:B------:R-:W-:-:S02]  /*02c0*/  @!P2 LEA R15, R0, R15, 0x9 ;  /* 0x0000000f000fa211 */ /* 0x000fc400078e48ff */
[----:B------:R-:W-:Y:S02]  /*02d0*/  ISETP.GE.AND P3, PT, R3, R14, PT ;  /* 0x0000000e0300720c */ /* 0x000fe40003f66270 */
[----:B---3--:R-:W-:Y:S01]  /*02e0*/  PRMT R8, RZ, 0x7610, R8 ;  /* 0x00007610ff087816 */ /* 0x008fe20000000008 */
[----:B------:R-:W3:Y:S01]  /*02f0*/  @!P0 LDC.64 R2, c[0x0][0x218] ;  /* 0x00008600ff028b82 */ /* 0x000ee20000000a00 */
[----:B------:R-:W-:Y:S01]  /*0300*/  PRMT R9, RZ, 0x7610, R9 ;  /* 0x00007610ff097816 */ /* 0x000fe20000000009 */
[----:B-1----:R-:W-:-:S05]  /*0310*/  @!P2 IMAD.WIDE.U32 R10, R15, 0x2, R10 ;  /* 0x000000020f0aa825 */ /* 0x002fca00078e000a */
[----:B------:R1:W5:Y:S01]  /*0320*/  @!P2 LDG.E.U16 R8, desc[UR4][R10.64] ;  /* 0x000000040a08a981 */ /* 0x000362000c1e1500 */
[----:B0-----:R-:W-:-:S04]  /*0330*/  @!P2 IMAD.WIDE.U32 R12, R15, 0x2, R12 ;  /* 0x000000020f0ca825 */ /* 0x001fc800078e000c */
[----:B------:R-:W-:Y:S01]  /*0340*/  VIADD R15, R17, 0x80 ;  /* 0x00000080110f7836 */ /* 0x000fe20000000000 */
[----:B------:R1:W5:Y:S04]  /*0350*/  @!P2 LDG.E.U16 R9, desc[UR4][R12.64] ;  /* 0x000000040c09a981 */ /* 0x000368000c1e1500 */
[----:B------:R-:W-:Y:S01]  /*0360*/  ISETP.GE.AND P2, PT, R15, R14, PT ;  /* 0x0000000e0f00720c */ /* 0x000fe20003f46270 */
[----:B------:R-:W-:-:S05]  /*0370*/  VIADD R5, R17, 0x180 ;  /* 0x0000018011057836 */ /* 0x000fca0000000000 */
[----:B------:R-:W-:Y:S02]  /*0380*/  ISETP.GE.AND P1, PT, R5, R14, PT ;  /* 0x0000000e0500720c */ /* 0x000fe40003f26270 */
[----:B------:R-:W-:-:S05]  /*0390*/  @!P0 LEA R5, R0, R17, 0x9 ;  /* 0x0000001100058211 */ /* 0x000fca00078e48ff */
[----:B---3--:R-:W-:-:S04]  /*03a0*/  @!P0 IMAD.WIDE.U32 R2, R5, 0x2, R2 ;  /* 0x0000000205028825 */ /* 0x008fc800078e0002 */
[----:B------:R-:W-:-:S05]  /*03b0*/  @!P0 IMAD.MOV.U32 R17, RZ, RZ, R15 ;  /* 0x000000ffff118224 */ /* 0x000fca00078e000f */
[----:B------:R-:W-:Y:S01]  /*03c0*/  ISETP.GE.AND P4, PT, R17, R14, PT ;  /* 0x0000000e1100720c */ /* 0x000fe20003f86270 */
[----:B------:R-:W-:Y:S01]  /*03d0*/  BSSY B0, `(.L_x_829) ;  /* 0x000001c000007945 */ /* 0x000fe20003800000 */
[----:B----4-:R-:W-:-:S06]  /*03e0*/  @!P0 IMAD.U32 R21, R21, 0x10000, RZ ;  /* 0x0001000015158824 */ /* 0x010fcc00078e00ff */
[----:B------:R-:W0:Y:S01]  /*03f0*/  @!P0 MUFU.RCP R21, R21 ;  /* 0x0000001500158308 */ /* 0x000e220000001000 */
[----:B--2---:R-:W-:Y:S02]  /*0400*/  @!P0 SHF.L.U32 R24, R24, 0x10, RZ ;  /* 0x0000001018188819 */ /* 0x004fe400000006ff */
[----:B------:R-:W-:-:S03]  /*0410*/  @!P2 SHF.L.U32 R20, R20, 0x10, RZ ;  /* 0x000000101414a819 */ /* 0x000fc600000006ff */
[----:B0-----:R-:W-:-:S03]  /*0420*/  @!P0 FMUL.FTZ R24, R24, R21 ;  /* 0x0000001518188220 */ /* 0x001fc60000410000 */
[----:B------:R-:W0:Y:S02]  /*0430*/  @!P2 MUFU.RCP R20, R20 ;  /* 0x000000140014a308 */ /* 0x000e240000001000 */
[----:B------:R-:W-:Y:S01]  /*0440*/  @!P0 F2FP.BF16.F32.PACK_AB R19, RZ, R24 ;  /* 0x00000018ff13823e */ /* 0x000fe200000010ff */
[----:B------:R-:W-:-:S04]  /*0450*/  @!P3 IMAD.U32 R22, R22, 0x10000, RZ ;  /* 0x000100001616b824 */ /* 0x000fc800078e00ff */
[----:B------:R1:W-:Y:S02]  /*0460*/  @!P0 STG.E.U16 desc[UR4][R2.64], R19 ;  /* 0x0000001302008986 */ /* 0x0003e4000c101504 */
[----:B------:R-:W2:Y:S01]  /*0470*/  @!P3 MUFU.RCP R22, R22 ;  /* 0x000000160016b308 */ /* 0x000ea20000001000 */
[----:B------:R-:W-:Y:S01]  /*0480*/  @!P2 SHF.L.U32 R23, R23, 0x10, RZ ;  /* 0x000000101717a819 */ /* 0x000fe200000006ff */
[----:B------:R-:W-:-:S04]  /*0490*/  @!P3 IMAD.U32 R25, R25, 0x10000, RZ ;  /* 0x000100001919b824 */ /* 0x000fc800078e00ff */
[----:B0-----:R-:W-:-:S05]  /*04a0*/  @!P2 FMUL.FTZ R23, R23, R20 ;  /* 0x000000141717a220 */ /* 0x001fca0000410000 */
[----:B------:R-:W-:Y:S01]  /*04b0*/  @!P2 F2FP.BF16.F32.PACK_AB R16, RZ, R23 ;  /* 0x00000017ff10a23e */ /* 0x000fe200000010ff */
[----:B--2---:R-:W-:-:S05]  /*04c0*/  @!P3 FMUL.FTZ R25, R25, R22 ;  /* 0x000000161919b220 */ /* 0x004fca0000410000 */
[----:B------:R-:W-:Y:S01]  /*04d0*/  @!P3 F2FP.BF16.F32.PACK_AB R18, RZ, R25 ;  /* 0x00000019ff12b23e */ /* 0x000fe200000010ff */
[----:B-1----:R-:W-:Y:S06]  /*04e0*/  @P4 BRA `(.L_x_830) ;  /* 0x0000000000284947 */ /* 0x002fec0003800000 */
[----:B------:R-:W0:Y:S01]  /*04f0*/  LDC.64 R4, c[0x0][0x218] ;  /* 0x00008600ff047b82 */ /* 0x000e220000000a00 */
[----:B------:R-:W-:Y:S01]  /*0500*/  LEA R3, R0, R17, 0x9 ;  /* 0x0000001100037211 */ /* 0x000fe200078e48ff */
[----:B------:R-:W-:-:S05]  /*0510*/  VIADD R17, R17, 0x80 ;  /* 0x0000008011117836 */ /* 0x000fca0000000000 */
[----:B------:R-:W-:-:S13]  /*0520*/  ISETP.GE.AND P0, PT, R17, R14, PT ;  /* 0x0000000e1100720c */ /* 0x000fda0003f06270 */
[----:B------:R-:W-:Y:S01]  /*0530*/  @!P0 LEA R7, R0, R17, 0x9 ;  /* 0x0000001100078211 */ /* 0x000fe200078e48ff */
[----:B------:R-:W-:Y:S02]  /*0540*/  @!P0 VIADD R17, R17, 0x80 ;  /* 0x0000008011118836 */ /* 0x000fe40000000000 */
[----:B0-----:R-:W-:-:S04]  /*0550*/  IMAD.WIDE.U32 R2, R3, 0x2, R4 ;  /* 0x0000000203027825 */ /* 0x001fc800078e0004 */
[----:B------:R-:W-:Y:S01]  /*0560*/  @!P0 IMAD.WIDE.U32 R4, R7, 0x2, R4 ;  /* 0x0000000207048825 */ /* 0x000fe200078e0004 */
[----:B------:R0:W-:Y:S04]  /*0570*/  STG.E.U16 desc[UR4][R2.64], R16 ;  /* 0x0000001002007986 */ /* 0x0001e8000c101504 */
[----:B------:R0:W-:Y:S02]  /*0580*/  @!P0 STG.E.U16 desc[UR4][R4.64], R18 ;  /* 0x0000001204008986 */ /* 0x0001e4000c101504 */
.L_x_830:
[----:B------:R-:W-:Y:S05]  /*0590*/  BSYNC B0 ;  /* 0x0000000000007941 */ /* 0x000fea0003800000 */
.L_x_829:
[----:B-----5:R-:W-:Y:S02]  /*05a0*/  @!P1 SHF.L.U32 R8, R8, 0x10, RZ ;  /* 0x0000001008089819 */ /* 0x020fe400000006ff */
[----:B------:R-:W-:-:S04]  /*05b0*/  ISETP.GE.AND P0, PT, R17, R14, PT ;  /* 0x0000000e1100720c */ /* 0x000fc80003f06270 */
[----:B------:R-:W1:Y:S09]  /*05c0*/  @!P1 MUFU.RCP R8, R8 ;  /* 0x0000000800089308 */ /* 0x000e720000001000 */
[----:B------:R-:W-:Y:S05]  /*05d0*/  @P0 EXIT ;  /* 0x000000000000094d */ /* 0x000fea0003800000 */
[----:B0-----:R-:W0:Y:S01]  /*05e0*/  LDC.64 R2, c[0x0][0x218] ;  /* 0x00008600ff027b82 */ /* 0x001e220000000a00 */
[----:B------:R-:W-:Y:S01]  /*05f0*/  @!P1 IMAD.U32 R9, R9, 0x10000, RZ ;  /* 0x0001000009099824 */ /* 0x000fe200078e00ff */
[----:B------:R-:W-:-:S03]  /*0600*/  LEA R17, R0, R17, 0x9 ;  /* 0x0000001100117211 */ /* 0x000fc600078e48ff */
[----:B-1----:R-:W-:-:S05]  /*0610*/  @!P1 FMUL.FTZ R9, R9, R8 ;  /* 0x0000000809099220 */ /* 0x002fca0000410000 */
[----:B------:R-:W-:Y:S01]  /*0620*/  @!P1 F2FP.BF16.F32.PACK_AB R4, RZ, R9 ;  /* 0x00000009ff04923e */ /* 0x000fe200000010ff */
[----:B0-----:R-:W-:-:S05]  /*0630*/  IMAD.WIDE.U32 R2, R17, 0x2, R2 ;  /* 0x0000000211027825 */ /* 0x001fca00078e0002 */
[----:B------:R-:W-:Y:S01]  /*0640*/  STG.E.U16 desc[UR4][R2.64], R4 ;  /* 0x0000000402007986 */ /* 0x000fe2000c101504 */
[----:B------:R-:W-:Y:S05]  /*0650*/  EXIT ;  /* 0x000000000000794d */ /* 0x000fea0003800000 */
.L_x_831:
        /* <DEDUP_REMOVED lines=10> */
.L_x_19321:


//--------------------- .text._ZN2at6native29vectorized_elementwise_kernelILi2ENS0_13BinaryFunctorIN3c108BFloat16ES4_S4_NS0_15binary_internal10DivFunctorIS4_EEEESt5arrayIPcLm3EEEEviT0_T1_ --------------------------
	.section	.text._ZN2at6native29vectorized_elementwise_kernelILi2ENS0_13BinaryFunctorIN3c108BFloat16ES4_S4_NS0_15binary_internal10DivFunctorIS4_EEEESt5arrayIPcLm3EEEEviT0_T1_,"ax",@progbits
	.align	128
        .global         _ZN2at6native29vectorized_elementwise_kernelILi2ENS0_13BinaryFunctorIN3c108BFloat16ES4_S4_NS0_15binary_internal10DivFunctorIS4_EEEESt5arrayIPcLm3EEEEviT0_T1_
        .type           _ZN2at6native29vectorized_elementwise_kernelILi2ENS0_13BinaryFunctorIN3c108BFloat16ES4_S4_NS0_15binary_internal10DivFunctorIS4_EEEESt5arrayIPcLm3EEEEviT0_T1_,@function
        .size           _ZN2at6native29vectorized_elementwise_kernelILi2ENS0_13BinaryFunctorIN3c108BFloat16ES4_S4_NS0_15binary_internal10DivFunctorIS4_EEEESt5arrayIPcLm3EEEEviT0_T1_,(.L_x_19322 - _ZN2at6native29vectorized_elementwise_kernelILi2ENS0_13BinaryFunctorIN3c108BFloat16ES4_S4_NS0_15binary_internal10DivFunctorIS4_EEEESt5arrayIPcLm3EEEEviT0_T1_)
        .other          _ZN2at6native29vectorized_elementwise_kernelILi2ENS0_13BinaryFunctorIN3c108BFloat16ES4_S4_NS0_15binary_internal10DivFunctorIS4_EEEESt5arrayIPcLm3EEEEviT0_T1_,@"STO_CUDA_ENTRY STV_DEFAULT"
_ZN2at6native29vectorized_elementwise_kernelILi2ENS0_13BinaryFunctorIN3c108BFloat16ES4_S4_NS0_15binary_internal10DivFunctorIS4_EEEESt5arrayIPcLm3EEEEviT0_T1_:
.text._ZN2at6native29vectorized_elementwise_kernelILi2ENS0_13BinaryFunctorIN3c108BFloat16ES4_S4_NS0_15binary_internal10DivFunctorIS4_EEEESt5arrayIPcLm3EEEEviT0_T1_:
[----:B------:R-:W-:Y:S01]  /*0000*/  LDC R1, c[0x0][0x28] ;  /* 0x00000a00ff017b82 */ /* 0x000fe20000000800 */
[----:B------:R-:W0:Y:S01]  /*0010*/  S2R R0, SR_CTAID.X ;  /* 0x0000000000007919 */ /* 0x000e220000002500 */
[----:B------:R-:W-:Y:S01]  /*0020*/  ULDC UR4, c[0x0][0x210] ;  /* 0x0000840000047ab9 */ /* 0x000fe20000000800 */
[----:B0-----:R-:W-:-:S05]  /*0030*/  IMAD.SHL.U32 R0, R0, 0x400, RZ ;  /* 0x0000040000007824 */ /* 0x001fca00078e00ff */
[----:B------:R-:W-:Y:S01]  /*0040*/  IADD3 R2, -R0, UR4, RZ ;  /* 0x0000000400027c10 */ /* 0x000fe2000fffe1ff */
[----:B------:R-:W-:-:S03]  /*0050*/  ULDC.64 UR4, c[0x0][0x208] ;  /* 0x0000820000047ab9 */ /* 0x000fc60000000a00 */
[----:B------:R-:W-:-:S13]  /*0060*/  ISETP.GE.U32.AND P0, PT, R2, 0x400, PT ;  /* 0x000004000200780c */ /* 0x000fda0003f06070 */
[----:B------:R-:W-:Y:S05]  /*0070*/  @!P0 BRA `(.L_x_832) ;  /* 0x00000004000c8947 */ /* 0x000fea0003800000 */
[----:B------:R-:W0:Y:S01]  /*0080*/  S2R R4, SR_TID.X ;  /* 0x0000000000047919 */ /* 0x000e220000002100 */
[----:B------:R-:W1:Y:S02]  /*0090*/  LDC.64 R2, c[0x0][0x228] ;  /* 0x00008a00ff027b82 */ /* 0x000e640000000a00 */
[----:B-1----:R-:W-:-:S04]  /*00a0*/  IMAD.WIDE R2, R0, 0x2, R2 ;  /* 0x0000000200027825 */ /* 0x002fc800078e0202 */
[----:B0-----:R-:W-:Y:S02]  /*00b0*/  IMAD.WIDE.U32 R16, R4, 0x4, R2 ;  /* 0x0000000404107825 */ /* 0x001fe400078e0002 */
[----:B------:R-:W0:Y:S03]  /*00c0*/  LDC.64 R2, c[0x0][0x220] ;  /* 0x00008800ff027b82 */ /* 0x000e260000000a00 */
[----:B------:R-:W2:Y:S04]  /*00d0*/  LDG.E R18, desc[UR4][R16.64+0x200] ;  /* 0x0002000410127981 */ /* 0x000ea8000c1e1900 */
[----:B------:R-:W3:Y:S04]  /*00e0*/  LDG.E R10, desc[UR4][R16.64+0x600] ;  /* 0x00060004100a7981 */ /* 0x000ee8000c1e1900 */
[----:B------:R-:W4:Y:S04]  /*00f0*/  LDG.E R13, desc[UR4][R16.64] ;  /* 0x00000004100d7981 */ /* 0x000f28000c1e1900 */
[----:B------:R-:W5:Y:S01]  /*0100*/  LDG.E R19, desc[UR4][R16.64+0x400] ;  /* 0x0004000410137981 */ /* 0x000f62000c1e1900 */
[----:B0-----:R-:W-:-:S04]  /*0110*/  IMAD.WIDE R2, R0, 0x2, R2 ;  /* 0x0000000200027825 */ /* 0x001fc800078e0202 */
[----:B------:R-:W-:-:S05]  /*0120*/  IMAD.WIDE.U32 R2, R4, 0x4, R2 ;  /* 0x0000000404027825 */ /* 0x000fca00078e0002 */
[----:B------:R-:W5:Y:S04]  /*0130*/  LDG.E R14, desc[UR4][R2.64] ;  /* 0x00000004020e7981 */ /* 0x000f68000c1e1900 */
[----:B------:R-:W5:Y:S04]  /*0140*/  LDG.E R12, desc[UR4][R2.64+0x200] ;  /* 0x00020004020c7981 */ /* 0x000f68000c1e1900 */
[----:B------:R-:W5:Y:S04]  /*0150*/  LDG.E R7, desc[UR4][R2.64+0x400] ;  /* 0x0004000402077981 */ /* 0x000f68000c1e1900 */
[----:B------:R2:W5:Y:S02]  /*0160*/  LDG.E R8, desc[UR4][R2.64+0x600] ;  /* 0x0006000402087981 */ /* 0x000564000c1e1900 */
[----:B--2---:R-:W-:Y:S01]  /*0170*/  PRMT R2, R18, 0x7632, R2 ;  /* 0x0000763212027816 */ /* 0x004fe20000000002 */
[----:B---3--:R-:W-:Y:S01]  /*0180*/  IMAD.U32 R6, R10, 0x10000, RZ ;  /* 0x000100000a067824 */ /* 0x008fe200078e00ff */
[C---:B----4-:R-:W-:Y:S01]  /*0190*/  PRMT R10, R13.reuse, 0x7632, R10 ;  /* 0x000076320d0a7816 */ /* 0x050fe2000000000a */
[----:B------:R-:W-:-:S02]  /*01a0*/  IMAD.U32 R11, R13, 0x10000, RZ ;  /* 0x000100000d0b7824 */ /* 0x000fc400078e00ff */
[----:B------:R-:W-:Y:S01]  /*01b0*/  IMAD.U32 R13, R2, 0x10000, RZ ;  /* 0x00010000020d7824 */ /* 0x000fe200078e00ff */
[----:B------:R-:W-:Y:S01]  /*01c0*/  SHF.L.U32 R15, R10, 0x10, RZ ;  /* 0x000000100a0f7819 */ /* 0x000fe200000006ff */
[----:B------:R-:W0:Y:S01]  /*01d0*/  LDC.64 R2, c[0x0][0x218] ;  /* 0x00008600ff027b82 */ /* 0x000e220000000a00 */
[----:B-----5:R-:W-:-:S03]  /*01e0*/  PRMT R10, R19, 0x7632, R10 ;  /* 0x00007632130a7816 */ /* 0x020fc6000000000a */
[----:B------:R-:W-:Y:S01]  /*01f0*/  MUFU.RCP R13, R13 ;  /* 0x0000000d000d7308 */ /* 0x000fe20000001000 */
[----:B------:R-:W-:Y:S01]  /*0200*/  PRMT R17, R10, 0x7632, R17 ;  /* 0x000076320a117816 */ /* 0x000fe20000000011 */
[----:B------:R-:W-:Y:S01]  /*0210*/  IMAD.U32 R5, R19, 0x10000, RZ ;  /* 0x0001000013057824 */ /* 0x000fe200078e00ff */
[----:B------:R-:W-:-:S05]  /*0220*/  SHF.L.U32 R9, R18, 0x10, RZ ;  /* 0x0000001012097819 */ /* 0x000fca00000006ff */
[----:B------:R-:W1:Y:S01]  /*0230*/  MUFU.RCP R15, R15 ;  /* 0x0000000f000f7308 */ /* 0x000e620000001000 */
[----:B------:R-:W-:Y:S02]  /*0240*/  IMAD.U32 R19, R10, 0x10000, RZ ;  /* 0x000100000a137824 */ /* 0x000fe400078e00ff */
[----:B------:R-:W-:Y:S01]  /*0250*/  IMAD.U32 R17, R17, 0x10000, RZ ;  /* 0x0001000011117824 */ /* 0x000fe200078e00ff */
[C---:B------:R-:W-:Y:S02]  /*0260*/  PRMT R16, R14.reuse, 0x7632, R16 ;  /* 0x000076320e107816 */ /* 0x040fe40000000010 */
[----:B------:R-:W-:Y:S02]  /*0270*/  SHF.L.U32 R18, R14, 0x10, RZ ;  /* 0x000000100e127819 */ /* 0x000fe400000006ff */
[C---:B------:R-:W-:Y:S01]  /*0280*/  PRMT R14, R12.reuse, 0x7632, R14 ;  /* 0x000076320c0e7816 */ /* 0x040fe2000000000e */
[----:B------:R-:W-:Y:S01]  /*0290*/  IMAD.U32 R20, R12, 0x10000, RZ ;  /* 0x000100000c147824 */ /* 0x000fe200078e00ff */
[----:B------:R-:W2:Y:S01]  /*02a0*/  MUFU.RCP R11, R11 ;  /* 0x0000000b000b7308 */ /* 0x000ea20000001000 */
[----:B------:R-:W-:-:S02]  /*02b0*/  SHF.L.U32 R16, R16, 0x10, RZ ;  /* 0x0000001010107819 */ /* 0x000fc400000006ff */
[----:B------:R-:W-:-:S05]  /*02c0*/  IMAD.U32 R22, R14, 0x10000, RZ ;  /* 0x000100000e167824 */ /* 0x000fca00078e00ff */
[----:B------:R-:W3:Y:S01]  /*02d0*/  MUFU.RCP R9, R9 ;  /* 0x0000000900097308 */ /* 0x000ee20000001000 */
[----:B-1----:R-:W-:-:S07]  /*02e0*/  FMUL.FTZ R14, R16, R15 ;  /* 0x0000000f100e7220 */ /* 0x002fce0000410000 */
[----:B------:R-:W1:Y:S01]  /*02f0*/  MUFU.RCP R5, R5 ;  /* 0x0000000500057308 */ /* 0x000e620000001000 */
[----:B------:R-:W-:-:S07]  /*0300*/  FMUL.FTZ R22, R22, R13 ;  /* 0x0000000d16167220 */ /* 0x000fce0000410000 */
[----:B------:R-:W-:Y:S08]  /*0310*/  MUFU.RCP R6, R6 ;  /* 0x0000000600067308 */ /* 0x000ff00000001000 */
[----:B------:R-:W4:Y:S08]  /*0320*/  MUFU.RCP R10, R19 ;  /* 0x00000013000a7308 */ /* 0x000f300000001000 */
[----:B------:R-:W5:Y:S01]  /*0330*/  MUFU.RCP R12, R17 ;  /* 0x00000011000c7308 */ /* 0x000f620000001000 */
[----:B------:R-:W-:-:S02]  /*0340*/  PRMT R15, R7, 0x7632, R15 ;  /* 0x00007632070f7816 */ /* 0x000fc4000000000f */
[C---:B------:R-:W-:Y:S01]  /*0350*/  PRMT R13, R8.reuse, 0x7632, R13 ;  /* 0x00007632080d7816 */ /* 0x040fe2000000000d */
[----:B------:R-:W-:Y:S01]  /*0360*/  IMAD.U32 R16, R7, 0x10000, RZ ;  /* 0x0001000007107824 */ /* 0x000fe200078e00ff */
[----:B------:R-:W-:Y:S01]  /*0370*/  SHF.L.U32 R15, R15, 0x10, RZ ;  /* 0x000000100f0f7819 */ /* 0x000fe200000006ff */
[----:B------:R-:W-:Y:S02]  /*0380*/  IMAD.U32 R7, R8, 0x10000, RZ ;  /* 0x0001000008077824 */ /* 0x000fe400078e00ff */
[----:B------:R-:W-:Y:S02]  /*0390*/  IMAD.U32 R13, R13, 0x10000, RZ ;  /* 0x000100000d0d7824 */ /* 0x000fe400078e00ff */
[----:B--2---:R-:W-:Y:S01]  /*03a0*/  FMUL.FTZ R11, R18, R11 ;  /* 0x0000000b120b7220 */ /* 0x004fe20000410000 */
[----:B0-----:R-:W-:-:S04]  /*03b0*/  IMAD.WIDE.U32 R2, R0, 0x2, R2 ;  /* 0x0000000200027825 */ /* 0x001fc800078e0002 */
[----:B---3--:R-:W-:Y:S01]  /*03c0*/  FMUL.FTZ R9, R20, R9 ;  /* 0x0000000914097220 */ /* 0x008fe20000410000 */
[----:B-1----:R-:W-:Y:S01]  /*03d0*/  FMUL.FTZ R5, R16, R5 ;  /* 0x0000000510057220 */ /* 0x002fe20000410000 */
[----:B----4-:R-:W-:Y:S01]  /*03e0*/  FMUL.FTZ R10, R15, R10 ;  /* 0x0000000a0f0a7220 */ /* 0x010fe20000410000 */
[----:B------:R-:W-:Y:S01]  /*03f0*/  FMUL.FTZ R6, R7, R6 ;  /* 0x0000000607067220 */ /* 0x000fe20000410000 */
[----:B-----5:R-:W-:Y:S01]  /*0400*/  FMUL.FTZ R13, R13, R12 ;  /* 0x0000000c0d0d7220 */ /* 0x020fe20000410000 */
[----:B------:R-:W-:Y:S01]  /*0410*/  F2FP.BF16.F32.PACK_AB R11, R14, R11 ;  /* 0x0000000b0e0b723e */ /* 0x000fe200000010ff */
[----:B------:R-:W-:Y:S01]  /*0420*/  IMAD.WIDE R2, R4, 0x4, R2 ;  /* 0x0000000404027825 */ /* 0x000fe200078e0202 */
[----:B------:R-:W-:Y:S02]  /*0430*/  F2FP.BF16.F32.PACK_AB R9, R22, R9 ;  /* 0x000000091609723e */ /* 0x000fe400000010ff */
[----:B------:R-:W-:Y:S02]  /*0440*/  F2FP.BF16.F32.PACK_AB R5, R10, R5 ;  /* 0x000000050a05723e */ /* 0x000fe400000010ff */
[----:B------:R-:W-:Y:S01]  /*0450*/  F2FP.BF16.F32.PACK_AB R13, R13, R6 ;  /* 0x000000060d0d723e */ /* 0x000fe200000010ff */
[----:B------:R-:W-:Y:S04]  /*0460*/  STG.E desc[UR4][R2.64], R11 ;  /* 0x0000000b02007986 */ /* 0x000fe8000c101904 */
[----:B------:R-:W-:Y:S04]  /*0470*/  STG.E desc[UR4][R2.64+0x200], R9 ;  /* 0x0002000902007986 */ /* 0x000fe8000c101904 */
[----:B------:R-:W-:Y:S04]  /*0480*/  STG.E desc[UR4][R2.64+0x400], R5 ;  /* 0x0004000502007986 */ /* 0x000fe8000c101904 */
[----:B------:R-:W-:Y:S01]  /*0490*/  STG.E desc[UR4][R2.64+0x600], R13 ;  /* 0x0006000d02007986 */ /* 0x000fe2000c101904 */
[----:B------:R-:W-:Y:S05]  /*04a0*/  EXIT ;  /* 0x000000000000794d */ /* 0x000fea0003800000 */
.L_x_832:
[----:B------:R-:W0:Y:S01]  /*04b0*/  S2R R27, SR_TID.X ;  /* 0x00000000001b7919 */ /* 0x000e220000002100 */
[----:B------:R-:W-:Y:S02]  /*04c0*/  PRMT R22, RZ, 0x7610, R22 ;  /* 0x00007610ff167816 */ /* 0x000fe40000000016 */
[----:B0-----:R-:W-:-:S13]  /*04d0*/  ISETP.GE.AND P0, PT, R27, R2, PT ;  /* 0x000000021b00720c */ /* 0x001fda0003f06270 */
[----:B------:R-:W-:Y:S01]  /*04e0*/  @!P0 IADD3 R13, R0, R27, RZ ;  /* 0x0000001b000d8210 */ /* 0x000fe20007ffe0ff */
[----:B------:R-:W-:Y:S01]  /*04f0*/  @!P0 VIADD R27, R27, 0x80 ;  /* 0x000000801b1b8836 */ /* 0x000fe20000000000 */
[----:B------:R-:W-:Y:S01]  /*0500*/  PRMT R11, RZ, 0x7610, R11 ;  /* 0x00007610ff0b7816 */ /* 0x000fe2000000000b */
[----:B------:R-:W0:Y:S03]  /*0510*/  @!P0 LDC.64 R36, c[0x0][0x220] ;  /* 0x00008800ff248b82 */ /* 0x000e260000000a00 */
[----:B------:R-:W-:-:S05]  /*0520*/  ISETP.GE.AND P1, PT, R27, R2, PT ;  /* 0x000000021b00720c */ /* 0x000fca0003f26270 */
[----:B------:R-:W1:Y:S08]  /*0530*/  @!P0 LDC.64 R20, c[0x0][0x228] ;  /* 0x00008a00ff148b82 */ /* 0x000e700000000a00 */
[----:B------:R-:W2:Y:S01]  /*0540*/  @!P1 LDC.64 R18, c[0x0][0x228] ;  /* 0x00008a00ff129b82 */ /* 0x000ea20000000a00 */
[----:B------:R-:W-:-:S07]  /*0550*/  @!P1 IMAD.IADD R25, R0, 0x1, R27 ;  /* 0x0000000100199824 */ /* 0x000fce00078e021b */
[----:B------:R-:W3:Y:S01]  /*0560*/  @!P1 LDC.64 R14, c[0x0][0x220] ;  /* 0x00008800ff0e9b82 */ /* 0x000ee20000000a00 */
[----:B--2---:R-:W-:-:S05]  /*0570*/  @!P1 IMAD.WIDE.U32 R18, R25, 0x2, R18 ;  /* 0x0000000219129825 */ /* 0x004fca00078e0012 */
[----:B------:R-:W2:Y:S01]  /*0580*/  @!P1 LDG.E.U16 R22, desc[UR4][R18.64] ;  /* 0x0000000412169981 */ /* 0x000ea2000c1e1500 */
[----:B---3--:R-:W-:-:S05]  /*0590*/  @!P1 IMAD.WIDE.U32 R24, R25, 0x2, R14 ;  /* 0x0000000219189825 */ /* 0x008fca00078e000e */
[----:B------:R3:W4:Y:S01]  /*05a0*/  @!P1 LDG.E.U16 R11, desc[UR4][R24.64] ;  /* 0x00000004180b9981 */ /* 0x000722000c1e1500 */
[----:B------:R-:W-:Y:S01]  /*05b0*/  @!P1 IADD3 R27, R27, 0x80, RZ ;  /* 0x000000801b1b9810 */ /* 0x000fe20007ffe0ff */
[----:B0-----:R-:W-:Y:S01]  /*05c0*/  @!P0 IMAD.WIDE.U32 R36, R13, 0x2, R36 ;  /* 0x000000020d248825 */ /* 0x001fe200078e0024 */
[----:B------:R-:W-:Y:S02]  /*05d0*/  PRMT R26, RZ, 0x7610, R26 ;  /* 0x00007610ff1a7816 */ /* 0x000fe4000000001a */
[----:B------:R-:W-:Y:S01]  /*05e0*/  ISETP.GE.AND P1, PT, R27, R2, PT ;  /* 0x000000021b00720c */ /* 0x000fe20003f26270 */
[----:B-1----:R-:W-:Y:S01]  /*05f0*/  @!P0 IMAD.WIDE.U32 R20, R13, 0x2, R20 ;  /* 0x000000020d148825 */ /* 0x002fe200078e0014 */
[----:B------:R-:W-:Y:S02]  /*0600*/  PRMT R16, RZ, 0x7610, R16 ;  /* 0x00007610ff107816 */ /* 0x000fe40000000010 */
[----:B------:R0:W5:Y:S09]  /*0610*/  @!P0 LDG.E.U16 R26, desc[UR4][R36.64] ;  /* 0x00000004241a8981 */ /* 0x000172000c1e1500 */
[----:B------:R-:W-:Y:S01]  /*0620*/  @!P1 IMAD.IADD R17, R0, 0x1, R27 ;  /* 0x0000000100119824 */ /* 0x000fe200078e021b */
[----:B------:R-:W1:Y:S01]  /*0630*/  @!P1 LDC.64 R32, c[0x0][0x220] ;  /* 0x00008800ff209b82 */ /* 0x000e620000000a00 */
[----:B------:R-:W-:-:S05]  /*0640*/  @!P1 VIADD R27, R27, 0x80 ;  /* 0x000000801b1b9836 */ /* 0x000fca0000000000 */
[CC--:B------:R-:W-:Y:S02]  /*0650*/  ISETP.GE.AND P2, PT, R27.reuse, R2.reuse, PT ;  /* 0x000000021b00720c */ /* 0x0c0fe40003f46270 */
[----:B------:R-:W0:Y:S11]  /*0660*/  @!P1 LDC.64 R30, c[0x0][0x228] ;  /* 0x00008a00ff1e9b82 */ /* 0x000e360000000a00 */
[----:B------:R-:W-:Y:S01]  /*0670*/  @!P2 IADD3 R15, R0, R27, RZ ;  /* 0x0000001b000fa210 */ /* 0x000fe20007ffe0ff */
[----:B------:R-:W-:Y:S01]  /*0680*/  @!P2 VIADD R27, R27, 0x80 ;  /* 0x000000801b1ba836 */ /* 0x000fe20000000000 */
[----:B---3--:R-:W3:Y:S04]  /*0690*/  @!P2 LDC.64 R24, c[0x0][0x220] ;  /* 0x00008800ff18ab82 */ /* 0x008ee80000000a00 */
[----:B------:R-:W-:-:S04]  /*06a0*/  ISETP.GE.AND P3, PT, R27, R2, PT ;  /* 0x000000021b00720c */ /* 0x000fc80003f66270 */
[----:B------:R-:W3:Y:S09]  /*06b0*/  @!P2 LDC.64 R34, c[0x0][0x228] ;  /* 0x00008a00ff22ab82 */ /* 0x000ef20000000a00 */
[----:B------:R-:W-:Y:S01]  /*06c0*/  @!P3 IMAD.IADD R23, R0, 0x1, R27 ;  /* 0x000000010017b824 */ /* 0x000fe200078e021b */
[----:B------:R-:W-:Y:S01]  /*06d0*/  @!P3 IADD3 R27, R27, 0x80, RZ ;  /* 0x000000801b1bb810 */ /* 0x000fe20007ffe0ff */
[----:B-1----:R-:W-:Y:S01]  /*06e0*/  @!P1 IMAD.WIDE.U32 R32, R17, 0x2, R32 ;  /* 0x0000000211209825 */ /* 0x002fe200078e0020 */
[----:B------:R-:W-:Y:S01]  /*06f0*/  PRMT R13, RZ, 0x7610, R13 ;  /* 0x00007610ff0d7816 */ /* 0x000fe2000000000d */
[----:B------:R-:W1:Y:S01]  /*0700*/  @!P3 LDC.64 R18, c[0x0][0x220] ;  /* 0x00008800ff12bb82 */ /* 0x000e620000000a00 */
[----:B------:R-:W-:Y:S01]  /*0710*/  ISETP.GE.AND P4, PT, R27, R2, PT ;  /* 0x000000021b00720c */ /* 0x000fe20003f86270 */
[----:B0-----:R-:W-:Y:S01]  /*0720*/  @!P1 IMAD.WIDE.U32 R30, R17, 0x2, R30 ;  /* 0x00000002111e9825 */ /* 0x001fe200078e001e */
[----:B------:R-:W-:Y:S01]  /*0730*/  PRMT R17, RZ, 0x7610, R17 ;  /* 0x00007610ff117816 */ /* 0x000fe20000000011 */
[----:B------:R0:W5:Y:S02]  /*0740*/  @!P1 LDG.E.U16 R16, desc[UR4][R32.64] ;  /* 0x0000000420109981 */ /* 0x000164000c1e1500 */
[----:B---3--:R-:W-:-:S02]  /*0750*/  @!P2 IMAD.WIDE.U32 R24, R15, 0x2, R24 ;  /* 0x000000020f18a825 */ /* 0x008fc400078e0018 */
[----:B------:R3:W5:Y:S01]  /*0760*/  @!P0 LDG.E.U16 R13, desc[UR4][R20.64] ;  /* 0x00000004140d8981 */ /* 0x000762000c1e1500 */
[----:B------:R-:W1:Y:S03]  /*0770*/  @!P3 LDC.64 R36, c[0x0][0x228] ;  /* 0x00008a00ff24bb82 */ /* 0x000e660000000a00 */
[----:B------:R3:W5:Y:S01]  /*0780*/  @!P1 LDG.E.U16 R17, desc[UR4][R30.64] ;  /* 0x000000041e119981 */ /* 0x000762000c1e1500 */
[----:B------:R-:W-:Y:S01]  /*0790*/  @!P2 IMAD.WIDE.U32 R34, R15, 0x2, R34 ;  /* 0x000000020f22a825 */ /* 0x000fe200078e0022 */
[----:B------:R-:W-:Y:S02]  /*07a0*/  PRMT R14, RZ, 0x7610, R14 ;  /* 0x00007610ff0e7816 */ /* 0x000fe4000000000e */
[----:B------:R-:W-:Y:S01]  /*07b0*/  PRMT R10, RZ, 0x7610, R10 ;  /* 0x00007610ff0a7816 */ /* 0x000fe2000000000a */
[----:B0-----:R-:W0:Y:S01]  /*07c0*/  @!P4 LDC.64 R32, c[0x0][0x228] ;  /* 0x00008a00ff20cb82 */ /* 0x001e220000000a00 */
[----:B---3--:R-:W-:-:S07]  /*07d0*/  PRMT R21, RZ, 0x7610, R21 ;  /* 0x00007610ff157816 */ /* 0x008fce0000000015 */
[----:B------:R-:W3:Y:S01]  /*07e0*/  @!P4 LDC.64 R30, c[0x0][0x220] ;  /* 0x00008800ff1ecb82 */ /* 0x000ee20000000a00 */
[----:B------:R1:W5:Y:S01]  /*07f0*/  @!P2 LDG.E.U16 R21, desc[UR4][R24.64] ;  /* 0x000000041815a981 */ /* 0x000362000c1e1500 */
[----:B------:R-:W-:Y:S02]  /*0800*/  @!P4 IMAD.IADD R15, R0, 0x1, R27 ;  /* 0x00000001000fc824 */ /* 0x000fe400078e021b */
[----:B------:R-:W-:Y:S01]  /*0810*/  @!P4 VIADD R27, R27, 0x80 ;  /* 0x000000801b1bc836 */ /* 0x000fe20000000000 */
[----:B------:R3:W5:Y:S01]  /*0820*/  @!P2 LDG.E.U16 R14, desc[UR4][R34.64] ;  /* 0x00000004220ea981 */ /* 0x000762000c1e1500 */
[----:B-1----:R-:W1:Y:S03]  /*0830*/  S2R R25, SR_TID.X ;  /* 0x0000000000197919 */ /* 0x002e660000002100 */
[----:B------:R-:W-:Y:S01]  /*0840*/  ISETP.GE.AND P1, PT, R27, R2, PT ;  /* 0x000000021b00720c */ /* 0x000fe20003f26270 */
[----:B---3--:R-:W-:-:S12]  /*0850*/  @!P4 IMAD.WIDE.U32 R30, R15, 0x2, R30 ;  /* 0x000000020f1ec825 */ /* 0x008fd800078e001e */
[----:B------:R-:W3:Y:S01]  /*0860*/  @!P1 LDC.64 R34, c[0x0][0x220] ;  /* 0x00008800ff229b82 */ /* 0x000ee20000000a00 */
[----:B------:R0:W5:Y:S01]  /*0870*/  @!P4 LDG.E.U16 R10, desc[UR4][R30.64] ;  /* 0x000000041e0ac981 */ /* 0x000162000c1e1500 */
[----:B------:R-:W-:Y:S01]  /*0880*/  @!P3 IMAD.WIDE.U32 R18, R23, 0x2, R18 ;  /* 0x000000021712b825 */ /* 0x000fe200078e0012 */
[----:B------:R-:W-:-:S05]  /*0890*/  @!P1 IADD3 R12, R0, R27, RZ ;  /* 0x0000001b000c9210 */ /* 0x000fca0007ffe0ff */
[----:B0-----:R-:W0:Y:S01]  /*08a0*/  @!P1 LDC.64 R30, c[0x0][0x228] ;  /* 0x00008a00ff1e9b82 */ /* 0x001e220000000a00 */
[----:B------:R-:W-:Y:S01]  /*08b0*/  @!P3 IMAD.WIDE.U32 R36, R23, 0x2, R36 ;  /* 0x000000021724b825 */ /* 0x000fe200078e0024 */
[----:B------:R-:W-:-:S03]  /*08c0*/  @!P1 IADD3 R27, R27, 0x80, RZ ;  /* 0x000000801b1b9810 */ /* 0x000fc60007ffe0ff */
[----:B-1----:R-:W-:Y:S01]  /*08d0*/  VIADD R23, R25, 0x80 ;  /* 0x0000008019177836 */ /* 0x002fe20000000000 */
[----:B------:R-:W-:-:S04]  /*08e0*/  ISETP.GE.AND P6, PT, R27, R2, PT ;  /* 0x000000021b00720c */ /* 0x000fc80003fc6270 */
[----:B------:R-:W-:Y:S01]  /*08f0*/  ISETP.GE.AND P5, PT, R23, R2, PT ;  /* 0x000000021700720c */ /* 0x000fe20003fa6270 */
[----:B------:R-:W-:Y:S01]  /*0900*/  @!P4 IMAD.WIDE.U32 R32, R15, 0x2, R32 ;  /* 0x000000020f20c825 */ /* 0x000fe200078e0020 */
[----:B------:R-:W-:Y:S02]  /*0910*/  PRMT R24, RZ, 0x7610, R24 ;  /* 0x00007610ff187816 */ /* 0x000fe40000000018 */
[----:B------:R-:W-:Y:S01]  /*0920*/  PRMT R20, RZ, 0x7610, R20 ;  /* 0x00007610ff147816 */ /* 0x000fe20000000014 */
[----:B---3--:R-:W-:-:S03]  /*0930*/  @!P1 IMAD.WIDE.U32 R34, R12, 0x2, R34 ;  /* 0x000000020c229825 */ /* 0x008fc600078e0022 */
[----:B------:R0:W3:Y:S04]  /*0940*/  @!P4 LDG.E.U16 R24, desc[UR4][R32.64] ;  /* 0x000000042018c981 */ /* 0x0000e8000c1e1500 */
[----:B------:R1:W3:Y:S01]  /*0950*/  @!P3 LDG.E.U16 R20, desc[UR4][R18.64] ;  /* 0x000000041214b981 */ /* 0x0002e2000c1e1500 */
[----:B0-----:R-:W-:Y:S02]  /*0960*/  @!P1 IMAD.WIDE.U32 R32, R12, 0x2, R30 ;  /* 0x000000020c209825 */ /* 0x001fe400078e001e */
[----:B------:R-:W0:Y:S01]  /*0970*/  @!P6 LDC.64 R30, c[0x0][0x220] ;  /* 0x00008800ff1eeb82 */ /* 0x000e220000000a00 */
[----:B-1----:R-:W-:Y:S01]  /*0980*/  PRMT R18, RZ, 0x7610, R18 ;  /* 0x00007610ff127816 */ /* 0x002fe20000000012 */
[----:B------:R-:W-:-:S05]  /*0990*/  VIADD R19, R25, 0x100 ;  /* 0x0000010019137836 */ /* 0x000fca0000000000 */
[----:B------:R-:W3:Y:S01]  /*09a0*/  @!P1 LDG.E.U16 R18, desc[UR4][R34.64] ;  /* 0x0000000422129981 */ /* 0x000ee2000c1e1500 */
[----:B------:R-:W-:-:S06]  /*09b0*/  PRMT R29, RZ, 0x7610, R29 ;  /* 0x00007610ff1d7816 */ /* 0x000fcc000000001d */
[----:B------:R-:W3:Y:S01]  /*09c0*/  @!P3 LDG.E.U16 R29, desc[UR4][R36.64] ;  /* 0x00000004241db981 */ /* 0x000ee2000c1e1500 */
[----:B----4-:R-:W-:Y:S01]  /*09d0*/  @!P5 IMAD.U32 R12, R11, 0x10000, RZ ;  /* 0x000100000b0cd824 */ /* 0x010fe200078e00ff */
[----:B------:R-:W-:-:S06]  /*09e0*/  PRMT R11, RZ, 0x7610, R11 ;  /* 0x00007610ff0b7816 */ /* 0x000fcc000000000b */
[----:B------:R0:W4:Y:S01]  /*09f0*/  @!P1 LDG.E.U16 R11, desc[UR4][R32.64] ;  /* 0x00000004200b9981 */ /* 0x000122000c1e1500 */
[----:B------:R-:W-:Y:S02]  /*0a00*/  ISETP.GE.AND P1, PT, R19, R2, PT ;  /* 0x000000021300720c */ /* 0x000fe40003f26270 */
[----:B------:R-:W-:-:S04]  /*0a10*/  IADD3 R19, R25, 0x180, RZ ;  /* 0x0000018019137810 */ /* 0x000fc80007ffe0ff */
[----:B------:R-:W-:Y:S01]  /*0a20*/  ISETP.GE.AND P2, PT, R19, R2, PT ;  /* 0x000000021300720c */ /* 0x000fe20003f46270 */
[----:B------:R-:W-:-:S05]  /*0a30*/  VIADD R19, R25, 0x200 ;  /* 0x0000020019137836 */ /* 0x000fca0000000000 */
[----:B------:R-:W-:Y:S02]  /*0a40*/  ISETP.GE.AND P3, PT, R19, R2, PT ;  /* 0x000000021300720c */ /* 0x000fe40003f66270 */
[----:B------:R-:W-:-:S05]  /*0a50*/  @!P6 IADD3 R19, R0, R27, RZ ;  /* 0x0000001b0013e210 */ /* 0x000fca0007ffe0ff */
[----:B0-----:R-:W-:Y:S02]  /*0a60*/  @!P6 IMAD.WIDE.U32 R32, R19, 0x2, R30 ;  /* 0x000000021320e825 */ /* 0x001fe400078e001e */
[----:B------:R-:W0:Y:S02]  /*0a70*/  @!P6 LDC.64 R30, c[0x0][0x228] ;  /* 0x00008a00ff1eeb82 */ /* 0x000e240000000a00 */
[----:B--2---:R-:W-:-:S04]  /*0a80*/  @!P5 IMAD.U32 R22, R22, 0x10000, RZ ;  /* 0x000100001616d824 */ /* 0x004fc800078e00ff */
[----:B------:R1:W2:Y:S02]  /*0a90*/  @!P5 MUFU.RCP R15, R22 ;  /* 0x00000016000fd308 */ /* 0x0002a40000001000 */
[----:B-1----:R-:W-:Y:S01]  /*0aa0*/  PRMT R22, RZ, 0x7610, R22 ;  /* 0x00007610ff167816 */ /* 0x002fe20000000016 */
[----:B0-----:R-:W-:-:S05]  /*0ab0*/  @!P6 IMAD.WIDE.U32 R30, R19, 0x2, R30 ;  /* 0x00000002131ee825 */ /* 0x001fca00078e001e */
[----:B------:R-:W4:Y:S01]  /*0ac0*/  @!P6 LDG.E.U16 R22, desc[UR4][R30.64] ;  /* 0x000000041e16e981 */ /* 0x000f22000c1e1500 */
[----:B--2---:R-:W-:Y:S01]  /*0ad0*/  @!P5 FMUL.FTZ R15, R12, R15 ;  /* 0x0000000f0c0fd220 */ /* 0x004fe20000410000 */
[----:B------:R-:W-:-:S06]  /*0ae0*/  PRMT R12, RZ, 0x7610, R12 ;  /* 0x00007610ff0c7816 */ /* 0x000fcc000000000c */
[----:B------:R-:W2:Y:S01]  /*0af0*/  @!P6 LDG.E.U16 R12, desc[UR4][R32.64] ;  /* 0x00000004200ce981 */ /* 0x000ea2000c1e1500 */
[----:B-----5:R-:W-:Y:S01]  /*0b00*/  @!P0 SHF.L.U32 R13, R13, 0x10, RZ ;  /* 0x000000100d0d8819 */ /* 0x020fe200000006ff */
[C---:B------:R-:W-:Y:S01]  /*0b10*/  VIADD R27, R25.reuse, 0x280 ;  /* 0x00000280191b7836 */ /* 0x040fe20000000000 */
[----:B------:R-:W-:Y:S02]  /*0b20*/  @!P5 F2FP.BF16.F32.PACK_AB R3, RZ, R15 ;  /* 0x0000000fff03d23e */ /* 0x000fe400000010ff */
[----:B------:R-:W-:Y:S02]  /*0b30*/  IADD3 R15, R25, 0x300, RZ ;  /* 0x00000300190f7810 */ /* 0x000fe40007ffe0ff */
[----:B------:R-:W0:Y:S01]  /*0b40*/  @!P0 MUFU.RCP R13, R13 ;  /* 0x0000000d000d8308 */ /* 0x000e220000001000 */
[-C--:B------:R-:W-:Y:S01]  /*0b50*/  ISETP.GE.AND P4, PT, R27, R2.reuse, PT ;  /* 0x000000021b00720c */ /* 0x080fe20003f86270 */
[----:B------:R-:W-:Y:S01]  /*0b60*/  @!P1 IMAD.U32 R19, R17, 0x10000, RZ ;  /* 0x0001000011139824 */ /* 0x000fe200078e00ff */
[----:B------:R-:W-:Y:S01]  /*0b70*/  ISETP.GE.AND P6, PT, R15, R2, PT ;  /* 0x000000020f00720c */ /* 0x000fe20003fc6270 */
[----:B------:R-:W-:Y:S01]  /*0b80*/  VIADD R27, R25, 0x380 ;  /* 0x00000380191b7836 */ /* 0x000fe20000000000 */
[----:B------:R-:W-:-:S04]  /*0b90*/  @!P0 SHF.L.U32 R26, R26, 0x10, RZ ;  /* 0x000000101a1a8819 */ /* 0x000fc800000006ff */
[----:B------:R-:W-:Y:S01]  /*0ba0*/  ISETP.GE.AND P5, PT, R27, R2, PT ;  /* 0x000000021b00720c */ /* 0x000fe20003fa6270 */
[----:B------:R-:W-:Y:S02]  /*0bb0*/  @!P2 IMAD.U32 R17, R14, 0x10000, RZ ;  /* 0x000100000e11a824 */ /* 0x000fe400078e00ff */
[----:B------:R-:W1:Y:S01]  /*0bc0*/  @!P0 LDC.64 R14, c[0x0][0x218] ;  /* 0x00008600ff0e8b82 */ /* 0x000e620000000a00 */
[----:B0-----:R-:W-:Y:S01]  /*0bd0*/  @!P0 FMUL.FTZ R13, R26, R13 ;  /* 0x0000000d1a0d8220 */ /* 0x001fe20000410000 */
[----:B------:R-:W0:Y:S04]  /*0be0*/  @!P1 MUFU.RCP R19, R19 ;  /* 0x0000001300139308 */ /* 0x000e280000001000 */
[----:B------:R-:W-:Y:S01]  /*0bf0*/  @!P0 F2FP.BF16.F32.PACK_AB R28, RZ, R13 ;  /* 0x0000000dff1c823e */ /* 0x000fe200000010ff */
[----:B------:R-:W-:-:S03]  /*0c00*/  @!P0 IMAD.IADD R27, R0, 0x1, R25 ;  /* 0x00000001001b8824 */ /* 0x000fc600078e0219 */
[----:B------:R-:W-:Y:S01]  /*0c10*/  @!P2 MUFU.RCP R17, R17 ;  /* 0x000000110011a308 */ /* 0x000fe20000001000 */
[----:B------:R-:W-:Y:S01]  /*0c20*/  @!P0 MOV R25, R23 ;  /* 0x0000001700198202 */ /* 0x000fe20000000f00 */
[----:B------:R-:W-:Y:S02]  /*0c30*/  @!P1 IMAD.U32 R16, R16, 0x10000, RZ ;  /* 0x0001000010109824 */ /* 0x000fe400078e00ff */
[----:B-1----:R-:W-:-:S05]  /*0c40*/  @!P0 IMAD.WIDE.U32 R14, R27, 0x2, R14 ;  /* 0x000000021b0e8825 */ /* 0x002fca00078e000e */
[----:B------:R1:W-:Y:S01]  /*0c50*/  @!P0 STG.E.U16 desc[UR4][R14.64], R28 ;  /* 0x0000001c0e008986 */ /* 0x0003e2000c101504 */
[----:B------:R-:W-:Y:S01]  /*0c60*/  ISETP.GE.AND P0, PT, R25, R2, PT ;  /* 0x000000021900720c */ /* 0x000fe20003f06270 */
[----:B0-----:R-:W-:Y:S01]  /*0c70*/  @!P1 FMUL.FTZ R16, R16, R19 ;  /* 0x0000001310109220 */ /* 0x001fe20000410000 */
[----:B---3--:R-:W-:-:S06]  /*0c80*/  @!P4 IMAD.U32 R24, R24, 0x10000, RZ ;  /* 0x000100001818c824 */ /* 0x008fcc00078e00ff */
[----:B------:R-:W0:Y:S01]  /*0c90*/  @!P4 MUFU.RCP R24, R24 ;  /* 0x000000180018c308 */ /* 0x000e220000001000 */
[----:B------:R-:W-:Y:S01]  /*0ca0*/  @!P3 SHF.L.U32 R20, R20, 0x10, RZ ;  /* 0x000000101414b819 */ /* 0x000fe200000006ff */
[----:B------:R-:W-:Y:S01]  /*0cb0*/  @!P4 IMAD.U32 R19, R10, 0x10000, RZ ;  /* 0x000100000a13c824 */ /* 0x000fe200078e00ff */
[----:B------:R-:W-:-:S06]  /*0cc0*/  @!P3 SHF.L.U32 R29, R29, 0x10, RZ ;  /* 0x000000101d1db819 */ /* 0x000fcc00000006ff */
[----:B------:R-:W3:Y:S01]  /*0cd0*/  @!P3 MUFU.RCP R29, R29 ;  /* 0x0000001d001db308 */ /* 0x000ee20000001000 */
[----:B------:R-:W-:Y:S01]  /*0ce0*/  @!P6 SHF.L.U32 R18, R18, 0x10, RZ ;  /* 0x000000101212e819 */ /* 0x000fe200000006ff */
[----:B0-----:R-:W-:Y:S01]  /*0cf0*/  @!P4 FMUL.FTZ R19, R19, R24 ;  /* 0x000000181313c220 */ /* 0x001fe20000410000 */
[----:B------:R-:W-:Y:S04]  /*0d00*/  BSSY B0, `(.L_x_833) ;  /* 0x000003c000007945 */ /* 0x000fe80003800000 */
[----:B------:R-:W-:Y:S01]  /*0d10*/  BSSY B1, `(.L_x_834) ;  /* 0x0000034000017945 */ /* 0x000fe20003800000 */
[----:B------:R-:W-:Y:S02]  /*0d20*/  @!P1 F2FP.BF16.F32.PACK_AB R4, RZ, R16 ;  /* 0x00000010ff04923e */ /* 0x000fe400000010ff */
[----:B------:R-:W-:Y:S01]  /*0d30*/  @!P4 F2FP.BF16.F32.PACK_AB R7, RZ, R19 ;  /* 0x00000013ff07c23e */ /* 0x000fe200000010ff */
[----:B---3--:R-:W-:-:S05]  /*0d40*/  @!P3 FMUL.FTZ R20, R20, R29 ;  /* 0x0000001d1414b220 */ /* 0x008fca0000410000 */
[----:B------:R-:W-:Y:S02]  /*0d50*/  @!P3 F2FP.BF16.F32.PACK_AB R6, RZ, R20 ;  /* 0x00000014ff06b23e */ /* 0x000fe400000010ff */
[----:B----4-:R-:W-:-:S06]  /*0d60*/  @!P6 SHF.L.U32 R11, R11, 0x10, RZ ;  /* 0x000000100b0be819 */ /* 0x010fcc00000006ff */
[----:B------:R-:W0:Y:S02]  /*0d70*/  @!P6 MUFU.RCP R11, R11 ;  /* 0x0000000b000be308 */ /* 0x000e240000001000 */
[----:B0-----:R-:W-:Y:S01]  /*0d80*/  @!P6 FMUL.FTZ R11, R18, R11 ;  /* 0x0000000b120be220 */ /* 0x001fe20000410000 */
[----:B------:R-:W-:-:S06]  /*0d90*/  @!P5 SHF.L.U32 R13, R22, 0x10, RZ ;  /* 0x00000010160dd819 */ /* 0x000fcc00000006ff */
[----:B------:R-:W0:Y:S01]  /*0da0*/  @!P5 MUFU.RCP R13, R13 ;  /* 0x0000000d000dd308 */ /* 0x000e220000001000 */
[----:B------:R-:W-:Y:S02]  /*0db0*/  @!P2 IMAD.U32 R22, R21, 0x10000, RZ ;  /* 0x000100001516a824 */ /* 0x000fe400078e00ff */
[----:B--2---:R-:W-:Y:S02]  /*0dc0*/  @!P5 IMAD.U32 R12, R12, 0x10000, RZ ;  /* 0x000100000c0cd824 */ /* 0x004fe400078e00ff */
[----:B------:R-:W-:Y:S01]  /*0dd0*/  @!P2 FMUL.FTZ R17, R22, R17 ;  /* 0x000000111611a220 */ /* 0x000fe20000410000 */
[----:B------:R-:W-:-:S04]  /*0de0*/  @!P6 F2FP.BF16.F32.PACK_AB R8, RZ, R11 ;  /* 0x0000000bff08e23e */ /* 0x000fc800000010ff */
[----:B------:R-:W-:Y:S01]  /*0df0*/  @!P2 F2FP.BF16.F32.PACK_AB R5, RZ, R17 ;  /* 0x00000011ff05a23e */ /* 0x000fe200000010ff */
[----:B0-----:R-:W-:-:S05]  /*0e00*/  @!P5 FMUL.FTZ R12, R12, R13 ;  /* 0x0000000d0c0cd220 */ /* 0x001fca0000410000 */
[----:B------:R-:W-:Y:S01]  /*0e10*/  @!P5 F2FP.BF16.F32.PACK_AB R9, RZ, R12 ;  /* 0x0000000cff09d23e */ /* 0x000fe200000010ff */
[----:B-1----:R-:W-:Y:S06]  /*0e20*/  @P0 BRA `(.L_x_835) ;  /* 0x0000000000300947 */ /* 0x002fec0003800000 */
[----:B------:R-:W0:Y:S01]  /*0e30*/  LDC.64 R10, c[0x0][0x218] ;  /* 0x00008600ff0a7b82 */ /* 0x000e220000000a00 */
[----:B------:R-:W-:Y:S01]  /*0e40*/  IADD3 R13, R0, R25, RZ ;  /* 0x00000019000d7210 */ /* 0x000fe20007ffe0ff */
[----:B------:R-:W-:-:S05]  /*0e50*/  VIADD R25, R25, 0x80 ;  /* 0x0000008019197836 */ /* 0x000fca0000000000 */
[----:B------:R-:W-:Y:S01]  /*0e60*/  ISETP.GE.AND P0, PT, R25, R2, PT ;  /* 0x000000021900720c */ /* 0x000fe20003f06270 */
[----:B0-----:R-:W-:-:S05]  /*0e70*/  IMAD.WIDE.U32 R10, R13, 0x2, R10 ;  /* 0x000000020d0a7825 */ /* 0x001fca00078e000a */
[----:B------:R0:W-:Y:S07]  /*0e80*/  STG.E.U16 desc[UR4][R10.64], R3 ;  /* 0x000000030a007986 */ /* 0x0001ee000c101504 */
[----:B------:R-:W-:Y:S05]  /*0e90*/  @P0 BRA `(.L_x_836) ;  /* 0x0000000000300947 */ /* 0x000fea0003800000 */
[----:B0-----:R-:W0:Y:S01]  /*0ea0*/  LDC.64 R10, c[0x0][0x218] ;  /* 0x00008600ff0a7b82 */ /* 0x001e220000000a00 */
[----:B------:R-:W-:Y:S01]  /*0eb0*/  IADD3 R3, R0, R25, RZ ;  /* 0x0000001900037210 */ /* 0x000fe20007ffe0ff */
[----:B------:R-:W-:-:S04]  /*0ec0*/  VIADD R25, R25, 0x80 ;  /* 0x0000008019197836 */ /* 0x000fc80000000000 */
[----:B0-----:R-:W-:-:S05]  /*0ed0*/  IMAD.WIDE.U32 R10, R3, 0x2, R10 ;  /* 0x00000002030a7825 */ /* 0x001fca00078e000a */
[----:B------:R0:W-:Y:S02]  /*0ee0*/  STG.E.U16 desc[UR4][R10.64], R4 ;  /* 0x000000040a007986 */ /* 0x0001e4000c101504 */
.L_x_835:
[----:B------:R-:W-:-:S13]  /*0ef0*/  ISETP.GE.AND P0, PT, R25, R2, PT ;  /* 0x000000021900720c */ /* 0x000fda0003f06270 */
[----:B------:R-:W-:Y:S05]  /*0f00*/  @P0 BRA `(.L_x_837) ;  /* 0x0000000000300947 */ /* 0x000fea0003800000 */
[----:B0-----:R-:W0:Y:S01]  /*0f10*/  LDC.64 R10, c[0x0][0x218] ;  /* 0x00008600ff0a7b82 */ /* 0x001e220000000a00 */
[----:B------:R-:W-:Y:S01]  /*0f20*/  IADD3 R3, R0, R25, RZ ;  /* 0x0000001900037210 */ /* 0x000fe20007ffe0ff */
[----:B------:R-:W-:-:S04]  /*0f30*/  VIADD R25, R25, 0x80 ;  /* 0x0000008019197836 */ /* 0x000fc80000000000 */
[----:B0-----:R-:W-:-:S05]  /*0f40*/  IMAD.WIDE.U32 R10, R3, 0x2, R10 ;  /* 0x00000002030a7825 */ /* 0x001fca00078e000a */
[----:B------:R1:W-:Y:S02]  /*0f50*/  STG.E.U16 desc[UR4][R10.64], R5 ;  /* 0x000000050a007986 */ /* 0x0003e4000c101504 */
.L_x_836:
[----:B------:R-:W-:-:S13]  /*0f60*/  ISETP.GE.AND P0, PT, R25, R2, PT ;  /* 0x000000021900720c */ /* 0x000fda0003f06270 */
[----:B------:R-:W-:Y:S05]  /*0f70*/  @P0 BRA `(.L_x_838) ;  /* 0x0000000000340947 */ /* 0x000fea0003800000 */
[----:B-1----:R-:W1:Y:S01]  /*0f80*/  LDC.64 R4, c[0x0][0x218] ;  /* 0x00008600ff047b82 */ /* 0x002e620000000a00 */
[----:B0-----:R-:W-:Y:S01]  /*0f90*/  IADD3 R3, R0, R25, RZ ;  /* 0x0000001900037210 */ /* 0x001fe20007ffe0ff */
[----:B------:R-:W-:-:S04]  /*0fa0*/  VIADD R25, R25, 0x80 ;  /* 0x0000008019197836 */ /* 0x000fc80000000000 */
[----:B-1----:R-:W-:-:S05]  /*0fb0*/  IMAD.WIDE.U32 R4, R3, 0x2, R4 ;  /* 0x0000000203047825 */ /* 0x002fca00078e0004 */
[----:B------:R1:W-:Y:S02]  /*0fc0*/  STG.E.U16 desc[UR4][R4.64], R6 ;  /* 0x0000000604007986 */ /* 0x0003e4000c101504 */
.L_x_837:
[----:B------:R-:W-:-:S13]  /*0fd0*/  ISETP.GE.AND P0, PT, R25, R2, PT ;  /* 0x000000021900720c */ /* 0x000fda0003f06270 */
[----:B------:R-:W-:Y:S05]  /*0fe0*/  @P0 BREAK B1 ;  /* 0x0000000000010942 */ /* 0x000fea0003800000 */
[----:B------:R-:W-:Y:S05]  /*0ff0*/  @P0 BRA `(.L_x_839) ;  /* 0x0000000000300947 */ /* 0x000fea0003800000 */
[----:B01----:R-:W0:Y:S01]  /*1000*/  LDC.64 R4, c[0x0][0x218] ;  /* 0x00008600ff047b82 */ /* 0x003e220000000a00 */
[----:B------:R-:W-:Y:S01]  /*1010*/  IADD3 R3, R0, R25, RZ ;  /* 0x0000001900037210 */ /* 0x000fe20007ffe0ff */
[----:B------:R-:W-:-:S04]  /*1020*/  VIADD R25, R25, 0x80 ;  /* 0x0000008019197836 */ /* 0x000fc80000000000 */
[----:B0-----:R-:W-:-:S05]  /*1030*/  IMAD.WIDE.U32 R4, R3, 0x2, R4 ;  /* 0x0000000203047825 */ /* 0x001fca00078e0004 */
[----:B------:R2:W-:Y:S02]  /*1040*/  STG.E.U16 desc[UR4][R4.64], R7 ;  /* 0x0000000704007986 */ /* 0x0005e4000c101504 */
.L_x_838:
[----:B------:R-:W-:Y:S05]  /*1050*/  BSYNC B1 ;  /* 0x0000000000017941 */ /* 0x000fea0003800000 */
.L_x_834:
[----:B------:R-:W-:-:S13]  /*1060*/  ISETP.GE.AND P0, PT, R25, R2, PT ;  /* 0x000000021900720c */ /* 0x000fda0003f06270 */
[----:B-12---:R-:W1:Y:S01]  /*1070*/  @!P0 LDC.64 R4, c[0x0][0x218] ;  /* 0x00008600ff048b82 */ /* 0x006e620000000a00 */
[----:B0-----:R-:W-:Y:S01]  /*1080*/  @!P0 IADD3 R3, R0, R25, RZ ;  /* 0x0000001900038210 */ /* 0x001fe20007ffe0ff */
[----:B------:R-:W-:-:S04]  /*1090*/  @!P0 VIADD R25, R25, 0x80 ;  /* 0x0000008019198836 */ /* 0x000fc80000000000 */
[----:B-1----:R-:W-:-:S05]  /*10a0*/  @!P0 IMAD.WIDE.U32 R4, R3, 0x2, R4 ;  /* 0x0000000203048825 */ /* 0x002fca00078e0004 */
[----:B------:R2:W-:Y:S02]  /*10b0*/  @!P0 STG.E.U16 desc[UR4][R4.64], R8 ;  /* 0x0000000804008986 */ /* 0x0005e4000c101504 */
.L_x_839:
[----:B------:R-:W-:Y:S05]  /*10c0*/  BSYNC B0 ;  /* 0x0000000000007941 */ /* 0x000fea0003800000 */
.L_x_833:
[----:B------:R-:W-:Y:S05]  /*10d0*/  WARPSYNC.ALL ;  /* 0x0000000000007948 */ /* 0x000fea0003800000 */
[----:B------:R-:W-:-:S13]  /*10e0*/  ISETP.GE.AND P0, PT, R25, R2, PT ;  /* 0x000000021900720c */ /* 0x000fda0003f06270 */
[----:B------:R-:W-:Y:S05]  /*10f0*/  @P0 EXIT ;  /* 0x000000000000094d */ /* 0x000fea0003800000 */
[----:B------:R-:W3:Y:S01]  /*1100*/  LDC.64 R2, c[0x0][0x218] ;  /* 0x00008600ff027b82 */ /* 0x000ee20000000a00 */
[----:B------:R-:W-:-:S05]  /*1110*/  IADD3 R25, R0, R25, RZ ;  /* 0x0000001900197210 */ /* 0x000fca0007ffe0ff */
[----:B---3--:R-:W-:-:S05]  /*1120*/  IMAD.WIDE.U32 R2, R25, 0x2, R2 ;  /* 0x0000000219027825 */ /* 0x008fca00078e0002 */
[----:B------:R-:W-:Y:S01]  /*1130*/  STG.E.U16 desc[UR4][R2.64], R9 ;  /* 0x0000000902007986 */ /* 0x000fe2000c101504 */
[----:B------:R-:W-:Y:S05]  /*1140*/  EXIT ;  /* 0x000000000000794d */ /* 0x000fea0003800000 */
.L_x_840:
        /* <DEDUP_REMOVED lines=11> */
.L_x_19322:


//--------------------- .text._ZN2at6native29vectorized_elementwise_kernelILi4ENS0_13BinaryFunctorIN3c108BFloat16ES4_S4_NS0_15binary_internal10DivFunctorIS4_EEEESt5arrayIPcLm3EEEEviT0_T1_ --------------------------
	.section	.text._ZN2at6native29vectorized_elementwise_kernelILi4ENS0_13BinaryFunctorIN3c108BFloat16ES4_S4_NS0_15binary_internal10DivFunctorIS4_EEEESt5arrayIPcLm3EEEEviT0_T1_,"ax",@progbits
	.align	128
        .global         _ZN2at6native29vectorized_elementwise_kernelILi4ENS0_13BinaryFunctorIN3c108BFloat16ES4_S4_NS0_15binary_internal10DivFunctorIS4_EEEESt5arrayIPcLm3EEEEviT0_T1_
        .type           _ZN2at6native29vectorized_elementwise_kernelILi4ENS0_13BinaryFunctorIN3c108BFloat16ES4_S4_NS0_15binary_internal10DivFunctorIS4_EEEESt5arrayIPcLm3EEEEviT0_T1_,@function
        .size           _ZN2at6native29vectorized_elementwise_kernelILi4ENS0_13BinaryFunctorIN3c108BFloat16ES4_S4_NS0_15binary_internal10DivFunctorIS4_EEEESt5arrayIPcLm3EEEEviT0_T1_,(.L_x_19323 - _ZN2at6native29vectorized_elementwise_kernelILi4ENS0_13BinaryFunctorIN3c108BFloat16ES4_S4_NS0_15binary_internal10DivFunctorIS4_EEEESt5arrayIPcLm3EEEEviT0_T1_)
        .other          _ZN2at6native29vectorized_elementwise_kernelILi4ENS0_13BinaryFunctorIN3c108BFloat16ES4_S4_NS0_15binary_internal10DivFunctorIS4_EEEESt5arrayIPcLm3EEEEviT0_T1_,@"STO_CUDA_ENTRY STV_DEFAULT"
_ZN2at6native29vectorized_elementwise_kernelILi4ENS0_13BinaryFunctorIN3c108BFloat16ES4_S4_NS0_15binary_internal10DivFunctorIS4_EEEESt5arrayIPcLm3EEEEviT0_T1_:
.text._ZN2at6native29vectorized_elementwise_kernelILi4ENS0_13BinaryFunctorIN3c108BFloat16ES4_S4_NS0_15binary_internal10DivFunctorIS4_EEEESt5arrayIPcLm3EEEEviT0_T1_:
        /* <DEDUP_REMOVED lines=13> */
[----:B------:R-:W2:Y:S04]  /*00d0*/  LDG.E.64 R6, desc[UR4][R18.64] ;  /* 0x0000000412067981 */ /* 0x000ea8000c1e1b00 */
[----:B------:R-:W3:Y:S01]  /*00e0*/  LDG.E.64 R8, desc[UR4][R18.64+0x400] ;  /* 0x0004000412087981 */ /* 0x000ee2000c1e1b00 */
[----:B0-----:R-:W-:-:S04]  /*00f0*/  IMAD.WIDE R2, R0, 0x2, R2 ;  /* 0x0000000200027825 */ /* 0x001fc800078e0202 */
[----:B------:R-:W-:-:S05]  /*0100*/  IMAD.WIDE.U32 R16, R10, 0x8, R2 ;  /* 0x000000080a107825 */ /* 0x000fca00078e0002 */
[----:B------:R-:W4:Y:S04]  /*0110*/  LDG.E.64 R4, desc[UR4][R16.64] ;  /* 0x0000000410047981 */ /* 0x000f28000c1e1b00 */
[----:B------:R0:W5:Y:S01]  /*0120*/  LDG.E.64 R2, desc[UR4][R16.64+0x400] ;  /* 0x0004000410027981 */ /* 0x000162000c1e1b00 */
[C---:B--2---:R-:W-:Y:S01]  /*0130*/  IMAD.U32 R14, R6.reuse, 0x10000, RZ ;  /* 0x00010000060e7824 */ /* 0x044fe200078e00ff */
[----:B------:R-:W-:Y:S02]  /*0140*/  PRMT R6, R6, 0x7632, R6 ;  /* 0x0000763206067816 */ /* 0x000fe40000000006 */
[C---:B------:R-:W-:Y:S01]  /*0150*/  SHF.L.U32 R13, R7.reuse, 0x10, RZ ;  /* 0x00000010070d7819 */ /* 0x040fe200000006ff */
[----:B---3--:R-:W-:Y:S01]  /*0160*/  IMAD.U32 R11, R8, 0x10000, RZ ;  /* 0x00010000080b7824 */ /* 0x008fe200078e00ff */
[----:B------:R-:W-:Y:S01]  /*0170*/  PRMT R8, R7, 0x7632, R8 ;  /* 0x0000763207087816 */ /* 0x000fe20000000008 */
[----:B------:R-:W-:Y:S01]  /*0180*/  IMAD.U32 R12, R9, 0x10000, RZ ;  /* 0x00010000090c7824 */ /* 0x000fe200078e00ff */
[----:B------:R-:W-:Y:S01]  /*0190*/  SHF.L.U32 R15, R6, 0x10, RZ ;  /* 0x00000010060f7819 */ /* 0x000fe200000006ff */
[----:B------:R-:W-:Y:S01]  /*01a0*/  MUFU.RCP R14, R14 ;  /* 0x0000000e000e7308 */ /* 0x000fe20000001000 */
[----:B------:R-:W1:Y:S01]  /*01b0*/  LDC.64 R6, c[0x0][0x218] ;  /* 0x00008600ff067b82 */ /* 0x000e620000000a00 */
[C---:B------:R-:W-:Y:S01]  /*01c0*/  PRMT R9, R8.reuse, 0x7632, R9 ;  /* 0x0000763208097816 */ /* 0x040fe20000000009 */
[----:B------:R-:W-:-:S03]  /*01d0*/  IMAD.U32 R20, R8, 0x10000, RZ ;  /* 0x0001000008147824 */ /* 0x000fc600078e00ff */
[C---:B0-----:R-:W-:Y:S01]  /*01e0*/  PRMT R17, R9.reuse, 0x7632, R17 ;  /* 0x0000763209117816 */ /* 0x041fe20000000011 */
[----:B------:R-:W-:Y:S01]  /*01f0*/  IMAD.U32 R21, R9, 0x10000, RZ ;  /* 0x0001000009157824 */ /* 0x000fe200078e00ff */
[----:B------:R-:W0:Y:S08]  /*0200*/  MUFU.RCP R15, R15 ;  /* 0x0000000f000f7308 */ /* 0x000e300000001000 */
[----:B------:R-:W2:Y:S01]  /*0210*/  MUFU.RCP R13, R13 ;  /* 0x0000000d000d7308 */ /* 0x000ea20000001000 */
[----:B----4-:R-:W-:-:S07]  /*0220*/  PRMT R16, R4, 0x7632, R16 ;  /* 0x0000763204107816 */ /* 0x010fce0000000010 */
[----:B------:R-:W3:Y:S01]  /*0230*/  MUFU.RCP R11, R11 ;  /* 0x0000000b000b7308 */ /* 0x000ee20000001000 */
[----:B------:R-:W-:Y:S01]  /*0240*/  SHF.L.U32 R19, R4, 0x10, RZ ;  /* 0x0000001004137819 */ /* 0x000fe200000006ff */
[----:B------:R-:W-:Y:S01]  /*0250*/  IMAD.U32 R4, R17, 0x10000, RZ ;  /* 0x0001000011047824 */ /* 0x000fe200078e00ff */
[----:B------:R-:W-:Y:S01]  /*0260*/  SHF.L.U32 R16, R16, 0x10, RZ ;  /* 0x0000001010107819 */ /* 0x000fe200000006ff */
[C---:B------:R-:W-:Y:S01]  /*0270*/  IMAD.U32 R18, R5.reuse, 0x10000, RZ ;  /* 0x0001000005127824 */ /* 0x040fe200078e00ff */
[----:B------:R-:W-:Y:S01]  /*0280*/  PRMT R5, R5, 0x7632, R5 ;  /* 0x0000763205057816 */ /* 0x000fe20000000005 */
[----:B-1----:R-:W-:Y:S01]  /*0290*/  IMAD.WIDE.U32 R6, R0, 0x2, R6 ;  /* 0x0000000200067825 */ /* 0x002fe200078e0006 */
[----:B-----5:R-:W-:Y:S01]  /*02a0*/  PRMT R0, R2, 0x7632, R0 ;  /* 0x0000763202007816 */ /* 0x020fe20000000000 */
[----:B------:R-:W1:Y:S02]  /*02b0*/  MUFU.RCP R12, R12 ;  /* 0x0000000c000c7308 */ /* 0x000e640000001000 */
[----:B0-----:R-:W-:Y:S01]  /*02c0*/  FMUL.FTZ R15, R16, R15 ;  /* 0x0000000f100f7220 */ /* 0x001fe20000410000 */
[----:B------:R-:W-:Y:S01]  /*02d0*/  PRMT R16, R3, 0x7632, R16 ;  /* 0x0000763203107816 */ /* 0x000fe20000000010 */
[----:B------:R-:W-:Y:S01]  /*02e0*/  IMAD.U32 R5, R5, 0x10000, RZ ;  /* 0x0001000005057824 */ /* 0x000fe200078e00ff */
[----:B------:R-:W-:Y:S01]  /*02f0*/  SHF.L.U32 R3, R3, 0x10, RZ ;  /* 0x0000001003037819 */ /* 0x000fe200000006ff */
[----:B------:R-:W-:-:S02]  /*0300*/  IMAD.U32 R2, R2, 0x10000, RZ ;  /* 0x0001000002027824 */ /* 0x000fc400078e00ff */
[----:B------:R-:W-:Y:S01]  /*0310*/  FMUL.FTZ R14, R19, R14 ;  /* 0x0000000e130e7220 */ /* 0x000fe20000410000 */
[----:B------:R-:W-:Y:S01]  /*0320*/  IMAD.U32 R0, R0, 0x10000, RZ ;  /* 0x0001000000007824 */ /* 0x000fe200078e00ff */
[----:B------:R-:W0:Y:S01]  /*0330*/  MUFU.RCP R8, R20 ;  /* 0x0000001400087308 */ /* 0x000e220000001000 */
[----:B------:R-:W-:Y:S02]  /*0340*/  IMAD.U32 R17, R16, 0x10000, RZ ;  /* 0x0001000010117824 */ /* 0x000fe400078e00ff */
[----:B--2---:R-:W-:Y:S01]  /*0350*/  FMUL.FTZ R13, R18, R13 ;  /* 0x0000000d120d7220 */ /* 0x004fe20000410000 */
[----:B---3--:R-:W-:Y:S01]  /*0360*/  FMUL.FTZ R2, R2, R11 ;  /* 0x0000000b02027220 */ /* 0x008fe20000410000 */
[----:B------:R-:W-:-:S03]  /*0370*/  IMAD.WIDE R6, R10, 0x8, R6 ;  /* 0x000000080a067825 */ /* 0x000fc600078e0206 */
[----:B------:R-:W2:Y:S01]  /*0380*/  MUFU.RCP R9, R21 ;  /* 0x0000001500097308 */ /* 0x000ea20000001000 */
[----:B-1----:R-:W-:Y:S01]  /*0390*/  FMUL.FTZ R3, R3, R12 ;  /* 0x0000000c03037220 */ /* 0x002fe20000410000 */
[----:B------:R-:W-:-:S06]  /*03a0*/  F2FP.BF16.F32.PACK_AB R12, R15, R14 ;  /* 0x0000000e0f0c723e */ /* 0x000fcc00000010ff */
[----:B------:R-:W1:Y:S01]  /*03b0*/  MUFU.RCP R4, R4 ;  /* 0x0000000400047308 */ /* 0x000e620000001000 */
[----:B0-----:R-:W-:-:S05]  /*03c0*/  FMUL.FTZ R8, R5, R8 ;  /* 0x0000000805087220 */ /* 0x001fca0000410000 */
[----:B------:R-:W-:Y:S01]  /*03d0*/  F2FP.BF16.F32.PACK_AB R13, R8, R13 ;  /* 0x0000000d080d723e */ /* 0x000fe200000010ff */
[----:B--2---:R-:W-:-:S04]  /*03e0*/  FMUL.FTZ R9, R0, R9 ;  /* 0x0000000900097220 */ /* 0x004fc80000410000 */
[----:B------:R-:W-:Y:S01]  /*03f0*/  STG.E.64 desc[UR4][R6.64], R12 ;  /* 0x0000000c06007986 */ /* 0x000fe2000c101b04 */
[----:B------:R-:W-:Y:S01]  /*0400*/  F2FP.BF16.F32.PACK_AB R2, R9, R2 ;  /* 0x000000020902723e */ /* 0x000fe200000010ff */
[----:B-1----:R-:W-:-:S05]  /*0410*/  FMUL.FTZ R4, R17, R4 ;  /* 0x0000000411047220 */ /* 0x002fca0000410000 */
[----:B------:R-:W-:-:S05]  /*0420*/  F2FP.BF16.F32.PACK_AB R3, R4, R3 ;  /* 0x000000030403723e */ /* 0x000fca00000010ff */
[----:B------:R-:W-:Y:S01]  /*0430*/  STG.E.64 desc[UR4][R6.64+0x400], R2 ;  /* 0x0004000206007986 */ /* 0x000fe2000c101b04 */
[----:B------:R-:W-:Y:S05]  /*0440*/  EXIT ;  /* 0x000000000000794d */ /* 0x000fea0003800000 */
.L_x_841:
        /* <DEDUP_REMOVED lines=164> */
.L_x_844:
[----:B------:R-:W-:-:S13]  /*0e90*/  ISETP.GE.AND P0, PT, R25, R2, PT ;  /* 0x000000021900720c */ /* 0x000fda0003f06270 */
[----:B------:R-:W-:Y:S05]  /*0ea0*/  @P0 BRA `(.L_x_846) ;  /* 0x0000000000300947 */ /* 0x000fea0003800000 */
[----:B0-----:R-:W0:Y:S01]  /*0eb0*/  LDC.64 R10, c[0x0][0x218] ;  /* 0x00008600ff0a7b82 */ /* 0x001e220000000a00 */
[----:B------:R-:W-:Y:S01]  /*0ec0*/  IADD3 R3, R0, R25, RZ ;  /* 0x0000001900037210 */ /* 0x000fe20007ffe0ff */
[----:B------:R-:W-:-:S04]  /*0ed0*/  VIADD R25, R25, 0x80 ;  /* 0x0000008019197836 */ /* 0x000fc80000000000 */
[----:B0-----:R-:W-:-:S05]  /*0ee0*/  IMAD.WIDE.U32 R10, R3, 0x2, R10 ;  /* 0x00000002030a7825 */ /* 0x001fca00078e000a */
[----:B------:R1:W-:Y:S02]  /*0ef0*/  STG.E.U16 desc[UR4][R10.64], R5 ;  /* 0x000000050a007986 */ /* 0x0003e4000c101504 */
.L_x_845:
[----:B------:R-:W-:-:S13]  /*0f00*/  ISETP.GE.AND P0, PT, R25, R2, PT ;  /* 0x000000021900720c */ /* 0x000fda0003f06270 */
[----:B------:R-:W-:Y:S05]  /*0f10*/  @P0 BRA `(.L_x_847) ;  /* 0x0000000000340947 */ /* 0x000fea0003800000 */
[----:B-1----:R-:W1:Y:S01]  /*0f20*/  LDC.64 R4, c[0x0][0x218] ;  /* 0x00008600ff047b82 */ /* 0x002e620000000a00 */
[----:B0-----:R-:W-:Y:S01]  /*0f30*/  IADD3 R3, R0, R25, RZ ;  /* 0x0000001900037210 */ /* 0x001fe20007ffe0ff */
[----:B------:R-:W-:-:S04]  /*0f40*/  VIADD R25, R25, 0x80 ;  /* 0x0000008019197836 */ /* 0x000fc80000000000 */
[----:B-1----:R-:W-:-:S05]  /*0f50*/  IMAD.WIDE.U32 R4, R3, 0x2, R4 ;  /* 0x0000000203047825 */ /* 0x002fca00078e0004 */
[----:B------:R1:W-:Y:S02]  /*0f60*/  STG.E.U16 desc[UR4][R4.64], R6 ;  /* 0x0000000604007986 */ /* 0x0003e4000c101504 */
.L_x_846:
        /* <DEDUP_REMOVED lines=8> */
.L_x_847:
[----:B------:R-:W-:Y:S05]  /*0ff0*/  BSYNC B1 ;  /* 0x0000000000017941 */ /* 0x000fea0003800000 */
.L_x_843:
[----:B------:R-:W-:-:S13]  /*1000*/  ISETP.GE.AND P0, PT, R25, R2, PT ;  /* 0x000000021900720c */ /* 0x000fda0003f06270 */
[----:B-12---:R-:W1:Y:S01]  /*1010*/  @!P0 LDC.64 R4, c[0x0][0x218] ;  /* 0x00008600ff048b82 */ /* 0x006e620000000a00 */
[----:B0-----:R-:W-:Y:S01]  /*1020*/  @!P0 IADD3 R3, R0, R25, RZ ;  /* 0x0000001900038210 */ /* 0x001fe20007ffe0ff */
[----:B------:R-:W-:-:S04]  /*1030*/  @!P0 VIADD R25, R25, 0x80 ;  /* 0x0000008019198836 */ /* 0x000fc80000000000 */
[----:B-1----:R-:W-:-:S05]  /*1040*/  @!P0 IMAD.WIDE.U32 R4, R3, 0x2, R4 ;  /* 0x0000000203048825 */ /* 0x002fca00078e0004 */
[----:B------:R2:W-:Y:S02]  /*1050*/  @!P0 STG.E.U16 desc[UR4][R4.64], R8 ;  /* 0x0000000804008986 */ /* 0x0005e4000c101504 */
.L_x_848:
[----:B------:R-:W-:Y:S05]  /*1060*/  BSYNC B0 ;  /* 0x0000000000007941 */ /* 0x000fea0003800000 */
.L_x_842:
        /* <DEDUP_REMOVED lines=8> */
.L_x_849:
        /* <DEDUP_REMOVED lines=9> */
.L_x_19323:


//--------------------- .text._ZN2at6native29vectorized_elementwise_kernelILi8ENS0_13BinaryFunctorIN3c108BFloat16ES4_S4_NS0_15binary_internal10DivFunctorIS4_EEEESt5arrayIPcLm3EEEEviT0_T1_ --------------------------
	.section	.text._ZN2at6native29vectorized_elementwise_kernelILi8ENS0_13BinaryFunctorIN3c108BFloat16ES4_S4_NS0_15binary_internal10DivFunctorIS4_EEEESt5arrayIPcLm3EEEEviT0_T1_,"ax",@progbits
	.align	128
        .global         _ZN2at6native29vectorized_elementwise_kernelILi8ENS0_13BinaryFunctorIN3c108BFloat16ES4_S4_NS0_15binary_internal10DivFunctorIS4_EEEESt5arrayIPcLm3EEEEviT0_T1_
        .type           _ZN2at6native29vectorized_elementwise_kernelILi8ENS0_13BinaryFunctorIN3c108BFloat16ES4_S4_NS0_15binary_internal10DivFunctorIS4_EEEESt5arrayIPcLm3EEEEviT0_T1_,@function
        .size           _ZN2at6native29vectorized_elementwise_kernelILi8ENS0_13BinaryFunctorIN3c108BFloat16ES4_S4_NS0_15binary_internal10DivFunctorIS4_EEEESt5arrayIPcLm3EEEEviT0_T1_,(.L_x_19324 - _ZN2at6native29vectorized_elementwise_kernelILi8ENS0_13BinaryFunctorIN3c108BFloat16ES4_S4_NS0_15binary_internal10DivFunctorIS4_EEEESt5arrayIPcLm3EEEEviT0_T1_)
        .other          _ZN2at6native29vectorized_elementwise_kernelILi8ENS0_13BinaryFunctorIN3c108BFloat16ES4_S4_NS0_15binary_internal10DivFunctorIS4_EEEESt5arrayIPcLm3EEEEviT0_T1_,@"STO_CUDA_ENTRY STV_DEFAULT"
_ZN2at6native29vectorized_elementwise_kernelILi8ENS0_13BinaryFunctorIN3c108BFloat16ES4_S4_NS0_15binary_internal10DivFunctorIS4_EEEESt5arrayIPcLm3EEEEviT0_T1_:
.text._ZN2at6native29vectorized_elementwise_kernelILi8ENS0_13BinaryFunctorIN3c108BFloat16ES4_S4_NS0_15binary_internal10DivFunctorIS4_EEEESt5arrayIPcLm3EEEEviT0_T1_:
        /* <DEDUP_REMOVED lines=12> */
[----:B------:R-:W0:Y:S04]  /*00c0*/  LDC.64 R2, c[0x0][0x220] ;  /* 0x00008800ff027b82 */ /* 0x000e280000000a00 */
[----:B------:R-:W2:Y:S01]  /*00d0*/  LDG.E.128 R4, desc[UR4][R4.64] ;  /* 0x0000000404047981 */ /* 0x000ea2000c1e1d00 */
[----:B0-----:R-:W-:-:S04]  /*00e0*/  IMAD.WIDE R2, R0, 0x2, R2 ;  /* 0x0000000200027825 */ /* 0x001fc800078e0202 */
[----:B------:R-:W-:-:S05]  /*00f0*/  IMAD.WIDE.U32 R2, R12, 0x10, R2 ;  /* 0x000000100c027825 */ /* 0x000fca00078e0002 */
[----:B------:R0:W3:Y:S02]  /*0100*/  LDG.E.128 R8, desc[UR4][R2.64] ;  /* 0x0000000402087981 */ /* 0x0000e4000c1e1d00 */
[----:B0-----:R-:W0:Y:S02]  /*0110*/  LDC.64 R2, c[0x0][0x218] ;  /* 0x00008600ff027b82 */ /* 0x001e240000000a00 */
[----:B0-----:R-:W-:-:S04]  /*0120*/  IMAD.WIDE.U32 R2, R0, 0x2, R2 ;  /* 0x0000000200027825 */ /* 0x001fc800078e0002 */
[----:B------:R-:W-:Y:S01]  /*0130*/  IMAD.WIDE R2, R12, 0x10, R2 ;  /* 0x000000100c027825 */ /* 0x000fe200078e0202 */
[----:B--2---:R-:W-:-:S03]  /*0140*/  SHF.L.U32 R14, R5, 0x10, RZ ;  /* 0x00000010050e7819 */ /* 0x004fc600000006ff */
[----:B------:R-:W-:Y:S01]  /*0150*/  IMAD.U32 R13, R6, 0x10000, RZ ;  /* 0x00010000060d7824 */ /* 0x000fe200078e00ff */
[C---:B------:R-:W-:Y:S01]  /*0160*/  PRMT R5, R4.reuse, 0x7632, R5 ;  /* 0x0000763204057816 */ /* 0x040fe20000000005 */
[----:B------:R-:W-:Y:S02]  /*0170*/  IMAD.U32 R16, R7, 0x10000, RZ ;  /* 0x0001000007107824 */ /* 0x000fe400078e00ff */
[----:B------:R-:W-:Y:S01]  /*0180*/  IMAD.U32 R15, R4, 0x10000, RZ ;  /* 0x00010000040f7824 */ /* 0x000fe200078e00ff */
[C---:B------:R-:W-:Y:S01]  /*0190*/  PRMT R6, R5.reuse, 0x7632, R6 ;  /* 0x0000763205067816 */ /* 0x040fe20000000006 */
[----:B------:R3:W-:Y:S01]  /*01a0*/  MUFU.RCP R4, R16 ;  /* 0x0000001000047308 */ /* 0x0007e20000001000 */
[----:B------:R-:W-:Y:S02]  /*01b0*/  SHF.L.U32 R19, R5, 0x10, RZ ;  /* 0x0000001005137819 */ /* 0x000fe400000006ff */
[C---:B------:R-:W-:Y:S01]  /*01c0*/  PRMT R7, R6.reuse, 0x7632, R7 ;  /* 0x0000763206077816 */ /* 0x040fe20000000007 */
[----:B------:R-:W-:-:S03]  /*01d0*/  IMAD.U32 R20, R6, 0x10000, RZ ;  /* 0x0001000006147824 */ /* 0x000fc600078e00ff */
[C---:B------:R-:W-:Y:S01]  /*01e0*/  PRMT R17, R7.reuse, 0x7632, R17 ;  /* 0x0000763207117816 */ /* 0x040fe20000000011 */
[----:B------:R-:W-:Y:S01]  /*01f0*/  IMAD.U32 R21, R7, 0x10000, RZ ;  /* 0x0001000007157824 */ /* 0x000fe200078e00ff */
[----:B------:R0:W-:Y:S02]  /*0200*/  MUFU.RCP R5, R19 ;  /* 0x0000001300057308 */ /* 0x0001e40000001000 */
[----:B------:R-:W-:-:S06]  /*0210*/  SHF.L.U32 R22, R17, 0x10, RZ ;  /* 0x0000001011167819 */ /* 0x000fcc00000006ff */
[----:B------:R-:W1:Y:S01]  /*0220*/  MUFU.RCP R15, R15 ;  /* 0x0000000f000f7308 */ /* 0x000e620000001000 */
[C---:B---3--:R-:W-:Y:S01]  /*0230*/  PRMT R16, R8.reuse, 0x7632, R16 ;  /* 0x0000763208107816 */ /* 0x048fe20000000010 */
[----:B------:R-:W-:-:S06]  /*0240*/  IMAD.U32 R18, R8, 0x10000, RZ ;  /* 0x0001000008127824 */ /* 0x000fcc00078e00ff */
[----:B------:R-:W2:Y:S01]  /*0250*/  MUFU.RCP R14, R14 ;  /* 0x0000000e000e7308 */ /* 0x000ea20000001000 */
[C---:B------:R-:W-:Y:S01]  /*0260*/  PRMT R17, R9.reuse, 0x7632, R17 ;  /* 0x0000763209117816 */ /* 0x040fe20000000011 */
[----:B0-----:R-:W-:Y:S01]  /*0270*/  IMAD.U32 R19, R9, 0x10000, RZ ;  /* 0x0001000009137824 */ /* 0x001fe200078e00ff */
[----:B------:R-:W-:Y:S01]  /*0280*/  PRMT R9, R10, 0x7632, R9 ;  /* 0x000076320a097816 */ /* 0x000fe20000000009 */
[----:B------:R-:W-:Y:S01]  /*0290*/  IMAD.U32 R16, R16, 0x10000, RZ ;  /* 0x0001000010107824 */ /* 0x000fe200078e00ff */
[----:B------:R-:W-:-:S03]  /*02a0*/  SHF.L.U32 R17, R17, 0x10, RZ ;  /* 0x0000001011117819 */ /* 0x000fc600000006ff */
[----:B------:R-:W0:Y:S01]  /*02b0*/  MUFU.RCP R13, R13 ;  /* 0x0000000d000d7308 */ /* 0x000e220000001000 */
[----:B------:R-:W-:Y:S02]  /*02c0*/  IMAD.U32 R0, R9, 0x10000, RZ ;  /* 0x0001000009007824 */ /* 0x000fe400078e00ff */
[----:B-1----:R-:W-:-:S05]  /*02d0*/  FMUL.FTZ R15, R18, R15 ;  /* 0x0000000f120f7220 */ /* 0x002fca0000410000 */
[----:B------:R1:W3:Y:S01]  /*02e0*/  MUFU.RCP R6, R20 ;  /* 0x0000001400067308 */ /* 0x0002e20000001000 */
[----:B--2---:R-:W-:-:S07]  /*02f0*/  FMUL.FTZ R14, R19, R14 ;  /* 0x0000000e130e7220 */ /* 0x004fce0000410000 */
[----:B------:R-:W2:Y:S01]  /*0300*/  MUFU.RCP R7, R21 ;  /* 0x0000001500077308 */ /* 0x000ea20000001000 */
[----:B-1----:R-:W-:Y:S02]  /*0310*/  SHF.L.U32 R20, R10, 0x10, RZ ;  /* 0x000000100a147819 */ /* 0x002fe400000006ff */
[C---:B------:R-:W-:Y:S01]  /*0320*/  PRMT R10, R11.reuse, 0x7632, R10 ;  /* 0x000076320b0a7816 */ /* 0x040fe2000000000a */
[----:B------:R-:W-:Y:S02]  /*0330*/  IMAD.U32 R11, R11, 0x10000, RZ ;  /* 0x000100000b0b7824 */ /* 0x000fe400078e00ff */
[----:B0-----:R-:W-:Y:S02]  /*0340*/  FMUL.FTZ R13, R20, R13 ;  /* 0x0000000d140d7220 */ /* 0x001fe40000410000 */
[----:B------:R-:W0:Y:S01]  /*0350*/  MUFU.RCP R8, R22 ;  /* 0x0000001600087308 */ /* 0x000e220000001000 */
[----:B------:R-:W-:Y:S02]  /*0360*/  IMAD.U32 R9, R10, 0x10000, RZ ;  /* 0x000100000a097824 */ /* 0x000fe400078e00ff */
[----:B------:R-:W-:Y:S01]  /*0370*/  FMUL.FTZ R11, R11, R4 ;  /* 0x000000040b0b7220 */ /* 0x000fe20000410000 */
[----:B------:R-:W-:Y:S01]  /*0380*/  FMUL.FTZ R4, R16, R5 ;  /* 0x0000000510047220 */ /* 0x000fe20000410000 */
[----:B---3--:R-:W-:-:S04]  /*0390*/  FMUL.FTZ R5, R17, R6 ;  /* 0x0000000611057220 */ /* 0x008fc80000410000 */
[----:B------:R-:W-:Y:S01]  /*03a0*/  F2FP.BF16.F32.PACK_AB R4, R4, R15 ;  /* 0x0000000f0404723e */ /* 0x000fe200000010ff */
[----:B--2---:R-:W-:Y:S01]  /*03b0*/  FMUL.FTZ R0, R0, R7 ;  /* 0x0000000700007220 */ /* 0x004fe20000410000 */
[----:B------:R-:W-:-:S04]  /*03c0*/  F2FP.BF16.F32.PACK_AB R5, R5, R14 ;  /* 0x0000000e0505723e */ /* 0x000fc800000010ff */
[----:B------:R-:W-:Y:S01]  /*03d0*/  F2FP.BF16.F32.PACK_AB R6, R0, R13 ;  /* 0x0000000d0006723e */ /* 0x000fe200000010ff */
[----:B0-----:R-:W-:-:S05]  /*03e0*/  FMUL.FTZ R8, R9, R8 ;  /* 0x0000000809087220 */ /* 0x001fca0000410000 */
[----:B------:R-:W-:-:S05]  /*03f0*/  F2FP.BF16.F32.PACK_AB R7, R8, R11 ;  /* 0x0000000b0807723e */ /* 0x000fca00000010ff */
[----:B------:R-:W-:Y:S01]  /*0400*/  STG.E.128 desc[UR4][R2.64], R4 ;  /* 0x0000000402007986 */ /* 0x000fe2000c101d04 */
[----:B------:R-:W-:Y:S05]  /*0410*/  EXIT ;  /* 0x000000000000794d */ /* 0x000fea0003800000 */
.L_x_850:
        /* <DEDUP_REMOVED lines=164> */
.L_x_853:
[----:B------:R-:W-:-:S13]  /*0e60*/  ISETP.GE.AND P0, PT, R25, R2, PT ;  /* 0x000000021900720c */ /* 0x000fda0003f06270 */
[----:B------:R-:W-:Y:S05]  /*0e70*/  @P0 BRA `(.L_x_855) ;  /* 0x0000000000300947 */ /* 0x000fea0003800000 */
[----:B0-----:R-:W0:Y:S01]  /*0e80*/  LDC.64 R10, c[0x0][0x218] ;  /* 0x00008600ff0a7b82 */ /* 0x001e220000000a00 */
[----:B------:R-:W-:Y:S01]  /*0e90*/  IADD3 R3, R0, R25, RZ ;  /* 0x0000001900037210 */ /* 0x000fe20007ffe0ff */
[----:B------:R-:W-:-:S04]  /*0ea0*/  VIADD R25, R25, 0x80 ;  /* 0x0000008019197836 */ /* 0x000fc80000000000 */
[----:B0-----:R-:W-:-:S05]  /*0eb0*/  IMAD.WIDE.U32 R10, R3, 0x2, R10 ;  /* 0x00000002030a7825 */ /* 0x001fca00078e000a */
[----:B------:R1:W-:Y:S02]  /*0ec0*/  STG.E.U16 desc[UR4][R10.64], R5 ;  /* 0x000000050a007986 */ /* 0x0003e4000c101504 */
.L_x_854:
[----:B------:R-:W-:-:S13]  /*0ed0*/  ISETP.GE.AND P0, PT, R25, R2, PT ;  /* 0x000000021900720c */ /* 0x000fda0003f06270 */
[----:B------:R-:W-:Y:S05]  /*0ee0*/  @P0 BRA `(.L_x_856) ;  /* 0x0000000000340947 */ /* 0x000fea0003800000 */
[----:B-1----:R-:W1:Y:S01]  /*0ef0*/  LDC.64 R4, c[0x0][0x218] ;  /* 0x00008600ff047b82 */ /* 0x002e620000000a00 */
[----:B0-----:R-:W-:Y:S01]  /*0f00*/  IADD3 R3, R0, R25, RZ ;  /* 0x0000001900037210 */ /* 0x001fe20007ffe0ff */
[----:B------:R-:W-:-:S04]  /*0f10*/  VIADD R25, R25, 0x80 ;  /* 0x0000008019197836 */ /* 0x000fc80000000000 */
[----:B-1----:R-:W-:-:S05]  /*0f20*/  IMAD.WIDE.U32 R4, R3, 0x2, R4 ;  /* 0x0000000203047825 */ /* 0x002fca00078e0004 */
[----:B------:R1:W-:Y:S02]  /*0f30*/  STG.E.U16 desc[UR4][R4.64], R6 ;  /* 0x0000000604007986 */ /* 0x0003e4000c101504 */
.L_x_855:
        /* <DEDUP_REMOVED lines=8> */
.L_x_856:
[----:B------:R-:W-:Y:S05]  /*0fc0*/  BSYNC B1 ;  /* 0x0000000000017941 */ /* 0x000fea0003800000 */
.L_x_852:
[----:B------:R-:W-:-:S13]  /*0fd0*/  ISETP.GE.AND P0, PT, R25, R2, PT ;  /* 0x000000021900720c */ /* 0x000fda0003f06270 */
[----:B-12---:R-:W1:Y:S01]  /*0fe0*/  @!P0 LDC.64 R4, c[0x0][0x218] ;  /* 0x00008600ff048b82 */ /* 0x006e620000000a00 */
[----:B0-----:R-:W-:Y:S01]  /*0ff0*/  @!P0 IADD3 R3, R0, R25, RZ ;  /* 0x0000001900038210 */ /* 0x001fe20007ffe0ff */
[----:B------:R-:W-:-:S04]  /*1000*/  @!P0 VIADD R25, R25, 0x80 ;  /* 0x0000008019198836 */ /* 0x000fc80000000000 */
[----:B-1----:R-:W-:-:S05]  /*1010*/  @!P0 IMAD.WIDE.U32 R4, R3, 0x2, R4 ;  /* 0x0000000203048825 */ /* 0x002fca00078e0004 */
[----:B------:R2:W-:Y:S02]  /*1020*/  @!P0 STG.E.U16 desc[UR4][R4.64], R8 ;  /* 0x0000000804008986 */ /* 0x0005e4000c101504 */
.L_x_857:
[----:B------:R-:W-:Y:S05]  /*1030*/  BSYNC B0 ;  /* 0x0000000000007941 */ /* 0x000fea0003800000 */
.L_x_851:
        /* <DEDUP_REMOVED lines=8> */
.L_x_858:
        /* <DEDUP_REMOVED lines=12> */
.L_x_19324:


//--------------------- .text._ZN2at6native18elementwise_kernelILi128ELi4EZNS0_15gpu_kernel_implINS0_13BUnaryFunctorIN3c108BFloat16ES5_S5_NS0_15binary_internal10DivFunctorIS5_EEEEEEvRNS_18TensorIteratorBaseERKT_EUliE_EEviT1_ --------------------------
	.section	.text._ZN2at6native18elementwise_kernelILi128ELi4EZNS0_15gpu_kernel_implINS0_13BUnaryFunctorIN3c108BFloat16ES5_S5_NS0_15binary_internal10DivFunctorIS5_EEEEEEvRNS_18TensorIteratorBaseERKT_EUliE_EEviT1_,"ax",@progbits
	.align	128
        .global         _ZN2at6native18elementwise_kernelILi128ELi4EZNS0_15gpu_kernel_implINS0_13BUnaryFunctorIN3c108BFloat16ES5_S5_NS0_15binary_internal10DivFunctorIS5_EEEEEEvRNS_18TensorIteratorBaseERKT_EUliE_EEviT1_
        .type           _ZN2at6native18elementwise_kernelILi128ELi4EZNS0_15gpu_kernel_implINS0_13BUnaryFunctorIN3c108BFloat16ES5_S5_NS0_15binary_internal10DivFunctorIS5_EEEEEEvRNS_18TensorIteratorBaseERKT_EUliE_EEviT1_,@function
        .size           _ZN2at6native18elementwise_kernelILi128ELi4EZNS0_15gpu_kernel_implINS0_13BUnaryFunctorIN3c108BFloat16ES5_S5_NS0_15binary_internal10DivFunctorIS5_EEEEEEvRNS_18TensorIteratorBaseERKT_EUliE_EEviT1_,(.L_x_19325 - _ZN2at6native18elementwise_kernelILi128ELi4EZNS0_15gpu_kernel_implINS0_13BUnaryFunctorIN3c108BFloat16ES5_S5_NS0_15binary_internal10DivFunctorIS5_EEEEEEvRNS_18TensorIteratorBaseERKT_EUliE_EEviT1_)
        .other          _ZN2at6native18elementwise_kernelILi128ELi4EZNS0_15gpu_kernel_implINS0_13BUnaryFunctorIN3c108BFloat16ES5_S5_NS0_15binary_internal10DivFunctorIS5_EEEEEEvRNS_18TensorIteratorBaseERKT_EUliE_EEviT1_,@"STO_CUDA_ENTRY STV_DEFAULT"
_ZN2at6native18elementwise_kernelILi128ELi4EZNS0_15gpu_kernel_implINS0_13BUnaryFunctorIN3c108BFloat16ES5_S5_NS0_15binary_internal10DivFunctorIS5_EEEEEEvRNS_18TensorIteratorBaseERKT_EUliE_EEviT1_:
.text._ZN2at6native18elementwise_kernelILi128ELi4EZNS0_15gpu_kernel_implINS0_13BUnaryFunctorIN3c108BFloat16ES5_S5_NS0_15binary_internal10DivFunctorIS5_EEEEEEvRNS_18TensorIteratorBaseERKT_EUliE_EEviT1_:
        /* <DEDUP_REMOVED lines=18> */
[----:B------:R-:W-:Y:S01]  /*0120*/  IMAD.HI.U32 R2, R19, UR4, R2 ;  /* 0x0000000413027c27 */ /* 0x000fe2000f8e0002 */
[----:B------:R-:W-:-:S04]  /*0130*/  ULDC UR4, c[0x0][0x21c] ;  /* 0x0000870000047ab9 */ /* 0x000fc80000000800 */
[----:B------:R-:W-:-:S05]  /*0140*/  SHF.R.U32.HI R3, RZ, UR5, R2 ;  /* 0x00000005ff037c19 */ /* 0x000fca0008011602 */
[----:B------:R-:W-:-:S04]  /*0150*/  IMAD.MOV R0, RZ, RZ, -R3 ;  /* 0x000000ffff007224 */ /* 0x000fc800078e0a03 */
[----:B------:R-:W-:Y:S01]  /*0160*/  IMAD R19, R0, UR4, R19 ;  /* 0x0000000400137c24 */ /* 0x000fe2000f8e0213 */
[----:B------:R-:W-:-:S03]  /*0170*/  ULDC.64 UR4, c[0x0][0x348] ;  /* 0x0000d20000047ab9 */ /* 0x000fc60000000a00 */
        /* <DEDUP_REMOVED lines=8> */
[----:B------:R-:W-:-:S05]  /*0200*/  SHF.R.U32.HI R5, RZ, UR5, R4 ;  /* 0x00000005ff057c19 */ /* 0x000fca0008011604 */
[----:B------:R-:W-:-:S04]  /*0210*/  IMAD.MOV R2, RZ, RZ, -R5 ;  /* 0x000000ffff027224 */ /* 0x000fc800078e0a05 */
[----:B------:R-:W-:Y:S01]  /*0220*/  IMAD R3, R2, UR6, R3 ;  /* 0x0000000602037c24 */ /* 0x000fe2000f8e0203 */
[----:B------:R-:W-:-:S03]  /*0230*/  ULDC.64 UR6, c[0x0][0x350] ;  /* 0x0000d40000067ab9 */ /* 0x000fc60000000a00 */
[C---:B------:R-:W-:Y:S02]  /*0240*/  IMAD R16, R3.reuse, UR6, RZ ;  /* 0x0000000603107c24 */ /* 0x040fe4000f8e02ff */
[----:B------:R-:W-:Y:S02]  /*0250*/  IMAD R0, R3, UR7, R0 ;  /* 0x0000000703007c24 */ /* 0x000fe4000f8e0200 */
[----:B------:R-:W-:Y:S01]  /*0260*/  IMAD R16, R19, UR4, R16 ;  /* 0x0000000413107c24 */ /* 0x000fe2000f8e0210 */
[----:B------:R-:W-:Y:S06]  /*0270*/  @!P0 BRA `(.L_x_861) ;  /* 0x0000001000488947 */ /* 0x000fec0003800000 */
[----:B------:R-:W-:Y:S01]  /*0280*/  IMAD.MOV.U32 R4, RZ, RZ, RZ ;  /* 0x000000ffff047224 */ /* 0x000fe200078e00ff */
[----:B------:R-:W-:Y:S01]  /*0290*/  ULDC.64 UR4, c[0x0][0x238] ;  /* 0x00008e0000047ab9 */ /* 0x000fe20000000a00 */
[----:B------:R-:W-:Y:S02]  /*02a0*/  ISETP.NE.AND P0, PT, R6, 0x3, PT ;  /* 0x000000030600780c */ /* 0x000fe40003f05270 */
[----:B------:R-:W-:Y:S01]  /*02b0*/  IMAD.HI.U32 R2, R5, UR4, R4 ;  /* 0x0000000405027c27 */ /* 0x000fe2000f8e0004 */
[----:B------:R-:W-:-:S04]  /*02c0*/  ULDC UR4, c[0x0][0x234] ;  /* 0x00008d0000047ab9 */ /* 0x000fc80000000800 */
[----:B------:R-:W-:-:S05]  /*02d0*/  SHF.R.U32.HI R3, RZ, UR5, R2 ;  /* 0x00000005ff037c19 */ /* 0x000fca0008011602 */
[----:B------:R-:W-:-:S04]  /*02e0*/  IMAD.MOV R4, RZ, RZ, -R3 ;  /* 0x000000ffff047224 */ /* 0x000fc800078e0a03 */
[----:B------:R-:W-:Y:S01]  /*02f0*/  IMAD R5, R4, UR4, R5 ;  /* 0x0000000404057c24 */ /* 0x000fe2000f8e0205 */
[----:B------:R-:W-:-:S03]  /*0300*/  ULDC.64 UR4, c[0x0][0x358] ;  /* 0x0000d60000047ab9 */ /* 0x000fc60000000a00 */
        /* <DEDUP_REMOVED lines=9> */
[----:B------:R-:W-:-:S04]  /*03a0*/  ULDC.64 UR4, c[0x0][0x360] ;  /* 0x0000d80000047ab9 */ /* 0x000fc80000000a00 */
[----:B------:R-:W-:-:S04]  /*03b0*/  IMAD.MOV R2, RZ, RZ, -R5 ;  /* 0x000000ffff027224 */ /* 0x000fc800078e0a05 */
[----:B------:R-:W-:-:S04]  /*03c0*/  IMAD R3, R2, UR6, R3 ;  /* 0x0000000602037c24 */ /* 0x000fc8000f8e0203 */
[C---:B------:R-:W-:Y:S02]  /*03d0*/  IMAD R16, R3.reuse, UR4, R16 ;  /* 0x0000000403107c24 */ /* 0x040fe4000f8e0210 */
        /* <DEDUP_REMOVED lines=243> */
[----:B------:R-:W-:-:S03]  /*1310*/  ULDC.64 UR4, c[0x0][0x340] ;  /* 0x0000d00000047ab9 */ /* 0x000fc60000000a00 */
[----:B------:R-:W-:Y:S01]  /*1320*/  IMAD.HI.U32 R2, R5, UR4, R4 ;  /* 0x0000000405027c27 */ /* 0x000fe2000f8e0004 */
[----:B------:R-:W-:-:S04]  /*1330*/  ULDC UR4, c[0x0][0x33c] ;  /* 0x0000cf0000047ab9 */ /* 0x000fc80000000800 */
[----:B------:R-:W-:-:S05]  /*1340*/  SHF.R.U32.HI R2, RZ, UR5, R2 ;  /* 0x00000005ff027c19 */ /* 0x000fca0008011602 */
[----:B------:R-:W-:-:S04]  /*1350*/  IMAD.MOV R3, RZ, RZ, -R2 ;  /* 0x000000ffff037224 */ /* 0x000fc800078e0a02 */
[----:B------:R-:W-:Y:S01]  /*1360*/  IMAD R5, R3, UR4, R5 ;  /* 0x0000000403057c24 */ /* 0x000fe2000f8e0205 */
[----:B------:R-:W-:-:S03]  /*1370*/  ULDC.64 UR4, c[0x0][0x408] ;  /* 0x0001020000047ab9 */ /* 0x000fc60000000a00 */
[C---:B------:R-:W-:Y:S02]  /*1380*/  IMAD R16, R5.reuse, UR4, R16 ;  /* 0x0000000405107c24 */ /* 0x040fe4000f8e0210 */
[----:B------:R-:W-:-:S07]  /*1390*/  IMAD R0, R5, UR5, R0 ;  /* 0x0000000505007c24 */ /* 0x000fce000f8e0200 */
.L_x_861:
        /* <DEDUP_REMOVED lines=22> */
.L_x_865:
[----:B------:R-:W2:Y:S02]  /*1500*/  LDG.E.U8 R2, desc[UR36][R2.64] ;  /* 0x0000002402027981 */ /* 0x000ea4000c1e1100 */
[----:B--2---:R-:W-:-:S04]  /*1510*/  I2FP.F32.U32 R0, R2 ;  /* 0x0000000200007245 */ /* 0x004fc80000201000 */
[----:B------:R-:W-:Y:S01]  /*1520*/  F2FP.BF16.F32.PACK_AB R0, RZ, R0 ;  /* 0x00000000ff00723e */ /* 0x000fe200000010ff */
[----:B------:R-:W-:Y:S06]  /*1530*/  BRA `(.L_x_867) ;  /* 0x0000000c00907947 */ /* 0x000fec0003800000 */
.L_x_864:
        /* <DEDUP_REMOVED lines=10> */
.L_x_869:
[----:B------:R-:W2:Y:S02]  /*15e0*/  LDG.E R2, desc[UR36][R2.64] ;  /* 0x0000002402027981 */ /* 0x000ea4000c1e1900 */
[----:B--2---:R-:W-:-:S04]  /*15f0*/  I2FP.F32.S32 R0, R2 ;  /* 0x0000000200007245 */ /* 0x004fc80000201400 */
[----:B------:R-:W-:Y:S01]  /*1600*/  F2FP.BF16.F32.PACK_AB R0, RZ, R0 ;  /* 0x00000000ff00723e */ /* 0x000fe200000010ff */
[----:B------:R-:W-:Y:S06]  /*1610*/  BRA `(.L_x_867) ;  /* 0x0000000c00587947 */ /* 0x000fec0003800000 */
.L_x_868:
[----:B------:R-:W2:Y:S02]  /*1620*/  LDG.E.U16 R2, desc[UR36][R2.64] ;  /* 0x0000002402027981 */ /* 0x000ea4000c1e1500 */
[----:B--2---:R-:W0:Y:S02]  /*1630*/  I2F.S16 R0, R2 ;  /* 0x0000000200007306 */ /* 0x004e240000101400 */
[----:B0-----:R-:W-:Y:S01]  /*1640*/  F2FP.BF16.F32.PACK_AB R0, RZ, R0 ;  /* 0x00000000ff00723e */ /* 0x001fe200000010ff */
[----:B------:R-:W-:Y:S06]  /*1650*/  BRA `(.L_x_867) ;  /* 0x0000000c00487947 */ /* 0x000fec0003800000 */
.L_x_863:
        /* <DEDUP_REMOVED lines=9> */
.L_x_871:
[----:B------:R-:W2:Y:S02]  /*16f0*/  LDG.E.U16 R0, desc[UR36][R2.64] ;  /* 0x0000002402007981 */ /* 0x000ea4000c1e1500 */
[----:B--2---:R-:W-:-:S05]  /*1700*/  HADD2.F32 R0, -RZ, R0.H0_H0 ;  /* 0x20000000ff007230 */ /* 0x004fca0000004100 */
[----:B------:R-:W-:Y:S01]  /*1710*/  F2FP.BF16.F32.PACK_AB R0, RZ, R0 ;  /* 0x00000000ff00723e */ /* 0x000fe200000010ff */
[----:B------:R-:W-:Y:S06]  /*1720*/  BRA `(.L_x_867) ;  /* 0x0000000c00147947 */ /* 0x000fec0003800000 */
.L_x_870:
        /* <DEDUP_REMOVED lines=9> */
.L_x_873:
[----:B------:R-:W2:Y:S02]  /*17c0*/  LDG.E.U16 R2, desc[UR36][R2.64] ;  /* 0x0000002402027981 */ /* 0x000ea4000c1e1500 */
[----:B--2---:R-:W-:-:S05]  /*17d0*/  HADD2.F32 R0, -RZ, R2.H0_H0 ;  /* 0x20000002ff007230 */ /* 0x004fca0000004100 */
[----:B------:R-:W-:Y:S01]  /*17e0*/  F2FP.BF16.F32.PACK_AB R0, RZ, R0 ;  /* 0x00000000ff00723e */ /* 0x000fe200000010ff */
[----:B------:R-:W-:Y:S06]  /*17f0*/  BRA `(.L_x_867) ;  /* 0x0000000800e07947 */ /* 0x000fec0003800000 */
.L_x_872:
        /* <DEDUP_REMOVED lines=8> */
.L_x_862:
        /* <DEDUP_REMOVED lines=13> */
.L_x_876:
        /* <DEDUP_REMOVED lines=8> */
.L_x_875:
        /* <DEDUP_REMOVED lines=28> */
.L_x_878:
        /* <DEDUP_REMOVED lines=15> */
.L_x_877:
[----:B------:R0:W5:Y:S01]  /*1c80*/  LDG.E.U16 R0, desc[UR36][R2.64] ;  /* 0x0000002402007981 */ /* 0x000162000c1e1500 */
[----:B------:R-:W-:Y:S05]  /*1c90*/  BRA `(.L_x_867) ;  /* 0x0000000400b87947 */ /* 0x000fea0003800000 */
.L_x_874:
        /* <DEDUP_REMOVED lines=12> */
.L_x_881:
        /* <DEDUP_REMOVED lines=21> */
.L_x_885:
[----:B------:R-:W-:Y:S05]  /*1eb0*/  BSYNC B1 ;  /* 0x0000000000017941 */ /* 0x000fea0003800000 */
.L_x_884:
[----:B------:R-:W-:Y:S01]  /*1ec0*/  LEA R3, R0, 0x3b800000, 0x17 ;  /* 0x3b80000000037811 */ /* 0x000fe200078eb8ff */
[----:B------:R-:W-:-:S05]  /*1ed0*/  IMAD.SHL.U32 R0, R2, 0x100000, RZ ;  /* 0x0010000002007824 */ /* 0x000fca00078e00ff */
[----:B------:R-:W-:-:S07]  /*1ee0*/  LOP3.LUT R0, R3, R0, R4, 0xfe, !PT ;  /* 0x0000000003007212 */ /* 0x000fce00078efe04 */
.L_x_883:
[----:B------:R-:W-:Y:S05]  /*1ef0*/  BSYNC B0 ;  /* 0x0000000000007941 */ /* 0x000fea0003800000 */
.L_x_882:
[----:B------:R-:W-:Y:S01]  /*1f00*/  F2FP.BF16.F32.PACK_AB R0, RZ, R0 ;  /* 0x00000000ff00723e */ /* 0x000fe200000010ff */
[----:B------:R-:W-:Y:S06]  /*1f10*/  BRA `(.L_x_867) ;  /* 0x0000000400187947 */ /* 0x000fec0003800000 */
.L_x_880:
        /* <DEDUP_REMOVED lines=21> */
.L_x_889:
[----:B------:R-:W-:Y:S05]  /*2070*/  BSYNC B1 ;  /* 0x0000000000017941 */ /* 0x000fea0003800000 */
.L_x_888:
[----:B------:R-:W-:Y:S01]  /*2080*/  LEA R3, R0, 0x37800000, 0x17 ;  /* 0x3780000000037811 */ /* 0x000fe200078eb8ff */
[----:B------:R-:W-:-:S05]  /*2090*/  IMAD.SHL.U32 R0, R2, 0x200000, RZ ;  /* 0x0020000002007824 */ /* 0x000fca00078e00ff */
[----:B------:R-:W-:-:S07]  /*20a0*/  LOP3.LUT R0, R3, R0, R4, 0xfe, !PT ;  /* 0x0000000003007212 */ /* 0x000fce00078efe04 */
.L_x_887:
[----:B------:R-:W-:Y:S05]  /*20b0*/  BSYNC B0 ;  /* 0x0000000000007941 */ /* 0x000fea0003800000 */
.L_x_886:
[----:B------:R-:W-:Y:S01]  /*20c0*/  F2FP.BF16.F32.PACK_AB R0, RZ, R0 ;  /* 0x00000000ff00723e */ /* 0x000fe200000010ff */
[----:B------:R-:W-:Y:S06]  /*20d0*/  BRA `(.L_x_867) ;  /* 0x0000000000a87947 */ /* 0x000fec0003800000 */
.L_x_879:
        /* <DEDUP_REMOVED lines=14> */
.L_x_893:
[----:B------:R-:W-:Y:S05]  /*21c0*/  BSYNC B0 ;  /* 0x0000000000007941 */ /* 0x000fea0003800000 */
.L_x_892:
[----:B------:R-:W-:Y:S01]  /*21d0*/  F2FP.BF16.F32.PACK_AB R0, RZ, R0 ;  /* 0x00000000ff00723e */ /* 0x000fe200000010ff */
[----:B------:R-:W-:Y:S06]  /*21e0*/  BRA `(.L_x_867) ;  /* 0x0000000000647947 */ /* 0x000fec0003800000 */
.L_x_866:
        /* <DEDUP_REMOVED lines=16> */
.L_x_894:
[----:B------:R-:W-:Y:S01]  /*22f0*/  PRMT R0, RZ, 0x7610, R0 ;  /* 0x00007610ff007816 */ /* 0x000fe20000000000 */
[----:B------:R-:W-:Y:S06]  /*2300*/  BRA `(.L_x_867) ;  /* 0x00000000001c7947 */ /* 0x000fec0003800000 */
.L_x_891:
[----:B------:R-:W2:Y:S02]  /*2310*/  LDG.E.64 R2, desc[UR36][R2.64] ;  /* 0x0000002402027981 */ /* 0x000ea4000c1e1b00 */
[----:B--2---:R-:W0:Y:S02]  /*2320*/  I2F.U64 R0, R2 ;  /* 0x0000000200007312 */ /* 0x004e240000301000 */
[----:B0-----:R-:W-:Y:S01]  /*2330*/  F2FP.BF16.F32.PACK_AB R0, RZ, R0 ;  /* 0x00000000ff00723e */ /* 0x001fe200000010ff */
[----:B------:R-:W-:Y:S06]  /*2340*/  BRA `(.L_x_867) ;  /* 0x00000000000c7947 */ /* 0x000fec0003800000 */
.L_x_890:
[----:B------:R-:W2:Y:S02]  /*2350*/  LDG.E R2, desc[UR36][R2.64] ;  /* 0x0000002402027981 */ /* 0x000ea4000c1e1900 */
[----:B--2---:R-:W-:-:S04]  /*2360*/  I2FP.F32.U32 R0, R2 ;  /* 0x0000000200007245 */ /* 0x004fc80000201000 */
[----:B------:R-:W-:-:S07]  /*2370*/  F2FP.BF16.F32.PACK_AB R0, RZ, R0 ;  /* 0x00000000ff00723e */ /* 0x000fce00000010ff */
.L_x_867:
[----:B------:R-:W-:Y:S01]  /*2380*/  ULDC.U16 UR4, c[0x0][0x422] ;  /* 0x0001088000047ab9 */ /* 0x000fe20000000400 */
[----:B------:R-:W1:Y:S01]  /*2390*/  LDC.U8 R4, c[0x0][0x424] ;  /* 0x00010900ff047b82 */ /* 0x000e620000000000 */
[----:B------:R-:W-:Y:S01]  /*23a0*/  USHF.L.U32 UR4, UR4, 0x10, URZ ;  /* 0x0000001004047899 */ /* 0x000fe2000800063f */
[----:B-----5:R-:W-:-:S08]  /*23b0*/  IMAD.U32 R0, R0, 0x10000, RZ ;  /* 0x0001000000007824 */ /* 0x020fd000078e00ff */
[----:B0-----:R-:W0:Y:S01]  /*23c0*/  MUFU.RCP R3, UR4 ;  /* 0x0000000400037d08 */ /* 0x001e220008001000 */
[----:B-1----:R-:W-:Y:S01]  /*23d0*/  PRMT R2, R4, 0x9910, RZ ;  /* 0x0000991004027816 */ /* 0x002fe200000000ff */
[----:B0-----:R-:W-:-:S03]  /*23e0*/  FMUL.FTZ R0, R0, R3 ;  /* 0x0000000300007220 */ /* 0x001fc60000410000 */
[----:B------:R-:W-:-:S03]  /*23f0*/  ISETP.GT.AND P0, PT, R2, 0x9, PT ;  /* 0x000000090200780c */ /* 0x000fc60003f04270 */
[----:B------:R0:W1:Y:S10]  /*2400*/  F2F.BF16.F32 R3, R0 ;  /* 0x0000000000037304 */ /* 0x0000740000202000 */
        /* <DEDUP_REMOVED lines=13> */
.L_x_898:
[----:B-1----:R-:W-:-:S06]  /*24e0*/  IMAD.U32 R3, R3, 0x10000, RZ ;  /* 0x0001000003037824 */ /* 0x002fcc00078e00ff */
[----:B------:R-:W0:Y:S02]  /*24f0*/  F2I.S64.TRUNC R2, R3 ;  /* 0x0000000300027311 */ /* 0x000e24000020d900 */
[----:B0-----:R3:W-:Y:S01]  /*2500*/  STG.E.U8 desc[UR36][R16.64], R2 ;  /* 0x0000000210007986 */ /* 0x0017e2000c101124 */
[----:B------:R-:W-:Y:S05]  /*2510*/  BRA `(.L_x_900) ;  /* 0x0000000c00847947 */ /* 0x000fea0003800000 */
.L_x_897:
        /* <DEDUP_REMOVED lines=10> */
.L_x_902:
[----:B-1----:R-:W-:-:S06]  /*25c0*/  IMAD.U32 R3, R3, 0x10000, RZ ;  /* 0x0001000003037824 */ /* 0x002fcc00078e00ff */
[----:B------:R-:W0:Y:S02]  /*25d0*/  F2I.FTZ.TRUNC.NTZ R3, R3 ;  /* 0x0000000300037305 */ /* 0x000e24000021f100 */
[----:B0-----:R1:W-:Y:S01]  /*25e0*/  STG.E desc[UR36][R16.64], R3 ;  /* 0x0000000310007986 */ /* 0x0013e2000c101924 */
[----:B------:R-:W-:Y:S05]  /*25f0*/  BRA `(.L_x_900) ;  /* 0x0000000c004c7947 */ /* 0x000fea0003800000 */
.L_x_901:
[----:B-1----:R-:W-:-:S06]  /*2600*/  IMAD.U32 R3, R3, 0x10000, RZ ;  /* 0x0001000003037824 */ /* 0x002fcc00078e00ff */
[----:B------:R-:W0:Y:S02]  /*2610*/  F2I.FTZ.TRUNC.NTZ R3, R3 ;  /* 0x0000000300037305 */ /* 0x000e24000021f100 */
[----:B0-----:R2:W-:Y:S01]  /*2620*/  STG.E.U16 desc[UR36][R16.64], R3 ;  /* 0x0000000310007986 */ /* 0x0015e2000c101524 */
[----:B------:R-:W-:Y:S05]  /*2630*/  BRA `(.L_x_900) ;  /* 0x0000000c003c7947 */ /* 0x000fea0003800000 */
.L_x_896:
        /* <DEDUP_REMOVED lines=9> */
.L_x_904:
[----:B-1----:R-:W-:-:S05]  /*26d0*/  IMAD.U32 R0, R3, 0x10000, RZ ;  /* 0x0001000003007824 */ /* 0x002fca00078e00ff */
[----:B------:R-:W-:-:S05]  /*26e0*/  F2FP.F16.F32.PACK_AB R0, RZ, R0 ;  /* 0x00000000ff00723e */ /* 0x000fca00000000ff */
[----:B------:R0:W-:Y:S01]  /*26f0*/  STG.E.U16 desc[UR36][R16.64], R0 ;  /* 0x0000000010007986 */ /* 0x0001e2000c101524 */
[----:B------:R-:W-:Y:S05]  /*2700*/  BRA `(.L_x_900) ;  /* 0x0000000c00087947 */ /* 0x000fea0003800000 */
.L_x_903:
        /* <DEDUP_REMOVED lines=10> */
.L_x_906:
[----:B-1----:R-:W-:-:S05]  /*27b0*/  IMAD.U32 R3, R3, 0x10000, RZ ;  /* 0x0001000003037824 */ /* 0x002fca00078e00ff */
[----:B------:R-:W-:-:S04]  /*27c0*/  F2FP.F16.F32.PACK_AB R3, RZ, R3 ;  /* 0x00000003ff03723e */ /* 0x000fc800000000ff */
[----:B------:R-:W-:-:S05]  /*27d0*/  PRMT R3, R3, 0x5410, RZ ;  /* 0x0000541003037816 */ /* 0x000fca00000000ff */
[----:B------:R0:W-:Y:S01]  /*27e0*/  STG.E desc[UR36][R16.64], R3 ;  /* 0x0000000310007986 */ /* 0x0001e2000c101924 */
[----:B------:R-:W-:Y:S05]  /*27f0*/  BRA `(.L_x_900) ;  /* 0x0000000800cc7947 */ /* 0x000fea0003800000 */
.L_x_905:
[----:B-1----:R-:W-:-:S04]  /*2800*/  IMAD.U32 R2, R3, 0x10000, RZ ;  /* 0x0001000003027824 */ /* 0x002fc800078e00ff */
[----:B------:R-:W-:-:S06]  /*2810*/  FMUL.FTZ R2, R2, 1 ;  /* 0x3f80000002027820 */ /* 0x000fcc0000410000 */
[----:B------:R-:W0:Y:S02]  /*2820*/  F2F.F64.F32 R2, R2 ;  /* 0x0000000200027310 */ /* 0x000e240000201800 */
[----:B0-----:R0:W-:Y:S01]  /*2830*/  STG.E.64 desc[UR36][R16.64], R2 ;  /* 0x0000000210007986 */ /* 0x0011e2000c101b24 */
[----:B------:R-:W-:Y:S05]  /*2840*/  BRA `(.L_x_900) ;  /* 0x0000000800b87947 */ /* 0x000fea0003800000 */
.L_x_895:
        /* <DEDUP_REMOVED lines=13> */
.L_x_909:
[----:B-1----:R-:W-:Y:S01]  /*2920*/  IMAD.U32 R3, R3, 0x10000, RZ ;  /* 0x0001000003037824 */ /* 0x002fe200078e00ff */
[----:B------:R-:W-:-:S03]  /*2930*/  CS2R R6, SRZ ;  /* 0x0000000000067805 */ /* 0x000fc6000001ff00 */
[----:B------:R-:W-:-:S04]  /*2940*/  FMUL.FTZ R3, R3, 1 ;  /* 0x3f80000003037820 */ /* 0x000fc80000410000 */
[----:B------:R-:W0:Y:S02]  /*2950*/  F2F.F64.F32 R4, R3 ;  /* 0x0000000300047310 */ /* 0x000e240000201800 */
[----:B0-----:R0:W-:Y:S01]  /*2960*/  STG.E.128 desc[UR36][R16.64], R4 ;  /* 0x0000000410007986 */ /* 0x0011e2000c101d24 */
[----:B------:R-:W-:Y:S05]  /*2970*/  BRA `(.L_x_900) ;  /* 0x00000008006c7947 */ /* 0x000fea0003800000 */
.L_x_908:
        /* <DEDUP_REMOVED lines=21> */
.L_x_913:
[----:B------:R-:W-:Y:S05]  /*2ad0*/  BSYNC B0 ;  /* 0x0000000000007941 */ /* 0x000fea0003800000 */
.L_x_912:
[----:B------:R-:W-:-:S05]  /*2ae0*/  LOP3.LUT R3, R0, R3, RZ, 0xfc, !PT ;  /* 0x0000000300037212 */ /* 0x000fca00078efcff */
[----:B------:R0:W-:Y:S01]  /*2af0*/  STG.E.U8 desc[UR36][R16.64], R3 ;  /* 0x0000000310007986 */ /* 0x0001e2000c101124 */
[----:B------:R-:W-:Y:S05]  /*2b00*/  BRA `(.L_x_900) ;  /* 0x0000000800087947 */ /* 0x000fea0003800000 */
.L_x_911:
        /* <DEDUP_REMOVED lines=13> */
.L_x_915:
[----:B------:R-:W-:Y:S01]  /*2be0*/  IMAD.MOV.U32 R0, RZ, RZ, 0x7f ;  /* 0x0000007fff007424 */ /* 0x000fe200078e00ff */
[----:B------:R-:W-:-:S04]  /*2bf0*/  ISETP.GT.U32.AND P0, PT, R2, 0x7f800000, PT ;  /* 0x7f8000000200780c */ /* 0x000fc80003f04070 */
[----:B------:R-:W-:-:S09]  /*2c00*/  SEL R0, R0, 0x7c, P0 ;  /* 0x0000007c00007807 */ /* 0x000fd20000000000 */
.L_x_916:
[----:B------:R-:W-:Y:S05]  /*2c10*/  BSYNC B0 ;  /* 0x0000000000007941 */ /* 0x000fea0003800000 */
.L_x_914:
[----:B------:R-:W-:-:S04]  /*2c20*/  LOP3.LUT R2, R3, 0x80000000, RZ, 0xc0, !PT ;  /* 0x8000000003027812 */ /* 0x000fc800078ec0ff */
[----:B------:R-:W-:-:S04]  /*2c30*/  SHF.R.U32.HI R3, RZ, 0x18, R2 ;  /* 0x00000018ff037819 */ /* 0x000fc80000011602 */
[----:B------:R-:W-:-:S05]  /*2c40*/  LOP3.LUT R3, R0, R3, RZ, 0xfc, !PT ;  /* 0x0000000300037212 */ /* 0x000fca00078efcff */
[----:B------:R0:W-:Y:S01]  /*2c50*/  STG.E.U8 desc[UR36][R16.64], R3 ;  /* 0x0000000310007986 */ /* 0x0001e2000c101124 */
[----:B------:R-:W-:Y:S05]  /*2c60*/  BRA `(.L_x_900) ;  /* 0x0000000400b07947 */ /* 0x000fea0003800000 */
.L_x_910:
[----:B-1----:R0:W-:Y:S01]  /*2c70*/  STG.E.U16 desc[UR36][R16.64], R3 ;  /* 0x0000000310007986 */ /* 0x0021e2000c101524 */
[----:B------:R-:W-:Y:S05]  /*2c80*/  BRA `(.L_x_900) ;  /* 0x0000000400a87947 */ /* 0x000fea0003800000 */
.L_x_907:
        /* <DEDUP_REMOVED lines=12> */
.L_x_919:
        /* <DEDUP_REMOVED lines=17> */
.L_x_922:
[----:B------:R-:W-:-:S04]  /*2e60*/  LOP3.LUT R2, R3, 0x80000000, RZ, 0xc0, !PT ;  /* 0x8000000003027812 */ /* 0x000fc800078ec0ff */
[----:B------:R-:W-:-:S04]  /*2e70*/  SHF.R.U32.HI R3, RZ, 0x18, R2 ;  /* 0x00000018ff037819 */ /* 0x000fc80000011602 */
[----:B------:R-:W-:-:S04]  /*2e80*/  LOP3.LUT R0, R0, R3, RZ, 0xfc, !PT ;  /* 0x0000000300007212 */ /* 0x000fc800078efcff */
[----:B------:R-:W-:-:S07]  /*2e90*/  PRMT R8, R0, 0x7610, R8 ;  /* 0x0000761000087816 */ /* 0x000fce0000000008 */
.L_x_921:
[----:B------:R-:W-:Y:S05]  /*2ea0*/  BSYNC B0 ;  /* 0x0000000000007941 */ /* 0x000fea0003800000 */
.L_x_920:
[----:B------:R0:W-:Y:S01]  /*2eb0*/  STG.E.U8 desc[UR36][R16.64], R8 ;  /* 0x0000000810007986 */ /* 0x0001e2000c101124 */
[----:B------:R-:W-:Y:S05]  /*2ec0*/  BRA `(.L_x_900) ;  /* 0x0000000400187947 */ /* 0x000fea0003800000 */
.L_x_918:
        /* <DEDUP_REMOVED lines=17> */
.L_x_925:
[----:B------:R-:W-:-:S04]  /*2fe0*/  LOP3.LUT R2, R3, 0x80000000, RZ, 0xc0, !PT ;  /* 0x8000000003027812 */ /* 0x000fc800078ec0ff */
[----:B------:R-:W-:-:S04]  /*2ff0*/  SHF.R.U32.HI R3, RZ, 0x18, R2 ;  /* 0x00000018ff037819 */ /* 0x000fc80000011602 */
[----:B------:R-:W-:-:S04]  /*3000*/  LOP3.LUT R0, R0, R3, RZ, 0xfc, !PT ;  /* 0x0000000300007212 */ /* 0x000fc800078efcff */
[----:B------:R-:W-:-:S07]  /*3010*/  PRMT R8, R0, 0x7610, R8 ;  /* 0x0000761000087816 */ /* 0x000fce0000000008 */
.L_x_924:
[----:B------:R-:W-:Y:S05]  /*3020*/  BSYNC B0 ;  /* 0x0000000000007941 */ /* 0x000fea0003800000 */
.L_x_923:
[----:B------:R0:W-:Y:S01]  /*3030*/  STG.E.U8 desc[UR36][R16.64], R8 ;  /* 0x0000000810007986 */ /* 0x0001e2000c101124 */
[----:B------:R-:W-:Y:S05]  /*3040*/  BRA `(.L_x_900) ;  /* 0x0000000000b87947 */ /* 0x000fea0003800000 */
.L_x_917:
        /* <DEDUP_REMOVED lines=22> */
.L_x_899:
[----:B------:R-:W-:Y:S01]  /*31b0*/  MOV R2, 0x0 ;  /* 0x0000000000027802 */ /* 0x000fe20000000f00 */
[----:B------:R-:W-:Y:S01]  /*31c0*/  ULDC.64 UR4, c[0x4][0x148] ;  /* 0x0100520000047ab9 */ /* 0x000fe20000000a00 */
[----:B------:R-:W-:Y:S01]  /*31d0*/  ULDC.64 UR6, c[0x4][0x150] ;  /* 0x0100540000067ab9 */ /* 0x000fe20000000a00 */
[----:B------:R-:W-:Y:S02]  /*31e0*/  IMAD.U32 R4, RZ, RZ, UR4 ;  /* 0x00000004ff047e24 */ /* 0x000fe4000f8e00ff */
[----:B------:R-:W-:Y:S01]  /*31f0*/  IMAD.U32 R5, RZ, RZ, UR5 ;  /* 0x00000005ff057e24 */ /* 0x000fe2000f8e00ff */
[----:B-1----:R-:W0:Y:S01]  /*3200*/  LDC.64 R2, c[0x4][R2] ;  /* 0x0100000002027b82 */ /* 0x002e220000000a00 */
        /* <DEDUP_REMOVED lines=10> */
.L_x_928:
[----:B------:R-:W-:Y:S05]  /*32b0*/  BRA `(.L_x_900) ;  /* 0x00000000001c7947 */ /* 0x000fea0003800000 */
.L_x_927:
[----:B-1----:R-:W-:-:S06]  /*32c0*/  IMAD.U32 R3, R3, 0x10000, RZ ;  /* 0x0001000003037824 */ /* 0x002fcc00078e00ff */
[----:B------:R-:W0:Y:S02]  /*32d0*/  F2I.U64.TRUNC R2, R3 ;  /* 0x0000000300027311 */ /* 0x000e24000020d800 */
[----:B0-----:R0:W-:Y:S01]  /*32e0*/  STG.E.64 desc[UR36][R16.64], R2 ;  /* 0x0000000210007986 */ /* 0x0011e2000c101b24 */
[----:B------:R-:W-:Y:S05]  /*32f0*/  BRA `(.L_x_900) ;  /* 0x00000000000c7947 */ /* 0x000fea0003800000 */
.L_x_926:
[----:B-1----:R-:W-:-:S06]  /*3300*/  IMAD.U32 R3, R3, 0x10000, RZ ;  /* 0x0001000003037824 */ /* 0x002fcc00078e00ff */
[----:B------:R-:W0:Y:S02]  /*3310*/  F2I.FTZ.U32.TRUNC.NTZ R3, R3 ;  /* 0x0000000300037305 */ /* 0x000e24000021f000 */
[----:B0-----:R0:W-:Y:S02]  /*3320*/  STG.E desc[UR36][R16.64], R3 ;  /* 0x0000000310007986 */ /* 0x0011e4000c101924 */
.L_x_900:
[----:B------:R-:W-:-:S04]  /*3330*/  IMAD R18, R23, 0x200, R18 ;  /* 0x0000020017127824 */ /* 0x000fc800078e0212 */
[----:B------:R-:W-:-:S07]  /*3340*/  VIADD R19, R18, 0x80 ;  /* 0x0000008012137836 */ /* 0x000fce0000000000 */
.L_x_860:
[----:B------:R-:W-:Y:S05]  /*3350*/  BSYNC B6 ;  /* 0x0000000000067941 */ /* 0x000fea0003800000 */
.L_x_859:
[----:B------:R-:W-:Y:S01]  /*3360*/  ULDC UR4, c[0x0][0x210] ;  /* 0x0000840000047ab9 */ /* 0x000fe20000000800 */
[----:B------:R-:W-:Y:S01]  /*3370*/  BSSY B6, `(.L_x_929) ;  /* 0x000032c000067945 */ /* 0x000fe20003800000 */
[----:B------:R-:W-:-:S13]  /*3380*/  ISETP.GE.AND P0, PT, R19, UR4, PT ;  /* 0x0000000413007c0c */ /* 0x000fda000bf06270 */
[----:B------:R-:W-:Y:S05]  /*3390*/  @P0 BRA `(.L_x_930) ;  /* 0x0000003000a40947 */ /* 0x000fea0003800000 */
[----:B0-----:R-:W0:Y:S01]  /*33a0*/  LDC R6, c[0x0][0x218] ;  /* 0x00008600ff067b82 */ /* 0x001e220000000800 */
[----:B------:R-:W-:Y:S02]  /*33b0*/  IMAD.MOV.U32 R0, RZ, RZ, RZ ;  /* 0x000000ffff007224 */ /* 0x000fe400078e00ff */
[----:B-1234-:R-:W-:Y:S01]  /*33c0*/  IMAD.MOV.U32 R16, RZ, RZ, RZ ;  /* 0x000000ffff107224 */ /* 0x01efe200078e00ff */
[----:B0-----:R-:W-:-:S13]  /*33d0*/  ISETP.NE.AND P0, PT, R6, RZ, PT ;  /* 0x000000ff0600720c */ /* 0x001fda0003f05270 */
[----:B------:R-:W-:Y:S05]  /*33e0*/  @!P0 BRA `(.L_x_931) ;  /* 0x0000001000a88947 */ /* 0x000fea0003800000 */
        /* <DEDUP_REMOVED lines=298> */
.L_x_931:
        /* <DEDUP_REMOVED lines=22> */
.L_x_935:
[----:B------:R-:W2:Y:S02]  /*47f0*/  LDG.E.U8 R2, desc[UR36][R2.64] ;  /* 0x0000002402027981 */ /* 0x000ea4000c1e1100 */
[----:B--2---:R-:W-:-:S04]  /*4800*/  I2FP.F32.U32 R0, R2 ;  /* 0x0000000200007245 */ /* 0x004fc80000201000 */
[----:B------:R-:W-:Y:S01]  /*4810*/  F2FP.BF16.F32.PACK_AB R0, RZ, R0 ;  /* 0x00000000ff00723e */ /* 0x000fe200000010ff */
[----:B------:R-:W-:Y:S06]  /*4820*/  BRA `(.L_x_937) ;  /* 0x0000000c00907947 */ /* 0x000fec0003800000 */
.L_x_934:
        /* <DEDUP_REMOVED lines=10> */
.L_x_939:
[----:B------:R-:W2:Y:S02]  /*48d0*/  LDG.E R2, desc[UR36][R2.64] ;  /* 0x0000002402027981 */ /* 0x000ea4000c1e1900 */
[----:B--2---:R-:W-:-:S04]  /*48e0*/  I2FP.F32.S32 R0, R2 ;  /* 0x0000000200007245 */ /* 0x004fc80000201400 */
[----:B------:R-:W-:Y:S01]  /*48f0*/  F2FP.BF16.F32.PACK_AB R0, RZ, R0 ;  /* 0x00000000ff00723e */ /* 0x000fe200000010ff */
[----:B------:R-:W-:Y:S06]  /*4900*/  BRA `(.L_x_937) ;  /* 0x0000000c00587947 */ /* 0x000fec0003800000 */
.L_x_938:
[----:B------:R-:W2:Y:S02]  /*4910*/  LDG.E.U16 R2, desc[UR36][R2.64] ;  /* 0x0000002402027981 */ /* 0x000ea4000c1e1500 */
[----:B--2---:R-:W0:Y:S02]  /*4920*/  I2F.S16 R0, R2 ;  /* 0x0000000200007306 */ /* 0x004e240000101400 */
[----:B0-----:R-:W-:Y:S01]  /*4930*/  F2FP.BF16.F32.PACK_AB R0, RZ, R0 ;  /* 0x00000000ff00723e */ /* 0x001fe200000010ff */
[----:B------:R-:W-:Y:S06]  /*4940*/  BRA `(.L_x_937) ;  /* 0x0000000c00487947 */ /* 0x000fec0003800000 */
.L_x_933:
        /* <DEDUP_REMOVED lines=9> */
.L_x_941:
[----:B------:R-:W2:Y:S02]  /*49e0*/  LDG.E.U16 R0, desc[UR36][R2.64] ;  /* 0x0000002402007981 */ /* 0x000ea4000c1e1500 */
[----:B--2---:R-:W-:-:S05]  /*49f0*/  HADD2.F32 R0, -RZ, R0.H0_H0 ;  /* 0x20000000ff007230 */ /* 0x004fca0000004100 */
[----:B------:R-:W-:Y:S01]  /*4a00*/  F2FP.BF16.F32.PACK_AB R0, RZ, R0 ;  /* 0x00000000ff00723e */ /* 0x000fe200000010ff */
[----:B------:R-:W-:Y:S06]  /*4a10*/  BRA `(.L_x_937) ;  /* 0x0000000c00147947 */ /* 0x000fec0003800000 */
.L_x_940:
        /* <DEDUP_REMOVED lines=9> */
.L_x_943:
[----:B------:R-:W2:Y:S02]  /*4ab0*/  LDG.E.U16 R2, desc[UR36][R2.64] ;  /* 0x0000002402027981 */ /* 0x000ea4000c1e1500 */
[----:B--2---:R-:W-:-:S05]  /*4ac0*/  HADD2.F32 R0, -RZ, R2.H0_H0 ;  /* 0x20000002ff007230 */ /* 0x004fca0000004100 */
[----:B------:R-:W-:Y:S01]  /*4ad0*/  F2FP.BF16.F32.PACK_AB R0, RZ, R0 ;  /* 0x00000000ff00723e */ /* 0x000fe200000010ff */
[----:B------:R-:W-:Y:S06]  /*4ae0*/  BRA `(.L_x_937) ;  /* 0x0000000800e07947 */ /* 0x000fec0003800000 */
.L_x_942:
        /* <DEDUP_REMOVED lines=8> */
.L_x_932:
        /* <DEDUP_REMOVED lines=13> */
.L_x_946:
        /* <DEDUP_REMOVED lines=8> */
.L_x_945:
        /* <DEDUP_REMOVED lines=28> */
.L_x_948:
        /* <DEDUP_REMOVED lines=15> */
.L_x_947:
[----:B------:R0:W5:Y:S01]  /*4f70*/  LDG.E.U16 R0, desc[UR36][R2.64] ;  /* 0x0000002402007981 */ /* 0x000162000c1e1500 */
[----:B------:R-:W-:Y:S05]  /*4f80*/  BRA `(.L_x_937) ;  /* 0x0000000400b87947 */ /* 0x000fea0003800000 */
.L_x_944:
        /* <DEDUP_REMOVED lines=12> */
.L_x_951:
        /* <DEDUP_REMOVED lines=21> */
.L_x_955:
[----:B------:R-:W-:Y:S05]  /*51a0*/  BSYNC B1 ;  /* 0x0000000000017941 */ /* 0x000fea0003800000 */
.L_x_954:
[----:B------:R-:W-:Y:S01]  /*51b0*/  LEA R3, R0, 0x3b800000, 0x17 ;  /* 0x3b80000000037811 */ /* 0x000fe200078eb8ff */
[----:B------:R-:W-:-:S05]  /*51c0*/  IMAD.SHL.U32 R0, R2, 0x100000, RZ ;  /* 0x0010000002007824 */ /* 0x000fca00078e00ff */
[----:B------:R-:W-:-:S07]  /*51d0*/  LOP3.LUT R0, R3, R0, R4, 0xfe, !PT ;  /* 0x0000000003007212 */ /* 0x000fce00078efe04 */
.L_x_953:
[----:B------:R-:W-:Y:S05]  /*51e0*/  BSYNC B0 ;  /* 0x0000000000007941 */ /* 0x000fea0003800000 */
.L_x_952:
[----:B------:R-:W-:Y:S01]  /*51f0*/  F2FP.BF16.F32.PACK_AB R0, RZ, R0 ;  /* 0x00000000ff00723e */ /* 0x000fe200000010ff */
[----:B------:R-:W-:Y:S06]  /*5200*/  BRA `(.L_x_937) ;  /* 0x0000000400187947 */ /* 0x000fec0003800000 */
.L_x_950:
        /* <DEDUP_REMOVED lines=21> */
.L_x_959:
[----:B------:R-:W-:Y:S05]  /*5360*/  BSYNC B1 ;  /* 0x0000000000017941 */ /* 0x000fea0003800000 */
.L_x_958:
[----:B------:R-:W-:Y:S01]  /*5370*/  LEA R3, R0, 0x37800000, 0x17 ;  /* 0x3780000000037811 */ /* 0x000fe200078eb8ff */
[----:B------:R-:W-:-:S05]  /*5380*/  IMAD.SHL.U32 R0, R2, 0x200000, RZ ;  /* 0x0020000002007824 */ /* 0x000fca00078e00ff */
[----:B------:R-:W-:-:S07]  /*5390*/  LOP3.LUT R0, R3, R0, R4, 0xfe, !PT ;  /* 0x0000000003007212 */ /* 0x000fce00078efe04 */
.L_x_957:
[----:B------:R-:W-:Y:S05]  /*53a0*/  BSYNC B0 ;  /* 0x0000000000007941 */ /* 0x000fea0003800000 */
.L_x_956:
[----:B------:R-:W-:Y:S01]  /*53b0*/  F2FP.BF16.F32.PACK_AB R0, RZ, R0 ;  /* 0x00000000ff00723e */ /* 0x000fe200000010ff */
[----:B------:R-:W-:Y:S06]  /*53c0*/  BRA `(.L_x_937) ;  /* 0x0000000000a87947 */ /* 0x000fec0003800000 */
.L_x_949:
        /* <DEDUP_REMOVED lines=14> */
.L_x_963:
[----:B------:R-:W-:Y:S05]  /*54b0*/  BSYNC B0 ;  /* 0x0000000000007941 */ /* 0x000fea0003800000 */
.L_x_962:
[----:B------:R-:W-:Y:S01]  /*54c0*/  F2FP.BF16.F32.PACK_AB R0, RZ, R0 ;  /* 0x00000000ff00723e */ /* 0x000fe200000010ff */
[----:B------:R-:W-:Y:S06]  /*54d0*/  BRA `(.L_x_937) ;  /* 0x0000000000647947 */ /* 0x000fec0003800000 */
.L_x_936:
        /* <DEDUP_REMOVED lines=16> */
.L_x_964:
[----:B------:R-:W-:Y:S01]  /*55e0*/  PRMT R0, RZ, 0x7610, R0 ;  /* 0x00007610ff007816 */ /* 0x000fe20000000000 */
[----:B------:R-:W-:Y:S06]  /*55f0*/  BRA `(.L_x_937) ;  /* 0x00000000001c7947 */ /* 0x000fec0003800000 */
.L_x_961:
[----:B------:R-:W2:Y:S02]  /*5600*/  LDG.E.64 R2, desc[UR36][R2.64] ;  /* 0x0000002402027981 */ /* 0x000ea4000c1e1b00 */
[----:B--2---:R-:W0:Y:S02]  /*5610*/  I2F.U64 R0, R2 ;  /* 0x0000000200007312 */ /* 0x004e240000301000 */
[----:B0-----:R-:W-:Y:S01]  /*5620*/  F2FP.BF16.F32.PACK_AB R0, RZ, R0 ;  /* 0x00000000ff00723e */ /* 0x001fe200000010ff */
[----:B------:R-:W-:Y:S06]  /*5630*/  BRA `(.L_x_937) ;  /* 0x00000000000c7947 */ /* 0x000fec0003800000 */
.L_x_960:
[----:B------:R-:W2:Y:S02]  /*5640*/  LDG.E R2, desc[UR36][R2.64] ;  /* 0x0000002402027981 */ /* 0x000ea4000c1e1900 */
[----:B--2---:R-:W-:-:S04]  /*5650*/  I2FP.F32.U32 R0, R2 ;  /* 0x0000000200007245 */ /* 0x004fc80000201000 */
[----:B------:R-:W-:-:S07]  /*5660*/  F2FP.BF16.F32.PACK_AB R0, RZ, R0 ;  /* 0x00000000ff00723e */ /* 0x000fce00000010ff */
.L_x_937:
        /* <DEDUP_REMOVED lines=22> */
.L_x_968:
[----:B-1----:R-:W-:-:S06]  /*57d0*/  IMAD.U32 R3, R3, 0x10000, RZ ;  /* 0x0001000003037824 */ /* 0x002fcc00078e00ff */
[----:B------:R-:W0:Y:S02]  /*57e0*/  F2I.S64.TRUNC R2, R3 ;  /* 0x0000000300027311 */ /* 0x000e24000020d900 */
[----:B0-----:R0:W-:Y:S01]  /*57f0*/  STG.E.U8 desc[UR36][R16.64], R2 ;  /* 0x0000000210007986 */ /* 0x0011e2000c101124 */
[----:B------:R-:W-:Y:S05]  /*5800*/  BRA `(.L_x_970) ;  /* 0x0000000c00847947 */ /* 0x000fea0003800000 */
.L_x_967:
        /* <DEDUP_REMOVED lines=10> */
.L_x_972:
[----:B-1----:R-:W-:-:S06]  /*58b0*/  IMAD.U32 R3, R3, 0x10000, RZ ;  /* 0x0001000003037824 */ /* 0x002fcc00078e00ff */
[----:B------:R-:W0:Y:S02]  /*58c0*/  F2I.FTZ.TRUNC.NTZ R3, R3 ;  /* 0x0000000300037305 */ /* 0x000e24000021f100 */
[----:B0-----:R0:W-:Y:S01]  /*58d0*/  STG.E desc[UR36][R16.64], R3 ;  /* 0x0000000310007986 */ /* 0x0011e2000c101924 */
[----:B------:R-:W-:Y:S05]  /*58e0*/  BRA `(.L_x_970) ;  /* 0x0000000c004c7947 */ /* 0x000fea0003800000 */
.L_x_971:
[----:B-1----:R-:W-:-:S06]  /*58f0*/  IMAD.U32 R3, R3, 0x10000, RZ ;  /* 0x0001000003037824 */ /* 0x002fcc00078e00ff */
[----:B------:R-:W0:Y:S02]  /*5900*/  F2I.FTZ.TRUNC.NTZ R3, R3 ;  /* 0x0000000300037305 */ /* 0x000e24000021f100 */
[----:B0-----:R0:W-:Y:S01]  /*5910*/  STG.E.U16 desc[UR36][R16.64], R3 ;  /* 0x0000000310007986 */ /* 0x0011e2000c101524 */
[----:B------:R-:W-:Y:S05]  /*5920*/  BRA `(.L_x_970) ;  /* 0x0000000c003c7947 */ /* 0x000fea0003800000 */
.L_x_966:
        /* <DEDUP_REMOVED lines=9> */
.L_x_974:
[----:B-1----:R-:W-:-:S05]  /*59c0*/  IMAD.U32 R0, R3, 0x10000, RZ ;  /* 0x0001000003007824 */ /* 0x002fca00078e00ff */
[----:B------:R-:W-:-:S05]  /*59d0*/  F2FP.F16.F32.PACK_AB R0, RZ, R0 ;  /* 0x00000000ff00723e */ /* 0x000fca00000000ff */
[----:B------:R0:W-:Y:S01]  /*59e0*/  STG.E.U16 desc[UR36][R16.64], R0 ;  /* 0x0000000010007986 */ /* 0x0001e2000c101524 */
[----:B------:R-:W-:Y:S05]  /*59f0*/  BRA `(.L_x_970) ;  /* 0x0000000c00087947 */ /* 0x000fea0003800000 */
.L_x_973:
        /* <DEDUP_REMOVED lines=10> */
.L_x_976:
[----:B-1----:R-:W-:-:S05]  /*5aa0*/  IMAD.U32 R3, R3, 0x10000, RZ ;  /* 0x0001000003037824 */ /* 0x002fca00078e00ff */
[----:B------:R-:W-:-:S04]  /*5ab0*/  F2FP.F16.F32.PACK_AB R3, RZ, R3 ;  /* 0x00000003ff03723e */ /* 0x000fc800000000ff */
[----:B------:R-:W-:-:S05]  /*5ac0*/  PRMT R3, R3, 0x5410, RZ ;  /* 0x0000541003037816 */ /* 0x000fca00000000ff */
[----:B------:R0:W-:Y:S01]  /*5ad0*/  STG.E desc[UR36][R16.64], R3 ;  /* 0x0000000310007986 */ /* 0x0001e2000c101924 */
[----:B------:R-:W-:Y:S05]  /*5ae0*/  BRA `(.L_x_970) ;  /* 0x0000000800cc7947 */ /* 0x000fea0003800000 */
.L_x_975:
[----:B-1----:R-:W-:-:S04]  /*5af0*/  IMAD.U32 R2, R3, 0x10000, RZ ;  /* 0x0001000003027824 */ /* 0x002fc800078e00ff */
[----:B------:R-:W-:-:S06]  /*5b00*/  FMUL.FTZ R2, R2, 1 ;  /* 0x3f80000002027820 */ /* 0x000fcc0000410000 */
[----:B------:R-:W0:Y:S02]  /*5b10*/  F2F.F64.F32 R2, R2 ;  /* 0x0000000200027310 */ /* 0x000e240000201800 */
[----:B0-----:R0:W-:Y:S01]  /*5b20*/  STG.E.64 desc[UR36][R16.64], R2 ;  /* 0x0000000210007986 */ /* 0x0011e2000c101b24 */
[----:B------:R-:W-:Y:S05]  /*5b30*/  BRA `(.L_x_970) ;  /* 0x0000000800b87947 */ /* 0x000fea0003800000 */
.L_x_965:
        /* <DEDUP_REMOVED lines=13> */
.L_x_979:
[----:B-1----:R-:W-:Y:S01]  /*5c10*/  IMAD.U32 R3, R3, 0x10000, RZ ;  /* 0x0001000003037824 */ /* 0x002fe200078e00ff */
[----:B------:R-:W-:-:S03]  /*5c20*/  CS2R R6, SRZ ;  /* 0x0000000000067805 */ /* 0x000fc6000001ff00 */
[----:B------:R-:W-:-:S04]  /*5c30*/  FMUL.FTZ R3, R3, 1 ;  /* 0x3f80000003037820 */ /* 0x000fc80000410000 */
[----:B------:R-:W0:Y:S02]  /*5c40*/  F2F.F64.F32 R4, R3 ;  /* 0x0000000300047310 */ /* 0x000e240000201800 */
[----:B0-----:R0:W-:Y:S01]  /*5c50*/  STG.E.128 desc[UR36][R16.64], R4 ;  /* 0x0000000410007986 */ /* 0x0011e2000c101d24 */
[----:B------:R-:W-:Y:S05]  /*5c60*/  BRA `(.L_x_970) ;  /* 0x00000008006c7947 */ /* 0x000fea0003800000 */
.L_x_978:
        /* <DEDUP_REMOVED lines=21> */
.L_x_983:
[----:B------:R-:W-:Y:S05]  /*5dc0*/  BSYNC B0 ;  /* 0x0000000000007941 */ /* 0x000fea0003800000 */
.L_x_982:
[----:B------:R-:W-:-:S05]  /*5dd0*/  LOP3.LUT R3, R0, R3, RZ, 0xfc, !PT ;  /* 0x0000000300037212 */ /* 0x000fca00078efcff */
[----:B------:R0:W-:Y:S01]  /*5de0*/  STG.E.U8 desc[UR36][R16.64], R3 ;  /* 0x0000000310007986 */ /* 0x0001e2000c101124 */
[----:B------:R-:W-:Y:S05]  /*5df0*/  BRA `(.L_x_970) ;  /* 0x0000000800087947 */ /* 0x000fea0003800000 */
.L_x_981:
        /* <DEDUP_REMOVED lines=13> */
.L_x_985:
[----:B------:R-:W-:Y:S01]  /*5ed0*/  IMAD.MOV.U32 R0, RZ, RZ, 0x7f ;  /* 0x0000007fff007424 */ /* 0x000fe200078e00ff */
[----:B------:R-:W-:-:S04]  /*5ee0*/  ISETP.GT.U32.AND P0, PT, R2, 0x7f800000, PT ;  /* 0x7f8000000200780c */ /* 0x000fc80003f04070 */
[----:B------:R-:W-:-:S09]  /*5ef0*/  SEL R0, R0, 0x7c, P0 ;  /* 0x0000007c00007807 */ /* 0x000fd20000000000 */
.L_x_986:
[----:B------:R-:W-:Y:S05]  /*5f00*/  BSYNC B0 ;  /* 0x0000000000007941 */ /* 0x000fea0003800000 */
.L_x_984:
[----:B------:R-:W-:-:S04]  /*5f10*/  LOP3.LUT R2, R3, 0x80000000, RZ, 0xc0, !PT ;  /* 0x8000000003027812 */ /* 0x000fc800078ec0ff */
[----:B------:R-:W-:-:S04]  /*5f20*/  SHF.R.U32.HI R3, RZ, 0x18, R2 ;  /* 0x00000018ff037819 */ /* 0x000fc80000011602 */
[----:B------:R-:W-:-:S05]  /*5f30*/  LOP3.LUT R3, R0, R3, RZ, 0xfc, !PT ;  /* 0x0000000300037212 */ /* 0x000fca00078efcff */
[----:B------:R0:W-:Y:S01]  /*5f40*/  STG.E.U8 desc[UR36][R16.64], R3 ;  /* 0x0000000310007986 */ /* 0x0001e2000c101124 */
[----:B------:R-:W-:Y:S05]  /*5f50*/  BRA `(.L_x_970) ;  /* 0x0000000400b07947 */ /* 0x000fea0003800000 */
.L_x_980:
[----:B-1----:R0:W-:Y:S01]  /*5f60*/  STG.E.U16 desc[UR36][R16.64], R3 ;  /* 0x0000000310007986 */ /* 0x0021e2000c101524 */
[----:B------:R-:W-:Y:S05]  /*5f70*/  BRA `(.L_x_970) ;  /* 0x0000000400a87947 */ /* 0x000fea0003800000 */
.L_x_977:
        /* <DEDUP_REMOVED lines=12> */
.L_x_989:
        /* <DEDUP_REMOVED lines=17> */
.L_x_992:
[----:B------:R-:W-:-:S04]  /*6150*/  LOP3.LUT R2, R3, 0x80000000, RZ, 0xc0, !PT ;  /* 0x8000000003027812 */ /* 0x000fc800078ec0ff */
[----:B------:R-:W-:-:S04]  /*6160*/  SHF.R.U32.HI R3, RZ, 0x18, R2 ;  /* 0x00000018ff037819 */ /* 0x000fc80000011602 */
[----:B------:R-:W-:-:S04]  /*6170*/  LOP3.LUT R0, R0, R3, RZ, 0xfc, !PT ;  /* 0x0000000300007212 */ /* 0x000fc800078efcff */
[----:B------:R-:W-:-:S07]  /*6180*/  PRMT R8, R0, 0x7610, R8 ;  /* 0x0000761000087816 */ /* 0x000fce0000000008 */
.L_x_991:
[----:B------:R-:W-:Y:S05]  /*6190*/  BSYNC B0 ;  /* 0x0000000000007941 */ /* 0x000fea0003800000 */
.L_x_990:
[----:B------:R3:W-:Y:S01]  /*61a0*/  STG.E.U8 desc[UR36][R16.64], R8 ;  /* 0x0000000810007986 */ /* 0x0007e2000c101124 */
[----:B------:R-:W-:Y:S05]  /*61b0*/  BRA `(.L_x_970) ;  /* 0x0000000400187947 */ /* 0x000fea0003800000 */
.L_x_988:
        /* <DEDUP_REMOVED lines=17> */
.L_x_995:
[----:B------:R-:W-:-:S04]  /*62d0*/  LOP3.LUT R2, R3, 0x80000000, RZ, 0xc0, !PT ;  /* 0x8000000003027812 */ /* 0x000fc800078ec0ff */
[----:B------:R-:W-:-:S04]  /*62e0*/  SHF.R.U32.HI R3, RZ, 0x18, R2 ;  /* 0x00000018ff037819 */ /* 0x000fc80000011602 */
[----:B------:R-:W-:-:S04]  /*62f0*/  LOP3.LUT R0, R0, R3, RZ, 0xfc, !PT ;  /* 0x0000000300007212 */ /* 0x000fc800078efcff */
[----:B------:R-:W-:-:S07]  /*6300*/  PRMT R8, R0, 0x7610, R8 ;  /* 0x0000761000087816 */ /* 0x000fce0000000008 */
.L_x_994:
[----:B------:R-:W-:Y:S05]  /*6310*/  BSYNC B0 ;  /* 0x0000000000007941 */ /* 0x000fea0003800000 */
.L_x_993:
[----:B------:R0:W-:Y:S01]  /*6320*/  STG.E.U8 desc[UR36][R16.64], R8 ;  /* 0x0000000810007986 */ /* 0x0001e2000c101124 */
[----:B------:R-:W-:Y:S05]  /*6330*/  BRA `(.L_x_970) ;  /* 0x0000000000b87947 */ /* 0x000fea0003800000 */
.L_x_987:
        /* <DEDUP_REMOVED lines=22> */
.L_x_969:
        /* <DEDUP_REMOVED lines=16> */
.L_x_998:
[----:B------:R-:W-:Y:S05]  /*65a0*/  BRA `(.L_x_970) ;  /* 0x00000000001c7947 */ /* 0x000fea0003800000 */
.L_x_997:
[----:B-1----:R-:W-:-:S06]  /*65b0*/  IMAD.U32 R3, R3, 0x10000, RZ ;  /* 0x0001000003037824 */ /* 0x002fcc00078e00ff */
[----:B------:R-:W0:Y:S02]  /*65c0*/  F2I.U64.TRUNC R2, R3 ;  /* 0x0000000300027311 */ /* 0x000e24000020d800 */
[----:B0-----:R2:W-:Y:S01]  /*65d0*/  STG.E.64 desc[UR36][R16.64], R2 ;  /* 0x0000000210007986 */ /* 0x0015e2000c101b24 */
[----:B------:R-:W-:Y:S05]  /*65e0*/  BRA `(.L_x_970) ;  /* 0x00000000000c7947 */ /* 0x000fea0003800000 */
.L_x_996:
[----:B-1----:R-:W-:-:S06]  /*65f0*/  IMAD.U32 R3, R3, 0x10000, RZ ;  /* 0x0001000003037824 */ /* 0x002fcc00078e00ff */
[----:B------:R-:W0:Y:S02]  /*6600*/  F2I.FTZ.U32.TRUNC.NTZ R3, R3 ;  /* 0x0000000300037305 */ /* 0x000e24000021f000 */
[----:B0-----:R0:W-:Y:S02]  /*6610*/  STG.E desc[UR36][R16.64], R3 ;  /* 0x0000000310007986 */ /* 0x0011e4000c101924 */
.L_x_970:
[----:B------:R-:W-:-:S07]  /*6620*/  VIADD R19, R19, 0x80 ;  /* 0x0000008013137836 */ /* 0x000fce0000000000 */
.L_x_930:
[----:B------:R-:W-:Y:S05]  /*6630*/  BSYNC B6 ;  /* 0x0000000000067941 */ /* 0x000fea0003800000 */
.L_x_929:
        /* <DEDUP_REMOVED lines=307> */
.L_x_1001:
        /* <DEDUP_REMOVED lines=22> */
.L_x_1005:
[----:B------:R-:W2:Y:S02]  /*7ad0*/  LDG.E.U8 R2, desc[UR36][R2.64] ;  /* 0x0000002402027981 */ /* 0x000ea4000c1e1100 */
[----:B--2---:R-:W-:-:S04]  /*7ae0*/  I2FP.F32.U32 R0, R2 ;  /* 0x0000000200007245 */ /* 0x004fc80000201000 */
[----:B------:R-:W-:Y:S01]  /*7af0*/  F2FP.BF16.F32.PACK_AB R0, RZ, R0 ;  /* 0x00000000ff00723e */ /* 0x000fe200000010ff */
[----:B------:R-:W-:Y:S06]  /*7b00*/  BRA `(.L_x_1007) ;  /* 0x0000000c00907947 */ /* 0x000fec0003800000 */
.L_x_1004:
        /* <DEDUP_REMOVED lines=10> */
.L_x_1009:
[----:B------:R-:W2:Y:S02]  /*7bb0*/  LDG.E R2, desc[UR36][R2.64] ;  /* 0x0000002402027981 */ /* 0x000ea4000c1e1900 */
[----:B--2---:R-:W-:-:S04]  /*7bc0*/  I2FP.F32.S32 R0, R2 ;  /* 0x0000000200007245 */ /* 0x004fc80000201400 */
[----:B------:R-:W-:Y:S01]  /*7bd0*/  F2FP.BF16.F32.PACK_AB R0, RZ, R0 ;  /* 0x00000000ff00723e */ /* 0x000fe200000010ff */
[----:B------:R-:W-:Y:S06]  /*7be0*/  BRA `(.L_x_1007) ;  /* 0x0000000c00587947 */ /* 0x000fec0003800000 */
.L_x_1008:
[----:B------:R-:W2:Y:S02]  /*7bf0*/  LDG.E.U16 R2, desc[UR36][R2.64] ;  /* 0x0000002402027981 */ /* 0x000ea4000c1e1500 */
[----:B--2---:R-:W0:Y:S02]  /*7c00*/  I2F.S16 R0, R2 ;  /* 0x0000000200007306 */ /* 0x004e240000101400 */
[----:B0-----:R-:W-:Y:S01]  /*7c10*/  F2FP.BF16.F32.PACK_AB R0, RZ, R0 ;  /* 0x00000000ff00723e */ /* 0x001fe200000010ff */
[----:B------:R-:W-:Y:S06]  /*7c20*/  BRA `(.L_x_1007) ;  /* 0x0000000c00487947 */ /* 0x000fec0003800000 */
.L_x_1003:
        /* <DEDUP_REMOVED lines=9> */
.L_x_1011:
[----:B------:R-:W2:Y:S02]  /*7cc0*/  LDG.E.U16 R0, desc[UR36][R2.64] ;  /* 0x0000002402007981 */ /* 0x000ea4000c1e1500 */
[----:B--2---:R-:W-:-:S05]  /*7cd0*/  HADD2.F32 R0, -RZ, R0.H0_H0 ;  /* 0x20000000ff007230 */ /* 0x004fca0000004100 */
[----:B------:R-:W-:Y:S01]  /*7ce0*/  F2FP.BF16.F32.PACK_AB R0, RZ, R0 ;  /* 0x00000000ff00723e */ /* 0x000fe200000010ff */
[----:B------:R-:W-:Y:S06]  /*7cf0*/  BRA `(.L_x_1007) ;  /* 0x0000000c00147947 */ /* 0x000fec0003800000 */
.L_x_1010:
        /* <DEDUP_REMOVED lines=9> */
.L_x_1013:
[----:B------:R-:W2:Y:S02]  /*7d90*/  LDG.E.U16 R2, desc[UR36][R2.64] ;  /* 0x0000002402027981 */ /* 0x000ea4000c1e1500 */
[----:B--2---:R-:W-:-:S05]  /*7da0*/  HADD2.F32 R0, -RZ, R2.H0_H0 ;  /* 0x20000002ff007230 */ /* 0x004fca0000004100 */
[----:B------:R-:W-:Y:S01]  /*7db0*/  F2FP.BF16.F32.PACK_AB R0, RZ, R0 ;  /* 0x00000000ff00723e */ /* 0x000fe200000010ff */
[----:B------:R-:W-:Y:S06]  /*7dc0*/  BRA `(.L_x_1007) ;  /* 0x0000000800e07947 */ /* 0x000fec0003800000 */
.L_x_1012:
        /* <DEDUP_REMOVED lines=8> */
.L_x_1002:
        /* <DEDUP_REMOVED lines=13> */
.L_x_1016:
        /* <DEDUP_REMOVED lines=8> */
.L_x_1015:
        /* <DEDUP_REMOVED lines=28> */
.L_x_1018:
        /* <DEDUP_REMOVED lines=15> */
.L_x_1017:
[----:B------:R0:W5:Y:S01]  /*8250*/  LDG.E.U16 R0, desc[UR36][R2.64] ;  /* 0x0000002402007981 */ /* 0x000162000c1e1500 */
[----:B------:R-:W-:Y:S05]  /*8260*/  BRA `(.L_x_1007) ;  /* 0x0000000400b87947 */ /* 0x000fea0003800000 */
.L_x_1014:
        /* <DEDUP_REMOVED lines=12> */
.L_x_1021:
        /* <DEDUP_REMOVED lines=21> */
.L_x_1025:
[----:B------:R-:W-:Y:S05]  /*8480*/  BSYNC B1 ;  /* 0x0000000000017941 */ /* 0x000fea0003800000 */
.L_x_1024:
[----:B------:R-:W-:Y:S01]  /*8490*/  LEA R3, R0, 0x3b800000, 0x17 ;  /* 0x3b80000000037811 */ /* 0x000fe200078eb8ff */
[----:B------:R-:W-:-:S05]  /*84a0*/  IMAD.SHL.U32 R0, R2, 0x100000, RZ ;  /* 0x0010000002007824 */ /* 0x000fca00078e00ff */
[----:B------:R-:W-:-:S07]  /*84b0*/  LOP3.LUT R0, R3, R0, R4, 0xfe, !PT ;  /* 0x0000000003007212 */ /* 0x000fce00078efe04 */
.L_x_1023:
[----:B------:R-:W-:Y:S05]  /*84c0*/  BSYNC B0 ;  /* 0x0000000000007941 */ /* 0x000fea0003800000 */
.L_x_1022:
[----:B------:R-:W-:Y:S01]  /*84d0*/  F2FP.BF16.F32.PACK_AB R0, RZ, R0 ;  /* 0x00000000ff00723e */ /* 0x000fe200000010ff */
[----:B------:R-:W-:Y:S06]  /*84e0*/  BRA `(.L_x_1007) ;  /* 0x0000000400187947 */ /* 0x000fec0003800000 */
.L_x_1020:
        /* <DEDUP_REMOVED lines=21> */
.L_x_1029:
[----:B------:R-:W-:Y:S05]  /*8640*/  BSYNC B1 ;  /* 0x0000000000017941 */ /* 0x000fea0003800000 */
.L_x_1028:
[----:B------:R-:W-:Y:S01]  /*8650*/  LEA R3, R0, 0x37800000, 0x17 ;  /* 0x3780000000037811 */ /* 0x000fe200078eb8ff */
[----:B------:R-:W-:-:S05]  /*8660*/  IMAD.SHL.U32 R0, R2, 0x200000, RZ ;  /* 0x0020000002007824 */ /* 0x000fca00078e00ff */
[----:B------:R-:W-:-:S07]  /*8670*/  LOP3.LUT R0, R3, R0, R4, 0xfe, !PT ;  /* 0x0000000003007212 */ /* 0x000fce00078efe04 */
.L_x_1027:
[----:B------:R-:W-:Y:S05]  /*8680*/  BSYNC B0 ;  /* 0x0000000000007941 */ /* 0x000fea0003800000 */
.L_x_1026:
[----:B------:R-:W-:Y:S01]  /*8690*/  F2FP.BF16.F32.PACK_AB R0, RZ, R0 ;  /* 0x00000000ff00723e */ /* 0x000fe200000010ff */
[----:B------:R-:W-:Y:S06]  /*86a0*/  BRA `(.L_x_1007) ;  /* 0x0000000000a87947 */ /* 0x000fec0003800000 */
.L_x_1019:
        /* <DEDUP_REMOVED lines=14> */
.L_x_1033:
[----:B------:R-:W-:Y:S05]  /*8790*/  BSYNC B0 ;  /* 0x0000000000007941 */ /* 0x000fea0003800000 */
.L_x_1032:
[----:B------:R-:W-:Y:S01]  /*87a0*/  F2FP.BF16.F32.PACK_AB R0, RZ, R0 ;  /* 0x00000000ff00723e */ /* 0x000fe200000010ff */
[----:B------:R-:W-:Y:S06]  /*87b0*/  BRA `(.L_x_1007) ;  /* 0x0000000000647947 */ /* 0x000fec0003800000 */
.L_x_1006:
        /* <DEDUP_REMOVED lines=16> */
.L_x_1034:
[----:B------:R-:W-:Y:S01]  /*88c0*/  PRMT R0, RZ, 0x7610, R0 ;  /* 0x00007610ff007816 */ /* 0x000fe20000000000 */
[----:B------:R-:W-:Y:S06]  /*88d0*/  BRA `(.L_x_1007) ;  /* 0x00000000001c7947 */ /* 0x000fec0003800000 */
.L_x_1031:
[----:B------:R-:W2:Y:S02]  /*88e0*/  LDG.E.64 R2, desc[UR36][R2.64] ;  /* 0x0000002402027981 */ /* 0x000ea4000c1e1b00 */
[----:B--2---:R-:W0:Y:S02]  /*88f0*/  I2F.U64 R0, R2 ;  /* 0x0000000200007312 */ /* 0x004e240000301000 */
[----:B0-----:R-:W-:Y:S01]  /*8900*/  F2FP.BF16.F32.PACK_AB R0, RZ, R0 ;  /* 0x00000000ff00723e */ /* 0x001fe200000010ff */
[----:B------:R-:W-:Y:S06]  /*8910*/  BRA `(.L_x_1007) ;  /* 0x00000000000c7947 */ /* 0x000fec0003800000 */
.L_x_1030:
[----:B------:R-:W2:Y:S02]  /*8920*/  LDG.E R2, desc[UR36][R2.64] ;  /* 0x0000002402027981 */ /* 0x000ea4000c1e1900 */
[----:B--2---:R-:W-:-:S04]  /*8930*/  I2FP.F32.U32 R0, R2 ;  /* 0x0000000200007245 */ /* 0x004fc80000201000 */
[----:B------:R-:W-:-:S07]  /*8940*/  F2FP.BF16.F32.PACK_AB R0, RZ, R0 ;  /* 0x00000000ff00723e */ /* 0x000fce00000010ff */
.L_x_1007:
        /* <DEDUP_REMOVED lines=22> */
.L_x_1038:
[----:B-1----:R-:W-:-:S06]  /*8ab0*/  IMAD.U32 R3, R3, 0x10000, RZ ;  /* 0x0001000003037824 */ /* 0x002fcc00078e00ff */
[----:B------:R-:W0:Y:S02]  /*8ac0*/  F2I.S64.TRUNC R2, R3 ;  /* 0x0000000300027311 */ /* 0x000e24000020d900 */
[----:B0-----:R3:W-:Y:S01]  /*8ad0*/  STG.E.U8 desc[UR36][R16.64], R2 ;  /* 0x0000000210007986 */ /* 0x0017e2000c101124 */
[----:B------:R-:W-:Y:S05]  /*8ae0*/  BRA `(.L_x_1040) ;  /* 0x0000000c00847947 */ /* 0x000fea0003800000 */
.L_x_1037:
        /* <DEDUP_REMOVED lines=10> */
.L_x_1042:
[----:B-1----:R-:W-:-:S06]  /*8b90*/  IMAD.U32 R3, R3, 0x10000, RZ ;  /* 0x0001000003037824 */ /* 0x002fcc00078e00ff */
[----:B------:R-:W0:Y:S02]  /*8ba0*/  F2I.FTZ.TRUNC.NTZ R3, R3 ;  /* 0x0000000300037305 */ /* 0x000e24000021f100 */
[----:B0-----:R2:W-:Y:S01]  /*8bb0*/  STG.E desc[UR36][R16.64], R3 ;  /* 0x0000000310007986 */ /* 0x0015e2000c101924 */
[----:B------:R-:W-:Y:S05]  /*8bc0*/  BRA `(.L_x_1040) ;  /* 0x0000000c004c7947 */ /* 0x000fea0003800000 */
.L_x_1041:
[----:B-1----:R-:W-:-:S06]  /*8bd0*/  IMAD.U32 R3, R3, 0x10000, RZ ;  /* 0x0001000003037824 */ /* 0x002fcc00078e00ff */
[----:B------:R-:W0:Y:S02]  /*8be0*/  F2I.FTZ.TRUNC.NTZ R3, R3 ;  /* 0x0000000300037305 */ /* 0x000e24000021f100 */
[----:B0-----:R0:W-:Y:S01]  /*8bf0*/  STG.E.U16 desc[UR36][R16.64], R3 ;  /* 0x0000000310007986 */ /* 0x0011e2000c101524 */
[----:B------:R-:W-:Y:S05]  /*8c00*/  BRA `(.L_x_1040) ;  /* 0x0000000c003c7947 */ /* 0x000fea0003800000 */
.L_x_1036:
        /* <DEDUP_REMOVED lines=9> */
.L_x_1044:
[----:B-1----:R-:W-:-:S05]  /*8ca0*/  IMAD.U32 R0, R3, 0x10000, RZ ;  /* 0x0001000003007824 */ /* 0x002fca00078e00ff */
[----:B------:R-:W-:-:S05]  /*8cb0*/  F2FP.F16.F32.PACK_AB R0, RZ, R0 ;  /* 0x00000000ff00723e */ /* 0x000fca00000000ff */
[----:B------:R0:W-:Y:S01]  /*8cc0*/  STG.E.U16 desc[UR36][R16.64], R0 ;  /* 0x0000000010007986 */ /* 0x0001e2000c101524 */
[----:B------:R-:W-:Y:S05]  /*8cd0*/  BRA `(.L_x_1040) ;  /* 0x0000000c00087947 */ /* 0x000fea0003800000 */
.L_x_1043:
        /* <DEDUP_REMOVED lines=10> */
.L_x_1046:
[----:B-1----:R-:W-:-:S05]  /*8d80*/  IMAD.U32 R3, R3, 0x10000, RZ ;  /* 0x0001000003037824 */ /* 0x002fca00078e00ff */
[----:B------:R-:W-:-:S04]  /*8d90*/  F2FP.F16.F32.PACK_AB R3, RZ, R3 ;  /* 0x00000003ff03723e */ /* 0x000fc800000000ff */
[----:B------:R-:W-:-:S05]  /*8da0*/  PRMT R3, R3, 0x5410, RZ ;  /* 0x0000541003037816 */ /* 0x000fca00000000ff */
[----:B------:R0:W-:Y:S01]  /*8db0*/  STG.E desc[UR36][R16.64], R3 ;  /* 0x0000000310007986 */ /* 0x0001e2000c101924 */
[----:B------:R-:W-:Y:S05]  /*8dc0*/  BRA `(.L_x_1040) ;  /* 0x0000000800cc7947 */ /* 0x000fea0003800000 */
.L_x_1045:
[----:B-1----:R-:W-:-:S04]  /*8dd0*/  IMAD.U32 R2, R3, 0x10000, RZ ;  /* 0x0001000003027824 */ /* 0x002fc800078e00ff */
[----:B------:R-:W-:-:S06]  /*8de0*/  FMUL.FTZ R2, R2, 1 ;  /* 0x3f80000002027820 */ /* 0x000fcc0000410000 */
[----:B------:R-:W0:Y:S02]  /*8df0*/  F2F.F64.F32 R2, R2 ;  /* 0x0000000200027310 */ /* 0x000e240000201800 */
[----:B0-----:R0:W-:Y:S01]  /*8e00*/  STG.E.64 desc[UR36][R16.64], R2 ;  /* 0x0000000210007986 */ /* 0x0011e2000c101b24 */
[----:B------:R-:W-:Y:S05]  /*8e10*/  BRA `(.L_x_1040) ;  /* 0x0000000800b87947 */ /* 0x000fea0003800000 */
.L_x_1035:
        /* <DEDUP_REMOVED lines=13> */
.L_x_1049:
[----:B-1----:R-:W-:Y:S01]  /*8ef0*/  IMAD.U32 R3, R3, 0x10000, RZ ;  /* 0x0001000003037824 */ /* 0x002fe200078e00ff */
[----:B------:R-:W-:-:S03]  /*8f00*/  CS2R R6, SRZ ;  /* 0x0000000000067805 */ /* 0x000fc6000001ff00 */
[----:B------:R-:W-:-:S04]  /*8f10*/  FMUL.FTZ R3, R3, 1 ;  /* 0x3f80000003037820 */ /* 0x000fc80000410000 */
[----:B------:R-:W0:Y:S02]  /*8f20*/  F2F.F64.F32 R4, R3 ;  /* 0x0000000300047310 */ /* 0x000e240000201800 */
[----:B0-----:R0:W-:Y:S01]  /*8f30*/  STG.E.128 desc[UR36][R16.64], R4 ;  /* 0x0000000410007986 */ /* 0x0011e2000c101d24 */
[----:B------:R-:W-:Y:S05]  /*8f40*/  BRA `(.L_x_1040) ;  /* 0x00000008006c7947 */ /* 0x000fea0003800000 */
.L_x_1048:
        /* <DEDUP_REMOVED lines=21> */
.L_x_1053:
[----:B------:R-:W-:Y:S05]  /*90a0*/  BSYNC B0 ;  /* 0x0000000000007941 */ /* 0x000fea0003800000 */
.L_x_1052:
[----:B------:R-:W-:-:S05]  /*90b0*/  LOP3.LUT R3, R0, R3, RZ, 0xfc, !PT ;  /* 0x0000000300037212 */ /* 0x000fca00078efcff */
[----:B------:R0:W-:Y:S01]  /*90c0*/  STG.E.U8 desc[UR36][R16.64], R3 ;  /* 0x0000000310007986 */ /* 0x0001e2000c101124 */
[----:B------:R-:W-:Y:S05]  /*90d0*/  BRA `(.L_x_1040) ;  /* 0x0000000800087947 */ /* 0x000fea0003800000 */
.L_x_1051:
        /* <DEDUP_REMOVED lines=13> */
.L_x_1055:
[----:B------:R-:W-:Y:S01]  /*91b0*/  IMAD.MOV.U32 R0, RZ, RZ, 0x7f ;  /* 0x0000007fff007424 */ /* 0x000fe200078e00ff */
[----:B------:R-:W-:-:S04]  /*91c0*/  ISETP.GT.U32.AND P0, PT, R2, 0x7f800000, PT ;  /* 0x7f8000000200780c */ /* 0x000fc80003f04070 */
[----:B------:R-:W-:-:S09]  /*91d0*/  SEL R0, R0, 0x7c, P0 ;  /* 0x0000007c00007807 */ /* 0x000fd20000000000 */
.L_x_1056:
[----:B------:R-:W-:Y:S05]  /*91e0*/  BSYNC B0 ;  /* 0x0000000000007941 */ /* 0x000fea0003800000 */
.L_x_1054:
[----:B------:R-:W-:-:S04]  /*91f0*/  LOP3.LUT R2, R3, 0x80000000, RZ, 0xc0, !PT ;  /* 0x8000000003027812 */ /* 0x000fc800078ec0ff */
[----:B------:R-:W-:-:S04]  /*9200*/  SHF.R.U32.HI R3, RZ, 0x18, R2 ;  /* 0x00000018ff037819 */ /* 0x000fc80000011602 */
[----:B------:R-:W-:-:S05]  /*9210*/  LOP3.LUT R3, R0, R3, RZ, 0xfc, !PT ;  /* 0x0000000300037212 */ /* 0x000fca00078efcff */
[----:B------:R0:W-:Y:S01]  /*9220*/  STG.E.U8 desc[UR36][R16.64], R3 ;  /* 0x0000000310007986 */ /* 0x0001e2000c101124 */
[----:B------:R-:W-:Y:S05]  /*9230*/  BRA `(.L_x_1040) ;  /* 0x0000000400b07947 */ /* 0x000fea0003800000 */
.L_x_1050:
[----:B-1----:R0:W-:Y:S01]  /*9240*/  STG.E.U16 desc[UR36][R16.64], R3 ;  /* 0x0000000310007986 */ /* 0x0021e2000c101524 */
[----:B------:R-:W-:Y:S05]  /*9250*/  BRA `(.L_x_1040) ;  /* 0x0000000400a87947 */ /* 0x000fea0003800000 */
.L_x_1047:
        /* <DEDUP_REMOVED lines=12> */
.L_x_1059:
        /* <DEDUP_REMOVED lines=17> */
.L_x_1062:
[----:B------:R-:W-:-:S04]  /*9430*/  LOP3.LUT R2, R3, 0x80000000, RZ, 0xc0, !PT ;  /* 0x8000000003027812 */ /* 0x000fc800078ec0ff */
[----:B------:R-:W-:-:S04]  /*9440*/  SHF.R.U32.HI R3, RZ, 0x18, R2 ;  /* 0x00000018ff037819 */ /* 0x000fc80000011602 */
[----:B------:R-:W-:-:S04]  /*9450*/  LOP3.LUT R0, R0, R3, RZ, 0xfc, !PT ;  /* 0x0000000300007212 */ /* 0x000fc800078efcff */
[----:B------:R-:W-:-:S07]  /*9460*/  PRMT R8, R0, 0x7610, R8 ;  /* 0x0000761000087816 */ /* 0x000fce0000000008 */
.L_x_1061:
[----:B------:R-:W-:Y:S05]  /*9470*/  BSYNC B0 ;  /* 0x0000000000007941 */ /* 0x000fea0003800000 */
.L_x_1060:
[----:B------:R0:W-:Y:S01]  /*9480*/  STG.E.U8 desc[UR36][R16.64], R8 ;  /* 0x0000000810007986 */ /* 0x0001e2000c101124 */
[----:B------:R-:W-:Y:S05]  /*9490*/  BRA `(.L_x_1040) ;  /* 0x0000000400187947 */ /* 0x000fea0003800000 */
.L_x_1058:
        /* <DEDUP_REMOVED lines=17> */
.L_x_1065:
[----:B------:R-:W-:-:S04]  /*95b0*/  LOP3.LUT R2, R3, 0x80000000, RZ, 0xc0, !PT ;  /* 0x8000000003027812 */ /* 0x000fc800078ec0ff */
[----:B------:R-:W-:-:S04]  /*95c0*/  SHF.R.U32.HI R3, RZ, 0x18, R2 ;  /* 0x00000018ff037819 */ /* 0x000fc80000011602 */
[----:B------:R-:W-:-:S04]  /*95d0*/  LOP3.LUT R0, R0, R3, RZ, 0xfc, !PT ;  /* 0x0000000300007212 */ /* 0x000fc800078efcff */
[----:B------:R-:W-:-:S07]  /*95e0*/  PRMT R8, R0, 0x7610, R8 ;  /* 0x0000761000087816 */ /* 0x000fce0000000008 */
.L_x_1064:
[----:B------:R-:W-:Y:S05]  /*95f0*/  BSYNC B0 ;  /* 0x0000000000007941 */ /* 0x000fea0003800000 */
.L_x_1063:
[----:B------:R0:W-:Y:S01]  /*9600*/  STG.E.U8 desc[UR36][R16.64], R8 ;  /* 0x0000000810007986 */ /* 0x0001e2000c101124 */
[----:B------:R-:W-:Y:S05]  /*9610*/  BRA `(.L_x_1040) ;  /* 0x0000000000b87947 */ /* 0x000fea0003800000 */
.L_x_1057:
        /* <DEDUP_REMOVED lines=22> */
.L_x_1039:
        /* <DEDUP_REMOVED lines=16> */
.L_x_1068:
[----:B------:R-:W-:Y:S05]  /*9880*/  BRA `(.L_x_1040) ;  /* 0x00000000001c7947 */ /* 0x000fea0003800000 */
.L_x_1067:
[----:B-1----:R-:W-:-:S06]  /*9890*/  IMAD.U32 R3, R3, 0x10000, RZ ;  /* 0x0001000003037824 */ /* 0x002fcc00078e00ff */
[----:B------:R-:W0:Y:S02]  /*98a0*/  F2I.U64.TRUNC R2, R3 ;  /* 0x0000000300027311 */ /* 0x000e24000020d800 */
[----:B0-----:R0:W-:Y:S01]  /*98b0*/  STG.E.64 desc[UR36][R16.64], R2 ;  /* 0x0000000210007986 */ /* 0x0011e2000c101b24 */
[----:B------:R-:W-:Y:S05]  /*98c0*/  BRA `(.L_x_1040) ;  /* 0x00000000000c7947 */ /* 0x000fea0003800000 */
.L_x_1066:
[----:B-1----:R-:W-:-:S06]  /*98d0*/  IMAD.U32 R3, R3, 0x10000, RZ ;  /* 0x0001000003037824 */ /* 0x002fcc00078e00ff */
[----:B------:R-:W0:Y:S02]  /*98e0*/  F2I.FTZ.U32.TRUNC.NTZ R3, R3 ;  /* 0x0000000300037305 */ /* 0x000e24000021f000 */
[----:B0-----:R0:W-:Y:S02]  /*98f0*/  STG.E desc[UR36][R16.64], R3 ;  /* 0x0000000310007986 */ /* 0x0011e4000c101924 */
.L_x_1040:
[----:B------:R-:W-:-:S07]  /*9900*/  VIADD R19, R19, 0x80 ;  /* 0x0000008013137836 */ /* 0x000fce0000000000 */
.L_x_1000:
[----:B------:R-:W-:Y:S05]  /*9910*/  BSYNC B6 ;  /* 0x0000000000067941 */ /* 0x000fea0003800000 */
.L_x_999:
[----:B------:R-:W-:Y:S02]  /*9920*/  ULDC UR4, c[0x0][0x210] ;  /* 0x0000840000047ab9 */ /* 0x000fe40000000800 */
[----:B------:R-:W-:-:S13]  /*9930*/  ISETP.GE.AND P0, PT, R19, UR4, PT ;  /* 0x0000000413007c0c */ /* 0x000fda000bf06270 */
[----:B------:R-:W-:Y:S05]  /*9940*/  @P0 EXIT ;  /* 0x000000000000094d */ /* 0x000fea0003800000 */
        /* <DEDUP_REMOVED lines=303> */
.L_x_1069:
        /* <DEDUP_REMOVED lines=22> */
.L_x_1073:
[----:B------:R-:W2:Y:S02]  /*ada0*/  LDG.E.U8 R2, desc[UR36][R2.64] ;  /* 0x0000002402027981 */ /* 0x000ea4000c1e1100 */
[----:B--2---:R-:W-:-:S04]  /*adb0*/  I2FP.F32.U32 R0, R2 ;  /* 0x0000000200007245 */ /* 0x004fc80000201000 */
[----:B------:R-:W-:Y:S01]  /*adc0*/  F2FP.BF16.F32.PACK_AB R0, RZ, R0 ;  /* 0x00000000ff00723e */ /* 0x000fe200000010ff */
[----:B------:R-:W-:Y:S06]  /*add0*/  BRA `(.L_x_1075) ;  /* 0x0000000c00907947 */ /* 0x000fec0003800000 */
.L_x_1072:
        /* <DEDUP_REMOVED lines=10> */
.L_x_1077:
[----:B------:R-:W2:Y:S02]  /*ae80*/  LDG.E R2, desc[UR36][R2.64] ;  /* 0x0000002402027981 */ /* 0x000ea4000c1e1900 */
[----:B--2---:R-:W-:-:S04]  /*ae90*/  I2FP.F32.S32 R0, R2 ;  /* 0x0000000200007245 */ /* 0x004fc80000201400 */
[----:B------:R-:W-:Y:S01]  /*aea0*/  F2FP.BF16.F32.PACK_AB R0, RZ, R0 ;  /* 0x00000000ff00723e */ /* 0x000fe200000010ff */
[----:B------:R-:W-:Y:S06]  /*aeb0*/  BRA `(.L_x_1075) ;  /* 0x0000000c00587947 */ /* 0x000fec0003800000 */
.L_x_1076:
[----:B------:R-:W2:Y:S02]  /*aec0*/  LDG.E.U16 R2, desc[UR36][R2.64] ;  /* 0x0000002402027981 */ /* 0x000ea4000c1e1500 */
[----:B--2---:R-:W0:Y:S02]  /*aed0*/  I2F.S16 R0, R2 ;  /* 0x0000000200007306 */ /* 0x004e240000101400 */
[----:B0-----:R-:W-:Y:S01]  /*aee0*/  F2FP.BF16.F32.PACK_AB R0, RZ, R0 ;  /* 0x00000000ff00723e */ /* 0x001fe200000010ff */
[----:B------:R-:W-:Y:S06]  /*aef0*/  BRA `(.L_x_1075) ;  /* 0x0000000c00487947 */ /* 0x000fec0003800000 */
.L_x_1071:
        /* <DEDUP_REMOVED lines=9> */
.L_x_1079:
[----:B------:R-:W2:Y:S02]  /*af90*/  LDG.E.U16 R0, desc[UR36][R2.64] ;  /* 0x0000002402007981 */ /* 0x000ea4000c1e1500 */
[----:B--2---:R-:W-:-:S05]  /*afa0*/  HADD2.F32 R0, -RZ, R0.H0_H0 ;  /* 0x20000000ff007230 */ /* 0x004fca0000004100 */
[----:B------:R-:W-:Y:S01]  /*afb0*/  F2FP.BF16.F32.PACK_AB R0, RZ, R0 ;  /* 0x00000000ff00723e */ /* 0x000fe200000010ff */
[----:B------:R-:W-:Y:S06]  /*afc0*/  BRA `(.L_x_1075) ;  /* 0x0000000c00147947 */ /* 0x000fec0003800000 */
.L_x_1078:
        /* <DEDUP_REMOVED lines=9> */
.L_x_1081:
[----:B------:R-:W2:Y:S02]  /*b060*/  LDG.E.U16 R2, desc[UR36][R2.64] ;  /* 0x0000002402027981 */ /* 0x000ea4000c1e1500 */
[----:B--2---:R-:W-:-:S05]  /*b070*/  HADD2.F32 R0, -RZ, R2.H0_H0 ;  /* 0x20000002ff007230 */ /* 0x004fca0000004100 */
[----:B------:R-:W-:Y:S01]  /*b080*/  F2FP.BF16.F32.PACK_AB R0, RZ, R0 ;  /* 0x00000000ff00723e */ /* 0x000fe200000010ff */
[----:B------:R-:W-:Y:S06]  /*b090*/  BRA `(.L_x_1075) ;  /* 0x0000000800e07947 */ /* 0x000fec0003800000 */
.L_x_1080:
        /* <DEDUP_REMOVED lines=8> */
.L_x_1070:
        /* <DEDUP_REMOVED lines=13> */
.L_x_1084:
        /* <DEDUP_REMOVED lines=8> */
.L_x_1083:
        /* <DEDUP_REMOVED lines=28> */
.L_x_1086:
        /* <DEDUP_REMOVED lines=15> */
.L_x_1085:
[----:B------:R0:W5:Y:S01]  /*b520*/  LDG.E.U16 R0, desc[UR36][R2.64] ;  /* 0x0000002402007981 */ /* 0x000162000c1e1500 */
[----:B------:R-:W-:Y:S05]  /*b530*/  BRA `(.L_x_1075) ;  /* 0x0000000400b87947 */ /* 0x000fea0003800000 */
.L_x_1082:
        /* <DEDUP_REMOVED lines=12> */
.L_x_1089:
        /* <DEDUP_REMOVED lines=21> */
.L_x_1093:
[----:B------:R-:W-:Y:S05]  /*b750*/  BSYNC B1 ;  /* 0x0000000000017941 */ /* 0x000fea0003800000 */
.L_x_1092:
[----:B------:R-:W-:Y:S01]  /*b760*/  LEA R3, R0, 0x3b800000, 0x17 ;  /* 0x3b80000000037811 */ /* 0x000fe200078eb8ff */
[----:B------:R-:W-:-:S05]  /*b770*/  IMAD.SHL.U32 R0, R2, 0x100000, RZ ;  /* 0x0010000002007824 */ /* 0x000fca00078e00ff */
[----:B------:R-:W-:-:S07]  /*b780*/  LOP3.LUT R0, R3, R0, R4, 0xfe, !PT ;  /* 0x0000000003007212 */ /* 0x000fce00078efe04 */
.L_x_1091:
[----:B------:R-:W-:Y:S05]  /*b790*/  BSYNC B0 ;  /* 0x0000000000007941 */ /* 0x000fea0003800000 */
.L_x_1090:
[----:B------:R-:W-:Y:S01]  /*b7a0*/  F2FP.BF16.F32.PACK_AB R0, RZ, R0 ;  /* 0x00000000ff00723e */ /* 0x000fe200000010ff */
[----:B------:R-:W-:Y:S06]  /*b7b0*/  BRA `(.L_x_1075) ;  /* 0x0000000400187947 */ /* 0x000fec0003800000 */
.L_x_1088:
        /* <DEDUP_REMOVED lines=21> */
.L_x_1097:
[----:B------:R-:W-:Y:S05]  /*b910*/  BSYNC B1 ;  /* 0x0000000000017941 */ /* 0x000fea0003800000 */
.L_x_1096:
[----:B------:R-:W-:Y:S01]  /*b920*/  LEA R3, R0, 0x37800000, 0x17 ;  /* 0x3780000000037811 */ /* 0x000fe200078eb8ff */
[----:B------:R-:W-:-:S05]  /*b930*/  IMAD.SHL.U32 R0, R2, 0x200000, RZ ;  /* 0x0020000002007824 */ /* 0x000fca00078e00ff */
[----:B------:R-:W-:-:S07]  /*b940*/  LOP3.LUT R0, R3, R0, R4, 0xfe, !PT ;  /* 0x0000000003007212 */ /* 0x000fce00078efe04 */
.L_x_1095:
[----:B------:R-:W-:Y:S05]  /*b950*/  BSYNC B0 ;  /* 0x0000000000007941 */ /* 0x000fea0003800000 */
.L_x_1094:
[----:B------:R-:W-:Y:S01]  /*b960*/  F2FP.BF16.F32.PACK_AB R0, RZ, R0 ;  /* 0x00000000ff00723e */ /* 0x000fe200000010ff */
[----:B------:R-:W-:Y:S06]  /*b970*/  BRA `(.L_x_1075) ;  /* 0x0000000000a87947 */ /* 0x000fec0003800000 */
.L_x_1087:
        /* <DEDUP_REMOVED lines=14> */
.L_x_1101:
[----:B------:R-:W-:Y:S05]  /*ba60*/  BSYNC B0 ;  /* 0x0000000000007941 */ /* 0x000fea0003800000 */
.L_x_1100:
[----:B------:R-:W-:Y:S01]  /*ba70*/  F2FP.BF16.F32.PACK_AB R0, RZ, R0 ;  /* 0x00000000ff00723e */ /* 0x000fe200000010ff */
[----:B------:R-:W-:Y:S06]  /*ba80*/  BRA `(.L_x_1075) ;  /* 0x0000000000647947 */ /* 0x000fec0003800000 */
.L_x_1074:
        /* <DEDUP_REMOVED lines=16> */
.L_x_1102:
[----:B------:R-:W-:Y:S01]  /*bb90*/  PRMT R0, RZ, 0x7610, R0 ;  /* 0x00007610ff007816 */ /* 0x000fe20000000000 */
[----:B------:R-:W-:Y:S06]  /*bba0*/  BRA `(.L_x_1075) ;  /* 0x00000000001c7947 */ /* 0x000fec0003800000 */
.L_x_1099:
[----:B------:R-:W2:Y:S02]  /*bbb0*/  LDG.E.64 R2, desc[UR36][R2.64] ;  /* 0x0000002402027981 */ /* 0x000ea4000c1e1b00 */
[----:B--2---:R-:W0:Y:S02]  /*bbc0*/  I2F.U64 R0, R2 ;  /* 0x0000000200007312 */ /* 0x004e240000301000 */
[----:B0-----:R-:W-:Y:S01]  /*bbd0*/  F2FP.BF16.F32.PACK_AB R0, RZ, R0 ;  /* 0x00000000ff00723e */ /* 0x001fe200000010ff */
[----:B------:R-:W-:Y:S06]  /*bbe0*/  BRA `(.L_x_1075) ;  /* 0x00000000000c7947 */ /* 0x000fec0003800000 */
.L_x_1098:
[----:B------:R-:W2:Y:S02]  /*bbf0*/  LDG.E R2, desc[UR36][R2.64] ;  /* 0x0000002402027981 */ /* 0x000ea4000c1e1900 */
[----:B--2---:R-:W-:-:S04]  /*bc00*/  I2FP.F32.U32 R0, R2 ;  /* 0x0000000200007245 */ /* 0x004fc80000201000 */
[----:B------:R-:W-:-:S07]  /*bc10*/  F2FP.BF16.F32.PACK_AB R0, RZ, R0 ;  /* 0x00000000ff00723e */ /* 0x000fce00000010ff */
.L_x_1075:
        /* <DEDUP_REMOVED lines=20> */
[----:B0-----:R-:W-:Y:S01]  /*bd60*/  STG.E.U8 desc[UR36][R16.64], R3 ;  /* 0x0000000310007986 */ /* 0x001fe2000c101124 */
[----:B------:R-:W-:Y:S05]  /*bd70*/  EXIT ;  /* 0x000000000000794d */ /* 0x000fea0003800000 */
.L_x_1106:
[----:B-1----:R-:W-:-:S06]  /*bd80*/  IMAD.U32 R3, R3, 0x10000, RZ ;  /* 0x0001000003037824 */ /* 0x002fcc00078e00ff */
[----:B------:R-:W0:Y:S02]  /*bd90*/  F2I.S64.TRUNC R2, R3 ;  /* 0x0000000300027311 */ /* 0x000e24000020d900 */
[----:B0-----:R-:W-:Y:S01]  /*bda0*/  STG.E.U8 desc[UR36][R16.64], R2 ;  /* 0x0000000210007986 */ /* 0x001fe2000c101124 */
[----:B------:R-:W-:Y:S05]  /*bdb0*/  EXIT ;  /* 0x000000000000794d */ /* 0x000fea0003800000 */
.L_x_1105:
        /* <DEDUP_REMOVED lines=8> */
[----:B0-----:R-:W-:Y:S01]  /*be40*/  STG.E.64 desc[UR36][R16.64], R2 ;  /* 0x0000000210007986 */ /* 0x001fe2000c101b24 */
[----:B------:R-:W-:Y:S05]  /*be50*/  EXIT ;  /* 0x000000000000794d */ /* 0x000fea0003800000 */
.L_x_1109:
[----:B-1----:R-:W-:-:S06]  /*be60*/  IMAD.U32 R3, R3, 0x10000, RZ ;  /* 0x0001000003037824 */ /* 0x002fcc00078e00ff */
[----:B------:R-:W0:Y:S02]  /*be70*/  F2I.FTZ.TRUNC.NTZ R3, R3 ;  /* 0x0000000300037305 */ /* 0x000e24000021f100 */
[----:B0-----:R-:W-:Y:S01]  /*be80*/  STG.E desc[UR36][R16.64], R3 ;  /* 0x0000000310007986 */ /* 0x001fe2000c101924 */
[----:B------:R-:W-:Y:S05]  /*be90*/  EXIT ;  /* 0x000000000000794d */ /* 0x000fea0003800000 */
.L_x_1108:
[----:B-1----:R-:W-:-:S06]  /*bea0*/  IMAD.U32 R3, R3, 0x10000, RZ ;  /* 0x0001000003037824 */ /* 0x002fcc00078e00ff */
[----:B------:R-:W0:Y:S02]  /*beb0*/  F2I.FTZ.TRUNC.NTZ R3, R3 ;  /* 0x0000000300037305 */ /* 0x000e24000021f100 */
[----:B0-----:R-:W-:Y:S01]  /*bec0*/  STG.E.U16 desc[UR36][R16.64], R3 ;  /* 0x0000000310007986 */ /* 0x001fe2000c101524 */
[----:B------:R-:W-:Y:S05]  /*bed0*/  EXIT ;  /* 0x000000000000794d */ /* 0x000fea0003800000 */
.L_x_1104:
[----:B------:R-:W-:-:S13]  /*bee0*/  ISETP.GT.AND P0, PT, R2, 0x6, PT ;  /* 0x000000060200780c */ /* 0x000fda0003f04270 */
[----:B------:R-:W-:Y:S05]  /*bef0*/  @P0 BRA `(.L_x_1110) ;  /* 0x00000000002c0947 */ /* 0x000fea0003800000 */
[----:B------:R-:W-:-:S13]  /*bf00*/  ISETP.NE.AND P0, PT, R2, 0x5, PT ;  /* 0x000000050200780c */ /* 0x000fda0003f05270 */
[----:B------:R-:W-:Y:S05]  /*bf10*/  @!P0 BRA `(.L_x_1111) ;  /* 0x0000000000148947 */ /* 0x000fea0003800000 */
[----:B------:R-:W-:-:S13]  /*bf20*/  ISETP.NE.AND P0, PT, R2, 0x6, PT ;  /* 0x000000060200780c */ /* 0x000fda0003f05270 */
[----:B------:R-:W-:Y:S05]  /*bf30*/  @P0 BRA `(.L_x_1107) ;  /* 0x0000000800c40947 */ /* 0x000fea0003800000 */
[----:B-1----:R-:W-:-:S05]  /*bf40*/  IMAD.U32 R3, R3, 0x10000, RZ ;  /* 0x0001000003037824 */ /* 0x002fca00078e00ff */
[----:B------:R-:W-:Y:S01]  /*bf50*/  STG.E desc[UR36][R16.64], R3 ;  /* 0x0000000310007986 */ /* 0x000fe2000c101924 */
[----:B------:R-:W-:Y:S05]  /*bf60*/  EXIT ;  /* 0x000000000000794d */ /* 0x000fea0003800000 */
.L_x_1111:
[----:B-1----:R-:W-:-:S05]  /*bf70*/  IMAD.U32 R0, R3, 0x10000, RZ ;  /* 0x0001000003007824 */ /* 0x002fca00078e00ff */
[----:B------:R-:W-:-:S05]  /*bf80*/  F2FP.F16.F32.PACK_AB R0, RZ, R0 ;  /* 0x00000000ff00723e */ /* 0x000fca00000000ff */
[----:B------:R-:W-:Y:S01]  /*bf90*/  STG.E.U16 desc[UR36][R16.64], R0 ;  /* 0x0000000010007986 */ /* 0x000fe2000c101524 */
[----:B------:R-:W-:Y:S05]  /*bfa0*/  EXIT ;  /* 0x000000000000794d */ /* 0x000fea0003800000 */
.L_x_1110:
        /* <DEDUP_REMOVED lines=8> */
[----:B------:R-:W-:Y:S01]  /*c030*/  STG.E.64 desc[UR36][R16.64], R2 ;  /* 0x0000000210007986 */ /* 0x000fe2000c101b24 */
[----:B------:R-:W-:Y:S05]  /*c040*/  EXIT ;  /* 0x000000000000794d */ /* 0x000fea0003800000 */
.L_x_1113:
[----:B-1----:R-:W-:-:S05]  /*c050*/  IMAD.U32 R3, R3, 0x10000, RZ ;  /* 0x0001000003037824 */ /* 0x002fca00078e00ff */
[----:B------:R-:W-:-:S04]  /*c060*/  F2FP.F16.F32.PACK_AB R3, RZ, R3 ;  /* 0x00000003ff03723e */ /* 0x000fc800000000ff */
[----:B------:R-:W-:-:S05]  /*c070*/  PRMT R3, R3, 0x5410, RZ ;  /* 0x0000541003037816 */ /* 0x000fca00000000ff */
[----:B------:R-:W-:Y:S01]  /*c080*/  STG.E desc[UR36][R16.64], R3 ;  /* 0x0000000310007986 */ /* 0x000fe2000c101924 */
[----:B------:R-:W-:Y:S05]  /*c090*/  EXIT ;  /* 0x000000000000794d */ /* 0x000fea0003800000 */
.L_x_1112:
[----:B-1----:R-:W-:-:S04]  /*c0a0*/  IMAD.U32 R2, R3, 0x10000, RZ ;  /* 0x0001000003027824 */ /* 0x002fc800078e00ff */
[----:B------:R-:W-:-:S06]  /*c0b0*/  FMUL.FTZ R2, R2, 1 ;  /* 0x3f80000002027820 */ /* 0x000fcc0000410000 */
[----:B------:R-:W0:Y:S02]  /*c0c0*/  F2F.F64.F32 R2, R2 ;  /* 0x0000000200027310 */ /* 0x000e240000201800 */
[----:B0-----:R-:W-:Y:S01]  /*c0d0*/  STG.E.64 desc[UR36][R16.64], R2 ;  /* 0x0000000210007986 */ /* 0x001fe2000c101b24 */
[----:B------:R-:W-:Y:S05]  /*c0e0*/  EXIT ;  /* 0x000000000000794d */ /* 0x000fea0003800000 */
.L_x_1103:
        /* <DEDUP_REMOVED lines=11> */
[----:B------:R-:W-:Y:S01]  /*c1a0*/  STG.E.U8 desc[UR36][R16.64], R3 ;  /* 0x0000000310007986 */ /* 0x000fe2000c101124 */
[----:B------:R-:W-:Y:S05]  /*c1b0*/  EXIT ;  /* 0x000000000000794d */ /* 0x000fea0003800000 */
.L_x_1116:
[----:B-1----:R-:W-:Y:S01]  /*c1c0*/  IMAD.U32 R3, R3, 0x10000, RZ ;  /* 0x0001000003037824 */ /* 0x002fe200078e00ff */
[----:B------:R-:W-:-:S03]  /*c1d0*/  CS2R R6, SRZ ;  /* 0x0000000000067805 */ /* 0x000fc6000001ff00 */
[----:B------:R-:W-:-:S04]  /*c1e0*/  FMUL.FTZ R3, R3, 1 ;  /* 0x3f80000003037820 */ /* 0x000fc80000410000 */
[----:B------:R-:W0:Y:S02]  /*c1f0*/  F2F.F64.F32 R4, R3 ;  /* 0x0000000300047310 */ /* 0x000e240000201800 */
[----:B0-----:R-:W-:Y:S01]  /*c200*/  STG.E.128 desc[UR36][R16.64], R4 ;  /* 0x0000000410007986 */ /* 0x001fe2000c101d24 */
[----:B------:R-:W-:Y:S05]  /*c210*/  EXIT ;  /* 0x000000000000794d */ /* 0x000fea0003800000 */
.L_x_1115:
        /* <DEDUP_REMOVED lines=21> */
.L_x_1120:
[----:B------:R-:W-:Y:S05]  /*c370*/  BSYNC B0 ;  /* 0x0000000000007941 */ /* 0x000fea0003800000 */
.L_x_1119:
[----:B------:R-:W-:-:S05]  /*c380*/  LOP3.LUT R3, R0, R3, RZ, 0xfc, !PT ;  /* 0x0000000300037212 */ /* 0x000fca00078efcff */
[----:B------:R-:W-:Y:S01]  /*c390*/  STG.E.U8 desc[UR36][R16.64], R3 ;  /* 0x0000000310007986 */ /* 0x000fe2000c101124 */
[----:B------:R-:W-:Y:S05]  /*c3a0*/  EXIT ;  /* 0x000000000000794d */ /* 0x000fea0003800000 */
.L_x_1118:
        /* <DEDUP_REMOVED lines=13> */
.L_x_1122:
[----:B------:R-:W-:Y:S01]  /*c480*/  IMAD.MOV.U32 R0, RZ, RZ, 0x7f ;  /* 0x0000007fff007424 */ /* 0x000fe200078e00ff */
[----:B------:R-:W-:-:S04]  /*c490*/  ISETP.GT.U32.AND P0, PT, R2, 0x7f800000, PT ;  /* 0x7f8000000200780c */ /* 0x000fc80003f04070 */
[----:B------:R-:W-:-:S09]  /*c4a0*/  SEL R0, R0, 0x7c, P0 ;  /* 0x0000007c00007807 */ /* 0x000fd20000000000 */
.L_x_1123:
[----:B------:R-:W-:Y:S05]  /*c4b0*/  BSYNC B0 ;  /* 0x0000000000007941 */ /* 0x000fea0003800000 */
.L_x_1121:
[----:B------:R-:W-:-:S04]  /*c4c0*/  LOP3.LUT R2, R3, 0x80000000, RZ, 0xc0, !PT ;  /* 0x8000000003027812 */ /* 0x000fc800078ec0ff */
[----:B------:R-:W-:-:S04]  /*c4d0*/  SHF.R.U32.HI R3, RZ, 0x18, R2 ;  /* 0x00000018ff037819 */ /* 0x000fc80000011602 */
[----:B------:R-:W-:-:S05]  /*c4e0*/  LOP3.LUT R3, R0, R3, RZ, 0xfc, !PT ;  /* 0x0000000300037212 */ /* 0x000fca00078efcff */
[----:B------:R-:W-:Y:S01]  /*c4f0*/  STG.E.U8 desc[UR36][R16.64], R3 ;  /* 0x0000000310007986 */ /* 0x000fe2000c101124 */
[----:B------:R-:W-:Y:S05]  /*c500*/  EXIT ;  /* 0x000000000000794d */ /* 0x000fea0003800000 */
.L_x_1117:
[----:B-1----:R-:W-:Y:S01]  /*c510*/  STG.E.U16 desc[UR36][R16.64], R3 ;  /* 0x0000000310007986 */ /* 0x002fe2000c101524 */
[----:B------:R-:W-:Y:S05]  /*c520*/  EXIT ;  /* 0x000000000000794d */ /* 0x000fea0003800000 */
.L_x_1114:
        /* <DEDUP_REMOVED lines=10> */
[----:B0-----:R-:W-:Y:S01]  /*c5d0*/  STG.E.U16 desc[UR36][R16.64], R3 ;  /* 0x0000000310007986 */ /* 0x001fe2000c101524 */
[----:B------:R-:W-:Y:S05]  /*c5e0*/  EXIT ;  /* 0x000000000000794d */ /* 0x000fea0003800000 */
.L_x_1126:
        /* <DEDUP_REMOVED lines=17> */
.L_x_1129:
[----:B------:R-:W-:-:S04]  /*c700*/  LOP3.LUT R2, R3, 0x80000000, RZ, 0xc0, !PT ;  /* 0x8000000003027812 */ /* 0x000fc800078ec0ff */
[----:B------:R-:W-:-:S04]  /*c710*/  SHF.R.U32.HI R3, RZ, 0x18, R2 ;  /* 0x00000018ff037819 */ /* 0x000fc80000011602 */
[----:B------:R-:W-:-:S04]  /*c720*/  LOP3.LUT R0, R0, R3, RZ, 0xfc, !PT ;  /* 0x0000000300007212 */ /* 0x000fc800078efcff */
[----:B------:R-:W-:-:S07]  /*c730*/  PRMT R8, R0, 0x7610, R8 ;  /* 0x0000761000087816 */ /* 0x000fce0000000008 */
.L_x_1128:
[----:B------:R-:W-:Y:S05]  /*c740*/  BSYNC B0 ;  /* 0x0000000000007941 */ /* 0x000fea0003800000 */
.L_x_1127:
[----:B------:R-:W-:Y:S01]  /*c750*/  STG.E.U8 desc[UR36][R16.64], R8 ;  /* 0x0000000810007986 */ /* 0x000fe2000c101124 */
[----:B------:R-:W-:Y:S05]  /*c760*/  EXIT ;  /* 0x000000000000794d */ /* 0x000fea0003800000 */
.L_x_1125:
        /* <DEDUP_REMOVED lines=17> */
.L_x_1132:
[----:B------:R-:W-:-:S04]  /*c880*/  LOP3.LUT R2, R3, 0x80000000, RZ, 0xc0, !PT ;  /* 0x8000000003027812 */ /* 0x000fc800078ec0ff */
[----:B------:R-:W-:-:S04]  /*c890*/  SHF.R.U32.HI R3, RZ, 0x18, R2 ;  /* 0x00000018ff037819 */ /* 0x000fc80000011602 */
[----:B------:R-:W-:-:S04]  /*c8a0*/  LOP3.LUT R0, R0, R3, RZ, 0xfc, !PT ;  /* 0x0000000300007212 */ /* 0x000fc800078efcff */
[----:B------:R-:W-:-:S07]  /*c8b0*/  PRMT R8, R0, 0x7610, R8 ;  /* 0x0000761000087816 */ /* 0x000fce0000000008 */
.L_x_1131:
[----:B------:R-:W-:Y:S05]  /*c8c0*/  BSYNC B0 ;  /* 0x0000000000007941 */ /* 0x000fea0003800000 */
.L_x_1130:
[----:B------:R-:W-:Y:S01]  /*c8d0*/  STG.E.U8 desc[UR36][R16.64], R8 ;  /* 0x0000000810007986 */ /* 0x000fe2000c101124 */
[----:B------:R-:W-:Y:S05]  /*c8e0*/  EXIT ;  /* 0x000000000000794d */ /* 0x000fea0003800000 */
.L_x_1124:
        /* <DEDUP_REMOVED lines=22> */
.L_x_1107:
        /* <DEDUP_REMOVED lines=16> */
.L_x_1135:
[----:B------:R-:W-:Y:S05]  /*cb50*/  EXIT ;  /* 0x000000000000794d */ /* 0x000fea0003800000 */
.L_x_1134:
[----:B-1----:R-:W-:-:S06]  /*cb60*/  IMAD.U32 R3, R3, 0x10000, RZ ;  /* 0x0001000003037824 */ /* 0x002fcc00078e00ff */
[----:B------:R-:W0:Y:S02]  /*cb70*/  F2I.U64.TRUNC R2, R3 ;  /* 0x0000000300027311 */ /* 0x000e24000020d800 */
[----:B0-----:R-:W-:Y:S01]  /*cb80*/  STG.E.64 desc[UR36][R16.64], R2 ;  /* 0x0000000210007986 */ /* 0x001fe2000c101b24 */
[----:B------:R-:W-:Y:S05]  /*cb90*/  EXIT ;  /* 0x000000000000794d */ /* 0x000fea0003800000 */
.L_x_1133:
[----:B-1----:R-:W-:-:S06]  /*cba0*/  IMAD.U32 R3, R3, 0x10000, RZ ;  /* 0x0001000003037824 */ /* 0x002fcc00078e00ff */
[----:B------:R-:W0:Y:S02]  /*cbb0*/  F2I.FTZ.U32.TRUNC.NTZ R3, R3 ;  /* 0x0000000300037305 */ /* 0x000e24000021f000 */
[----:B0-----:R-:W-:Y:S01]  /*cbc0*/  STG.E desc[UR36][R16.64], R3 ;  /* 0x0000000310007986 */ /* 0x001fe2000c101924 */
[----:B------:R-:W-:Y:S05]  /*cbd0*/  EXIT ;  /* 0x000000000000794d */ /* 0x000fea0003800000 */
.L_x_1136:
        /* <DEDUP_REMOVED lines=10> */
.L_x_19325:


//--------------------- .text._ZN2at6native27unrolled_elementwise_kernelINS0_13BUnaryFunctorIN3c108BFloat16ES4_S4_NS0_15binary_internal10DivFunctorIS4_EEEESt5arrayIPcLm2EELi4E23TrivialOffsetCalculatorILi1EjESD_NS0_6memory12LoadWithCastILi1EEENSE_13StoreWithCastILi1EEEEEviT_T0_T2_T3_T4_T5_ --------------------------
	.section	.text._ZN2at6native27unrolled_elementwise_kernelINS0_13BUnaryFunctorIN3c108BFloat16ES4_S4_NS0_15binary_internal10DivFunctorIS4_EEEESt5arrayIPcLm2EELi4E23TrivialOffsetCalculatorILi1EjESD_NS0_6memory12LoadWithCastILi1EEENSE_13StoreWithCastILi1EEEEEviT_T0_T2_T3_T4_T5_,"ax",@progbits
	.align	128
        .global         _ZN2at6native27unrolled_elementwise_kernelINS0_13BUnaryFunctorIN3c108BFloat16ES4_S4_NS0_15binary_internal10DivFunctorIS4_EEEESt5arrayIPcLm2EELi4E23TrivialOffsetCalculatorILi1EjESD_NS0_6memory12LoadWithCastILi1EEENSE_13StoreWithCastILi1EEEEEviT_T0_T2_T3_T4_T5_
        .type           _ZN2at6native27unrolled_elementwise_kernelINS0_13BUnaryFunctorIN3c108BFloat16ES4_S4_NS0_15binary_internal10DivFunctorIS4_EEEESt5arrayIPcLm2EELi4E23TrivialOffsetCalculatorILi1EjESD_NS0_6memory12LoadWithCastILi1EEENSE_13StoreWithCastILi1EEEEEviT_T0_T2_T3_T4_T5_,@function
        .size           _ZN2at6native27unrolled_elementwise_kernelINS0_13BUnaryFunctorIN3c108BFloat16ES4_S4_NS0_15binary_internal10DivFunctorIS4_EEEESt5arrayIPcLm2EELi4E23TrivialOffsetCalculatorILi1EjESD_NS0_6memory12LoadWithCastILi1EEENSE_13StoreWithCastILi1EEEEEviT_T0_T2_T3_T4_T5_,(.L_x_19326 - _ZN2at6native27unrolled_elementwise_kernelINS0_13BUnaryFunctorIN3c108BFloat16ES4_S4_NS0_15binary_internal10DivFunctorIS4_EEEESt5arrayIPcLm2EELi4E23TrivialOffsetCalculatorILi1EjESD_NS0_6memory12LoadWithCastILi1EEENSE_13StoreWithCastILi1EEEEEviT_T0_T2_T3_T4_T5_)
        .other          _ZN2at6native27unrolled_elementwise_kernelINS0_13BUnaryFunctorIN3c108BFloat16ES4_S4_NS0_15binary_internal10DivFunctorIS4_EEEESt5arrayIPcLm2EELi4E23TrivialOffsetCalculatorILi1EjESD_NS0_6memory12LoadWithCastILi1EEENSE_13StoreWithCastILi1EEEEEviT_T0_T2_T3_T4_T5_,@"STO_CUDA_ENTRY STV_DEFAULT"
_ZN2at6native27unrolled_elementwise_kernelINS0_13BUnaryFunctorIN3c108BFloat16ES4_S4_NS0_15binary_internal10DivFunctorIS4_EEEESt5arrayIPcLm2EELi4E23TrivialOffsetCalculatorILi1EjESD_NS0_6memory12LoadWithCastILi1EEENSE_13StoreWithCastILi1EEEEEviT_T0_T2_T3_T4_T5_:
.text._ZN2at6native27unrolled_elementwise_kernelINS0_13BUnaryFunctorIN3c108BFloat16ES4_S4_NS0_15binary_internal10DivFunctorIS4_EEEESt5arrayIPcLm2EELi4E23TrivialOffsetCalculatorILi1EjESD_NS0_6memory12LoadWithCastILi1EEENSE_13StoreWithCastILi1EEEEEviT_T0_T2_T3_T4_T5_:
        /* <DEDUP_REMOVED lines=9> */
[----:B-1----:R-:W-:-:S05]  /*0090*/  IMAD R16, R2, -0x200, R3 ;  /* 0xfffffe0002107824 */ /* 0x002fca00078e0203 */
[----:B--2---:R-:W-:-:S13]  /*00a0*/  ISETP.GE.AND P0, PT, R23, R16, PT ;  /* 0x000000101700720c */ /* 0x004fda0003f06270 */
[----:B0--3--:R-:W-:Y:S05]  /*00b0*/  @P0 BRA `(.L_x_1138) ;  /* 0x0000001000400947 */ /* 0x009fea0003800000 */
        /* <DEDUP_REMOVED lines=22> */
.L_x_1142:
[----:B------:R-:W2:Y:S02]  /*0220*/  LDG.E.U8 R4, desc[UR36][R4.64] ;  /* 0x0000002404047981 */ /* 0x000ea4000c1e1100 */
[----:B--2---:R-:W-:-:S04]  /*0230*/  I2FP.F32.U32 R0, R4 ;  /* 0x0000000400007245 */ /* 0x004fc80000201000 */
[----:B------:R-:W-:-:S04]  /*0240*/  F2FP.BF16.F32.PACK_AB R0, RZ, R0 ;  /* 0x00000000ff00723e */ /* 0x000fc800000010ff */
[----:B------:R-:W-:Y:S01]  /*0250*/  PRMT R18, R0, 0x7610, R18 ;  /* 0x0000761000127816 */ /* 0x000fe20000000012 */
[----:B------:R-:W-:Y:S06]  /*0260*/  BRA `(.L_x_1144) ;  /* 0x0000000c00cc7947 */ /* 0x000fec0003800000 */
.L_x_1141:
        /* <DEDUP_REMOVED lines=11> */
.L_x_1146:
[----:B------:R-:W2:Y:S02]  /*0320*/  LDG.E R4, desc[UR36][R4.64] ;  /* 0x0000002404047981 */ /* 0x000ea4000c1e1900 */
[----:B--2---:R-:W-:-:S04]  /*0330*/  I2FP.F32.S32 R0, R4 ;  /* 0x0000000400007245 */ /* 0x004fc80000201400 */
[----:B------:R-:W-:-:S04]  /*0340*/  F2FP.BF16.F32.PACK_AB R0, RZ, R0 ;  /* 0x00000000ff00723e */ /* 0x000fc800000010ff */
[----:B------:R-:W-:Y:S01]  /*0350*/  PRMT R18, R0, 0x7610, R18 ;  /* 0x0000761000127816 */ /* 0x000fe20000000012 */
[----:B------:R-:W-:Y:S06]  /*0360*/  BRA `(.L_x_1144) ;  /* 0x0000000c008c7947 */ /* 0x000fec0003800000 */
.L_x_1145:
[----:B------:R-:W2:Y:S02]  /*0370*/  LDG.E.U16 R4, desc[UR36][R4.64] ;  /* 0x0000002404047981 */ /* 0x000ea4000c1e1500 */
[----:B--2---:R-:W0:Y:S02]  /*0380*/  I2F.S16 R0, R4 ;  /* 0x0000000400007306 */ /* 0x004e240000101400 */
[----:B0-----:R-:W-:-:S04]  /*0390*/  F2FP.BF16.F32.PACK_AB R0, RZ, R0 ;  /* 0x00000000ff00723e */ /* 0x001fc800000010ff */
[----:B------:R-:W-:Y:S01]  /*03a0*/  PRMT R18, R0, 0x7610, R18 ;  /* 0x0000761000127816 */ /* 0x000fe20000000012 */
[----:B------:R-:W-:Y:S06]  /*03b0*/  BRA `(.L_x_1144) ;  /* 0x0000000c00787947 */ /* 0x000fec0003800000 */
.L_x_1140:
        /* <DEDUP_REMOVED lines=9> */
.L_x_1148:
[----:B------:R-:W2:Y:S02]  /*0450*/  LDG.E.U16 R0, desc[UR36][R4.64] ;  /* 0x0000002404007981 */ /* 0x000ea4000c1e1500 */
[----:B--2---:R-:W-:-:S05]  /*0460*/  HADD2.F32 R0, -RZ, R0.H0_H0 ;  /* 0x20000000ff007230 */ /* 0x004fca0000004100 */
[----:B------:R-:W-:-:S04]  /*0470*/  F2FP.BF16.F32.PACK_AB R0, RZ, R0 ;  /* 0x00000000ff00723e */ /* 0x000fc800000010ff */
[----:B------:R-:W-:Y:S01]  /*0480*/  PRMT R18, R0, 0x7610, R18 ;  /* 0x0000761000127816 */ /* 0x000fe20000000012 */
[----:B------:R-:W-:Y:S06]  /*0490*/  BRA `(.L_x_1144) ;  /* 0x0000000c00407947 */ /* 0x000fec0003800000 */
.L_x_1147:
        /* <DEDUP_REMOVED lines=9> */
.L_x_1150:
[----:B------:R-:W2:Y:S02]  /*0530*/  LDG.E.U16 R4, desc[UR36][R4.64] ;  /* 0x0000002404047981 */ /* 0x000ea4000c1e1500 */
[----:B--2---:R-:W-:-:S05]  /*0540*/  HADD2.F32 R0, -RZ, R4.H0_H0 ;  /* 0x20000004ff007230 */ /* 0x004fca0000004100 */
[----:B------:R-:W-:-:S04]  /*0550*/  F2FP.BF16.F32.PACK_AB R0, RZ, R0 ;  /* 0x00000000ff00723e */ /* 0x000fc800000010ff */
[----:B------:R-:W-:Y:S01]  /*0560*/  PRMT R18, R0, 0x7610, R18 ;  /* 0x0000761000127816 */ /* 0x000fe20000000012 */
[----:B------:R-:W-:Y:S06]  /*0570*/  BRA `(.L_x_1144) ;  /* 0x0000000c00087947 */ /* 0x000fec0003800000 */
.L_x_1149:
        /* <DEDUP_REMOVED lines=9> */
.L_x_1139:
        /* <DEDUP_REMOVED lines=14> */
.L_x_1153:
        /* <DEDUP_REMOVED lines=9> */
.L_x_1152:
        /* <DEDUP_REMOVED lines=28> */
.L_x_1155:
        /* <DEDUP_REMOVED lines=16> */
.L_x_1154:
[----:B------:R0:W5:Y:S01]  /*0a40*/  LDG.E.U16 R18, desc[UR36][R4.64] ;  /* 0x0000002404127981 */ /* 0x000162000c1e1500 */
[----:B------:R-:W-:Y:S05]  /*0a50*/  BRA `(.L_x_1144) ;  /* 0x0000000400d07947 */ /* 0x000fea0003800000 */
.L_x_1151:
        /* <DEDUP_REMOVED lines=13> */
.L_x_1158:
        /* <DEDUP_REMOVED lines=21> */
.L_x_1162:
[----:B------:R-:W-:Y:S05]  /*0c80*/  BSYNC B1 ;  /* 0x0000000000017941 */ /* 0x000fea0003800000 */
.L_x_1161:
[----:B------:R-:W-:Y:S01]  /*0c90*/  LEA R5, R0, 0x3b800000, 0x17 ;  /* 0x3b80000000057811 */ /* 0x000fe200078eb8ff */
[----:B------:R-:W-:-:S05]  /*0ca0*/  IMAD.SHL.U32 R0, R3, 0x100000, RZ ;  /* 0x0010000003007824 */ /* 0x000fca00078e00ff */
[----:B------:R-:W-:-:S07]  /*0cb0*/  LOP3.LUT R0, R5, R0, R6, 0xfe, !PT ;  /* 0x0000000005007212 */ /* 0x000fce00078efe06 */
.L_x_1160:
[----:B------:R-:W-:Y:S05]  /*0cc0*/  BSYNC B0 ;  /* 0x0000000000007941 */ /* 0x000fea0003800000 */
.L_x_1159:
[----:B------:R-:W-:-:S04]  /*0cd0*/  F2FP.BF16.F32.PACK_AB R0, RZ, R0 ;  /* 0x00000000ff00723e */ /* 0x000fc800000010ff */
[----:B------:R-:W-:Y:S01]  /*0ce0*/  PRMT R18, R0, 0x7610, R18 ;  /* 0x0000761000127816 */ /* 0x000fe20000000012 */
[----:B------:R-:W-:Y:S06]  /*0cf0*/  BRA `(.L_x_1144) ;  /* 0x0000000400287947 */ /* 0x000fec0003800000 */
.L_x_1157:
        /* <DEDUP_REMOVED lines=21> */
.L_x_1166:
[----:B------:R-:W-:Y:S05]  /*0e50*/  BSYNC B1 ;  /* 0x0000000000017941 */ /* 0x000fea0003800000 */
.L_x_1165:
[----:B------:R-:W-:Y:S01]  /*0e60*/  LEA R5, R0, 0x37800000, 0x17 ;  /* 0x3780000000057811 */ /* 0x000fe200078eb8ff */
[----:B------:R-:W-:-:S05]  /*0e70*/  IMAD.SHL.U32 R0, R3, 0x200000, RZ ;  /* 0x0020000003007824 */ /* 0x000fca00078e00ff */
[----:B------:R-:W-:-:S07]  /*0e80*/  LOP3.LUT R0, R5, R0, R6, 0xfe, !PT ;  /* 0x0000000005007212 */ /* 0x000fce00078efe06 */
.L_x_1164:
[----:B------:R-:W-:Y:S05]  /*0e90*/  BSYNC B0 ;  /* 0x0000000000007941 */ /* 0x000fea0003800000 */
.L_x_1163:
[----:B------:R-:W-:-:S04]  /*0ea0*/  F2FP.BF16.F32.PACK_AB R0, RZ, R0 ;  /* 0x00000000ff00723e */ /* 0x000fc800000010ff */
[----:B------:R-:W-:Y:S01]  /*0eb0*/  PRMT R18, R0, 0x7610, R18 ;  /* 0x0000761000127816 */ /* 0x000fe20000000012 */
[----:B------:R-:W-:Y:S06]  /*0ec0*/  BRA `(.L_x_1144) ;  /* 0x0000000000b47947 */ /* 0x000fec0003800000 */
.L_x_1156:
        /* <DEDUP_REMOVED lines=14> */
.L_x_1170:
[----:B------:R-:W-:Y:S05]  /*0fb0*/  BSYNC B0 ;  /* 0x0000000000007941 */ /* 0x000fea0003800000 */
.L_x_1169:
[----:B------:R-:W-:-:S04]  /*0fc0*/  F2FP.BF16.F32.PACK_AB R0, RZ, R0 ;  /* 0x00000000ff00723e */ /* 0x000fc800000010ff */
[----:B------:R-:W-:Y:S01]  /*0fd0*/  PRMT R18, R0, 0x7610, R18 ;  /* 0x0000761000127816 */ /* 0x000fe20000000012 */
[----:B------:R-:W-:Y:S06]  /*0fe0*/  BRA `(.L_x_1144) ;  /* 0x00000000006c7947 */ /* 0x000fec0003800000 */
.L_x_1143:
        /* <DEDUP_REMOVED lines=16> */
.L_x_1171:
[----:B------:R-:W-:Y:S01]  /*10f0*/  PRMT R18, RZ, 0x7610, R18 ;  /* 0x00007610ff127816 */ /* 0x000fe20000000012 */
[----:B------:R-:W-:Y:S06]  /*1100*/  BRA `(.L_x_1144) ;  /* 0x0000000000247947 */ /* 0x000fec0003800000 */
.L_x_1168:
[----:B------:R-:W2:Y:S02]  /*1110*/  LDG.E.64 R4, desc[UR36][R4.64] ;  /* 0x0000002404047981 */ /* 0x000ea4000c1e1b00 */
[----:B--2---:R-:W0:Y:S02]  /*1120*/  I2F.U64 R0, R4 ;  /* 0x0000000400007312 */ /* 0x004e240000301000 */
[----:B0-----:R-:W-:-:S04]  /*1130*/  F2FP.BF16.F32.PACK_AB R0, RZ, R0 ;  /* 0x00000000ff00723e */ /* 0x001fc800000010ff */
[----:B------:R-:W-:Y:S01]  /*1140*/  PRMT R18, R0, 0x7610, R18 ;  /* 0x0000761000127816 */ /* 0x000fe20000000012 */
[----:B------:R-:W-:Y:S06]  /*1150*/  BRA `(.L_x_1144) ;  /* 0x0000000000107947 */ /* 0x000fec0003800000 */
.L_x_1167:
[----:B------:R-:W2:Y:S02]  /*1160*/  LDG.E R4, desc[UR36][R4.64] ;  /* 0x0000002404047981 */ /* 0x000ea4000c1e1900 */
[----:B--2---:R-:W-:-:S04]  /*1170*/  I2FP.F32.U32 R0, R4 ;  /* 0x0000000400007245 */ /* 0x004fc80000201000 */
[----:B------:R-:W-:-:S04]  /*1180*/  F2FP.BF16.F32.PACK_AB R0, RZ, R0 ;  /* 0x00000000ff00723e */ /* 0x000fc800000010ff */
[----:B------:R-:W-:-:S07]  /*1190*/  PRMT R18, R0, 0x7610, R18 ;  /* 0x0000761000127816 */ /* 0x000fce0000000012 */
.L_x_1144:
[----:B------:R-:W1:Y:S02]  /*11a0*/  S2R R23, SR_TID.X ;  /* 0x0000000000177919 */ /* 0x000e640000002100 */
[----:B-1----:R-:W-:-:S07]  /*11b0*/  VIADD R23, R23, 0x80 ;  /* 0x0000008017177836 */ /* 0x002fce0000000000 */
.L_x_1138:
[----:B------:R-:W-:Y:S05]  /*11c0*/  BSYNC B6 ;  /* 0x0000000000067941 */ /* 0x000fea0003800000 */
.L_x_1137:
[----:B------:R-:W-:Y:S01]  /*11d0*/  ISETP.GE.AND P0, PT, R23, R16, PT ;  /* 0x000000101700720c */ /* 0x000fe20003f06270 */
[----:B------:R-:W-:-:S12]  /*11e0*/  BSSY B6, `(.L_x_1172) ;  /* 0x0000111000067945 */ /* 0x000fd80003800000 */
[----:B------:R-:W-:Y:S05]  /*11f0*/  @P0 BRA `(.L_x_1173) ;  /* 0x00000010003c0947 */ /* 0x000fea0003800000 */
[----:B0-----:R-:W0:Y:S01]  /*1200*/  LDC.64 R4, c[0x0][0x220] ;  /* 0x00008800ff047b82 */ /* 0x001e220000000a00 */
        /* <DEDUP_REMOVED lines=22> */
.L_x_1177:
[----:B------:R-:W2:Y:S02]  /*1370*/  LDG.E.U8 R4, desc[UR36][R4.64] ;  /* 0x0000002404047981 */ /* 0x000ea4000c1e1100 */
[----:B--2---:R-:W-:-:S04]  /*1380*/  I2FP.F32.U32 R0, R4 ;  /* 0x0000000400007245 */ /* 0x004fc80000201000 */
[----:B------:R-:W-:-:S04]  /*1390*/  F2FP.BF16.F32.PACK_AB R0, RZ, R0 ;  /* 0x00000000ff00723e */ /* 0x000fc800000010ff */
[----:B------:R-:W-:Y:S01]  /*13a0*/  PRMT R17, R0, 0x7610, R17 ;  /* 0x0000761000117816 */ /* 0x000fe20000000011 */
[----:B------:R-:W-:Y:S06]  /*13b0*/  BRA `(.L_x_1179) ;  /* 0x0000000c00c87947 */ /* 0x000fec0003800000 */
.L_x_1176:
        /* <DEDUP_REMOVED lines=11> */
.L_x_1181:
[----:B------:R-:W2:Y:S02]  /*1470*/  LDG.E R4, desc[UR36][R4.64] ;  /* 0x0000002404047981 */ /* 0x000ea4000c1e1900 */
[----:B--2---:R-:W-:-:S04]  /*1480*/  I2FP.F32.S32 R0, R4 ;  /* 0x0000000400007245 */ /* 0x004fc80000201400 */
[----:B------:R-:W-:-:S04]  /*1490*/  F2FP.BF16.F32.PACK_AB R0, RZ, R0 ;  /* 0x00000000ff00723e */ /* 0x000fc800000010ff */
[----:B------:R-:W-:Y:S01]  /*14a0*/  PRMT R17, R0, 0x7610, R17 ;  /* 0x0000761000117816 */ /* 0x000fe20000000011 */
[----:B------:R-:W-:Y:S06]  /*14b0*/  BRA `(.L_x_1179) ;  /* 0x0000000c00887947 */ /* 0x000fec0003800000 */
.L_x_1180:
[----:B------:R-:W2:Y:S02]  /*14c0*/  LDG.E.U16 R4, desc[UR36][R4.64] ;  /* 0x0000002404047981 */ /* 0x000ea4000c1e1500 */
[----:B--2---:R-:W0:Y:S02]  /*14d0*/  I2F.S16 R0, R4 ;  /* 0x0000000400007306 */ /* 0x004e240000101400 */
[----:B0-----:R-:W-:-:S04]  /*14e0*/  F2FP.BF16.F32.PACK_AB R0, RZ, R0 ;  /* 0x00000000ff00723e */ /* 0x001fc800000010ff */
[----:B------:R-:W-:Y:S01]  /*14f0*/  PRMT R17, R0, 0x7610, R17 ;  /* 0x0000761000117816 */ /* 0x000fe20000000011 */
[----:B------:R-:W-:Y:S06]  /*1500*/  BRA `(.L_x_1179) ;  /* 0x0000000c00747947 */ /* 0x000fec0003800000 */
.L_x_1175:
        /* <DEDUP_REMOVED lines=9> */
.L_x_1183:
[----:B------:R-:W2:Y:S02]  /*15a0*/  LDG.E.U16 R0, desc[UR36][R4.64] ;  /* 0x0000002404007981 */ /* 0x000ea4000c1e1500 */
[----:B--2---:R-:W-:-:S05]  /*15b0*/  HADD2.F32 R0, -RZ, R0.H0_H0 ;  /* 0x20000000ff007230 */ /* 0x004fca0000004100 */
[----:B------:R-:W-:-:S04]  /*15c0*/  F2FP.BF16.F32.PACK_AB R0, RZ, R0 ;  /* 0x00000000ff00723e */ /* 0x000fc800000010ff */
[----:B------:R-:W-:Y:S01]  /*15d0*/  PRMT R17, R0, 0x7610, R17 ;  /* 0x0000761000117816 */ /* 0x000fe20000000011 */
[----:B------:R-:W-:Y:S06]  /*15e0*/  BRA `(.L_x_1179) ;  /* 0x0000000c003c7947 */ /* 0x000fec0003800000 */
.L_x_1182:
        /* <DEDUP_REMOVED lines=9> */
.L_x_1185:
[----:B------:R-:W2:Y:S02]  /*1680*/  LDG.E.U16 R4, desc[UR36][R4.64] ;  /* 0x0000002404047981 */ /* 0x000ea4000c1e1500 */
[----:B--2---:R-:W-:-:S05]  /*1690*/  HADD2.F32 R0, -RZ, R4.H0_H0 ;  /* 0x20000004ff007230 */ /* 0x004fca0000004100 */
[----:B------:R-:W-:-:S04]  /*16a0*/  F2FP.BF16.F32.PACK_AB R0, RZ, R0 ;  /* 0x00000000ff00723e */ /* 0x000fc800000010ff */
[----:B------:R-:W-:Y:S01]  /*16b0*/  PRMT R17, R0, 0x7610, R17 ;  /* 0x0000761000117816 */ /* 0x000fe20000000011 */
[----:B------:R-:W-:Y:S06]  /*16c0*/  BRA `(.L_x_1179) ;  /* 0x0000000c00047947 */ /* 0x000fec0003800000 */
.L_x_1184:
        /* <DEDUP_REMOVED lines=9> */
.L_x_1174:
        /* <DEDUP_REMOVED lines=14> */
.L_x_1188:
        /* <DEDUP_REMOVED lines=9> */
.L_x_1187:
        /* <DEDUP_REMOVED lines=28> */
.L_x_1190:
        /* <DEDUP_REMOVED lines=15> */
.L_x_1189:
[----:B------:R0:W5:Y:S01]  /*1b80*/  LDG.E.U16 R17, desc[UR36][R4.64] ;  /* 0x0000002404117981 */ /* 0x000162000c1e1500 */
[----:B------:R-:W-:Y:S05]  /*1b90*/  BRA `(.L_x_1179) ;  /* 0x0000000400d07947 */ /* 0x000fea0003800000 */
.L_x_1186:
        /* <DEDUP_REMOVED lines=13> */
.L_x_1193:
        /* <DEDUP_REMOVED lines=21> */
.L_x_1197:
[----:B------:R-:W-:Y:S05]  /*1dc0*/  BSYNC B1 ;  /* 0x0000000000017941 */ /* 0x000fea0003800000 */
.L_x_1196:
[----:B------:R-:W-:Y:S01]  /*1dd0*/  LEA R5, R0, 0x3b800000, 0x17 ;  /* 0x3b80000000057811 */ /* 0x000fe200078eb8ff */
[----:B------:R-:W-:-:S05]  /*1de0*/  IMAD.SHL.U32 R0, R3, 0x100000, RZ ;  /* 0x0010000003007824 */ /* 0x000fca00078e00ff */
[----:B------:R-:W-:-:S07]  /*1df0*/  LOP3.LUT R0, R5, R0, R6, 0xfe, !PT ;  /* 0x0000000005007212 */ /* 0x000fce00078efe06 */
.L_x_1195:
[----:B------:R-:W-:Y:S05]  /*1e00*/  BSYNC B0 ;  /* 0x0000000000007941 */ /* 0x000fea0003800000 */
.L_x_1194:
[----:B------:R-:W-:-:S04]  /*1e10*/  F2FP.BF16.F32.PACK_AB R0, RZ, R0 ;  /* 0x00000000ff00723e */ /* 0x000fc800000010ff */
[----:B------:R-:W-:Y:S01]  /*1e20*/  PRMT R17, R0, 0x7610, R17 ;  /* 0x0000761000117816 */ /* 0x000fe20000000011 */
[----:B------:R-:W-:Y:S06]  /*1e30*/  BRA `(.L_x_1179) ;  /* 0x0000000400287947 */ /* 0x000fec0003800000 */
.L_x_1192:
        /* <DEDUP_REMOVED lines=21> */
.L_x_1201:
[----:B------:R-:W-:Y:S05]  /*1f90*/  BSYNC B1 ;  /* 0x0000000000017941 */ /* 0x000fea0003800000 */
.L_x_1200:
[----:B------:R-:W-:Y:S01]  /*1fa0*/  LEA R5, R0, 0x37800000, 0x17 ;  /* 0x3780000000057811 */ /* 0x000fe200078eb8ff */
[----:B------:R-:W-:-:S05]  /*1fb0*/  IMAD.SHL.U32 R0, R3, 0x200000, RZ ;  /* 0x0020000003007824 */ /* 0x000fca00078e00ff */
[----:B------:R-:W-:-:S07]  /*1fc0*/  LOP3.LUT R0, R5, R0, R6, 0xfe, !PT ;  /* 0x0000000005007212 */ /* 0x000fce00078efe06 */
.L_x_1199:
[----:B------:R-:W-:Y:S05]  /*1fd0*/  BSYNC B0 ;  /* 0x0000000000007941 */ /* 0x000fea0003800000 */
.L_x_1198:
[----:B------:R-:W-:-:S04]  /*1fe0*/  F2FP.BF16.F32.PACK_AB R0, RZ, R0 ;  /* 0x00000000ff00723e */ /* 0x000fc800000010ff */
[----:B------:R-:W-:Y:S01]  /*1ff0*/  PRMT R17, R0, 0x7610, R17 ;  /* 0x0000761000117816 */ /* 0x000fe20000000011 */
[----:B------:R-:W-:Y:S06]  /*2000*/  BRA `(.L_x_1179) ;  /* 0x0000000000b47947 */ /* 0x000fec0003800000 */
.L_x_1191:
        /* <DEDUP_REMOVED lines=14> */
.L_x_1205:
[----:B------:R-:W-:Y:S05]  /*20f0*/  BSYNC B0 ;  /* 0x0000000000007941 */ /* 0x000fea0003800000 */
.L_x_1204:
[----:B------:R-:W-:-:S04]  /*2100*/  F2FP.BF16.F32.PACK_AB R0, RZ, R0 ;  /* 0x00000000ff00723e */ /* 0x000fc800000010ff */
[----:B------:R-:W-:Y:S01]  /*2110*/  PRMT R17, R0, 0x7610, R17 ;  /* 0x0000761000117816 */ /* 0x000fe20000000011 */
[----:B------:R-:W-:Y:S06]  /*2120*/  BRA `(.L_x_1179) ;  /* 0x00000000006c7947 */ /* 0x000fec0003800000 */
.L_x_1178:
        /* <DEDUP_REMOVED lines=16> */
.L_x_1206:
[----:B------:R-:W-:Y:S01]  /*2230*/  PRMT R17, RZ, 0x7610, R17 ;  /* 0x00007610ff117816 */ /* 0x000fe20000000011 */
[----:B------:R-:W-:Y:S06]  /*2240*/  BRA `(.L_x_1179) ;  /* 0x0000000000247947 */ /* 0x000fec0003800000 */
.L_x_1203:
[----:B------:R-:W2:Y:S02]  /*2250*/  LDG.E.64 R4, desc[UR36][R4.64] ;  /* 0x0000002404047981 */ /* 0x000ea4000c1e1b00 */
[----:B--2---:R-:W0:Y:S02]  /*2260*/  I2F.U64 R0, R4 ;  /* 0x0000000400007312 */ /* 0x004e240000301000 */
[----:B0-----:R-:W-:-:S04]  /*2270*/  F2FP.BF16.F32.PACK_AB R0, RZ, R0 ;  /* 0x00000000ff00723e */ /* 0x001fc800000010ff */
[----:B------:R-:W-:Y:S01]  /*2280*/  PRMT R17, R0, 0x7610, R17 ;  /* 0x0000761000117816 */ /* 0x000fe20000000011 */
[----:B------:R-:W-:Y:S06]  /*2290*/  BRA `(.L_x_1179) ;  /* 0x0000000000107947 */ /* 0x000fec0003800000 */
.L_x_1202:
[----:B------:R-:W2:Y:S02]  /*22a0*/  LDG.E R4, desc[UR36][R4.64] ;  /* 0x0000002404047981 */ /* 0x000ea4000c1e1900 */
[----:B--2---:R-:W-:-:S04]  /*22b0*/  I2FP.F32.U32 R0, R4 ;  /* 0x0000000400007245 */ /* 0x004fc80000201000 */
[----:B------:R-:W-:-:S04]  /*22c0*/  F2FP.BF16.F32.PACK_AB R0, RZ, R0 ;  /* 0x00000000ff00723e */ /* 0x000fc800000010ff */
[----:B------:R-:W-:-:S07]  /*22d0*/  PRMT R17, R0, 0x7610, R17 ;  /* 0x0000761000117816 */ /* 0x000fce0000000011 */
.L_x_1179:
[----:B------:R-:W-:-:S07]  /*22e0*/  VIADD R23, R23, 0x80 ;  /* 0x0000008017177836 */ /* 0x000fce0000000000 */
.L_x_1173:
[----:B------:R-:W-:Y:S05]  /*22f0*/  BSYNC B6 ;  /* 0x0000000000067941 */ /* 0x000fea0003800000 */
.L_x_1172:
[----:B------:R-:W-:Y:S01]  /*2300*/  ISETP.GE.AND P0, PT, R23, R16, PT ;  /* 0x000000101700720c */ /* 0x000fe20003f06270 */
[----:B------:R-:W-:Y:S01]  /*2310*/  BSSY B6, `(.L_x_1207) ;  /* 0x0000113000067945 */ /* 0x000fe20003800000 */
[----:B------:R-:W-:Y:S02]  /*2320*/  PRMT R19, RZ, 0x7610, R19 ;  /* 0x00007610ff137816 */ /* 0x000fe40000000013 */
[----:B------:R-:W-:-:S09]  /*2330*/  PRMT R24, RZ, 0x7610, R24 ;  /* 0x00007610ff187816 */ /* 0x000fd20000000018 */
        /* <DEDUP_REMOVED lines=24> */
.L_x_1212:
[----:B------:R-:W2:Y:S02]  /*24c0*/  LDG.E.U8 R4, desc[UR36][R4.64] ;  /* 0x0000002404047981 */ /* 0x000ea4000c1e1100 */
[----:B--2---:R-:W-:-:S04]  /*24d0*/  I2FP.F32.U32 R0, R4 ;  /* 0x0000000400007245 */ /* 0x004fc80000201000 */
[----:B------:R-:W-:-:S04]  /*24e0*/  F2FP.BF16.F32.PACK_AB R0, RZ, R0 ;  /* 0x00000000ff00723e */ /* 0x000fc800000010ff */
[----:B------:R-:W-:Y:S01]  /*24f0*/  PRMT R24, R0, 0x7610, R24 ;  /* 0x0000761000187816 */ /* 0x000fe20000000018 */
[----:B------:R-:W-:Y:S06]  /*2500*/  BRA `(.L_x_1214) ;  /* 0x0000000c00c87947 */ /* 0x000fec0003800000 */
.L_x_1211:
        /* <DEDUP_REMOVED lines=11> */
.L_x_1216:
[----:B------:R-:W2:Y:S02]  /*25c0*/  LDG.E R4, desc[UR36][R4.64] ;  /* 0x0000002404047981 */ /* 0x000ea4000c1e1900 */
[----:B--2---:R-:W-:-:S04]  /*25d0*/  I2FP.F32.S32 R0, R4 ;  /* 0x0000000400007245 */ /* 0x004fc80000201400 */
[----:B------:R-:W-:-:S04]  /*25e0*/  F2FP.BF16.F32.PACK_AB R0, RZ, R0 ;  /* 0x00000000ff00723e */ /* 0x000fc800000010ff */
[----:B------:R-:W-:Y:S01]  /*25f0*/  PRMT R24, R0, 0x7610, R24 ;  /* 0x0000761000187816 */ /* 0x000fe20000000018 */
[----:B------:R-:W-:Y:S06]  /*2600*/  BRA `(.L_x_1214) ;  /* 0x0000000c00887947 */ /* 0x000fec0003800000 */
.L_x_1215:
[----:B------:R-:W2:Y:S02]  /*2610*/  LDG.E.U16 R4, desc[UR36][R4.64] ;  /* 0x0000002404047981 */ /* 0x000ea4000c1e1500 */
[----:B--2---:R-:W0:Y:S02]  /*2620*/  I2F.S16 R0, R4 ;  /* 0x0000000400007306 */ /* 0x004e240000101400 */
[----:B0-----:R-:W-:-:S04]  /*2630*/  F2FP.BF16.F32.PACK_AB R0, RZ, R0 ;  /* 0x00000000ff00723e */ /* 0x001fc800000010ff */
[----:B------:R-:W-:Y:S01]  /*2640*/  PRMT R24, R0, 0x7610, R24 ;  /* 0x0000761000187816 */ /* 0x000fe20000000018 */
[----:B------:R-:W-:Y:S06]  /*2650*/  BRA `(.L_x_1214) ;  /* 0x0000000c00747947 */ /* 0x000fec0003800000 */
.L_x_1210:
        /* <DEDUP_REMOVED lines=9> */
.L_x_1218:
[----:B------:R-:W2:Y:S02]  /*26f0*/  LDG.E.U16 R0, desc[UR36][R4.64] ;  /* 0x0000002404007981 */ /* 0x000ea4000c1e1500 */
[----:B--2---:R-:W-:-:S05]  /*2700*/  HADD2.F32 R0, -RZ, R0.H0_H0 ;  /* 0x20000000ff007230 */ /* 0x004fca0000004100 */
[----:B------:R-:W-:-:S04]  /*2710*/  F2FP.BF16.F32.PACK_AB R0, RZ, R0 ;  /* 0x00000000ff00723e */ /* 0x000fc800000010ff */
[----:B------:R-:W-:Y:S01]  /*2720*/  PRMT R24, R0, 0x7610, R24 ;  /* 0x0000761000187816 */ /* 0x000fe20000000018 */
[----:B------:R-:W-:Y:S06]  /*2730*/  BRA `(.L_x_1214) ;  /* 0x0000000c003c7947 */ /* 0x000fec0003800000 */
.L_x_1217:
        /* <DEDUP_REMOVED lines=9> */
.L_x_1220:
[----:B------:R-:W2:Y:S02]  /*27d0*/  LDG.E.U16 R4, desc[UR36][R4.64] ;  /* 0x0000002404047981 */ /* 0x000ea4000c1e1500 */
[----:B--2---:R-:W-:-:S05]  /*27e0*/  HADD2.F32 R0, -RZ, R4.H0_H0 ;  /* 0x20000004ff007230 */ /* 0x004fca0000004100 */
[----:B------:R-:W-:-:S04]  /*27f0*/  F2FP.BF16.F32.PACK_AB R0, RZ, R0 ;  /* 0x00000000ff00723e */ /* 0x000fc800000010ff */
[----:B------:R-:W-:Y:S01]  /*2800*/  PRMT R24, R0, 0x7610, R24 ;  /* 0x0000761000187816 */ /* 0x000fe20000000018 */
[----:B------:R-:W-:Y:S06]  /*2810*/  BRA `(.L_x_1214) ;  /* 0x0000000c00047947 */ /* 0x000fec0003800000 */
.L_x_1219:
        /* <DEDUP_REMOVED lines=9> */
.L_x_1209:
        /* <DEDUP_REMOVED lines=14> */
.L_x_1223:
        /* <DEDUP_REMOVED lines=9> */
.L_x_1222:
        /* <DEDUP_REMOVED lines=28> */
.L_x_1225:
        /* <DEDUP_REMOVED lines=15> */
.L_x_1224:
[----:B------:R0:W5:Y:S01]  /*2cd0*/  LDG.E.U16 R24, desc[UR36][R4.64] ;  /* 0x0000002404187981 */ /* 0x000162000c1e1500 */
[----:B------:R-:W-:Y:S05]  /*2ce0*/  BRA `(.L_x_1214) ;  /* 0x0000000400d07947 */ /* 0x000fea0003800000 */
.L_x_1221:
        /* <DEDUP_REMOVED lines=13> */
.L_x_1228:
        /* <DEDUP_REMOVED lines=21> */
.L_x_1232:
[----:B------:R-:W-:Y:S05]  /*2f10*/  BSYNC B1 ;  /* 0x0000000000017941 */ /* 0x000fea0003800000 */
.L_x_1231:
[----:B------:R-:W-:Y:S01]  /*2f20*/  LEA R5, R0, 0x3b800000, 0x17 ;  /* 0x3b80000000057811 */ /* 0x000fe200078eb8ff */
[----:B------:R-:W-:-:S05]  /*2f30*/  IMAD.SHL.U32 R0, R3, 0x100000, RZ ;  /* 0x0010000003007824 */ /* 0x000fca00078e00ff */
[----:B------:R-:W-:-:S07]  /*2f40*/  LOP3.LUT R0, R5, R0, R6, 0xfe, !PT ;  /* 0x0000000005007212 */ /* 0x000fce00078efe06 */
.L_x_1230:
[----:B------:R-:W-:Y:S05]  /*2f50*/  BSYNC B0 ;  /* 0x0000000000007941 */ /* 0x000fea0003800000 */
.L_x_1229:
[----:B------:R-:W-:-:S04]  /*2f60*/  F2FP.BF16.F32.PACK_AB R0, RZ, R0 ;  /* 0x00000000ff00723e */ /* 0x000fc800000010ff */
[----:B------:R-:W-:Y:S01]  /*2f70*/  PRMT R24, R0, 0x7610, R24 ;  /* 0x0000761000187816 */ /* 0x000fe20000000018 */
[----:B------:R-:W-:Y:S06]  /*2f80*/  BRA `(.L_x_1214) ;  /* 0x0000000400287947 */ /* 0x000fec0003800000 */
.L_x_1227:
        /* <DEDUP_REMOVED lines=21> */
.L_x_1236:
[----:B------:R-:W-:Y:S05]  /*30e0*/  BSYNC B1 ;  /* 0x0000000000017941 */ /* 0x000fea0003800000 */
.L_x_1235:
[----:B------:R-:W-:Y:S01]  /*30f0*/  LEA R5, R0, 0x37800000, 0x17 ;  /* 0x3780000000057811 */ /* 0x000fe200078eb8ff */
[----:B------:R-:W-:-:S05]  /*3100*/  IMAD.SHL.U32 R0, R3, 0x200000, RZ ;  /* 0x0020000003007824 */ /* 0x000fca00078e00ff */
[----:B------:R-:W-:-:S07]  /*3110*/  LOP3.LUT R0, R5, R0, R6, 0xfe, !PT ;  /* 0x0000000005007212 */ /* 0x000fce00078efe06 */
.L_x_1234:
[----:B------:R-:W-:Y:S05]  /*3120*/  BSYNC B0 ;  /* 0x0000000000007941 */ /* 0x000fea0003800000 */
.L_x_1233:
[----:B------:R-:W-:-:S04]  /*3130*/  F2FP.BF16.F32.PACK_AB R0, RZ, R0 ;  /* 0x00000000ff00723e */ /* 0x000fc800000010ff */
[----:B------:R-:W-:Y:S01]  /*3140*/  PRMT R24, R0, 0x7610, R24 ;  /* 0x0000761000187816 */ /* 0x000fe20000000018 */
[----:B------:R-:W-:Y:S06]  /*3150*/  BRA `(.L_x_1214) ;  /* 0x0000000000b47947 */ /* 0x000fec0003800000 */
.L_x_1226:
        /* <DEDUP_REMOVED lines=14> */
.L_x_1240:
[----:B------:R-:W-:Y:S05]  /*3240*/  BSYNC B0 ;  /* 0x0000000000007941 */ /* 0x000fea0003800000 */
.L_x_1239:
[----:B------:R-:W-:-:S04]  /*3250*/  F2FP.BF16.F32.PACK_AB R0, RZ, R0 ;  /* 0x00000000ff00723e */ /* 0x000fc800000010ff */
[----:B------:R-:W-:Y:S01]  /*3260*/  PRMT R24, R0, 0x7610, R24 ;  /* 0x0000761000187816 */ /* 0x000fe20000000018 */
[----:B------:R-:W-:Y:S06]  /*3270*/  BRA `(.L_x_1214) ;  /* 0x00000000006c7947 */ /* 0x000fec0003800000 */
.L_x_1213:
        /* <DEDUP_REMOVED lines=16> */
.L_x_1241:
[----:B------:R-:W-:Y:S01]  /*3380*/  PRMT R24, RZ, 0x7610, R24 ;  /* 0x00007610ff187816 */ /* 0x000fe20000000018 */
[----:B------:R-:W-:Y:S06]  /*3390*/  BRA `(.L_x_1214) ;  /* 0x0000000000247947 */ /* 0x000fec0003800000 */
.L_x_1238:
[----:B------:R-:W2:Y:S02]  /*33a0*/  LDG.E.64 R4, desc[UR36][R4.64] ;  /* 0x0000002404047981 */ /* 0x000ea4000c1e1b00 */
[----:B--2---:R-:W0:Y:S02]  /*33b0*/  I2F.U64 R0, R4 ;  /* 0x0000000400007312 */ /* 0x004e240000301000 */
[----:B0-----:R-:W-:-:S04]  /*33c0*/  F2FP.BF16.F32.PACK_AB R0, RZ, R0 ;  /* 0x00000000ff00723e */ /* 0x001fc800000010ff */
[----:B------:R-:W-:Y:S01]  /*33d0*/  PRMT R24, R0, 0x7610, R24 ;  /* 0x0000761000187816 */ /* 0x000fe20000000018 */
[----:B------:R-:W-:Y:S06]  /*33e0*/  BRA `(.L_x_1214) ;  /* 0x0000000000107947 */ /* 0x000fec0003800000 */
.L_x_1237:
[----:B------:R-:W2:Y:S02]  /*33f0*/  LDG.E R4, desc[UR36][R4.64] ;  /* 0x0000002404047981 */ /* 0x000ea4000c1e1900 */
[----:B--2---:R-:W-:-:S04]  /*3400*/  I2FP.F32.U32 R0, R4 ;  /* 0x0000000400007245 */ /* 0x004fc80000201000 */
[----:B------:R-:W-:-:S04]  /*3410*/  F2FP.BF16.F32.PACK_AB R0, RZ, R0 ;  /* 0x00000000ff00723e */ /* 0x000fc800000010ff */
[----:B------:R-:W-:-:S07]  /*3420*/  PRMT R24, R0, 0x7610, R24 ;  /* 0x0000761000187816 */ /* 0x000fce0000000018 */
.L_x_1214:
[----:B------:R-:W-:-:S07]  /*3430*/  VIADD R23, R23, 0x80 ;  /* 0x0000008017177836 */ /* 0x000fce0000000000 */
.L_x_1208:
[----:B------:R-:W-:Y:S05]  /*3440*/  BSYNC B6 ;  /* 0x0000000000067941 */ /* 0x000fea0003800000 */
.L_x_1207:
[----:B------:R-:W-:Y:S01]  /*3450*/  ISETP.GE.AND P0, PT, R23, R16, PT ;  /* 0x000000101700720c */ /* 0x000fe20003f06270 */
[----:B------:R-:W-:-:S12]  /*3460*/  BSSY B6, `(.L_x_1242) ;  /* 0x000010f000067945 */ /* 0x000fd80003800000 */
        /* <DEDUP_REMOVED lines=23> */
.L_x_1247:
[----:B------:R-:W2:Y:S02]  /*35e0*/  LDG.E.U8 R4, desc[UR36][R4.64] ;  /* 0x0000002404047981 */ /* 0x000ea4000c1e1100 */
[----:B--2---:R-:W-:-:S04]  /*35f0*/  I2FP.F32.U32 R0, R4 ;  /* 0x0000000400007245 */ /* 0x004fc80000201000 */
[----:B------:R-:W-:-:S04]  /*3600*/  F2FP.BF16.F32.PACK_AB R0, RZ, R0 ;  /* 0x00000000ff00723e */ /* 0x000fc800000010ff */
[----:B------:R-:W-:Y:S01]  /*3610*/  PRMT R19, R0, 0x7610, R19 ;  /* 0x0000761000137816 */ /* 0x000fe20000000013 */
[----:B------:R-:W-:Y:S06]  /*3620*/  BRA `(.L_x_1243) ;  /* 0x0000000c00c87947 */ /* 0x000fec0003800000 */
.L_x_1246:
        /* <DEDUP_REMOVED lines=11> */
.L_x_1250:
[----:B------:R-:W2:Y:S02]  /*36e0*/  LDG.E R4, desc[UR36][R4.64] ;  /* 0x0000002404047981 */ /* 0x000ea4000c1e1900 */
[----:B--2---:R-:W-:-:S04]  /*36f0*/  I2FP.F32.S32 R0, R4 ;  /* 0x0000000400007245 */ /* 0x004fc80000201400 */
[----:B------:R-:W-:-:S04]  /*3700*/  F2FP.BF16.F32.PACK_AB R0, RZ, R0 ;  /* 0x00000000ff00723e */ /* 0x000fc800000010ff */
[----:B------:R-:W-:Y:S01]  /*3710*/  PRMT R19, R0, 0x7610, R19 ;  /* 0x0000761000137816 */ /* 0x000fe20000000013 */
[----:B------:R-:W-:Y:S06]  /*3720*/  BRA `(.L_x_1243) ;  /* 0x0000000c00887947 */ /* 0x000fec0003800000 */
.L_x_1249:
[----:B------:R-:W2:Y:S02]  /*3730*/  LDG.E.U16 R4, desc[UR36][R4.64] ;  /* 0x0000002404047981 */ /* 0x000ea4000c1e1500 */
[----:B--2---:R-:W0:Y:S02]  /*3740*/  I2F.S16 R0, R4 ;  /* 0x0000000400007306 */ /* 0x004e240000101400 */
[----:B0-----:R-:W-:-:S04]  /*3750*/  F2FP.BF16.F32.PACK_AB R0, RZ, R0 ;  /* 0x00000000ff00723e */ /* 0x001fc800000010ff */
[----:B------:R-:W-:Y:S01]  /*3760*/  PRMT R19, R0, 0x7610, R19 ;  /* 0x0000761000137816 */ /* 0x000fe20000000013 */
[----:B------:R-:W-:Y:S06]  /*3770*/  BRA `(.L_x_1243) ;  /* 0x0000000c00747947 */ /* 0x000fec0003800000 */
.L_x_1245:
        /* <DEDUP_REMOVED lines=9> */
.L_x_1252:
[----:B------:R-:W2:Y:S02]  /*3810*/  LDG.E.U16 R0, desc[UR36][R4.64] ;  /* 0x0000002404007981 */ /* 0x000ea4000c1e1500 */
[----:B--2---:R-:W-:-:S05]  /*3820*/  HADD2.F32 R0, -RZ, R0.H0_H0 ;  /* 0x20000000ff007230 */ /* 0x004fca0000004100 */
[----:B------:R-:W-:-:S04]  /*3830*/  F2FP.BF16.F32.PACK_AB R0, RZ, R0 ;  /* 0x00000000ff00723e */ /* 0x000fc800000010ff */
[----:B------:R-:W-:Y:S01]  /*3840*/  PRMT R19, R0, 0x7610, R19 ;  /* 0x0000761000137816 */ /* 0x000fe20000000013 */
[----:B------:R-:W-:Y:S06]  /*3850*/  BRA `(.L_x_1243) ;  /* 0x0000000c003c7947 */ /* 0x000fec0003800000 */
.L_x_1251:
        /* <DEDUP_REMOVED lines=9> */
.L_x_1254:
[----:B------:R-:W2:Y:S02]  /*38f0*/  LDG.E.U16 R4, desc[UR36][R4.64] ;  /* 0x0000002404047981 */ /* 0x000ea4000c1e1500 */
[----:B--2---:R-:W-:-:S05]  /*3900*/  HADD2.F32 R0, -RZ, R4.H0_H0 ;  /* 0x20000004ff007230 */ /* 0x004fca0000004100 */
[----:B------:R-:W-:-:S04]  /*3910*/  F2FP.BF16.F32.PACK_AB R0, RZ, R0 ;  /* 0x00000000ff00723e */ /* 0x000fc800000010ff */
[----:B------:R-:W-:Y:S01]  /*3920*/  PRMT R19, R0, 0x7610, R19 ;  /* 0x0000761000137816 */ /* 0x000fe20000000013 */
[----:B------:R-:W-:Y:S06]  /*3930*/  BRA `(.L_x_1243) ;  /* 0x0000000c00047947 */ /* 0x000fec0003800000 */
.L_x_1253:
        /* <DEDUP_REMOVED lines=9> */
.L_x_1244:
        /* <DEDUP_REMOVED lines=14> */
.L_x_1257:
        /* <DEDUP_REMOVED lines=9> */
.L_x_1256:
        /* <DEDUP_REMOVED lines=28> */
.L_x_1259:
        /* <DEDUP_REMOVED lines=15> */
.L_x_1258:
[----:B------:R1:W5:Y:S01]  /*3df0*/  LDG.E.U16 R19, desc[UR36][R4.64] ;  /* 0x0000002404137981 */ /* 0x000362000c1e1500 */
[----:B------:R-:W-:Y:S05]  /*3e00*/  BRA `(.L_x_1243) ;  /* 0x0000000400d07947 */ /* 0x000fea0003800000 */
.L_x_1255:
        /* <DEDUP_REMOVED lines=13> */
.L_x_1262:
        /* <DEDUP_REMOVED lines=21> */
.L_x_1266:
[----:B------:R-:W-:Y:S05]  /*4030*/  BSYNC B1 ;  /* 0x0000000000017941 */ /* 0x000fea0003800000 */
.L_x_1265:
[----:B------:R-:W-:Y:S01]  /*4040*/  LEA R5, R0, 0x3b800000, 0x17 ;  /* 0x3b80000000057811 */ /* 0x000fe200078eb8ff */
[----:B------:R-:W-:-:S05]  /*4050*/  IMAD.SHL.U32 R0, R3, 0x100000, RZ ;  /* 0x0010000003007824 */ /* 0x000fca00078e00ff */
[----:B------:R-:W-:-:S07]  /*4060*/  LOP3.LUT R0, R5, R0, R6, 0xfe, !PT ;  /* 0x0000000005007212 */ /* 0x000fce00078efe06 */
.L_x_1264:
[----:B------:R-:W-:Y:S05]  /*4070*/  BSYNC B0 ;  /* 0x0000000000007941 */ /* 0x000fea0003800000 */
.L_x_1263:
[----:B------:R-:W-:-:S04]  /*4080*/  F2FP.BF16.F32.PACK_AB R0, RZ, R0 ;  /* 0x00000000ff00723e */ /* 0x000fc800000010ff */
[----:B------:R-:W-:Y:S01]  /*4090*/  PRMT R19, R0, 0x7610, R19 ;  /* 0x0000761000137816 */ /* 0x000fe20000000013 */
[----:B------:R-:W-:Y:S06]  /*40a0*/  BRA `(.L_x_1243) ;  /* 0x0000000400287947 */ /* 0x000fec0003800000 */
.L_x_1261:
        /* <DEDUP_REMOVED lines=21> */
.L_x_1270:
[----:B------:R-:W-:Y:S05]  /*4200*/  BSYNC B1 ;  /* 0x0000000000017941 */ /* 0x000fea0003800000 */
.L_x_1269:
[----:B------:R-:W-:Y:S01]  /*4210*/  LEA R5, R0, 0x37800000, 0x17 ;  /* 0x3780000000057811 */ /* 0x000fe200078eb8ff */
[----:B------:R-:W-:-:S05]  /*4220*/  IMAD.SHL.U32 R0, R3, 0x200000, RZ ;  /* 0x0020000003007824 */ /* 0x000fca00078e00ff */
[----:B------:R-:W-:-:S07]  /*4230*/  LOP3.LUT R0, R5, R0, R6, 0xfe, !PT ;  /* 0x0000000005007212 */ /* 0x000fce00078efe06 */
.L_x_1268:
[----:B------:R-:W-:Y:S05]  /*4240*/  BSYNC B0 ;  /* 0x0000000000007941 */ /* 0x000fea0003800000 */
.L_x_1267:
[----:B------:R-:W-:-:S04]  /*4250*/  F2FP.BF16.F32.PACK_AB R0, RZ, R0 ;  /* 0x00000000ff00723e */ /* 0x000fc800000010ff */
[----:B------:R-:W-:Y:S01]  /*4260*/  PRMT R19, R0, 0x7610, R19 ;  /* 0x0000761000137816 */ /* 0x000fe20000000013 */
[----:B------:R-:W-:Y:S06]  /*4270*/  BRA `(.L_x_1243) ;  /* 0x0000000000b47947 */ /* 0x000fec0003800000 */
.L_x_1260:
        /* <DEDUP_REMOVED lines=14> */
.L_x_1274:
[----:B------:R-:W-:Y:S05]  /*4360*/  BSYNC B0 ;  /* 0x0000000000007941 */ /* 0x000fea0003800000 */
.L_x_1273:
[----:B------:R-:W-:-:S04]  /*4370*/  F2FP.BF16.F32.PACK_AB R0, RZ, R0 ;  /* 0x00000000ff00723e */ /* 0x000fc800000010ff */
[----:B------:R-:W-:Y:S01]  /*4380*/  PRMT R19, R0, 0x7610, R19 ;  /* 0x0000761000137816 */ /* 0x000fe20000000013 */
[----:B------:R-:W-:Y:S06]  /*4390*/  BRA `(.L_x_1243) ;  /* 0x00000000006c7947 */ /* 0x000fec0003800000 */
.L_x_1248:
        /* <DEDUP_REMOVED lines=16> */
.L_x_1275:
[----:B------:R-:W-:Y:S01]  /*44a0*/  PRMT R19, RZ, 0x7610, R19 ;  /* 0x00007610ff137816 */ /* 0x000fe20000000013 */
[----:B------:R-:W-:Y:S06]  /*44b0*/  BRA `(.L_x_1243) ;  /* 0x0000000000247947 */ /* 0x000fec0003800000 */
.L_x_1272:
[----:B------:R-:W2:Y:S02]  /*44c0*/  LDG.E.64 R4, desc[UR36][R4.64] ;  /* 0x0000002404047981 */ /* 0x000ea4000c1e1b00 */
[----:B--2---:R-:W0:Y:S02]  /*44d0*/  I2F.U64 R0, R4 ;  /* 0x0000000400007312 */ /* 0x004e240000301000 */
[----:B0-----:R-:W-:-:S04]  /*44e0*/  F2FP.BF16.F32.PACK_AB R0, RZ, R0 ;  /* 0x00000000ff00723e */ /* 0x001fc800000010ff */
[----:B------:R-:W-:Y:S01]  /*44f0*/  PRMT R19, R0, 0x7610, R19 ;  /* 0x0000761000137816 */ /* 0x000fe20000000013 */
[----:B------:R-:W-:Y:S06]  /*4500*/  BRA `(.L_x_1243) ;  /* 0x0000000000107947 */ /* 0x000fec0003800000 */
.L_x_1271:
[----:B------:R-:W2:Y:S02]  /*4510*/  LDG.E R4, desc[UR36][R4.64] ;  /* 0x0000002404047981 */ /* 0x000ea4000c1e1900 */
[----:B--2---:R-:W-:-:S04]  /*4520*/  I2FP.F32.U32 R0, R4 ;  /* 0x0000000400007245 */ /* 0x004fc80000201000 */
[----:B------:R-:W-:-:S04]  /*4530*/  F2FP.BF16.F32.PACK_AB R0, RZ, R0 ;  /* 0x00000000ff00723e */ /* 0x000fc800000010ff */
[----:B------:R-:W-:-:S07]  /*4540*/  PRMT R19, R0, 0x7610, R19 ;  /* 0x0000761000137816 */ /* 0x000fce0000000013 */
.L_x_1243:
[----:B------:R-:W-:Y:S05]  /*4550*/  BSYNC B6 ;  /* 0x0000000000067941 */ /* 0x000fea0003800000 */
.L_x_1242:
[----:B------:R-:W2:Y:S01]  /*4560*/  S2R R25, SR_TID.X ;  /* 0x0000000000197919 */ /* 0x000ea20000002100 */
[----:B01----:R-:W0:Y:S01]  /*4570*/  LDC.U16 R4, c[0x0][0x216] ;  /* 0x00008580ff047b82 */ /* 0x003e220000000400 */
[----:B------:R-:W-:Y:S01]  /*4580*/  BSSY B6, `(.L_x_1276) ;  /* 0x000012e000067945 */ /* 0x000fe20003800000 */
[C---:B--2---:R-:W-:Y:S01]  /*4590*/  VIADD R5, R25.reuse, 0x100 ;  /* 0x0000010019057836 */ /* 0x044fe20000000000 */
[C---:B------:R-:W-:Y:S01]  /*45a0*/  ISETP.GE.AND P3, PT, R25.reuse, R16, PT ;  /* 0x000000101900720c */ /* 0x040fe20003f66270 */
[----:B------:R-:W-:-:S03]  /*45b0*/  VIADD R23, R25, 0x80 ;  /* 0x0000008019177836 */ /* 0x000fc60000000000 */
[-C--:B------:R-:W-:Y:S01]  /*45c0*/  ISETP.GE.AND P1, PT, R5, R16.reuse, PT ;  /* 0x000000100500720c */ /* 0x080fe20003f26270 */
[----:B------:R-:W-:Y:S01]  /*45d0*/  VIADD R5, R25, 0x180 ;  /* 0x0000018019057836 */ /* 0x000fe20000000000 */
[----:B------:R-:W-:-:S04]  /*45e0*/  ISETP.GE.AND P0, PT, R23, R16, PT ;  /* 0x000000101700720c */ /* 0x000fc80003f06270 */
[----:B------:R-:W-:-:S03]  /*45f0*/  ISETP.GE.AND P2, PT, R5, R16, PT ;  /* 0x000000100500720c */ /* 0x000fc60003f46270 */
[----:B0-----:R-:W-:Y:S02]  /*4600*/  @!P3 IMAD.U32 R0, R4, 0x10000, RZ ;  /* 0x000100000400b824 */ /* 0x001fe400078e00ff */
[----:B-----5:R-:W-:Y:S02]  /*4610*/  @!P3 IMAD.U32 R18, R18, 0x10000, RZ ;  /* 0x000100001212b824 */ /* 0x020fe400078e00ff */
[----:B------:R0:W1:Y:S01]  /*4620*/  @!P3 MUFU.RCP R7, R0 ;  /* 0x000000000007b308 */ /* 0x0000620000001000 */
[C---:B------:R-:W-:Y:S02]  /*4630*/  @!P1 IMAD.U32 R6, R4.reuse, 0x10000, RZ ;  /* 0x0001000004069824 */ /* 0x040fe400078e00ff */
[----:B------:R-:W-:Y:S02]  /*4640*/  @!P0 IMAD.U32 R5, R4, 0x10000, RZ ;  /* 0x0001000004058824 */ /* 0x000fe400078e00ff */
[----:B------:R-:W-:Y:S02]  /*4650*/  @!P1 IMAD.U32 R24, R24, 0x10000, RZ ;  /* 0x0001000018189824 */ /* 0x000fe400078e00ff */
[----:B------:R-:W-:Y:S01]  /*4660*/  @!P2 IMAD.U32 R8, R4, 0x10000, RZ ;  /* 0x000100000408a824 */ /* 0x000fe200078e00ff */
[----:B------:R-:W2:Y:S01]  /*4670*/  @!P1 MUFU.RCP R9, R6 ;  /* 0x0000000600099308 */ /* 0x000ea20000001000 */
[----:B0-----:R-:W-:-:S07]  /*4680*/  @!P0 IMAD.U32 R0, R17, 0x10000, RZ ;  /* 0x0001000011008824 */ /* 0x001fce00078e00ff */
[----:B------:R-:W0:Y:S01]  /*4690*/  @!P0 MUFU.RCP R5, R5 ;  /* 0x0000000500058308 */ /* 0x000e220000001000 */
[----:B-1----:R-:W-:Y:S02]  /*46a0*/  @!P3 FMUL.FTZ R4, R18, R7 ;  /* 0x000000071204b220 */ /* 0x002fe40000410000 */
[----:B------:R-:W1:Y:S05]  /*46b0*/  LDC.U8 R18, c[0x0][0x234] ;  /* 0x00008d00ff127b82 */ /* 0x000e6a0000000000 */
        /* <DEDUP_REMOVED lines=32> */
.L_x_1281:
[----:B------:R-:W-:Y:S02]  /*48c0*/  IMAD.U32 R5, R3, 0x10000, RZ ;  /* 0x0001000003057824 */ /* 0x000fe400078e00ff */
[----:B------:R-:W-:-:S04]  /*48d0*/  IMAD.MOV.U32 R25, RZ, RZ, R23 ;  /* 0x000000ffff197224 */ /* 0x000fc800078e0017 */
[----:B------:R-:W1:Y:S02]  /*48e0*/  F2I.S64.TRUNC R4, R5 ;  /* 0x0000000500047311 */ /* 0x000e64000020d900 */
[----:B-1----:R1:W-:Y:S01]  /*48f0*/  STG.E.U8 desc[UR36][R8.64], R4 ;  /* 0x0000000408007986 */ /* 0x0023e2000c101124 */
[----:B------:R-:W-:Y:S05]  /*4900*/  BRA `(.L_x_1277) ;  /* 0x0000000c00d47947 */ /* 0x000fea0003800000 */
.L_x_1280:
        /* <DEDUP_REMOVED lines=11> */
.L_x_1284:
[----:B------:R-:W-:Y:S02]  /*49c0*/  IMAD.U32 R3, R3, 0x10000, RZ ;  /* 0x0001000003037824 */ /* 0x000fe400078e00ff */
[----:B------:R-:W-:-:S04]  /*49d0*/  IMAD.MOV.U32 R25, RZ, RZ, R23 ;  /* 0x000000ffff197224 */ /* 0x000fc800078e0017 */
[----:B------:R-:W1:Y:S02]  /*49e0*/  F2I.FTZ.TRUNC.NTZ R3, R3 ;  /* 0x0000000300037305 */ /* 0x000e64000021f100 */
[----:B-1----:R1:W-:Y:S01]  /*49f0*/  STG.E desc[UR36][R8.64], R3 ;  /* 0x0000000308007986 */ /* 0x0023e2000c101924 */
[----:B------:R-:W-:Y:S05]  /*4a00*/  BRA `(.L_x_1277) ;  /* 0x0000000c00947947 */ /* 0x000fea0003800000 */
.L_x_1283:
[----:B------:R-:W-:Y:S02]  /*4a10*/  IMAD.U32 R3, R3, 0x10000, RZ ;  /* 0x0001000003037824 */ /* 0x000fe400078e00ff */
[----:B------:R-:W-:-:S04]  /*4a20*/  IMAD.MOV.U32 R25, RZ, RZ, R23 ;  /* 0x000000ffff197224 */ /* 0x000fc800078e0017 */
[----:B------:R-:W1:Y:S02]  /*4a30*/  F2I.FTZ.TRUNC.NTZ R3, R3 ;  /* 0x0000000300037305 */ /* 0x000e64000021f100 */
[----:B-1----:R1:W-:Y:S01]  /*4a40*/  STG.E.U16 desc[UR36][R8.64], R3 ;  /* 0x0000000308007986 */ /* 0x0023e2000c101524 */
[----:B------:R-:W-:Y:S05]  /*4a50*/  BRA `(.L_x_1277) ;  /* 0x0000000c00807947 */ /* 0x000fea0003800000 */
.L_x_1279:
        /* <DEDUP_REMOVED lines=10> */
.L_x_1286:
[----:B------:R-:W-:Y:S02]  /*4b00*/  IMAD.U32 R0, R3, 0x10000, RZ ;  /* 0x0001000003007824 */ /* 0x000fe400078e00ff */
[----:B------:R-:W-:-:S03]  /*4b10*/  IMAD.MOV.U32 R25, RZ, RZ, R23 ;  /* 0x000000ffff197224 */ /* 0x000fc600078e0017 */
[----:B------:R-:W-:-:S05]  /*4b20*/  F2FP.F16.F32.PACK_AB R0, RZ, R0 ;  /* 0x00000000ff00723e */ /* 0x000fca00000000ff */
[----:B------:R1:W-:Y:S01]  /*4b30*/  STG.E.U16 desc[UR36][R8.64], R0 ;  /* 0x0000000008007986 */ /* 0x0003e2000c101524 */
[----:B------:R-:W-:Y:S05]  /*4b40*/  BRA `(.L_x_1277) ;  /* 0x0000000c00447947 */ /* 0x000fea0003800000 */
.L_x_1285:
        /* <DEDUP_REMOVED lines=11> */
.L_x_1288:
[----:B------:R-:W-:Y:S02]  /*4c00*/  IMAD.U32 R3, R3, 0x10000, RZ ;  /* 0x0001000003037824 */ /* 0x000fe400078e00ff */
[----:B------:R-:W-:-:S03]  /*4c10*/  IMAD.MOV.U32 R25, RZ, RZ, R23 ;  /* 0x000000ffff197224 */ /* 0x000fc600078e0017 */
[----:B------:R-:W-:-:S04]  /*4c20*/  F2FP.F16.F32.PACK_AB R3, RZ, R3 ;  /* 0x00000003ff03723e */ /* 0x000fc800000000ff */
[----:B------:R-:W-:-:S05]  /*4c30*/  PRMT R3, R3, 0x5410, RZ ;  /* 0x0000541003037816 */ /* 0x000fca00000000ff */
[----:B------:R1:W-:Y:S01]  /*4c40*/  STG.E desc[UR36][R8.64], R3 ;  /* 0x0000000308007986 */ /* 0x0003e2000c101924 */
[----:B------:R-:W-:Y:S05]  /*4c50*/  BRA `(.L_x_1277) ;  /* 0x0000000c00007947 */ /* 0x000fea0003800000 */
.L_x_1287:
[----:B------:R-:W-:Y:S02]  /*4c60*/  IMAD.U32 R4, R3, 0x10000, RZ ;  /* 0x0001000003047824 */ /* 0x000fe400078e00ff */
[----:B------:R-:W-:Y:S02]  /*4c70*/  IMAD.MOV.U32 R25, RZ, RZ, R23 ;  /* 0x000000ffff197224 */ /* 0x000fe400078e0017 */
[----:B------:R-:W-:-:S06]  /*4c80*/  FMUL.FTZ R4, R4, 1 ;  /* 0x3f80000004047820 */ /* 0x000fcc0000410000 */
[----:B------:R-:W1:Y:S02]  /*4c90*/  F2F.F64.F32 R4, R4 ;  /* 0x0000000400047310 */ /* 0x000e640000201800 */
[----:B-1----:R1:W-:Y:S01]  /*4ca0*/  STG.E.64 desc[UR36][R8.64], R4 ;  /* 0x0000000408007986 */ /* 0x0023e2000c101b24 */
[----:B------:R-:W-:Y:S05]  /*4cb0*/  BRA `(.L_x_1277) ;  /* 0x0000000800e87947 */ /* 0x000fea0003800000 */
.L_x_1278:
        /* <DEDUP_REMOVED lines=14> */
.L_x_1291:
[----:B------:R-:W-:Y:S01]  /*4da0*/  IMAD.U32 R3, R3, 0x10000, RZ ;  /* 0x0001000003037824 */ /* 0x000fe200078e00ff */
[----:B------:R-:W-:Y:S01]  /*4db0*/  CS2R R6, SRZ ;  /* 0x0000000000067805 */ /* 0x000fe2000001ff00 */
[----:B------:R-:W-:Y:S02]  /*4dc0*/  IMAD.MOV.U32 R25, RZ, RZ, R23 ;  /* 0x000000ffff197224 */ /* 0x000fe400078e0017 */
[----:B------:R-:W-:-:S04]  /*4dd0*/  FMUL.FTZ R3, R3, 1 ;  /* 0x3f80000003037820 */ /* 0x000fc80000410000 */
[----:B------:R-:W1:Y:S02]  /*4de0*/  F2F.F64.F32 R4, R3 ;  /* 0x0000000300047310 */ /* 0x000e640000201800 */
[----:B-1----:R1:W-:Y:S01]  /*4df0*/  STG.E.128 desc[UR36][R8.64], R4 ;  /* 0x0000000408007986 */ /* 0x0023e2000c101d24 */
[----:B------:R-:W-:Y:S05]  /*4e00*/  BRA `(.L_x_1277) ;  /* 0x0000000800947947 */ /* 0x000fea0003800000 */
.L_x_1290:
        /* <DEDUP_REMOVED lines=21> */
.L_x_1295:
[----:B------:R-:W-:Y:S05]  /*4f60*/  BSYNC B0 ;  /* 0x0000000000007941 */ /* 0x000fea0003800000 */
.L_x_1294:
[----:B------:R-:W-:Y:S01]  /*4f70*/  LOP3.LUT R5, R0, R5, RZ, 0xfc, !PT ;  /* 0x0000000500057212 */ /* 0x000fe200078efcff */
[----:B------:R-:W-:-:S04]  /*4f80*/  IMAD.MOV.U32 R25, RZ, RZ, R23 ;  /* 0x000000ffff197224 */ /* 0x000fc800078e0017 */
[----:B------:R1:W-:Y:S01]  /*4f90*/  STG.E.U8 desc[UR36][R8.64], R5 ;  /* 0x0000000508007986 */ /* 0x0003e2000c101124 */
[----:B------:R-:W-:Y:S05]  /*4fa0*/  BRA `(.L_x_1277) ;  /* 0x00000008002c7947 */ /* 0x000fea0003800000 */
.L_x_1293:
        /* <DEDUP_REMOVED lines=13> */
.L_x_1297:
[----:B------:R-:W-:Y:S01]  /*5080*/  IMAD.MOV.U32 R0, RZ, RZ, 0x7f ;  /* 0x0000007fff007424 */ /* 0x000fe200078e00ff */
[----:B------:R-:W-:-:S04]  /*5090*/  ISETP.GT.U32.AND P0, PT, R3, 0x7f800000, PT ;  /* 0x7f8000000300780c */ /* 0x000fc80003f04070 */
[----:B------:R-:W-:-:S09]  /*50a0*/  SEL R0, R0, 0x7c, P0 ;  /* 0x0000007c00007807 */ /* 0x000fd20000000000 */
.L_x_1298:
[----:B------:R-:W-:Y:S05]  /*50b0*/  BSYNC B0 ;  /* 0x0000000000007941 */ /* 0x000fea0003800000 */
.L_x_1296:
[----:B------:R-:W-:Y:S01]  /*50c0*/  LOP3.LUT R3, R5, 0x80000000, RZ, 0xc0, !PT ;  /* 0x8000000005037812 */ /* 0x000fe200078ec0ff */
[----:B------:R-:W-:-:S03]  /*50d0*/  IMAD.MOV.U32 R25, RZ, RZ, R23 ;  /* 0x000000ffff197224 */ /* 0x000fc600078e0017 */
[----:B------:R-:W-:-:S04]  /*50e0*/  SHF.R.U32.HI R3, RZ, 0x18, R3 ;  /* 0x00000018ff037819 */ /* 0x000fc80000011603 */
[----:B------:R-:W-:-:S05]  /*50f0*/  LOP3.LUT R3, R0, R3, RZ, 0xfc, !PT ;  /* 0x0000000300037212 */ /* 0x000fca00078efcff */
[----:B------:R1:W-:Y:S01]  /*5100*/  STG.E.U8 desc[UR36][R8.64], R3 ;  /* 0x0000000308007986 */ /* 0x0003e2000c101124 */
[----:B------:R-:W-:Y:S05]  /*5110*/  BRA `(.L_x_1277) ;  /* 0x0000000400d07947 */ /* 0x000fea0003800000 */
.L_x_1292:
[----:B------:R1:W-:Y:S01]  /*5120*/  STG.E.U16 desc[UR36][R8.64], R3 ;  /* 0x0000000308007986 */ /* 0x0003e2000c101524 */
[----:B------:R-:W-:Y:S01]  /*5130*/  IMAD.MOV.U32 R25, RZ, RZ, R23 ;  /* 0x000000ffff197224 */ /* 0x000fe200078e0017 */
[----:B------:R-:W-:Y:S06]  /*5140*/  BRA `(.L_x_1277) ;  /* 0x0000000400c47947 */ /* 0x000fec0003800000 */
.L_x_1289:
        /* <DEDUP_REMOVED lines=13> */
.L_x_1301:
        /* <DEDUP_REMOVED lines=17> */
.L_x_1304:
[----:B------:R-:W-:-:S04]  /*5330*/  LOP3.LUT R3, R5, 0x80000000, RZ, 0xc0, !PT ;  /* 0x8000000005037812 */ /* 0x000fc800078ec0ff */
[----:B------:R-:W-:-:S04]  /*5340*/  SHF.R.U32.HI R3, RZ, 0x18, R3 ;  /* 0x00000018ff037819 */ /* 0x000fc80000011603 */
[----:B------:R-:W-:-:S04]  /*5350*/  LOP3.LUT R0, R0, R3, RZ, 0xfc, !PT ;  /* 0x0000000300007212 */ /* 0x000fc800078efcff */
[----:B------:R-:W-:-:S07]  /*5360*/  PRMT R4, R0, 0x7610, R4 ;  /* 0x0000761000047816 */ /* 0x000fce0000000004 */
.L_x_1303:
[----:B------:R-:W-:Y:S05]  /*5370*/  BSYNC B0 ;  /* 0x0000000000007941 */ /* 0x000fea0003800000 */
.L_x_1302:
[----:B------:R1:W-:Y:S01]  /*5380*/  STG.E.U8 desc[UR36][R8.64], R4 ;  /* 0x0000000408007986 */ /* 0x0003e2000c101124 */
[----:B------:R-:W-:Y:S01]  /*5390*/  IMAD.MOV.U32 R25, RZ, RZ, R23 ;  /* 0x000000ffff197224 */ /* 0x000fe200078e0017 */
[----:B------:R-:W-:Y:S06]  /*53a0*/  BRA `(.L_x_1277) ;  /* 0x00000004002c7947 */ /* 0x000fec0003800000 */
.L_x_1300:
        /* <DEDUP_REMOVED lines=17> */
.L_x_1307:
[----:B------:R-:W-:-:S04]  /*54c0*/  LOP3.LUT R3, R5, 0x80000000, RZ, 0xc0, !PT ;  /* 0x8000000005037812 */ /* 0x000fc800078ec0ff */
[----:B------:R-:W-:-:S04]  /*54d0*/  SHF.R.U32.HI R3, RZ, 0x18, R3 ;  /* 0x00000018ff037819 */ /* 0x000fc80000011603 */
[----:B------:R-:W-:-:S04]  /*54e0*/  LOP3.LUT R0, R0, R3, RZ, 0xfc, !PT ;  /* 0x0000000300007212 */ /* 0x000fc800078efcff */
[----:B------:R-:W-:-:S07]  /*54f0*/  PRMT R4, R0, 0x7610, R4 ;  /* 0x0000761000047816 */ /* 0x000fce0000000004 */
.L_x_1306:
[----:B------:R-:W-:Y:S05]  /*5500*/  BSYNC B0 ;  /* 0x0000000000007941 */ /* 0x000fea0003800000 */
.L_x_1305:
[----:B------:R1:W-:Y:S01]  /*5510*/  STG.E.U8 desc[UR36][R8.64], R4 ;  /* 0x0000000408007986 */ /* 0x0003e2000c101124 */
[----:B------:R-:W-:Y:S01]  /*5520*/  IMAD.MOV.U32 R25, RZ, RZ, R23 ;  /* 0x000000ffff197224 */ /* 0x000fe200078e0017 */
[----:B------:R-:W-:Y:S06]  /*5530*/  BRA `(.L_x_1277) ;  /* 0x0000000000c87947 */ /* 0x000fec0003800000 */
.L_x_1299:
        /* <DEDUP_REMOVED lines=23> */
.L_x_1282:
        /* <DEDUP_REMOVED lines=16> */
.L_x_1310:
[----:B------:R-:W-:Y:S01]  /*57b0*/  IMAD.MOV.U32 R25, RZ, RZ, R23 ;  /* 0x000000ffff197224 */ /* 0x000fe200078e0017 */
[----:B------:R-:W-:Y:S06]  /*57c0*/  BRA `(.L_x_1277) ;  /* 0x0000000000247947 */ /* 0x000fec0003800000 */
.L_x_1309:
[----:B------:R-:W-:Y:S02]  /*57d0*/  IMAD.U32 R4, R3, 0x10000, RZ ;  /* 0x0001000003047824 */ /* 0x000fe400078e00ff */
[----:B------:R-:W-:-:S04]  /*57e0*/  IMAD.MOV.U32 R25, RZ, RZ, R23 ;  /* 0x000000ffff197224 */ /* 0x000fc800078e0017 */
[----:B------:R-:W1:Y:S02]  /*57f0*/  F2I.U64.TRUNC R4, R4 ;  /* 0x0000000400047311 */ /* 0x000e64000020d800 */
[----:B-1----:R1:W-:Y:S01]  /*5800*/  STG.E.64 desc[UR36][R8.64], R4 ;  /* 0x0000000408007986 */ /* 0x0023e2000c101b24 */
[----:B------:R-:W-:Y:S05]  /*5810*/  BRA `(.L_x_1277) ;  /* 0x0000000000107947 */ /* 0x000fea0003800000 */
.L_x_1308:
[----:B------:R-:W-:Y:S02]  /*5820*/  IMAD.U32 R3, R3, 0x10000, RZ ;  /* 0x0001000003037824 */ /* 0x000fe400078e00ff */
[----:B------:R-:W-:-:S04]  /*5830*/  IMAD.MOV.U32 R25, RZ, RZ, R23 ;  /* 0x000000ffff197224 */ /* 0x000fc800078e0017 */
[----:B------:R-:W1:Y:S02]  /*5840*/  F2I.FTZ.U32.TRUNC.NTZ R3, R3 ;  /* 0x0000000300037305 */ /* 0x000e64000021f000 */
[----:B-1----:R4:W-:Y:S02]  /*5850*/  STG.E desc[UR36][R8.64], R3 ;  /* 0x0000000308007986 */ /* 0x0029e4000c101924 */
.L_x_1277:
[----:B------:R-:W-:Y:S05]  /*5860*/  BSYNC B6 ;  /* 0x0000000000067941 */ /* 0x000fea0003800000 */
.L_x_1276:
        /* <DEDUP_REMOVED lines=21> */
[----:B---3--:R-:W-:-:S04]  /*59c0*/  IMAD.U32 R22, R22, 0x10000, RZ ;  /* 0x0001000016167824 */ /* 0x008fc800078e00ff */
[----:B------:R-:W1:Y:S02]  /*59d0*/  F2I.FTZ.TRUNC.NTZ R3, R22 ;  /* 0x0000001600037305 */ /* 0x000e64000021f100 */
[----:B-1----:R1:W-:Y:S01]  /*59e0*/  STG.E.U8 desc[UR36][R8.64], R3 ;  /* 0x0000000308007986 */ /* 0x0023e2000c101124 */
[----:B------:R-:W-:Y:S05]  /*59f0*/  BRA `(.L_x_1318) ;  /* 0x0000000c00947947 */ /* 0x000fea0003800000 */
.L_x_1316:
[----:B---3--:R-:W-:-:S06]  /*5a00*/  IMAD.U32 R5, R22, 0x10000, RZ ;  /* 0x0001000016057824 */ /* 0x008fcc00078e00ff */
[----:B------:R-:W1:Y:S02]  /*5a10*/  F2I.S64.TRUNC R4, R5 ;  /* 0x0000000500047311 */ /* 0x000e64000020d900 */
[----:B-1----:R1:W-:Y:S01]  /*5a20*/  STG.E.U8 desc[UR36][R8.64], R4 ;  /* 0x0000000408007986 */ /* 0x0023e2000c101124 */
[----:B------:R-:W-:Y:S05]  /*5a30*/  BRA `(.L_x_1318) ;  /* 0x0000000c00847947 */ /* 0x000fea0003800000 */
.L_x_1315:
[----:B------:R-:W-:-:S13]  /*5a40*/  ISETP.NE.AND P0, PT, R0, 0x2, PT ;  /* 0x000000020000780c */ /* 0x000fda0003f05270 */
[----:B------:R-:W-:Y:S05]  /*5a50*/  @!P0 BRA `(.L_x_1319) ;  /* 0x0000000000308947 */ /* 0x000fea0003800000 */
[----:B------:R-:W-:-:S13]  /*5a60*/  ISETP.NE.AND P0, PT, R0, 0x3, PT ;  /* 0x000000030000780c */ /* 0x000fda0003f05270 */
[----:B------:R-:W-:Y:S05]  /*5a70*/  @!P0 BRA `(.L_x_1320) ;  /* 0x0000000000188947 */ /* 0x000fea0003800000 */
[----:B------:R-:W-:-:S13]  /*5a80*/  ISETP.NE.AND P0, PT, R0, 0x4, PT ;  /* 0x000000040000780c */ /* 0x000fda0003f05270 */
[----:B------:R-:W-:Y:S05]  /*5a90*/  @P0 BRA `(.L_x_1317) ;  /* 0x0000000c000c0947 */ /* 0x000fea0003800000 */
[----:B---3--:R-:W-:-:S06]  /*5aa0*/  IMAD.U32 R4, R22, 0x10000, RZ ;  /* 0x0001000016047824 */ /* 0x008fcc00078e00ff */
[----:B------:R-:W1:Y:S02]  /*5ab0*/  F2I.S64.TRUNC R4, R4 ;  /* 0x0000000400047311 */ /* 0x000e64000020d900 */
[----:B-1----:R1:W-:Y:S01]  /*5ac0*/  STG.E.64 desc[UR36][R8.64], R4 ;  /* 0x0000000408007986 */ /* 0x0023e2000c101b24 */
[----:B------:R-:W-:Y:S05]  /*5ad0*/  BRA `(.L_x_1318) ;  /* 0x0000000c005c7947 */ /* 0x000fea0003800000 */
.L_x_1320:
[----:B---3--:R-:W-:-:S04]  /*5ae0*/  IMAD.U32 R22, R22, 0x10000, RZ ;  /* 0x0001000016167824 */ /* 0x008fc800078e00ff */
[----:B------:R-:W1:Y:S02]  /*5af0*/  F2I.FTZ.TRUNC.NTZ R3, R22 ;  /* 0x0000001600037305 */ /* 0x000e64000021f100 */
[----:B-1----:R1:W-:Y:S01]  /*5b00*/  STG.E desc[UR36][R8.64], R3 ;  /* 0x0000000308007986 */ /* 0x0023e2000c101924 */
[----:B------:R-:W-:Y:S05]  /*5b10*/  BRA `(.L_x_1318) ;  /* 0x0000000c004c7947 */ /* 0x000fea0003800000 */
.L_x_1319:
[----:B---3--:R-:W-:-:S04]  /*5b20*/  IMAD.U32 R22, R22, 0x10000, RZ ;  /* 0x0001000016167824 */ /* 0x008fc800078e00ff */
[----:B------:R-:W1:Y:S02]  /*5b30*/  F2I.FTZ.TRUNC.NTZ R3, R22 ;  /* 0x0000001600037305 */ /* 0x000e64000021f100 */
[----:B-1----:R1:W-:Y:S01]  /*5b40*/  STG.E.U16 desc[UR36][R8.64], R3 ;  /* 0x0000000308007986 */ /* 0x0023e2000c101524 */
[----:B------:R-:W-:Y:S05]  /*5b50*/  BRA `(.L_x_1318) ;  /* 0x0000000c003c7947 */ /* 0x000fea0003800000 */
.L_x_1314:
[----:B------:R-:W-:-:S13]  /*5b60*/  ISETP.GT.AND P0, PT, R0, 0x6, PT ;  /* 0x000000060000780c */ /* 0x000fda0003f04270 */
[----:B------:R-:W-:Y:S05]  /*5b70*/  @P0 BRA `(.L_x_1321) ;  /* 0x00000000002c0947 */ /* 0x000fea0003800000 */
[----:B------:R-:W-:-:S13]  /*5b80*/  ISETP.NE.AND P0, PT, R0, 0x5, PT ;  /* 0x000000050000780c */ /* 0x000fda0003f05270 */
[----:B------:R-:W-:Y:S05]  /*5b90*/  @!P0 BRA `(.L_x_1322) ;  /* 0x0000000000148947 */ /* 0x000fea0003800000 */
[----:B------:R-:W-:-:S13]  /*5ba0*/  ISETP.NE.AND P0, PT, R0, 0x6, PT ;  /* 0x000000060000780c */ /* 0x000fda0003f05270 */
[----:B------:R-:W-:Y:S05]  /*5bb0*/  @P0 BRA `(.L_x_1317) ;  /* 0x0000000800c40947 */ /* 0x000fea0003800000 */
[----:B---3--:R-:W-:-:S05]  /*5bc0*/  IMAD.U32 R3, R22, 0x10000, RZ ;  /* 0x0001000016037824 */ /* 0x008fca00078e00ff */
[----:B------:R1:W-:Y:S01]  /*5bd0*/  STG.E desc[UR36][R8.64], R3 ;  /* 0x0000000308007986 */ /* 0x0003e2000c101924 */
[----:B------:R-:W-:Y:S05]  /*5be0*/  BRA `(.L_x_1318) ;  /* 0x0000000c00187947 */ /* 0x000fea0003800000 */
.L_x_1322:
[----:B---3--:R-:W-:-:S05]  /*5bf0*/  IMAD.U32 R0, R22, 0x10000, RZ ;  /* 0x0001000016007824 */ /* 0x008fca00078e00ff */
[----:B------:R-:W-:-:S05]  /*5c00*/  F2FP.F16.F32.PACK_AB R0, RZ, R0 ;  /* 0x00000000ff00723e */ /* 0x000fca00000000ff */
[----:B------:R1:W-:Y:S01]  /*5c10*/  STG.E.U16 desc[UR36][R8.64], R0 ;  /* 0x0000000008007986 */ /* 0x0003e2000c101524 */
[----:B------:R-:W-:Y:S05]  /*5c20*/  BRA `(.L_x_1318) ;  /* 0x0000000c00087947 */ /* 0x000fea0003800000 */
.L_x_1321:
        /* <DEDUP_REMOVED lines=8> */
[----:B------:R1:W-:Y:S01]  /*5cb0*/  STG.E.64 desc[UR36][R8.64], R22 ;  /* 0x0000001608007986 */ /* 0x0003e2000c101b24 */
[----:B------:R-:W-:Y:S05]  /*5cc0*/  BRA `(.L_x_1318) ;  /* 0x0000000800e07947 */ /* 0x000fea0003800000 */
.L_x_1324:
[----:B---3--:R-:W-:-:S05]  /*5cd0*/  IMAD.U32 R22, R22, 0x10000, RZ ;  /* 0x0001000016167824 */ /* 0x008fca00078e00ff */
[----:B------:R-:W-:-:S04]  /*5ce0*/  F2FP.F16.F32.PACK_AB R3, RZ, R22 ;  /* 0x00000016ff03723e */ /* 0x000fc800000000ff */
[----:B------:R-:W-:-:S05]  /*5cf0*/  PRMT R3, R3, 0x5410, RZ ;  /* 0x0000541003037816 */ /* 0x000fca00000000ff */
[----:B------:R1:W-:Y:S01]  /*5d00*/  STG.E desc[UR36][R8.64], R3 ;  /* 0x0000000308007986 */ /* 0x0003e2000c101924 */
[----:B------:R-:W-:Y:S05]  /*5d10*/  BRA `(.L_x_1318) ;  /* 0x0000000800cc7947 */ /* 0x000fea0003800000 */
.L_x_1323:
[----:B---3--:R-:W-:-:S04]  /*5d20*/  IMAD.U32 R4, R22, 0x10000, RZ ;  /* 0x0001000016047824 */ /* 0x008fc800078e00ff */
[----:B------:R-:W-:-:S06]  /*5d30*/  FMUL.FTZ R4, R4, 1 ;  /* 0x3f80000004047820 */ /* 0x000fcc0000410000 */
[----:B------:R-:W1:Y:S02]  /*5d40*/  F2F.F64.F32 R4, R4 ;  /* 0x0000000400047310 */ /* 0x000e640000201800 */
[----:B-1----:R1:W-:Y:S01]  /*5d50*/  STG.E.64 desc[UR36][R8.64], R4 ;  /* 0x0000000408007986 */ /* 0x0023e2000c101b24 */
[----:B------:R-:W-:Y:S05]  /*5d60*/  BRA `(.L_x_1318) ;  /* 0x0000000800b87947 */ /* 0x000fea0003800000 */
.L_x_1313:
        /* <DEDUP_REMOVED lines=11> */
[----:B------:R1:W-:Y:S01]  /*5e20*/  STG.E.U8 desc[UR36][R8.64], R3 ;  /* 0x0000000308007986 */ /* 0x0003e2000c101124 */
[----:B------:R-:W-:Y:S05]  /*5e30*/  BRA `(.L_x_1318) ;  /* 0x0000000800847947 */ /* 0x000fea0003800000 */
.L_x_1327:
[----:B---3--:R-:W-:Y:S01]  /*5e40*/  IMAD.U32 R22, R22, 0x10000, RZ ;  /* 0x0001000016167824 */ /* 0x008fe200078e00ff */
[----:B------:R-:W-:-:S03]  /*5e50*/  CS2R R6, SRZ ;  /* 0x0000000000067805 */ /* 0x000fc6000001ff00 */
[----:B------:R-:W-:-:S06]  /*5e60*/  FMUL.FTZ R4, R22, 1 ;  /* 0x3f80000016047820 */ /* 0x000fcc0000410000 */
[----:B------:R-:W1:Y:S02]  /*5e70*/  F2F.F64.F32 R4, R4 ;  /* 0x0000000400047310 */ /* 0x000e640000201800 */
[----:B-1----:R1:W-:Y:S01]  /*5e80*/  STG.E.128 desc[UR36][R8.64], R4 ;  /* 0x0000000408007986 */ /* 0x0023e2000c101d24 */
[----:B------:R-:W-:Y:S05]  /*5e90*/  BRA `(.L_x_1318) ;  /* 0x00000008006c7947 */ /* 0x000fea0003800000 */
.L_x_1326:
        /* <DEDUP_REMOVED lines=21> */
.L_x_1331:
[----:B------:R-:W-:Y:S05]  /*5ff0*/  BSYNC B0 ;  /* 0x0000000000007941 */ /* 0x000fea0003800000 */
.L_x_1330:
[----:B------:R-:W-:-:S05]  /*6000*/  LOP3.LUT R5, R0, R5, RZ, 0xfc, !PT ;  /* 0x0000000500057212 */ /* 0x000fca00078efcff */
[----:B------:R1:W-:Y:S01]  /*6010*/  STG.E.U8 desc[UR36][R8.64], R5 ;  /* 0x0000000508007986 */ /* 0x0003e2000c101124 */
[----:B------:R-:W-:Y:S05]  /*6020*/  BRA `(.L_x_1318) ;  /* 0x0000000800087947 */ /* 0x000fea0003800000 */
.L_x_1329:
        /* <DEDUP_REMOVED lines=13> */
.L_x_1333:
[----:B------:R-:W-:Y:S01]  /*6100*/  IMAD.MOV.U32 R0, RZ, RZ, 0x7f ;  /* 0x0000007fff007424 */ /* 0x000fe200078e00ff */
[----:B------:R-:W-:-:S04]  /*6110*/  ISETP.GT.U32.AND P0, PT, R3, 0x7f800000, PT ;  /* 0x7f8000000300780c */ /* 0x000fc80003f04070 */
[----:B------:R-:W-:-:S09]  /*6120*/  SEL R0, R0, 0x7c, P0 ;  /* 0x0000007c00007807 */ /* 0x000fd20000000000 */
.L_x_1334:
[----:B------:R-:W-:Y:S05]  /*6130*/  BSYNC B0 ;  /* 0x0000000000007941 */ /* 0x000fea0003800000 */
.L_x_1332:
[----:B------:R-:W-:-:S04]  /*6140*/  LOP3.LUT R3, R5, 0x80000000, RZ, 0xc0, !PT ;  /* 0x8000000005037812 */ /* 0x000fc800078ec0ff */
[----:B------:R-:W-:-:S04]  /*6150*/  SHF.R.U32.HI R3, RZ, 0x18, R3 ;  /* 0x00000018ff037819 */ /* 0x000fc80000011603 */
[----:B------:R-:W-:-:S05]  /*6160*/  LOP3.LUT R3, R0, R3, RZ, 0xfc, !PT ;  /* 0x0000000300037212 */ /* 0x000fca00078efcff */
[----:B------:R1:W-:Y:S01]  /*6170*/  STG.E.U8 desc[UR36][R8.64], R3 ;  /* 0x0000000308007986 */ /* 0x0003e2000c101124 */
[----:B------:R-:W-:Y:S05]  /*6180*/  BRA `(.L_x_1318) ;  /* 0x0000000400b07947 */ /* 0x000fea0003800000 */
.L_x_1328:
[----:B---3--:R1:W-:Y:S01]  /*6190*/  STG.E.U16 desc[UR36][R8.64], R22 ;  /* 0x0000001608007986 */ /* 0x0083e2000c101524 */
[----:B------:R-:W-:Y:S05]  /*61a0*/  BRA `(.L_x_1318) ;  /* 0x0000000400a87947 */ /* 0x000fea0003800000 */
.L_x_1325:
        /* <DEDUP_REMOVED lines=9> */
[----:B------:R-:W1:Y:S02]  /*6240*/  F2I.FTZ.U32.TRUNC.NTZ R3, R3 ;  /* 0x0000000300037305 */ /* 0x000e64000021f000 */
[----:B-1----:R1:W-:Y:S01]  /*6250*/  STG.E.U16 desc[UR36][R8.64], R3 ;  /* 0x0000000308007986 */ /* 0x0023e2000c101524 */
[----:B------:R-:W-:Y:S05]  /*6260*/  BRA `(.L_x_1318) ;  /* 0x0000000400787947 */ /* 0x000fea0003800000 */
.L_x_1337:
        /* <DEDUP_REMOVED lines=17> */
.L_x_1340:
[----:B------:R-:W-:-:S04]  /*6380*/  LOP3.LUT R3, R5, 0x80000000, RZ, 0xc0, !PT ;  /* 0x8000000005037812 */ /* 0x000fc800078ec0ff */
[----:B------:R-:W-:-:S04]  /*6390*/  SHF.R.U32.HI R3, RZ, 0x18, R3 ;  /* 0x00000018ff037819 */ /* 0x000fc80000011603 */
[----:B------:R-:W-:-:S04]  /*63a0*/  LOP3.LUT R0, R0, R3, RZ, 0xfc, !PT ;  /* 0x0000000300007212 */ /* 0x000fc800078efcff */
[----:B------:R-:W-:-:S07]  /*63b0*/  PRMT R4, R0, 0x7610, R4 ;  /* 0x0000761000047816 */ /* 0x000fce0000000004 */
.L_x_1339:
[----:B------:R-:W-:Y:S05]  /*63c0*/  BSYNC B0 ;  /* 0x0000000000007941 */ /* 0x000fea0003800000 */
.L_x_1338:
[----:B------:R4:W-:Y:S01]  /*63d0*/  STG.E.U8 desc[UR36][R8.64], R4 ;  /* 0x0000000408007986 */ /* 0x0009e2000c101124 */
[----:B------:R-:W-:Y:S05]  /*63e0*/  BRA `(.L_x_1318) ;  /* 0x0000000400187947 */ /* 0x000fea0003800000 */
.L_x_1336:
        /* <DEDUP_REMOVED lines=17> */
.L_x_1343:
[----:B------:R-:W-:-:S04]  /*6500*/  LOP3.LUT R3, R5, 0x80000000, RZ, 0xc0, !PT ;  /* 0x8000000005037812 */ /* 0x000fc800078ec0ff */
[----:B------:R-:W-:-:S04]  /*6510*/  SHF.R.U32.HI R3, RZ, 0x18, R3 ;  /* 0x00000018ff037819 */ /* 0x000fc80000011603 */
[----:B------:R-:W-:-:S04]  /*6520*/  LOP3.LUT R0, R0, R3, RZ, 0xfc, !PT ;  /* 0x0000000300007212 */ /* 0x000fc800078efcff */
[----:B------:R-:W-:-:S07]  /*6530*/  PRMT R4, R0, 0x7610, R4 ;  /* 0x0000761000047816 */ /* 0x000fce0000000004 */
.L_x_1342:
[----:B------:R-:W-:Y:S05]  /*6540*/  BSYNC B0 ;  /* 0x0000000000007941 */ /* 0x000fea0003800000 */
.L_x_1341:
[----:B------:R1:W-:Y:S01]  /*6550*/  STG.E.U8 desc[UR36][R8.64], R4 ;  /* 0x0000000408007986 */ /* 0x0003e2000c101124 */
[----:B------:R-:W-:Y:S05]  /*6560*/  BRA `(.L_x_1318) ;  /* 0x0000000000b87947 */ /* 0x000fea0003800000 */
.L_x_1335:
[----:B------:R-:W-:-:S13]  /*6570*/  ISETP.NE.AND P0, PT, R0, 0x1c, PT ;  /* 0x0000001c0000780c */ /* 0x000fda0003f05270 */
[----:B------:R-:W-:Y:S05]  /*6580*/  @!P0 BRA `(.L_x_1344) ;  /* 0x0000000000a48947 */ /* 0x000fea0003800000 */
[----:B------:R-:W-:-:S13]  /*6590*/  ISETP.NE.AND P0, PT, R0, 0x1d, PT ;  /* 0x0000001d0000780c */ /* 0x000fda0003f05270 */
[----:B------:R-:W-:Y:S05]  /*65a0*/  @!P0 BRA `(.L_x_1345) ;  /* 0x00000000008c8947 */ /* 0x000fea0003800000 */
[----:B------:R-:W-:-:S13]  /*65b0*/  ISETP.NE.AND P0, PT, R0, 0x2c, PT ;  /* 0x0000002c0000780c */ /* 0x000fda0003f05270 */
[----:B------:R-:W-:Y:S05]  /*65c0*/  @P0 BRA `(.L_x_1317) ;  /* 0x0000000000400947 */ /* 0x000fea0003800000 */
[----:B---3--:R-:W-:-:S05]  /*65d0*/  IMAD.U32 R22, R22, 0x10000, RZ ;  /* 0x0001000016167824 */ /* 0x008fca00078e00ff */
        /* <DEDUP_REMOVED lines=15> */
.L_x_1317:
        /* <DEDUP_REMOVED lines=16> */
.L_x_1346:
[----:B------:R-:W-:Y:S05]  /*67d0*/  BRA `(.L_x_1318) ;  /* 0x00000000001c7947 */ /* 0x000fea0003800000 */
.L_x_1345:
[----:B---3--:R-:W-:-:S06]  /*67e0*/  IMAD.U32 R4, R22, 0x10000, RZ ;  /* 0x0001000016047824 */ /* 0x008fcc00078e00ff */
[----:B------:R-:W1:Y:S02]  /*67f0*/  F2I.U64.TRUNC R4, R4 ;  /* 0x0000000400047311 */ /* 0x000e64000020d800 */
[----:B-1----:R3:W-:Y:S01]  /*6800*/  STG.E.64 desc[UR36][R8.64], R4 ;  /* 0x0000000408007986 */ /* 0x0027e2000c101b24 */
[----:B------:R-:W-:Y:S05]  /*6810*/  BRA `(.L_x_1318) ;  /* 0x00000000000c7947 */ /* 0x000fea0003800000 */
.L_x_1344:
[----:B---3--:R-:W-:-:S04]  /*6820*/  IMAD.U32 R22, R22, 0x10000, RZ ;  /* 0x0001000016167824 */ /* 0x008fc800078e00ff */
[----:B------:R-:W1:Y:S02]  /*6830*/  F2I.FTZ.U32.TRUNC.NTZ R3, R22 ;  /* 0x0000001600037305 */ /* 0x000e64000021f000 */
[----:B-1----:R1:W-:Y:S02]  /*6840*/  STG.E desc[UR36][R8.64], R3 ;  /* 0x0000000308007986 */ /* 0x0023e4000c101924 */
.L_x_1318:
[----:B------:R-:W-:-:S05]  /*6850*/  VIADD R25, R25, 0x80 ;  /* 0x0000008019197836 */ /* 0x000fca0000000000 */
[----:B------:R-:W-:-:S13]  /*6860*/  ISETP.GE.AND P0, PT, R25, R16, PT ;  /* 0x000000101900720c */ /* 0x000fda0003f06270 */
[----:B------:R-:W-:Y:S05]  /*6870*/  @P0 BRA `(.L_x_1312) ;  /* 0x0000000c00f00947 */ /* 0x000fea0003800000 */
[----:B-1234-:R-:W1:Y:S01]  /*6880*/  LDC.64 R8, c[0x0][0x218] ;  /* 0x00008600ff087b82 */ /* 0x01ee620000000a00 */
[----:B------:R-:W-:Y:S01]  /*6890*/  IMAD R0, R2, 0x200, R25 ;  /* 0x0000020002007824 */ /* 0x000fe200078e0219 */
        /* <DEDUP_REMOVED lines=16> */
[----:B0-----:R-:W-:-:S06]  /*69a0*/  IMAD.U32 R17, R17, 0x10000, RZ ;  /* 0x0001000011117824 */ /* 0x001fcc00078e00ff */
[----:B------:R-:W0:Y:S02]  /*69b0*/  F2I.FTZ.TRUNC.NTZ R17, R17 ;  /* 0x0000001100117305 */ /* 0x000e24000021f100 */
[----:B0-----:R4:W-:Y:S01]  /*69c0*/  STG.E.U8 desc[UR36][R8.64], R17 ;  /* 0x0000001108007986 */ /* 0x0019e2000c101124 */
[----:B------:R-:W-:Y:S05]  /*69d0*/  BRA `(.L_x_1352) ;  /* 0x0000000c00947947 */ /* 0x000fea0003800000 */
.L_x_1350:
[----:B0-----:R-:W-:-:S06]  /*69e0*/  IMAD.U32 R5, R17, 0x10000, RZ ;  /* 0x0001000011057824 */ /* 0x001fcc00078e00ff */
[----:B------:R-:W0:Y:S02]  /*69f0*/  F2I.S64.TRUNC R4, R5 ;  /* 0x0000000500047311 */ /* 0x000e24000020d900 */
[----:B0-----:R3:W-:Y:S01]  /*6a00*/  STG.E.U8 desc[UR36][R8.64], R4 ;  /* 0x0000000408007986 */ /* 0x0017e2000c101124 */
[----:B------:R-:W-:Y:S05]  /*6a10*/  BRA `(.L_x_1352) ;  /* 0x0000000c00847947 */ /* 0x000fea0003800000 */
.L_x_1349:
        /* <DEDUP_REMOVED lines=10> */
.L_x_1354:
[----:B0-----:R-:W-:-:S06]  /*6ac0*/  IMAD.U32 R17, R17, 0x10000, RZ ;  /* 0x0001000011117824 */ /* 0x001fcc00078e00ff */
[----:B------:R-:W0:Y:S02]  /*6ad0*/  F2I.FTZ.TRUNC.NTZ R17, R17 ;  /* 0x0000001100117305 */ /* 0x000e24000021f100 */
[----:B0-----:R2:W-:Y:S01]  /*6ae0*/  STG.E desc[UR36][R8.64], R17 ;  /* 0x0000001108007986 */ /* 0x0015e2000c101924 */
[----:B------:R-:W-:Y:S05]  /*6af0*/  BRA `(.L_x_1352) ;  /* 0x0000000c004c7947 */ /* 0x000fea0003800000 */
.L_x_1353:
[----:B0-----:R-:W-:-:S06]  /*6b00*/  IMAD.U32 R17, R17, 0x10000, RZ ;  /* 0x0001000011117824 */ /* 0x001fcc00078e00ff */
[----:B------:R-:W0:Y:S02]  /*6b10*/  F2I.FTZ.TRUNC.NTZ R17, R17 ;  /* 0x0000001100117305 */ /* 0x000e24000021f100 */
[----:B0-----:R0:W-:Y:S01]  /*6b20*/  STG.E.U16 desc[UR36][R8.64], R17 ;  /* 0x0000001108007986 */ /* 0x0011e2000c101524 */
[----:B------:R-:W-:Y:S05]  /*6b30*/  BRA `(.L_x_1352) ;  /* 0x0000000c003c7947 */ /* 0x000fea0003800000 */
.L_x_1348:
        /* <DEDUP_REMOVED lines=9> */
.L_x_1356:
[----:B0-----:R-:W-:-:S05]  /*6bd0*/  IMAD.U32 R0, R17, 0x10000, RZ ;  /* 0x0001000011007824 */ /* 0x001fca00078e00ff */
[----:B------:R-:W-:-:S05]  /*6be0*/  F2FP.F16.F32.PACK_AB R0, RZ, R0 ;  /* 0x00000000ff00723e */ /* 0x000fca00000000ff */
[----:B------:R0:W-:Y:S01]  /*6bf0*/  STG.E.U16 desc[UR36][R8.64], R0 ;  /* 0x0000000008007986 */ /* 0x0001e2000c101524 */
[----:B------:R-:W-:Y:S05]  /*6c00*/  BRA `(.L_x_1352) ;  /* 0x0000000c00087947 */ /* 0x000fea0003800000 */
.L_x_1355:
        /* <DEDUP_REMOVED lines=10> */
.L_x_1358:
[----:B0-----:R-:W-:-:S05]  /*6cb0*/  IMAD.U32 R17, R17, 0x10000, RZ ;  /* 0x0001000011117824 */ /* 0x001fca00078e00ff */
[----:B------:R-:W-:-:S04]  /*6cc0*/  F2FP.F16.F32.PACK_AB R3, RZ, R17 ;  /* 0x00000011ff03723e */ /* 0x000fc800000000ff */
[----:B------:R-:W-:-:S05]  /*6cd0*/  PRMT R3, R3, 0x5410, RZ ;  /* 0x0000541003037816 */ /* 0x000fca00000000ff */
[----:B------:R0:W-:Y:S01]  /*6ce0*/  STG.E desc[UR36][R8.64], R3 ;  /* 0x0000000308007986 */ /* 0x0001e2000c101924 */
[----:B------:R-:W-:Y:S05]  /*6cf0*/  BRA `(.L_x_1352) ;  /* 0x0000000800cc7947 */ /* 0x000fea0003800000 */
.L_x_1357:
[----:B0-----:R-:W-:-:S04]  /*6d00*/  IMAD.U32 R4, R17, 0x10000, RZ ;  /* 0x0001000011047824 */ /* 0x001fc800078e00ff */
[----:B------:R-:W-:-:S06]  /*6d10*/  FMUL.FTZ R4, R4, 1 ;  /* 0x3f80000004047820 */ /* 0x000fcc0000410000 */
[----:B------:R-:W0:Y:S02]  /*6d20*/  F2F.F64.F32 R4, R4 ;  /* 0x0000000400047310 */ /* 0x000e240000201800 */
[----:B0-----:R0:W-:Y:S01]  /*6d30*/  STG.E.64 desc[UR36][R8.64], R4 ;  /* 0x0000000408007986 */ /* 0x0011e2000c101b24 */
[----:B------:R-:W-:Y:S05]  /*6d40*/  BRA `(.L_x_1352) ;  /* 0x0000000800b87947 */ /* 0x000fea0003800000 */
.L_x_1347:
        /* <DEDUP_REMOVED lines=13> */
.L_x_1361:
[----:B0-----:R-:W-:Y:S01]  /*6e20*/  IMAD.U32 R17, R17, 0x10000, RZ ;  /* 0x0001000011117824 */ /* 0x001fe200078e00ff */
[----:B------:R-:W-:-:S03]  /*6e30*/  CS2R R6, SRZ ;  /* 0x0000000000067805 */ /* 0x000fc6000001ff00 */
[----:B------:R-:W-:-:S06]  /*6e40*/  FMUL.FTZ R4, R17, 1 ;  /* 0x3f80000011047820 */ /* 0x000fcc0000410000 */
[----:B------:R-:W0:Y:S02]  /*6e50*/  F2F.F64.F32 R4, R4 ;  /* 0x0000000400047310 */ /* 0x000e240000201800 */
[----:B0-----:R0:W-:Y:S01]  /*6e60*/  STG.E.128 desc[UR36][R8.64], R4 ;  /* 0x0000000408007986 */ /* 0x0011e2000c101d24 */
[----:B------:R-:W-:Y:S05]  /*6e70*/  BRA `(.L_x_1352) ;  /* 0x00000008006c7947 */ /* 0x000fea0003800000 */
.L_x_1360:
        /* <DEDUP_REMOVED lines=21> */
.L_x_1365:
[----:B------:R-:W-:Y:S05]  /*6fd0*/  BSYNC B0 ;  /* 0x0000000000007941 */ /* 0x000fea0003800000 */
.L_x_1364:
[----:B------:R-:W-:-:S05]  /*6fe0*/  LOP3.LUT R5, R0, R5, RZ, 0xfc, !PT ;  /* 0x0000000500057212 */ /* 0x000fca00078efcff */
[----:B------:R0:W-:Y:S01]  /*6ff0*/  STG.E.U8 desc[UR36][R8.64], R5 ;  /* 0x0000000508007986 */ /* 0x0001e2000c101124 */
[----:B------:R-:W-:Y:S05]  /*7000*/  BRA `(.L_x_1352) ;  /* 0x0000000800087947 */ /* 0x000fea0003800000 */
.L_x_1363:
        /* <DEDUP_REMOVED lines=13> */
.L_x_1367:
[----:B------:R-:W-:Y:S01]  /*70e0*/  IMAD.MOV.U32 R0, RZ, RZ, 0x7f ;  /* 0x0000007fff007424 */ /* 0x000fe200078e00ff */
[----:B------:R-:W-:-:S04]  /*70f0*/  ISETP.GT.U32.AND P0, PT, R3, 0x7f800000, PT ;  /* 0x7f8000000300780c */ /* 0x000fc80003f04070 */
[----:B------:R-:W-:-:S09]  /*7100*/  SEL R0, R0, 0x7c, P0 ;  /* 0x0000007c00007807 */ /* 0x000fd20000000000 */
.L_x_1368:
[----:B------:R-:W-:Y:S05]  /*7110*/  BSYNC B0 ;  /* 0x0000000000007941 */ /* 0x000fea0003800000 */
.L_x_1366:
[----:B------:R-:W-:-:S04]  /*7120*/  LOP3.LUT R3, R17, 0x80000000, RZ, 0xc0, !PT ;  /* 0x8000000011037812 */ /* 0x000fc800078ec0ff */
[----:B------:R-:W-:-:S04]  /*7130*/  SHF.R.U32.HI R3, RZ, 0x18, R3 ;  /* 0x00000018ff037819 */ /* 0x000fc80000011603 */
[----:B------:R-:W-:-:S05]  /*7140*/  LOP3.LUT R3, R0, R3, RZ, 0xfc, !PT ;  /* 0x0000000300037212 */ /* 0x000fca00078efcff */
[----:B------:R0:W-:Y:S01]  /*7150*/  STG.E.U8 desc[UR36][R8.64], R3 ;  /* 0x0000000308007986 */ /* 0x0001e2000c101124 */
[----:B------:R-:W-:Y:S05]  /*7160*/  BRA `(.L_x_1352) ;  /* 0x0000000400b07947 */ /* 0x000fea0003800000 */
.L_x_1362:
[----:B0-----:R0:W-:Y:S01]  /*7170*/  STG.E.U16 desc[UR36][R8.64], R17 ;  /* 0x0000001108007986 */ /* 0x0011e2000c101524 */
[----:B------:R-:W-:Y:S05]  /*7180*/  BRA `(.L_x_1352) ;  /* 0x0000000400a87947 */ /* 0x000fea0003800000 */
.L_x_1359:
        /* <DEDUP_REMOVED lines=12> */
.L_x_1371:
        /* <DEDUP_REMOVED lines=17> */
.L_x_1374:
[----:B------:R-:W-:-:S04]  /*7360*/  LOP3.LUT R3, R17, 0x80000000, RZ, 0xc0, !PT ;  /* 0x8000000011037812 */ /* 0x000fc800078ec0ff */
[----:B------:R-:W-:-:S04]  /*7370*/  SHF.R.U32.HI R3, RZ, 0x18, R3 ;  /* 0x00000018ff037819 */ /* 0x000fc80000011603 */
[----:B------:R-:W-:-:S04]  /*7380*/  LOP3.LUT R0, R0, R3, RZ, 0xfc, !PT ;  /* 0x0000000300007212 */ /* 0x000fc800078efcff */
[----:B------:R-:W-:-:S07]  /*7390*/  PRMT R4, R0, 0x7610, R4 ;  /* 0x0000761000047816 */ /* 0x000fce0000000004 */
.L_x_1373:
[----:B------:R-:W-:Y:S05]  /*73a0*/  BSYNC B0 ;  /* 0x0000000000007941 */ /* 0x000fea0003800000 */
.L_x_1372:
[----:B------:R0:W-:Y:S01]  /*73b0*/  STG.E.U8 desc[UR36][R8.64], R4 ;  /* 0x0000000408007986 */ /* 0x0001e2000c101124 */
[----:B------:R-:W-:Y:S05]  /*73c0*/  BRA `(.L_x_1352) ;  /* 0x0000000400187947 */ /* 0x000fea0003800000 */
.L_x_1370:
        /* <DEDUP_REMOVED lines=17> */
.L_x_1377:
[----:B------:R-:W-:-:S04]  /*74e0*/  LOP3.LUT R3, R17, 0x80000000, RZ, 0xc0, !PT ;  /* 0x8000000011037812 */ /* 0x000fc800078ec0ff */
[----:B------:R-:W-:-:S04]  /*74f0*/  SHF.R.U32.HI R3, RZ, 0x18, R3 ;  /* 0x00000018ff037819 */ /* 0x000fc80000011603 */
[----:B------:R-:W-:-:S04]  /*7500*/  LOP3.LUT R0, R0, R3, RZ, 0xfc, !PT ;  /* 0x0000000300007212 */ /* 0x000fc800078efcff */
[----:B------:R-:W-:-:S07]  /*7510*/  PRMT R4, R0, 0x7610, R4 ;  /* 0x0000761000047816 */ /* 0x000fce0000000004 */
.L_x_1376:
[----:B------:R-:W-:Y:S05]  /*7520*/  BSYNC B0 ;  /* 0x0000000000007941 */ /* 0x000fea0003800000 */
.L_x_1375:
[----:B------:R0:W-:Y:S01]  /*7530*/  STG.E.U8 desc[UR36][R8.64], R4 ;  /* 0x0000000408007986 */ /* 0x0001e2000c101124 */
[----:B------:R-:W-:Y:S05]  /*7540*/  BRA `(.L_x_1352) ;  /* 0x0000000000b87947 */ /* 0x000fea0003800000 */
.L_x_1369:
        /* <DEDUP_REMOVED lines=22> */
.L_x_1351:
        /* <DEDUP_REMOVED lines=16> */
.L_x_1380:
[----:B------:R-:W-:Y:S05]  /*77b0*/  BRA `(.L_x_1352) ;  /* 0x00000000001c7947 */ /* 0x000fea0003800000 */
.L_x_1379:
[----:B0-----:R-:W-:-:S06]  /*77c0*/  IMAD.U32 R4, R17, 0x10000, RZ ;  /* 0x0001000011047824 */ /* 0x001fcc00078e00ff */
[----:B------:R-:W0:Y:S02]  /*77d0*/  F2I.U64.TRUNC R4, R4 ;  /* 0x0000000400047311 */ /* 0x000e24000020d800 */
[----:B0-----:R0:W-:Y:S01]  /*77e0*/  STG.E.64 desc[UR36][R8.64], R4 ;  /* 0x0000000408007986 */ /* 0x0011e2000c101b24 */
[----:B------:R-:W-:Y:S05]  /*77f0*/  BRA `(.L_x_1352) ;  /* 0x00000000000c7947 */ /* 0x000fea0003800000 */
.L_x_1378:
[----:B0-----:R-:W-:-:S06]  /*7800*/  IMAD.U32 R17, R17, 0x10000, RZ ;  /* 0x0001000011117824 */ /* 0x001fcc00078e00ff */
[----:B------:R-:W0:Y:S02]  /*7810*/  F2I.FTZ.U32.TRUNC.NTZ R17, R17 ;  /* 0x0000001100117305 */ /* 0x000e24000021f000 */
[----:B0-----:R0:W-:Y:S02]  /*7820*/  STG.E desc[UR36][R8.64], R17 ;  /* 0x0000001108007986 */ /* 0x0011e4000c101924 */
.L_x_1352:
[----:B------:R-:W-:-:S07]  /*7830*/  VIADD R25, R25, 0x80 ;  /* 0x0000008019197836 */ /* 0x000fce0000000000 */
.L_x_1312:
[----:B------:R-:W-:Y:S05]  /*7840*/  BSYNC B6 ;  /* 0x0000000000067941 */ /* 0x000fea0003800000 */
.L_x_1311:
[----:B------:R-:W-:-:S13]  /*7850*/  ISETP.GE.AND P0, PT, R25, R16, PT ;  /* 0x000000101900720c */ /* 0x000fda0003f06270 */
[----:B------:R-:W-:Y:S05]  /*7860*/  @P0 EXIT ;  /* 0x000000000000094d */ /* 0x000fea0003800000 */
[----:B01234-:R-:W0:Y:S01]  /*7870*/  LDC.64 R4, c[0x0][0x218] ;  /* 0x00008600ff047b82 */ /* 0x01fe220000000a00 */
        /* <DEDUP_REMOVED lines=18> */
[----:B0-----:R-:W-:Y:S01]  /*79a0*/  STG.E.U8 desc[UR36][R2.64], R19 ;  /* 0x0000001302007986 */ /* 0x001fe2000c101124 */
[----:B------:R-:W-:Y:S05]  /*79b0*/  EXIT ;  /* 0x000000000000794d */ /* 0x000fea0003800000 */
.L_x_1384:
[----:B------:R-:W-:-:S06]  /*79c0*/  IMAD.U32 R5, R19, 0x10000, RZ ;  /* 0x0001000013057824 */ /* 0x000fcc00078e00ff */
[----:B------:R-:W0:Y:S02]  /*79d0*/  F2I.S64.TRUNC R4, R5 ;  /* 0x0000000500047311 */ /* 0x000e24000020d900 */
[----:B0-----:R-:W-:Y:S01]  /*79e0*/  STG.E.U8 desc[UR36][R2.64], R4 ;  /* 0x0000000402007986 */ /* 0x001fe2000c101124 */
[----:B------:R-:W-:Y:S05]  /*79f0*/  EXIT ;  /* 0x000000000000794d */ /* 0x000fea0003800000 */
.L_x_1383:
        /* <DEDUP_REMOVED lines=8> */
[----:B0-----:R-:W-:Y:S01]  /*7a80*/  STG.E.64 desc[UR36][R2.64], R4 ;  /* 0x0000000402007986 */ /* 0x001fe2000c101b24 */
[----:B------:R-:W-:Y:S05]  /*7a90*/  EXIT ;  /* 0x000000000000794d */ /* 0x000fea0003800000 */
.L_x_1387:
[----:B------:R-:W-:-:S06]  /*7aa0*/  IMAD.U32 R19, R19, 0x10000, RZ ;  /* 0x0001000013137824 */ /* 0x000fcc00078e00ff */
[----:B------:R-:W0:Y:S02]  /*7ab0*/  F2I.FTZ.TRUNC.NTZ R19, R19 ;  /* 0x0000001300137305 */ /* 0x000e24000021f100 */
[----:B0-----:R-:W-:Y:S01]  /*7ac0*/  STG.E desc[UR36][R2.64], R19 ;  /* 0x0000001302007986 */ /* 0x001fe2000c101924 */
[----:B------:R-:W-:Y:S05]  /*7ad0*/  EXIT ;  /* 0x000000000000794d */ /* 0x000fea0003800000 */
.L_x_1386:
[----:B------:R-:W-:-:S06]  /*7ae0*/  IMAD.U32 R19, R19, 0x10000, RZ ;  /* 0x0001000013137824 */ /* 0x000fcc00078e00ff */
[----:B------:R-:W0:Y:S02]  /*7af0*/  F2I.FTZ.TRUNC.NTZ R19, R19 ;  /* 0x0000001300137305 */ /* 0x000e24000021f100 */
[----:B0-----:R-:W-:Y:S01]  /*7b00*/  STG.E.U16 desc[UR36][R2.64], R19 ;  /* 0x0000001302007986 */ /* 0x001fe2000c101524 */
[----:B------:R-:W-:Y:S05]  /*7b10*/  EXIT ;  /* 0x000000000000794d */ /* 0x000fea0003800000 */
.L_x_1382:
[----:B------:R-:W-:-:S13]  /*7b20*/  ISETP.GT.AND P0, PT, R0, 0x6, PT ;  /* 0x000000060000780c */ /* 0x000fda0003f04270 */
[----:B------:R-:W-:Y:S05]  /*7b30*/  @P0 BRA `(.L_x_1388) ;  /* 0x00000000002c0947 */ /* 0x000fea0003800000 */
[----:B------:R-:W-:-:S13]  /*7b40*/  ISETP.NE.AND P0, PT, R0, 0x5, PT ;  /* 0x000000050000780c */ /* 0x000fda0003f05270 */
[----:B------:R-:W-:Y:S05]  /*7b50*/  @!P0 BRA `(.L_x_1389) ;  /* 0x0000000000148947 */ /* 0x000fea0003800000 */
[----:B------:R-:W-:-:S13]  /*7b60*/  ISETP.NE.AND P0, PT, R0, 0x6, PT ;  /* 0x000000060000780c */ /* 0x000fda0003f05270 */
[----:B------:R-:W-:Y:S05]  /*7b70*/  @P0 BRA `(.L_x_1385) ;  /* 0x0000000800c40947 */ /* 0x000fea0003800000 */
[----:B------:R-:W-:-:S05]  /*7b80*/  IMAD.U32 R19, R19, 0x10000, RZ ;  /* 0x0001000013137824 */ /* 0x000fca00078e00ff */
[----:B------:R-:W-:Y:S01]  /*7b90*/  STG.E desc[UR36][R2.64], R19 ;  /* 0x0000001302007986 */ /* 0x000fe2000c101924 */
[----:B------:R-:W-:Y:S05]  /*7ba0*/  EXIT ;  /* 0x000000000000794d */ /* 0x000fea0003800000 */
.L_x_1389:
[----:B------:R-:W-:-:S05]  /*7bb0*/  IMAD.U32 R0, R19, 0x10000, RZ ;  /* 0x0001000013007824 */ /* 0x000fca00078e00ff */
[----:B------:R-:W-:-:S05]  /*7bc0*/  F2FP.F16.F32.PACK_AB R0, RZ, R0 ;  /* 0x00000000ff00723e */ /* 0x000fca00000000ff */
[----:B------:R-:W-:Y:S01]  /*7bd0*/  STG.E.U16 desc[UR36][R2.64], R0 ;  /* 0x0000000002007986 */ /* 0x000fe2000c101524 */
[----:B------:R-:W-:Y:S05]  /*7be0*/  EXIT ;  /* 0x000000000000794d */ /* 0x000fea0003800000 */
.L_x_1388:
        /* <DEDUP_REMOVED lines=8> */
[----:B------:R-:W-:Y:S01]  /*7c70*/  STG.E.64 desc[UR36][R2.64], R4 ;  /* 0x0000000402007986 */ /* 0x000fe2000c101b24 */
[----:B------:R-:W-:Y:S05]  /*7c80*/  EXIT ;  /* 0x000000000000794d */ /* 0x000fea0003800000 */
.L_x_1391:
[----:B------:R-:W-:-:S05]  /*7c90*/  IMAD.U32 R19, R19, 0x10000, RZ ;  /* 0x0001000013137824 */ /* 0x000fca00078e00ff */
[----:B------:R-:W-:-:S04]  /*7ca0*/  F2FP.F16.F32.PACK_AB R5, RZ, R19 ;  /* 0x00000013ff05723e */ /* 0x000fc800000000ff */
[----:B------:R-:W-:-:S05]  /*7cb0*/  PRMT R5, R5, 0x5410, RZ ;  /* 0x0000541005057816 */ /* 0x000fca00000000ff */
[----:B------:R-:W-:Y:S01]  /*7cc0*/  STG.E desc[UR36][R2.64], R5 ;  /* 0x0000000502007986 */ /* 0x000fe2000c101924 */
[----:B------:R-:W-:Y:S05]  /*7cd0*/  EXIT ;  /* 0x000000000000794d */ /* 0x000fea0003800000 */
.L_x_1390:
[----:B------:R-:W-:-:S04]  /*7ce0*/  IMAD.U32 R4, R19, 0x10000, RZ ;  /* 0x0001000013047824 */ /* 0x000fc800078e00ff */
[----:B------:R-:W-:-:S06]  /*7cf0*/  FMUL.FTZ R4, R4, 1 ;  /* 0x3f80000004047820 */ /* 0x000fcc0000410000 */
[----:B------:R-:W0:Y:S02]  /*7d00*/  F2F.F64.F32 R4, R4 ;  /* 0x0000000400047310 */ /* 0x000e240000201800 */
[----:B0-----:R-:W-:Y:S01]  /*7d10*/  STG.E.64 desc[UR36][R2.64], R4 ;  /* 0x0000000402007986 */ /* 0x001fe2000c101b24 */
[----:B------:R-:W-:Y:S05]  /*7d20*/  EXIT ;  /* 0x000000000000794d */ /* 0x000fea0003800000 */
.L_x_1381:
        /* <DEDUP_REMOVED lines=11> */
[----:B------:R-:W-:Y:S01]  /*7de0*/  STG.E.U8 desc[UR36][R2.64], R5 ;  /* 0x0000000502007986 */ /* 0x000fe2000c101124 */
[----:B------:R-:W-:Y:S05]  /*7df0*/  EXIT ;  /* 0x000000000000794d */ /* 0x000fea0003800000 */
.L_x_1394:
[----:B------:R-:W-:Y:S01]  /*7e00*/  IMAD.U32 R19, R19, 0x10000, RZ ;  /* 0x0001000013137824 */ /* 0x000fe200078e00ff */
[----:B------:R-:W-:-:S03]  /*7e10*/  CS2R R6, SRZ ;  /* 0x0000000000067805 */ /* 0x000fc6000001ff00 */
[----:B------:R-:W-:-:S06]  /*7e20*/  FMUL.FTZ R4, R19, 1 ;  /* 0x3f80000013047820 */ /* 0x000fcc0000410000 */
[----:B------:R-:W0:Y:S02]  /*7e30*/  F2F.F64.F32 R4, R4 ;  /* 0x0000000400047310 */ /* 0x000e240000201800 */
[----:B0-----:R-:W-:Y:S01]  /*7e40*/  STG.E.128 desc[UR36][R2.64], R4 ;  /* 0x0000000402007986 */ /* 0x001fe2000c101d24 */
[----:B------:R-:W-:Y:S05]  /*7e50*/  EXIT ;  /* 0x000000000000794d */ /* 0x000fea0003800000 */
.L_x_1393:
        /* <DEDUP_REMOVED lines=21> */
.L_x_1398:
[----:B------:R-:W-:Y:S05]  /*7fb0*/  BSYNC B0 ;  /* 0x0000000000007941 */ /* 0x000fea0003800000 */
.L_x_1397:
[----:B------:R-:W-:-:S05]  /*7fc0*/  LOP3.LUT R5, R0, R5, RZ, 0xfc, !PT ;  /* 0x0000000500057212 */ /* 0x000fca00078efcff */
[----:B------:R-:W-:Y:S01]  /*7fd0*/  STG.E.U8 desc[UR36][R2.64], R5 ;  /* 0x0000000502007986 */ /* 0x000fe2000c101124 */
[----:B------:R-:W-:Y:S05]  /*7fe0*/  EXIT ;  /* 0x000000000000794d */ /* 0x000fea0003800000 */
.L_x_1396:
        /* <DEDUP_REMOVED lines=13> */
.L_x_1400:
[----:B------:R-:W-:Y:S01]  /*80c0*/  IMAD.MOV.U32 R0, RZ, RZ, 0x7f ;  /* 0x0000007fff007424 */ /* 0x000fe200078e00ff */
[----:B------:R-:W-:-:S04]  /*80d0*/  ISETP.GT.U32.AND P0, PT, R4, 0x7f800000, PT ;  /* 0x7f8000000400780c */ /* 0x000fc80003f04070 */
[----:B------:R-:W-:-:S09]  /*80e0*/  SEL R0, R0, 0x7c, P0 ;  /* 0x0000007c00007807 */ /* 0x000fd20000000000 */
.L_x_1401:
[----:B------:R-:W-:Y:S05]  /*80f0*/  BSYNC B0 ;  /* 0x0000000000007941 */ /* 0x000fea0003800000 */
.L_x_1399:
[----:B------:R-:W-:-:S04]  /*8100*/  LOP3.LUT R4, R19, 0x80000000, RZ, 0xc0, !PT ;  /* 0x8000000013047812 */ /* 0x000fc800078ec0ff */
[----:B------:R-:W-:-:S04]  /*8110*/  SHF.R.U32.HI R5, RZ, 0x18, R4 ;  /* 0x00000018ff057819 */ /* 0x000fc80000011604 */
[----:B------:R-:W-:-:S05]  /*8120*/  LOP3.LUT R5, R0, R5, RZ, 0xfc, !PT ;  /* 0x0000000500057212 */ /* 0x000fca00078efcff */
[----:B------:R-:W-:Y:S01]  /*8130*/  STG.E.U8 desc[UR36][R2.64], R5 ;  /* 0x0000000502007986 */ /* 0x000fe2000c101124 */
[----:B------:R-:W-:Y:S05]  /*8140*/  EXIT ;  /* 0x000000000000794d */ /* 0x000fea0003800000 */
.L_x_1395:
[----:B------:R-:W-:Y:S01]  /*8150*/  STG.E.U16 desc[UR36][R2.64], R19 ;  /* 0x0000001302007986 */ /* 0x000fe2000c101524 */
[----:B------:R-:W-:Y:S05]  /*8160*/  EXIT ;  /* 0x000000000000794d */ /* 0x000fea0003800000 */
.L_x_1392:
        /* <DEDUP_REMOVED lines=10> */
[----:B0-----:R-:W-:Y:S01]  /*8210*/  STG.E.U16 desc[UR36][R2.64], R5 ;  /* 0x0000000502007986 */ /* 0x001fe2000c101524 */
[----:B------:R-:W-:Y:S05]  /*8220*/  EXIT ;  /* 0x000000000000794d */ /* 0x000fea0003800000 */
.L_x_1404:
        /* <DEDUP_REMOVED lines=17> */
.L_x_1407:
[----:B------:R-:W-:-:S04]  /*8340*/  LOP3.LUT R0, R19, 0x80000000, RZ, 0xc0, !PT ;  /* 0x8000000013007812 */ /* 0x000fc800078ec0ff */
[----:B------:R-:W-:-:S04]  /*8350*/  SHF.R.U32.HI R5, RZ, 0x18, R0 ;  /* 0x00000018ff057819 */ /* 0x000fc80000011600 */
[----:B------:R-:W-:-:S04]  /*8360*/  LOP3.LUT R4, R4, R5, RZ, 0xfc, !PT ;  /* 0x0000000504047212 */ /* 0x000fc800078efcff */
[----:B------:R-:W-:-:S07]  /*8370*/  PRMT R0, R4, 0x7610, R0 ;  /* 0x0000761004007816 */ /* 0x000fce0000000000 */
.L_x_1406:
[----:B------:R-:W-:Y:S05]  /*8380*/  BSYNC B0 ;  /* 0x0000000000007941 */ /* 0x000fea0003800000 */
.L_x_1405:
[----:B------:R-:W-:Y:S01]  /*8390*/  STG.E.U8 desc[UR36][R2.64], R0 ;  /* 0x0000000002007986 */ /* 0x000fe2000c101124 */
[----:B------:R-:W-:Y:S05]  /*83a0*/  EXIT ;  /* 0x000000000000794d */ /* 0x000fea0003800000 */
.L_x_1403:
        /* <DEDUP_REMOVED lines=17> */
.L_x_1410:
[----:B------:R-:W-:-:S04]  /*84c0*/  LOP3.LUT R0, R19, 0x80000000, RZ, 0xc0, !PT ;  /* 0x8000000013007812 */ /* 0x000fc800078ec0ff */
[----:B------:R-:W-:-:S04]  /*84d0*/  SHF.R.U32.HI R5, RZ, 0x18, R0 ;  /* 0x00000018ff057819 */ /* 0x000fc80000011600 */
[----:B------:R-:W-:-:S04]  /*84e0*/  LOP3.LUT R4, R4, R5, RZ, 0xfc, !PT ;  /* 0x0000000504047212 */ /* 0x000fc800078efcff */
[----:B------:R-:W-:-:S07]  /*84f0*/  PRMT R0, R4, 0x7610, R0 ;  /* 0x0000761004007816 */ /* 0x000fce0000000000 */
.L_x_1409:
[----:B------:R-:W-:Y:S05]  /*8500*/  BSYNC B0 ;  /* 0x0000000000007941 */ /* 0x000fea0003800000 */
.L_x_1408:
[----:B------:R-:W-:Y:S01]  /*8510*/  STG.E.U8 desc[UR36][R2.64], R0 ;  /* 0x0000000002007986 */ /* 0x000fe2000c101124 */
[----:B------:R-:W-:Y:S05]  /*8520*/  EXIT ;  /* 0x000000000000794d */ /* 0x000fea0003800000 */
.L_x_1402:
[----:B------:R-:W-:-:S13]  /*8530*/  ISETP.NE.AND P0, PT, R0, 0x1c, PT ;  /* 0x0000001c0000780c */ /* 0x000fda0003f05270 */
[----:B------:R-:W-:Y:S05]  /*8540*/  @!P0 BRA `(.L_x_1411) ;  /* 0x0000000000a48947 */ /* 0x000fea0003800000 */
[----:B------:R-:W-:-:S13]  /*8550*/  ISETP.NE.AND P0, PT, R0, 0x1d, PT ;  /* 0x0000001d0000780c */ /* 0x000fda0003f05270 */
[----:B------:R-:W-:Y:S05]  /*8560*/  @!P0 BRA `(.L_x_1412) ;  /* 0x00000000008c8947 */ /* 0x000fea0003800000 */
[----:B------:R-:W-:-:S13]  /*8570*/  ISETP.NE.AND P0, PT, R0, 0x2c, PT ;  /* 0x0000002c0000780c */ /* 0x000fda0003f05270 */
[----:B------:R-:W-:Y:S05]  /*8580*/  @P0 BRA `(.L_x_1385) ;  /* 0x0000000000400947 */ /* 0x000fea0003800000 */
[----:B------:R-:W-:Y:S02]  /*8590*/  IMAD.U32 R19, R19, 0x10000, RZ ;  /* 0x0001000013137824 */ /* 0x000fe400078e00ff */
        /* <DEDUP_REMOVED lines=15> */
.L_x_1385:
        /* <DEDUP_REMOVED lines=16> */
.L_x_1413:
[----:B------:R-:W-:Y:S05]  /*8790*/  EXIT ;  /* 0x000000000000794d */ /* 0x000fea0003800000 */
.L_x_1412:
[----:B------:R-:W-:-:S06]  /*87a0*/  IMAD.U32 R4, R19, 0x10000, RZ ;  /* 0x0001000013047824 */ /* 0x000fcc00078e00ff */
[----:B------:R-:W0:Y:S02]  /*87b0*/  F2I.U64.TRUNC R4, R4 ;  /* 0x0000000400047311 */ /* 0x000e24000020d800 */
[----:B0-----:R-:W-:Y:S01]  /*87c0*/  STG.E.64 desc[UR36][R2.64], R4 ;  /* 0x0000000402007986 */ /* 0x001fe2000c101b24 */
[----:B------:R-:W-:Y:S05]  /*87d0*/  EXIT ;  /* 0x000000000000794d */ /* 0x000fea0003800000 */
.L_x_1411:
[----:B------:R-:W-:-:S06]  /*87e0*/  IMAD.U32 R19, R19, 0x10000, RZ ;  /* 0x0001000013137824 */ /* 0x000fcc00078e00ff */
[----:B------:R-:W0:Y:S02]  /*87f0*/  F2I.FTZ.U32.TRUNC.NTZ R19, R19 ;  /* 0x0000001300137305 */ /* 0x000e24000021f000 */
[----:B0-----:R-:W-:Y:S01]  /*8800*/  STG.E desc[UR36][R2.64], R19 ;  /* 0x0000001302007986 */ /* 0x001fe2000c101924 */
[----:B------:R-:W-:Y:S05]  /*8810*/  EXIT ;  /* 0x000000000000794d */ /* 0x000fea0003800000 */
.L_x_1414:
        /* <DEDUP_REMOVED lines=14> */
.L_x_19326:


//--------------------- .text._ZN2at6native18elementwise_kernelILi128ELi4EZNS0_22gpu_kernel_impl_nocastINS0_13BUnaryFunctorIN3c108BFloat16ES5_S5_NS0_15binary_internal10DivFunctorIS5_EEEEEEvRNS_18TensorIteratorBaseERKT_EUliE_EEviT1_ --------------------------
	.section	.text._ZN2at6native18elementwise_kernelILi128ELi4EZNS0_22gpu_kernel_impl_nocastINS0_13BUnaryFunctorIN3c108BFloat16ES5_S5_NS0_15binary_internal10DivFunctorIS5_EEEEEEvRNS_18TensorIteratorBaseERKT_EUliE_EEviT1_,"ax",@progbits
	.align	128
        .global         _ZN2at6native18elementwise_kernelILi128ELi4EZNS0_22gpu_kernel_impl_nocastINS0_13BUnaryFunctorIN3c108BFloat16ES5_S5_NS0_15binary_internal10DivFunctorIS5_EEEEEEvRNS_18TensorIteratorBaseERKT_EUliE_EEviT1_
        .type           _ZN2at6native18elementwise_kernelILi128ELi4EZNS0_22gpu_kernel_impl_nocastINS0_13BUnaryFunctorIN3c108BFloat16ES5_S5_NS0_15binary_internal10DivFunctorIS5_EEEEEEvRNS_18TensorIteratorBaseERKT_EUliE_EEviT1_,@function
        .size           _ZN2at6native18elementwise_kernelILi128ELi4EZNS0_22gpu_kernel_impl_nocastINS0_13BUnaryFunctorIN3c108BFloat16ES5_S5_NS0_15binary_internal10DivFunctorIS5_EEEEEEvRNS_18TensorIteratorBaseERKT_EUliE_EEviT1_,(.L_x_19327 - _ZN2at6native18elementwise_kernelILi128ELi4EZNS0_22gpu_kernel_impl_nocastINS0_13BUnaryFunctorIN3c108BFloat16ES5_S5_NS0_15binary_internal10DivFunctorIS5_EEEEEEvRNS_18TensorIteratorBaseERKT_EUliE_EEviT1_)
        .other          _ZN2at6native18elementwise_kernelILi128ELi4EZNS0_22gpu_kernel_impl_nocastINS0_13BUnaryFunctorIN3c108BFloat16ES5_S5_NS0_15binary_internal10DivFunctorIS5_EEEEEEvRNS_18TensorIteratorBaseERKT_EUliE_EEviT1_,@"STO_CUDA_ENTRY STV_DEFAULT"
_ZN2at6native18elementwise_kernelILi128ELi4EZNS0_22gpu_kernel_impl_nocastINS0_13BUnaryFunctorIN3c108BFloat16ES5_S5_NS0_15binary_internal10DivFunctorIS5_EEEEEEvRNS_18TensorIteratorBaseERKT_EUliE_EEviT1_:
.text._ZN2at6native18elementwise_kernelILi128ELi4EZNS0_22gpu_kernel_impl_nocastINS0_13BUnaryFunctorIN3c108BFloat16ES5_S5_NS0_15binary_internal10DivFunctorIS5_EEEEEEvRNS_18TensorIteratorBaseERKT_EUliE_EEviT1_:
[----:B------:R-:W-:Y:S01]  /*0000*/  LDC R1, c[0x0][0x28] ;  /* 0x00000a00ff017b82 */ /* 0x000fe20000000800 */
[----:B------:R-:W0:Y:S01]  /*0010*/  S2R R0, SR_CTAID.X ;  /* 0x0000000000007919 */ /* 0x000e220000002500 */
[----:B------:R-:W-:Y:S01]  /*0020*/  ULDC UR6, c[0x0][0x210] ;  /* 0x0000840000067ab9 */ /* 0x000fe20000000800 */
[----:B------:R-:W-:Y:S01]  /*0030*/  ULDC.64 UR4, c[0x0][0x208] ;  /* 0x0000820000047ab9 */ /* 0x000fe20000000a00 */
[----:B------:R-:W-:Y:S01]  /*0040*/  ULDC.U16 UR7, c[0x0][0x422] ;  /* 0x0001088000077ab9 */ /* 0x000fe20000000400 */
[----:B------:R-:W0:Y:S01]  /*0050*/  S2R R3, SR_TID.X ;  /* 0x0000000000037919 */ /* 0x000e220000002100 */
[----:B------:R-:W-:Y:S01]  /*0060*/  BSSY B0, `(.L_x_1415) ;  /* 0x0000140000007945 */ /* 0x000fe20003800000 */
[----:B0-----:R-:W-:-:S04]  /*0070*/  LEA R0, R0, R3, 0x9 ;  /* 0x0000000300007211 */ /* 0x001fc800078e48ff */
[----:B------:R-:W-:-:S13]  /*0080*/  ISETP.GE.AND P0, PT, R0, UR6, PT ;  /* 0x0000000600007c0c */ /* 0x000fda000bf06270 */
[----:B------:R-:W-:Y:S05]  /*0090*/  @P0 BRA `(.L_x_1416) ;  /* 0x0000001000f00947 */ /* 0x000fea0003800000 */
[----:B------:R-:W0:Y:S01]  /*00a0*/  LDC R8, c[0x0][0x218] ;  /* 0x00008600ff087b82 */ /* 0x000e220000000800 */
[----:B------:R-:W-:Y:S02]  /*00b0*/  CS2R R2, SRZ ;  /* 0x0000000000027805 */ /* 0x000fe4000001ff00 */
[----:B0-----:R-:W-:-:S13]  /*00c0*/  ISETP.NE.AND P0, PT, R8, RZ, PT ;  /* 0x000000ff0800720c */ /* 0x001fda0003f05270 */
[----:B------:R-:W-:Y:S05]  /*00d0*/  @!P0 BRA `(.L_x_1417) ;  /* 0x0000001000a88947 */ /* 0x000fea0003800000 */
[----:B------:R-:W-:Y:S01]  /*00e0*/  HFMA2.MMA R2, -RZ, RZ, 0, 0 ;  /* 0x00000000ff027435 */ /* 0x000fe200000001ff */
[----:B------:R-:W-:Y:S01]  /*00f0*/  MOV R3, R0 ;  /* 0x0000000000037202 */ /* 0x000fe20000000f00 */
[----:B------:R-:W-:Y:S01]  /*0100*/  ULDC.64 UR8, c[0x0][0x220] ;  /* 0x0000880000087ab9 */ /* 0x000fe20000000a00 */
[----:B------:R-:W-:-:S07]  /*0110*/  ISETP.NE.AND P0, PT, R8, 0x1, PT ;  /* 0x000000010800780c */ /* 0x000fce0003f05270 */
[----:B------:R-:W-:Y:S01]  /*0120*/  IMAD.HI.U32 R4, R0, UR8, R2 ;  /* 0x0000000800047c27 */ /* 0x000fe2000f8e0002 */
[----:B------:R-:W-:-:S04]  /*0130*/  ULDC UR8, c[0x0][0x21c] ;  /* 0x0000870000087ab9 */ /* 0x000fc80000000800 */
[----:B------:R-:W-:-:S04]  /*0140*/  SHF.R.U32.HI R5, RZ, UR9, R4 ;  /* 0x00000009ff057c19 */ /* 0x000fc80008011604 */
[----:B------:R-:W-:-:S05]  /*0150*/  IADD3 R3, -R5, RZ, RZ ;  /* 0x000000ff05037210 */ /* 0x000fca0007ffe1ff */
[----:B------:R-:W-:Y:S01]  /*0160*/  IMAD R2, R3, UR8, R0 ;  /* 0x0000000803027c24 */ /* 0x000fe2000f8e0200 */
[----:B------:R-:W-:-:S03]  /*0170*/  ULDC.64 UR8, c[0x0][0x348] ;  /* 0x0000d20000087ab9 */ /* 0x000fc60000000a00 */
        /* <DEDUP_REMOVED lines=9> */
[----:B------:R-:W-:-:S03]  /*0210*/  ULDC.64 UR8, c[0x0][0x350] ;  /* 0x0000d40000087ab9 */ /* 0x000fc60000000a00 */
[----:B------:R-:W-:-:S05]  /*0220*/  IADD3 R4, -R7, RZ, RZ ;  /* 0x000000ff07047210 */ /* 0x000fca0007ffe1ff */
[----:B------:R-:W-:-:S04]  /*0230*/  IMAD R4, R4, UR10, R5 ;  /* 0x0000000a04047c24 */ /* 0x000fc8000f8e0205 */
[C---:B------:R-:W-:Y:S02]  /*0240*/  IMAD R3, R4.reuse, UR8, R3 ;  /* 0x0000000804037c24 */ /* 0x040fe4000f8e0203 */
[----:B------:R-:W-:Y:S01]  /*0250*/  IMAD R2, R4, UR9, R2 ;  /* 0x0000000904027c24 */ /* 0x000fe2000f8e0202 */
[----:B------:R-:W-:Y:S06]  /*0260*/  @!P0 BRA `(.L_x_1417) ;  /* 0x0000001000448947 */ /* 0x000fec0003800000 */
[----:B------:R-:W-:Y:S01]  /*0270*/  HFMA2.MMA R6, -RZ, RZ, 0, 0 ;  /* 0x00000000ff067435 */ /* 0x000fe200000001ff */
[----:B------:R-:W-:Y:S01]  /*0280*/  ULDC.64 UR8, c[0x0][0x238] ;  /* 0x00008e0000087ab9 */ /* 0x000fe20000000a00 */
[----:B------:R-:W-:-:S08]  /*0290*/  ISETP.NE.AND P0, PT, R8, 0x3, PT ;  /* 0x000000030800780c */ /* 0x000fd00003f05270 */
[----:B------:R-:W-:Y:S01]  /*02a0*/  IMAD.HI.U32 R4, R7, UR8, R6 ;  /* 0x0000000807047c27 */ /* 0x000fe2000f8e0006 */
[----:B------:R-:W-:-:S04]  /*02b0*/  ULDC UR8, c[0x0][0x234] ;  /* 0x00008d0000087ab9 */ /* 0x000fc80000000800 */
[----:B------:R-:W-:-:S04]  /*02c0*/  SHF.R.U32.HI R5, RZ, UR9, R4 ;  /* 0x00000009ff057c19 */ /* 0x000fc80008011604 */
[----:B------:R-:W-:-:S05]  /*02d0*/  IADD3 R6, -R5, RZ, RZ ;  /* 0x000000ff05067210 */ /* 0x000fca0007ffe1ff */
[----:B------:R-:W-:Y:S01]  /*02e0*/  IMAD R6, R6, UR8, R7 ;  /* 0x0000000806067c24 */ /* 0x000fe2000f8e0207 */
[----:B------:R-:W-:-:S03]  /*02f0*/  ULDC.64 UR8, c[0x0][0x358] ;  /* 0x0000d60000087ab9 */ /* 0x000fc60000000a00 */
        /* <DEDUP_REMOVED lines=15> */
[----:B------:R-:W-:Y:S01]  /*03f0*/  MOV R6, RZ ;  /* 0x000000ff00067202 */ /* 0x000fe20000000f00 */
[----:B------:R-:W-:Y:S01]  /*0400*/  ULDC.64 UR8, c[0x0][0x250] ;  /* 0x0000940000087ab9 */ /* 0x000fe20000000a00 */
[----:B------:R-:W-:-:S03]  /*0410*/  ISETP.NE.AND P0, PT, R8, 0x5, PT ;  /* 0x000000050800780c */ /* 0x000fc60003f05270 */
        /* <DEDUP_REMOVED lines=225> */
[----:B------:R-:W-:Y:S01]  /*1230*/  ISETP.NE.AND P0, PT, R8, 0x18, PT ;  /* 0x000000180800780c */ /* 0x000fe20003f05270 */
[----:B------:R-:W-:Y:S01]  /*1240*/  ULDC.64 UR10, c[0x0][0x330] ;  /* 0x0000cc00000a7ab9 */ /* 0x000fe20000000a00 */
[----:B------:R-:W-:Y:S01]  /*1250*/  MOV R4, RZ ;  /* 0x000000ff00047202 */ /* 0x000fe20000000f00 */
[----:B------:R-:W-:-:S04]  /*1260*/  ULDC UR8, c[0x0][0x338] ;  /* 0x0000ce0000087ab9 */ /* 0x000fc80000000800 */
[----:B------:R-:W-:-:S05]  /*1270*/  IMAD.HI.U32 R8, R5, UR11, R4 ;  /* 0x0000000b05087c27 */ /* 0x000fca000f8e0004 */
[----:B------:R-:W-:Y:S01]  /*1280*/  SHF.R.U32.HI R9, RZ, UR8, R8 ;  /* 0x00000008ff097c19 */ /* 0x000fe20008011608 */
[----:B------:R-:W0:Y:S01]  /*1290*/  @P0 LDC.64 R12, c[0x0][0x340] ;  /* 0x0000d000ff0c0b82 */ /* 0x000e220000000a00 */
[----:B------:R-:W-:Y:S01]  /*12a0*/  @P0 MOV R8, RZ ;  /* 0x000000ff00080202 */ /* 0x000fe20000000f00 */
[----:B------:R-:W-:Y:S01]  /*12b0*/  ULDC.64 UR8, c[0x0][0x400] ;  /* 0x0001000000087ab9 */ /* 0x000fe20000000a00 */
[----:B------:R-:W-:-:S05]  /*12c0*/  IADD3 R11, -R9, RZ, RZ ;  /* 0x000000ff090b7210 */ /* 0x000fca0007ffe1ff */
[----:B------:R-:W1:Y:S08]  /*12d0*/  @P0 LDC R15, c[0x0][0x33c] ;  /* 0x0000cf00ff0f0b82 */ /* 0x000e700000000800 */
[----:B------:R-:W2:Y:S01]  /*12e0*/  @P0 LDC.64 R6, c[0x0][0x408] ;  /* 0x00010200ff060b82 */ /* 0x000ea20000000a00 */
[----:B0-----:R-:W-:-:S05]  /*12f0*/  @P0 IMAD.HI.U32 R4, R9, R12, R8 ;  /* 0x0000000c09040227 */ /* 0x001fca00078e0008 */
[----:B------:R-:W-:Y:S01]  /*1300*/  @P0 SHF.R.U32.HI R8, RZ, R13, R4 ;  /* 0x0000000dff080219 */ /* 0x000fe20000011604 */
[----:B------:R-:W-:-:S03]  /*1310*/  IMAD R4, R11, UR10, R5 ;  /* 0x0000000a0b047c24 */ /* 0x000fc6000f8e0205 */
[----:B------:R-:W-:Y:S01]  /*1320*/  @P0 IADD3 R8, -R8, RZ, RZ ;  /* 0x000000ff08080210 */ /* 0x000fe20007ffe1ff */
[C---:B------:R-:W-:Y:S02]  /*1330*/  IMAD R3, R4.reuse, UR8, R3 ;  /* 0x0000000804037c24 */ /* 0x040fe4000f8e0203 */
[----:B------:R-:W-:Y:S02]  /*1340*/  IMAD R2, R4, UR9, R2 ;  /* 0x0000000904027c24 */ /* 0x000fe4000f8e0202 */
[----:B-1----:R-:W-:-:S04]  /*1350*/  @P0 IMAD R8, R8, R15, R9 ;  /* 0x0000000f08080224 */ /* 0x002fc800078e0209 */
[C---:B--2---:R-:W-:Y:S02]  /*1360*/  @P0 IMAD R3, R8.reuse, R6, R3 ;  /* 0x0000000608030224 */ /* 0x044fe400078e0203 */
[----:B------:R-:W-:-:S07]  /*1370*/  @P0 IMAD R2, R8, R7, R2 ;  /* 0x0000000708020224 */ /* 0x000fce00078e0202 */
.L_x_1417:
[----:B------:R-:W-:Y:S02]  /*1380*/  ULDC.64 UR8, c[0x0][0x418] ;  /* 0x0001060000087ab9 */ /* 0x000fe40000000a00 */
[----:B------:R-:W-:-:S04]  /*1390*/  IADD3 R4, P0, R2, UR8, RZ ;  /* 0x0000000802047c10 */ /* 0x000fc8000ff1e0ff */
[----:B------:R-:W-:-:S05]  /*13a0*/  IADD3.X R5, RZ, UR9, RZ, P0, !PT ;  /* 0x00000009ff057c10 */ /* 0x000fca00087fe4ff */
[----:B------:R-:W2:Y:S01]  /*13b0*/  LDG.E.U16 R4, desc[UR4][R4.64] ;  /* 0x0000000404047981 */ /* 0x000ea2000c1e1500 */
[----:B------:R-:W-:Y:S01]  /*13c0*/  USHF.L.U32 UR8, UR7, 0x10, URZ ;  /* 0x0000001007087899 */ /* 0x000fe2000800063f */
[----:B------:R-:W-:-:S08]  /*13d0*/  VIADD R0, R0, 0x80 ;  /* 0x0000008000007836 */ /* 0x000fd00000000000 */
[----:B------:R-:W0:Y:S01]  /*13e0*/  MUFU.RCP R7, UR8 ;  /* 0x0000000800077d08 */ /* 0x000e220008001000 */
[----:B------:R-:W-:Y:S01]  /*13f0*/  ULDC.64 UR8, c[0x0][0x410] ;  /* 0x0001040000087ab9 */ /* 0x000fe20000000a00 */
[----:B--2---:R-:W-:-:S05]  /*1400*/  SHF.L.U32 R2, R4, 0x10, RZ ;  /* 0x0000001004027819 */ /* 0x004fca00000006ff */
[----:B0-----:R-:W-:Y:S01]  /*1410*/  FMUL.FTZ R6, R2, R7 ;  /* 0x0000000702067220 */ /* 0x001fe20000410000 */
[----:B------:R-:W-:-:S04]  /*1420*/  IADD3 R2, P0, R3, UR8, RZ ;  /* 0x0000000803027c10 */ /* 0x000fc8000ff1e0ff */
[----:B------:R-:W-:Y:S02]  /*1430*/  F2FP.BF16.F32.PACK_AB R6, RZ, R6 ;  /* 0x00000006ff06723e */ /* 0x000fe400000010ff */
[----:B------:R-:W-:-:S05]  /*1440*/  IADD3.X R3, RZ, UR9, RZ, P0, !PT ;  /* 0x00000009ff037c10 */ /* 0x000fca00087fe4ff */
[----:B------:R0:W-:Y:S02]  /*1450*/  STG.E.U16 desc[UR4][R2.64], R6 ;  /* 0x0000000602007986 */ /* 0x0001e4000c101504 */
.L_x_1416:
[----:B------:R-:W-:Y:S05]  /*1460*/  BSYNC B0 ;  /* 0x0000000000007941 */ /* 0x000fea0003800000 */
.L_x_1415:
[----:B------:R-:W-:Y:S01]  /*1470*/  ISETP.GE.AND P0, PT, R0, UR6, PT ;  /* 0x0000000600007c0c */ /* 0x000fe2000bf06270 */
[----:B------:R-:W-:-:S12]  /*1480*/  BSSY B0, `(.L_x_1418) ;  /* 0x000027c000007945 */ /* 0x000fd80003800000 */
[----:B------:R-:W-:Y:S05]  /*1490*/  @P0 BRA `(.L_x_1419) ;  /* 0x0000002400e80947 */ /* 0x000fea0003800000 */
[----:B------:R-:W1:Y:S01]  /*14a0*/  LDC R8, c[0x0][0x218] ;  /* 0x00008600ff087b82 */ /* 0x000e620000000800 */
[----:B0-----:R-:W-:Y:S02]  /*14b0*/  CS2R R2, SRZ ;  /* 0x0000000000027805 */ /* 0x001fe4000001ff00 */
[----:B-1----:R-:W-:-:S13]  /*14c0*/  ISETP.NE.AND P0, PT, R8, RZ, PT ;  /* 0x000000ff0800720c */ /* 0x002fda0003f05270 */
[----:B------:R-:W-:Y:S05]  /*14d0*/  @!P0 BRA `(.L_x_1420) ;  /* 0x0000001000a88947 */ /* 0x000fea0003800000 */
[----:B------:R-:W-:Y:S01]  /*14e0*/  MOV R2, RZ ;  /* 0x000000ff00027202 */ /* 0x000fe20000000f00 */
[----:B------:R-:W-:Y:S01]  /*14f0*/  ULDC.64 UR8, c[0x0][0x220] ;  /* 0x0000880000087ab9 */ /* 0x000fe20000000a00 */
[----:B------:R-:W-:Y:S02]  /*1500*/  MOV R3, R0 ;  /* 0x0000000000037202 */ /* 0x000fe40000000f00 */
[----:B------:R-:W-:Y:S01]  /*1510*/  ISETP.NE.AND P0, PT, R8, 0x1, PT ;  /* 0x000000010800780c */ /* 0x000fe20003f05270 */
        /* <DEDUP_REMOVED lines=280> */
[----:B------:R-:W-:Y:S01]  /*26a0*/  ULDC.64 UR8, c[0x0][0x400] ;  /* 0x0001000000087ab9 */ /* 0x000fe20000000a00 */
[----:B------:R-:W-:Y:S02]  /*26b0*/  @P0 MOV R8, RZ ;  /* 0x000000ff00080202 */ /* 0x000fe40000000f00 */
[C---:B------:R-:W-:Y:S01]  /*26c0*/  IADD3 R11, -R9.reuse, RZ, RZ ;  /* 0x000000ff090b7210 */ /* 0x040fe20007ffe1ff */
        /* <DEDUP_REMOVED lines=11> */
.L_x_1420:
[----:B------:R-:W-:Y:S02]  /*2780*/  ULDC.64 UR8, c[0x0][0x418] ;  /* 0x0001060000087ab9 */ /* 0x000fe40000000a00 */
[----:B------:R-:W-:-:S04]  /*2790*/  IADD3 R4, P0, R2, UR8, RZ ;  /* 0x0000000802047c10 */ /* 0x000fc8000ff1e0ff */
[----:B------:R-:W-:-:S05]  /*27a0*/  IADD3.X R5, RZ, UR9, RZ, P0, !PT ;  /* 0x00000009ff057c10 */ /* 0x000fca00087fe4ff */
[----:B------:R-:W2:Y:S01]  /*27b0*/  LDG.E.U16 R4, desc[UR4][R4.64] ;  /* 0x0000000404047981 */ /* 0x000ea2000c1e1500 */
[----:B------:R-:W-:Y:S01]  /*27c0*/  USHF.L.U32 UR8, UR7, 0x10, URZ ;  /* 0x0000001007087899 */ /* 0x000fe2000800063f */
[----:B------:R-:W-:-:S08]  /*27d0*/  IADD3 R0, R0, 0x80, RZ ;  /* 0x0000008000007810 */ /* 0x000fd00007ffe0ff */
[----:B------:R-:W0:Y:S01]  /*27e0*/  MUFU.RCP R7, UR8 ;  /* 0x0000000800077d08 */ /* 0x000e220008001000 */
[----:B------:R-:W-:Y:S01]  /*27f0*/  ULDC.64 UR8, c[0x0][0x410] ;  /* 0x0001040000087ab9 */ /* 0x000fe20000000a00 */
[----:B--2---:R-:W-:-:S05]  /*2800*/  SHF.L.U32 R2, R4, 0x10, RZ ;  /* 0x0000001004027819 */ /* 0x004fca00000006ff */
[----:B0-----:R-:W-:Y:S01]  /*2810*/  FMUL.FTZ R6, R2, R7 ;  /* 0x0000000702067220 */ /* 0x001fe20000410000 */
[----:B------:R-:W-:-:S04]  /*2820*/  IADD3 R2, P0, R3, UR8, RZ ;  /* 0x0000000803027c10 */ /* 0x000fc8000ff1e0ff */
[----:B------:R-:W-:Y:S02]  /*2830*/  F2FP.BF16.F32.PACK_AB R6, RZ, R6 ;  /* 0x00000006ff06723e */ /* 0x000fe400000010ff */
[----:B------:R-:W-:Y:S02]  /*2840*/  IADD3.X R3, RZ, UR9, RZ, P0, !PT ;  /* 0x00000009ff037c10 */ /* 0x000fe400087fe4ff */
[----:B------:R-:W-:-:S03]  /*2850*/  ISETP.GE.AND P0, PT, R0, UR6, PT ;  /* 0x0000000600007c0c */ /* 0x000fc6000bf06270 */
[----:B------:R1:W-:Y:S10]  /*2860*/  STG.E.U16 desc[UR4][R2.64], R6 ;  /* 0x0000000602007986 */ /* 0x0003f4000c101504 */
[----:B------:R-:W-:Y:S05]  /*2870*/  @P0 BRA `(.L_x_1419) ;  /* 0x0000001000f00947 */ /* 0x000fea0003800000 */
[----:B------:R-:W0:Y:S01]  /*2880*/  LDC R8, c[0x0][0x218] ;  /* 0x00008600ff087b82 */ /* 0x000e220000000800 */
[----:B-1----:R-:W-:Y:S02]  /*2890*/  CS2R R2, SRZ ;  /* 0x0000000000027805 */ /* 0x002fe4000001ff00 */
[----:B0-----:R-:W-:-:S13]  /*28a0*/  ISETP.NE.AND P0, PT, R8, RZ, PT ;  /* 0x000000ff0800720c */ /* 0x001fda0003f05270 */
[----:B------:R-:W-:Y:S05]  /*28b0*/  @!P0 BRA `(.L_x_1421) ;  /* 0x0000001000a88947 */ /* 0x000fea0003800000 */
[----:B------:R-:W-:Y:S01]  /*28c0*/  HFMA2.MMA R2, -RZ, RZ, 0, 0 ;  /* 0x00000000ff027435 */ /* 0x000fe200000001ff */
[----:B------:R-:W-:Y:S01]  /*28d0*/  IMAD.MOV.U32 R3, RZ, RZ, R0 ;  /* 0x000000ffff037224 */ /* 0x000fe200078e0000 */
        /* <DEDUP_REMOVED lines=283> */
[----:B------:R-:W-:-:S03]  /*3a90*/  @P0 MOV R8, RZ ;  /* 0x000000ff00080202 */ /* 0x000fc60000000f00 */
[----:B------:R-:W1:Y:S01]  /*3aa0*/  @P0 LDC R15, c[0x0][0x33c] ;  /* 0x0000cf00ff0f0b82 */ /* 0x000e620000000800 */
[----:B------:R-:W-:-:S07]  /*3ab0*/  IMAD.MOV R11, RZ, RZ, -R9 ;  /* 0x000000ffff0b7224 */ /* 0x000fce00078e0a09 */
        /* <DEDUP_REMOVED lines=10> */
.L_x_1421:
        /* <DEDUP_REMOVED lines=14> */
.L_x_1419:
[----:B------:R-:W-:Y:S05]  /*3c40*/  BSYNC B0 ;  /* 0x0000000000007941 */ /* 0x000fea0003800000 */
.L_x_1418:
[----:B------:R-:W-:-:S13]  /*3c50*/  ISETP.GE.AND P0, PT, R0, UR6, PT ;  /* 0x0000000600007c0c */ /* 0x000fda000bf06270 */
[----:B------:R-:W-:Y:S05]  /*3c60*/  @P0 EXIT ;  /* 0x000000000000094d */ /* 0x000fea0003800000 */
[----:B------:R-:W3:Y:S01]  /*3c70*/  LDC R8, c[0x0][0x218] ;  /* 0x00008600ff087b82 */ /* 0x000ee20000000800 */
[----:B012---:R-:W-:Y:S02]  /*3c80*/  CS2R R2, SRZ ;  /* 0x0000000000027805 */ /* 0x007fe4000001ff00 */
[----:B---3--:R-:W-:-:S13]  /*3c90*/  ISETP.NE.AND P0, PT, R8, RZ, PT ;  /* 0x000000ff0800720c */ /* 0x008fda0003f05270 */
[----:B------:R-:W-:Y:S05]  /*3ca0*/  @!P0 BRA `(.L_x_1422) ;  /* 0x0000001000a88947 */ /* 0x000fea0003800000 */
[----:B------:R-:W-:Y:S01]  /*3cb0*/  HFMA2.MMA R2, -RZ, RZ, 0, 0 ;  /* 0x00000000ff027435 */ /* 0x000fe200000001ff */
[----:B------:R-:W-:Y:S01]  /*3cc0*/  MOV R3, R0 ;  /* 0x0000000000037202 */ /* 0x000fe20000000f00 */
[----:B------:R-:W-:Y:S01]  /*3cd0*/  ULDC.64 UR8, c[0x0][0x220] ;  /* 0x0000880000087ab9 */ /* 0x000fe20000000a00 */
[----:B------:R-:W-:Y:S01]  /*3ce0*/  ISETP.NE.AND P0, PT, R8, 0x1, PT ;  /* 0x000000010800780c */ /* 0x000fe20003f05270 */
[----:B------:R-:W-:-:S06]  /*3cf0*/  ULDC UR6, c[0x0][0x21c] ;  /* 0x0000870000067ab9 */ /* 0x000fcc0000000800 */
[----:B------:R-:W-:-:S05]  /*3d00*/  IMAD.HI.U32 R4, R0, UR8, R2 ;  /* 0x0000000800047c27 */ /* 0x000fca000f8e0002 */
[----:B------:R-:W-:Y:S01]  /*3d10*/  SHF.R.U32.HI R5, RZ, UR9, R4 ;  /* 0x00000009ff057c19 */ /* 0x000fe20008011604 */
[----:B------:R-:W-:-:S03]  /*3d20*/  ULDC.64 UR8, c[0x0][0x348] ;  /* 0x0000d20000087ab9 */ /* 0x000fc60000000a00 */
[----:B------:R-:W-:-:S05]  /*3d30*/  IADD3 R3, -R5, RZ, RZ ;  /* 0x000000ff05037210 */ /* 0x000fca0007ffe1ff */
[----:B------:R-:W-:-:S04]  /*3d40*/  IMAD R0, R3, UR6, R0 ;  /* 0x0000000603007c24 */ /* 0x000fc8000f8e0200 */
        /* <DEDUP_REMOVED lines=273> */
[----:B------:R-:W-:Y:S02]  /*4e60*/  SHF.R.U32.HI R7, RZ, UR6, R6 ;  /* 0x00000006ff077c19 */ /* 0x000fe40008011606 */
[----:B------:R-:W-:Y:S02]  /*4e70*/  @P0 MOV R6, RZ ;  /* 0x000000ff00060202 */ /* 0x000fe40000000f00 */
[----:B------:R-:W-:Y:S01]  /*4e80*/  IADD3 R4, -R7, RZ, RZ ;  /* 0x000000ff07047210 */ /* 0x000fe20007ffe1ff */
[----:B------:R-:W1:Y:S04]  /*4e90*/  @P0 LDC R11, c[0x0][0x33c] ;  /* 0x0000cf00ff0b0b82 */ /* 0x000e680000000800 */
[----:B------:R-:W-:Y:S01]  /*4ea0*/  IMAD R4, R4, UR8, R5 ;  /* 0x0000000804047c24 */ /* 0x000fe2000f8e0205 */
[----:B------:R-:W-:-:S03]  /*4eb0*/  ULDC.64 UR8, c[0x0][0x400] ;  /* 0x0001000000087ab9 */ /* 0x000fc60000000a00 */
[----:B------:R-:W2:Y:S01]  /*4ec0*/  @P0 LDC.64 R12, c[0x0][0x408] ;  /* 0x00010200ff0c0b82 */ /* 0x000ea20000000a00 */
[C---:B------:R-:W-:Y:S02]  /*4ed0*/  IMAD R3, R4.reuse, UR8, R3 ;  /* 0x0000000804037c24 */ /* 0x040fe4000f8e0203 */
[----:B------:R-:W-:Y:S02]  /*4ee0*/  IMAD R2, R4, UR9, R2 ;  /* 0x0000000904027c24 */ /* 0x000fe4000f8e0202 */
[----:B0-----:R-:W-:-:S05]  /*4ef0*/  @P0 IMAD.HI.U32 R0, R7, R8, R6 ;  /* 0x0000000807000227 */ /* 0x001fca00078e0006 */
[----:B------:R-:W-:-:S04]  /*4f00*/  @P0 SHF.R.U32.HI R0, RZ, R9, R0 ;  /* 0x00000009ff000219 */ /* 0x000fc80000011600 */
[----:B------:R-:W-:-:S05]  /*4f10*/  @P0 IADD3 R6, -R0, RZ, RZ ;  /* 0x000000ff00060210 */ /* 0x000fca0007ffe1ff */
[----:B-1----:R-:W-:-:S04]  /*4f20*/  @P0 IMAD R6, R11, R6, R7 ;  /* 0x000000060b060224 */ /* 0x002fc800078e0207 */
[C---:B--2---:R-:W-:Y:S02]  /*4f30*/  @P0 IMAD R3, R6.reuse, R12, R3 ;  /* 0x0000000c06030224 */ /* 0x044fe400078e0203 */
[----:B------:R-:W-:-:S07]  /*4f40*/  @P0 IMAD R2, R6, R13, R2 ;  /* 0x0000000d06020224 */ /* 0x000fce00078e0202 */
.L_x_1422:
[----:B------:R-:W-:Y:S02]  /*4f50*/  ULDC.64 UR8, c[0x0][0x418] ;  /* 0x0001060000087ab9 */ /* 0x000fe40000000a00 */
[----:B------:R-:W-:-:S04]  /*4f60*/  IADD3 R4, P0, R2, UR8, RZ ;  /* 0x0000000802047c10 */ /* 0x000fc8000ff1e0ff */
[----:B------:R-:W-:Y:S01]  /*4f70*/  IADD3.X R5, RZ, UR9, RZ, P0, !PT ;  /* 0x00000009ff057c10 */ /* 0x000fe200087fe4ff */
[----:B------:R-:W-:Y:S01]  /*4f80*/  USHF.L.U32 UR6, UR7, 0x10, URZ ;  /* 0x0000001007067899 */ /* 0x000fe2000800063f */
[----:B------:R-:W-:-:S03]  /*4f90*/  ULDC.64 UR8, c[0x0][0x410] ;  /* 0x0001040000087ab9 */ /* 0x000fc60000000a00 */
[----:B------:R-:W2:Y:S01]  /*4fa0*/  LDG.E.U16 R4, desc[UR4][R4.64] ;  /* 0x0000000404047981 */ /* 0x000ea2000c1e1500 */
[----:B------:R-:W-:-:S04]  /*4fb0*/  IADD3 R2, P0, R3, UR8, RZ ;  /* 0x0000000803027c10 */ /* 0x000fc8000ff1e0ff */
[----:B------:R-:W0:Y:S01]  /*4fc0*/  MUFU.RCP R7, UR6 ;  /* 0x0000000600077d08 */ /* 0x000e220008001000 */
[----:B------:R-:W-:Y:S02]  /*4fd0*/  IADD3.X R3, RZ, UR9, RZ, P0, !PT ;  /* 0x00000009ff037c10 */ /* 0x000fe400087fe4ff */
[----:B--2---:R-:W-:-:S05]  /*4fe0*/  SHF.L.U32 R0, R4, 0x10, RZ ;  /* 0x0000001004007819 */ /* 0x004fca00000006ff */
[----:B0-----:R-:W-:-:S05]  /*4ff0*/  FMUL.FTZ R0, R0, R7 ;  /* 0x0000000700007220 */ /* 0x001fca0000410000 */
[----:B------:R-:W-:-:S05]  /*5000*/  F2FP.BF16.F32.PACK_AB R0, RZ, R0 ;  /* 0x00000000ff00723e */ /* 0x000fca00000010ff */
[----:B------:R-:W-:Y:S01]  /*5010*/  STG.E.U16 desc[UR4][R2.64], R0 ;  /* 0x0000000002007986 */ /* 0x000fe2000c101504 */
[----:B------:R-:W-:Y:S05]  /*5020*/  EXIT ;  /* 0x000000000000794d */ /* 0x000fea0003800000 */
.L_x_1423:
        /* <DEDUP_REMOVED lines=13> */
.L_x_19327:


//--------------------- .text._ZN2at6native27unrolled_elementwise_kernelINS0_13BUnaryFunctorIN3c108BFloat16ES4_S4_NS0_15binary_internal10DivFunctorIS4_EEEESt5arrayIPcLm2EELi4E23TrivialOffsetCalculatorILi1EjESD_NS0_6memory15LoadWithoutCastENSE_16StoreWithoutCastEEEviT_T0_T2_T3_T4_T5_ --------------------------
	.section	.text._ZN2at6native27unrolled_elementwise_kernelINS0_13BUnaryFunctorIN3c108BFloat16ES4_S4_NS0_15binary_internal10DivFunctorIS4_EEEESt5arrayIPcLm2EELi4E23TrivialOffsetCalculatorILi1EjESD_NS0_6memory15LoadWithoutCastENSE_16StoreWithoutCastEEEviT_T0_T2_T3_T4_T5_,"ax",@progbits
	.align	128
        .global         _ZN2at6native27unrolled_elementwise_kernelINS0_13BUnaryFunctorIN3c108BFloat16ES4_S4_NS0_15binary_internal10DivFunctorIS4_EEEESt5arrayIPcLm2EELi4E23TrivialOffsetCalculatorILi1EjESD_NS0_6memory15LoadWithoutCastENSE_16StoreWithoutCastEEEviT_T0_T2_T3_T4_T5_
        .type           _ZN2at6native27unrolled_elementwise_kernelINS0_13BUnaryFunctorIN3c108BFloat16ES4_S4_NS0_15binary_internal10DivFunctorIS4_EEEESt5arrayIPcLm2EELi4E23TrivialOffsetCalculatorILi1EjESD_NS0_6memory15LoadWithoutCastENSE_16StoreWithoutCastEEEviT_T0_T2_T3_T4_T5_,@function
        .size           _ZN2at6native27unrolled_elementwise_kernelINS0_13BUnaryFunctorIN3c108BFloat16ES4_S4_NS0_15binary_internal10DivFunctorIS4_EEEESt5arrayIPcLm2EELi4E23TrivialOffsetCalculatorILi1EjESD_NS0_6memory15LoadWithoutCastENSE_16StoreWithoutCastEEEviT_T0_T2_T3_T4_T5_,(.L_x_19328 - _ZN2at6native27unrolled_elementwise_kernelINS0_13BUnaryFunctorIN3c108BFloat16ES4_S4_NS0_15binary_internal10DivFunctorIS4_EEEESt5arrayIPcLm2EELi4E23TrivialOffsetCalculatorILi1EjESD_NS0_6memory15LoadWithoutCastENSE_16StoreWithoutCastEEEviT_T0_T2_T3_T4_T5_)
        .other          _ZN2at6native27unrolled_elementwise_kernelINS0_13BUnaryFunctorIN3c108BFloat16ES4_S4_NS0_15binary_internal10DivFunctorIS4_EEEESt5arrayIPcLm2EELi4E23TrivialOffsetCalculatorILi1EjESD_NS0_6memory15LoadWithoutCastENSE_16StoreWithoutCastEEEviT_T0_T2_T3_T4_T5_,@"STO_CUDA_ENTRY STV_DEFAULT"
_ZN2at6native27unrolled_elementwise_kernelINS0_13BUnaryFunctorIN3c108BFloat16ES4_S4_NS0_15binary_internal10DivFunctorIS4_EEEESt5arrayIPcLm2EELi4E23TrivialOffsetCalculatorILi1EjESD_NS0_6memory15LoadWithoutCastENSE_16StoreWithoutCastEEEviT_T0_T2_T3_T4_T5_:
.text._ZN2at6native27unrolled_elementwise_kernelINS0_13BUnaryFunctorIN3c108BFloat16ES4_S4_NS0_15binary_internal10DivFunctorIS4_EEEESt5arrayIPcLm2EELi4E23TrivialOffsetCalculatorILi1EjESD_NS0_6memory15LoadWithoutCastENSE_16StoreWithoutCastEEEviT_T0_T2_T3_T4_T5_:
[----:B------:R-:W-:Y:S01]  /*0000*/  LDC R1, c[0x0][0x28] ;  /* 0x00000a00ff017b82 */ /* 0x000fe20000000800 */
[----:B------:R-:W0:Y:S07]  /*0010*/  S2R R0, SR_CTAID.X ;  /* 0x0000000000007919 */ /* 0x000e2e0000002500 */
[----:B------:R-:W0:Y:S01]  /*0020*/  LDC R9, c[0x0][0x210] ;  /* 0x00008400ff097b82 */ /* 0x000e220000000800 */
[----:B------:R-:W-:Y:S01]  /*0030*/  PRMT R6, RZ, 0x7610, R6 ;  /* 0x00007610ff067816 */ /* 0x000fe20000000006 */
[----:B------:R-:W-:Y:S01]  /*0040*/  ULDC.64 UR4, c[0x0][0x208] ;  /* 0x0000820000047ab9 */ /* 0x000fe20000000a00 */
[----:B------:R-:W1:Y:S01]  /*0050*/  S2R R7, SR_TID.X ;  /* 0x0000000000077919 */ /* 0x000e620000002100 */
[----:B0-----:R-:W-:-:S02]  /*0060*/  IMAD R2, R0, -0x200, R9 ;  /* 0xfffffe0000027824 */ /* 0x001fc400078e0209 */
[----:B-1----:R-:W-:-:S03]  /*0070*/  IMAD.MOV.U32 R21, RZ, RZ, R7 ;  /* 0x000000ffff157224 */ /* 0x002fc600078e0007 */
[----:B------:R-:W-:-:S13]  /*0080*/  ISETP.GE.AND P0, PT, R7, R2, PT ;  /* 0x000000020700720c */ /* 0x000fda0003f06270 */
[----:B------:R-:W-:Y:S01]  /*0090*/  @!P0 IMAD R13, R0, 0x200, R21 ;  /* 0x00000200000d8824 */ /* 0x000fe200078e0215 */
[----:B------:R-:W-:Y:S01]  /*00a0*/  @!P0 IADD3 R21, R21, 0x80, RZ ;  /* 0x0000008015158810 */ /* 0x000fe20007ffe0ff */
[----:B------:R-:W0:Y:S03]  /*00b0*/  @!P0 LDC.64 R14, c[0x0][0x220] ;  /* 0x00008800ff0e8b82 */ /* 0x000e260000000a00 */
[----:B------:R-:W-:-:S13]  /*00c0*/  ISETP.GE.AND P1, PT, R21, R2, PT ;  /* 0x000000021500720c */ /* 0x000fda0003f26270 */
[----:B------:R-:W-:Y:S01]  /*00d0*/  @!P1 IMAD R17, R0, 0x200, R21 ;  /* 0x0000020000119824 */ /* 0x000fe200078e0215 */
[----:B------:R-:W1:Y:S01]  /*00e0*/  @!P1 LDC.64 R10, c[0x0][0x220] ;  /* 0x00008800ff0a9b82 */ /* 0x000e620000000a00 */
[----:B------:R-:W-:-:S05]  /*00f0*/  @!P1 VIADD R21, R21, 0x80 ;  /* 0x0000008015159836 */ /* 0x000fca0000000000 */
[----:B------:R-:W-:Y:S01]  /*0100*/  ISETP.GE.AND P3, PT, R21, R2, PT ;  /* 0x000000021500720c */ /* 0x000fe20003f66270 */
[----:B0-----:R-:W-:-:S05]  /*0110*/  @!P0 IMAD.WIDE.U32 R14, R13, 0x2, R14 ;  /* 0x000000020d0e8825 */ /* 0x001fca00078e000e */
[----:B------:R-:W2:Y:S07]  /*0120*/  @!P0 LDG.E.U16 R6, desc[UR4][R14.64] ;  /* 0x000000040e068981 */ /* 0x000eae000c1e1500 */
[----:B------:R-:W0:Y:S01]  /*0130*/  @!P3 LDC.64 R8, c[0x0][0x220] ;  /* 0x00008800ff08bb82 */ /* 0x000e220000000a00 */
[----:B------:R-:W-:Y:S01]  /*0140*/  @!P3 LEA R13, R0, R21, 0x9 ;  /* 0x00000015000db211 */ /* 0x000fe200078e48ff */
[----:B-1----:R-:W-:Y:S01]  /*0150*/  @!P1 IMAD.WIDE.U32 R16, R17, 0x2, R10 ;  /* 0x0000000211109825 */ /* 0x002fe200078e000a */
[----:B------:R-:W-:-:S03]  /*0160*/  PRMT R11, RZ, 0x7610, R11 ;  /* 0x00007610ff0b7816 */ /* 0x000fc6000000000b */
[----:B0-----:R-:W-:Y:S01]  /*0170*/  @!P3 IMAD.WIDE.U32 R8, R13, 0x2, R8 ;  /* 0x000000020d08b825 */ /* 0x001fe200078e0008 */
[----:B------:R-:W-:-:S04]  /*0180*/  PRMT R13, RZ, 0x7610, R13 ;  /* 0x00007610ff0d7816 */ /* 0x000fc8000000000d */
[----:B------:R0:W3:Y:S04]  /*0190*/  @!P3 LDG.E.U16 R11, desc[UR4][R8.64] ;  /* 0x00000004080bb981 */ /* 0x0000e8000c1e1500 */
[----:B------:R1:W4:Y:S01]  /*01a0*/  @!P1 LDG.E.U16 R13, desc[UR4][R16.64] ;  /* 0x00000004100d9981 */ /* 0x000322000c1e1500 */
[----:B------:R-:W-:-:S05]  /*01b0*/  @!P3 VIADD R21, R21, 0x80 ;  /* 0x000000801515b836 */ /* 0x000fca0000000000 */
[----:B------:R-:W-:Y:S01]  /*01c0*/  ISETP.GE.AND P2, PT, R21, R2, PT ;  /* 0x000000021500720c */ /* 0x000fe20003f46270 */
[----:B------:R-:W1:Y:S01]  /*01d0*/  LDC.U16 R12, c[0x0][0x216] ;  /* 0x00008580ff0c7b82 */ /* 0x000e620000000400 */
[----:B------:R-:W-:-:S07]  /*01e0*/  PRMT R10, RZ, 0x7610, R10 ;  /* 0x00007610ff0a7816 */ /* 0x000fce000000000a */
[----:B0-----:R-:W0:Y:S08]  /*01f0*/  @!P0 LDC.64 R8, c[0x0][0x218] ;  /* 0x00008600ff088b82 */ /* 0x001e300000000a00 */
[----:B------:R-:W0:Y:S01]  /*0200*/  @!P2 LDC.64 R18, c[0x0][0x220] ;  /* 0x00008800ff12ab82 */ /* 0x000e220000000a00 */
[----:B-1----:R-:W-:Y:S02]  /*0210*/  VIADD R17, R7, 0x100 ;  /* 0x0000010007117836 */ /* 0x002fe40000000000 */
[----:B------:R-:W-:-:S02]  /*0220*/  @!P2 IMAD R21, R0, 0x200, R21 ;  /* 0x000002000015a824 */ /* 0x000fc400078e0215 */
[----:B------:R-:W-:Y:S01]  /*0230*/  @!P0 IMAD.U32 R16, R12, 0x10000, RZ ;  /* 0x000100000c108824 */ /* 0x000fe200078e00ff */
[----:B------:R-:W-:-:S03]  /*0240*/  ISETP.GE.AND P3, PT, R17, R2, PT ;  /* 0x000000021100720c */ /* 0x000fc60003f66270 */
[----:B------:R-:W1:Y:S01]  /*0250*/  @!P0 MUFU.RCP R17, R16 ;  /* 0x0000001000118308 */ /* 0x000e620000001000 */
[----:B0-----:R-:W-:Y:S01]  /*0260*/  @!P2 IMAD.WIDE.U32 R14, R21, 0x2, R18 ;  /* 0x00000002150ea825 */ /* 0x001fe200078e0012 */
[----:B------:R-:W-:-:S04]  /*0270*/  IADD3 R19, R7, 0x80, RZ ;  /* 0x0000008007137810 */ /* 0x000fc80007ffe0ff */
[----:B------:R0:W5:Y:S01]  /*0280*/  @!P2 LDG.E.U16 R10, desc[UR4][R14.64] ;  /* 0x000000040e0aa981 */ /* 0x000162000c1e1500 */
[----:B------:R-:W-:Y:S01]  /*0290*/  ISETP.GE.AND P2, PT, R19, R2, PT ;  /* 0x000000021300720c */ /* 0x000fe20003f46270 */
[----:B0-----:R-:W-:Y:S02]  /*02a0*/  VIADD R15, R7, 0x180 ;  /* 0x00000180070f7836 */ /* 0x001fe40000000000 */
[----:B------:R-:W-:-:S03]  /*02b0*/  @!P3 IMAD.U32 R14, R12, 0x10000, RZ ;  /* 0x000100000c0eb824 */ /* 0x000fc600078e00ff */
[----:B------:R-:W-:Y:S02]  /*02c0*/  ISETP.GE.AND P1, PT, R15, R2, PT ;  /* 0x000000020f00720c */ /* 0x000fe40003f26270 */
[----:B------:R-:W-:-:S05]  /*02d0*/  @!P0 LEA R15, R0, R7, 0x9 ;  /* 0x00000007000f8211 */ /* 0x000fca00078e48ff */
[----:B------:R-:W-:Y:S01]  /*02e0*/  @!P2 SHF.L.U32 R18, R12, 0x10, RZ ;  /* 0x000000100c12a819 */ /* 0x000fe200000006ff */
[----:B------:R-:W-:Y:S01]  /*02f0*/  @!P0 IMAD.WIDE.U32 R8, R15, 0x2, R8 ;  /* 0x000000020f088825 */ /* 0x000fe200078e0008 */
[----:B------:R-:W0:Y:S03]  /*0300*/  @!P3 MUFU.RCP R14, R14 ;  /* 0x0000000e000eb308 */ /* 0x000e260000001000 */
[----:B------:R-:W-:-:S05]  /*0310*/  @!P0 VIADD R7, R7, 0x80 ;  /* 0x0000008007078836 */ /* 0x000fca0000000000 */
[----:B------:R-:W0:Y:S01]  /*0320*/  @!P2 MUFU.RCP R18, R18 ;  /* 0x000000120012a308 */ /* 0x000e220000001000 */
[----:B------:R-:W-:Y:S01]  /*0330*/  ISETP.GE.AND P4, PT, R7, R2, PT ;  /* 0x000000020700720c */ /* 0x000fe20003f86270 */
[----:B------:R-:W-:Y:S01]  /*0340*/  BSSY B0, `(.L_x_1424) ;  /* 0x0000017000007945 */ /* 0x000fe20003800000 */
[----:B--2---:R-:W-:-:S05]  /*0350*/  @!P0 SHF.L.U32 R6, R6, 0x10, RZ ;  /* 0x0000001006068819 */ /* 0x004fca00000006ff */
[----:B-1----:R-:W-:-:S05]  /*0360*/  @!P0 FMUL.FTZ R6, R6, R17 ;  /* 0x0000001106068220 */ /* 0x002fca0000410000 */
[----:B------:R-:W-:-:S05]  /*0370*/  @!P0 F2FP.BF16.F32.PACK_AB R5, RZ, R6 ;  /* 0x00000006ff05823e */ /* 0x000fca00000010ff */
[----:B------:R1:W-:Y:S01]  /*0380*/  @!P0 STG.E.U16 desc[UR4][R8.64], R5 ;  /* 0x0000000508008986 */ /* 0x0003e2000c101504 */
[----:B---3--:R-:W-:Y:S01]  /*0390*/  @!P3 IMAD.U32 R11, R11, 0x10000, RZ ;  /* 0x000100000b0bb824 */ /* 0x008fe200078e00ff */
[----:B----4-:R-:W-:-:S03]  /*03a0*/  @!P2 SHF.L.U32 R13, R13, 0x10, RZ ;  /* 0x000000100d0da819 */ /* 0x010fc600000006ff */
[----:B0-----:R-:W-:Y:S02]  /*03b0*/  @!P3 FMUL.FTZ R11, R11, R14 ;  /* 0x0000000e0b0bb220 */ /* 0x001fe40000410000 */
[----:B------:R-:W-:-:S03]  /*03c0*/  @!P2 FMUL.FTZ R13, R13, R18 ;  /* 0x000000120d0da220 */ /* 0x000fc60000410000 */
[----:B------:R-:W-:Y:S02]  /*03d0*/  @!P3 F2FP.BF16.F32.PACK_AB R3, RZ, R11 ;  /* 0x0000000bff03b23e */ /* 0x000fe400000010ff */
[----:B------:R-:W-:Y:S01]  /*03e0*/  @!P2 F2FP.BF16.F32.PACK_AB R4, RZ, R13 ;  /* 0x0000000dff04a23e */ /* 0x000fe200000010ff */
[----:B-1----:R-:W-:Y:S06]  /*03f0*/  @P4 BRA `(.L_x_1425) ;  /* 0x00000000002c4947 */ /* 0x002fec0003800000 */
[----:B------:R-:W0:Y:S01]  /*0400*/  LDC.64 R8, c[0x0][0x218] ;  /* 0x00008600ff087b82 */ /* 0x000e220000000a00 */
[----:B------:R-:W-:Y:S01]  /*0410*/  LEA R5, R0, R7, 0x9 ;  /* 0x0000000700057211 */ /* 0x000fe200078e48ff */
[----:B------:R-:W-:Y:S01]  /*0420*/  VIADD R7, R7, 0x80 ;  /* 0x0000008007077836 */ /* 0x000fe20000000000 */
[----:B------:R-:W-:-:S04]  /*0430*/  PRMT R6, R4, 0x7610, R6 ;  /* 0x0000761004067816 */ /* 0x000fc80000000006 */
[----:B------:R-:W-:-:S13]  /*0440*/  ISETP.GE.AND P0, PT, R7, R2, PT ;  /* 0x000000020700720c */ /* 0x000fda0003f06270 */
[----:B------:R-:W-:Y:S01]  /*0450*/  @!P0 LEA R11, R0, R7, 0x9 ;  /* 0x00000007000b8211 */ /* 0x000fe200078e48ff */
[----:B------:R-:W-:Y:S02]  /*0460*/  @!P0 VIADD R7, R7, 0x80 ;  /* 0x0000008007078836 */ /* 0x000fe40000000000 */
[----:B0-----:R-:W-:-:S04]  /*0470*/  IMAD.WIDE.U32 R4, R5, 0x2, R8 ;  /* 0x0000000205047825 */ /* 0x001fc800078e0008 */
[----:B------:R-:W-:Y:S01]  /*0480*/  @!P0 IMAD.WIDE.U32 R8, R11, 0x2, R8 ;  /* 0x000000020b088825 */ /* 0x000fe200078e0008 */
[----:B------:R0:W-:Y:S04]  /*0490*/  STG.E.U16 desc[UR4][R4.64], R6 ;  /* 0x0000000604007986 */ /* 0x0001e8000c101504 */
[----:B------:R0:W-:Y:S02]  /*04a0*/  @!P0 STG.E.U16 desc[UR4][R8.64], R3 ;  /* 0x0000000308008986 */ /* 0x0001e4000c101504 */
.L_x_1425:
[----:B------:R-:W-:Y:S05]  /*04b0*/  BSYNC B0 ;  /* 0x0000000000007941 */ /* 0x000fea0003800000 */
.L_x_1424:
[----:B------:R-:W-:Y:S02]  /*04c0*/  @!P1 SHF.L.U32 R12, R12, 0x10, RZ ;  /* 0x000000100c0c9819 */ /* 0x000fe400000006ff */
[----:B------:R-:W-:Y:S02]  /*04d0*/  ISETP.GE.AND P0, PT, R7, R2, PT ;  /* 0x000000020700720c */ /* 0x000fe40003f06270 */
[----:B0-----:R0:W1:Y:S11]  /*04e0*/  @!P1 MUFU.RCP R5, R12 ;  /* 0x0000000c00059308 */ /* 0x0010760000001000 */
[----:B0-----:R-:W-:Y:S05]  /*04f0*/  @P0 EXIT ;  /* 0x000000000000094d */ /* 0x001fea0003800000 */
[----:B------:R-:W0:Y:S01]  /*0500*/  LDC.64 R2, c[0x0][0x218] ;  /* 0x00008600ff027b82 */ /* 0x000e220000000a00 */
[----:B-----5:R-:W-:Y:S01]  /*0510*/  @!P1 IMAD.U32 R10, R10, 0x10000, RZ ;  /* 0x000100000a0a9824 */ /* 0x020fe200078e00ff */
[----:B------:R-:W-:-:S03]  /*0520*/  LEA R7, R0, R7, 0x9 ;  /* 0x0000000700077211 */ /* 0x000fc600078e48ff */
[----:B-1----:R-:W-:-:S05]  /*0530*/  @!P1 FMUL.FTZ R10, R10, R5 ;  /* 0x000000050a0a9220 */ /* 0x002fca0000410000 */
[----:B------:R-:W-:Y:S01]  /*0540*/  @!P1 F2FP.BF16.F32.PACK_AB R4, RZ, R10 ;  /* 0x0000000aff04923e */ /* 0x000fe200000010ff */
[----:B0-----:R-:W-:-:S05]  /*0550*/  IMAD.WIDE.U32 R2, R7, 0x2, R2 ;  /* 0x0000000207027825 */ /* 0x001fca00078e0002 */
[----:B------:R-:W-:Y:S01]  /*0560*/  STG.E.U16 desc[UR4][R2.64], R4 ;  /* 0x0000000402007986 */ /* 0x000fe2000c101504 */
[----:B------:R-:W-:Y:S05]  /*0570*/  EXIT ;  /* 0x000000000000794d */ /* 0x000fea0003800000 */
.L_x_1426:
        /* <DEDUP_REMOVED lines=16> */
.L_x_19328:


//--------------------- .text._ZN2at6native29vectorized_elementwise_kernelILi2ENS0_13BUnaryFunctorIN3c108BFloat16ES4_S4_NS0_15binary_internal10DivFunctorIS4_EEEESt5arrayIPcLm2EEEEviT0_T1_ --------------------------
	.section	.text._ZN2at6native29vectorized_elementwise_kernelILi2ENS0_13BUnaryFunctorIN3c108BFloat16ES4_S4_NS0_15binary_internal10DivFunctorIS4_EEEESt5arrayIPcLm2EEEEviT0_T1_,"ax",@progbits
	.align	128
        .global         _ZN2at6native29vectorized_elementwise_kernelILi2ENS0_13BUnaryFunctorIN3c108BFloat16ES4_S4_NS0_15binary_internal10DivFunctorIS4_EEEESt5arrayIPcLm2EEEEviT0_T1_
        .type           _ZN2at6native29vectorized_elementwise_kernelILi2ENS0_13BUnaryFunctorIN3c108BFloat16ES4_S4_NS0_15binary_internal10DivFunctorIS4_EEEESt5arrayIPcLm2EEEEviT0_T1_,@function
        .size           _ZN2at6native29vectorized_elementwise_kernelILi2ENS0_13BUnaryFunctorIN3c108BFloat16ES4_S4_NS0_15binary_internal10DivFunctorIS4_EEEESt5arrayIPcLm2EEEEviT0_T1_,(.L_x_19329 - _ZN2at6native29vectorized_elementwise_kernelILi2ENS0_13BUnaryFunctorIN3c108BFloat16ES4_S4_NS0_15binary_internal10DivFunctorIS4_EEEESt5arrayIPcLm2EEEEviT0_T1_)
        .other          _ZN2at6native29vectorized_elementwise_kernelILi2ENS0_13BUnaryFunctorIN3c108BFloat16ES4_S4_NS0_15binary_internal10DivFunctorIS4_EEEESt5arrayIPcLm2EEEEviT0_T1_,@"STO_CUDA_ENTRY STV_DEFAULT"
_ZN2at6native29vectorized_elementwise_kernelILi2ENS0_13BUnaryFunctorIN3c108BFloat16ES4_S4_NS0_15binary_internal10DivFunctorIS4_EEEESt5arrayIPcLm2EEEEviT0_T1_:
.text._ZN2at6native29vectorized_elementwise_kernelILi2ENS0_13BUnaryFunctorIN3c108BFloat16ES4_S4_NS0_15binary_internal10DivFunctorIS4_EEEESt5arrayIPcLm2EEEEviT0_T1_:
[----:B------:R-:W-:Y:S01]  /*0000*/  LDC R1, c[0x0][0x28] ;  /* 0x00000a00ff017b82 */ /* 0x000fe20000000800 */
[----:B------:R-:W0:Y:S01]  /*0010*/  S2R R0, SR_CTAID.X ;  /* 0x0000000000007919 */ /* 0x000e220000002500 */
[----:B------:R-:W-:-:S06]  /*0020*/  ULDC UR4, c[0x0][0x210] ;  /* 0x0000840000047ab9 */ /* 0x000fcc0000000800 */
[----:B------:R-:W1:Y:S01]  /*0030*/  LDC.U16 R5, c[0x0][0x216] ;  /* 0x00008580ff057b82 */ /* 0x000e620000000400 */
[----:B0-----:R-:W-:-:S05]  /*0040*/  IMAD.SHL.U32 R0, R0, 0x400, RZ ;  /* 0x0000040000007824 */ /* 0x001fca00078e00ff */
[----:B------:R-:W-:Y:S01]  /*0050*/  IADD3 R2, -R0, UR4, RZ ;  /* 0x0000000400027c10 */ /* 0x000fe2000fffe1ff */
[----:B------:R-:W-:-:S03]  /*0060*/  ULDC.64 UR4, c[0x0][0x208] ;  /* 0x0000820000047ab9 */ /* 0x000fc60000000a00 */
[----:B------:R-:W-:-:S13]  /*0070*/  ISETP.GE.U32.AND P0, PT, R2, 0x400, PT ;  /* 0x000004000200780c */ /* 0x000fda0003f06070 */
[----:B------:R-:W-:Y:S05]  /*0080*/  @!P0 BRA `(.L_x_1427) ;  /* 0x0000000000a88947 */ /* 0x000fea0003800000 */
[----:B------:R-:W0:Y:S01]  /*0090*/  S2R R7, SR_TID.X ;  /* 0x0000000000077919 */ /* 0x000e220000002100 */
[----:B------:R-:W2:Y:S02]  /*00a0*/  LDC.64 R2, c[0x0][0x220] ;  /* 0x00008800ff027b82 */ /* 0x000ea40000000a00 */
[----:B--2---:R-:W-:-:S04]  /*00b0*/  IMAD.WIDE R2, R0, 0x2, R2 ;  /* 0x0000000200027825 */ /* 0x004fc800078e0202 */
[----:B0-----:R-:W-:Y:S02]  /*00c0*/  IMAD.WIDE.U32 R8, R7, 0x4, R2 ;  /* 0x0000000407087825 */ /* 0x001fe400078e0002 */
[----:B------:R-:W0:Y:S03]  /*00d0*/  LDC.64 R2, c[0x0][0x218] ;  /* 0x00008600ff027b82 */ /* 0x000e260000000a00 */
[----:B------:R-:W2:Y:S04]  /*00e0*/  LDG.E R11, desc[UR4][R8.64] ;  /* 0x00000004080b7981 */ /* 0x000ea8000c1e1900 */
[----:B------:R-:W3:Y:S04]  /*00f0*/  LDG.E R13, desc[UR4][R8.64+0x200] ;  /* 0x00020004080d7981 */ /* 0x000ee8000c1e1900 */
[----:B------:R-:W4:Y:S04]  /*0100*/  LDG.E R15, desc[UR4][R8.64+0x400] ;  /* 0x00040004080f7981 */ /* 0x000f28000c1e1900 */
[----:B------:R5:W4:Y:S01]  /*0110*/  LDG.E R19, desc[UR4][R8.64+0x600] ;  /* 0x0006000408137981 */ /* 0x000b22000c1e1900 */
[----:B-1----:R-:W-:-:S06]  /*0120*/  IMAD.U32 R4, R5, 0x10000, RZ ;  /* 0x0001000005047824 */ /* 0x002fcc00078e00ff */
[----:B------:R-:W1:Y:S01]  /*0130*/  MUFU.RCP R4, R4 ;  /* 0x0000000400047308 */ /* 0x000e620000001000 */
[----:B0-----:R-:W-:-:S04]  /*0140*/  IMAD.WIDE.U32 R2, R0, 0x2, R2 ;  /* 0x0000000200027825 */ /* 0x001fc800078e0002 */
[----:B------:R-:W-:Y:S01]  /*0150*/  IMAD.WIDE R2, R7, 0x4, R2 ;  /* 0x0000000407027825 */ /* 0x000fe200078e0202 */
[C---:B--2---:R-:W-:Y:S02]  /*0160*/  PRMT R0, R11.reuse, 0x7632, R0 ;  /* 0x000076320b007816 */ /* 0x044fe40000000000 */
[----:B------:R-:W-:Y:S02]  /*0170*/  SHF.L.U32 R11, R11, 0x10, RZ ;  /* 0x000000100b0b7819 */ /* 0x000fe400000006ff */
[C---:B---3--:R-:W-:Y:S01]  /*0180*/  PRMT R5, R13.reuse, 0x7632, R5 ;  /* 0x000076320d057816 */ /* 0x048fe20000000005 */
[----:B------:R-:W-:Y:S02]  /*0190*/  IMAD.U32 R13, R13, 0x10000, RZ ;  /* 0x000100000d0d7824 */ /* 0x000fe400078e00ff */
[----:B-----5:R-:W-:Y:S01]  /*01a0*/  IMAD.U32 R9, R0, 0x10000, RZ ;  /* 0x0001000000097824 */ /* 0x020fe200078e00ff */
[C---:B----4-:R-:W-:Y:S01]  /*01b0*/  PRMT R6, R15.reuse, 0x7632, R6 ;  /* 0x000076320f067816 */ /* 0x050fe20000000006 */
[----:B------:R-:W-:-:S02]  /*01c0*/  IMAD.U32 R15, R15, 0x10000, RZ ;  /* 0x000100000f0f7824 */ /* 0x000fc400078e00ff */
[-C--:B-1----:R-:W-:Y:S01]  /*01d0*/  FMUL.FTZ R11, R11, R4.reuse ;  /* 0x000000040b0b7220 */ /* 0x082fe20000410000 */
[----:B------:R-:W-:Y:S01]  /*01e0*/  IMAD.U32 R5, R5, 0x10000, RZ ;  /* 0x0001000005057824 */ /* 0x000fe200078e00ff */
[----:B------:R-:W-:Y:S01]  /*01f0*/  PRMT R8, R19, 0x7632, R8 ;  /* 0x0000763213087816 */ /* 0x000fe20000000008 */
[-C--:B------:R-:W-:Y:S01]  /*0200*/  FMUL.FTZ R13, R13, R4.reuse ;  /* 0x000000040d0d7220 */ /* 0x080fe20000410000 */
[----:B------:R-:W-:Y:S01]  /*0210*/  SHF.L.U32 R19, R19, 0x10, RZ ;  /* 0x0000001013137819 */ /* 0x000fe200000006ff */
[-C--:B------:R-:W-:Y:S01]  /*0220*/  FMUL.FTZ R15, R15, R4.reuse ;  /* 0x000000040f0f7220 */ /* 0x080fe20000410000 */
[----:B------:R-:W-:Y:S01]  /*0230*/  SHF.L.U32 R17, R6, 0x10, RZ ;  /* 0x0000001006117819 */ /* 0x000fe200000006ff */
[----:B------:R-:W-:Y:S02]  /*0240*/  IMAD.U32 R21, R8, 0x10000, RZ ;  /* 0x0001000008157824 */ /* 0x000fe400078e00ff */
[-C--:B------:R-:W-:Y:S01]  /*0250*/  FMUL.FTZ R0, R9, R4.reuse ;  /* 0x0000000409007220 */ /* 0x080fe20000410000 */
[-C--:B------:R-:W-:Y:S01]  /*0260*/  FMUL.FTZ R19, R19, R4.reuse ;  /* 0x0000000413137220 */ /* 0x080fe20000410000 */
[-C--:B------:R-:W-:Y:S01]  /*0270*/  FMUL.FTZ R6, R5, R4.reuse ;  /* 0x0000000405067220 */ /* 0x080fe20000410000 */
[-C--:B------:R-:W-:Y:S01]  /*0280*/  FMUL.FTZ R8, R17, R4.reuse ;  /* 0x0000000411087220 */ /* 0x080fe20000410000 */
[----:B------:R-:W-:Y:S01]  /*0290*/  FMUL.FTZ R4, R21, R4 ;  /* 0x0000000415047220 */ /* 0x000fe20000410000 */
[----:B------:R-:W-:-:S02]  /*02a0*/  F2FP.BF16.F32.PACK_AB R11, R0, R11 ;  /* 0x0000000b000b723e */ /* 0x000fc400000010ff */
[----:B------:R-:W-:Y:S02]  /*02b0*/  F2FP.BF16.F32.PACK_AB R13, R6, R13 ;  /* 0x0000000d060d723e */ /* 0x000fe400000010ff */
[----:B------:R-:W-:Y:S01]  /*02c0*/  F2FP.BF16.F32.PACK_AB R15, R8, R15 ;  /* 0x0000000f080f723e */ /* 0x000fe200000010ff */
[----:B------:R-:W-:Y:S01]  /*02d0*/  STG.E desc[UR4][R2.64], R11 ;  /* 0x0000000b02007986 */ /* 0x000fe2000c101904 */
[----:B------:R-:W-:-:S03]  /*02e0*/  F2FP.BF16.F32.PACK_AB R19, R4, R19 ;  /* 0x000000130413723e */ /* 0x000fc600000010ff */
[----:B------:R-:W-:Y:S04]  /*02f0*/  STG.E desc[UR4][R2.64+0x200], R13 ;  /* 0x0002000d02007986 */ /* 0x000fe8000c101904 */
[----:B------:R-:W-:Y:S04]  /*0300*/  STG.E desc[UR4][R2.64+0x400], R15 ;  /* 0x0004000f02007986 */ /* 0x000fe8000c101904 */
[----:B------:R-:W-:Y:S01]  /*0310*/  STG.E desc[UR4][R2.64+0x600], R19 ;  /* 0x0006001302007986 */ /* 0x000fe2000c101904 */
[----:B------:R-:W-:Y:S05]  /*0320*/  EXIT ;  /* 0x000000000000794d */ /* 0x000fea0003800000 */
.L_x_1427:
[----:B------:R-:W0:Y:S01]  /*0330*/  S2R R23, SR_TID.X ;  /* 0x0000000000177919 */ /* 0x000e220000002100 */
[----:B------:R-:W-:Y:S02]  /*0340*/  PRMT R22, RZ, 0x7610, R22 ;  /* 0x00007610ff167816 */ /* 0x000fe40000000016 */
[----:B0-----:R-:W-:Y:S01]  /*0350*/  ISETP.GE.AND P0, PT, R23, R2, PT ;  /* 0x000000021700720c */ /* 0x001fe20003f06270 */
[----:B------:R-:W-:-:S12]  /*0360*/  IMAD.MOV.U32 R29, RZ, RZ, R23 ;  /* 0x000000ffff1d7224 */ /* 0x000fd800078e0017 */
[----:B------:R-:W-:Y:S01]  /*0370*/  @!P0 IADD3 R19, R0, R29, RZ ;  /* 0x0000001d00138210 */ /* 0x000fe20007ffe0ff */
[----:B------:R-:W-:Y:S01]  /*0380*/  @!P0 VIADD R29, R29, 0x80 ;  /* 0x000000801d1d8836 */ /* 0x000fe20000000000 */
[----:B------:R-:W0:Y:S04]  /*0390*/  @!P0 LDC.64 R12, c[0x0][0x220] ;  /* 0x00008800ff0c8b82 */ /* 0x000e280000000a00 */
[----:B------:R-:W-:-:S13]  /*03a0*/  ISETP.GE.AND P6, PT, R29, R2, PT ;  /* 0x000000021d00720c */ /* 0x000fda0003fc6270 */
[----:B------:R-:W-:Y:S01]  /*03b0*/  @!P6 IMAD.IADD R21, R0, 0x1, R29 ;  /* 0x000000010015e824 */ /* 0x000fe200078e021d */
[----:B------:R-:W-:Y:S01]  /*03c0*/  @!P6 IADD3 R29, R29, 0x80, RZ ;  /* 0x000000801d1de810 */ /* 0x000fe20007ffe0ff */
[----:B------:R-:W2:Y:S03]  /*03d0*/  @!P6 LDC.64 R16, c[0x0][0x220] ;  /* 0x00008800ff10eb82 */ /* 0x000ea60000000a00 */
[----:B------:R-:W-:-:S13]  /*03e0*/  ISETP.GE.AND P5, PT, R29, R2, PT ;  /* 0x000000021d00720c */ /* 0x000fda0003fa6270 */
[----:B------:R-:W-:Y:S01]  /*03f0*/  @!P5 IMAD.IADD R11, R0, 0x1, R29 ;  /* 0x00000001000bd824 */ /* 0x000fe200078e021d */
[----:B------:R-:W3:Y:S01]  /*0400*/  @!P5 LDC.64 R14, c[0x0][0x220] ;  /* 0x00008800ff0edb82 */ /* 0x000ee20000000a00 */
[----:B------:R-:W-:-:S05]  /*0410*/  @!P5 VIADD R29, R29, 0x80 ;  /* 0x000000801d1dd836 */ /* 0x000fca0000000000 */
[----:B------:R-:W-:Y:S01]  /*0420*/  ISETP.GE.AND P4, PT, R29, R2, PT ;  /* 0x000000021d00720c */ /* 0x000fe20003f86270 */
[----:B--2---:R-:W-:Y:S01]  /*0430*/  @!P6 IMAD.WIDE.U32 R16, R21, 0x2, R16 ;  /* 0x000000021510e825 */ /* 0x004fe200078e0010 */
[----:B------:R-:W-:-:S04]  /*0440*/  PRMT R24, RZ, 0x7610, R24 ;  /* 0x00007610ff187816 */ /* 0x000fc80000000018 */
[----:B------:R-:W2:Y:S07]  /*0450*/  @!P6 LDG.E.U16 R22, desc[UR4][R16.64] ;  /* 0x000000041016e981 */ /* 0x000eae000c1e1500 */
[----:B------:R-:W-:Y:S01]  /*0460*/  @!P4 IADD3 R28, R0, R29, RZ ;  /* 0x0000001d001cc210 */ /* 0x000fe20007ffe0ff */
[----:B------:R-:W-:-:S05]  /*0470*/  @!P4 VIADD R29, R29, 0x80 ;  /* 0x000000801d1dc836 */ /* 0x000fca0000000000 */
[----:B------:R-:W-:-:S13]  /*0480*/  ISETP.GE.AND P3, PT, R29, R2, PT ;  /* 0x000000021d00720c */ /* 0x000fda0003f66270 */
[----:B------:R-:W-:Y:S01]  /*0490*/  @!P3 IMAD.IADD R25, R0, 0x1, R29 ;  /* 0x000000010019b824 */ /* 0x000fe200078e021d */
[----:B------:R-:W-:-:S04]  /*04a0*/  @!P3 IADD3 R29, R29, 0x80, RZ ;  /* 0x000000801d1db810 */ /* 0x000fc80007ffe0ff */
[----:B------:R-:W-:-:S13]  /*04b0*/  ISETP.GE.AND P2, PT, R29, R2, PT ;  /* 0x000000021d00720c */ /* 0x000fda0003f46270 */
[----:B------:R-:W-:Y:S02]  /*04c0*/  @!P2 IMAD.IADD R27, R0, 0x1, R29 ;  /* 0x00000001001ba824 */ /* 0x000fe400078e021d */
[----:B------:R-:W-:-:S05]  /*04d0*/  @!P2 VIADD R29, R29, 0x80 ;  /* 0x000000801d1da836 */ /* 0x000fca0000000000 */
[----:B------:R-:W-:Y:S01]  /*04e0*/  ISETP.GE.AND P1, PT, R29, R2, PT ;  /* 0x000000021d00720c */ /* 0x000fe20003f26270 */
[----:B0-----:R-:W-:Y:S01]  /*04f0*/  @!P0 IMAD.WIDE.U32 R12, R19, 0x2, R12 ;  /* 0x00000002130c8825 */ /* 0x001fe200078e000c */
[----:B------:R-:W-:Y:S01]  /*0500*/  PRMT R26, RZ, 0x7610, R26 ;  /* 0x00007610ff1a7816 */ /* 0x000fe2000000001a */
[----:B------:R-:W0:Y:S02]  /*0510*/  @!P4 LDC.64 R18, c[0x0][0x220] ;  /* 0x00008800ff12cb82 */ /* 0x000e240000000a00 */
[----:B---3--:R-:W-:Y:S01]  /*0520*/  @!P5 IMAD.WIDE.U32 R14, R11, 0x2, R14 ;  /* 0x000000020b0ed825 */ /* 0x008fe200078e000e */
[----:B------:R3:W4:Y:S04]  /*0530*/  @!P0 LDG.E.U16 R24, desc[UR4][R12.64] ;  /* 0x000000040c188981 */ /* 0x000728000c1e1500 */
[----:B------:R5:W4:Y:S01]  /*0540*/  @!P5 LDG.E.U16 R26, desc[UR4][R14.64] ;  /* 0x000000040e1ad981 */ /* 0x000b22000c1e1500 */
[----:B------:R-:W1:Y:S02]  /*0550*/  @!P3 LDC.64 R10, c[0x0][0x220] ;  /* 0x00008800ff0abb82 */ /* 0x000e640000000a00 */
[----:B------:R-:W-:Y:S01]  /*0560*/  @!P1 IADD3 R21, R0, R29, RZ ;  /* 0x0000001d00159210 */ /* 0x000fe20007ffe0ff */
[----:B------:R-:W-:-:S05]  /*0570*/  @!P1 VIADD R29, R29, 0x80 ;  /* 0x000000801d1d9836 */ /* 0x000fca0000000000 */
[----:B------:R-:W-:Y:S01]  /*0580*/  ISETP.GE.AND P6, PT, R29, R2, PT ;  /* 0x000000021d00720c */ /* 0x000fe20003fc6270 */
[----:B---3--:R-:W3:Y:S08]  /*0590*/  @!P2 LDC.64 R12, c[0x0][0x220] ;  /* 0x00008800ff0cab82 */ /* 0x008ef00000000a00 */
[----:B-----5:R-:W5:Y:S08]  /*05a0*/  @!P1 LDC.64 R14, c[0x0][0x220] ;  /* 0x00008800ff0e9b82 */ /* 0x020f700000000a00 */
[----:B------:R-:W5:Y:S01]  /*05b0*/  @!P6 LDC.64 R16, c[0x0][0x220] ;  /* 0x00008800ff10eb82 */ /* 0x000f620000000a00 */
[----:B-1----:R-:W-:Y:S01]  /*05c0*/  @!P3 IMAD.WIDE.U32 R10, R25, 0x2, R10 ;  /* 0x00000002190ab825 */ /* 0x002fe200078e000a */
[----:B------:R-:W-:-:S03]  /*05d0*/  PRMT R25, RZ, 0x7610, R25 ;  /* 0x00007610ff197816 */ /* 0x000fc60000000019 */
[----:B---3--:R-:W-:-:S03]  /*05e0*/  @!P2 IMAD.WIDE.U32 R12, R27, 0x2, R12 ;  /* 0x000000021b0ca825 */ /* 0x008fc600078e000c */
[----:B------:R-:W3:Y:S01]  /*05f0*/  @!P3 LDG.E.U16 R25, desc[UR4][R10.64] ;  /* 0x000000040a19b981 */ /* 0x000ee2000c1e1500 */
[--C-:B------:R-:W-:Y:S01]  /*0600*/  @!P6 IMAD.IADD R27, R0, 0x1, R29.reuse ;  /* 0x00000001001be824 */ /* 0x100fe200078e021d */
[----:B------:R-:W-:Y:S01]  /*0610*/  PRMT R29, RZ, 0x7610, R29 ;  /* 0x00007610ff1d7816 */ /* 0x000fe2000000001d */
[----:B0-----:R-:W-:Y:S01]  /*0620*/  @!P4 IMAD.WIDE.U32 R18, R28, 0x2, R18 ;  /* 0x000000021c12c825 */ /* 0x001fe200078e0012 */
[----:B------:R-:W-:-:S03]  /*0630*/  PRMT R28, RZ, 0x7610, R28 ;  /* 0x00007610ff1c7816 */ /* 0x000fc6000000001c */
[----:B-----5:R-:W-:Y:S01]  /*0640*/  @!P1 IMAD.WIDE.U32 R14, R21, 0x2, R14 ;  /* 0x00000002150e9825 */ /* 0x020fe200078e000e */
[----:B------:R-:W-:Y:S01]  /*0650*/  PRMT R21, RZ, 0x7610, R21 ;  /* 0x00007610ff157816 */ /* 0x000fe20000000015 */
[----:B------:R-:W5:Y:S02]  /*0660*/  @!P2 LDG.E.U16 R29, desc[UR4][R12.64] ;  /* 0x000000040c1da981 */ /* 0x000f64000c1e1500 */
[----:B------:R-:W-:Y:S01]  /*0670*/  @!P6 IMAD.WIDE.U32 R16, R27, 0x2, R16 ;  /* 0x000000021b10e825 */ /* 0x000fe200078e0010 */
[----:B------:R-:W-:Y:S02]  /*0680*/  PRMT R27, RZ, 0x7610, R27 ;  /* 0x00007610ff1b7816 */ /* 0x000fe4000000001b */
[----:B------:R-:W5:Y:S04]  /*0690*/  @!P1 LDG.E.U16 R21, desc[UR4][R14.64] ;  /* 0x000000040e159981 */ /* 0x000f68000c1e1500 */
[----:B------:R0:W5:Y:S04]  /*06a0*/  @!P4 LDG.E.U16 R28, desc[UR4][R18.64] ;  /* 0x00000004121cc981 */ /* 0x000168000c1e1500 */
[----:B------:R1:W5:Y:S01]  /*06b0*/  @!P6 LDG.E.U16 R27, desc[UR4][R16.64] ;  /* 0x00000004101be981 */ /* 0x000362000c1e1500 */
[----:B0-----:R-:W-:-:S04]  /*06c0*/  IADD3 R19, R23, 0x80, RZ ;  /* 0x0000008017137810 */ /* 0x001fc80007ffe0ff */
[----:B------:R-:W-:Y:S02]  /*06d0*/  ISETP.GE.AND P5, PT, R19, R2, PT ;  /* 0x000000021300720c */ /* 0x000fe40003fa6270 */
[----:B------:R-:W-:-:S11]  /*06e0*/  IADD3 R11, R23, 0x180, RZ ;  /* 0x00000180170b7810 */ /* 0x000fd60007ffe0ff */
[----:B------:R-:W-:-:S06]  /*06f0*/  @!P5 IMAD.U32 R10, R5, 0x10000, RZ ;  /* 0x00010000050ad824 */ /* 0x000fcc00078e00ff */
[----:B------:R-:W0:Y:S01]  /*0700*/  @!P5 MUFU.RCP R10, R10 ;  /* 0x0000000a000ad308 */ /* 0x000e220000001000 */
[----:B------:R-:W-:Y:S02]  /*0710*/  ISETP.GE.AND P2, PT, R11, R2, PT ;  /* 0x000000020b00720c */ /* 0x000fe40003f46270 */
[----:B------:R-:W-:Y:S01]  /*0720*/  IADD3 R11, R23, 0x200, RZ ;  /* 0x00000200170b7810 */ /* 0x000fe20007ffe0ff */
[----:B------:R-:W-:-:S03]  /*0730*/  @!P0 IMAD.U32 R18, R5, 0x10000, RZ ;  /* 0x0001000005128824 */ /* 0x000fc600078e00ff */
[----:B------:R-:W-:Y:S01]  /*0740*/  ISETP.GE.AND P3, PT, R11, R2, PT ;  /* 0x000000020b00720c */ /* 0x000fe20003f66270 */
[----:B-1----:R-:W1:Y:S01]  /*0750*/  @!P0 MUFU.RCP R16, R18 ;  /* 0x0000001200108308 */ /* 0x002e620000001000 */
[C---:B------:R-:W-:Y:S01]  /*0760*/  VIADD R15, R23.reuse, 0x300 ;  /* 0x00000300170f7836 */ /* 0x040fe20000000000 */
[C---:B------:R-:W-:Y:S01]  /*0770*/  IADD3 R13, R23.reuse, 0x280, RZ ;  /* 0x00000280170d7810 */ /* 0x040fe20007ffe0ff */
[----:B------:R-:W-:-:S03]  /*0780*/  VIADD R19, R23, 0x100 ;  /* 0x0000010017137836 */ /* 0x000fc60000000000 */
[-C--:B------:R-:W-:Y:S01]  /*0790*/  ISETP.GE.AND P6, PT, R15, R2.reuse, PT ;  /* 0x000000020f00720c */ /* 0x080fe20003fc6270 */
[----:B------:R-:W-:Y:S01]  /*07a0*/  VIADD R15, R23, 0x380 ;  /* 0x00000380170f7836 */ /* 0x000fe20000000000 */
[-C--:B------:R-:W-:Y:S02]  /*07b0*/  ISETP.GE.AND P1, PT, R19, R2.reuse, PT ;  /* 0x000000021300720c */ /* 0x080fe40003f26270 */
[----:B------:R-:W-:Y:S02]  /*07c0*/  ISETP.GE.AND P4, PT, R13, R2, PT ;  /* 0x000000020d00720c */ /* 0x000fe40003f86270 */
[----:B------:R-:W-:-:S09]  /*07d0*/  @!P2 SHF.L.U32 R13, R5, 0x10, RZ ;  /* 0x00000010050da819 */ /* 0x000fd200000006ff */
[----:B------:R-:W-:Y:S01]  /*07e0*/  @!P1 IMAD.U32 R12, R5, 0x10000, RZ ;  /* 0x00010000050c9824 */ /* 0x000fe200078e00ff */
[----:B------:R-:W-:Y:S08]  /*07f0*/  @!P2 MUFU.RCP R13, R13 ;  /* 0x0000000d000da308 */ /* 0x000ff00000001000 */
[----:B------:R-:W1:Y:S01]  /*0800*/  @!P1 MUFU.RCP R12, R12 ;  /* 0x0000000c000c9308 */ /* 0x000e620000001000 */
[----:B------:R-:W-:Y:S04]  /*0810*/  BSSY B0, `(.L_x_1428) ;  /* 0x0000054000007945 */ /* 0x000fe80003800000 */
[----:B------:R-:W-:Y:S01]  /*0820*/  BSSY B1, `(.L_x_1429) ;  /* 0x000004c000017945 */ /* 0x000fe20003800000 */
[----:B--2---:R-:W-:-:S04]  /*0830*/  @!P5 IMAD.U32 R11, R22, 0x10000, RZ ;  /* 0x00010000160bd824 */ /* 0x004fc800078e00ff */
[----:B0-----:R-:W-:Y:S02]  /*0840*/  @!P5 FMUL.FTZ R14, R11, R10 ;  /* 0x0000000a0b0ed220 */ /* 0x001fe40000410000 */
[----:B------:R-:W0:Y:S03]  /*0850*/  @!P0 LDC.64 R10, c[0x0][0x218] ;  /* 0x00008600ff0a8b82 */ /* 0x000e260000000a00 */
[----:B------:R-:W-:Y:S02]  /*0860*/  @!P5 F2FP.BF16.F32.PACK_AB R4, RZ, R14 ;  /* 0x0000000eff04d23e */ /* 0x000fe400000010ff */
[----:B------:R-:W-:Y:S02]  /*0870*/  ISETP.GE.AND P5, PT, R15, R2, PT ;  /* 0x000000020f00720c */ /* 0x000fe40003fa6270 */
[C---:B------:R-:W-:Y:S02]  /*0880*/  @!P3 SHF.L.U32 R14, R5.reuse, 0x10, RZ ;  /* 0x00000010050eb819 */ /* 0x040fe400000006ff */
[----:B------:R-:W-:-:S04]  /*0890*/  @!P4 SHF.L.U32 R15, R5, 0x10, RZ ;  /* 0x00000010050fc819 */ /* 0x000fc800000006ff */
[----:B------:R-:W2:Y:S08]  /*08a0*/  @!P3 MUFU.RCP R14, R14 ;  /* 0x0000000e000eb308 */ /* 0x000eb00000001000 */
[----:B------:R-:W5:Y:S01]  /*08b0*/  @!P4 MUFU.RCP R15, R15 ;  /* 0x0000000f000fc308 */ /* 0x000f620000001000 */
[----:B----4-:R-:W-:-:S04]  /*08c0*/  @!P0 IMAD.U32 R17, R24, 0x10000, RZ ;  /* 0x0001000018118824 */ /* 0x010fc800078e00ff */
[----:B-1----:R-:W-:Y:S01]  /*08d0*/  @!P0 FMUL.FTZ R18, R17, R16 ;  /* 0x0000001011128220 */ /* 0x002fe20000410000 */
[----:B------:R-:W-:Y:S01]  /*08e0*/  @!P6 SHF.L.U32 R16, R5, 0x10, RZ ;  /* 0x000000100510e819 */ /* 0x000fe200000006ff */
[----:B------:R-:W-:-:S03]  /*08f0*/  @!P0 IMAD.IADD R17, R0, 0x1, R23 ;  /* 0x0000000100118824 */ /* 0x000fc600078e0217 */
[----:B------:R-:W-:Y:S02]  /*0900*/  @!P0 F2FP.BF16.F32.PACK_AB R3, RZ, R18 ;  /* 0x00000012ff03823e */ /* 0x000fe400000010ff */
[----:B------:R-:W-:Y:S01]  /*0910*/  @!P5 SHF.L.U32 R18, R5, 0x10, RZ ;  /* 0x000000100512d819 */ /* 0x000fe200000006ff */
[----:B------:R-:W1:Y:S01]  /*0920*/  @!P6 MUFU.RCP R16, R16 ;  /* 0x000000100010e308 */ /* 0x000e620000001000 */
[----:B------:R-:W-:Y:S01]  /*0930*/  PRMT R19, R3, 0x7610, R19 ;  /* 0x0000761003137816 */ /* 0x000fe20000000013 */
[----:B0-----:R-:W-:Y:S01]  /*0940*/  @!P0 IMAD.WIDE.U32 R10, R17, 0x2, R10 ;  /* 0x00000002110a8825 */ /* 0x001fe200078e000a */
[----:B------:R-:W-:-:S05]  /*0950*/  @!P0 IADD3 R23, R23, 0x80, RZ ;  /* 0x0000008017178810 */ /* 0x000fca0007ffe0ff */
[----:B------:R0:W4:Y:S01]  /*0960*/  @!P5 MUFU.RCP R3, R18 ;  /* 0x000000120003d308 */ /* 0x0001220000001000 */
[----:B------:R0:W-:Y:S01]  /*0970*/  @!P0 STG.E.U16 desc[UR4][R10.64], R19 ;  /* 0x000000130a008986 */ /* 0x0001e2000c101504 */
[----:B------:R-:W-:Y:S01]  /*0980*/  ISETP.GE.AND P0, PT, R23, R2, PT ;  /* 0x000000021700720c */ /* 0x000fe20003f06270 */
[----:B------:R-:W-:-:S04]  /*0990*/  @!P1 IMAD.U32 R17, R26, 0x10000, RZ ;  /* 0x000100001a119824 */ /* 0x000fc800078e00ff */
[----:B------:R-:W-:Y:S01]  /*09a0*/  @!P1 FMUL.FTZ R12, R17, R12 ;  /* 0x0000000c110c9220 */ /* 0x000fe20000410000 */
[----:B---3--:R-:W-:-:S05]  /*09b0*/  @!P3 SHF.L.U32 R25, R25, 0x10, RZ ;  /* 0x000000101919b819 */ /* 0x008fca00000006ff */
[----:B--2---:R-:W-:Y:S01]  /*09c0*/  @!P3 FMUL.FTZ R14, R25, R14 ;  /* 0x0000000e190eb220 */ /* 0x004fe20000410000 */
[----:B-----5:R-:W-:Y:S01]  /*09d0*/  @!P4 IMAD.U32 R22, R29, 0x10000, RZ ;  /* 0x000100001d16c824 */ /* 0x020fe200078e00ff */
[----:B------:R-:W-:Y:S01]  /*09e0*/  @!P6 SHF.L.U32 R21, R21, 0x10, RZ ;  /* 0x000000101515e819 */ /* 0x000fe200000006ff */
[----:B------:R-:W-:Y:S02]  /*09f0*/  @!P2 IMAD.U32 R28, R28, 0x10000, RZ ;  /* 0x000100001c1ca824 */ /* 0x000fe400078e00ff */
[----:B0-----:R-:W-:Y:S02]  /*0a00*/  @!P5 IMAD.U32 R18, R27, 0x10000, RZ ;  /* 0x000100001b12d824 */ /* 0x001fe400078e00ff */
[----:B------:R-:W-:Y:S01]  /*0a10*/  @!P2 FMUL.FTZ R13, R28, R13 ;  /* 0x0000000d1c0da220 */ /* 0x000fe20000410000 */
[----:B------:R-:W-:Y:S01]  /*0a20*/  @!P4 FMUL.FTZ R15, R22, R15 ;  /* 0x0000000f160fc220 */ /* 0x000fe20000410000 */
[----:B-1----:R-:W-:Y:S01]  /*0a30*/  @!P6 FMUL.FTZ R16, R21, R16 ;  /* 0x000000101510e220 */ /* 0x002fe20000410000 */
[----:B----4-:R-:W-:Y:S01]  /*0a40*/  @!P5 FMUL.FTZ R3, R18, R3 ;  /* 0x000000031203d220 */ /* 0x010fe20000410000 */
[----:B------:R-:W-:-:S02]  /*0a50*/  @!P1 F2FP.BF16.F32.PACK_AB R5, RZ, R12 ;  /* 0x0000000cff05923e */ /* 0x000fc400000010ff */
[----:B------:R-:W-:Y:S02]  /*0a60*/  @!P2 F2FP.BF16.F32.PACK_AB R6, RZ, R13 ;  /* 0x0000000dff06a23e */ /* 0x000fe400000010ff */
[----:B------:R-:W-:Y:S02]  /*0a70*/  @!P3 F2FP.BF16.F32.PACK_AB R7, RZ, R14 ;  /* 0x0000000eff07b23e */ /* 0x000fe400000010ff */
[----:B------:R-:W-:Y:S02]  /*0a80*/  @!P4 F2FP.BF16.F32.PACK_AB R8, RZ, R15 ;  /* 0x0000000fff08c23e */ /* 0x000fe400000010ff */
[----:B------:R-:W-:Y:S02]  /*0a90*/  @!P6 F2FP.BF16.F32.PACK_AB R9, RZ, R16 ;  /* 0x00000010ff09e23e */ /* 0x000fe400000010ff */
[----:B------:R-:W-:Y:S01]  /*0aa0*/  @!P5 F2FP.BF16.F32.PACK_AB R20, RZ, R3 ;  /* 0x00000003ff14d23e */ /* 0x000fe200000010ff */
[----:B------:R-:W-:Y:S06]  /*0ab0*/  @P0 BRA `(.L_x_1430) ;  /* 0x0000000000300947 */ /* 0x000fec0003800000 */
        /* <DEDUP_REMOVED lines=12> */
.L_x_1430:
[----:B------:R-:W-:-:S13]  /*0b80*/  ISETP.GE.AND P0, PT, R23, R2, PT ;  /* 0x000000021700720c */ /* 0x000fda0003f06270 */
[----:B------:R-:W-:Y:S05]  /*0b90*/  @P0 BRA `(.L_x_1432) ;  /* 0x0000000000300947 */ /* 0x000fea0003800000 */
[----:B0-----:R-:W0:Y:S01]  /*0ba0*/  LDC.64 R4, c[0x0][0x218] ;  /* 0x00008600ff047b82 */ /* 0x001e220000000a00 */
[----:B------:R-:W-:Y:S01]  /*0bb0*/  IADD3 R3, R0, R23, RZ ;  /* 0x0000001700037210 */ /* 0x000fe20007ffe0ff */
[----:B------:R-:W-:-:S04]  /*0bc0*/  VIADD R23, R23, 0x80 ;  /* 0x0000008017177836 */ /* 0x000fc80000000000 */
[----:B0-----:R-:W-:-:S05]  /*0bd0*/  IMAD.WIDE.U32 R4, R3, 0x2, R4 ;  /* 0x0000000203047825 */ /* 0x001fca00078e0004 */
[----:B------:R1:W-:Y:S02]  /*0be0*/  STG.E.U16 desc[UR4][R4.64], R6 ;  /* 0x0000000604007986 */ /* 0x0003e4000c101504 */
.L_x_1431:
[----:B------:R-:W-:-:S13]  /*0bf0*/  ISETP.GE.AND P0, PT, R23, R2, PT ;  /* 0x000000021700720c */ /* 0x000fda0003f06270 */
[----:B------:R-:W-:Y:S05]  /*0c00*/  @P0 BRA `(.L_x_1433) ;  /* 0x0000000000340947 */ /* 0x000fea0003800000 */
[----:B01----:R-:W0:Y:S01]  /*0c10*/  LDC.64 R4, c[0x0][0x218] ;  /* 0x00008600ff047b82 */ /* 0x003e220000000a00 */
[----:B------:R-:W-:Y:S01]  /*0c20*/  IADD3 R3, R0, R23, RZ ;  /* 0x0000001700037210 */ /* 0x000fe20007ffe0ff */
[----:B------:R-:W-:-:S04]  /*0c30*/  VIADD R23, R23, 0x80 ;  /* 0x0000008017177836 */ /* 0x000fc80000000000 */
[----:B0-----:R-:W-:-:S05]  /*0c40*/  IMAD.WIDE.U32 R4, R3, 0x2, R4 ;  /* 0x0000000203047825 */ /* 0x001fca00078e0004 */
[----:B------:R1:W-:Y:S02]  /*0c50*/  STG.E.U16 desc[UR4][R4.64], R7 ;  /* 0x0000000704007986 */ /* 0x0003e4000c101504 */
.L_x_1432:
        /* <DEDUP_REMOVED lines=8> */
.L_x_1433:
[----:B------:R-:W-:Y:S05]  /*0ce0*/  BSYNC B1 ;  /* 0x0000000000017941 */ /* 0x000fea0003800000 */
.L_x_1429:
[----:B------:R-:W-:-:S13]  /*0cf0*/  ISETP.GE.AND P0, PT, R23, R2, PT ;  /* 0x000000021700720c */ /* 0x000fda0003f06270 */
[----:B012---:R-:W0:Y:S01]  /*0d00*/  @!P0 LDC.64 R4, c[0x0][0x218] ;  /* 0x00008600ff048b82 */ /* 0x007e220000000a00 */
[----:B------:R-:W-:Y:S01]  /*0d10*/  @!P0 IADD3 R3, R0, R23, RZ ;  /* 0x0000001700038210 */ /* 0x000fe20007ffe0ff */
[----:B------:R-:W-:-:S04]  /*0d20*/  @!P0 VIADD R23, R23, 0x80 ;  /* 0x0000008017178836 */ /* 0x000fc80000000000 */
[----:B0-----:R-:W-:-:S05]  /*0d30*/  @!P0 IMAD.WIDE.U32 R4, R3, 0x2, R4 ;  /* 0x0000000203048825 */ /* 0x001fca00078e0004 */
[----:B------:R2:W-:Y:S02]  /*0d40*/  @!P0 STG.E.U16 desc[UR4][R4.64], R9 ;  /* 0x0000000904008986 */ /* 0x0005e4000c101504 */
.L_x_1434:
[----:B------:R-:W-:Y:S05]  /*0d50*/  BSYNC B0 ;  /* 0x0000000000007941 */ /* 0x000fea0003800000 */
.L_x_1428:
        /* <DEDUP_REMOVED lines=8> */
.L_x_1435:
        /* <DEDUP_REMOVED lines=10> */
.L_x_19329:


//--------------------- .text._ZN2at6native29vectorized_elementwise_kernelILi4ENS0_13BUnaryFunctorIN3c108BFloat16ES4_S4_NS0_15binary_internal10DivFunctorIS4_EEEESt5arrayIPcLm2EEEEviT0_T1_ --------------------------
	.section	.text._ZN2at6native29vectorized_elementwise_kernelILi4ENS0_13BUnaryFunctorIN3c108BFloat16ES4_S4_NS0_15binary_internal10DivFunctorIS4_EEEESt5arrayIPcLm2EEEEviT0_T1_,"ax",@progbits
	.align	128
        .global         _ZN2at6native29vectorized_elementwise_kernelILi4ENS0_13BUnaryFunctorIN3c108BFloat16ES4_S4_NS0_15binary_internal10DivFunctorIS4_EEEESt5arrayIPcLm2EEEEviT0_T1_
        .type           _ZN2at6native29vectorized_elementwise_kernelILi4ENS0_13BUnaryFunctorIN3c108BFloat16ES4_S4_NS0_15binary_internal10DivFunctorIS4_EEEESt5arrayIPcLm2EEEEviT0_T1_,@function
        .size           _ZN2at6native29vectorized_elementwise_kernelILi4ENS0_13BUnaryFunctorIN3c108BFloat16ES4_S4_NS0_15binary_internal10DivFunctorIS4_EEEESt5arrayIPcLm2EEEEviT0_T1_,(.L_x_19330 - _ZN2at6native29vectorized_elementwise_kernelILi4ENS0_13BUnaryFunctorIN3c108BFloat16ES4_S4_NS0_15binary_internal10DivFunctorIS4_EEEESt5arrayIPcLm2EEEEviT0_T1_)
        .other          _ZN2at6native29vectorized_elementwise_kernelILi4ENS0_13BUnaryFunctorIN3c108BFloat16ES4_S4_NS0_15binary_internal10DivFunctorIS4_EEEESt5arrayIPcLm2EEEEviT0_T1_,@"STO_CUDA_ENTRY STV_DEFAULT"
_ZN2at6native29vectorized_elementwise_kernelILi4ENS0_13BUnaryFunctorIN3c108BFloat16ES4_S4_NS0_15binary_internal10DivFunctorIS4_EEEESt5arrayIPcLm2EEEEviT0_T1_:
.text._ZN2at6native29vectorized_elementwise_kernelILi4ENS0_13BUnaryFunctorIN3c108BFloat16ES4_S4_NS0_15binary_internal10DivFunctorIS4_EEEESt5arrayIPcLm2EEEEviT0_T1_:
        /* <DEDUP_REMOVED lines=14> */
[----:B------:R-:W2:Y:S04]  /*00e0*/  LDG.E.64 R14, desc[UR4][R10.64] ;  /* 0x000000040a0e7981 */ /* 0x000ea8000c1e1b00 */
[----:B------:R-:W3:Y:S01]  /*00f0*/  LDG.E.64 R6, desc[UR4][R10.64+0x400] ;  /* 0x000400040a067981 */ /* 0x000ee2000c1e1b00 */
[----:B-1----:R-:W-:-:S06]  /*0100*/  IMAD.U32 R4, R5, 0x10000, RZ ;  /* 0x0001000005047824 */ /* 0x002fcc00078e00ff */
[----:B------:R-:W1:Y:S01]  /*0110*/  MUFU.RCP R4, R4 ;  /* 0x0000000400047308 */ /* 0x000e620000001000 */
[----:B0-----:R-:W-:-:S04]  /*0120*/  IMAD.WIDE.U32 R2, R0, 0x2, R2 ;  /* 0x0000000200027825 */ /* 0x001fc800078e0002 */
[----:B------:R-:W-:Y:S01]  /*0130*/  IMAD.WIDE R2, R9, 0x8, R2 ;  /* 0x0000000809027825 */ /* 0x000fe200078e0202 */
[----:B--2---:R-:W-:Y:S02]  /*0140*/  PRMT R0, R14, 0x7632, R0 ;  /* 0x000076320e007816 */ /* 0x004fe40000000000 */
[C---:B------:R-:W-:Y:S01]  /*0150*/  PRMT R5, R15.reuse, 0x7632, R5 ;  /* 0x000076320f057816 */ /* 0x040fe20000000005 */
[----:B------:R-:W-:Y:S01]  /*0160*/  IMAD.U32 R15, R15, 0x10000, RZ ;  /* 0x000100000f0f7824 */ /* 0x000fe200078e00ff */
[C---:B---3--:R-:W-:Y:S01]  /*0170*/  PRMT R8, R6.reuse, 0x7632, R8 ;  /* 0x0000763206087816 */ /* 0x048fe20000000008 */
[----:B------:R-:W-:Y:S01]  /*0180*/  IMAD.U32 R17, R6, 0x10000, RZ ;  /* 0x0001000006117824 */ /* 0x000fe200078e00ff */
[----:B------:R-:W-:Y:S01]  /*0190*/  PRMT R6, R7, 0x7632, R6 ;  /* 0x0000763207067816 */ /* 0x000fe20000000006 */
[----:B------:R-:W-:Y:S01]  /*01a0*/  IMAD.U32 R5, R5, 0x10000, RZ ;  /* 0x0001000005057824 */ /* 0x000fe200078e00ff */
[----:B------:R-:W-:Y:S01]  /*01b0*/  SHF.L.U32 R13, R14, 0x10, RZ ;  /* 0x000000100e0d7819 */ /* 0x000fe200000006ff */
[----:B-1----:R-:W-:Y:S01]  /*01c0*/  FMUL.FTZ R15, R15, R4 ;  /* 0x000000040f0f7220 */ /* 0x002fe20000410000 */
[----:B------:R-:W-:Y:S01]  /*01d0*/  SHF.L.U32 R19, R7, 0x10, RZ ;  /* 0x0000001007137819 */ /* 0x000fe200000006ff */
[----:B------:R-:W-:Y:S01]  /*01e0*/  IMAD.U32 R7, R0, 0x10000, RZ ;  /* 0x0001000000077824 */ /* 0x000fe200078e00ff */
[----:B------:R-:W-:Y:S01]  /*01f0*/  SHF.L.U32 R11, R8, 0x10, RZ ;  /* 0x00000010080b7819 */ /* 0x000fe200000006ff */
[----:B------:R-:W-:-:S02]  /*0200*/  IMAD.U32 R21, R6, 0x10000, RZ ;  /* 0x0001000006157824 */ /* 0x000fc400078e00ff */
[-C--:B------:R-:W-:Y:S01]  /*0210*/  FMUL.FTZ R13, R13, R4.reuse ;  /* 0x000000040d0d7220 */ /* 0x080fe20000410000 */
[-C--:B------:R-:W-:Y:S01]  /*0220*/  FMUL.FTZ R17, R17, R4.reuse ;  /* 0x0000000411117220 */ /* 0x080fe20000410000 */
[-C--:B------:R-:W-:Y:S01]  /*0230*/  FMUL.FTZ R19, R19, R4.reuse ;  /* 0x0000000413137220 */ /* 0x080fe20000410000 */
[-C--:B------:R-:W-:Y:S01]  /*0240*/  FMUL.FTZ R0, R7, R4.reuse ;  /* 0x0000000407007220 */ /* 0x080fe20000410000 */
[-C--:B------:R-:W-:Y:S01]  /*0250*/  FMUL.FTZ R6, R5, R4.reuse ;  /* 0x0000000405067220 */ /* 0x080fe20000410000 */
[-C--:B------:R-:W-:Y:S01]  /*0260*/  FMUL.FTZ R8, R11, R4.reuse ;  /* 0x000000040b087220 */ /* 0x080fe20000410000 */
[----:B------:R-:W-:Y:S02]  /*0270*/  FMUL.FTZ R4, R21, R4 ;  /* 0x0000000415047220 */ /* 0x000fe40000410000 */
[----:B------:R-:W-:Y:S02]  /*0280*/  F2FP.BF16.F32.PACK_AB R14, R0, R13 ;  /* 0x0000000d000e723e */ /* 0x000fe400000010ff */
[----:B------:R-:W-:-:S02]  /*0290*/  F2FP.BF16.F32.PACK_AB R15, R6, R15 ;  /* 0x0000000f060f723e */ /* 0x000fc400000010ff */
[----:B------:R-:W-:Y:S02]  /*02a0*/  F2FP.BF16.F32.PACK_AB R8, R8, R17 ;  /* 0x000000110808723e */ /* 0x000fe400000010ff */
[----:B------:R-:W-:Y:S01]  /*02b0*/  F2FP.BF16.F32.PACK_AB R9, R4, R19 ;  /* 0x000000130409723e */ /* 0x000fe200000010ff */
[----:B------:R-:W-:Y:S04]  /*02c0*/  STG.E.64 desc[UR4][R2.64], R14 ;  /* 0x0000000e02007986 */ /* 0x000fe8000c101b04 */
[----:B------:R-:W-:Y:S01]  /*02d0*/  STG.E.64 desc[UR4][R2.64+0x400], R8 ;  /* 0x0004000802007986 */ /* 0x000fe2000c101b04 */
[----:B------:R-:W-:Y:S05]  /*02e0*/  EXIT ;  /* 0x000000000000794d */ /* 0x000fea0003800000 */
.L_x_1436:
        /* <DEDUP_REMOVED lines=133> */
.L_x_1439:
[----:B------:R-:W-:-:S13]  /*0b40*/  ISETP.GE.AND P0, PT, R23, R2, PT ;  /* 0x000000021700720c */ /* 0x000fda0003f06270 */
[----:B------:R-:W-:Y:S05]  /*0b50*/  @P0 BRA `(.L_x_1441) ;  /* 0x0000000000300947 */ /* 0x000fea0003800000 */
[----:B0-----:R-:W0:Y:S01]  /*0b60*/  LDC.64 R4, c[0x0][0x218] ;  /* 0x00008600ff047b82 */ /* 0x001e220000000a00 */
[----:B------:R-:W-:Y:S01]  /*0b70*/  IADD3 R3, R0, R23, RZ ;  /* 0x0000001700037210 */ /* 0x000fe20007ffe0ff */
[----:B------:R-:W-:-:S04]  /*0b80*/  VIADD R23, R23, 0x80 ;  /* 0x0000008017177836 */ /* 0x000fc80000000000 */
[----:B0-----:R-:W-:-:S05]  /*0b90*/  IMAD.WIDE.U32 R4, R3, 0x2, R4 ;  /* 0x0000000203047825 */ /* 0x001fca00078e0004 */
[----:B------:R1:W-:Y:S02]  /*0ba0*/  STG.E.U16 desc[UR4][R4.64], R6 ;  /* 0x0000000604007986 */ /* 0x0003e4000c101504 */
.L_x_1440:
[----:B------:R-:W-:-:S13]  /*0bb0*/  ISETP.GE.AND P0, PT, R23, R2, PT ;  /* 0x000000021700720c */ /* 0x000fda0003f06270 */
[----:B------:R-:W-:Y:S05]  /*0bc0*/  @P0 BRA `(.L_x_1442) ;  /* 0x0000000000340947 */ /* 0x000fea0003800000 */
[----:B01----:R-:W0:Y:S01]  /*0bd0*/  LDC.64 R4, c[0x0][0x218] ;  /* 0x00008600ff047b82 */ /* 0x003e220000000a00 */
[----:B------:R-:W-:Y:S01]  /*0be0*/  IADD3 R3, R0, R23, RZ ;  /* 0x0000001700037210 */ /* 0x000fe20007ffe0ff */
[----:B------:R-:W-:-:S04]  /*0bf0*/  VIADD R23, R23, 0x80 ;  /* 0x0000008017177836 */ /* 0x000fc80000000000 */
[----:B0-----:R-:W-:-:S05]  /*0c00*/  IMAD.WIDE.U32 R4, R3, 0x2, R4 ;  /* 0x0000000203047825 */ /* 0x001fca00078e0004 */
[----:B------:R1:W-:Y:S02]  /*0c10*/  STG.E.U16 desc[UR4][R4.64], R7 ;  /* 0x0000000704007986 */ /* 0x0003e4000c101504 */
.L_x_1441:
        /* <DEDUP_REMOVED lines=8> */
.L_x_1442:
[----:B------:R-:W-:Y:S05]  /*0ca0*/  BSYNC B1 ;  /* 0x0000000000017941 */ /* 0x000fea0003800000 */
.L_x_1438:
[----:B------:R-:W-:-:S13]  /*0cb0*/  ISETP.GE.AND P0, PT, R23, R2, PT ;  /* 0x000000021700720c */ /* 0x000fda0003f06270 */
[----:B012---:R-:W0:Y:S01]  /*0cc0*/  @!P0 LDC.64 R4, c[0x0][0x218] ;  /* 0x00008600ff048b82 */ /* 0x007e220000000a00 */
[----:B------:R-:W-:Y:S01]  /*0cd0*/  @!P0 IADD3 R3, R0, R23, RZ ;  /* 0x0000001700038210 */ /* 0x000fe20007ffe0ff */
[----:B------:R-:W-:-:S04]  /*0ce0*/  @!P0 VIADD R23, R23, 0x80 ;  /* 0x0000008017178836 */ /* 0x000fc80000000000 */
[----:B0-----:R-:W-:-:S05]  /*0cf0*/  @!P0 IMAD.WIDE.U32 R4, R3, 0x2, R4 ;  /* 0x0000000203048825 */ /* 0x001fca00078e0004 */
[----:B------:R2:W-:Y:S02]  /*0d00*/  @!P0 STG.E.U16 desc[UR4][R4.64], R9 ;  /* 0x0000000904008986 */ /* 0x0005e4000c101504 */
.L_x_1443:
[----:B------:R-:W-:Y:S05]  /*0d10*/  BSYNC B0 ;  /* 0x0000000000007941 */ /* 0x000fea0003800000 */
.L_x_1437:
        /* <DEDUP_REMOVED lines=8> */
.L_x_1444:
        /* <DEDUP_REMOVED lines=14> */
.L_x_19330:


//--------------------- .text._ZN2at6native29vectorized_elementwise_kernelILi8ENS0_13BUnaryFunctorIN3c108BFloat16ES4_S4_NS0_15binary_internal10DivFunctorIS4_EEEESt5arrayIPcLm2EEEEviT0_T1_ --------------------------
	.section	.text._ZN2at6native29vectorized_elementwise_kernelILi8ENS0_13BUnaryFunctorIN3c108BFloat16ES4_S4_NS0_15binary_internal10DivFunctorIS4_EEEESt5arrayIPcLm2EEEEviT0_T1_,"ax",@progbits
	.align	128
        .global         _ZN2at6native29vectorized_elementwise_kernelILi8ENS0_13BUnaryFunctorIN3c108BFloat16ES4_S4_NS0_15binary_internal10DivFunctorIS4_EEEESt5arrayIPcLm2EEEEviT0_T1_
        .type           _ZN2at6native29vectorized_elementwise_kernelILi8ENS0_13BUnaryFunctorIN3c108BFloat16ES4_S4_NS0_15binary_internal10DivFunctorIS4_EEEESt5arrayIPcLm2EEEEviT0_T1_,@function
        .size           _ZN2at6native29vectorized_elementwise_kernelILi8ENS0_13BUnaryFunctorIN3c108BFloat16ES4_S4_NS0_15binary_internal10DivFunctorIS4_EEEESt5arrayIPcLm2EEEEviT0_T1_,(.L_x_19331 - _ZN2at6native29vectorized_elementwise_kernelILi8ENS0_13BUnaryFunctorIN3c108BFloat16ES4_S4_NS0_15binary_internal10DivFunctorIS4_EEEESt5arrayIPcLm2EEEEviT0_T1_)
        .other          _ZN2at6native29vectorized_elementwise_kernelILi8ENS0_13BUnaryFunctorIN3c108BFloat16ES4_S4_NS0_15binary_internal10DivFunctorIS4_EEEESt5arrayIPcLm2EEEEviT0_T1_,@"STO_CUDA_ENTRY STV_DEFAULT"
_ZN2at6native29vectorized_elementwise_kernelILi8ENS0_13BUnaryFunctorIN3c108BFloat16ES4_S4_NS0_15binary_internal10DivFunctorIS4_EEEESt5arrayIPcLm2EEEEviT0_T1_:
.text._ZN2at6native29vectorized_elementwise_kernelILi8ENS0_13BUnaryFunctorIN3c108BFloat16ES4_S4_NS0_15binary_internal10DivFunctorIS4_EEEESt5arrayIPcLm2EEEEviT0_T1_:
        /* <DEDUP_REMOVED lines=13> */
[----:B------:R-:W0:Y:S04]  /*00d0*/  LDC.64 R6, c[0x0][0x218] ;  /* 0x00008600ff067b82 */ /* 0x000e280000000a00 */
[----:B------:R-:W2:Y:S01]  /*00e0*/  LDG.E.128 R8, desc[UR4][R8.64] ;  /* 0x0000000408087981 */ /* 0x000ea2000c1e1d00 */
[----:B-1----:R-:W-:-:S06]  /*00f0*/  IMAD.U32 R3, R5, 0x10000, RZ ;  /* 0x0001000005037824 */ /* 0x002fcc00078e00ff */
[----:B------:R-:W1:Y:S01]  /*0100*/  MUFU.RCP R3, R3 ;  /* 0x0000000300037308 */ /* 0x000e620000001000 */
[----:B0-----:R-:W-:Y:S01]  /*0110*/  IMAD.WIDE.U32 R4, R0, 0x2, R6 ;  /* 0x0000000200047825 */ /* 0x001fe200078e0006 */
[----:B--2---:R-:W-:-:S03]  /*0120*/  PRMT R12, R8, 0x7632, R12 ;  /* 0x00007632080c7816 */ /* 0x004fc6000000000c */
[C---:B------:R-:W-:Y:S01]  /*0130*/  IMAD.U32 R20, R10.reuse, 0x10000, RZ ;  /* 0x000100000a147824 */ /* 0x040fe200078e00ff */
[----:B------:R-:W-:Y:S01]  /*0140*/  PRMT R14, R10, 0x7632, R14 ;  /* 0x000076320a0e7816 */ /* 0x000fe2000000000e */
[C---:B------:R-:W-:Y:S01]  /*0150*/  IMAD.U32 R18, R9.reuse, 0x10000, RZ ;  /* 0x0001000009127824 */ /* 0x040fe200078e00ff */
[----:B------:R-:W-:Y:S01]  /*0160*/  PRMT R13, R9, 0x7632, R13 ;  /* 0x00007632090d7816 */ /* 0x000fe2000000000d */
[----:B------:R-:W-:Y:S01]  /*0170*/  IMAD.U32 R12, R12, 0x10000, RZ ;  /* 0x000100000c0c7824 */ /* 0x000fe200078e00ff */
[----:B------:R-:W-:Y:S01]  /*0180*/  PRMT R10, R11, 0x7632, R10 ;  /* 0x000076320b0a7816 */ /* 0x000fe2000000000a */
[-C--:B-1----:R-:W-:Y:S01]  /*0190*/  FMUL.FTZ R18, R18, R3.reuse ;  /* 0x0000000312127220 */ /* 0x082fe20000410000 */
[----:B------:R-:W-:Y:S01]  /*01a0*/  SHF.L.U32 R16, R8, 0x10, RZ ;  /* 0x0000001008107819 */ /* 0x000fe200000006ff */
[----:B------:R-:W-:Y:S01]  /*01b0*/  IMAD.U32 R0, R13, 0x10000, RZ ;  /* 0x000100000d007824 */ /* 0x000fe200078e00ff */
[----:B------:R-:W-:Y:S01]  /*01c0*/  SHF.L.U32 R8, R11, 0x10, RZ ;  /* 0x000000100b087819 */ /* 0x000fe200000006ff */
[----:B------:R-:W-:Y:S01]  /*01d0*/  IMAD.U32 R10, R10, 0x10000, RZ ;  /* 0x000100000a0a7824 */ /* 0x000fe200078e00ff */
[----:B------:R-:W-:Y:S01]  /*01e0*/  SHF.L.U32 R14, R14, 0x10, RZ ;  /* 0x000000100e0e7819 */ /* 0x000fe200000006ff */
[-C--:B------:R-:W-:Y:S01]  /*01f0*/  FMUL.FTZ R16, R16, R3.reuse ;  /* 0x0000000310107220 */ /* 0x080fe20000410000 */
[-C--:B------:R-:W-:Y:S01]  /*0200*/  FMUL.FTZ R7, R12, R3.reuse ;  /* 0x000000030c077220 */ /* 0x080fe20000410000 */
[-C--:B------:R-:W-:Y:S01]  /*0210*/  FMUL.FTZ R6, R20, R3.reuse ;  /* 0x0000000314067220 */ /* 0x080fe20000410000 */
[-C--:B------:R-:W-:Y:S01]  /*0220*/  FMUL.FTZ R8, R8, R3.reuse ;  /* 0x0000000308087220 */ /* 0x080fe20000410000 */
[-C--:B------:R-:W-:Y:S01]  /*0230*/  FMUL.FTZ R9, R0, R3.reuse ;  /* 0x0000000300097220 */ /* 0x080fe20000410000 */
[-C--:B------:R-:W-:Y:S01]  /*0240*/  FMUL.FTZ R11, R14, R3.reuse ;  /* 0x000000030e0b7220 */ /* 0x080fe20000410000 */
[----:B------:R-:W-:Y:S01]  /*0250*/  FMUL.FTZ R13, R10, R3 ;  /* 0x000000030a0d7220 */ /* 0x000fe20000410000 */
[----:B------:R-:W-:Y:S01]  /*0260*/  IMAD.WIDE R2, R2, 0x10, R4 ;  /* 0x0000001002027825 */ /* 0x000fe200078e0204 */
[----:B------:R-:W-:-:S02]  /*0270*/  F2FP.BF16.F32.PACK_AB R4, R7, R16 ;  /* 0x000000100704723e */ /* 0x000fc400000010ff */
[----:B------:R-:W-:Y:S02]  /*0280*/  F2FP.BF16.F32.PACK_AB R5, R9, R18 ;  /* 0x000000120905723e */ /* 0x000fe400000010ff */
[----:B------:R-:W-:Y:S02]  /*0290*/  F2FP.BF16.F32.PACK_AB R6, R11, R6 ;  /* 0x000000060b06723e */ /* 0x000fe400000010ff */
[----:B------:R-:W-:-:S05]  /*02a0*/  F2FP.BF16.F32.PACK_AB R7, R13, R8 ;  /* 0x000000080d07723e */ /* 0x000fca00000010ff */
[----:B------:R-:W-:Y:S01]  /*02b0*/  STG.E.128 desc[UR4][R2.64], R4 ;  /* 0x0000000402007986 */ /* 0x000fe2000c101d04 */
[----:B------:R-:W-:Y:S05]  /*02c0*/  EXIT ;  /* 0x000000000000794d */ /* 0x000fea0003800000 */
.L_x_1445:
        /* <DEDUP_REMOVED lines=133> */
.L_x_1448:
[----:B------:R-:W-:-:S13]  /*0b20*/  ISETP.GE.AND P0, PT, R23, R2, PT ;  /* 0x000000021700720c */ /* 0x000fda0003f06270 */
[----:B------:R-:W-:Y:S05]  /*0b30*/  @P0 BRA `(.L_x_1450) ;  /* 0x0000000000300947 */ /* 0x000fea0003800000 */
[----:B0-----:R-:W0:Y:S01]  /*0b40*/  LDC.64 R4, c[0x0][0x218] ;  /* 0x00008600ff047b82 */ /* 0x001e220000000a00 */
[----:B------:R-:W-:Y:S01]  /*0b50*/  IADD3 R3, R0, R23, RZ ;  /* 0x0000001700037210 */ /* 0x000fe20007ffe0ff */
[----:B------:R-:W-:-:S04]  /*0b60*/  VIADD R23, R23, 0x80 ;  /* 0x0000008017177836 */ /* 0x000fc80000000000 */
[----:B0-----:R-:W-:-:S05]  /*0b70*/  IMAD.WIDE.U32 R4, R3, 0x2, R4 ;  /* 0x0000000203047825 */ /* 0x001fca00078e0004 */
[----:B------:R1:W-:Y:S02]  /*0b80*/  STG.E.U16 desc[UR4][R4.64], R6 ;  /* 0x0000000604007986 */ /* 0x0003e4000c101504 */
.L_x_1449:
[----:B------:R-:W-:-:S13]  /*0b90*/  ISETP.GE.AND P0, PT, R23, R2, PT ;  /* 0x000000021700720c */ /* 0x000fda0003f06270 */
[----:B------:R-:W-:Y:S05]  /*0ba0*/  @P0 BRA `(.L_x_1451) ;  /* 0x0000000000340947 */ /* 0x000fea0003800000 */
[----:B01----:R-:W0:Y:S01]  /*0bb0*/  LDC.64 R4, c[0x0][0x218] ;  /* 0x00008600ff047b82 */ /* 0x003e220000000a00 */
[----:B------:R-:W-:Y:S01]  /*0bc0*/  IADD3 R3, R0, R23, RZ ;  /* 0x0000001700037210 */ /* 0x000fe20007ffe0ff */
[----:B------:R-:W-:-:S04]  /*0bd0*/  VIADD R23, R23, 0x80 ;  /* 0x0000008017177836 */ /* 0x000fc80000000000 */
[----:B0-----:R-:W-:-:S05]  /*0be0*/  IMAD.WIDE.U32 R4, R3, 0x2, R4 ;  /* 0x0000000203047825 */ /* 0x001fca00078e0004 */
[----:B------:R1:W-:Y:S02]  /*0bf0*/  STG.E.U16 desc[UR4][R4.64], R7 ;  /* 0x0000000704007986 */ /* 0x0003e4000c101504 */
.L_x_1450:
        /* <DEDUP_REMOVED lines=8> */
.L_x_1451:
[----:B------:R-:W-:Y:S05]  /*0c80*/  BSYNC B1 ;  /* 0x0000000000017941 */ /* 0x000fea0003800000 */
.L_x_1447:
[----:B------:R-:W-:-:S13]  /*0c90*/  ISETP.GE.AND P0, PT, R23, R2, PT ;  /* 0x000000021700720c */ /* 0x000fda0003f06270 */
[----:B012---:R-:W0:Y:S01]  /*0ca0*/  @!P0 LDC.64 R4, c[0x0][0x218] ;  /* 0x00008600ff048b82 */ /* 0x007e220000000a00 */
[----:B------:R-:W-:Y:S01]  /*0cb0*/  @!P0 IADD3 R3, R0, R23, RZ ;  /* 0x0000001700038210 */ /* 0x000fe20007ffe0ff */
[----:B------:R-:W-:-:S04]  /*0cc0*/  @!P0 VIADD R23, R23, 0x80 ;  /* 0x0000008017178836 */ /* 0x000fc80000000000 */
[----:B0-----:R-:W-:-:S05]  /*0cd0*/  @!P0 IMAD.WIDE.U32 R4, R3, 0x2, R4 ;  /* 0x0000000203048825 */ /* 0x001fca00078e0004 */
[----:B------:R2:W-:Y:S02]  /*0ce0*/  @!P0 STG.E.U16 desc[UR4][R4.64], R9 ;  /* 0x0000000904008986 */ /* 0x0005e4000c101504 */
.L_x_1452:
[----:B------:R-:W-:Y:S05]  /*0cf0*/  BSYNC B0 ;  /* 0x0000000000007941 */ /* 0x000fea0003800000 */
.L_x_1446:
        /* <DEDUP_REMOVED lines=8> */
.L_x_1453:
        /* <DEDUP_REMOVED lines=16> */
.L_x_19331:


//--------------------- .text._ZN2at6native18elementwise_kernelILi128ELi4EZNS0_15gpu_kernel_implINS0_13AUnaryFunctorIN3c108BFloat16ES5_S5_NS0_15binary_internal10DivFunctorIS5_EEEEEEvRNS_18TensorIteratorBaseERKT_EUliE_EEviT1_ --------------------------
	.section	.text._ZN2at6native18elementwise_kernelILi128ELi4EZNS0_15gpu_kernel_implINS0_13AUnaryFunctorIN3c108BFloat16ES5_S5_NS0_15binary_internal10DivFunctorIS5_EEEEEEvRNS_18TensorIteratorBaseERKT_EUliE_EEviT1_,"ax",@progbits
	.align	128
        .global         _ZN2at6native18elementwise_kernelILi128ELi4EZNS0_15gpu_kernel_implINS0_13AUnaryFunctorIN3c108BFloat16ES5_S5_NS0_15binary_internal10DivFunctorIS5_EEEEEEvRNS_18TensorIteratorBaseERKT_EUliE_EEviT1_
        .type           _ZN2at6native18elementwise_kernelILi128ELi4EZNS0_15gpu_kernel_implINS0_13AUnaryFunctorIN3c108BFloat16ES5_S5_NS0_15binary_internal10DivFunctorIS5_EEEEEEvRNS_18TensorIteratorBaseERKT_EUliE_EEviT1_,@function
        .size           _ZN2at6native18elementwise_kernelILi128ELi4EZNS0_15gpu_kernel_implINS0_13AUnaryFunctorIN3c108BFloat16ES5_S5_NS0_15binary_internal10DivFunctorIS5_EEEEEEvRNS_18TensorIteratorBaseERKT_EUliE_EEviT1_,(.L_x_19332 - _ZN2at6native18elementwise_kernelILi128ELi4EZNS0_15gpu_kernel_implINS0_13AUnaryFunctorIN3c108BFloat16ES5_S5_NS0_15binary_internal10DivFunctorIS5_EEEEEEvRNS_18TensorIteratorBaseERKT_EUliE_EEviT1_)
        .other          _ZN2at6native18elementwise_kernelILi128ELi4EZNS0_15gpu_kernel_implINS0_13AUnaryFunctorIN3c108BFloat16ES5_S5_NS0_15binary_internal10DivFunctorIS5_EEEEEEvRNS_18TensorIteratorBaseERKT_EUliE_EEviT1_,@"STO_CUDA_ENTRY STV_DEFAULT"
_ZN2at6native18elementwise_kernelILi128ELi4EZNS0_15gpu_kernel_implINS0_13AUnaryFunctorIN3c108BFloat16ES5_S5_NS0_15binary_internal10DivFunctorIS5_EEEEEEvRNS_18TensorIteratorBaseERKT_EUliE_EEviT1_:
.text._ZN2at6native18elementwise_kernelILi128ELi4EZNS0_15gpu_kernel_implINS0_13AUnaryFunctorIN3c108BFloat16ES5_S5_NS0_15binary_internal10DivFunctorIS5_EEEEEEvRNS_18TensorIteratorBaseERKT_EUliE_EEviT1_:
        /* <DEDUP_REMOVED lines=314> */
.L_x_1456:
        /* <DEDUP_REMOVED lines=22> */
.L_x_1460:
[----:B------:R-:W2:Y:S02]  /*1500*/  LDG.E.U8 R2, desc[UR36][R2.64] ;  /* 0x0000002402027981 */ /* 0x000ea4000c1e1100 */
[----:B--2---:R-:W-:-:S04]  /*1510*/  I2FP.F32.U32 R0, R2 ;  /* 0x0000000200007245 */ /* 0x004fc80000201000 */
[----:B------:R-:W-:Y:S01]  /*1520*/  F2FP.BF16.F32.PACK_AB R0, RZ, R0 ;  /* 0x00000000ff00723e */ /* 0x000fe200000010ff */
[----:B------:R-:W-:Y:S06]  /*1530*/  BRA `(.L_x_1462) ;  /* 0x0000000c00907947 */ /* 0x000fec0003800000 */
.L_x_1459:
        /* <DEDUP_REMOVED lines=10> */
.L_x_1464:
[----:B------:R-:W2:Y:S02]  /*15e0*/  LDG.E R2, desc[UR36][R2.64] ;  /* 0x0000002402027981 */ /* 0x000ea4000c1e1900 */
[----:B--2---:R-:W-:-:S04]  /*15f0*/  I2FP.F32.S32 R0, R2 ;  /* 0x0000000200007245 */ /* 0x004fc80000201400 */
[----:B------:R-:W-:Y:S01]  /*1600*/  F2FP.BF16.F32.PACK_AB R0, RZ, R0 ;  /* 0x00000000ff00723e */ /* 0x000fe200000010ff */
[----:B------:R-:W-:Y:S06]  /*1610*/  BRA `(.L_x_1462) ;  /* 0x0000000c00587947 */ /* 0x000fec0003800000 */
.L_x_1463:
[----:B------:R-:W2:Y:S02]  /*1620*/  LDG.E.U16 R2, desc[UR36][R2.64] ;  /* 0x0000002402027981 */ /* 0x000ea4000c1e1500 */
[----:B--2---:R-:W0:Y:S02]  /*1630*/  I2F.S16 R0, R2 ;  /* 0x0000000200007306 */ /* 0x004e240000101400 */
[----:B0-----:R-:W-:Y:S01]  /*1640*/  F2FP.BF16.F32.PACK_AB R0, RZ, R0 ;  /* 0x00000000ff00723e */ /* 0x001fe200000010ff */
[----:B------:R-:W-:Y:S06]  /*1650*/  BRA `(.L_x_1462) ;  /* 0x0000000c00487947 */ /* 0x000fec0003800000 */
.L_x_1458:
        /* <DEDUP_REMOVED lines=9> */
.L_x_1466:
[----:B------:R-:W2:Y:S02]  /*16f0*/  LDG.E.U16 R0, desc[UR36][R2.64] ;  /* 0x0000002402007981 */ /* 0x000ea4000c1e1500 */
[----:B--2---:R-:W-:-:S05]  /*1700*/  HADD2.F32 R0, -RZ, R0.H0_H0 ;  /* 0x20000000ff007230 */ /* 0x004fca0000004100 */
[----:B------:R-:W-:Y:S01]  /*1710*/  F2FP.BF16.F32.PACK_AB R0, RZ, R0 ;  /* 0x00000000ff00723e */ /* 0x000fe200000010ff */
[----:B------:R-:W-:Y:S06]  /*1720*/  BRA `(.L_x_1462) ;  /* 0x0000000c00147947 */ /* 0x000fec0003800000 */
.L_x_1465:
        /* <DEDUP_REMOVED lines=9> */
.L_x_1468:
[----:B------:R-:W2:Y:S02]  /*17c0*/  LDG.E.U16 R2, desc[UR36][R2.64] ;  /* 0x0000002402027981 */ /* 0x000ea4000c1e1500 */
[----:B--2---:R-:W-:-:S05]  /*17d0*/  HADD2.F32 R0, -RZ, R2.H0_H0 ;  /* 0x20000002ff007230 */ /* 0x004fca0000004100 */
[----:B------:R-:W-:Y:S01]  /*17e0*/  F2FP.BF16.F32.PACK_AB R0, RZ, R0 ;  /* 0x00000000ff00723e */ /* 0x000fe200000010ff */
[----:B------:R-:W-:Y:S06]  /*17f0*/  BRA `(.L_x_1462) ;  /* 0x0000000800e07947 */ /* 0x000fec0003800000 */
.L_x_1467:
        /* <DEDUP_REMOVED lines=8> */
.L_x_1457:
        /* <DEDUP_REMOVED lines=13> */
.L_x_1471:
        /* <DEDUP_REMOVED lines=8> */
.L_x_1470:
        /* <DEDUP_REMOVED lines=28> */
.L_x_1473:
        /* <DEDUP_REMOVED lines=15> */
.L_x_1472:
[----:B------:R0:W5:Y:S01]  /*1c80*/  LDG.E.U16 R0, desc[UR36][R2.64] ;  /* 0x0000002402007981 */ /* 0x000162000c1e1500 */
[----:B------:R-:W-:Y:S05]  /*1c90*/  BRA `(.L_x_1462) ;  /* 0x0000000400b87947 */ /* 0x000fea0003800000 */
.L_x_1469:
        /* <DEDUP_REMOVED lines=12> */
.L_x_1476:
        /* <DEDUP_REMOVED lines=21> */
.L_x_1480:
[----:B------:R-:W-:Y:S05]  /*1eb0*/  BSYNC B1 ;  /* 0x0000000000017941 */ /* 0x000fea0003800000 */
.L_x_1479:
[----:B------:R-:W-:Y:S01]  /*1ec0*/  LEA R3, R0, 0x3b800000, 0x17 ;  /* 0x3b80000000037811 */ /* 0x000fe200078eb8ff */
[----:B------:R-:W-:-:S05]  /*1ed0*/  IMAD.SHL.U32 R0, R2, 0x100000, RZ ;  /* 0x0010000002007824 */ /* 0x000fca00078e00ff */
[----:B------:R-:W-:-:S07]  /*1ee0*/  LOP3.LUT R0, R3, R0, R4, 0xfe, !PT ;  /* 0x0000000003007212 */ /* 0x000fce00078efe04 */
.L_x_1478:
[----:B------:R-:W-:Y:S05]  /*1ef0*/  BSYNC B0 ;  /* 0x0000000000007941 */ /* 0x000fea0003800000 */
.L_x_1477:
[----:B------:R-:W-:Y:S01]  /*1f00*/  F2FP.BF16.F32.PACK_AB R0, RZ, R0 ;  /* 0x00000000ff00723e */ /* 0x000fe200000010ff */
[----:B------:R-:W-:Y:S06]  /*1f10*/  BRA `(.L_x_1462) ;  /* 0x0000000400187947 */ /* 0x000fec0003800000 */
.L_x_1475:
        /* <DEDUP_REMOVED lines=21> */
.L_x_1484:
[----:B------:R-:W-:Y:S05]  /*2070*/  BSYNC B1 ;  /* 0x0000000000017941 */ /* 0x000fea0003800000 */
.L_x_1483:
[----:B------:R-:W-:Y:S01]  /*2080*/  LEA R3, R0, 0x37800000, 0x17 ;  /* 0x3780000000037811 */ /* 0x000fe200078eb8ff */
[----:B------:R-:W-:-:S05]  /*2090*/  IMAD.SHL.U32 R0, R2, 0x200000, RZ ;  /* 0x0020000002007824 */ /* 0x000fca00078e00ff */
[----:B------:R-:W-:-:S07]  /*20a0*/  LOP3.LUT R0, R3, R0, R4, 0xfe, !PT ;  /* 0x0000000003007212 */ /* 0x000fce00078efe04 */
.L_x_1482:
[----:B------:R-:W-:Y:S05]  /*20b0*/  BSYNC B0 ;  /* 0x0000000000007941 */ /* 0x000fea0003800000 */
.L_x_1481:
[----:B------:R-:W-:Y:S01]  /*20c0*/  F2FP.BF16.F32.PACK_AB R0, RZ, R0 ;  /* 0x00000000ff00723e */ /* 0x000fe200000010ff */
[----:B------:R-:W-:Y:S06]  /*20d0*/  BRA `(.L_x_1462) ;  /* 0x0000000000a87947 */ /* 0x000fec0003800000 */
.L_x_1474:
        /* <DEDUP_REMOVED lines=14> */
.L_x_1488:
[----:B------:R-:W-:Y:S05]  /*21c0*/  BSYNC B0 ;  /* 0x0000000000007941 */ /* 0x000fea0003800000 */
.L_x_1487:
[----:B------:R-:W-:Y:S01]  /*21d0*/  F2FP.BF16.F32.PACK_AB R0, RZ, R0 ;  /* 0x00000000ff00723e */ /* 0x000fe200000010ff */
[----:B------:R-:W-:Y:S06]  /*21e0*/  BRA `(.L_x_1462) ;  /* 0x0000000000647947 */ /* 0x000fec0003800000 */
.L_x_1461:
        /* <DEDUP_REMOVED lines=16> */
.L_x_1489:
[----:B------:R-:W-:Y:S01]  /*22f0*/  PRMT R0, RZ, 0x7610, R0 ;  /* 0x00007610ff007816 */ /* 0x000fe20000000000 */
[----:B------:R-:W-:Y:S06]  /*2300*/  BRA `(.L_x_1462) ;  /* 0x00000000001c7947 */ /* 0x000fec0003800000 */
.L_x_1486:
[----:B------:R-:W2:Y:S02]  /*2310*/  LDG.E.64 R2, desc[UR36][R2.64] ;  /* 0x0000002402027981 */ /* 0x000ea4000c1e1b00 */
[----:B--2---:R-:W0:Y:S02]  /*2320*/  I2F.U64 R0, R2 ;  /* 0x0000000200007312 */ /* 0x004e240000301000 */
[----:B0-----:R-:W-:Y:S01]  /*2330*/  F2FP.BF16.F32.PACK_AB R0, RZ, R0 ;  /* 0x00000000ff00723e */ /* 0x001fe200000010ff */
[----:B------:R-:W-:Y:S06]  /*2340*/  BRA `(.L_x_1462) ;  /* 0x00000000000c7947 */ /* 0x000fec0003800000 */
.L_x_1485:
[----:B------:R-:W2:Y:S02]  /*2350*/  LDG.E R2, desc[UR36][R2.64] ;  /* 0x0000002402027981 */ /* 0x000ea4000c1e1900 */
[----:B--2---:R-:W-:-:S04]  /*2360*/  I2FP.F32.U32 R0, R2 ;  /* 0x0000000200007245 */ /* 0x004fc80000201000 */
[----:B------:R-:W-:-:S07]  /*2370*/  F2FP.BF16.F32.PACK_AB R0, RZ, R0 ;  /* 0x00000000ff00723e */ /* 0x000fce00000010ff */
.L_x_1462:
[----:B------:R-:W0:Y:S01]  /*2380*/  LDC.U8 R4, c[0x0][0x424] ;  /* 0x00010900ff047b82 */ /* 0x000e220000000000 */
[----:B-----5:R-:W-:Y:S01]  /*2390*/  IMAD.U32 R0, R0, 0x10000, RZ ;  /* 0x0001000000007824 */ /* 0x020fe200078e00ff */
[----:B------:R-:W-:Y:S02]  /*23a0*/  ULDC.U16 UR4, c[0x0][0x422] ;  /* 0x0001088000047ab9 */ /* 0x000fe40000000400 */
[----:B------:R-:W-:-:S03]  /*23b0*/  USHF.L.U32 UR4, UR4, 0x10, URZ ;  /* 0x0000001004047899 */ /* 0x000fc6000800063f */
[----:B------:R-:W1:Y:S01]  /*23c0*/  MUFU.RCP R0, R0 ;  /* 0x0000000000007308 */ /* 0x000e620000001000 */
[----:B0-----:R-:W-:Y:S02]  /*23d0*/  PRMT R3, R4, 0x9910, RZ ;  /* 0x0000991004037816 */ /* 0x001fe400000000ff */
[----:B-1----:R-:W-:Y:S02]  /*23e0*/  FMUL.FTZ R2, R0, UR4 ;  /* 0x0000000400027c20 */ /* 0x002fe40008410000 */
        /* <DEDUP_REMOVED lines=15> */
.L_x_1493:
[----:B-1----:R-:W-:-:S06]  /*24e0*/  IMAD.U32 R3, R5, 0x10000, RZ ;  /* 0x0001000005037824 */ /* 0x002fcc00078e00ff */
[----:B------:R-:W0:Y:S02]  /*24f0*/  F2I.S64.TRUNC R2, R3 ;  /* 0x0000000300027311 */ /* 0x000e24000020d900 */
[----:B0-----:R3:W-:Y:S01]  /*2500*/  STG.E.U8 desc[UR36][R16.64], R2 ;  /* 0x0000000210007986 */ /* 0x0017e2000c101124 */
[----:B------:R-:W-:Y:S05]  /*2510*/  BRA `(.L_x_1495) ;  /* 0x0000000c00847947 */ /* 0x000fea0003800000 */
.L_x_1492:
        /* <DEDUP_REMOVED lines=10> */
.L_x_1497:
[----:B-1----:R-:W-:-:S06]  /*25c0*/  IMAD.U32 R5, R5, 0x10000, RZ ;  /* 0x0001000005057824 */ /* 0x002fcc00078e00ff */
[----:B------:R-:W0:Y:S02]  /*25d0*/  F2I.FTZ.TRUNC.NTZ R5, R5 ;  /* 0x0000000500057305 */ /* 0x000e24000021f100 */
[----:B0-----:R1:W-:Y:S01]  /*25e0*/  STG.E desc[UR36][R16.64], R5 ;  /* 0x0000000510007986 */ /* 0x0013e2000c101924 */
[----:B------:R-:W-:Y:S05]  /*25f0*/  BRA `(.L_x_1495) ;  /* 0x0000000c004c7947 */ /* 0x000fea0003800000 */
.L_x_1496:
[----:B-1----:R-:W-:-:S06]  /*2600*/  IMAD.U32 R5, R5, 0x10000, RZ ;  /* 0x0001000005057824 */ /* 0x002fcc00078e00ff */
[----:B------:R-:W0:Y:S02]  /*2610*/  F2I.FTZ.TRUNC.NTZ R5, R5 ;  /* 0x0000000500057305 */ /* 0x000e24000021f100 */
[----:B0-----:R2:W-:Y:S01]  /*2620*/  STG.E.U16 desc[UR36][R16.64], R5 ;  /* 0x0000000510007986 */ /* 0x0015e2000c101524 */
[----:B------:R-:W-:Y:S05]  /*2630*/  BRA `(.L_x_1495) ;  /* 0x0000000c003c7947 */ /* 0x000fea0003800000 */
.L_x_1491:
        /* <DEDUP_REMOVED lines=9> */
.L_x_1499:
[----:B-1----:R-:W-:-:S05]  /*26d0*/  IMAD.U32 R0, R5, 0x10000, RZ ;  /* 0x0001000005007824 */ /* 0x002fca00078e00ff */
[----:B------:R-:W-:-:S05]  /*26e0*/  F2FP.F16.F32.PACK_AB R0, RZ, R0 ;  /* 0x00000000ff00723e */ /* 0x000fca00000000ff */
[----:B------:R0:W-:Y:S01]  /*26f0*/  STG.E.U16 desc[UR36][R16.64], R0 ;  /* 0x0000000010007986 */ /* 0x0001e2000c101524 */
[----:B------:R-:W-:Y:S05]  /*2700*/  BRA `(.L_x_1495) ;  /* 0x0000000c00087947 */ /* 0x000fea0003800000 */
.L_x_1498:
        /* <DEDUP_REMOVED lines=10> */
.L_x_1501:
[----:B-1----:R-:W-:-:S05]  /*27b0*/  IMAD.U32 R5, R5, 0x10000, RZ ;  /* 0x0001000005057824 */ /* 0x002fca00078e00ff */
[----:B------:R-:W-:-:S04]  /*27c0*/  F2FP.F16.F32.PACK_AB R3, RZ, R5 ;  /* 0x00000005ff03723e */ /* 0x000fc800000000ff */
[----:B------:R-:W-:-:S05]  /*27d0*/  PRMT R3, R3, 0x5410, RZ ;  /* 0x0000541003037816 */ /* 0x000fca00000000ff */
[----:B------:R0:W-:Y:S01]  /*27e0*/  STG.E desc[UR36][R16.64], R3 ;  /* 0x0000000310007986 */ /* 0x0001e2000c101924 */
[----:B------:R-:W-:Y:S05]  /*27f0*/  BRA `(.L_x_1495) ;  /* 0x0000000800cc7947 */ /* 0x000fea0003800000 */
.L_x_1500:
[----:B-1----:R-:W-:-:S04]  /*2800*/  IMAD.U32 R2, R5, 0x10000, RZ ;  /* 0x0001000005027824 */ /* 0x002fc800078e00ff */
[----:B------:R-:W-:-:S06]  /*2810*/  FMUL.FTZ R2, R2, 1 ;  /* 0x3f80000002027820 */ /* 0x000fcc0000410000 */
[----:B------:R-:W0:Y:S02]  /*2820*/  F2F.F64.F32 R2, R2 ;  /* 0x0000000200027310 */ /* 0x000e240000201800 */
[----:B0-----:R0:W-:Y:S01]  /*2830*/  STG.E.64 desc[UR36][R16.64], R2 ;  /* 0x0000000210007986 */ /* 0x0011e2000c101b24 */
[----:B------:R-:W-:Y:S05]  /*2840*/  BRA `(.L_x_1495) ;  /* 0x0000000800b87947 */ /* 0x000fea0003800000 */
.L_x_1490:
        /* <DEDUP_REMOVED lines=13> */
.L_x_1504:
[----:B-1----:R-:W-:Y:S01]  /*2920*/  IMAD.U32 R5, R5, 0x10000, RZ ;  /* 0x0001000005057824 */ /* 0x002fe200078e00ff */
[----:B------:R-:W-:-:S03]  /*2930*/  CS2R R6, SRZ ;  /* 0x0000000000067805 */ /* 0x000fc6000001ff00 */
[----:B------:R-:W-:-:S06]  /*2940*/  FMUL.FTZ R5, R5, 1 ;  /* 0x3f80000005057820 */ /* 0x000fcc0000410000 */
[----:B------:R-:W0:Y:S02]  /*2950*/  F2F.F64.F32 R4, R5 ;  /* 0x0000000500047310 */ /* 0x000e240000201800 */
[----:B0-----:R0:W-:Y:S01]  /*2960*/  STG.E.128 desc[UR36][R16.64], R4 ;  /* 0x0000000410007986 */ /* 0x0011e2000c101d24 */
[----:B------:R-:W-:Y:S05]  /*2970*/  BRA `(.L_x_1495) ;  /* 0x00000008006c7947 */ /* 0x000fea0003800000 */
.L_x_1503:
        /* <DEDUP_REMOVED lines=21> */
.L_x_1508:
[----:B------:R-:W-:Y:S05]  /*2ad0*/  BSYNC B0 ;  /* 0x0000000000007941 */ /* 0x000fea0003800000 */
.L_x_1507:
[----:B------:R-:W-:-:S05]  /*2ae0*/  LOP3.LUT R3, R0, R3, RZ, 0xfc, !PT ;  /* 0x0000000300037212 */ /* 0x000fca00078efcff */
[----:B------:R0:W-:Y:S01]  /*2af0*/  STG.E.U8 desc[UR36][R16.64], R3 ;  /* 0x0000000310007986 */ /* 0x0001e2000c101124 */
[----:B------:R-:W-:Y:S05]  /*2b00*/  BRA `(.L_x_1495) ;  /* 0x0000000800087947 */ /* 0x000fea0003800000 */
.L_x_1506:
        /* <DEDUP_REMOVED lines=13> */
.L_x_1510:
[----:B------:R-:W-:Y:S01]  /*2be0*/  IMAD.MOV.U32 R0, RZ, RZ, 0x7f ;  /* 0x0000007fff007424 */ /* 0x000fe200078e00ff */
[----:B------:R-:W-:-:S04]  /*2bf0*/  ISETP.GT.U32.AND P0, PT, R2, 0x7f800000, PT ;  /* 0x7f8000000200780c */ /* 0x000fc80003f04070 */
[----:B------:R-:W-:-:S09]  /*2c00*/  SEL R0, R0, 0x7c, P0 ;  /* 0x0000007c00007807 */ /* 0x000fd20000000000 */
.L_x_1511:
[----:B------:R-:W-:Y:S05]  /*2c10*/  BSYNC B0 ;  /* 0x0000000000007941 */ /* 0x000fea0003800000 */
.L_x_1509:
[----:B------:R-:W-:-:S04]  /*2c20*/  LOP3.LUT R2, R5, 0x80000000, RZ, 0xc0, !PT ;  /* 0x8000000005027812 */ /* 0x000fc800078ec0ff */
[----:B------:R-:W-:-:S04]  /*2c30*/  SHF.R.U32.HI R3, RZ, 0x18, R2 ;  /* 0x00000018ff037819 */ /* 0x000fc80000011602 */
[----:B------:R-:W-:-:S05]  /*2c40*/  LOP3.LUT R3, R0, R3, RZ, 0xfc, !PT ;  /* 0x0000000300037212 */ /* 0x000fca00078efcff */
[----:B------:R0:W-:Y:S01]  /*2c50*/  STG.E.U8 desc[UR36][R16.64], R3 ;  /* 0x0000000310007986 */ /* 0x0001e2000c101124 */
[----:B------:R-:W-:Y:S05]  /*2c60*/  BRA `(.L_x_1495) ;  /* 0x0000000400b07947 */ /* 0x000fea0003800000 */
.L_x_1505:
[----:B-1----:R0:W-:Y:S01]  /*2c70*/  STG.E.U16 desc[UR36][R16.64], R5 ;  /* 0x0000000510007986 */ /* 0x0021e2000c101524 */
[----:B------:R-:W-:Y:S05]  /*2c80*/  BRA `(.L_x_1495) ;  /* 0x0000000400a87947 */ /* 0x000fea0003800000 */
.L_x_1502:
        /* <DEDUP_REMOVED lines=12> */
.L_x_1514:
        /* <DEDUP_REMOVED lines=17> */
.L_x_1517:
[----:B------:R-:W-:-:S04]  /*2e60*/  LOP3.LUT R2, R5, 0x80000000, RZ, 0xc0, !PT ;  /* 0x8000000005027812 */ /* 0x000fc800078ec0ff */
[----:B------:R-:W-:-:S04]  /*2e70*/  SHF.R.U32.HI R3, RZ, 0x18, R2 ;  /* 0x00000018ff037819 */ /* 0x000fc80000011602 */
[----:B------:R-:W-:-:S04]  /*2e80*/  LOP3.LUT R0, R0, R3, RZ, 0xfc, !PT ;  /* 0x0000000300007212 */ /* 0x000fc800078efcff */
[----:B------:R-:W-:-:S07]  /*2e90*/  PRMT R8, R0, 0x7610, R8 ;  /* 0x0000761000087816 */ /* 0x000fce0000000008 */
.L_x_1516:
[----:B------:R-:W-:Y:S05]  /*2ea0*/  BSYNC B0 ;  /* 0x0000000000007941 */ /* 0x000fea0003800000 */
.L_x_1515:
[----:B------:R0:W-:Y:S01]  /*2eb0*/  STG.E.U8 desc[UR36][R16.64], R8 ;  /* 0x0000000810007986 */ /* 0x0001e2000c101124 */
[----:B------:R-:W-:Y:S05]  /*2ec0*/  BRA `(.L_x_1495) ;  /* 0x0000000400187947 */ /* 0x000fea0003800000 */
.L_x_1513:
        /* <DEDUP_REMOVED lines=17> */
.L_x_1520:
[----:B------:R-:W-:-:S04]  /*2fe0*/  LOP3.LUT R2, R5, 0x80000000, RZ, 0xc0, !PT ;  /* 0x8000000005027812 */ /* 0x000fc800078ec0ff */
[----:B------:R-:W-:-:S04]  /*2ff0*/  SHF.R.U32.HI R3, RZ, 0x18, R2 ;  /* 0x00000018ff037819 */ /* 0x000fc80000011602 */
[----:B------:R-:W-:-:S04]  /*3000*/  LOP3.LUT R0, R0, R3, RZ, 0xfc, !PT ;  /* 0x0000000300007212 */ /* 0x000fc800078efcff */
[----:B------:R-:W-:-:S07]  /*3010*/  PRMT R8, R0, 0x7610, R8 ;  /* 0x0000761000087816 */ /* 0x000fce0000000008 */
.L_x_1519:
[----:B------:R-:W-:Y:S05]  /*3020*/  BSYNC B0 ;  /* 0x0000000000007941 */ /* 0x000fea0003800000 */
.L_x_1518:
[----:B------:R0:W-:Y:S01]  /*3030*/  STG.E.U8 desc[UR36][R16.64], R8 ;  /* 0x0000000810007986 */ /* 0x0001e2000c101124 */
[----:B------:R-:W-:Y:S05]  /*3040*/  BRA `(.L_x_1495) ;  /* 0x0000000000b87947 */ /* 0x000fea0003800000 */
.L_x_1512:
[----:B------:R-:W-:-:S13]  /*3050*/  ISETP.NE.AND P0, PT, R3, 0x1c, PT ;  /* 0x0000001c0300780c */ /* 0x000fda0003f05270 */
[----:B------:R-:W-:Y:S05]  /*3060*/  @!P0 BRA `(.L_x_1521) ;  /* 0x0000000000a48947 */ /* 0x000fea0003800000 */
[----:B------:R-:W-:-:S13]  /*3070*/  ISETP.NE.AND P0, PT, R3, 0x1d, PT ;  /* 0x0000001d0300780c */ /* 0x000fda0003f05270 */
[----:B------:R-:W-:Y:S05]  /*3080*/  @!P0 BRA `(.L_x_1522) ;  /* 0x00000000008c8947 */ /* 0x000fea0003800000 */
[----:B------:R-:W-:-:S13]  /*3090*/  ISETP.NE.AND P0, PT, R3, 0x2c, PT ;  /* 0x0000002c0300780c */ /* 0x000fda0003f05270 */
[----:B------:R-:W-:Y:S05]  /*30a0*/  @P0 BRA `(.L_x_1494) ;  /* 0x0000000000400947 */ /* 0x000fea0003800000 */
[----:B-1----:R-:W-:Y:S02]  /*30b0*/  IMAD.U32 R5, R5, 0x10000, RZ ;  /* 0x0001000005057824 */ /* 0x002fe400078e00ff */
        /* <DEDUP_REMOVED lines=15> */
.L_x_1494:
[----:B------:R-:W-:Y:S01]  /*31b0*/  MOV R2, 0x0 ;  /* 0x0000000000027802 */ /* 0x000fe20000000f00 */
[----:B------:R-:W-:Y:S01]  /*31c0*/  ULDC.64 UR4, c[0x4][0x148] ;  /* 0x0100520000047ab9 */ /* 0x000fe20000000a00 */
[----:B------:R-:W-:Y:S01]  /*31d0*/  ULDC.64 UR6, c[0x4][0x150] ;  /* 0x0100540000067ab9 */ /* 0x000fe20000000a00 */
[----:B------:R-:W-:Y:S02]  /*31e0*/  IMAD.U32 R4, RZ, RZ, UR4 ;  /* 0x00000004ff047e24 */ /* 0x000fe4000f8e00ff */
[----:B-1----:R-:W-:Y:S01]  /*31f0*/  IMAD.U32 R5, RZ, RZ, UR5 ;  /* 0x00000005ff057e24 */ /* 0x002fe2000f8e00ff */
        /* <DEDUP_REMOVED lines=11> */
.L_x_1523:
[----:B------:R-:W-:Y:S05]  /*32b0*/  BRA `(.L_x_1495) ;  /* 0x00000000001c7947 */ /* 0x000fea0003800000 */
.L_x_1522:
[----:B-1----:R-:W-:-:S06]  /*32c0*/  IMAD.U32 R2, R5, 0x10000, RZ ;  /* 0x0001000005027824 */ /* 0x002fcc00078e00ff */
[----:B------:R-:W0:Y:S02]  /*32d0*/  F2I.U64.TRUNC R2, R2 ;  /* 0x0000000200027311 */ /* 0x000e24000020d800 */
[----:B0-----:R0:W-:Y:S01]  /*32e0*/  STG.E.64 desc[UR36][R16.64], R2 ;  /* 0x0000000210007986 */ /* 0x0011e2000c101b24 */
[----:B------:R-:W-:Y:S05]  /*32f0*/  BRA `(.L_x_1495) ;  /* 0x00000000000c7947 */ /* 0x000fea0003800000 */
.L_x_1521:
[----:B-1----:R-:W-:-:S06]  /*3300*/  IMAD.U32 R5, R5, 0x10000, RZ ;  /* 0x0001000005057824 */ /* 0x002fcc00078e00ff */
[----:B------:R-:W0:Y:S02]  /*3310*/  F2I.FTZ.U32.TRUNC.NTZ R5, R5 ;  /* 0x0000000500057305 */ /* 0x000e24000021f000 */
[----:B0-----:R0:W-:Y:S02]  /*3320*/  STG.E desc[UR36][R16.64], R5 ;  /* 0x0000000510007986 */ /* 0x0011e4000c101924 */
.L_x_1495:
[----:B------:R-:W-:-:S04]  /*3330*/  IMAD R18, R23, 0x200, R18 ;  /* 0x0000020017127824 */ /* 0x000fc800078e0212 */
[----:B------:R-:W-:-:S07]  /*3340*/  VIADD R19, R18, 0x80 ;  /* 0x0000008012137836 */ /* 0x000fce0000000000 */
.L_x_1455:
[----:B------:R-:W-:Y:S05]  /*3350*/  BSYNC B6 ;  /* 0x0000000000067941 */ /* 0x000fea0003800000 */
.L_x_1454:
        /* <DEDUP_REMOVED lines=307> */
.L_x_1526:
        /* <DEDUP_REMOVED lines=22> */
.L_x_1530:
[----:B------:R-:W2:Y:S02]  /*47f0*/  LDG.E.U8 R2, desc[UR36][R2.64] ;  /* 0x0000002402027981 */ /* 0x000ea4000c1e1100 */
[----:B--2---:R-:W-:-:S04]  /*4800*/  I2FP.F32.U32 R0, R2 ;  /* 0x0000000200007245 */ /* 0x004fc80000201000 */
[----:B------:R-:W-:Y:S01]  /*4810*/  F2FP.BF16.F32.PACK_AB R0, RZ, R0 ;  /* 0x00000000ff00723e */ /* 0x000fe200000010ff */
[----:B------:R-:W-:Y:S06]  /*4820*/  BRA `(.L_x_1532) ;  /* 0x0000000c00907947 */ /* 0x000fec0003800000 */
.L_x_1529:
        /* <DEDUP_REMOVED lines=10> */
.L_x_1534:
[----:B------:R-:W2:Y:S02]  /*48d0*/  LDG.E R2, desc[UR36][R2.64] ;  /* 0x0000002402027981 */ /* 0x000ea4000c1e1900 */
[----:B--2---:R-:W-:-:S04]  /*48e0*/  I2FP.F32.S32 R0, R2 ;  /* 0x0000000200007245 */ /* 0x004fc80000201400 */
[----:B------:R-:W-:Y:S01]  /*48f0*/  F2FP.BF16.F32.PACK_AB R0, RZ, R0 ;  /* 0x00000000ff00723e */ /* 0x000fe200000010ff */
[----:B------:R-:W-:Y:S06]  /*4900*/  BRA `(.L_x_1532) ;  /* 0x0000000c00587947 */ /* 0x000fec0003800000 */
.L_x_1533:
[----:B------:R-:W2:Y:S02]  /*4910*/  LDG.E.U16 R2, desc[UR36][R2.64] ;  /* 0x0000002402027981 */ /* 0x000ea4000c1e1500 */
[----:B--2---:R-:W0:Y:S02]  /*4920*/  I2F.S16 R0, R2 ;  /* 0x0000000200007306 */ /* 0x004e240000101400 */
[----:B0-----:R-:W-:Y:S01]  /*4930*/  F2FP.BF16.F32.PACK_AB R0, RZ, R0 ;  /* 0x00000000ff00723e */ /* 0x001fe200000010ff */
[----:B------:R-:W-:Y:S06]  /*4940*/  BRA `(.L_x_1532) ;  /* 0x0000000c00487947 */ /* 0x000fec0003800000 */
.L_x_1528:
        /* <DEDUP_REMOVED lines=9> */
.L_x_1536:
[----:B------:R-:W2:Y:S02]  /*49e0*/  LDG.E.U16 R0, desc[UR36][R2.64] ;  /* 0x0000002402007981 */ /* 0x000ea4000c1e1500 */
[----:B--2---:R-:W-:-:S05]  /*49f0*/  HADD2.F32 R0, -RZ, R0.H0_H0 ;  /* 0x20000000ff007230 */ /* 0x004fca0000004100 */
[----:B------:R-:W-:Y:S01]  /*4a00*/  F2FP.BF16.F32.PACK_AB R0, RZ, R0 ;  /* 0x00000000ff00723e */ /* 0x000fe200000010ff */
[----:B------:R-:W-:Y:S06]  /*4a10*/  BRA `(.L_x_1532) ;  /* 0x0000000c00147947 */ /* 0x000fec0003800000 */
.L_x_1535:
        /* <DEDUP_REMOVED lines=9> */
.L_x_1538:
[----:B------:R-:W2:Y:S02]  /*4ab0*/  LDG.E.U16 R2, desc[UR36][R2.64] ;  /* 0x0000002402027981 */ /* 0x000ea4000c1e1500 */
[----:B--2---:R-:W-:-:S05]  /*4ac0*/  HADD2.F32 R0, -RZ, R2.H0_H0 ;  /* 0x20000002ff007230 */ /* 0x004fca0000004100 */
[----:B------:R-:W-:Y:S01]  /*4ad0*/  F2FP.BF16.F32.PACK_AB R0, RZ, R0 ;  /* 0x00000000ff00723e */ /* 0x000fe200000010ff */
[----:B------:R-:W-:Y:S06]  /*4ae0*/  BRA `(.L_x_1532) ;  /* 0x0000000800e07947 */ /* 0x000fec0003800000 */
.L_x_1537:
        /* <DEDUP_REMOVED lines=8> */
.L_x_1527:
        /* <DEDUP_REMOVED lines=13> */
.L_x_1541:
        /* <DEDUP_REMOVED lines=8> */
.L_x_1540:
        /* <DEDUP_REMOVED lines=28> */
.L_x_1543:
        /* <DEDUP_REMOVED lines=15> */
.L_x_1542:
[----:B------:R0:W5:Y:S01]  /*4f70*/  LDG.E.U16 R0, desc[UR36][R2.64] ;  /* 0x0000002402007981 */ /* 0x000162000c1e1500 */
[----:B------:R-:W-:Y:S05]  /*4f80*/  BRA `(.L_x_1532) ;  /* 0x0000000400b87947 */ /* 0x000fea0003800000 */
.L_x_1539:
        /* <DEDUP_REMOVED lines=12> */
.L_x_1546:
        /* <DEDUP_REMOVED lines=21> */
.L_x_1550:
[----:B------:R-:W-:Y:S05]  /*51a0*/  BSYNC B1 ;  /* 0x0000000000017941 */ /* 0x000fea0003800000 */
.L_x_1549:
[----:B------:R-:W-:Y:S01]  /*51b0*/  LEA R3, R0, 0x3b800000, 0x17 ;  /* 0x3b80000000037811 */ /* 0x000fe200078eb8ff */
[----:B------:R-:W-:-:S05]  /*51c0*/  IMAD.SHL.U32 R0, R2, 0x100000, RZ ;  /* 0x0010000002007824 */ /* 0x000fca00078e00ff */
[----:B------:R-:W-:-:S07]  /*51d0*/  LOP3.LUT R0, R3, R0, R4, 0xfe, !PT ;  /* 0x0000000003007212 */ /* 0x000fce00078efe04 */
.L_x_1548:
[----:B------:R-:W-:Y:S05]  /*51e0*/  BSYNC B0 ;  /* 0x0000000000007941 */ /* 0x000fea0003800000 */
.L_x_1547:
[----:B------:R-:W-:Y:S01]  /*51f0*/  F2FP.BF16.F32.PACK_AB R0, RZ, R0 ;  /* 0x00000000ff00723e */ /* 0x000fe200000010ff */
[----:B------:R-:W-:Y:S06]  /*5200*/  BRA `(.L_x_1532) ;  /* 0x0000000400187947 */ /* 0x000fec0003800000 */
.L_x_1545:
        /* <DEDUP_REMOVED lines=21> */
.L_x_1554:
[----:B------:R-:W-:Y:S05]  /*5360*/  BSYNC B1 ;  /* 0x0000000000017941 */ /* 0x000fea0003800000 */
.L_x_1553:
[----:B------:R-:W-:Y:S01]  /*5370*/  LEA R3, R0, 0x37800000, 0x17 ;  /* 0x3780000000037811 */ /* 0x000fe200078eb8ff */
[----:B------:R-:W-:-:S05]  /*5380*/  IMAD.SHL.U32 R0, R2, 0x200000, RZ ;  /* 0x0020000002007824 */ /* 0x000fca00078e00ff */
[----:B------:R-:W-:-:S07]  /*5390*/  LOP3.LUT R0, R3, R0, R4, 0xfe, !PT ;  /* 0x0000000003007212 */ /* 0x000fce00078efe04 */
.L_x_1552:
[----:B------:R-:W-:Y:S05]  /*53a0*/  BSYNC B0 ;  /* 0x0000000000007941 */ /* 0x000fea0003800000 */
.L_x_1551:
[----:B------:R-:W-:Y:S01]  /*53b0*/  F2FP.BF16.F32.PACK_AB R0, RZ, R0 ;  /* 0x00000000ff00723e */ /* 0x000fe200000010ff */
[----:B------:R-:W-:Y:S06]  /*53c0*/  BRA `(.L_x_1532) ;  /* 0x0000000000a87947 */ /* 0x000fec0003800000 */
.L_x_1544:
        /* <DEDUP_REMOVED lines=14> */
.L_x_1558:
[----:B------:R-:W-:Y:S05]  /*54b0*/  BSYNC B0 ;  /* 0x0000000000007941 */ /* 0x000fea0003800000 */
.L_x_1557:
[----:B------:R-:W-:Y:S01]  /*54c0*/  F2FP.BF16.F32.PACK_AB R0, RZ, R0 ;  /* 0x00000000ff00723e */ /* 0x000fe200000010ff */
[----:B------:R-:W-:Y:S06]  /*54d0*/  BRA `(.L_x_1532) ;  /* 0x0000000000647947 */ /* 0x000fec0003800000 */
.L_x_1531:
        /* <DEDUP_REMOVED lines=16> */
.L_x_1559:
[----:B------:R-:W-:Y:S01]  /*55e0*/  PRMT R0, RZ, 0x7610, R0 ;  /* 0x00007610ff007816 */ /* 0x000fe20000000000 */
[----:B------:R-:W-:Y:S06]  /*55f0*/  BRA `(.L_x_1532) ;  /* 0x00000000001c7947 */ /* 0x000fec0003800000 */
.L_x_1556:
[----:B------:R-:W2:Y:S02]  /*5600*/  LDG.E.64 R2, desc[UR36][R2.64] ;  /* 0x0000002402027981 */ /* 0x000ea4000c1e1b00 */
[----:B--2---:R-:W0:Y:S02]  /*5610*/  I2F.U64 R0, R2 ;  /* 0x0000000200007312 */ /* 0x004e240000301000 */
[----:B0-----:R-:W-:Y:S01]  /*5620*/  F2FP.BF16.F32.PACK_AB R0, RZ, R0 ;  /* 0x00000000ff00723e */ /* 0x001fe200000010ff */
[----:B------:R-:W-:Y:S06]  /*5630*/  BRA `(.L_x_1532) ;  /* 0x00000000000c7947 */ /* 0x000fec0003800000 */
.L_x_1555:
[----:B------:R-:W2:Y:S02]  /*5640*/  LDG.E R2, desc[UR36][R2.64] ;  /* 0x0000002402027981 */ /* 0x000ea4000c1e1900 */
[----:B--2---:R-:W-:-:S04]  /*5650*/  I2FP.F32.U32 R0, R2 ;  /* 0x0000000200007245 */ /* 0x004fc80000201000 */
[----:B------:R-:W-:-:S07]  /*5660*/  F2FP.BF16.F32.PACK_AB R0, RZ, R0 ;  /* 0x00000000ff00723e */ /* 0x000fce00000010ff */
.L_x_1532:
[----:B------:R-:W1:Y:S01]  /*5670*/  LDC.U8 R5, c[0x0][0x424] ;  /* 0x00010900ff057b82 */ /* 0x000e620000000000 */
[----:B-----5:R-:W-:Y:S01]  /*5680*/  IMAD.U32 R0, R0, 0x10000, RZ ;  /* 0x0001000000007824 */ /* 0x020fe200078e00ff */
[----:B------:R-:W-:Y:S02]  /*5690*/  ULDC.U16 UR4, c[0x0][0x422] ;  /* 0x0001088000047ab9 */ /* 0x000fe40000000400 */
[----:B------:R-:W-:-:S03]  /*56a0*/  USHF.L.U32 UR4, UR4, 0x10, URZ ;  /* 0x0000001004047899 */ /* 0x000fc6000800063f */
[----:B------:R-:W0:Y:S01]  /*56b0*/  MUFU.RCP R0, R0 ;  /* 0x0000000000007308 */ /* 0x000e220000001000 */
[----:B-1----:R-:W-:Y:S02]  /*56c0*/  PRMT R4, R5, 0x9910, RZ ;  /* 0x0000991005047816 */ /* 0x002fe400000000ff */
[----:B0-----:R-:W-:Y:S02]  /*56d0*/  FMUL.FTZ R2, R0, UR4 ;  /* 0x0000000400027c20 */ /* 0x001fe40008410000 */
        /* <DEDUP_REMOVED lines=15> */
.L_x_1563:
[----:B-1----:R-:W-:-:S06]  /*57d0*/  IMAD.U32 R3, R3, 0x10000, RZ ;  /* 0x0001000003037824 */ /* 0x002fcc00078e00ff */
[----:B------:R-:W0:Y:S02]  /*57e0*/  F2I.S64.TRUNC R2, R3 ;  /* 0x0000000300027311 */ /* 0x000e24000020d900 */
[----:B0-----:R0:W-:Y:S01]  /*57f0*/  STG.E.U8 desc[UR36][R16.64], R2 ;  /* 0x0000000210007986 */ /* 0x0011e2000c101124 */
[----:B------:R-:W-:Y:S05]  /*5800*/  BRA `(.L_x_1565) ;  /* 0x0000000c00847947 */ /* 0x000fea0003800000 */
.L_x_1562:
        /* <DEDUP_REMOVED lines=10> */
.L_x_1567:
[----:B-1----:R-:W-:-:S06]  /*58b0*/  IMAD.U32 R3, R3, 0x10000, RZ ;  /* 0x0001000003037824 */ /* 0x002fcc00078e00ff */
[----:B------:R-:W0:Y:S02]  /*58c0*/  F2I.FTZ.TRUNC.NTZ R3, R3 ;  /* 0x0000000300037305 */ /* 0x000e24000021f100 */
[----:B0-----:R0:W-:Y:S01]  /*58d0*/  STG.E desc[UR36][R16.64], R3 ;  /* 0x0000000310007986 */ /* 0x0011e2000c101924 */
[----:B------:R-:W-:Y:S05]  /*58e0*/  BRA `(.L_x_1565) ;  /* 0x0000000c004c7947 */ /* 0x000fea0003800000 */
.L_x_1566:
[----:B-1----:R-:W-:-:S06]  /*58f0*/  IMAD.U32 R3, R3, 0x10000, RZ ;  /* 0x0001000003037824 */ /* 0x002fcc00078e00ff */
[----:B------:R-:W0:Y:S02]  /*5900*/  F2I.FTZ.TRUNC.NTZ R3, R3 ;  /* 0x0000000300037305 */ /* 0x000e24000021f100 */
[----:B0-----:R0:W-:Y:S01]  /*5910*/  STG.E.U16 desc[UR36][R16.64], R3 ;  /* 0x0000000310007986 */ /* 0x0011e2000c101524 */
[----:B------:R-:W-:Y:S05]  /*5920*/  BRA `(.L_x_1565) ;  /* 0x0000000c003c7947 */ /* 0x000fea0003800000 */
.L_x_1561:
        /* <DEDUP_REMOVED lines=9> */
.L_x_1569:
[----:B-1----:R-:W-:-:S05]  /*59c0*/  IMAD.U32 R0, R3, 0x10000, RZ ;  /* 0x0001000003007824 */ /* 0x002fca00078e00ff */
[----:B------:R-:W-:-:S05]  /*59d0*/  F2FP.F16.F32.PACK_AB R0, RZ, R0 ;  /* 0x00000000ff00723e */ /* 0x000fca00000000ff */
[----:B------:R0:W-:Y:S01]  /*59e0*/  STG.E.U16 desc[UR36][R16.64], R0 ;  /* 0x0000000010007986 */ /* 0x0001e2000c101524 */
[----:B------:R-:W-:Y:S05]  /*59f0*/  BRA `(.L_x_1565) ;  /* 0x0000000c00087947 */ /* 0x000fea0003800000 */
.L_x_1568:
        /* <DEDUP_REMOVED lines=10> */
.L_x_1571:
[----:B-1----:R-:W-:-:S05]  /*5aa0*/  IMAD.U32 R3, R3, 0x10000, RZ ;  /* 0x0001000003037824 */ /* 0x002fca00078e00ff */
[----:B------:R-:W-:-:S04]  /*5ab0*/  F2FP.F16.F32.PACK_AB R3, RZ, R3 ;  /* 0x00000003ff03723e */ /* 0x000fc800000000ff */
[----:B------:R-:W-:-:S05]  /*5ac0*/  PRMT R3, R3, 0x5410, RZ ;  /* 0x0000541003037816 */ /* 0x000fca00000000ff */
[----:B------:R0:W-:Y:S01]  /*5ad0*/  STG.E desc[UR36][R16.64], R3 ;  /* 0x0000000310007986 */ /* 0x0001e2000c101924 */
[----:B------:R-:W-:Y:S05]  /*5ae0*/  BRA `(.L_x_1565) ;  /* 0x0000000800cc7947 */ /* 0x000fea0003800000 */
.L_x_1570:
[----:B-1----:R-:W-:-:S04]  /*5af0*/  IMAD.U32 R2, R3, 0x10000, RZ ;  /* 0x0001000003027824 */ /* 0x002fc800078e00ff */
[----:B------:R-:W-:-:S06]  /*5b00*/  FMUL.FTZ R2, R2, 1 ;  /* 0x3f80000002027820 */ /* 0x000fcc0000410000 */
[----:B------:R-:W0:Y:S02]  /*5b10*/  F2F.F64.F32 R2, R2 ;  /* 0x0000000200027310 */ /* 0x000e240000201800 */
[----:B0-----:R0:W-:Y:S01]  /*5b20*/  STG.E.64 desc[UR36][R16.64], R2 ;  /* 0x0000000210007986 */ /* 0x0011e2000c101b24 */
[----:B------:R-:W-:Y:S05]  /*5b30*/  BRA `(.L_x_1565) ;  /* 0x0000000800b87947 */ /* 0x000fea0003800000 */
.L_x_1560:
        /* <DEDUP_REMOVED lines=13> */
.L_x_1574:
[----:B-1----:R-:W-:Y:S01]  /*5c10*/  IMAD.U32 R3, R3, 0x10000, RZ ;  /* 0x0001000003037824 */ /* 0x002fe200078e00ff */
[----:B------:R-:W-:-:S03]  /*5c20*/  CS2R R6, SRZ ;  /* 0x0000000000067805 */ /* 0x000fc6000001ff00 */
[----:B------:R-:W-:-:S04]  /*5c30*/  FMUL.FTZ R3, R3, 1 ;  /* 0x3f80000003037820 */ /* 0x000fc80000410000 */
[----:B------:R-:W0:Y:S02]  /*5c40*/  F2F.F64.F32 R4, R3 ;  /* 0x0000000300047310 */ /* 0x000e240000201800 */
[----:B0-----:R0:W-:Y:S01]  /*5c50*/  STG.E.128 desc[UR36][R16.64], R4 ;  /* 0x0000000410007986 */ /* 0x0011e2000c101d24 */
[----:B------:R-:W-:Y:S05]  /*5c60*/  BRA `(.L_x_1565) ;  /* 0x00000008006c7947 */ /* 0x000fea0003800000 */
.L_x_1573:
        /* <DEDUP_REMOVED lines=21> */
.L_x_1578:
[----:B------:R-:W-:Y:S05]  /*5dc0*/  BSYNC B0 ;  /* 0x0000000000007941 */ /* 0x000fea0003800000 */
.L_x_1577:
[----:B------:R-:W-:-:S05]  /*5dd0*/  LOP3.LUT R3, R0, R3, RZ, 0xfc, !PT ;  /* 0x0000000300037212 */ /* 0x000fca00078efcff */
[----:B------:R0:W-:Y:S01]  /*5de0*/  STG.E.U8 desc[UR36][R16.64], R3 ;  /* 0x0000000310007986 */ /* 0x0001e2000c101124 */
[----:B------:R-:W-:Y:S05]  /*5df0*/  BRA `(.L_x_1565) ;  /* 0x0000000800087947 */ /* 0x000fea0003800000 */
.L_x_1576:
        /* <DEDUP_REMOVED lines=13> */
.L_x_1580:
[----:B------:R-:W-:Y:S01]  /*5ed0*/  IMAD.MOV.U32 R0, RZ, RZ, 0x7f ;  /* 0x0000007fff007424 */ /* 0x000fe200078e00ff */
[----:B------:R-:W-:-:S04]  /*5ee0*/  ISETP.GT.U32.AND P0, PT, R2, 0x7f800000, PT ;  /* 0x7f8000000200780c */ /* 0x000fc80003f04070 */
[----:B------:R-:W-:-:S09]  /*5ef0*/  SEL R0, R0, 0x7c, P0 ;  /* 0x0000007c00007807 */ /* 0x000fd20000000000 */
.L_x_1581:
[----:B------:R-:W-:Y:S05]  /*5f00*/  BSYNC B0 ;  /* 0x0000000000007941 */ /* 0x000fea0003800000 */
.L_x_1579:
[----:B------:R-:W-:-:S04]  /*5f10*/  LOP3.LUT R2, R3, 0x80000000, RZ, 0xc0, !PT ;  /* 0x8000000003027812 */ /* 0x000fc800078ec0ff */
[----:B------:R-:W-:-:S04]  /*5f20*/  SHF.R.U32.HI R3, RZ, 0x18, R2 ;  /* 0x00000018ff037819 */ /* 0x000fc80000011602 */
[----:B------:R-:W-:-:S05]  /*5f30*/  LOP3.LUT R3, R0, R3, RZ, 0xfc, !PT ;  /* 0x0000000300037212 */ /* 0x000fca00078efcff */
[----:B------:R0:W-:Y:S01]  /*5f40*/  STG.E.U8 desc[UR36][R16.64], R3 ;  /* 0x0000000310007986 */ /* 0x0001e2000c101124 */
[----:B------:R-:W-:Y:S05]  /*5f50*/  BRA `(.L_x_1565) ;  /* 0x0000000400b07947 */ /* 0x000fea0003800000 */
.L_x_1575:
[----:B-1----:R0:W-:Y:S01]  /*5f60*/  STG.E.U16 desc[UR36][R16.64], R3 ;  /* 0x0000000310007986 */ /* 0x0021e2000c101524 */
[----:B------:R-:W-:Y:S05]  /*5f70*/  BRA `(.L_x_1565) ;  /* 0x0000000400a87947 */ /* 0x000fea0003800000 */
.L_x_1572:
        /* <DEDUP_REMOVED lines=12> */
.L_x_1584:
        /* <DEDUP_REMOVED lines=17> */
.L_x_1587:
[----:B------:R-:W-:-:S04]  /*6150*/  LOP3.LUT R2, R3, 0x80000000, RZ, 0xc0, !PT ;  /* 0x8000000003027812 */ /* 0x000fc800078ec0ff */
[----:B------:R-:W-:-:S04]  /*6160*/  SHF.R.U32.HI R3, RZ, 0x18, R2 ;  /* 0x00000018ff037819 */ /* 0x000fc80000011602 */
[----:B------:R-:W-:-:S04]  /*6170*/  LOP3.LUT R0, R0, R3, RZ, 0xfc, !PT ;  /* 0x0000000300007212 */ /* 0x000fc800078efcff */
[----:B------:R-:W-:-:S07]  /*6180*/  PRMT R8, R0, 0x7610, R8 ;  /* 0x0000761000087816 */ /* 0x000fce0000000008 */
.L_x_1586:
[----:B------:R-:W-:Y:S05]  /*6190*/  BSYNC B0 ;  /* 0x0000000000007941 */ /* 0x000fea0003800000 */
.L_x_1585:
[----:B------:R3:W-:Y:S01]  /*61a0*/  STG.E.U8 desc[UR36][R16.64], R8 ;  /* 0x0000000810007986 */ /* 0x0007e2000c101124 */
[----:B------:R-:W-:Y:S05]  /*61b0*/  BRA `(.L_x_1565) ;  /* 0x0000000400187947 */ /* 0x000fea0003800000 */
.L_x_1583:
        /* <DEDUP_REMOVED lines=17> */
.L_x_1590:
[----:B------:R-:W-:-:S04]  /*62d0*/  LOP3.LUT R2, R3, 0x80000000, RZ, 0xc0, !PT ;  /* 0x8000000003027812 */ /* 0x000fc800078ec0ff */
[----:B------:R-:W-:-:S04]  /*62e0*/  SHF.R.U32.HI R3, RZ, 0x18, R2 ;  /* 0x00000018ff037819 */ /* 0x000fc80000011602 */
[----:B------:R-:W-:-:S04]  /*62f0*/  LOP3.LUT R0, R0, R3, RZ, 0xfc, !PT ;  /* 0x0000000300007212 */ /* 0x000fc800078efcff */
[----:B------:R-:W-:-:S07]  /*6300*/  PRMT R8, R0, 0x7610, R8 ;  /* 0x0000761000087816 */ /* 0x000fce0000000008 */
.L_x_1589:
[----:B------:R-:W-:Y:S05]  /*6310*/  BSYNC B0 ;  /* 0x0000000000007941 */ /* 0x000fea0003800000 */
.L_x_1588:
[----:B------:R0:W-:Y:S01]  /*6320*/  STG.E.U8 desc[UR36][R16.64], R8 ;  /* 0x0000000810007986 */ /* 0x0001e2000c101124 */
[----:B------:R-:W-:Y:S05]  /*6330*/  BRA `(.L_x_1565) ;  /* 0x0000000000b87947 */ /* 0x000fea0003800000 */
.L_x_1582:
        /* <DEDUP_REMOVED lines=22> */
.L_x_1564:
        /* <DEDUP_REMOVED lines=16> */
.L_x_1593:
[----:B------:R-:W-:Y:S05]  /*65a0*/  BRA `(.L_x_1565) ;  /* 0x00000000001c7947 */ /* 0x000fea0003800000 */
.L_x_1592:
[----:B-1----:R-:W-:-:S06]  /*65b0*/  IMAD.U32 R3, R3, 0x10000, RZ ;  /* 0x0001000003037824 */ /* 0x002fcc00078e00ff */
[----:B------:R-:W0:Y:S02]  /*65c0*/  F2I.U64.TRUNC R2, R3 ;  /* 0x0000000300027311 */ /* 0x000e24000020d800 */
[----:B0-----:R2:W-:Y:S01]  /*65d0*/  STG.E.64 desc[UR36][R16.64], R2 ;  /* 0x0000000210007986 */ /* 0x0015e2000c101b24 */
[----:B------:R-:W-:Y:S05]  /*65e0*/  BRA `(.L_x_1565) ;  /* 0x00000000000c7947 */ /* 0x000fea0003800000 */
.L_x_1591:
[----:B-1----:R-:W-:-:S06]  /*65f0*/  IMAD.U32 R3, R3, 0x10000, RZ ;  /* 0x0001000003037824 */ /* 0x002fcc00078e00ff */
[----:B------:R-:W0:Y:S02]  /*6600*/  F2I.FTZ.U32.TRUNC.NTZ R3, R3 ;  /* 0x0000000300037305 */ /* 0x000e24000021f000 */
[----:B0-----:R0:W-:Y:S02]  /*6610*/  STG.E desc[UR36][R16.64], R3 ;  /* 0x0000000310007986 */ /* 0x0011e4000c101924 */
.L_x_1565:
[----:B------:R-:W-:-:S07]  /*6620*/  VIADD R19, R19, 0x80 ;  /* 0x0000008013137836 */ /* 0x000fce0000000000 */
.L_x_1525:
[----:B------:R-:W-:Y:S05]  /*6630*/  BSYNC B6 ;  /* 0x0000000000067941 */ /* 0x000fea0003800000 */
.L_x_1524:
        /* <DEDUP_REMOVED lines=307> */
.L_x_1596:
        /* <DEDUP_REMOVED lines=22> */
.L_x_1600:
[----:B------:R-:W2:Y:S02]  /*7ad0*/  LDG.E.U8 R2, desc[UR36][R2.64] ;  /* 0x0000002402027981 */ /* 0x000ea4000c1e1100 */
[----:B--2---:R-:W-:-:S04]  /*7ae0*/  I2FP.F32.U32 R0, R2 ;  /* 0x0000000200007245 */ /* 0x004fc80000201000 */
[----:B------:R-:W-:Y:S01]  /*7af0*/  F2FP.BF16.F32.PACK_AB R0, RZ, R0 ;  /* 0x00000000ff00723e */ /* 0x000fe200000010ff */
[----:B------:R-:W-:Y:S06]  /*7b00*/  BRA `(.L_x_1602) ;  /* 0x0000000c00907947 */ /* 0x000fec0003800000 */
.L_x_1599:
        /* <DEDUP_REMOVED lines=10> */
.L_x_1604:
[----:B------:R-:W2:Y:S02]  /*7bb0*/  LDG.E R2, desc[UR36][R2.64] ;  /* 0x0000002402027981 */ /* 0x000ea4000c1e1900 */
[----:B--2---:R-:W-:-:S04]  /*7bc0*/  I2FP.F32.S32 R0, R2 ;  /* 0x0000000200007245 */ /* 0x004fc80000201400 */
[----:B------:R-:W-:Y:S01]  /*7bd0*/  F2FP.BF16.F32.PACK_AB R0, RZ, R0 ;  /* 0x00000000ff00723e */ /* 0x000fe200000010ff */
[----:B------:R-:W-:Y:S06]  /*7be0*/  BRA `(.L_x_1602) ;  /* 0x0000000c00587947 */ /* 0x000fec0003800000 */
.L_x_1603:
[----:B------:R-:W2:Y:S02]  /*7bf0*/  LDG.E.U16 R2, desc[UR36][R2.64] ;  /* 0x0000002402027981 */ /* 0x000ea4000c1e1500 */
[----:B--2---:R-:W0:Y:S02]  /*7c00*/  I2F.S16 R0, R2 ;  /* 0x0000000200007306 */ /* 0x004e240000101400 */
[----:B0-----:R-:W-:Y:S01]  /*7c10*/  F2FP.BF16.F32.PACK_AB R0, RZ, R0 ;  /* 0x00000000ff00723e */ /* 0x001fe200000010ff */
[----:B------:R-:W-:Y:S06]  /*7c20*/  BRA `(.L_x_1602) ;  /* 0x0000000c00487947 */ /* 0x000fec0003800000 */
.L_x_1598:
        /* <DEDUP_REMOVED lines=9> */
.L_x_1606:
[----:B------:R-:W2:Y:S02]  /*7cc0*/  LDG.E.U16 R0, desc[UR36][R2.64] ;  /* 0x0000002402007981 */ /* 0x000ea4000c1e1500 */
[----:B--2---:R-:W-:-:S05]  /*7cd0*/  HADD2.F32 R0, -RZ, R0.H0_H0 ;  /* 0x20000000ff007230 */ /* 0x004fca0000004100 */
[----:B------:R-:W-:Y:S01]  /*7ce0*/  F2FP.BF16.F32.PACK_AB R0, RZ, R0 ;  /* 0x00000000ff00723e */ /* 0x000fe200000010ff */
[----:B------:R-:W-:Y:S06]  /*7cf0*/  BRA `(.L_x_1602) ;  /* 0x0000000c00147947 */ /* 0x000fec0003800000 */
.L_x_1605:
        /* <DEDUP_REMOVED lines=9> */
.L_x_1608:
[----:B------:R-:W2:Y:S02]  /*7d90*/  LDG.E.U16 R2, desc[UR36][R2.64] ;  /* 0x0000002402027981 */ /* 0x000ea4000c1e1500 */
[----:B--2---:R-:W-:-:S05]  /*7da0*/  HADD2.F32 R0, -RZ, R2.H0_H0 ;  /* 0x20000002ff007230 */ /* 0x004fca0000004100 */
[----:B------:R-:W-:Y:S01]  /*7db0*/  F2FP.BF16.F32.PACK_AB R0, RZ, R0 ;  /* 0x00000000ff00723e */ /* 0x000fe200000010ff */
[----:B------:R-:W-:Y:S06]  /*7dc0*/  BRA `(.L_x_1602) ;  /* 0x0000000800e07947 */ /* 0x000fec0003800000 */
.L_x_1607:
        /* <DEDUP_REMOVED lines=8> */
.L_x_1597:
        /* <DEDUP_REMOVED lines=13> */
.L_x_1611:
        /* <DEDUP_REMOVED lines=8> */
.L_x_1610:
        /* <DEDUP_REMOVED lines=28> */
.L_x_1613:
        /* <DEDUP_REMOVED lines=15> */
.L_x_1612:
[----:B------:R0:W5:Y:S01]  /*8250*/  LDG.E.U16 R0, desc[UR36][R2.64] ;  /* 0x0000002402007981 */ /* 0x000162000c1e1500 */
[----:B------:R-:W-:Y:S05]  /*8260*/  BRA `(.L_x_1602) ;  /* 0x0000000400b87947 */ /* 0x000fea0003800000 */
.L_x_1609:
        /* <DEDUP_REMOVED lines=12> */
.L_x_1616:
        /* <DEDUP_REMOVED lines=21> */
.L_x_1620:
[----:B------:R-:W-:Y:S05]  /*8480*/  BSYNC B1 ;  /* 0x0000000000017941 */ /* 0x000fea0003800000 */
.L_x_1619:
[----:B------:R-:W-:Y:S01]  /*8490*/  LEA R3, R0, 0x3b800000, 0x17 ;  /* 0x3b80000000037811 */ /* 0x000fe200078eb8ff */
[----:B------:R-:W-:-:S05]  /*84a0*/  IMAD.SHL.U32 R0, R2, 0x100000, RZ ;  /* 0x0010000002007824 */ /* 0x000fca00078e00ff */
[----:B------:R-:W-:-:S07]  /*84b0*/  LOP3.LUT R0, R3, R0, R4, 0xfe, !PT ;  /* 0x0000000003007212 */ /* 0x000fce00078efe04 */
.L_x_1618:
[----:B------:R-:W-:Y:S05]  /*84c0*/  BSYNC B0 ;  /* 0x0000000000007941 */ /* 0x000fea0003800000 */
.L_x_1617:
[----:B------:R-:W-:Y:S01]  /*84d0*/  F2FP.BF16.F32.PACK_AB R0, RZ, R0 ;  /* 0x00000000ff00723e */ /* 0x000fe200000010ff */
[----:B------:R-:W-:Y:S06]  /*84e0*/  BRA `(.L_x_1602) ;  /* 0x0000000400187947 */ /* 0x000fec0003800000 */
.L_x_1615:
        /* <DEDUP_REMOVED lines=21> */
.L_x_1624:
[----:B------:R-:W-:Y:S05]  /*8640*/  BSYNC B1 ;  /* 0x0000000000017941 */ /* 0x000fea0003800000 */
.L_x_1623:
[----:B------:R-:W-:Y:S01]  /*8650*/  LEA R3, R0, 0x37800000, 0x17 ;  /* 0x3780000000037811 */ /* 0x000fe200078eb8ff */
[----:B------:R-:W-:-:S05]  /*8660*/  IMAD.SHL.U32 R0, R2, 0x200000, RZ ;  /* 0x0020000002007824 */ /* 0x000fca00078e00ff */
[----:B------:R-:W-:-:S07]  /*8670*/  LOP3.LUT R0, R3, R0, R4, 0xfe, !PT ;  /* 0x0000000003007212 */ /* 0x000fce00078efe04 */
.L_x_1622:
[----:B------:R-:W-:Y:S05]  /*8680*/  BSYNC B0 ;  /* 0x0000000000007941 */ /* 0x000fea0003800000 */
.L_x_1621:
[----:B------:R-:W-:Y:S01]  /*8690*/  F2FP.BF16.F32.PACK_AB R0, RZ, R0 ;  /* 0x00000000ff00723e */ /* 0x000fe200000010ff */
[----:B------:R-:W-:Y:S06]  /*86a0*/  BRA `(.L_x_1602) ;  /* 0x0000000000a87947 */ /* 0x000fec0003800000 */
.L_x_1614:
        /* <DEDUP_REMOVED lines=14> */
.L_x_1628:
[----:B------:R-:W-:Y:S05]  /*8790*/  BSYNC B0 ;  /* 0x0000000000007941 */ /* 0x000fea0003800000 */
.L_x_1627:
[----:B------:R-:W-:Y:S01]  /*87a0*/  F2FP.BF16.F32.PACK_AB R0, RZ, R0 ;  /* 0x00000000ff00723e */ /* 0x000fe200000010ff */
[----:B------:R-:W-:Y:S06]  /*87b0*/  BRA `(.L_x_1602) ;  /* 0x0000000000647947 */ /* 0x000fec0003800000 */
.L_x_1601:
        /* <DEDUP_REMOVED lines=16> */
.L_x_1629:
[----:B------:R-:W-:Y:S01]  /*88c0*/  PRMT R0, RZ, 0x7610, R0 ;  /* 0x00007610ff007816 */ /* 0x000fe20000000000 */
[----:B------:R-:W-:Y:S06]  /*88d0*/  BRA `(.L_x_1602) ;  /* 0x00000000001c7947 */ /* 0x000fec0003800000 */
.L_x_1626:
[----:B------:R-:W2:Y:S02]  /*88e0*/  LDG.E.64 R2, desc[UR36][R2.64] ;  /* 0x0000002402027981 */ /* 0x000ea4000c1e1b00 */
[----:B--2---:R-:W0:Y:S02]  /*88f0*/  I2F.U64 R0, R2 ;  /* 0x0000000200007312 */ /* 0x004e240000301000 */
[----:B0-----:R-:W-:Y:S01]  /*8900*/  F2FP.BF16.F32.PACK_AB R0, RZ, R0 ;  /* 0x00000000ff00723e */ /* 0x001fe200000010ff */
[----:B------:R-:W-:Y:S06]  /*8910*/  BRA `(.L_x_1602) ;  /* 0x00000000000c7947 */ /* 0x000fec0003800000 */
.L_x_1625:
[----:B------:R-:W2:Y:S02]  /*8920*/  LDG.E R2, desc[UR36][R2.64] ;  /* 0x0000002402027981 */ /* 0x000ea4000c1e1900 */
[----:B--2---:R-:W-:-:S04]  /*8930*/  I2FP.F32.U32 R0, R2 ;  /* 0x0000000200007245 */ /* 0x004fc80000201000 */
[----:B------:R-:W-:-:S07]  /*8940*/  F2FP.BF16.F32.PACK_AB R0, RZ, R0 ;  /* 0x00000000ff00723e */ /* 0x000fce00000010ff */
.L_x_1602:
        /* <DEDUP_REMOVED lines=22> */
.L_x_1633:
[----:B-1----:R-:W-:-:S06]  /*8ab0*/  IMAD.U32 R3, R3, 0x10000, RZ ;  /* 0x0001000003037824 */ /* 0x002fcc00078e00ff */
[----:B------:R-:W0:Y:S02]  /*8ac0*/  F2I.S64.TRUNC R2, R3 ;  /* 0x0000000300027311 */ /* 0x000e24000020d900 */
[----:B0-----:R3:W-:Y:S01]  /*8ad0*/  STG.E.U8 desc[UR36][R16.64], R2 ;  /* 0x0000000210007986 */ /* 0x0017e2000c101124 */
[----:B------:R-:W-:Y:S05]  /*8ae0*/  BRA `(.L_x_1635) ;  /* 0x0000000c00847947 */ /* 0x000fea0003800000 */
.L_x_1632:
        /* <DEDUP_REMOVED lines=10> */
.L_x_1637:
[----:B-1----:R-:W-:-:S06]  /*8b90*/  IMAD.U32 R3, R3, 0x10000, RZ ;  /* 0x0001000003037824 */ /* 0x002fcc00078e00ff */
[----:B------:R-:W0:Y:S02]  /*8ba0*/  F2I.FTZ.TRUNC.NTZ R3, R3 ;  /* 0x0000000300037305 */ /* 0x000e24000021f100 */
[----:B0-----:R2:W-:Y:S01]  /*8bb0*/  STG.E desc[UR36][R16.64], R3 ;  /* 0x0000000310007986 */ /* 0x0015e2000c101924 */
[----:B------:R-:W-:Y:S05]  /*8bc0*/  BRA `(.L_x_1635) ;  /* 0x0000000c004c7947 */ /* 0x000fea0003800000 */
.L_x_1636:
[----:B-1----:R-:W-:-:S06]  /*8bd0*/  IMAD.U32 R3, R3, 0x10000, RZ ;  /* 0x0001000003037824 */ /* 0x002fcc00078e00ff */
[----:B------:R-:W0:Y:S02]  /*8be0*/  F2I.FTZ.TRUNC.NTZ R3, R3 ;  /* 0x0000000300037305 */ /* 0x000e24000021f100 */
[----:B0-----:R0:W-:Y:S01]  /*8bf0*/  STG.E.U16 desc[UR36][R16.64], R3 ;  /* 0x0000000310007986 */ /* 0x0011e2000c101524 */
[----:B------:R-:W-:Y:S05]  /*8c00*/  BRA `(.L_x_1635) ;  /* 0x0000000c003c7947 */ /* 0x000fea0003800000 */
.L_x_1631:
        /* <DEDUP_REMOVED lines=9> */
.L_x_1639:
[----:B-1----:R-:W-:-:S05]  /*8ca0*/  IMAD.U32 R0, R3, 0x10000, RZ ;  /* 0x0001000003007824 */ /* 0x002fca00078e00ff */
[----:B------:R-:W-:-:S05]  /*8cb0*/  F2FP.F16.F32.PACK_AB R0, RZ, R0 ;  /* 0x00000000ff00723e */ /* 0x000fca00000000ff */
[----:B------:R0:W-:Y:S01]  /*8cc0*/  STG.E.U16 desc[UR36][R16.64], R0 ;  /* 0x0000000010007986 */ /* 0x0001e2000c101524 */
[----:B------:R-:W-:Y:S05]  /*8cd0*/  BRA `(.L_x_1635) ;  /* 0x0000000c00087947 */ /* 0x000fea0003800000 */
.L_x_1638:
        /* <DEDUP_REMOVED lines=10> */
.L_x_1641:
[----:B-1----:R-:W-:-:S05]  /*8d80*/  IMAD.U32 R3, R3, 0x10000, RZ ;  /* 0x0001000003037824 */ /* 0x002fca00078e00ff */
[----:B------:R-:W-:-:S04]  /*8d90*/  F2FP.F16.F32.PACK_AB R3, RZ, R3 ;  /* 0x00000003ff03723e */ /* 0x000fc800000000ff */
[----:B------:R-:W-:-:S05]  /*8da0*/  PRMT R3, R3, 0x5410, RZ ;  /* 0x0000541003037816 */ /* 0x000fca00000000ff */
[----:B------:R0:W-:Y:S01]  /*8db0*/  STG.E desc[UR36][R16.64], R3 ;  /* 0x0000000310007986 */ /* 0x0001e2000c101924 */
[----:B------:R-:W-:Y:S05]  /*8dc0*/  BRA `(.L_x_1635) ;  /* 0x0000000800cc7947 */ /* 0x000fea0003800000 */
.L_x_1640:
[----:B-1----:R-:W-:-:S04]  /*8dd0*/  IMAD.U32 R2, R3, 0x10000, RZ ;  /* 0x0001000003027824 */ /* 0x002fc800078e00ff */
[----:B------:R-:W-:-:S06]  /*8de0*/  FMUL.FTZ R2, R2, 1 ;  /* 0x3f80000002027820 */ /* 0x000fcc0000410000 */
[----:B------:R-:W0:Y:S02]  /*8df0*/  F2F.F64.F32 R2, R2 ;  /* 0x0000000200027310 */ /* 0x000e240000201800 */
[----:B0-----:R0:W-:Y:S01]  /*8e00*/  STG.E.64 desc[UR36][R16.64], R2 ;  /* 0x0000000210007986 */ /* 0x0011e2000c101b24 */
[----:B------:R-:W-:Y:S05]  /*8e10*/  BRA `(.L_x_1635) ;  /* 0x0000000800b87947 */ /* 0x000fea0003800000 */
.L_x_1630:
        /* <DEDUP_REMOVED lines=13> */
.L_x_1644:
[----:B-1----:R-:W-:Y:S01]  /*8ef0*/  IMAD.U32 R3, R3, 0x10000, RZ ;  /* 0x0001000003037824 */ /* 0x002fe200078e00ff */
[----:B------:R-:W-:-:S03]  /*8f00*/  CS2R R6, SRZ ;  /* 0x0000000000067805 */ /* 0x000fc6000001ff00 */
[----:B------:R-:W-:-:S04]  /*8f10*/  FMUL.FTZ R3, R3, 1 ;  /* 0x3f80000003037820 */ /* 0x000fc80000410000 */
[----:B------:R-:W0:Y:S02]  /*8f20*/  F2F.F64.F32 R4, R3 ;  /* 0x0000000300047310 */ /* 0x000e240000201800 */
[----:B0-----:R0:W-:Y:S01]  /*8f30*/  STG.E.128 desc[UR36][R16.64], R4 ;  /* 0x0000000410007986 */ /* 0x0011e2000c101d24 */
[----:B------:R-:W-:Y:S05]  /*8f40*/  BRA `(.L_x_1635) ;  /* 0x00000008006c7947 */ /* 0x000fea0003800000 */
.L_x_1643:
        /* <DEDUP_REMOVED lines=21> */
.L_x_1648:
[----:B------:R-:W-:Y:S05]  /*90a0*/  BSYNC B0 ;  /* 0x0000000000007941 */ /* 0x000fea0003800000 */
.L_x_1647:
[----:B------:R-:W-:-:S05]  /*90b0*/  LOP3.LUT R3, R0, R3, RZ, 0xfc, !PT ;  /* 0x0000000300037212 */ /* 0x000fca00078efcff */
[----:B------:R0:W-:Y:S01]  /*90c0*/  STG.E.U8 desc[UR36][R16.64], R3 ;  /* 0x0000000310007986 */ /* 0x0001e2000c101124 */
[----:B------:R-:W-:Y:S05]  /*90d0*/  BRA `(.L_x_1635) ;  /* 0x0000000800087947 */ /* 0x000fea0003800000 */
.L_x_1646:
        /* <DEDUP_REMOVED lines=13> */
.L_x_1650:
[----:B------:R-:W-:Y:S01]  /*91b0*/  IMAD.MOV.U32 R0, RZ, RZ, 0x7f ;  /* 0x0000007fff007424 */ /* 0x000fe200078e00ff */
[----:B------:R-:W-:-:S04]  /*91c0*/  ISETP.GT.U32.AND P0, PT, R2, 0x7f800000, PT ;  /* 0x7f8000000200780c */ /* 0x000fc80003f04070 */
[----:B------:R-:W-:-:S09]  /*91d0*/  SEL R0, R0, 0x7c, P0 ;  /* 0x0000007c00007807 */ /* 0x000fd20000000000 */
.L_x_1651:
[----:B------:R-:W-:Y:S05]  /*91e0*/  BSYNC B0 ;  /* 0x0000000000007941 */ /* 0x000fea0003800000 */
.L_x_1649:
[----:B------:R-:W-:-:S04]  /*91f0*/  LOP3.LUT R2, R3, 0x80000000, RZ, 0xc0, !PT ;  /* 0x8000000003027812 */ /* 0x000fc800078ec0ff */
[----:B------:R-:W-:-:S04]  /*9200*/  SHF.R.U32.HI R3, RZ, 0x18, R2 ;  /* 0x00000018ff037819 */ /* 0x000fc80000011602 */
[----:B------:R-:W-:-:S05]  /*9210*/  LOP3.LUT R3, R0, R3, RZ, 0xfc, !PT ;  /* 0x0000000300037212 */ /* 0x000fca00078efcff */
[----:B------:R0:W-:Y:S01]  /*9220*/  STG.E.U8 desc[UR36][R16.64], R3 ;  /* 0x0000000310007986 */ /* 0x0001e2000c101124 */
[----:B------:R-:W-:Y:S05]  /*9230*/  BRA `(.L_x_1635) ;  /* 0x0000000400b07947 */ /* 0x000fea0003800000 */
.L_x_1645:
[----:B-1----:R0:W-:Y:S01]  /*9240*/  STG.E.U16 desc[UR36][R16.64], R3 ;  /* 0x0000000310007986 */ /* 0x0021e2000c101524 */
[----:B------:R-:W-:Y:S05]  /*9250*/  BRA `(.L_x_1635) ;  /* 0x0000000400a87947 */ /* 0x000fea0003800000 */
.L_x_1642:
        /* <DEDUP_REMOVED lines=12> */
.L_x_1654:
        /* <DEDUP_REMOVED lines=17> */
.L_x_1657:
[----:B------:R-:W-:-:S04]  /*9430*/  LOP3.LUT R2, R3, 0x80000000, RZ, 0xc0, !PT ;  /* 0x8000000003027812 */ /* 0x000fc800078ec0ff */
[----:B------:R-:W-:-:S04]  /*9440*/  SHF.R.U32.HI R3, RZ, 0x18, R2 ;  /* 0x00000018ff037819 */ /* 0x000fc80000011602 */
[----:B------:R-:W-:-:S04]  /*9450*/  LOP3.LUT R0, R0, R3, RZ, 0xfc, !PT ;  /* 0x0000000300007212 */ /* 0x000fc800078efcff */
[----:B------:R-:W-:-:S07]  /*9460*/  PRMT R8, R0, 0x7610, R8 ;  /* 0x0000761000087816 */ /* 0x000fce0000000008 */
.L_x_1656:
[----:B------:R-:W-:Y:S05]  /*9470*/  BSYNC B0 ;  /* 0x0000000000007941 */ /* 0x000fea0003800000 */
.L_x_1655:
[----:B------:R0:W-:Y:S01]  /*9480*/  STG.E.U8 desc[UR36][R16.64], R8 ;  /* 0x0000000810007986 */ /* 0x0001e2000c101124 */
[----:B------:R-:W-:Y:S05]  /*9490*/  BRA `(.L_x_1635) ;  /* 0x0000000400187947 */ /* 0x000fea0003800000 */
.L_x_1653:
        /* <DEDUP_REMOVED lines=17> */
.L_x_1660:
[----:B------:R-:W-:-:S04]  /*95b0*/  LOP3.LUT R2, R3, 0x80000000, RZ, 0xc0, !PT ;  /* 0x8000000003027812 */ /* 0x000fc800078ec0ff */
[----:B------:R-:W-:-:S04]  /*95c0*/  SHF.R.U32.HI R3, RZ, 0x18, R2 ;  /* 0x00000018ff037819 */ /* 0x000fc80000011602 */
[----:B------:R-:W-:-:S04]  /*95d0*/  LOP3.LUT R0, R0, R3, RZ, 0xfc, !PT ;  /* 0x0000000300007212 */ /* 0x000fc800078efcff */
[----:B------:R-:W-:-:S07]  /*95e0*/  PRMT R8, R0, 0x7610, R8 ;  /* 0x0000761000087816 */ /* 0x000fce0000000008 */
.L_x_1659:
[----:B------:R-:W-:Y:S05]  /*95f0*/  BSYNC B0 ;  /* 0x0000000000007941 */ /* 0x000fea0003800000 */
.L_x_1658:
[----:B------:R0:W-:Y:S01]  /*9600*/  STG.E.U8 desc[UR36][R16.64], R8 ;  /* 0x0000000810007986 */ /* 0x0001e2000c101124 */
[----:B------:R-:W-:Y:S05]  /*9610*/  BRA `(.L_x_1635) ;  /* 0x0000000000b87947 */ /* 0x000fea0003800000 */
.L_x_1652:
        /* <DEDUP_REMOVED lines=22> */
.L_x_1634:
        /* <DEDUP_REMOVED lines=16> */
.L_x_1663:
[----:B------:R-:W-:Y:S05]  /*9880*/  BRA `(.L_x_1635) ;  /* 0x00000000001c7947 */ /* 0x000fea0003800000 */
.L_x_1662:
[----:B-1----:R-:W-:-:S06]  /*9890*/  IMAD.U32 R3, R3, 0x10000, RZ ;  /* 0x0001000003037824 */ /* 0x002fcc00078e00ff */
[----:B------:R-:W0:Y:S02]  /*98a0*/  F2I.U64.TRUNC R2, R3 ;  /* 0x0000000300027311 */ /* 0x000e24000020d800 */
[----:B0-----:R0:W-:Y:S01]  /*98b0*/  STG.E.64 desc[UR36][R16.64], R2 ;  /* 0x0000000210007986 */ /* 0x0011e2000c101b24 */
[----:B------:R-:W-:Y:S05]  /*98c0*/  BRA `(.L_x_1635) ;  /* 0x00000000000c7947 */ /* 0x000fea0003800000 */
.L_x_1661:
[----:B-1----:R-:W-:-:S06]  /*98d0*/  IMAD.U32 R3, R3, 0x10000, RZ ;  /* 0x0001000003037824 */ /* 0x002fcc00078e00ff */
[----:B------:R-:W0:Y:S02]  /*98e0*/  F2I.FTZ.U32.TRUNC.NTZ R3, R3 ;  /* 0x0000000300037305 */ /* 0x000e24000021f000 */
[----:B0-----:R0:W-:Y:S02]  /*98f0*/  STG.E desc[UR36][R16.64], R3 ;  /* 0x0000000310007986 */ /* 0x0011e4000c101924 */
.L_x_1635:
[----:B------:R-:W-:-:S07]  /*9900*/  VIADD R19, R19, 0x80 ;  /* 0x0000008013137836 */ /* 0x000fce0000000000 */
.L_x_1595:
[----:B------:R-:W-:Y:S05]  /*9910*/  BSYNC B6 ;  /* 0x0000000000067941 */ /* 0x000fea0003800000 */
.L_x_1594:
        /* <DEDUP_REMOVED lines=306> */
.L_x_1664:
        /* <DEDUP_REMOVED lines=22> */
.L_x_1668:
[----:B------:R-:W2:Y:S02]  /*ada0*/  LDG.E.U8 R2, desc[UR36][R2.64] ;  /* 0x0000002402027981 */ /* 0x000ea4000c1e1100 */
[----:B--2---:R-:W-:-:S04]  /*adb0*/  I2FP.F32.U32 R0, R2 ;  /* 0x0000000200007245 */ /* 0x004fc80000201000 */
[----:B------:R-:W-:Y:S01]  /*adc0*/  F2FP.BF16.F32.PACK_AB R0, RZ, R0 ;  /* 0x00000000ff00723e */ /* 0x000fe200000010ff */
[----:B------:R-:W-:Y:S06]  /*add0*/  BRA `(.L_x_1670) ;  /* 0x0000000c00907947 */ /* 0x000fec0003800000 */
.L_x_1667:
        /* <DEDUP_REMOVED lines=10> */
.L_x_1672:
[----:B------:R-:W2:Y:S02]  /*ae80*/  LDG.E R2, desc[UR36][R2.64] ;  /* 0x0000002402027981 */ /* 0x000ea4000c1e1900 */
[----:B--2---:R-:W-:-:S04]  /*ae90*/  I2FP.F32.S32 R0, R2 ;  /* 0x0000000200007245 */ /* 0x004fc80000201400 */
[----:B------:R-:W-:Y:S01]  /*aea0*/  F2FP.BF16.F32.PACK_AB R0, RZ, R0 ;  /* 0x00000000ff00723e */ /* 0x000fe200000010ff */
[----:B------:R-:W-:Y:S06]  /*aeb0*/  BRA `(.L_x_1670) ;  /* 0x0000000c00587947 */ /* 0x000fec0003800000 */
.L_x_1671:
[----:B------:R-:W2:Y:S02]  /*aec0*/  LDG.E.U16 R2, desc[UR36][R2.64] ;  /* 0x0000002402027981 */ /* 0x000ea4000c1e1500 */
[----:B--2---:R-:W0:Y:S02]  /*aed0*/  I2F.S16 R0, R2 ;  /* 0x0000000200007306 */ /* 0x004e240000101400 */
[----:B0-----:R-:W-:Y:S01]  /*aee0*/  F2FP.BF16.F32.PACK_AB R0, RZ, R0 ;  /* 0x00000000ff00723e */ /* 0x001fe200000010ff */
[----:B------:R-:W-:Y:S06]  /*aef0*/  BRA `(.L_x_1670) ;  /* 0x0000000c00487947 */ /* 0x000fec0003800000 */
.L_x_1666:
        /* <DEDUP_REMOVED lines=9> */
.L_x_1674:
[----:B------:R-:W2:Y:S02]  /*af90*/  LDG.E.U16 R0, desc[UR36][R2.64] ;  /* 0x0000002402007981 */ /* 0x000ea4000c1e1500 */
[----:B--2---:R-:W-:-:S05]  /*afa0*/  HADD2.F32 R0, -RZ, R0.H0_H0 ;  /* 0x20000000ff007230 */ /* 0x004fca0000004100 */
[----:B------:R-:W-:Y:S01]  /*afb0*/  F2FP.BF16.F32.PACK_AB R0, RZ, R0 ;  /* 0x00000000ff00723e */ /* 0x000fe200000010ff */
[----:B------:R-:W-:Y:S06]  /*afc0*/  BRA `(.L_x_1670) ;  /* 0x0000000c00147947 */ /* 0x000fec0003800000 */
.L_x_1673:
        /* <DEDUP_REMOVED lines=9> */
.L_x_1676:
[----:B------:R-:W2:Y:S02]  /*b060*/  LDG.E.U16 R2, desc[UR36][R2.64] ;  /* 0x0000002402027981 */ /* 0x000ea4000c1e1500 */
[----:B--2---:R-:W-:-:S05]  /*b070*/  HADD2.F32 R0, -RZ, R2.H0_H0 ;  /* 0x20000002ff007230 */ /* 0x004fca0000004100 */
[----:B------:R-:W-:Y:S01]  /*b080*/  F2FP.BF16.F32.PACK_AB R0, RZ, R0 ;  /* 0x00000000ff00723e */ /* 0x000fe200000010ff */
[----:B------:R-:W-:Y:S06]  /*b090*/  BRA `(.L_x_1670) ;  /* 0x0000000800e07947 */ /* 0x000fec0003800000 */
.L_x_1675:
        /* <DEDUP_REMOVED lines=8> */
.L_x_1665:
        /* <DEDUP_REMOVED lines=13> */
.L_x_1679:
        /* <DEDUP_REMOVED lines=8> */
.L_x_1678:
        /* <DEDUP_REMOVED lines=28> */
.L_x_1681:
        /* <DEDUP_REMOVED lines=15> */
.L_x_1680:
[----:B------:R0:W5:Y:S01]  /*b520*/  LDG.E.U16 R0, desc[UR36][R2.64] ;  /* 0x0000002402007981 */ /* 0x000162000c1e1500 */
[----:B------:R-:W-:Y:S05]  /*b530*/  BRA `(.L_x_1670) ;  /* 0x0000000400b87947 */ /* 0x000fea0003800000 */
.L_x_1677:
        /* <DEDUP_REMOVED lines=12> */
.L_x_1684:
        /* <DEDUP_REMOVED lines=21> */
.L_x_1688:
[----:B------:R-:W-:Y:S05]  /*b750*/  BSYNC B1 ;  /* 0x0000000000017941 */ /* 0x000fea0003800000 */
.L_x_1687:
[----:B------:R-:W-:Y:S01]  /*b760*/  LEA R3, R0, 0x3b800000, 0x17 ;  /* 0x3b80000000037811 */ /* 0x000fe200078eb8ff */
[----:B------:R-:W-:-:S05]  /*b770*/  IMAD.SHL.U32 R0, R2, 0x100000, RZ ;  /* 0x0010000002007824 */ /* 0x000fca00078e00ff */
[----:B------:R-:W-:-:S07]  /*b780*/  LOP3.LUT R0, R3, R0, R4, 0xfe, !PT ;  /* 0x0000000003007212 */ /* 0x000fce00078efe04 */
.L_x_1686:
[----:B------:R-:W-:Y:S05]  /*b790*/  BSYNC B0 ;  /* 0x0000000000007941 */ /* 0x000fea0003800000 */
.L_x_1685:
[----:B------:R-:W-:Y:S01]  /*b7a0*/  F2FP.BF16.F32.PACK_AB R0, RZ, R0 ;  /* 0x00000000ff00723e */ /* 0x000fe200000010ff */
[----:B------:R-:W-:Y:S06]  /*b7b0*/  BRA `(.L_x_1670) ;  /* 0x0000000400187947 */ /* 0x000fec0003800000 */
.L_x_1683:
        /* <DEDUP_REMOVED lines=21> */
.L_x_1692:
[----:B------:R-:W-:Y:S05]  /*b910*/  BSYNC B1 ;  /* 0x0000000000017941 */ /* 0x000fea0003800000 */
.L_x_1691:
[----:B------:R-:W-:Y:S01]  /*b920*/  LEA R3, R0, 0x37800000, 0x17 ;  /* 0x3780000000037811 */ /* 0x000fe200078eb8ff */
[----:B------:R-:W-:-:S05]  /*b930*/  IMAD.SHL.U32 R0, R2, 0x200000, RZ ;  /* 0x0020000002007824 */ /* 0x000fca00078e00ff */
[----:B------:R-:W-:-:S07]  /*b940*/  LOP3.LUT R0, R3, R0, R4, 0xfe, !PT ;  /* 0x0000000003007212 */ /* 0x000fce00078efe04 */
.L_x_1690:
[----:B------:R-:W-:Y:S05]  /*b950*/  BSYNC B0 ;  /* 0x0000000000007941 */ /* 0x000fea0003800000 */
.L_x_1689:
[----:B------:R-:W-:Y:S01]  /*b960*/  F2FP.BF16.F32.PACK_AB R0, RZ, R0 ;  /* 0x00000000ff00723e */ /* 0x000fe200000010ff */
[----:B------:R-:W-:Y:S06]  /*b970*/  BRA `(.L_x_1670) ;  /* 0x0000000000a87947 */ /* 0x000fec0003800000 */
.L_x_1682:
        /* <DEDUP_REMOVED lines=14> */
.L_x_1696:
[----:B------:R-:W-:Y:S05]  /*ba60*/  BSYNC B0 ;  /* 0x0000000000007941 */ /* 0x000fea0003800000 */
.L_x_1695:
[----:B------:R-:W-:Y:S01]  /*ba70*/  F2FP.BF16.F32.PACK_AB R0, RZ, R0 ;  /* 0x00000000ff00723e */ /* 0x000fe200000010ff */
[----:B------:R-:W-:Y:S06]  /*ba80*/  BRA `(.L_x_1670) ;  /* 0x0000000000647947 */ /* 0x000fec0003800000 */
.L_x_1669:
        /* <DEDUP_REMOVED lines=16> */
.L_x_1697:
[----:B------:R-:W-:Y:S01]  /*bb90*/  PRMT R0, RZ, 0x7610, R0 ;  /* 0x00007610ff007816 */ /* 0x000fe20000000000 */
[----:B------:R-:W-:Y:S06]  /*bba0*/  BRA `(.L_x_1670) ;  /* 0x00000000001c7947 */ /* 0x000fec0003800000 */
.L_x_1694:
[----:B------:R-:W2:Y:S02]  /*bbb0*/  LDG.E.64 R2, desc[UR36][R2.64] ;  /* 0x0000002402027981 */ /* 0x000ea4000c1e1b00 */
[----:B--2---:R-:W0:Y:S02]  /*bbc0*/  I2F.U64 R0, R2 ;  /* 0x0000000200007312 */ /* 0x004e240000301000 */
[----:B0-----:R-:W-:Y:S01]  /*bbd0*/  F2FP.BF16.F32.PACK_AB R0, RZ, R0 ;  /* 0x00000000ff00723e */ /* 0x001fe200000010ff */
[----:B------:R-:W-:Y:S06]  /*bbe0*/  BRA `(.L_x_1670) ;  /* 0x00000000000c7947 */ /* 0x000fec0003800000 */
.L_x_1693:
[----:B------:R-:W2:Y:S02]  /*bbf0*/  LDG.E R2, desc[UR36][R2.64] ;  /* 0x0000002402027981 */ /* 0x000ea4000c1e1900 */
[----:B--2---:R-:W-:-:S04]  /*bc00*/  I2FP.F32.U32 R0, R2 ;  /* 0x0000000200007245 */ /* 0x004fc80000201000 */
[----:B------:R-:W-:-:S07]  /*bc10*/  F2FP.BF16.F32.PACK_AB R0, RZ, R0 ;  /* 0x00000000ff00723e */ /* 0x000fce00000010ff */
.L_x_1670:
        /* <DEDUP_REMOVED lines=22> */
.L_x_1701:
[----:B-1----:R-:W-:-:S06]  /*bd80*/  IMAD.U32 R3, R3, 0x10000, RZ ;  /* 0x0001000003037824 */ /* 0x002fcc00078e00ff */
[----:B------:R-:W0:Y:S02]  /*bd90*/  F2I.S64.TRUNC R2, R3 ;  /* 0x0000000300027311 */ /* 0x000e24000020d900 */
[----:B0-----:R-:W-:Y:S01]  /*bda0*/  STG.E.U8 desc[UR36][R16.64], R2 ;  /* 0x0000000210007986 */ /* 0x001fe2000c101124 */
[----:B------:R-:W-:Y:S05]  /*bdb0*/  EXIT ;  /* 0x000000000000794d */ /* 0x000fea0003800000 */
.L_x_1700:
        /* <DEDUP_REMOVED lines=10> */
.L_x_1704:
[----:B-1----:R-:W-:-:S06]  /*be60*/  IMAD.U32 R3, R3, 0x10000, RZ ;  /* 0x0001000003037824 */ /* 0x002fcc00078e00ff */
[----:B------:R-:W0:Y:S02]  /*be70*/  F2I.FTZ.TRUNC.NTZ R3, R3 ;  /* 0x0000000300037305 */ /* 0x000e24000021f100 */
[----:B0-----:R-:W-:Y:S01]  /*be80*/  STG.E desc[UR36][R16.64], R3 ;  /* 0x0000000310007986 */ /* 0x001fe2000c101924 */
[----:B------:R-:W-:Y:S05]  /*be90*/  EXIT ;  /* 0x000000000000794d */ /* 0x000fea0003800000 */
.L_x_1703:
[----:B-1----:R-:W-:-:S06]  /*bea0*/  IMAD.U32 R3, R3, 0x10000, RZ ;  /* 0x0001000003037824 */ /* 0x002fcc00078e00ff */
[----:B------:R-:W0:Y:S02]  /*beb0*/  F2I.FTZ.TRUNC.NTZ R3, R3 ;  /* 0x0000000300037305 */ /* 0x000e24000021f100 */
[----:B0-----:R-:W-:Y:S01]  /*bec0*/  STG.E.U16 desc[UR36][R16.64], R3 ;  /* 0x0000000310007986 */ /* 0x001fe2000c101524 */
[----:B------:R-:W-:Y:S05]  /*bed0*/  EXIT ;  /* 0x000000000000794d */ /* 0x000fea0003800000 */
.L_x_1699:
        /* <DEDUP_REMOVED lines=9> */
.L_x_1706:
[----:B-1----:R-:W-:-:S05]  /*bf70*/  IMAD.U32 R0, R3, 0x10000, RZ ;  /* 0x0001000003007824 */ /* 0x002fca00078e00ff */
[----:B------:R-:W-:-:S05]  /*bf80*/  F2FP.F16.F32.PACK_AB R0, RZ, R0 ;  /* 0x00000000ff00723e */ /* 0x000fca00000000ff */
[----:B------:R-:W-:Y:S01]  /*bf90*/  STG.E.U16 desc[UR36][R16.64], R0 ;  /* 0x0000000010007986 */ /* 0x000fe2000c101524 */
[----:B------:R-:W-:Y:S05]  /*bfa0*/  EXIT ;  /* 0x000000000000794d */ /* 0x000fea0003800000 */
.L_x_1705:
        /* <DEDUP_REMOVED lines=10> */
.L_x_1708:
[----:B-1----:R-:W-:-:S05]  /*c050*/  IMAD.U32 R3, R3, 0x10000, RZ ;  /* 0x0001000003037824 */ /* 0x002fca00078e00ff */
[----:B------:R-:W-:-:S04]  /*c060*/  F2FP.F16.F32.PACK_AB R3, RZ, R3 ;  /* 0x00000003ff03723e */ /* 0x000fc800000000ff */
[----:B------:R-:W-:-:S05]  /*c070*/  PRMT R3, R3, 0x5410, RZ ;  /* 0x0000541003037816 */ /* 0x000fca00000000ff */
[----:B------:R-:W-:Y:S01]  /*c080*/  STG.E desc[UR36][R16.64], R3 ;  /* 0x0000000310007986 */ /* 0x000fe2000c101924 */
[----:B------:R-:W-:Y:S05]  /*c090*/  EXIT ;  /* 0x000000000000794d */ /* 0x000fea0003800000 */
.L_x_1707:
[----:B-1----:R-:W-:-:S04]  /*c0a0*/  IMAD.U32 R2, R3, 0x10000, RZ ;  /* 0x0001000003027824 */ /* 0x002fc800078e00ff */
[----:B------:R-:W-:-:S06]  /*c0b0*/  FMUL.FTZ R2, R2, 1 ;  /* 0x3f80000002027820 */ /* 0x000fcc0000410000 */
[----:B------:R-:W0:Y:S02]  /*c0c0*/  F2F.F64.F32 R2, R2 ;  /* 0x0000000200027310 */ /* 0x000e240000201800 */
[----:B0-----:R-:W-:Y:S01]  /*c0d0*/  STG.E.64 desc[UR36][R16.64], R2 ;  /* 0x0000000210007986 */ /* 0x001fe2000c101b24 */
[----:B------:R-:W-:Y:S05]  /*c0e0*/  EXIT ;  /* 0x000000000000794d */ /* 0x000fea0003800000 */
.L_x_1698:
        /* <DEDUP_REMOVED lines=13> */
.L_x_1711:
[----:B-1----:R-:W-:Y:S01]  /*c1c0*/  IMAD.U32 R3, R3, 0x10000, RZ ;  /* 0x0001000003037824 */ /* 0x002fe200078e00ff */
[----:B------:R-:W-:-:S03]  /*c1d0*/  CS2R R6, SRZ ;  /* 0x0000000000067805 */ /* 0x000fc6000001ff00 */
[----:B------:R-:W-:-:S04]  /*c1e0*/  FMUL.FTZ R3, R3, 1 ;  /* 0x3f80000003037820 */ /* 0x000fc80000410000 */
[----:B------:R-:W0:Y:S02]  /*c1f0*/  F2F.F64.F32 R4, R3 ;  /* 0x0000000300047310 */ /* 0x000e240000201800 */
[----:B0-----:R-:W-:Y:S01]  /*c200*/  STG.E.128 desc[UR36][R16.64], R4 ;  /* 0x0000000410007986 */ /* 0x001fe2000c101d24 */
[----:B------:R-:W-:Y:S05]  /*c210*/  EXIT ;  /* 0x000000000000794d */ /* 0x000fea0003800000 */
.L_x_1710:
        /* <DEDUP_REMOVED lines=21> */
.L_x_1715:
[----:B------:R-:W-:Y:S05]  /*c370*/  BSYNC B0 ;  /* 0x0000000000007941 */ /* 0x000fea0003800000 */
.L_x_1714:
[----:B------:R-:W-:-:S05]  /*c380*/  LOP3.LUT R3, R0, R3, RZ, 0xfc, !PT ;  /* 0x0000000300037212 */ /* 0x000fca00078efcff */
[----:B------:R-:W-:Y:S01]  /*c390*/  STG.E.U8 desc[UR36][R16.64], R3 ;  /* 0x0000000310007986 */ /* 0x000fe2000c101124 */
[----:B------:R-:W-:Y:S05]  /*c3a0*/  EXIT ;  /* 0x000000000000794d */ /* 0x000fea0003800000 */
.L_x_1713:
        /* <DEDUP_REMOVED lines=13> */
.L_x_1717:
[----:B------:R-:W-:Y:S01]  /*c480*/  IMAD.MOV.U32 R0, RZ, RZ, 0x7f ;  /* 0x0000007fff007424 */ /* 0x000fe200078e00ff */
[----:B------:R-:W-:-:S04]  /*c490*/  ISETP.GT.U32.AND P0, PT, R2, 0x7f800000, PT ;  /* 0x7f8000000200780c */ /* 0x000fc80003f04070 */
[----:B------:R-:W-:-:S09]  /*c4a0*/  SEL R0, R0, 0x7c, P0 ;  /* 0x0000007c00007807 */ /* 0x000fd20000000000 */
.L_x_1718:
[----:B------:R-:W-:Y:S05]  /*c4b0*/  BSYNC B0 ;  /* 0x0000000000007941 */ /* 0x000fea0003800000 */
.L_x_1716:
[----:B------:R-:W-:-:S04]  /*c4c0*/  LOP3.LUT R2, R3, 0x80000000, RZ, 0xc0, !PT ;  /* 0x8000000003027812 */ /* 0x000fc800078ec0ff */
[----:B------:R-:W-:-:S04]  /*c4d0*/  SHF.R.U32.HI R3, RZ, 0x18, R2 ;  /* 0x00000018ff037819 */ /* 0x000fc80000011602 */
[----:B------:R-:W-:-:S05]  /*c4e0*/  LOP3.LUT R3, R0, R3, RZ, 0xfc, !PT ;  /* 0x0000000300037212 */ /* 0x000fca00078efcff */
[----:B------:R-:W-:Y:S01]  /*c4f0*/  STG.E.U8 desc[UR36][R16.64], R3 ;  /* 0x0000000310007986 */ /* 0x000fe2000c101124 */
[----:B------:R-:W-:Y:S05]  /*c500*/  EXIT ;  /* 0x000000000000794d */ /* 0x000fea0003800000 */
.L_x_1712:
[----:B-1----:R-:W-:Y:S01]  /*c510*/  STG.E.U16 desc[UR36][R16.64], R3 ;  /* 0x0000000310007986 */ /* 0x002fe2000c101524 */
[----:B------:R-:W-:Y:S05]  /*c520*/  EXIT ;  /* 0x000000000000794d */ /* 0x000fea0003800000 */
.L_x_1709:
        /* <DEDUP_REMOVED lines=12> */
.L_x_1721:
        /* <DEDUP_REMOVED lines=17> */
.L_x_1724:
[----:B------:R-:W-:-:S04]  /*c700*/  LOP3.LUT R2, R3, 0x80000000, RZ, 0xc0, !PT ;  /* 0x8000000003027812 */ /* 0x000fc800078ec0ff */
[----:B------:R-:W-:-:S04]  /*c710*/  SHF.R.U32.HI R3, RZ, 0x18, R2 ;  /* 0x00000018ff037819 */ /* 0x000fc80000011602 */
[----:B------:R-:W-:-:S04]  /*c720*/  LOP3.LUT R0, R0, R3, RZ, 0xfc, !PT ;  /* 0x0000000300007212 */ /* 0x000fc800078efcff */
[----:B------:R-:W-:-:S07]  /*c730*/  PRMT R8, R0, 0x7610, R8 ;  /* 0x0000761000087816 */ /* 0x000fce0000000008 */
.L_x_1723:
[----:B------:R-:W-:Y:S05]  /*c740*/  BSYNC B0 ;  /* 0x0000000000007941 */ /* 0x000fea0003800000 */
.L_x_1722:
[----:B------:R-:W-:Y:S01]  /*c750*/  STG.E.U8 desc[UR36][R16.64], R8 ;  /* 0x0000000810007986 */ /* 0x000fe2000c101124 */
[----:B------:R-:W-:Y:S05]  /*c760*/  EXIT ;  /* 0x000000000000794d */ /* 0x000fea0003800000 */
.L_x_1720:
        /* <DEDUP_REMOVED lines=17> */
.L_x_1727:
[----:B------:R-:W-:-:S04]  /*c880*/  LOP3.LUT R2, R3, 0x80000000, RZ, 0xc0, !PT ;  /* 0x8000000003027812 */ /* 0x000fc800078ec0ff */
[----:B------:R-:W-:-:S04]  /*c890*/  SHF.R.U32.HI R3, RZ, 0x18, R2 ;  /* 0x00000018ff037819 */ /* 0x000fc80000011602 */
[----:B------:R-:W-:-:S04]  /*c8a0*/  LOP3.LUT R0, R0, R3, RZ, 0xfc, !PT ;  /* 0x0000000300007212 */ /* 0x000fc800078efcff */
[----:B------:R-:W-:-:S07]  /*c8b0*/  PRMT R8, R0, 0x7610, R8 ;  /* 0x0000761000087816 */ /* 0x000fce0000000008 */
.L_x_1726:
[----:B------:R-:W-:Y:S05]  /*c8c0*/  BSYNC B0 ;  /* 0x0000000000007941 */ /* 0x000fea0003800000 */
.L_x_1725:
[----:B------:R-:W-:Y:S01]  /*c8d0*/  STG.E.U8 desc[UR36][R16.64], R8 ;  /* 0x0000000810007986 */ /* 0x000fe2000c101124 */
[----:B------:R-:W-:Y:S05]  /*c8e0*/  EXIT ;  /* 0x000000000000794d */ /* 0x000fea0003800000 */
.L_x_1719:
        /* <DEDUP_REMOVED lines=22> */
.L_x_1702:
        /* <DEDUP_REMOVED lines=16> */
.L_x_1730:
[----:B------:R-:W-:Y:S05]  /*cb50*/  EXIT ;  /* 0x000000000000794d */ /* 0x000fea0003800000 */
.L_x_1729:
[----:B-1----:R-:W-:-:S06]  /*cb60*/  IMAD.U32 R3, R3, 0x10000, RZ ;  /* 0x0001000003037824 */ /* 0x002fcc00078e00ff */
[----:B------:R-:W0:Y:S02]  /*cb70*/  F2I.U64.TRUNC R2, R3 ;  /* 0x0000000300027311 */ /* 0x000e24000020d800 */
[----:B0-----:R-:W-:Y:S01]  /*cb80*/  STG.E.64 desc[UR36][R16.64], R2 ;  /* 0x0000000210007986 */ /* 0x001fe2000c101b24 */
[----:B------:R-:W-:Y:S05]  /*cb90*/  EXIT ;  /* 0x000000000000794d */ /* 0x000fea0003800000 */
.L_x_1728:
[----:B-1----:R-:W-:-:S06]  /*cba0*/  IMAD.U32 R3, R3, 0x10000, RZ ;  /* 0x0001000003037824 */ /* 0x002fcc00078e00ff */
[----:B------:R-:W0:Y:S02]  /*cbb0*/  F2I.FTZ.U32.TRUNC.NTZ R3, R3 ;  /* 0x0000000300037305 */ /* 0x000e24000021f000 */
[----:B0-----:R-:W-:Y:S01]  /*cbc0*/  STG.E desc[UR36][R16.64], R3 ;  /* 0x0000000310007986 */ /* 0x001fe2000c101924 */
[----:B------:R-:W-:Y:S05]  /*cbd0*/  EXIT ;  /* 0x000000000000794d */ /* 0x000fea0003800000 */
.L_x_1731:
        /* <DEDUP_REMOVED lines=10> */
.L_x_19332:


//--------------------- .text._ZN2at6native27unrolled_elementwise_kernelINS0_13AUnaryFunctorIN3c108BFloat16ES4_S4_NS0_15binary_internal10DivFunctorIS4_EEEESt5arrayIPcLm2EELi4E23TrivialOffsetCalculatorILi1EjESD_NS0_6memory12LoadWithCastILi1EEENSE_13StoreWithCastILi1EEEEEviT_T0_T2_T3_T4_T5_ --------------------------
	.section	.text._ZN2at6native27unrolled_elementwise_kernelINS0_13AUnaryFunctorIN3c108BFloat16ES4_S4_NS0_15binary_internal10DivFunctorIS4_EEEESt5arrayIPcLm2EELi4E23TrivialOffsetCalculatorILi1EjESD_NS0_6memory12LoadWithCastILi1EEENSE_13StoreWithCastILi1EEEEEviT_T0_T2_T3_T4_T5_,"ax",@progbits
	.align	128
        .global         _ZN2at6native27unrolled_elementwise_kernelINS0_13AUnaryFunctorIN3c108BFloat16ES4_S4_NS0_15binary_internal10DivFunctorIS4_EEEESt5arrayIPcLm2EELi4E23TrivialOffsetCalculatorILi1EjESD_NS0_6memory12LoadWithCastILi1EEENSE_13StoreWithCastILi1EEEEEviT_T0_T2_T3_T4_T5_
        .type           _ZN2at6native27unrolled_elementwise_kernelINS0_13AUnaryFunctorIN3c108BFloat16ES4_S4_NS0_15binary_internal10DivFunctorIS4_EEEESt5arrayIPcLm2EELi4E23TrivialOffsetCalculatorILi1EjESD_NS0_6memory12LoadWithCastILi1EEENSE_13StoreWithCastILi1EEEEEviT_T0_T2_T3_T4_T5_,@function
        .size           _ZN2at6native27unrolled_elementwise_kernelINS0_13AUnaryFunctorIN3c108BFloat16ES4_S4_NS0_15binary_internal10DivFunctorIS4_EEEESt5arrayIPcLm2EELi4E23TrivialOffsetCalculatorILi1EjESD_NS0_6memory12LoadWithCastILi1EEENSE_13StoreWithCastILi1EEEEEviT_T0_T2_T3_T4_T5_,(.L_x_19333 - _ZN2at6native27unrolled_elementwise_kernelINS0_13AUnaryFunctorIN3c108BFloat16ES4_S4_NS0_15binary_internal10DivFunctorIS4_EEEESt5arrayIPcLm2EELi4E23TrivialOffsetCalculatorILi1EjESD_NS0_6memory12LoadWithCastILi1EEENSE_13StoreWithCastILi1EEEEEviT_T0_T2_T3_T4_T5_)
        .other          _ZN2at6native27unrolled_elementwise_kernelINS0_13AUnaryFunctorIN3c108BFloat16ES4_S4_NS0_15binary_internal10DivFunctorIS4_EEEESt5arrayIPcLm2EELi4E23TrivialOffsetCalculatorILi1EjESD_NS0_6memory12LoadWithCastILi1EEENSE_13StoreWithCastILi1EEEEEviT_T0_T2_T3_T4_T5_,@"STO_CUDA_ENTRY STV_DEFAULT"
_ZN2at6native27unrolled_elementwise_kernelINS0_13AUnaryFunctorIN3c108BFloat16ES4_S4_NS0_15binary_internal10DivFunctorIS4_EEEESt5arrayIPcLm2EELi4E23TrivialOffsetCalculatorILi1EjESD_NS0_6memory12LoadWithCastILi1EEENSE_13StoreWithCastILi1EEEEEviT_T0_T2_T3_T4_T5_:
.text._ZN2at6native27unrolled_elementwise_kernelINS0_13AUnaryFunctorIN3c108BFloat16ES4_S4_NS0_15binary_internal10DivFunctorIS4_EEEESt5arrayIPcLm2EELi4E23TrivialOffsetCalculatorILi1EjESD_NS0_6memory12LoadWithCastILi1EEENSE_13StoreWithCastILi1EEEEEviT_T0_T2_T3_T4_T5_:
        /* <DEDUP_REMOVED lines=34> */
.L_x_1737:
[----:B------:R-:W2:Y:S02]  /*0220*/  LDG.E.U8 R4, desc[UR36][R4.64] ;  /* 0x0000002404047981 */ /* 0x000ea4000c1e1100 */
[----:B--2---:R-:W-:-:S04]  /*0230*/  I2FP.F32.U32 R0, R4 ;  /* 0x0000000400007245 */ /* 0x004fc80000201000 */
[----:B------:R-:W-:-:S04]  /*0240*/  F2FP.BF16.F32.PACK_AB R0, RZ, R0 ;  /* 0x00000000ff00723e */ /* 0x000fc800000010ff */
[----:B------:R-:W-:Y:S01]  /*0250*/  PRMT R18, R0, 0x7610, R18 ;  /* 0x0000761000127816 */ /* 0x000fe20000000012 */
[----:B------:R-:W-:Y:S06]  /*0260*/  BRA `(.L_x_1739) ;  /* 0x0000000c00cc7947 */ /* 0x000fec0003800000 */
.L_x_1736:
        /* <DEDUP_REMOVED lines=11> */
.L_x_1741:
[----:B------:R-:W2:Y:S02]  /*0320*/  LDG.E R4, desc[UR36][R4.64] ;  /* 0x0000002404047981 */ /* 0x000ea4000c1e1900 */
[----:B--2---:R-:W-:-:S04]  /*0330*/  I2FP.F32.S32 R0, R4 ;  /* 0x0000000400007245 */ /* 0x004fc80000201400 */
[----:B------:R-:W-:-:S04]  /*0340*/  F2FP.BF16.F32.PACK_AB R0, RZ, R0 ;  /* 0x00000000ff00723e */ /* 0x000fc800000010ff */
[----:B------:R-:W-:Y:S01]  /*0350*/  PRMT R18, R0, 0x7610, R18 ;  /* 0x0000761000127816 */ /* 0x000fe20000000012 */
[----:B------:R-:W-:Y:S06]  /*0360*/  BRA `(.L_x_1739) ;  /* 0x0000000c008c7947 */ /* 0x000fec0003800000 */
.L_x_1740:
[----:B------:R-:W2:Y:S02]  /*0370*/  LDG.E.U16 R4, desc[UR36][R4.64] ;  /* 0x0000002404047981 */ /* 0x000ea4000c1e1500 */
[----:B--2---:R-:W0:Y:S02]  /*0380*/  I2F.S16 R0, R4 ;  /* 0x0000000400007306 */ /* 0x004e240000101400 */
[----:B0-----:R-:W-:-:S04]  /*0390*/  F2FP.BF16.F32.PACK_AB R0, RZ, R0 ;  /* 0x00000000ff00723e */ /* 0x001fc800000010ff */
[----:B------:R-:W-:Y:S01]  /*03a0*/  PRMT R18, R0, 0x7610, R18 ;  /* 0x0000761000127816 */ /* 0x000fe20000000012 */
[----:B------:R-:W-:Y:S06]  /*03b0*/  BRA `(.L_x_1739) ;  /* 0x0000000c00787947 */ /* 0x000fec0003800000 */
.L_x_1735:
        /* <DEDUP_REMOVED lines=9> */
.L_x_1743:
[----:B------:R-:W2:Y:S02]  /*0450*/  LDG.E.U16 R0, desc[UR36][R4.64] ;  /* 0x0000002404007981 */ /* 0x000ea4000c1e1500 */
[----:B--2---:R-:W-:-:S05]  /*0460*/  HADD2.F32 R0, -RZ, R0.H0_H0 ;  /* 0x20000000ff007230 */ /* 0x004fca0000004100 */
[----:B------:R-:W-:-:S04]  /*0470*/  F2FP.BF16.F32.PACK_AB R0, RZ, R0 ;  /* 0x00000000ff00723e */ /* 0x000fc800000010ff */
[----:B------:R-:W-:Y:S01]  /*0480*/  PRMT R18, R0, 0x7610, R18 ;  /* 0x0000761000127816 */ /* 0x000fe20000000012 */
[----:B------:R-:W-:Y:S06]  /*0490*/  BRA `(.L_x_1739) ;  /* 0x0000000c00407947 */ /* 0x000fec0003800000 */
.L_x_1742:
        /* <DEDUP_REMOVED lines=9> */
.L_x_1745:
[----:B------:R-:W2:Y:S02]  /*0530*/  LDG.E.U16 R4, desc[UR36][R4.64] ;  /* 0x0000002404047981 */ /* 0x000ea4000c1e1500 */
[----:B--2---:R-:W-:-:S05]  /*0540*/  HADD2.F32 R0, -RZ, R4.H0_H0 ;  /* 0x20000004ff007230 */ /* 0x004fca0000004100 */
[----:B------:R-:W-:-:S04]  /*0550*/  F2FP.BF16.F32.PACK_AB R0, RZ, R0 ;  /* 0x00000000ff00723e */ /* 0x000fc800000010ff */
[----:B------:R-:W-:Y:S01]  /*0560*/  PRMT R18, R0, 0x7610, R18 ;  /* 0x0000761000127816 */ /* 0x000fe20000000012 */
[----:B------:R-:W-:Y:S06]  /*0570*/  BRA `(.L_x_1739) ;  /* 0x0000000c00087947 */ /* 0x000fec0003800000 */
.L_x_1744:
        /* <DEDUP_REMOVED lines=9> */
.L_x_1734:
        /* <DEDUP_REMOVED lines=14> */
.L_x_1748:
        /* <DEDUP_REMOVED lines=9> */
.L_x_1747:
        /* <DEDUP_REMOVED lines=28> */
.L_x_1750:
        /* <DEDUP_REMOVED lines=16> */
.L_x_1749:
[----:B------:R0:W5:Y:S01]  /*0a40*/  LDG.E.U16 R18, desc[UR36][R4.64] ;  /* 0x0000002404127981 */ /* 0x000162000c1e1500 */
[----:B------:R-:W-:Y:S05]  /*0a50*/  BRA `(.L_x_1739) ;  /* 0x0000000400d07947 */ /* 0x000fea0003800000 */
.L_x_1746:
        /* <DEDUP_REMOVED lines=13> */
.L_x_1753:
        /* <DEDUP_REMOVED lines=21> */
.L_x_1757:
[----:B------:R-:W-:Y:S05]  /*0c80*/  BSYNC B1 ;  /* 0x0000000000017941 */ /* 0x000fea0003800000 */
.L_x_1756:
[----:B------:R-:W-:Y:S01]  /*0c90*/  LEA R5, R0, 0x3b800000, 0x17 ;  /* 0x3b80000000057811 */ /* 0x000fe200078eb8ff */
[----:B------:R-:W-:-:S05]  /*0ca0*/  IMAD.SHL.U32 R0, R3, 0x100000, RZ ;  /* 0x0010000003007824 */ /* 0x000fca00078e00ff */
[----:B------:R-:W-:-:S07]  /*0cb0*/  LOP3.LUT R0, R5, R0, R6, 0xfe, !PT ;  /* 0x0000000005007212 */ /* 0x000fce00078efe06 */
.L_x_1755:
[----:B------:R-:W-:Y:S05]  /*0cc0*/  BSYNC B0 ;  /* 0x0000000000007941 */ /* 0x000fea0003800000 */
.L_x_1754:
[----:B------:R-:W-:-:S04]  /*0cd0*/  F2FP.BF16.F32.PACK_AB R0, RZ, R0 ;  /* 0x00000000ff00723e */ /* 0x000fc800000010ff */
[----:B------:R-:W-:Y:S01]  /*0ce0*/  PRMT R18, R0, 0x7610, R18 ;  /* 0x0000761000127816 */ /* 0x000fe20000000012 */
[----:B------:R-:W-:Y:S06]  /*0cf0*/  BRA `(.L_x_1739) ;  /* 0x0000000400287947 */ /* 0x000fec0003800000 */
.L_x_1752:
        /* <DEDUP_REMOVED lines=21> */
.L_x_1761:
[----:B------:R-:W-:Y:S05]  /*0e50*/  BSYNC B1 ;  /* 0x0000000000017941 */ /* 0x000fea0003800000 */
.L_x_1760:
[----:B------:R-:W-:Y:S01]  /*0e60*/  LEA R5, R0, 0x37800000, 0x17 ;  /* 0x3780000000057811 */ /* 0x000fe200078eb8ff */
[----:B------:R-:W-:-:S05]  /*0e70*/  IMAD.SHL.U32 R0, R3, 0x200000, RZ ;  /* 0x0020000003007824 */ /* 0x000fca00078e00ff */
[----:B------:R-:W-:-:S07]  /*0e80*/  LOP3.LUT R0, R5, R0, R6, 0xfe, !PT ;  /* 0x0000000005007212 */ /* 0x000fce00078efe06 */
.L_x_1759:
[----:B------:R-:W-:Y:S05]  /*0e90*/  BSYNC B0 ;  /* 0x0000000000007941 */ /* 0x000fea0003800000 */
.L_x_1758:
[----:B------:R-:W-:-:S04]  /*0ea0*/  F2FP.BF16.F32.PACK_AB R0, RZ, R0 ;  /* 0x00000000ff00723e */ /* 0x000fc800000010ff */
[----:B------:R-:W-:Y:S01]  /*0eb0*/  PRMT R18, R0, 0x7610, R18 ;  /* 0x0000761000127816 */ /* 0x000fe20000000012 */
[----:B------:R-:W-:Y:S06]  /*0ec0*/  BRA `(.L_x_1739) ;  /* 0x0000000000b47947 */ /* 0x000fec0003800000 */
.L_x_1751:
        /* <DEDUP_REMOVED lines=14> */
.L_x_1765:
[----:B------:R-:W-:Y:S05]  /*0fb0*/  BSYNC B0 ;  /* 0x0000000000007941 */ /* 0x000fea0003800000 */
.L_x_1764:
[----:B------:R-:W-:-:S04]  /*0fc0*/  F2FP.BF16.F32.PACK_AB R0, RZ, R0 ;  /* 0x00000000ff00723e */ /* 0x000fc800000010ff */
[----:B------:R-:W-:Y:S01]  /*0fd0*/  PRMT R18, R0, 0x7610, R18 ;  /* 0x0000761000127816 */ /* 0x000fe20000000012 */
[----:B------:R-:W-:Y:S06]  /*0fe0*/  BRA `(.L_x_1739) ;  /* 0x00000000006c7947 */ /* 0x000fec0003800000 */
.L_x_1738:
        /* <DEDUP_REMOVED lines=16> */
.L_x_1766:
[----:B------:R-:W-:Y:S01]  /*10f0*/  PRMT R18, RZ, 0x7610, R18 ;  /* 0x00007610ff127816 */ /* 0x000fe20000000012 */
[----:B------:R-:W-:Y:S06]  /*1100*/  BRA `(.L_x_1739) ;  /* 0x0000000000247947 */ /* 0x000fec0003800000 */
.L_x_1763:
[----:B------:R-:W2:Y:S02]  /*1110*/  LDG.E.64 R4, desc[UR36][R4.64] ;  /* 0x0000002404047981 */ /* 0x000ea4000c1e1b00 */
[----:B--2---:R-:W0:Y:S02]  /*1120*/  I2F.U64 R0, R4 ;  /* 0x0000000400007312 */ /* 0x004e240000301000 */
[----:B0-----:R-:W-:-:S04]  /*1130*/  F2FP.BF16.F32.PACK_AB R0, RZ, R0 ;  /* 0x00000000ff00723e */ /* 0x001fc800000010ff */
[----:B------:R-:W-:Y:S01]  /*1140*/  PRMT R18, R0, 0x7610, R18 ;  /* 0x0000761000127816 */ /* 0x000fe20000000012 */
[----:B------:R-:W-:Y:S06]  /*1150*/  BRA `(.L_x_1739) ;  /* 0x0000000000107947 */ /* 0x000fec0003800000 */
.L_x_1762:
[----:B------:R-:W2:Y:S02]  /*1160*/  LDG.E R4, desc[UR36][R4.64] ;  /* 0x0000002404047981 */ /* 0x000ea4000c1e1900 */
[----:B--2---:R-:W-:-:S04]  /*1170*/  I2FP.F32.U32 R0, R4 ;  /* 0x0000000400007245 */ /* 0x004fc80000201000 */
[----:B------:R-:W-:-:S04]  /*1180*/  F2FP.BF16.F32.PACK_AB R0, RZ, R0 ;  /* 0x00000000ff00723e */ /* 0x000fc800000010ff */
[----:B------:R-:W-:-:S07]  /*1190*/  PRMT R18, R0, 0x7610, R18 ;  /* 0x0000761000127816 */ /* 0x000fce0000000012 */
.L_x_1739:
[----:B------:R-:W1:Y:S02]  /*11a0*/  S2R R23, SR_TID.X ;  /* 0x0000000000177919 */ /* 0x000e640000002100 */
[----:B-1----:R-:W-:-:S07]  /*11b0*/  VIADD R23, R23, 0x80 ;  /* 0x0000008017177836 */ /* 0x002fce0000000000 */
.L_x_1733:
[----:B------:R-:W-:Y:S05]  /*11c0*/  BSYNC B6 ;  /* 0x0000000000067941 */ /* 0x000fea0003800000 */
.L_x_1732:
        /* <DEDUP_REMOVED lines=26> */
.L_x_1772:
[----:B------:R-:W2:Y:S02]  /*1370*/  LDG.E.U8 R4, desc[UR36][R4.64] ;  /* 0x0000002404047981 */ /* 0x000ea4000c1e1100 */
[----:B--2---:R-:W-:-:S04]  /*1380*/  I2FP.F32.U32 R0, R4 ;  /* 0x0000000400007245 */ /* 0x004fc80000201000 */
[----:B------:R-:W-:-:S04]  /*1390*/  F2FP.BF16.F32.PACK_AB R0, RZ, R0 ;  /* 0x00000000ff00723e */ /* 0x000fc800000010ff */
[----:B------:R-:W-:Y:S01]  /*13a0*/  PRMT R17, R0, 0x7610, R17 ;  /* 0x0000761000117816 */ /* 0x000fe20000000011 */
[----:B------:R-:W-:Y:S06]  /*13b0*/  BRA `(.L_x_1774) ;  /* 0x0000000c00c87947 */ /* 0x000fec0003800000 */
.L_x_1771:
        /* <DEDUP_REMOVED lines=11> */
.L_x_1776:
[----:B------:R-:W2:Y:S02]  /*1470*/  LDG.E R4, desc[UR36][R4.64] ;  /* 0x0000002404047981 */ /* 0x000ea4000c1e1900 */
[----:B--2---:R-:W-:-:S04]  /*1480*/  I2FP.F32.S32 R0, R4 ;  /* 0x0000000400007245 */ /* 0x004fc80000201400 */
[----:B------:R-:W-:-:S04]  /*1490*/  F2FP.BF16.F32.PACK_AB R0, RZ, R0 ;  /* 0x00000000ff00723e */ /* 0x000fc800000010ff */
[----:B------:R-:W-:Y:S01]  /*14a0*/  PRMT R17, R0, 0x7610, R17 ;  /* 0x0000761000117816 */ /* 0x000fe20000000011 */
[----:B------:R-:W-:Y:S06]  /*14b0*/  BRA `(.L_x_1774) ;  /* 0x0000000c00887947 */ /* 0x000fec0003800000 */
.L_x_1775:
[----:B------:R-:W2:Y:S02]  /*14c0*/  LDG.E.U16 R4, desc[UR36][R4.64] ;  /* 0x0000002404047981 */ /* 0x000ea4000c1e1500 */
[----:B--2---:R-:W0:Y:S02]  /*14d0*/  I2F.S16 R0, R4 ;  /* 0x0000000400007306 */ /* 0x004e240000101400 */
[----:B0-----:R-:W-:-:S04]  /*14e0*/  F2FP.BF16.F32.PACK_AB R0, RZ, R0 ;  /* 0x00000000ff00723e */ /* 0x001fc800000010ff */
[----:B------:R-:W-:Y:S01]  /*14f0*/  PRMT R17, R0, 0x7610, R17 ;  /* 0x0000761000117816 */ /* 0x000fe20000000011 */
[----:B------:R-:W-:Y:S06]  /*1500*/  BRA `(.L_x_1774) ;  /* 0x0000000c00747947 */ /* 0x000fec0003800000 */
.L_x_1770:
        /* <DEDUP_REMOVED lines=9> */
.L_x_1778:
[----:B------:R-:W2:Y:S02]  /*15a0*/  LDG.E.U16 R0, desc[UR36][R4.64] ;  /* 0x0000002404007981 */ /* 0x000ea4000c1e1500 */
[----:B--2---:R-:W-:-:S05]  /*15b0*/  HADD2.F32 R0, -RZ, R0.H0_H0 ;  /* 0x20000000ff007230 */ /* 0x004fca0000004100 */
[----:B------:R-:W-:-:S04]  /*15c0*/  F2FP.BF16.F32.PACK_AB R0, RZ, R0 ;  /* 0x00000000ff00723e */ /* 0x000fc800000010ff */
[----:B------:R-:W-:Y:S01]  /*15d0*/  PRMT R17, R0, 0x7610, R17 ;  /* 0x0000761000117816 */ /* 0x000fe20000000011 */
[----:B------:R-:W-:Y:S06]  /*15e0*/  BRA `(.L_x_1774) ;  /* 0x0000000c003c7947 */ /* 0x000fec0003800000 */
.L_x_1777:
        /* <DEDUP_REMOVED lines=9> */
.L_x_1780:
[----:B------:R-:W2:Y:S02]  /*1680*/  LDG.E.U16 R4, desc[UR36][R4.64] ;  /* 0x0000002404047981 */ /* 0x000ea4000c1e1500 */
[----:B--2---:R-:W-:-:S05]  /*1690*/  HADD2.F32 R0, -RZ, R4.H0_H0 ;  /* 0x20000004ff007230 */ /* 0x004fca0000004100 */
[----:B------:R-:W-:-:S04]  /*16a0*/  F2FP.BF16.F32.PACK_AB R0, RZ, R0 ;  /* 0x00000000ff00723e */ /* 0x000fc800000010ff */
[----:B------:R-:W-:Y:S01]  /*16b0*/  PRMT R17, R0, 0x7610, R17 ;  /* 0x0000761000117816 */ /* 0x000fe20000000011 */
[----:B------:R-:W-:Y:S06]  /*16c0*/  BRA `(.L_x_1774) ;  /* 0x0000000c00047947 */ /* 0x000fec0003800000 */
.L_x_1779:
        /* <DEDUP_REMOVED lines=9> */
.L_x_1769:
        /* <DEDUP_REMOVED lines=14> */
.L_x_1783:
        /* <DEDUP_REMOVED lines=9> */
.L_x_1782:
        /* <DEDUP_REMOVED lines=28> */
.L_x_1785:
        /* <DEDUP_REMOVED lines=15> */
.L_x_1784:
[----:B------:R0:W5:Y:S01]  /*1b80*/  LDG.E.U16 R17, desc[UR36][R4.64] ;  /* 0x0000002404117981 */ /* 0x000162000c1e1500 */
[----:B------:R-:W-:Y:S05]  /*1b90*/  BRA `(.L_x_1774) ;  /* 0x0000000400d07947 */ /* 0x000fea0003800000 */
.L_x_1781:
        /* <DEDUP_REMOVED lines=13> */
.L_x_1788:
        /* <DEDUP_REMOVED lines=21> */
.L_x_1792:
[----:B------:R-:W-:Y:S05]  /*1dc0*/  BSYNC B1 ;  /* 0x0000000000017941 */ /* 0x000fea0003800000 */
.L_x_1791:
[----:B------:R-:W-:Y:S01]  /*1dd0*/  LEA R5, R0, 0x3b800000, 0x17 ;  /* 0x3b80000000057811 */ /* 0x000fe200078eb8ff */
[----:B------:R-:W-:-:S05]  /*1de0*/  IMAD.SHL.U32 R0, R3, 0x100000, RZ ;  /* 0x0010000003007824 */ /* 0x000fca00078e00ff */
[----:B------:R-:W-:-:S07]  /*1df0*/  LOP3.LUT R0, R5, R0, R6, 0xfe, !PT ;  /* 0x0000000005007212 */ /* 0x000fce00078efe06 */
.L_x_1790:
[----:B------:R-:W-:Y:S05]  /*1e00*/  BSYNC B0 ;  /* 0x0000000000007941 */ /* 0x000fea0003800000 */
.L_x_1789:
[----:B------:R-:W-:-:S04]  /*1e10*/  F2FP.BF16.F32.PACK_AB R0, RZ, R0 ;  /* 0x00000000ff00723e */ /* 0x000fc800000010ff */
[----:B------:R-:W-:Y:S01]  /*1e20*/  PRMT R17, R0, 0x7610, R17 ;  /* 0x0000761000117816 */ /* 0x000fe20000000011 */
[----:B------:R-:W-:Y:S06]  /*1e30*/  BRA `(.L_x_1774) ;  /* 0x0000000400287947 */ /* 0x000fec0003800000 */
.L_x_1787:
        /* <DEDUP_REMOVED lines=21> */
.L_x_1796:
[----:B------:R-:W-:Y:S05]  /*1f90*/  BSYNC B1 ;  /* 0x0000000000017941 */ /* 0x000fea0003800000 */
.L_x_1795:
[----:B------:R-:W-:Y:S01]  /*1fa0*/  LEA R5, R0, 0x37800000, 0x17 ;  /* 0x3780000000057811 */ /* 0x000fe200078eb8ff */
[----:B------:R-:W-:-:S05]  /*1fb0*/  IMAD.SHL.U32 R0, R3, 0x200000, RZ ;  /* 0x0020000003007824 */ /* 0x000fca00078e00ff */
[----:B------:R-:W-:-:S07]  /*1fc0*/  LOP3.LUT R0, R5, R0, R6, 0xfe, !PT ;  /* 0x0000000005007212 */ /* 0x000fce00078efe06 */
.L_x_1794:
[----:B------:R-:W-:Y:S05]  /*1fd0*/  BSYNC B0 ;  /* 0x0000000000007941 */ /* 0x000fea0003800000 */
.L_x_1793:
[----:B------:R-:W-:-:S04]  /*1fe0*/  F2FP.BF16.F32.PACK_AB R0, RZ, R0 ;  /* 0x00000000ff00723e */ /* 0x000fc800000010ff */
[----:B------:R-:W-:Y:S01]  /*1ff0*/  PRMT R17, R0, 0x7610, R17 ;  /* 0x0000761000117816 */ /* 0x000fe20000000011 */
[----:B------:R-:W-:Y:S06]  /*2000*/  BRA `(.L_x_1774) ;  /* 0x0000000000b47947 */ /* 0x000fec0003800000 */
.L_x_1786:
        /* <DEDUP_REMOVED lines=14> */
.L_x_1800:
[----:B------:R-:W-:Y:S05]  /*20f0*/  BSYNC B0 ;  /* 0x0000000000007941 */ /* 0x000fea0003800000 */
.L_x_1799:
[----:B------:R-:W-:-:S04]  /*2100*/  F2FP.BF16.F32.PACK_AB R0, RZ, R0 ;  /* 0x00000000ff00723e */ /* 0x000fc800000010ff */
[----:B------:R-:W-:Y:S01]  /*2110*/  PRMT R17, R0, 0x7610, R17 ;  /* 0x0000761000117816 */ /* 0x000fe20000000011 */
[----:B------:R-:W-:Y:S06]  /*2120*/  BRA `(.L_x_1774) ;  /* 0x00000000006c7947 */ /* 0x000fec0003800000 */
.L_x_1773:
        /* <DEDUP_REMOVED lines=16> */
.L_x_1801:
[----:B------:R-:W-:Y:S01]  /*2230*/  PRMT R17, RZ, 0x7610, R17 ;  /* 0x00007610ff117816 */ /* 0x000fe20000000011 */
[----:B------:R-:W-:Y:S06]  /*2240*/  BRA `(.L_x_1774) ;  /* 0x0000000000247947 */ /* 0x000fec0003800000 */
.L_x_1798:
[----:B------:R-:W2:Y:S02]  /*2250*/  LDG.E.64 R4, desc[UR36][R4.64] ;  /* 0x0000002404047981 */ /* 0x000ea4000c1e1b00 */
[----:B--2---:R-:W0:Y:S02]  /*2260*/  I2F.U64 R0, R4 ;  /* 0x0000000400007312 */ /* 0x004e240000301000 */
[----:B0-----:R-:W-:-:S04]  /*2270*/  F2FP.BF16.F32.PACK_AB R0, RZ, R0 ;  /* 0x00000000ff00723e */ /* 0x001fc800000010ff */
[----:B------:R-:W-:Y:S01]  /*2280*/  PRMT R17, R0, 0x7610, R17 ;  /* 0x0000761000117816 */ /* 0x000fe20000000011 */
[----:B------:R-:W-:Y:S06]  /*2290*/  BRA `(.L_x_1774) ;  /* 0x0000000000107947 */ /* 0x000fec0003800000 */
.L_x_1797:
[----:B------:R-:W2:Y:S02]  /*22a0*/  LDG.E R4, desc[UR36][R4.64] ;  /* 0x0000002404047981 */ /* 0x000ea4000c1e1900 */
[----:B--2---:R-:W-:-:S04]  /*22b0*/  I2FP.F32.U32 R0, R4 ;  /* 0x0000000400007245 */ /* 0x004fc80000201000 */
[----:B------:R-:W-:-:S04]  /*22c0*/  F2FP.BF16.F32.PACK_AB R0, RZ, R0 ;  /* 0x00000000ff00723e */ /* 0x000fc800000010ff */
[----:B------:R-:W-:-:S07]  /*22d0*/  PRMT R17, R0, 0x7610, R17 ;  /* 0x0000761000117816 */ /* 0x000fce0000000011 */
.L_x_1774:
[----:B------:R-:W-:-:S07]  /*22e0*/  VIADD R23, R23, 0x80 ;  /* 0x0000008017177836 */ /* 0x000fce0000000000 */
.L_x_1768:
[----:B------:R-:W-:Y:S05]  /*22f0*/  BSYNC B6 ;  /* 0x0000000000067941 */ /* 0x000fea0003800000 */
.L_x_1767:
        /* <DEDUP_REMOVED lines=28> */
.L_x_1807:
[----:B------:R-:W2:Y:S02]  /*24c0*/  LDG.E.U8 R4, desc[UR36][R4.64] ;  /* 0x0000002404047981 */ /* 0x000ea4000c1e1100 */
[----:B--2---:R-:W-:-:S04]  /*24d0*/  I2FP.F32.U32 R0, R4 ;  /* 0x0000000400007245 */ /* 0x004fc80000201000 */
[----:B------:R-:W-:-:S04]  /*24e0*/  F2FP.BF16.F32.PACK_AB R0, RZ, R0 ;  /* 0x00000000ff00723e */ /* 0x000fc800000010ff */
[----:B------:R-:W-:Y:S01]  /*24f0*/  PRMT R24, R0, 0x7610, R24 ;  /* 0x0000761000187816 */ /* 0x000fe20000000018 */
[----:B------:R-:W-:Y:S06]  /*2500*/  BRA `(.L_x_1809) ;  /* 0x0000000c00c87947 */ /* 0x000fec0003800000 */
.L_x_1806:
        /* <DEDUP_REMOVED lines=11> */
.L_x_1811:
[----:B------:R-:W2:Y:S02]  /*25c0*/  LDG.E R4, desc[UR36][R4.64] ;  /* 0x0000002404047981 */ /* 0x000ea4000c1e1900 */
[----:B--2---:R-:W-:-:S04]  /*25d0*/  I2FP.F32.S32 R0, R4 ;  /* 0x0000000400007245 */ /* 0x004fc80000201400 */
[----:B------:R-:W-:-:S04]  /*25e0*/  F2FP.BF16.F32.PACK_AB R0, RZ, R0 ;  /* 0x00000000ff00723e */ /* 0x000fc800000010ff */
[----:B------:R-:W-:Y:S01]  /*25f0*/  PRMT R24, R0, 0x7610, R24 ;  /* 0x0000761000187816 */ /* 0x000fe20000000018 */
[----:B------:R-:W-:Y:S06]  /*2600*/  BRA `(.L_x_1809) ;  /* 0x0000000c00887947 */ /* 0x000fec0003800000 */
.L_x_1810:
[----:B------:R-:W2:Y:S02]  /*2610*/  LDG.E.U16 R4, desc[UR36][R4.64] ;  /* 0x0000002404047981 */ /* 0x000ea4000c1e1500 */
[----:B--2---:R-:W0:Y:S02]  /*2620*/  I2F.S16 R0, R4 ;  /* 0x0000000400007306 */ /* 0x004e240000101400 */
[----:B0-----:R-:W-:-:S04]  /*2630*/  F2FP.BF16.F32.PACK_AB R0, RZ, R0 ;  /* 0x00000000ff00723e */ /* 0x001fc800000010ff */
[----:B------:R-:W-:Y:S01]  /*2640*/  PRMT R24, R0, 0x7610, R24 ;  /* 0x0000761000187816 */ /* 0x000fe20000000018 */
[----:B------:R-:W-:Y:S06]  /*2650*/  BRA `(.L_x_1809) ;  /* 0x0000000c00747947 */ /* 0x000fec0003800000 */
.L_x_1805:
        /* <DEDUP_REMOVED lines=9> */
.L_x_1813:
[----:B------:R-:W2:Y:S02]  /*26f0*/  LDG.E.U16 R0, desc[UR36][R4.64] ;  /* 0x0000002404007981 */ /* 0x000ea4000c1e1500 */
[----:B--2---:R-:W-:-:S05]  /*2700*/  HADD2.F32 R0, -RZ, R0.H0_H0 ;  /* 0x20000000ff007230 */ /* 0x004fca0000004100 */
[----:B------:R-:W-:-:S04]  /*2710*/  F2FP.BF16.F32.PACK_AB R0, RZ, R0 ;  /* 0x00000000ff00723e */ /* 0x000fc800000010ff */
[----:B------:R-:W-:Y:S01]  /*2720*/  PRMT R24, R0, 0x7610, R24 ;  /* 0x0000761000187816 */ /* 0x000fe20000000018 */
[----:B------:R-:W-:Y:S06]  /*2730*/  BRA `(.L_x_1809) ;  /* 0x0000000c003c7947 */ /* 0x000fec0003800000 */
.L_x_1812:
        /* <DEDUP_REMOVED lines=9> */
.L_x_1815:
[----:B------:R-:W2:Y:S02]  /*27d0*/  LDG.E.U16 R4, desc[UR36][R4.64] ;  /* 0x0000002404047981 */ /* 0x000ea4000c1e1500 */
[----:B--2---:R-:W-:-:S05]  /*27e0*/  HADD2.F32 R0, -RZ, R4.H0_H0 ;  /* 0x20000004ff007230 */ /* 0x004fca0000004100 */
[----:B------:R-:W-:-:S04]  /*27f0*/  F2FP.BF16.F32.PACK_AB R0, RZ, R0 ;  /* 0x00000000ff00723e */ /* 0x000fc800000010ff */
[----:B------:R-:W-:Y:S01]  /*2800*/  PRMT R24, R0, 0x7610, R24 ;  /* 0x0000761000187816 */ /* 0x000fe20000000018 */
[----:B------:R-:W-:Y:S06]  /*2810*/  BRA `(.L_x_1809) ;  /* 0x0000000c00047947 */ /* 0x000fec0003800000 */
.L_x_1814:
        /* <DEDUP_REMOVED lines=9> */
.L_x_1804:
        /* <DEDUP_REMOVED lines=14> */
.L_x_1818:
        /* <DEDUP_REMOVED lines=9> */
.L_x_1817:
        /* <DEDUP_REMOVED lines=28> */
.L_x_1820:
        /* <DEDUP_REMOVED lines=15> */
.L_x_1819:
[----:B------:R0:W5:Y:S01]  /*2cd0*/  LDG.E.U16 R24, desc[UR36][R4.64] ;  /* 0x0000002404187981 */ /* 0x000162000c1e1500 */
[----:B------:R-:W-:Y:S05]  /*2ce0*/  BRA `(.L_x_1809) ;  /* 0x0000000400d07947 */ /* 0x000fea0003800000 */
.L_x_1816:
        /* <DEDUP_REMOVED lines=13> */
.L_x_1823:
        /* <DEDUP_REMOVED lines=21> */
.L_x_1827:
[----:B------:R-:W-:Y:S05]  /*2f10*/  BSYNC B1 ;  /* 0x0000000000017941 */ /* 0x000fea0003800000 */
.L_x_1826:
[----:B------:R-:W-:Y:S01]  /*2f20*/  LEA R5, R0, 0x3b800000, 0x17 ;  /* 0x3b80000000057811 */ /* 0x000fe200078eb8ff */
[----:B------:R-:W-:-:S05]  /*2f30*/  IMAD.SHL.U32 R0, R3, 0x100000, RZ ;  /* 0x0010000003007824 */ /* 0x000fca00078e00ff */
[----:B------:R-:W-:-:S07]  /*2f40*/  LOP3.LUT R0, R5, R0, R6, 0xfe, !PT ;  /* 0x0000000005007212 */ /* 0x000fce00078efe06 */
.L_x_1825:
[----:B------:R-:W-:Y:S05]  /*2f50*/  BSYNC B0 ;  /* 0x0000000000007941 */ /* 0x000fea0003800000 */
.L_x_1824:
[----:B------:R-:W-:-:S04]  /*2f60*/  F2FP.BF16.F32.PACK_AB R0, RZ, R0 ;  /* 0x00000000ff00723e */ /* 0x000fc800000010ff */
[----:B------:R-:W-:Y:S01]  /*2f70*/  PRMT R24, R0, 0x7610, R24 ;  /* 0x0000761000187816 */ /* 0x000fe20000000018 */
[----:B------:R-:W-:Y:S06]  /*2f80*/  BRA `(.L_x_1809) ;  /* 0x0000000400287947 */ /* 0x000fec0003800000 */
.L_x_1822:
        /* <DEDUP_REMOVED lines=21> */
.L_x_1831:
[----:B------:R-:W-:Y:S05]  /*30e0*/  BSYNC B1 ;  /* 0x0000000000017941 */ /* 0x000fea0003800000 */
.L_x_1830:
[----:B------:R-:W-:Y:S01]  /*30f0*/  LEA R5, R0, 0x37800000, 0x17 ;  /* 0x3780000000057811 */ /* 0x000fe200078eb8ff */
[----:B------:R-:W-:-:S05]  /*3100*/  IMAD.SHL.U32 R0, R3, 0x200000, RZ ;  /* 0x0020000003007824 */ /* 0x000fca00078e00ff */
[----:B------:R-:W-:-:S07]  /*3110*/  LOP3.LUT R0, R5, R0, R6, 0xfe, !PT ;  /* 0x0000000005007212 */ /* 0x000fce00078efe06 */
.L_x_1829:
[----:B------:R-:W-:Y:S05]  /*3120*/  BSYNC B0 ;  /* 0x0000000000007941 */ /* 0x000fea0003800000 */
.L_x_1828:
[----:B------:R-:W-:-:S04]  /*3130*/  F2FP.BF16.F32.PACK_AB R0, RZ, R0 ;  /* 0x00000000ff00723e */ /* 0x000fc800000010ff */
[----:B------:R-:W-:Y:S01]  /*3140*/  PRMT R24, R0, 0x7610, R24 ;  /* 0x0000761000187816 */ /* 0x000fe20000000018 */
[----:B------:R-:W-:Y:S06]  /*3150*/  BRA `(.L_x_1809) ;  /* 0x0000000000b47947 */ /* 0x000fec0003800000 */
.L_x_1821:
        /* <DEDUP_REMOVED lines=14> */
.L_x_1835:
[----:B------:R-:W-:Y:S05]  /*3240*/  BSYNC B0 ;  /* 0x0000000000007941 */ /* 0x000fea0003800000 */
.L_x_1834:
[----:B------:R-:W-:-:S04]  /*3250*/  F2FP.BF16.F32.PACK_AB R0, RZ, R0 ;  /* 0x00000000ff00723e */ /* 0x000fc800000010ff */
[----:B------:R-:W-:Y:S01]  /*3260*/  PRMT R24, R0, 0x7610, R24 ;  /* 0x0000761000187816 */ /* 0x000fe20000000018 */
[----:B------:R-:W-:Y:S06]  /*3270*/  BRA `(.L_x_1809) ;  /* 0x00000000006c7947 */ /* 0x000fec0003800000 */
.L_x_1808:
        /* <DEDUP_REMOVED lines=16> */
.L_x_1836:
[----:B------:R-:W-:Y:S01]  /*3380*/  PRMT R24, RZ, 0x7610, R24 ;  /* 0x00007610ff187816 */ /* 0x000fe20000000018 */
[----:B------:R-:W-:Y:S06]  /*3390*/  BRA `(.L_x_1809) ;  /* 0x0000000000247947 */ /* 0x000fec0003800000 */
.L_x_1833:
[----:B------:R-:W2:Y:S02]  /*33a0*/  LDG.E.64 R4, desc[UR36][R4.64] ;  /* 0x0000002404047981 */ /* 0x000ea4000c1e1b00 */
[----:B--2---:R-:W0:Y:S02]  /*33b0*/  I2F.U64 R0, R4 ;  /* 0x0000000400007312 */ /* 0x004e240000301000 */
[----:B0-----:R-:W-:-:S04]  /*33c0*/  F2FP.BF16.F32.PACK_AB R0, RZ, R0 ;  /* 0x00000000ff00723e */ /* 0x001fc800000010ff */
[----:B------:R-:W-:Y:S01]  /*33d0*/  PRMT R24, R0, 0x7610, R24 ;  /* 0x0000761000187816 */ /* 0x000fe20000000018 */
[----:B------:R-:W-:Y:S06]  /*33e0*/  BRA `(.L_x_1809) ;  /* 0x0000000000107947 */ /* 0x000fec0003800000 */
.L_x_1832:
[----:B------:R-:W2:Y:S02]  /*33f0*/  LDG.E R4, desc[UR36][R4.64] ;  /* 0x0000002404047981 */ /* 0x000ea4000c1e1900 */
[----:B--2---:R-:W-:-:S04]  /*3400*/  I2FP.F32.U32 R0, R4 ;  /* 0x0000000400007245 */ /* 0x004fc80000201000 */
[----:B------:R-:W-:-:S04]  /*3410*/  F2FP.BF16.F32.PACK_AB R0, RZ, R0 ;  /* 0x00000000ff00723e */ /* 0x000fc800000010ff */
[----:B------:R-:W-:-:S07]  /*3420*/  PRMT R24, R0, 0x7610, R24 ;  /* 0x0000761000187816 */ /* 0x000fce0000000018 */
.L_x_1809:
[----:B------:R-:W-:-:S07]  /*3430*/  VIADD R23, R23, 0x80 ;  /* 0x0000008017177836 */ /* 0x000fce0000000000 */
.L_x_1803:
[----:B------:R-:W-:Y:S05]  /*3440*/  BSYNC B6 ;  /* 0x0000000000067941 */ /* 0x000fea0003800000 */
.L_x_1802:
        /* <DEDUP_REMOVED lines=25> */
.L_x_1842:
[----:B------:R-:W2:Y:S02]  /*35e0*/  LDG.E.U8 R4, desc[UR36][R4.64] ;  /* 0x0000002404047981 */ /* 0x000ea4000c1e1100 */
[----:B--2---:R-:W-:-:S04]  /*35f0*/  I2FP.F32.U32 R0, R4 ;  /* 0x0000000400007245 */ /* 0x004fc80000201000 */
[----:B------:R-:W-:-:S04]  /*3600*/  F2FP.BF16.F32.PACK_AB R0, RZ, R0 ;  /* 0x00000000ff00723e */ /* 0x000fc800000010ff */
[----:B------:R-:W-:Y:S01]  /*3610*/  PRMT R19, R0, 0x7610, R19 ;  /* 0x0000761000137816 */ /* 0x000fe20000000013 */
[----:B------:R-:W-:Y:S06]  /*3620*/  BRA `(.L_x_1838) ;  /* 0x0000000c00c87947 */ /* 0x000fec0003800000 */
.L_x_1841:
        /* <DEDUP_REMOVED lines=11> */
.L_x_1845:
[----:B------:R-:W2:Y:S02]  /*36e0*/  LDG.E R4, desc[UR36][R4.64] ;  /* 0x0000002404047981 */ /* 0x000ea4000c1e1900 */
[----:B--2---:R-:W-:-:S04]  /*36f0*/  I2FP.F32.S32 R0, R4 ;  /* 0x0000000400007245 */ /* 0x004fc80000201400 */
[----:B------:R-:W-:-:S04]  /*3700*/  F2FP.BF16.F32.PACK_AB R0, RZ, R0 ;  /* 0x00000000ff00723e */ /* 0x000fc800000010ff */
[----:B------:R-:W-:Y:S01]  /*3710*/  PRMT R19, R0, 0x7610, R19 ;  /* 0x0000761000137816 */ /* 0x000fe20000000013 */
[----:B------:R-:W-:Y:S06]  /*3720*/  BRA `(.L_x_1838) ;  /* 0x0000000c00887947 */ /* 0x000fec0003800000 */
.L_x_1844:
[----:B------:R-:W2:Y:S02]  /*3730*/  LDG.E.U16 R4, desc[UR36][R4.64] ;  /* 0x0000002404047981 */ /* 0x000ea4000c1e1500 */
[----:B--2---:R-:W0:Y:S02]  /*3740*/  I2F.S16 R0, R4 ;  /* 0x0000000400007306 */ /* 0x004e240000101400 */
[----:B0-----:R-:W-:-:S04]  /*3750*/  F2FP.BF16.F32.PACK_AB R0, RZ, R0 ;  /* 0x00000000ff00723e */ /* 0x001fc800000010ff */
[----:B------:R-:W-:Y:S01]  /*3760*/  PRMT R19, R0, 0x7610, R19 ;  /* 0x0000761000137816 */ /* 0x000fe20000000013 */
[----:B------:R-:W-:Y:S06]  /*3770*/  BRA `(.L_x_1838) ;  /* 0x0000000c00747947 */ /* 0x000fec0003800000 */
.L_x_1840:
        /* <DEDUP_REMOVED lines=9> */
.L_x_1847:
[----:B------:R-:W2:Y:S02]  /*3810*/  LDG.E.U16 R0, desc[UR36][R4.64] ;  /* 0x0000002404007981 */ /* 0x000ea4000c1e1500 */
[----:B--2---:R-:W-:-:S05]  /*3820*/  HADD2.F32 R0, -RZ, R0.H0_H0 ;  /* 0x20000000ff007230 */ /* 0x004fca0000004100 */
[----:B------:R-:W-:-:S04]  /*3830*/  F2FP.BF16.F32.PACK_AB R0, RZ, R0 ;  /* 0x00000000ff00723e */ /* 0x000fc800000010ff */
[----:B------:R-:W-:Y:S01]  /*3840*/  PRMT R19, R0, 0x7610, R19 ;  /* 0x0000761000137816 */ /* 0x000fe20000000013 */
[----:B------:R-:W-:Y:S06]  /*3850*/  BRA `(.L_x_1838) ;  /* 0x0000000c003c7947 */ /* 0x000fec0003800000 */
.L_x_1846:
        /* <DEDUP_REMOVED lines=9> */
.L_x_1849:
[----:B------:R-:W2:Y:S02]  /*38f0*/  LDG.E.U16 R4, desc[UR36][R4.64] ;  /* 0x0000002404047981 */ /* 0x000ea4000c1e1500 */
[----:B--2---:R-:W-:-:S05]  /*3900*/  HADD2.F32 R0, -RZ, R4.H0_H0 ;  /* 0x20000004ff007230 */ /* 0x004fca0000004100 */
[----:B------:R-:W-:-:S04]  /*3910*/  F2FP.BF16.F32.PACK_AB R0, RZ, R0 ;  /* 0x00000000ff00723e */ /* 0x000fc800000010ff */
[----:B------:R-:W-:Y:S01]  /*3920*/  PRMT R19, R0, 0x7610, R19 ;  /* 0x0000761000137816 */ /* 0x000fe20000000013 */
[----:B------:R-:W-:Y:S06]  /*3930*/  BRA `(.L_x_1838) ;  /* 0x0000000c00047947 */ /* 0x000fec0003800000 */
.L_x_1848:
        /* <DEDUP_REMOVED lines=9> */
.L_x_1839:
        /* <DEDUP_REMOVED lines=14> */
.L_x_1852:
        /* <DEDUP_REMOVED lines=9> */
.L_x_1851:
        /* <DEDUP_REMOVED lines=28> */
.L_x_1854:
        /* <DEDUP_REMOVED lines=15> */
.L_x_1853:
[----:B------:R1:W5:Y:S01]  /*3df0*/  LDG.E.U16 R19, desc[UR36][R4.64] ;  /* 0x0000002404137981 */ /* 0x000362000c1e1500 */
[----:B------:R-:W-:Y:S05]  /*3e00*/  BRA `(.L_x_1838) ;  /* 0x0000000400d07947 */ /* 0x000fea0003800000 */
.L_x_1850:
        /* <DEDUP_REMOVED lines=13> */
.L_x_1857:
        /* <DEDUP_REMOVED lines=21> */
.L_x_1861:
[----:B------:R-:W-:Y:S05]  /*4030*/  BSYNC B1 ;  /* 0x0000000000017941 */ /* 0x000fea0003800000 */
.L_x_1860:
[----:B------:R-:W-:Y:S01]  /*4040*/  LEA R5, R0, 0x3b800000, 0x17 ;  /* 0x3b80000000057811 */ /* 0x000fe200078eb8ff */
[----:B------:R-:W-:-:S05]  /*4050*/  IMAD.SHL.U32 R0, R3, 0x100000, RZ ;  /* 0x0010000003007824 */ /* 0x000fca00078e00ff */
[----:B------:R-:W-:-:S07]  /*4060*/  LOP3.LUT R0, R5, R0, R6, 0xfe, !PT ;  /* 0x0000000005007212 */ /* 0x000fce00078efe06 */
.L_x_1859:
[----:B------:R-:W-:Y:S05]  /*4070*/  BSYNC B0 ;  /* 0x0000000000007941 */ /* 0x000fea0003800000 */
.L_x_1858:
[----:B------:R-:W-:-:S04]  /*4080*/  F2FP.BF16.F32.PACK_AB R0, RZ, R0 ;  /* 0x00000000ff00723e */ /* 0x000fc800000010ff */
[----:B------:R-:W-:Y:S01]  /*4090*/  PRMT R19, R0, 0x7610, R19 ;  /* 0x0000761000137816 */ /* 0x000fe20000000013 */
[----:B------:R-:W-:Y:S06]  /*40a0*/  BRA `(.L_x_1838) ;  /* 0x0000000400287947 */ /* 0x000fec0003800000 */
.L_x_1856:
        /* <DEDUP_REMOVED lines=21> */
.L_x_1865:
[----:B------:R-:W-:Y:S05]  /*4200*/  BSYNC B1 ;  /* 0x0000000000017941 */ /* 0x000fea0003800000 */
.L_x_1864:
[----:B------:R-:W-:Y:S01]  /*4210*/  LEA R5, R0, 0x37800000, 0x17 ;  /* 0x3780000000057811 */ /* 0x000fe200078eb8ff */
[----:B------:R-:W-:-:S05]  /*4220*/  IMAD.SHL.U32 R0, R3, 0x200000, RZ ;  /* 0x0020000003007824 */ /* 0x000fca00078e00ff */
[----:B------:R-:W-:-:S07]  /*4230*/  LOP3.LUT R0, R5, R0, R6, 0xfe, !PT ;  /* 0x0000000005007212 */ /* 0x000fce00078efe06 */
.L_x_1863:
[----:B------:R-:W-:Y:S05]  /*4240*/  BSYNC B0 ;  /* 0x0000000000007941 */ /* 0x000fea0003800000 */
.L_x_1862:
[----:B------:R-:W-:-:S04]  /*4250*/  F2FP.BF16.F32.PACK_AB R0, RZ, R0 ;  /* 0x00000000ff00723e */ /* 0x000fc800000010ff */
[----:B------:R-:W-:Y:S01]  /*4260*/  PRMT R19, R0, 0x7610, R19 ;  /* 0x0000761000137816 */ /* 0x000fe20000000013 */
[----:B------:R-:W-:Y:S06]  /*4270*/  BRA `(.L_x_1838) ;  /* 0x0000000000b47947 */ /* 0x000fec0003800000 */
.L_x_1855:
        /* <DEDUP_REMOVED lines=14> */
.L_x_1869:
[----:B------:R-:W-:Y:S05]  /*4360*/  BSYNC B0 ;  /* 0x0000000000007941 */ /* 0x000fea0003800000 */
.L_x_1868:
[----:B------:R-:W-:-:S04]  /*4370*/  F2FP.BF16.F32.PACK_AB R0, RZ, R0 ;  /* 0x00000000ff00723e */ /* 0x000fc800000010ff */
[----:B------:R-:W-:Y:S01]  /*4380*/  PRMT R19, R0, 0x7610, R19 ;  /* 0x0000761000137816 */ /* 0x000fe20000000013 */
[----:B------:R-:W-:Y:S06]  /*4390*/  BRA `(.L_x_1838) ;  /* 0x00000000006c7947 */ /* 0x000fec0003800000 */
.L_x_1843:
        /* <DEDUP_REMOVED lines=16> */
.L_x_1870:
[----:B------:R-:W-:Y:S01]  /*44a0*/  PRMT R19, RZ, 0x7610, R19 ;  /* 0x00007610ff137816 */ /* 0x000fe20000000013 */
[----:B------:R-:W-:Y:S06]  /*44b0*/  BRA `(.L_x_1838) ;  /* 0x0000000000247947 */ /* 0x000fec0003800000 */
.L_x_1867:
[----:B------:R-:W2:Y:S02]  /*44c0*/  LDG.E.64 R4, desc[UR36][R4.64] ;  /* 0x0000002404047981 */ /* 0x000ea4000c1e1b00 */
[----:B--2---:R-:W0:Y:S02]  /*44d0*/  I2F.U64 R0, R4 ;  /* 0x0000000400007312 */ /* 0x004e240000301000 */
[----:B0-----:R-:W-:-:S04]  /*44e0*/  F2FP.BF16.F32.PACK_AB R0, RZ, R0 ;  /* 0x00000000ff00723e */ /* 0x001fc800000010ff */
[----:B------:R-:W-:Y:S01]  /*44f0*/  PRMT R19, R0, 0x7610, R19 ;  /* 0x0000761000137816 */ /* 0x000fe20000000013 */
[----:B------:R-:W-:Y:S06]  /*4500*/  BRA `(.L_x_1838) ;  /* 0x0000000000107947 */ /* 0x000fec0003800000 */
.L_x_1866:
[----:B------:R-:W2:Y:S02]  /*4510*/  LDG.E R4, desc[UR36][R4.64] ;  /* 0x0000002404047981 */ /* 0x000ea4000c1e1900 */
[----:B--2---:R-:W-:-:S04]  /*4520*/  I2FP.F32.U32 R0, R4 ;  /* 0x0000000400007245 */ /* 0x004fc80000201000 */
[----:B------:R-:W-:-:S04]  /*4530*/  F2FP.BF16.F32.PACK_AB R0, RZ, R0 ;  /* 0x00000000ff00723e */ /* 0x000fc800000010ff */
[----:B------:R-:W-:-:S07]  /*4540*/  PRMT R19, R0, 0x7610, R19 ;  /* 0x0000761000137816 */ /* 0x000fce0000000013 */
.L_x_1838:
[----:B------:R-:W-:Y:S05]  /*4550*/  BSYNC B6 ;  /* 0x0000000000067941 */ /* 0x000fea0003800000 */
.L_x_1837:
[----:B------:R-:W0:Y:S01]  /*4560*/  S2R R25, SR_TID.X ;  /* 0x0000000000197919 */ /* 0x000e220000002100 */
[----:B------:R-:W2:Y:S01]  /*4570*/  LDC.U16 R0, c[0x0][0x216] ;  /* 0x00008580ff007b82 */ /* 0x000ea20000000400 */
[----:B------:R-:W-:Y:S01]  /*4580*/  BSSY B6, `(.L_x_1871) ;  /* 0x000012e000067945 */ /* 0x000fe20003800000 */
[C---:B01----:R-:W-:Y:S01]  /*4590*/  VIADD R5, R25.reuse, 0x100 ;  /* 0x0000010019057836 */ /* 0x043fe20000000000 */
[C---:B------:R-:W-:Y:S01]  /*45a0*/  ISETP.GE.AND P3, PT, R25.reuse, R16, PT ;  /* 0x000000101900720c */ /* 0x040fe20003f66270 */
[----:B------:R-:W-:-:S03]  /*45b0*/  VIADD R23, R25, 0x80 ;  /* 0x0000008019177836 */ /* 0x000fc60000000000 */
[-C--:B------:R-:W-:Y:S01]  /*45c0*/  ISETP.GE.AND P1, PT, R5, R16.reuse, PT ;  /* 0x000000100500720c */ /* 0x080fe20003f26270 */
[----:B------:R-:W-:Y:S01]  /*45d0*/  VIADD R5, R25, 0x180 ;  /* 0x0000018019057836 */ /* 0x000fe20000000000 */
[----:B------:R-:W-:-:S04]  /*45e0*/  ISETP.GE.AND P0, PT, R23, R16, PT ;  /* 0x000000101700720c */ /* 0x000fc80003f06270 */
[----:B------:R-:W-:-:S03]  /*45f0*/  ISETP.GE.AND P2, PT, R5, R16, PT ;  /* 0x000000100500720c */ /* 0x000fc60003f46270 */
[----:B-----5:R-:W-:Y:S02]  /*4600*/  @!P3 IMAD.U32 R18, R18, 0x10000, RZ ;  /* 0x000100001212b824 */ /* 0x020fe400078e00ff */
[----:B--2---:R-:W-:Y:S02]  /*4610*/  @!P3 IMAD.U32 R4, R0, 0x10000, RZ ;  /* 0x000100000004b824 */ /* 0x004fe400078e00ff */
[----:B------:R-:W-:Y:S01]  /*4620*/  @!P1 IMAD.U32 R24, R24, 0x10000, RZ ;  /* 0x0001000018189824 */ /* 0x000fe200078e00ff */
[----:B------:R0:W1:Y:S01]  /*4630*/  @!P3 MUFU.RCP R7, R18 ;  /* 0x000000120007b308 */ /* 0x0000620000001000 */
[----:B------:R-:W-:Y:S02]  /*4640*/  @!P0 IMAD.U32 R5, R17, 0x10000, RZ ;  /* 0x0001000011058824 */ /* 0x000fe400078e00ff */
[----:B------:R-:W-:Y:S02]  /*4650*/  @!P0 IMAD.U32 R6, R0, 0x10000, RZ ;  /* 0x0001000000068824 */ /* 0x000fe400078e00ff */
[----:B------:R-:W-:-:S03]  /*4660*/  @!P2 IMAD.U32 R8, R19, 0x10000, RZ ;  /* 0x000100001308a824 */ /* 0x000fc600078e00ff */
[----:B------:R-:W2:Y:S01]  /*4670*/  @!P0 MUFU.RCP R5, R5 ;  /* 0x0000000500058308 */ /* 0x000ea20000001000 */
[----:B0-----:R-:W0:Y:S07]  /*4680*/  LDC.U8 R18, c[0x0][0x234] ;  /* 0x00008d00ff127b82 */ /* 0x001e2e0000000000 */
[----:B------:R-:W3:Y:S01]  /*4690*/  @!P1 MUFU.RCP R24, R24 ;  /* 0x0000001800189308 */ /* 0x000ee20000001000 */
[----:B-1----:R-:W-:Y:S01]  /*46a0*/  @!P3 FMUL.FTZ R4, R4, R7 ;  /* 0x000000070404b220 */ /* 0x002fe20000410000 */
[----:B------:R-:W-:-:S06]  /*46b0*/  @!P1 IMAD.U32 R7, R0, 0x10000, RZ ;  /* 0x0001000000079824 */ /* 0x000fcc00078e00ff */
[----:B------:R-:W1:Y:S01]  /*46c0*/  @!P2 MUFU.RCP R8, R8 ;  /* 0x000000080008a308 */ /* 0x000e620000001000 */
[----:B--2---:R-:W-:Y:S01]  /*46d0*/  @!P0 FMUL.FTZ R6, R6, R5 ;  /* 0x0000000506068220 */ /* 0x004fe20000410000 */
[----:B------:R-:W-:-:S06]  /*46e0*/  @!P2 IMAD.U32 R5, R0, 0x10000, RZ ;  /* 0x000100000005a824 */ /* 0x000fcc00078e00ff */
[----:B------:R2:W4:Y:S01]  /*46f0*/  @!P3 F2F.BF16.F32 R3, R4 ;  /* 0x000000040003b304 */ /* 0x0005220000202000 */
[----:B---3--:R-:W-:-:S07]  /*4700*/  @!P1 FMUL.FTZ R7, R7, R24 ;  /* 0x0000001807079220 */ /* 0x008fce0000410000 */
[----:B------:R2:W3:Y:S01]  /*4710*/  @!P1 F2F.BF16.F32 R17, R7 ;  /* 0x0000000700119304 */ /* 0x0004e20000202000 */
[----:B-1----:R-:W-:-:S07]  /*4720*/  @!P2 FMUL.FTZ R0, R5, R8 ;  /* 0x000000080500a220 */ /* 0x002fce0000410000 */
[----:B------:R2:W1:Y:S08]  /*4730*/  @!P0 F2F.BF16.F32 R22, R6 ;  /* 0x0000000600168304 */ /* 0x0004700000202000 */
[----:B------:R2:W0:Y:S01]  /*4740*/  @!P2 F2F.BF16.F32 R19, R0 ;  /* 0x000000000013a304 */ /* 0x0004220000202000 */
[----:B---34-:R-:W-:Y:S05]  /*4750*/  @P3 BRA `(.L_x_1872) ;  /* 0x0000001000403947 */ /* 0x018fea0003800000 */
[----:B------:R-:W3:Y:S01]  /*4760*/  LDC.64 R8, c[0x0][0x218] ;  /* 0x00008600ff087b82 */ /* 0x000ee20000000a00 */
[----:B0-2---:R-:W-:Y:S01]  /*4770*/  PRMT R0, R18, 0x9910, RZ ;  /* 0x0000991012007816 */ /* 0x005fe200000000ff */
[----:B------:R-:W-:Y:S01]  /*4780*/  IMAD R25, R2, 0x200, R25 ;  /* 0x0000020002197824 */ /* 0x000fe200078e0219 */
[----:B------:R-:W-:Y:S02]  /*4790*/  ULDC UR4, c[0x0][0x238] ;  /* 0x00008e0000047ab9 */ /* 0x000fe40000000800 */
[----:B------:R-:W-:Y:S01]  /*47a0*/  ISETP.GT.AND P0, PT, R0, 0x9, PT ;  /* 0x000000090000780c */ /* 0x000fe20003f04270 */
[----:B------:R-:W-:-:S05]  /*47b0*/  IMAD R25, R25, UR4, RZ ;  /* 0x0000000419197c24 */ /* 0x000fca000f8e02ff */
[----:B---3--:R-:W-:-:S05]  /*47c0*/  IADD3 R8, P1, R25, R8, RZ ;  /* 0x0000000819087210 */ /* 0x008fca0007f3e0ff */
        /* <DEDUP_REMOVED lines=12> */
[----:B------:R-:W0:Y:S02]  /*4890*/  F2I.FTZ.TRUNC.NTZ R3, R3 ;  /* 0x0000000300037305 */ /* 0x000e24000021f100 */
[----:B0-----:R0:W-:Y:S01]  /*48a0*/  STG.E.U8 desc[UR36][R8.64], R3 ;  /* 0x0000000308007986 */ /* 0x0011e2000c101124 */
[----:B------:R-:W-:Y:S05]  /*48b0*/  BRA `(.L_x_1872) ;  /* 0x0000000c00e87947 */ /* 0x000fea0003800000 */
.L_x_1876:
[----:B------:R-:W-:Y:S02]  /*48c0*/  IMAD.U32 R5, R3, 0x10000, RZ ;  /* 0x0001000003057824 */ /* 0x000fe400078e00ff */
[----:B------:R-:W-:-:S04]  /*48d0*/  IMAD.MOV.U32 R25, RZ, RZ, R23 ;  /* 0x000000ffff197224 */ /* 0x000fc800078e0017 */
[----:B------:R-:W0:Y:S02]  /*48e0*/  F2I.S64.TRUNC R4, R5 ;  /* 0x0000000500047311 */ /* 0x000e24000020d900 */
[----:B0-----:R0:W-:Y:S01]  /*48f0*/  STG.E.U8 desc[UR36][R8.64], R4 ;  /* 0x0000000408007986 */ /* 0x0011e2000c101124 */
[----:B------:R-:W-:Y:S05]  /*4900*/  BRA `(.L_x_1872) ;  /* 0x0000000c00d47947 */ /* 0x000fea0003800000 */
.L_x_1875:
        /* <DEDUP_REMOVED lines=8> */
[----:B------:R-:W0:Y:S02]  /*4990*/  F2I.S64.TRUNC R4, R4 ;  /* 0x0000000400047311 */ /* 0x000e24000020d900 */
[----:B0-----:R0:W-:Y:S01]  /*49a0*/  STG.E.64 desc[UR36][R8.64], R4 ;  /* 0x0000000408007986 */ /* 0x0011e2000c101b24 */
[----:B------:R-:W-:Y:S05]  /*49b0*/  BRA `(.L_x_1872) ;  /* 0x0000000c00a87947 */ /* 0x000fea0003800000 */
.L_x_1879:
[----:B------:R-:W-:Y:S02]  /*49c0*/  IMAD.U32 R3, R3, 0x10000, RZ ;  /* 0x0001000003037824 */ /* 0x000fe400078e00ff */
[----:B------:R-:W-:-:S04]  /*49d0*/  IMAD.MOV.U32 R25, RZ, RZ, R23 ;  /* 0x000000ffff197224 */ /* 0x000fc800078e0017 */
[----:B------:R-:W0:Y:S02]  /*49e0*/  F2I.FTZ.TRUNC.NTZ R3, R3 ;  /* 0x0000000300037305 */ /* 0x000e24000021f100 */
[----:B0-----:R0:W-:Y:S01]  /*49f0*/  STG.E desc[UR36][R8.64], R3 ;  /* 0x0000000308007986 */ /* 0x0011e2000c101924 */
[----:B------:R-:W-:Y:S05]  /*4a00*/  BRA `(.L_x_1872) ;  /* 0x0000000c00947947 */ /* 0x000fea0003800000 */
.L_x_1878:
[----:B------:R-:W-:Y:S02]  /*4a10*/  IMAD.U32 R3, R3, 0x10000, RZ ;  /* 0x0001000003037824 */ /* 0x000fe400078e00ff */
[----:B------:R-:W-:-:S04]  /*4a20*/  IMAD.MOV.U32 R25, RZ, RZ, R23 ;  /* 0x000000ffff197224 */ /* 0x000fc800078e0017 */
[----:B------:R-:W0:Y:S02]  /*4a30*/  F2I.FTZ.TRUNC.NTZ R3, R3 ;  /* 0x0000000300037305 */ /* 0x000e24000021f100 */
[----:B0-----:R0:W-:Y:S01]  /*4a40*/  STG.E.U16 desc[UR36][R8.64], R3 ;  /* 0x0000000308007986 */ /* 0x0011e2000c101524 */
[----:B------:R-:W-:Y:S05]  /*4a50*/  BRA `(.L_x_1872) ;  /* 0x0000000c00807947 */ /* 0x000fea0003800000 */
.L_x_1874:
        /* <DEDUP_REMOVED lines=10> */
.L_x_1881:
[----:B------:R-:W-:Y:S02]  /*4b00*/  IMAD.U32 R0, R3, 0x10000, RZ ;  /* 0x0001000003007824 */ /* 0x000fe400078e00ff */
[----:B------:R-:W-:-:S03]  /*4b10*/  IMAD.MOV.U32 R25, RZ, RZ, R23 ;  /* 0x000000ffff197224 */ /* 0x000fc600078e0017 */
[----:B------:R-:W-:-:S05]  /*4b20*/  F2FP.F16.F32.PACK_AB R0, RZ, R0 ;  /* 0x00000000ff00723e */ /* 0x000fca00000000ff */
[----:B------:R0:W-:Y:S01]  /*4b30*/  STG.E.U16 desc[UR36][R8.64], R0 ;  /* 0x0000000008007986 */ /* 0x0001e2000c101524 */
[----:B------:R-:W-:Y:S05]  /*4b40*/  BRA `(.L_x_1872) ;  /* 0x0000000c00447947 */ /* 0x000fea0003800000 */
.L_x_1880:
        /* <DEDUP_REMOVED lines=11> */
.L_x_1883:
[----:B------:R-:W-:Y:S02]  /*4c00*/  IMAD.U32 R3, R3, 0x10000, RZ ;  /* 0x0001000003037824 */ /* 0x000fe400078e00ff */
[----:B------:R-:W-:-:S03]  /*4c10*/  IMAD.MOV.U32 R25, RZ, RZ, R23 ;  /* 0x000000ffff197224 */ /* 0x000fc600078e0017 */
[----:B------:R-:W-:-:S04]  /*4c20*/  F2FP.F16.F32.PACK_AB R3, RZ, R3 ;  /* 0x00000003ff03723e */ /* 0x000fc800000000ff */
[----:B------:R-:W-:-:S05]  /*4c30*/  PRMT R3, R3, 0x5410, RZ ;  /* 0x0000541003037816 */ /* 0x000fca00000000ff */
[----:B------:R0:W-:Y:S01]  /*4c40*/  STG.E desc[UR36][R8.64], R3 ;  /* 0x0000000308007986 */ /* 0x0001e2000c101924 */
[----:B------:R-:W-:Y:S05]  /*4c50*/  BRA `(.L_x_1872) ;  /* 0x0000000c00007947 */ /* 0x000fea0003800000 */
.L_x_1882:
[----:B------:R-:W-:Y:S02]  /*4c60*/  IMAD.U32 R4, R3, 0x10000, RZ ;  /* 0x0001000003047824 */ /* 0x000fe400078e00ff */
[----:B------:R-:W-:Y:S02]  /*4c70*/  IMAD.MOV.U32 R25, RZ, RZ, R23 ;  /* 0x000000ffff197224 */ /* 0x000fe400078e0017 */
[----:B------:R-:W-:-:S06]  /*4c80*/  FMUL.FTZ R4, R4, 1 ;  /* 0x3f80000004047820 */ /* 0x000fcc0000410000 */
[----:B------:R-:W0:Y:S02]  /*4c90*/  F2F.F64.F32 R4, R4 ;  /* 0x0000000400047310 */ /* 0x000e240000201800 */
[----:B0-----:R0:W-:Y:S01]  /*4ca0*/  STG.E.64 desc[UR36][R8.64], R4 ;  /* 0x0000000408007986 */ /* 0x0011e2000c101b24 */
[----:B------:R-:W-:Y:S05]  /*4cb0*/  BRA `(.L_x_1872) ;  /* 0x0000000800e87947 */ /* 0x000fea0003800000 */
.L_x_1873:
        /* <DEDUP_REMOVED lines=14> */
.L_x_1886:
[----:B------:R-:W-:Y:S01]  /*4da0*/  IMAD.U32 R3, R3, 0x10000, RZ ;  /* 0x0001000003037824 */ /* 0x000fe200078e00ff */
[----:B------:R-:W-:Y:S01]  /*4db0*/  CS2R R6, SRZ ;  /* 0x0000000000067805 */ /* 0x000fe2000001ff00 */
[----:B------:R-:W-:Y:S02]  /*4dc0*/  IMAD.MOV.U32 R25, RZ, RZ, R23 ;  /* 0x000000ffff197224 */ /* 0x000fe400078e0017 */
[----:B------:R-:W-:-:S04]  /*4dd0*/  FMUL.FTZ R3, R3, 1 ;  /* 0x3f80000003037820 */ /* 0x000fc80000410000 */
[----:B------:R-:W0:Y:S02]  /*4de0*/  F2F.F64.F32 R4, R3 ;  /* 0x0000000300047310 */ /* 0x000e240000201800 */
[----:B0-----:R0:W-:Y:S01]  /*4df0*/  STG.E.128 desc[UR36][R8.64], R4 ;  /* 0x0000000408007986 */ /* 0x0011e2000c101d24 */
[----:B------:R-:W-:Y:S05]  /*4e00*/  BRA `(.L_x_1872) ;  /* 0x0000000800947947 */ /* 0x000fea0003800000 */
.L_x_1885:
        /* <DEDUP_REMOVED lines=21> */
.L_x_1890:
[----:B------:R-:W-:Y:S05]  /*4f60*/  BSYNC B0 ;  /* 0x0000000000007941 */ /* 0x000fea0003800000 */
.L_x_1889:
[----:B------:R-:W-:Y:S01]  /*4f70*/  LOP3.LUT R5, R0, R5, RZ, 0xfc, !PT ;  /* 0x0000000500057212 */ /* 0x000fe200078efcff */
[----:B------:R-:W-:-:S04]  /*4f80*/  IMAD.MOV.U32 R25, RZ, RZ, R23 ;  /* 0x000000ffff197224 */ /* 0x000fc800078e0017 */
[----:B------:R0:W-:Y:S01]  /*4f90*/  STG.E.U8 desc[UR36][R8.64], R5 ;  /* 0x0000000508007986 */ /* 0x0001e2000c101124 */
[----:B------:R-:W-:Y:S05]  /*4fa0*/  BRA `(.L_x_1872) ;  /* 0x00000008002c7947 */ /* 0x000fea0003800000 */
.L_x_1888:
        /* <DEDUP_REMOVED lines=13> */
.L_x_1892:
[----:B------:R-:W-:Y:S01]  /*5080*/  IMAD.MOV.U32 R0, RZ, RZ, 0x7f ;  /* 0x0000007fff007424 */ /* 0x000fe200078e00ff */
[----:B------:R-:W-:-:S04]  /*5090*/  ISETP.GT.U32.AND P0, PT, R3, 0x7f800000, PT ;  /* 0x7f8000000300780c */ /* 0x000fc80003f04070 */
[----:B------:R-:W-:-:S09]  /*50a0*/  SEL R0, R0, 0x7c, P0 ;  /* 0x0000007c00007807 */ /* 0x000fd20000000000 */
.L_x_1893:
[----:B------:R-:W-:Y:S05]  /*50b0*/  BSYNC B0 ;  /* 0x0000000000007941 */ /* 0x000fea0003800000 */
.L_x_1891:
[----:B------:R-:W-:Y:S01]  /*50c0*/  LOP3.LUT R3, R5, 0x80000000, RZ, 0xc0, !PT ;  /* 0x8000000005037812 */ /* 0x000fe200078ec0ff */
[----:B------:R-:W-:-:S03]  /*50d0*/  IMAD.MOV.U32 R25, RZ, RZ, R23 ;  /* 0x000000ffff197224 */ /* 0x000fc600078e0017 */
[----:B------:R-:W-:-:S04]  /*50e0*/  SHF.R.U32.HI R3, RZ, 0x18, R3 ;  /* 0x00000018ff037819 */ /* 0x000fc80000011603 */
[----:B------:R-:W-:-:S05]  /*50f0*/  LOP3.LUT R3, R0, R3, RZ, 0xfc, !PT ;  /* 0x0000000300037212 */ /* 0x000fca00078efcff */
[----:B------:R0:W-:Y:S01]  /*5100*/  STG.E.U8 desc[UR36][R8.64], R3 ;  /* 0x0000000308007986 */ /* 0x0001e2000c101124 */
[----:B------:R-:W-:Y:S05]  /*5110*/  BRA `(.L_x_1872) ;  /* 0x0000000400d07947 */ /* 0x000fea0003800000 */
.L_x_1887:
[----:B------:R0:W-:Y:S01]  /*5120*/  STG.E.U16 desc[UR36][R8.64], R3 ;  /* 0x0000000308007986 */ /* 0x0001e2000c101524 */
[----:B------:R-:W-:Y:S01]  /*5130*/  IMAD.MOV.U32 R25, RZ, RZ, R23 ;  /* 0x000000ffff197224 */ /* 0x000fe200078e0017 */
[----:B------:R-:W-:Y:S06]  /*5140*/  BRA `(.L_x_1872) ;  /* 0x0000000400c47947 */ /* 0x000fec0003800000 */
.L_x_1884:
        /* <DEDUP_REMOVED lines=10> */
[----:B------:R-:W0:Y:S02]  /*51f0*/  F2I.FTZ.U32.TRUNC.NTZ R3, R3 ;  /* 0x0000000300037305 */ /* 0x000e24000021f000 */
[----:B0-----:R0:W-:Y:S01]  /*5200*/  STG.E.U16 desc[UR36][R8.64], R3 ;  /* 0x0000000308007986 */ /* 0x0011e2000c101524 */
[----:B------:R-:W-:Y:S05]  /*5210*/  BRA `(.L_x_1872) ;  /* 0x0000000400907947 */ /* 0x000fea0003800000 */
.L_x_1896:
        /* <DEDUP_REMOVED lines=17> */
.L_x_1899:
[----:B------:R-:W-:-:S04]  /*5330*/  LOP3.LUT R3, R5, 0x80000000, RZ, 0xc0, !PT ;  /* 0x8000000005037812 */ /* 0x000fc800078ec0ff */
[----:B------:R-:W-:-:S04]  /*5340*/  SHF.R.U32.HI R3, RZ, 0x18, R3 ;  /* 0x00000018ff037819 */ /* 0x000fc80000011603 */
[----:B------:R-:W-:-:S04]  /*5350*/  LOP3.LUT R0, R0, R3, RZ, 0xfc, !PT ;  /* 0x0000000300007212 */ /* 0x000fc800078efcff */
[----:B------:R-:W-:-:S07]  /*5360*/  PRMT R4, R0, 0x7610, R4 ;  /* 0x0000761000047816 */ /* 0x000fce0000000004 */
.L_x_1898:
[----:B------:R-:W-:Y:S05]  /*5370*/  BSYNC B0 ;  /* 0x0000000000007941 */ /* 0x000fea0003800000 */
.L_x_1897:
[----:B------:R0:W-:Y:S01]  /*5380*/  STG.E.U8 desc[UR36][R8.64], R4 ;  /* 0x0000000408007986 */ /* 0x0001e2000c101124 */
[----:B------:R-:W-:Y:S01]  /*5390*/  IMAD.MOV.U32 R25, RZ, RZ, R23 ;  /* 0x000000ffff197224 */ /* 0x000fe200078e0017 */
[----:B------:R-:W-:Y:S06]  /*53a0*/  BRA `(.L_x_1872) ;  /* 0x00000004002c7947 */ /* 0x000fec0003800000 */
.L_x_1895:
        /* <DEDUP_REMOVED lines=17> */
.L_x_1902:
[----:B------:R-:W-:-:S04]  /*54c0*/  LOP3.LUT R3, R5, 0x80000000, RZ, 0xc0, !PT ;  /* 0x8000000005037812 */ /* 0x000fc800078ec0ff */
[----:B------:R-:W-:-:S04]  /*54d0*/  SHF.R.U32.HI R3, RZ, 0x18, R3 ;  /* 0x00000018ff037819 */ /* 0x000fc80000011603 */
[----:B------:R-:W-:-:S04]  /*54e0*/  LOP3.LUT R0, R0, R3, RZ, 0xfc, !PT ;  /* 0x0000000300007212 */ /* 0x000fc800078efcff */
[----:B------:R-:W-:-:S07]  /*54f0*/  PRMT R4, R0, 0x7610, R4 ;  /* 0x0000761000047816 */ /* 0x000fce0000000004 */
.L_x_1901:
[----:B------:R-:W-:Y:S05]  /*5500*/  BSYNC B0 ;  /* 0x0000000000007941 */ /* 0x000fea0003800000 */
.L_x_1900:
[----:B------:R0:W-:Y:S01]  /*5510*/  STG.E.U8 desc[UR36][R8.64], R4 ;  /* 0x0000000408007986 */ /* 0x0001e2000c101124 */
[----:B------:R-:W-:Y:S01]  /*5520*/  IMAD.MOV.U32 R25, RZ, RZ, R23 ;  /* 0x000000ffff197224 */ /* 0x000fe200078e0017 */
[----:B------:R-:W-:Y:S06]  /*5530*/  BRA `(.L_x_1872) ;  /* 0x0000000000c87947 */ /* 0x000fec0003800000 */
.L_x_1894:
        /* <DEDUP_REMOVED lines=23> */
.L_x_1877:
        /* <DEDUP_REMOVED lines=16> */
.L_x_1905:
[----:B------:R-:W-:Y:S01]  /*57b0*/  IMAD.MOV.U32 R25, RZ, RZ, R23 ;  /* 0x000000ffff197224 */ /* 0x000fe200078e0017 */
[----:B------:R-:W-:Y:S06]  /*57c0*/  BRA `(.L_x_1872) ;  /* 0x0000000000247947 */ /* 0x000fec0003800000 */
.L_x_1904:
[----:B------:R-:W-:Y:S02]  /*57d0*/  IMAD.U32 R4, R3, 0x10000, RZ ;  /* 0x0001000003047824 */ /* 0x000fe400078e00ff */
[----:B------:R-:W-:-:S04]  /*57e0*/  IMAD.MOV.U32 R25, RZ, RZ, R23 ;  /* 0x000000ffff197224 */ /* 0x000fc800078e0017 */
[----:B------:R-:W0:Y:S02]  /*57f0*/  F2I.U64.TRUNC R4, R4 ;  /* 0x0000000400047311 */ /* 0x000e24000020d800 */
[----:B0-----:R0:W-:Y:S01]  /*5800*/  STG.E.64 desc[UR36][R8.64], R4 ;  /* 0x0000000408007986 */ /* 0x0011e2000c101b24 */
[----:B------:R-:W-:Y:S05]  /*5810*/  BRA `(.L_x_1872) ;  /* 0x0000000000107947 */ /* 0x000fea0003800000 */
.L_x_1903:
[----:B------:R-:W-:Y:S02]  /*5820*/  IMAD.U32 R3, R3, 0x10000, RZ ;  /* 0x0001000003037824 */ /* 0x000fe400078e00ff */
[----:B------:R-:W-:-:S04]  /*5830*/  IMAD.MOV.U32 R25, RZ, RZ, R23 ;  /* 0x000000ffff197224 */ /* 0x000fc800078e0017 */
[----:B------:R-:W0:Y:S02]  /*5840*/  F2I.FTZ.U32.TRUNC.NTZ R3, R3 ;  /* 0x0000000300037305 */ /* 0x000e24000021f000 */
[----:B0-----:R3:W-:Y:S02]  /*5850*/  STG.E desc[UR36][R8.64], R3 ;  /* 0x0000000308007986 */ /* 0x0017e4000c101924 */
.L_x_1872:
[----:B------:R-:W-:Y:S05]  /*5860*/  BSYNC B6 ;  /* 0x0000000000067941 */ /* 0x000fea0003800000 */
.L_x_1871:
[----:B------:R-:W-:Y:S01]  /*5870*/  ISETP.GE.AND P0, PT, R25, R16, PT ;  /* 0x000000101900720c */ /* 0x000fe20003f06270 */
[----:B------:R-:W-:-:S12]  /*5880*/  BSSY B6, `(.L_x_1906) ;  /* 0x00001fc000067945 */ /* 0x000fd80003800000 */
[----:B------:R-:W-:Y:S05]  /*5890*/  @P0 BRA `(.L_x_1907) ;  /* 0x0000001c00e80947 */ /* 0x000fea0003800000 */
[----:B0--34-:R-:W0:Y:S01]  /*58a0*/  LDC.64 R8, c[0x0][0x218] ;  /* 0x00008600ff087b82 */ /* 0x019e220000000a00 */
[----:B--2---:R-:W-:Y:S01]  /*58b0*/  IMAD R0, R2, 0x200, R25 ;  /* 0x0000020002007824 */ /* 0x004fe200078e0219 */
        /* <DEDUP_REMOVED lines=20> */
.L_x_1911:
[----:B-1----:R-:W-:-:S06]  /*5a00*/  IMAD.U32 R5, R22, 0x10000, RZ ;  /* 0x0001000016057824 */ /* 0x002fcc00078e00ff */
[----:B------:R-:W0:Y:S02]  /*5a10*/  F2I.S64.TRUNC R4, R5 ;  /* 0x0000000500047311 */ /* 0x000e24000020d900 */
[----:B0-----:R0:W-:Y:S01]  /*5a20*/  STG.E.U8 desc[UR36][R8.64], R4 ;  /* 0x0000000408007986 */ /* 0x0011e2000c101124 */
[----:B------:R-:W-:Y:S05]  /*5a30*/  BRA `(.L_x_1913) ;  /* 0x0000000c00847947 */ /* 0x000fea0003800000 */
.L_x_1910:
        /* <DEDUP_REMOVED lines=10> */
.L_x_1915:
[----:B-1----:R-:W-:-:S04]  /*5ae0*/  IMAD.U32 R22, R22, 0x10000, RZ ;  /* 0x0001000016167824 */ /* 0x002fc800078e00ff */
[----:B------:R-:W0:Y:S02]  /*5af0*/  F2I.FTZ.TRUNC.NTZ R3, R22 ;  /* 0x0000001600037305 */ /* 0x000e24000021f100 */
[----:B0-----:R0:W-:Y:S01]  /*5b00*/  STG.E desc[UR36][R8.64], R3 ;  /* 0x0000000308007986 */ /* 0x0011e2000c101924 */
[----:B------:R-:W-:Y:S05]  /*5b10*/  BRA `(.L_x_1913) ;  /* 0x0000000c004c7947 */ /* 0x000fea0003800000 */
.L_x_1914:
[----:B-1----:R-:W-:-:S04]  /*5b20*/  IMAD.U32 R22, R22, 0x10000, RZ ;  /* 0x0001000016167824 */ /* 0x002fc800078e00ff */
[----:B------:R-:W0:Y:S02]  /*5b30*/  F2I.FTZ.TRUNC.NTZ R3, R22 ;  /* 0x0000001600037305 */ /* 0x000e24000021f100 */
[----:B0-----:R0:W-:Y:S01]  /*5b40*/  STG.E.U16 desc[UR36][R8.64], R3 ;  /* 0x0000000308007986 */ /* 0x0011e2000c101524 */
[----:B------:R-:W-:Y:S05]  /*5b50*/  BRA `(.L_x_1913) ;  /* 0x0000000c003c7947 */ /* 0x000fea0003800000 */
.L_x_1909:
        /* <DEDUP_REMOVED lines=9> */
.L_x_1917:
[----:B-1----:R-:W-:-:S05]  /*5bf0*/  IMAD.U32 R0, R22, 0x10000, RZ ;  /* 0x0001000016007824 */ /* 0x002fca00078e00ff */
[----:B------:R-:W-:-:S05]  /*5c00*/  F2FP.F16.F32.PACK_AB R0, RZ, R0 ;  /* 0x00000000ff00723e */ /* 0x000fca00000000ff */
[----:B------:R0:W-:Y:S01]  /*5c10*/  STG.E.U16 desc[UR36][R8.64], R0 ;  /* 0x0000000008007986 */ /* 0x0001e2000c101524 */
[----:B------:R-:W-:Y:S05]  /*5c20*/  BRA `(.L_x_1913) ;  /* 0x0000000c00087947 */ /* 0x000fea0003800000 */
.L_x_1916:
        /* <DEDUP_REMOVED lines=10> */
.L_x_1919:
[----:B-1----:R-:W-:-:S05]  /*5cd0*/  IMAD.U32 R22, R22, 0x10000, RZ ;  /* 0x0001000016167824 */ /* 0x002fca00078e00ff */
[----:B------:R-:W-:-:S04]  /*5ce0*/  F2FP.F16.F32.PACK_AB R3, RZ, R22 ;  /* 0x00000016ff03723e */ /* 0x000fc800000000ff */
[----:B------:R-:W-:-:S05]  /*5cf0*/  PRMT R3, R3, 0x5410, RZ ;  /* 0x0000541003037816 */ /* 0x000fca00000000ff */
[----:B------:R0:W-:Y:S01]  /*5d00*/  STG.E desc[UR36][R8.64], R3 ;  /* 0x0000000308007986 */ /* 0x0001e2000c101924 */
[----:B------:R-:W-:Y:S05]  /*5d10*/  BRA `(.L_x_1913) ;  /* 0x0000000800cc7947 */ /* 0x000fea0003800000 */
.L_x_1918:
[----:B-1----:R-:W-:-:S04]  /*5d20*/  IMAD.U32 R4, R22, 0x10000, RZ ;  /* 0x0001000016047824 */ /* 0x002fc800078e00ff */
[----:B------:R-:W-:-:S06]  /*5d30*/  FMUL.FTZ R4, R4, 1 ;  /* 0x3f80000004047820 */ /* 0x000fcc0000410000 */
[----:B------:R-:W0:Y:S02]  /*5d40*/  F2F.F64.F32 R4, R4 ;  /* 0x0000000400047310 */ /* 0x000e240000201800 */
[----:B0-----:R0:W-:Y:S01]  /*5d50*/  STG.E.64 desc[UR36][R8.64], R4 ;  /* 0x0000000408007986 */ /* 0x0011e2000c101b24 */
[----:B------:R-:W-:Y:S05]  /*5d60*/  BRA `(.L_x_1913) ;  /* 0x0000000800b87947 */ /* 0x000fea0003800000 */
.L_x_1908:
        /* <DEDUP_REMOVED lines=13> */
.L_x_1922:
[----:B-1----:R-:W-:Y:S01]  /*5e40*/  IMAD.U32 R22, R22, 0x10000, RZ ;  /* 0x0001000016167824 */ /* 0x002fe200078e00ff */
[----:B------:R-:W-:-:S03]  /*5e50*/  CS2R R6, SRZ ;  /* 0x0000000000067805 */ /* 0x000fc6000001ff00 */
[----:B------:R-:W-:-:S06]  /*5e60*/  FMUL.FTZ R4, R22, 1 ;  /* 0x3f80000016047820 */ /* 0x000fcc0000410000 */
[----:B------:R-:W0:Y:S02]  /*5e70*/  F2F.F64.F32 R4, R4 ;  /* 0x0000000400047310 */ /* 0x000e240000201800 */
[----:B0-----:R0:W-:Y:S01]  /*5e80*/  STG.E.128 desc[UR36][R8.64], R4 ;  /* 0x0000000408007986 */ /* 0x0011e2000c101d24 */
[----:B------:R-:W-:Y:S05]  /*5e90*/  BRA `(.L_x_1913) ;  /* 0x00000008006c7947 */ /* 0x000fea0003800000 */
.L_x_1921:
        /* <DEDUP_REMOVED lines=21> */
.L_x_1926:
[----:B------:R-:W-:Y:S05]  /*5ff0*/  BSYNC B0 ;  /* 0x0000000000007941 */ /* 0x000fea0003800000 */
.L_x_1925:
[----:B------:R-:W-:-:S05]  /*6000*/  LOP3.LUT R5, R0, R5, RZ, 0xfc, !PT ;  /* 0x0000000500057212 */ /* 0x000fca00078efcff */
[----:B------:R0:W-:Y:S01]  /*6010*/  STG.E.U8 desc[UR36][R8.64], R5 ;  /* 0x0000000508007986 */ /* 0x0001e2000c101124 */
[----:B------:R-:W-:Y:S05]  /*6020*/  BRA `(.L_x_1913) ;  /* 0x0000000800087947 */ /* 0x000fea0003800000 */
.L_x_1924:
        /* <DEDUP_REMOVED lines=13> */
.L_x_1928:
[----:B------:R-:W-:Y:S01]  /*6100*/  IMAD.MOV.U32 R0, RZ, RZ, 0x7f ;  /* 0x0000007fff007424 */ /* 0x000fe200078e00ff */
[----:B------:R-:W-:-:S04]  /*6110*/  ISETP.GT.U32.AND P0, PT, R3, 0x7f800000, PT ;  /* 0x7f8000000300780c */ /* 0x000fc80003f04070 */
[----:B------:R-:W-:-:S09]  /*6120*/  SEL R0, R0, 0x7c, P0 ;  /* 0x0000007c00007807 */ /* 0x000fd20000000000 */
.L_x_1929:
[----:B------:R-:W-:Y:S05]  /*6130*/  BSYNC B0 ;  /* 0x0000000000007941 */ /* 0x000fea0003800000 */
.L_x_1927:
[----:B------:R-:W-:-:S04]  /*6140*/  LOP3.LUT R3, R5, 0x80000000, RZ, 0xc0, !PT ;  /* 0x8000000005037812 */ /* 0x000fc800078ec0ff */
[----:B------:R-:W-:-:S04]  /*6150*/  SHF.R.U32.HI R3, RZ, 0x18, R3 ;  /* 0x00000018ff037819 */ /* 0x000fc80000011603 */
[----:B------:R-:W-:-:S05]  /*6160*/  LOP3.LUT R3, R0, R3, RZ, 0xfc, !PT ;  /* 0x0000000300037212 */ /* 0x000fca00078efcff */
[----:B------:R0:W-:Y:S01]  /*6170*/  STG.E.U8 desc[UR36][R8.64], R3 ;  /* 0x0000000308007986 */ /* 0x0001e2000c101124 */
[----:B------:R-:W-:Y:S05]  /*6180*/  BRA `(.L_x_1913) ;  /* 0x0000000400b07947 */ /* 0x000fea0003800000 */
.L_x_1923:
[----:B-1----:R0:W-:Y:S01]  /*6190*/  STG.E.U16 desc[UR36][R8.64], R22 ;  /* 0x0000001608007986 */ /* 0x0021e2000c101524 */
[----:B------:R-:W-:Y:S05]  /*61a0*/  BRA `(.L_x_1913) ;  /* 0x0000000400a87947 */ /* 0x000fea0003800000 */
.L_x_1920:
        /* <DEDUP_REMOVED lines=12> */
.L_x_1932:
        /* <DEDUP_REMOVED lines=17> */
.L_x_1935:
[----:B------:R-:W-:-:S04]  /*6380*/  LOP3.LUT R3, R5, 0x80000000, RZ, 0xc0, !PT ;  /* 0x8000000005037812 */ /* 0x000fc800078ec0ff */
[----:B------:R-:W-:-:S04]  /*6390*/  SHF.R.U32.HI R3, RZ, 0x18, R3 ;  /* 0x00000018ff037819 */ /* 0x000fc80000011603 */
[----:B------:R-:W-:-:S04]  /*63a0*/  LOP3.LUT R0, R0, R3, RZ, 0xfc, !PT ;  /* 0x0000000300007212 */ /* 0x000fc800078efcff */
[----:B------:R-:W-:-:S07]  /*63b0*/  PRMT R4, R0, 0x7610, R4 ;  /* 0x0000761000047816 */ /* 0x000fce0000000004 */
.L_x_1934:
[----:B------:R-:W-:Y:S05]  /*63c0*/  BSYNC B0 ;  /* 0x0000000000007941 */ /* 0x000fea0003800000 */
.L_x_1933:
[----:B------:R3:W-:Y:S01]  /*63d0*/  STG.E.U8 desc[UR36][R8.64], R4 ;  /* 0x0000000408007986 */ /* 0x0007e2000c101124 */
[----:B------:R-:W-:Y:S05]  /*63e0*/  BRA `(.L_x_1913) ;  /* 0x0000000400187947 */ /* 0x000fea0003800000 */
.L_x_1931:
        /* <DEDUP_REMOVED lines=17> */
.L_x_1938:
[----:B------:R-:W-:-:S04]  /*6500*/  LOP3.LUT R3, R5, 0x80000000, RZ, 0xc0, !PT ;  /* 0x8000000005037812 */ /* 0x000fc800078ec0ff */
[----:B------:R-:W-:-:S04]  /*6510*/  SHF.R.U32.HI R3, RZ, 0x18, R3 ;  /* 0x00000018ff037819 */ /* 0x000fc80000011603 */
[----:B------:R-:W-:-:S04]  /*6520*/  LOP3.LUT R0, R0, R3, RZ, 0xfc, !PT ;  /* 0x0000000300007212 */ /* 0x000fc800078efcff */
[----:B------:R-:W-:-:S07]  /*6530*/  PRMT R4, R0, 0x7610, R4 ;  /* 0x0000761000047816 */ /* 0x000fce0000000004 */
.L_x_1937:
[----:B------:R-:W-:Y:S05]  /*6540*/  BSYNC B0 ;  /* 0x0000000000007941 */ /* 0x000fea0003800000 */
.L_x_1936:
[----:B------:R0:W-:Y:S01]  /*6550*/  STG.E.U8 desc[UR36][R8.64], R4 ;  /* 0x0000000408007986 */ /* 0x0001e2000c101124 */
[----:B------:R-:W-:Y:S05]  /*6560*/  BRA `(.L_x_1913) ;  /* 0x0000000000b87947 */ /* 0x000fea0003800000 */
.L_x_1930:
        /* <DEDUP_REMOVED lines=22> */
.L_x_1912:
        /* <DEDUP_REMOVED lines=16> */
.L_x_1941:
[----:B------:R-:W-:Y:S05]  /*67d0*/  BRA `(.L_x_1913) ;  /* 0x00000000001c7947 */ /* 0x000fea0003800000 */
.L_x_1940:
[----:B-1----:R-:W-:-:S06]  /*67e0*/  IMAD.U32 R4, R22, 0x10000, RZ ;  /* 0x0001000016047824 */ /* 0x002fcc00078e00ff */
[----:B------:R-:W0:Y:S02]  /*67f0*/  F2I.U64.TRUNC R4, R4 ;  /* 0x0000000400047311 */ /* 0x000e24000020d800 */
[----:B0-----:R2:W-:Y:S01]  /*6800*/  STG.E.64 desc[UR36][R8.64], R4 ;  /* 0x0000000408007986 */ /* 0x0015e2000c101b24 */
[----:B------:R-:W-:Y:S05]  /*6810*/  BRA `(.L_x_1913) ;  /* 0x00000000000c7947 */ /* 0x000fea0003800000 */
.L_x_1939:
[----:B-1----:R-:W-:-:S04]  /*6820*/  IMAD.U32 R22, R22, 0x10000, RZ ;  /* 0x0001000016167824 */ /* 0x002fc800078e00ff */
[----:B------:R-:W0:Y:S02]  /*6830*/  F2I.FTZ.U32.TRUNC.NTZ R3, R22 ;  /* 0x0000001600037305 */ /* 0x000e24000021f000 */
[----:B0-----:R0:W-:Y:S02]  /*6840*/  STG.E desc[UR36][R8.64], R3 ;  /* 0x0000000308007986 */ /* 0x0011e4000c101924 */
.L_x_1913:
[----:B------:R-:W-:-:S05]  /*6850*/  VIADD R25, R25, 0x80 ;  /* 0x0000008019197836 */ /* 0x000fca0000000000 */
[----:B------:R-:W-:-:S13]  /*6860*/  ISETP.GE.AND P0, PT, R25, R16, PT ;  /* 0x000000101900720c */ /* 0x000fda0003f06270 */
[----:B------:R-:W-:Y:S05]  /*6870*/  @P0 BRA `(.L_x_1907) ;  /* 0x0000000c00f00947 */ /* 0x000fea0003800000 */
[----:B01234-:R-:W0:Y:S01]  /*6880*/  LDC.64 R8, c[0x0][0x218] ;  /* 0x00008600ff087b82 */ /* 0x01fe220000000a00 */
        /* <DEDUP_REMOVED lines=21> */
.L_x_1945:
[----:B------:R-:W-:-:S06]  /*69e0*/  IMAD.U32 R5, R17, 0x10000, RZ ;  /* 0x0001000011057824 */ /* 0x000fcc00078e00ff */
[----:B------:R-:W0:Y:S02]  /*69f0*/  F2I.S64.TRUNC R4, R5 ;  /* 0x0000000500047311 */ /* 0x000e24000020d900 */
[----:B0-----:R3:W-:Y:S01]  /*6a00*/  STG.E.U8 desc[UR36][R8.64], R4 ;  /* 0x0000000408007986 */ /* 0x0017e2000c101124 */
[----:B------:R-:W-:Y:S05]  /*6a10*/  BRA `(.L_x_1947) ;  /* 0x0000000c00847947 */ /* 0x000fea0003800000 */
.L_x_1944:
        /* <DEDUP_REMOVED lines=10> */
.L_x_1949:
[----:B------:R-:W-:-:S06]  /*6ac0*/  IMAD.U32 R17, R17, 0x10000, RZ ;  /* 0x0001000011117824 */ /* 0x000fcc00078e00ff */
[----:B------:R-:W0:Y:S02]  /*6ad0*/  F2I.FTZ.TRUNC.NTZ R17, R17 ;  /* 0x0000001100117305 */ /* 0x000e24000021f100 */
[----:B0-----:R2:W-:Y:S01]  /*6ae0*/  STG.E desc[UR36][R8.64], R17 ;  /* 0x0000001108007986 */ /* 0x0015e2000c101924 */
[----:B------:R-:W-:Y:S05]  /*6af0*/  BRA `(.L_x_1947) ;  /* 0x0000000c004c7947 */ /* 0x000fea0003800000 */
.L_x_1948:
[----:B------:R-:W-:-:S06]  /*6b00*/  IMAD.U32 R17, R17, 0x10000, RZ ;  /* 0x0001000011117824 */ /* 0x000fcc00078e00ff */
[----:B------:R-:W0:Y:S02]  /*6b10*/  F2I.FTZ.TRUNC.NTZ R17, R17 ;  /* 0x0000001100117305 */ /* 0x000e24000021f100 */
[----:B0-----:R0:W-:Y:S01]  /*6b20*/  STG.E.U16 desc[UR36][R8.64], R17 ;  /* 0x0000001108007986 */ /* 0x0011e2000c101524 */
[----:B------:R-:W-:Y:S05]  /*6b30*/  BRA `(.L_x_1947) ;  /* 0x0000000c003c7947 */ /* 0x000fea0003800000 */
.L_x_1943:
        /* <DEDUP_REMOVED lines=9> */
.L_x_1951:
[----:B------:R-:W-:-:S05]  /*6bd0*/  IMAD.U32 R0, R17, 0x10000, RZ ;  /* 0x0001000011007824 */ /* 0x000fca00078e00ff */
[----:B------:R-:W-:-:S05]  /*6be0*/  F2FP.F16.F32.PACK_AB R0, RZ, R0 ;  /* 0x00000000ff00723e */ /* 0x000fca00000000ff */
[----:B------:R0:W-:Y:S01]  /*6bf0*/  STG.E.U16 desc[UR36][R8.64], R0 ;  /* 0x0000000008007986 */ /* 0x0001e2000c101524 */
[----:B------:R-:W-:Y:S05]  /*6c00*/  BRA `(.L_x_1947) ;  /* 0x0000000c00087947 */ /* 0x000fea0003800000 */
.L_x_1950:
        /* <DEDUP_REMOVED lines=10> */
.L_x_1953:
[----:B------:R-:W-:-:S05]  /*6cb0*/  IMAD.U32 R17, R17, 0x10000, RZ ;  /* 0x0001000011117824 */ /* 0x000fca00078e00ff */
[----:B------:R-:W-:-:S04]  /*6cc0*/  F2FP.F16.F32.PACK_AB R3, RZ, R17 ;  /* 0x00000011ff03723e */ /* 0x000fc800000000ff */
[----:B------:R-:W-:-:S05]  /*6cd0*/  PRMT R3, R3, 0x5410, RZ ;  /* 0x0000541003037816 */ /* 0x000fca00000000ff */
[----:B------:R0:W-:Y:S01]  /*6ce0*/  STG.E desc[UR36][R8.64], R3 ;  /* 0x0000000308007986 */ /* 0x0001e2000c101924 */
[----:B------:R-:W-:Y:S05]  /*6cf0*/  BRA `(.L_x_1947) ;  /* 0x0000000800cc7947 */ /* 0x000fea0003800000 */
.L_x_1952:
[----:B------:R-:W-:-:S04]  /*6d00*/  IMAD.U32 R4, R17, 0x10000, RZ ;  /* 0x0001000011047824 */ /* 0x000fc800078e00ff */
[----:B------:R-:W-:-:S06]  /*6d10*/  FMUL.FTZ R4, R4, 1 ;  /* 0x3f80000004047820 */ /* 0x000fcc0000410000 */
[----:B------:R-:W0:Y:S02]  /*6d20*/  F2F.F64.F32 R4, R4 ;  /* 0x0000000400047310 */ /* 0x000e240000201800 */
[----:B0-----:R0:W-:Y:S01]  /*6d30*/  STG.E.64 desc[UR36][R8.64], R4 ;  /* 0x0000000408007986 */ /* 0x0011e2000c101b24 */
[----:B------:R-:W-:Y:S05]  /*6d40*/  BRA `(.L_x_1947) ;  /* 0x0000000800b87947 */ /* 0x000fea0003800000 */
.L_x_1942:
        /* <DEDUP_REMOVED lines=13> */
.L_x_1956:
[----:B------:R-:W-:Y:S01]  /*6e20*/  IMAD.U32 R17, R17, 0x10000, RZ ;  /* 0x0001000011117824 */ /* 0x000fe200078e00ff */
[----:B------:R-:W-:-:S03]  /*6e30*/  CS2R R6, SRZ ;  /* 0x0000000000067805 */ /* 0x000fc6000001ff00 */
[----:B------:R-:W-:-:S06]  /*6e40*/  FMUL.FTZ R4, R17, 1 ;  /* 0x3f80000011047820 */ /* 0x000fcc0000410000 */
[----:B------:R-:W0:Y:S02]  /*6e50*/  F2F.F64.F32 R4, R4 ;  /* 0x0000000400047310 */ /* 0x000e240000201800 */
[----:B0-----:R0:W-:Y:S01]  /*6e60*/  STG.E.128 desc[UR36][R8.64], R4 ;  /* 0x0000000408007986 */ /* 0x0011e2000c101d24 */
[----:B------:R-:W-:Y:S05]  /*6e70*/  BRA `(.L_x_1947) ;  /* 0x00000008006c7947 */ /* 0x000fea0003800000 */
.L_x_1955:
        /* <DEDUP_REMOVED lines=21> */
.L_x_1960:
[----:B------:R-:W-:Y:S05]  /*6fd0*/  BSYNC B0 ;  /* 0x0000000000007941 */ /* 0x000fea0003800000 */
.L_x_1959:
[----:B------:R-:W-:-:S05]  /*6fe0*/  LOP3.LUT R5, R0, R5, RZ, 0xfc, !PT ;  /* 0x0000000500057212 */ /* 0x000fca00078efcff */
[----:B------:R0:W-:Y:S01]  /*6ff0*/  STG.E.U8 desc[UR36][R8.64], R5 ;  /* 0x0000000508007986 */ /* 0x0001e2000c101124 */
[----:B------:R-:W-:Y:S05]  /*7000*/  BRA `(.L_x_1947) ;  /* 0x0000000800087947 */ /* 0x000fea0003800000 */
.L_x_1958:
        /* <DEDUP_REMOVED lines=13> */
.L_x_1962:
[----:B------:R-:W-:Y:S01]  /*70e0*/  IMAD.MOV.U32 R0, RZ, RZ, 0x7f ;  /* 0x0000007fff007424 */ /* 0x000fe200078e00ff */
[----:B------:R-:W-:-:S04]  /*70f0*/  ISETP.GT.U32.AND P0, PT, R3, 0x7f800000, PT ;  /* 0x7f8000000300780c */ /* 0x000fc80003f04070 */
[----:B------:R-:W-:-:S09]  /*7100*/  SEL R0, R0, 0x7c, P0 ;  /* 0x0000007c00007807 */ /* 0x000fd20000000000 */
.L_x_1963:
[----:B------:R-:W-:Y:S05]  /*7110*/  BSYNC B0 ;  /* 0x0000000000007941 */ /* 0x000fea0003800000 */
.L_x_1961:
[----:B------:R-:W-:-:S04]  /*7120*/  LOP3.LUT R3, R17, 0x80000000, RZ, 0xc0, !PT ;  /* 0x8000000011037812 */ /* 0x000fc800078ec0ff */
[----:B------:R-:W-:-:S04]  /*7130*/  SHF.R.U32.HI R3, RZ, 0x18, R3 ;  /* 0x00000018ff037819 */ /* 0x000fc80000011603 */
[----:B------:R-:W-:-:S05]  /*7140*/  LOP3.LUT R3, R0, R3, RZ, 0xfc, !PT ;  /* 0x0000000300037212 */ /* 0x000fca00078efcff */
[----:B------:R0:W-:Y:S01]  /*7150*/  STG.E.U8 desc[UR36][R8.64], R3 ;  /* 0x0000000308007986 */ /* 0x0001e2000c101124 */
[----:B------:R-:W-:Y:S05]  /*7160*/  BRA `(.L_x_1947) ;  /* 0x0000000400b07947 */ /* 0x000fea0003800000 */
.L_x_1957:
[----:B------:R0:W-:Y:S01]  /*7170*/  STG.E.U16 desc[UR36][R8.64], R17 ;  /* 0x0000001108007986 */ /* 0x0001e2000c101524 */
[----:B------:R-:W-:Y:S05]  /*7180*/  BRA `(.L_x_1947) ;  /* 0x0000000400a87947 */ /* 0x000fea0003800000 */
.L_x_1954:
        /* <DEDUP_REMOVED lines=12> */
.L_x_1966:
        /* <DEDUP_REMOVED lines=17> */
.L_x_1969:
[----:B------:R-:W-:-:S04]  /*7360*/  LOP3.LUT R3, R17, 0x80000000, RZ, 0xc0, !PT ;  /* 0x8000000011037812 */ /* 0x000fc800078ec0ff */
[----:B------:R-:W-:-:S04]  /*7370*/  SHF.R.U32.HI R3, RZ, 0x18, R3 ;  /* 0x00000018ff037819 */ /* 0x000fc80000011603 */
[----:B------:R-:W-:-:S04]  /*7380*/  LOP3.LUT R0, R0, R3, RZ, 0xfc, !PT ;  /* 0x0000000300007212 */ /* 0x000fc800078efcff */
[----:B------:R-:W-:-:S07]  /*7390*/  PRMT R4, R0, 0x7610, R4 ;  /* 0x0000761000047816 */ /* 0x000fce0000000004 */
.L_x_1968:
[----:B------:R-:W-:Y:S05]  /*73a0*/  BSYNC B0 ;  /* 0x0000000000007941 */ /* 0x000fea0003800000 */
.L_x_1967:
[----:B------:R0:W-:Y:S01]  /*73b0*/  STG.E.U8 desc[UR36][R8.64], R4 ;  /* 0x0000000408007986 */ /* 0x0001e2000c101124 */
[----:B------:R-:W-:Y:S05]  /*73c0*/  BRA `(.L_x_1947) ;  /* 0x0000000400187947 */ /* 0x000fea0003800000 */
.L_x_1965:
        /* <DEDUP_REMOVED lines=17> */
.L_x_1972:
[----:B------:R-:W-:-:S04]  /*74e0*/  LOP3.LUT R3, R17, 0x80000000, RZ, 0xc0, !PT ;  /* 0x8000000011037812 */ /* 0x000fc800078ec0ff */
[----:B------:R-:W-:-:S04]  /*74f0*/  SHF.R.U32.HI R3, RZ, 0x18, R3 ;  /* 0x00000018ff037819 */ /* 0x000fc80000011603 */
[----:B------:R-:W-:-:S04]  /*7500*/  LOP3.LUT R0, R0, R3, RZ, 0xfc, !PT ;  /* 0x0000000300007212 */ /* 0x000fc800078efcff */
[----:B------:R-:W-:-:S07]  /*7510*/  PRMT R4, R0, 0x7610, R4 ;  /* 0x0000761000047816 */ /* 0x000fce0000000004 */
.L_x_1971:
[----:B------:R-:W-:Y:S05]  /*7520*/  BSYNC B0 ;  /* 0x0000000000007941 */ /* 0x000fea0003800000 */
.L_x_1970:
[----:B------:R0:W-:Y:S01]  /*7530*/  STG.E.U8 desc[UR36][R8.64], R4 ;  /* 0x0000000408007986 */ /* 0x0001e2000c101124 */
[----:B------:R-:W-:Y:S05]  /*7540*/  BRA `(.L_x_1947) ;  /* 0x0000000000b87947 */ /* 0x000fea0003800000 */
.L_x_1964:
        /* <DEDUP_REMOVED lines=22> */
.L_x_1946:
        /* <DEDUP_REMOVED lines=16> */
.L_x_1975:
[----:B------:R-:W-:Y:S05]  /*77b0*/  BRA `(.L_x_1947) ;  /* 0x00000000001c7947 */ /* 0x000fea0003800000 */
.L_x_1974:
[----:B------:R-:W-:-:S06]  /*77c0*/  IMAD.U32 R4, R17, 0x10000, RZ ;  /* 0x0001000011047824 */ /* 0x000fcc00078e00ff */
[----:B------:R-:W0:Y:S02]  /*77d0*/  F2I.U64.TRUNC R4, R4 ;  /* 0x0000000400047311 */ /* 0x000e24000020d800 */
[----:B0-----:R0:W-:Y:S01]  /*77e0*/  STG.E.64 desc[UR36][R8.64], R4 ;  /* 0x0000000408007986 */ /* 0x0011e2000c101b24 */
[----:B------:R-:W-:Y:S05]  /*77f0*/  BRA `(.L_x_1947) ;  /* 0x00000000000c7947 */ /* 0x000fea0003800000 */
.L_x_1973:
[----:B------:R-:W-:-:S06]  /*7800*/  IMAD.U32 R17, R17, 0x10000, RZ ;  /* 0x0001000011117824 */ /* 0x000fcc00078e00ff */
[----:B------:R-:W0:Y:S02]  /*7810*/  F2I.FTZ.U32.TRUNC.NTZ R17, R17 ;  /* 0x0000001100117305 */ /* 0x000e24000021f000 */
[----:B0-----:R0:W-:Y:S02]  /*7820*/  STG.E desc[UR36][R8.64], R17 ;  /* 0x0000001108007986 */ /* 0x0011e4000c101924 */
.L_x_1947:
[----:B------:R-:W-:-:S07]  /*7830*/  VIADD R25, R25, 0x80 ;  /* 0x0000008019197836 */ /* 0x000fce0000000000 */
.L_x_1907:
[----:B------:R-:W-:Y:S05]  /*7840*/  BSYNC B6 ;  /* 0x0000000000067941 */ /* 0x000fea0003800000 */
.L_x_1906:
[----:B------:R-:W-:-:S13]  /*7850*/  ISETP.GE.AND P0, PT, R25, R16, PT ;  /* 0x000000101900720c */ /* 0x000fda0003f06270 */
[----:B------:R-:W-:Y:S05]  /*7860*/  @P0 EXIT ;  /* 0x000000000000094d */ /* 0x000fea0003800000 */
[----:B0123--:R-:W0:Y:S01]  /*7870*/  LDC.64 R4, c[0x0][0x218] ;  /* 0x00008600ff047b82 */ /* 0x00fe220000000a00 */
[----:B------:R-:W-:Y:S01]  /*7880*/  PRMT R0, R18, 0x9910, RZ ;  /* 0x0000991012007816 */ /* 0x000fe200000000ff */
[----:B------:R-:W-:Y:S01]  /*7890*/  IMAD R2, R2, 0x200, R25 ;  /* 0x0000020002027824 */ /* 0x000fe200078e0219 */
[----:B------:R-:W-:Y:S02]  /*78a0*/  ULDC UR4, c[0x0][0x238] ;  /* 0x00008e0000047ab9 */ /* 0x000fe40000000800 */
[----:B------:R-:W-:Y:S01]  /*78b0*/  ISETP.GT.AND P1, PT, R0, 0x9, PT ;  /* 0x000000090000780c */ /* 0x000fe20003f24270 */
[----:B----4-:R-:W-:-:S05]  /*78c0*/  IMAD R3, R2, UR4, RZ ;  /* 0x0000000402037c24 */ /* 0x010fca000f8e02ff */
        /* <DEDUP_REMOVED lines=15> */
.L_x_1979:
[----:B------:R-:W-:-:S06]  /*79c0*/  IMAD.U32 R5, R19, 0x10000, RZ ;  /* 0x0001000013057824 */ /* 0x000fcc00078e00ff */
[----:B------:R-:W0:Y:S02]  /*79d0*/  F2I.S64.TRUNC R4, R5 ;  /* 0x0000000500047311 */ /* 0x000e24000020d900 */
[----:B0-----:R-:W-:Y:S01]  /*79e0*/  STG.E.U8 desc[UR36][R2.64], R4 ;  /* 0x0000000402007986 */ /* 0x001fe2000c101124 */
[----:B------:R-:W-:Y:S05]  /*79f0*/  EXIT ;  /* 0x000000000000794d */ /* 0x000fea0003800000 */
.L_x_1978:
        /* <DEDUP_REMOVED lines=10> */
.L_x_1982:
[----:B------:R-:W-:-:S06]  /*7aa0*/  IMAD.U32 R19, R19, 0x10000, RZ ;  /* 0x0001000013137824 */ /* 0x000fcc00078e00ff */
[----:B------:R-:W0:Y:S02]  /*7ab0*/  F2I.FTZ.TRUNC.NTZ R19, R19 ;  /* 0x0000001300137305 */ /* 0x000e24000021f100 */
[----:B0-----:R-:W-:Y:S01]  /*7ac0*/  STG.E desc[UR36][R2.64], R19 ;  /* 0x0000001302007986 */ /* 0x001fe2000c101924 */
[----:B------:R-:W-:Y:S05]  /*7ad0*/  EXIT ;  /* 0x000000000000794d */ /* 0x000fea0003800000 */
.L_x_1981:
[----:B------:R-:W-:-:S06]  /*7ae0*/  IMAD.U32 R19, R19, 0x10000, RZ ;  /* 0x0001000013137824 */ /* 0x000fcc00078e00ff */
[----:B------:R-:W0:Y:S02]  /*7af0*/  F2I.FTZ.TRUNC.NTZ R19, R19 ;  /* 0x0000001300137305 */ /* 0x000e24000021f100 */
[----:B0-----:R-:W-:Y:S01]  /*7b00*/  STG.E.U16 desc[UR36][R2.64], R19 ;  /* 0x0000001302007986 */ /* 0x001fe2000c101524 */
[----:B------:R-:W-:Y:S05]  /*7b10*/  EXIT ;  /* 0x000000000000794d */ /* 0x000fea0003800000 */
.L_x_1977:
        /* <DEDUP_REMOVED lines=9> */
.L_x_1984:
[----:B------:R-:W-:-:S05]  /*7bb0*/  IMAD.U32 R0, R19, 0x10000, RZ ;  /* 0x0001000013007824 */ /* 0x000fca00078e00ff */
[----:B------:R-:W-:-:S05]  /*7bc0*/  F2FP.F16.F32.PACK_AB R0, RZ, R0 ;  /* 0x00000000ff00723e */ /* 0x000fca00000000ff */
[----:B------:R-:W-:Y:S01]  /*7bd0*/  STG.E.U16 desc[UR36][R2.64], R0 ;  /* 0x0000000002007986 */ /* 0x000fe2000c101524 */
[----:B------:R-:W-:Y:S05]  /*7be0*/  EXIT ;  /* 0x000000000000794d */ /* 0x000fea0003800000 */
.L_x_1983:
        /* <DEDUP_REMOVED lines=10> */
.L_x_1986:
[----:B------:R-:W-:-:S05]  /*7c90*/  IMAD.U32 R19, R19, 0x10000, RZ ;  /* 0x0001000013137824 */ /* 0x000fca00078e00ff */
[----:B------:R-:W-:-:S04]  /*7ca0*/  F2FP.F16.F32.PACK_AB R5, RZ, R19 ;  /* 0x00000013ff05723e */ /* 0x000fc800000000ff */
[----:B------:R-:W-:-:S05]  /*7cb0*/  PRMT R5, R5, 0x5410, RZ ;  /* 0x0000541005057816 */ /* 0x000fca00000000ff */
[----:B------:R-:W-:Y:S01]  /*7cc0*/  STG.E desc[UR36][R2.64], R5 ;  /* 0x0000000502007986 */ /* 0x000fe2000c101924 */
[----:B------:R-:W-:Y:S05]  /*7cd0*/  EXIT ;  /* 0x000000000000794d */ /* 0x000fea0003800000 */
.L_x_1985:
[----:B------:R-:W-:-:S04]  /*7ce0*/  IMAD.U32 R4, R19, 0x10000, RZ ;  /* 0x0001000013047824 */ /* 0x000fc800078e00ff */
[----:B------:R-:W-:-:S06]  /*7cf0*/  FMUL.FTZ R4, R4, 1 ;  /* 0x3f80000004047820 */ /* 0x000fcc0000410000 */
[----:B------:R-:W0:Y:S02]  /*7d00*/  F2F.F64.F32 R4, R4 ;  /* 0x0000000400047310 */ /* 0x000e240000201800 */
[----:B0-----:R-:W-:Y:S01]  /*7d10*/  STG.E.64 desc[UR36][R2.64], R4 ;  /* 0x0000000402007986 */ /* 0x001fe2000c101b24 */
[----:B------:R-:W-:Y:S05]  /*7d20*/  EXIT ;  /* 0x000000000000794d */ /* 0x000fea0003800000 */
.L_x_1976:
        /* <DEDUP_REMOVED lines=13> */
.L_x_1989:
[----:B------:R-:W-:Y:S01]  /*7e00*/  IMAD.U32 R19, R19, 0x10000, RZ ;  /* 0x0001000013137824 */ /* 0x000fe200078e00ff */
[----:B------:R-:W-:-:S03]  /*7e10*/  CS2R R6, SRZ ;  /* 0x0000000000067805 */ /* 0x000fc6000001ff00 */
[----:B------:R-:W-:-:S06]  /*7e20*/  FMUL.FTZ R4, R19, 1 ;  /* 0x3f80000013047820 */ /* 0x000fcc0000410000 */
[----:B------:R-:W0:Y:S02]  /*7e30*/  F2F.F64.F32 R4, R4 ;  /* 0x0000000400047310 */ /* 0x000e240000201800 */
[----:B0-----:R-:W-:Y:S01]  /*7e40*/  STG.E.128 desc[UR36][R2.64], R4 ;  /* 0x0000000402007986 */ /* 0x001fe2000c101d24 */
[----:B------:R-:W-:Y:S05]  /*7e50*/  EXIT ;  /* 0x000000000000794d */ /* 0x000fea0003800000 */
.L_x_1988:
        /* <DEDUP_REMOVED lines=21> */
.L_x_1993:
[----:B------:R-:W-:Y:S05]  /*7fb0*/  BSYNC B0 ;  /* 0x0000000000007941 */ /* 0x000fea0003800000 */
.L_x_1992:
[----:B------:R-:W-:-:S05]  /*7fc0*/  LOP3.LUT R5, R0, R5, RZ, 0xfc, !PT ;  /* 0x0000000500057212 */ /* 0x000fca00078efcff */
[----:B------:R-:W-:Y:S01]  /*7fd0*/  STG.E.U8 desc[UR36][R2.64], R5 ;  /* 0x0000000502007986 */ /* 0x000fe2000c101124 */
[----:B------:R-:W-:Y:S05]  /*7fe0*/  EXIT ;  /* 0x000000000000794d */ /* 0x000fea0003800000 */
.L_x_1991:
        /* <DEDUP_REMOVED lines=13> */
.L_x_1995:
[----:B------:R-:W-:Y:S01]  /*80c0*/  IMAD.MOV.U32 R0, RZ, RZ, 0x7f ;  /* 0x0000007fff007424 */ /* 0x000fe200078e00ff */
[----:B------:R-:W-:-:S04]  /*80d0*/  ISETP.GT.U32.AND P0, PT, R4, 0x7f800000, PT ;  /* 0x7f8000000400780c */ /* 0x000fc80003f04070 */
[----:B------:R-:W-:-:S09]  /*80e0*/  SEL R0, R0, 0x7c, P0 ;  /* 0x0000007c00007807 */ /* 0x000fd20000000000 */
.L_x_1996:
[----:B------:R-:W-:Y:S05]  /*80f0*/  BSYNC B0 ;  /* 0x0000000000007941 */ /* 0x000fea0003800000 */
.L_x_1994:
[----:B------:R-:W-:-:S04]  /*8100*/  LOP3.LUT R4, R19, 0x80000000, RZ, 0xc0, !PT ;  /* 0x8000000013047812 */ /* 0x000fc800078ec0ff */
[----:B------:R-:W-:-:S04]  /*8110*/  SHF.R.U32.HI R5, RZ, 0x18, R4 ;  /* 0x00000018ff057819 */ /* 0x000fc80000011604 */
[----:B------:R-:W-:-:S05]  /*8120*/  LOP3.LUT R5, R0, R5, RZ, 0xfc, !PT ;  /* 0x0000000500057212 */ /* 0x000fca00078efcff */
[----:B------:R-:W-:Y:S01]  /*8130*/  STG.E.U8 desc[UR36][R2.64], R5 ;  /* 0x0000000502007986 */ /* 0x000fe2000c101124 */
[----:B------:R-:W-:Y:S05]  /*8140*/  EXIT ;  /* 0x000000000000794d */ /* 0x000fea0003800000 */
.L_x_1990:
[----:B------:R-:W-:Y:S01]  /*8150*/  STG.E.U16 desc[UR36][R2.64], R19 ;  /* 0x0000001302007986 */ /* 0x000fe2000c101524 */
[----:B------:R-:W-:Y:S05]  /*8160*/  EXIT ;  /* 0x000000000000794d */ /* 0x000fea0003800000 */
.L_x_1987:
        /* <DEDUP_REMOVED lines=12> */
.L_x_1999:
        /* <DEDUP_REMOVED lines=17> */
.L_x_2002:
[----:B------:R-:W-:-:S04]  /*8340*/  LOP3.LUT R0, R19, 0x80000000, RZ, 0xc0, !PT ;  /* 0x8000000013007812 */ /* 0x000fc800078ec0ff */
[----:B------:R-:W-:-:S04]  /*8350*/  SHF.R.U32.HI R5, RZ, 0x18, R0 ;  /* 0x00000018ff057819 */ /* 0x000fc80000011600 */
[----:B------:R-:W-:-:S04]  /*8360*/  LOP3.LUT R4, R4, R5, RZ, 0xfc, !PT ;  /* 0x0000000504047212 */ /* 0x000fc800078efcff */
[----:B------:R-:W-:-:S07]  /*8370*/  PRMT R0, R4, 0x7610, R0 ;  /* 0x0000761004007816 */ /* 0x000fce0000000000 */
.L_x_2001:
[----:B------:R-:W-:Y:S05]  /*8380*/  BSYNC B0 ;  /* 0x0000000000007941 */ /* 0x000fea0003800000 */
.L_x_2000:
[----:B------:R-:W-:Y:S01]  /*8390*/  STG.E.U8 desc[UR36][R2.64], R0 ;  /* 0x0000000002007986 */ /* 0x000fe2000c101124 */
[----:B------:R-:W-:Y:S05]  /*83a0*/  EXIT ;  /* 0x000000000000794d */ /* 0x000fea0003800000 */
.L_x_1998:
        /* <DEDUP_REMOVED lines=17> */
.L_x_2005:
[----:B------:R-:W-:-:S04]  /*84c0*/  LOP3.LUT R0, R19, 0x80000000, RZ, 0xc0, !PT ;  /* 0x8000000013007812 */ /* 0x000fc800078ec0ff */
[----:B------:R-:W-:-:S04]  /*84d0*/  SHF.R.U32.HI R5, RZ, 0x18, R0 ;  /* 0x00000018ff057819 */ /* 0x000fc80000011600 */
[----:B------:R-:W-:-:S04]  /*84e0*/  LOP3.LUT R4, R4, R5, RZ, 0xfc, !PT ;  /* 0x0000000504047212 */ /* 0x000fc800078efcff */
[----:B------:R-:W-:-:S07]  /*84f0*/  PRMT R0, R4, 0x7610, R0 ;  /* 0x0000761004007816 */ /* 0x000fce0000000000 */
.L_x_2004:
[----:B------:R-:W-:Y:S05]  /*8500*/  BSYNC B0 ;  /* 0x0000000000007941 */ /* 0x000fea0003800000 */
.L_x_2003:
[----:B------:R-:W-:Y:S01]  /*8510*/  STG.E.U8 desc[UR36][R2.64], R0 ;  /* 0x0000000002007986 */ /* 0x000fe2000c101124 */
[----:B------:R-:W-:Y:S05]  /*8520*/  EXIT ;  /* 0x000000000000794d */ /* 0x000fea0003800000 */
.L_x_1997:
        /* <DEDUP_REMOVED lines=22> */
.L_x_1980:
        /* <DEDUP_REMOVED lines=16> */
.L_x_2008:
[----:B------:R-:W-:Y:S05]  /*8790*/  EXIT ;  /* 0x000000000000794d */ /* 0x000fea0003800000 */
.L_x_2007:
[----:B------:R-:W-:-:S06]  /*87a0*/  IMAD.U32 R4, R19, 0x10000, RZ ;  /* 0x0001000013047824 */ /* 0x000fcc00078e00ff */
[----:B------:R-:W0:Y:S02]  /*87b0*/  F2I.U64.TRUNC R4, R4 ;  /* 0x0000000400047311 */ /* 0x000e24000020d800 */
[----:B0-----:R-:W-:Y:S01]  /*87c0*/  STG.E.64 desc[UR36][R2.64], R4 ;  /* 0x0000000402007986 */ /* 0x001fe2000c101b24 */
[----:B------:R-:W-:Y:S05]  /*87d0*/  EXIT ;  /* 0x000000000000794d */ /* 0x000fea0003800000 */
.L_x_2006:
[----:B------:R-:W-:-:S06]  /*87e0*/  IMAD.U32 R19, R19, 0x10000, RZ ;  /* 0x0001000013137824 */ /* 0x000fcc00078e00ff */
[----:B------:R-:W0:Y:S02]  /*87f0*/  F2I.FTZ.U32.TRUNC.NTZ R19, R19 ;  /* 0x0000001300137305 */ /* 0x000e24000021f000 */
[----:B0-----:R-:W-:Y:S01]  /*8800*/  STG.E desc[UR36][R2.64], R19 ;  /* 0x0000001302007986 */ /* 0x001fe2000c101924 */
[----:B------:R-:W-:Y:S05]  /*8810*/  EXIT ;  /* 0x000000000000794d */ /* 0x000fea0003800000 */
.L_x_2009:
        /* <DEDUP_REMOVED lines=14> */
.L_x_19333:


//--------------------- .text._ZN2at6native18elementwise_kernelILi128ELi4EZNS0_22gpu_kernel_impl_nocastINS0_13AUnaryFunctorIN3c108BFloat16ES5_S5_NS0_15binary_internal10DivFunctorIS5_EEEEEEvRNS_18TensorIteratorBaseERKT_EUliE_EEviT1_ --------------------------
	.section	.text._ZN2at6native18elementwise_kernelILi128ELi4EZNS0_22gpu_kernel_impl_nocastINS0_13AUnaryFunctorIN3c108BFloat16ES5_S5_NS0_15binary_internal10DivFunctorIS5_EEEEEEvRNS_18TensorIteratorBaseERKT_EUliE_EEviT1_,"ax",@progbits
	.align	128
        .global         _ZN2at6native18elementwise_kernelILi128ELi4EZNS0_22gpu_kernel_impl_nocastINS0_13AUnaryFunctorIN3c108BFloat16ES5_S5_NS0_15binary_internal10DivFunctorIS5_EEEEEEvRNS_18TensorIteratorBaseERKT_EUliE_EEviT1_
        .type           _ZN2at6native18elementwise_kernelILi128ELi4EZNS0_22gpu_kernel_impl_nocastINS0_13AUnaryFunctorIN3c108BFloat16ES5_S5_NS0_15binary_internal10DivFunctorIS5_EEEEEEvRNS_18TensorIteratorBaseERKT_EUliE_EEviT1_,@function
        .size           _ZN2at6native18elementwise_kernelILi128ELi4EZNS0_22gpu_kernel_impl_nocastINS0_13AUnaryFunctorIN3c108BFloat16ES5_S5_NS0_15binary_internal10DivFunctorIS5_EEEEEEvRNS_18TensorIteratorBaseERKT_EUliE_EEviT1_,(.L_x_19334 - _ZN2at6native18elementwise_kernelILi128ELi4EZNS0_22gpu_kernel_impl_nocastINS0_13AUnaryFunctorIN3c108BFloat16ES5_S5_NS0_15binary_internal10DivFunctorIS5_EEEEEEvRNS_18TensorIteratorBaseERKT_EUliE_EEviT1_)
        .other          _ZN2at6native18elementwise_kernelILi128ELi4EZNS0_22gpu_kernel_impl_nocastINS0_13AUnaryFunctorIN3c108BFloat16ES5_S5_NS0_15binary_internal10DivFunctorIS5_EEEEEEvRNS_18TensorIteratorBaseERKT_EUliE_EEviT1_,@"STO_CUDA_ENTRY STV_DEFAULT"
_ZN2at6native18elementwise_kernelILi128ELi4EZNS0_22gpu_kernel_impl_nocastINS0_13AUnaryFunctorIN3c108BFloat16ES5_S5_NS0_15binary_internal10DivFunctorIS5_EEEEEEvRNS_18TensorIteratorBaseERKT_EUliE_EEviT1_:
.text._ZN2at6native18elementwise_kernelILi128ELi4EZNS0_22gpu_kernel_impl_nocastINS0_13AUnaryFunctorIN3c108BFloat16ES5_S5_NS0_15binary_internal10DivFunctorIS5_EEEEEEvRNS_18TensorIteratorBaseERKT_EUliE_EEviT1_:
        /* <DEDUP_REMOVED lines=312> */
.L_x_2012:
[----:B------:R-:W-:Y:S02]  /*1380*/  ULDC.64 UR8, c[0x0][0x418] ;  /* 0x0001060000087ab9 */ /* 0x000fe40000000a00 */
[----:B------:R-:W-:-:S04]  /*1390*/  IADD3 R4, P0, R2, UR8, RZ ;  /* 0x0000000802047c10 */ /* 0x000fc8000ff1e0ff */
[----:B------:R-:W-:-:S05]  /*13a0*/  IADD3.X R5, RZ, UR9, RZ, P0, !PT ;  /* 0x00000009ff057c10 */ /* 0x000fca00087fe4ff */
[----:B------:R-:W2:Y:S01]  /*13b0*/  LDG.E.U16 R4, desc[UR4][R4.64] ;  /* 0x0000000404047981 */ /* 0x000ea2000c1e1500 */
[----:B------:R-:W-:Y:S01]  /*13c0*/  USHF.L.U32 UR8, UR7, 0x10, URZ ;  /* 0x0000001007087899 */ /* 0x000fe2000800063f */
[----:B------:R-:W-:Y:S01]  /*13d0*/  VIADD R0, R0, 0x80 ;  /* 0x0000008000007836 */ /* 0x000fe20000000000 */
[----:B--2---:R-:W-:-:S06]  /*13e0*/  SHF.L.U32 R6, R4, 0x10, RZ ;  /* 0x0000001004067819 */ /* 0x004fcc00000006ff */
[----:B------:R-:W0:Y:S02]  /*13f0*/  MUFU.RCP R6, R6 ;  /* 0x0000000600067308 */ /* 0x000e240000001000 */
[----:B0-----:R-:W-:Y:S01]  /*1400*/  FMUL.FTZ R7, R6, UR8 ;  /* 0x0000000806077c20 */ /* 0x001fe20008410000 */
[----:B------:R-:W-:Y:S02]  /*1410*/  ULDC.64 UR8, c[0x0][0x410] ;  /* 0x0001040000087ab9 */ /* 0x000fe40000000a00 */
[----:B------:R-:W-:Y:S02]  /*1420*/  IADD3 R2, P0, R3, UR8, RZ ;  /* 0x0000000803027c10 */ /* 0x000fe4000ff1e0ff */
[----:B------:R-:W-:Y:S02]  /*1430*/  F2FP.BF16.F32.PACK_AB R7, RZ, R7 ;  /* 0x00000007ff07723e */ /* 0x000fe400000010ff */
[----:B------:R-:W-:-:S05]  /*1440*/  IADD3.X R3, RZ, UR9, RZ, P0, !PT ;  /* 0x00000009ff037c10 */ /* 0x000fca00087fe4ff */
[----:B------:R0:W-:Y:S04]  /*1450*/  STG.E.U16 desc[UR4][R2.64], R7 ;  /* 0x0000000702007986 */ /* 0x0001e8000c101504 */
.L_x_2011:
[----:B------:R-:W-:Y:S05]  /*1460*/  BSYNC B0 ;  /* 0x0000000000007941 */ /* 0x000fea0003800000 */
.L_x_2010:
        /* <DEDUP_REMOVED lines=305> */
.L_x_2015:
[----:B------:R-:W-:Y:S02]  /*2780*/  ULDC.64 UR8, c[0x0][0x418] ;  /* 0x0001060000087ab9 */ /* 0x000fe40000000a00 */
[----:B------:R-:W-:-:S04]  /*2790*/  IADD3 R4, P0, R2, UR8, RZ ;  /* 0x0000000802047c10 */ /* 0x000fc8000ff1e0ff */
[----:B------:R-:W-:-:S05]  /*27a0*/  IADD3.X R5, RZ, UR9, RZ, P0, !PT ;  /* 0x00000009ff057c10 */ /* 0x000fca00087fe4ff */
[----:B------:R-:W2:Y:S01]  /*27b0*/  LDG.E.U16 R4, desc[UR4][R4.64] ;  /* 0x0000000404047981 */ /* 0x000ea2000c1e1500 */
[----:B------:R-:W-:Y:S01]  /*27c0*/  USHF.L.U32 UR8, UR7, 0x10, URZ ;  /* 0x0000001007087899 */ /* 0x000fe2000800063f */
[----:B------:R-:W-:Y:S02]  /*27d0*/  IADD3 R0, R0, 0x80, RZ ;  /* 0x0000008000007810 */ /* 0x000fe40007ffe0ff */
[----:B--2---:R-:W-:-:S06]  /*27e0*/  SHF.L.U32 R6, R4, 0x10, RZ ;  /* 0x0000001004067819 */ /* 0x004fcc00000006ff */
[----:B------:R-:W0:Y:S02]  /*27f0*/  MUFU.RCP R6, R6 ;  /* 0x0000000600067308 */ /* 0x000e240000001000 */
[----:B0-----:R-:W-:Y:S01]  /*2800*/  FMUL.FTZ R7, R6, UR8 ;  /* 0x0000000806077c20 */ /* 0x001fe20008410000 */
[----:B------:R-:W-:Y:S02]  /*2810*/  ULDC.64 UR8, c[0x0][0x410] ;  /* 0x0001040000087ab9 */ /* 0x000fe40000000a00 */
[----:B------:R-:W-:Y:S02]  /*2820*/  IADD3 R2, P0, R3, UR8, RZ ;  /* 0x0000000803027c10 */ /* 0x000fe4000ff1e0ff */
        /* <DEDUP_REMOVED lines=307> */
.L_x_2016:
        /* <DEDUP_REMOVED lines=14> */
.L_x_2014:
[----:B------:R-:W-:Y:S05]  /*3c40*/  BSYNC B0 ;  /* 0x0000000000007941 */ /* 0x000fea0003800000 */
.L_x_2013:
        /* <DEDUP_REMOVED lines=304> */
.L_x_2017:
[----:B------:R-:W-:Y:S02]  /*4f50*/  ULDC.64 UR8, c[0x0][0x418] ;  /* 0x0001060000087ab9 */ /* 0x000fe40000000a00 */
[----:B------:R-:W-:-:S04]  /*4f60*/  IADD3 R4, P0, R2, UR8, RZ ;  /* 0x0000000802047c10 */ /* 0x000fc8000ff1e0ff */
[----:B------:R-:W-:Y:S01]  /*4f70*/  IADD3.X R5, RZ, UR9, RZ, P0, !PT ;  /* 0x00000009ff057c10 */ /* 0x000fe200087fe4ff */
[----:B------:R-:W-:Y:S01]  /*4f80*/  USHF.L.U32 UR6, UR7, 0x10, URZ ;  /* 0x0000001007067899 */ /* 0x000fe2000800063f */
[----:B------:R-:W-:-:S03]  /*4f90*/  ULDC.64 UR8, c[0x0][0x410] ;  /* 0x0001040000087ab9 */ /* 0x000fc60000000a00 */
[----:B------:R-:W2:Y:S01]  /*4fa0*/  LDG.E.U16 R4, desc[UR4][R4.64] ;  /* 0x0000000404047981 */ /* 0x000ea2000c1e1500 */
[----:B------:R-:W-:-:S04]  /*4fb0*/  IADD3 R2, P0, R3, UR8, RZ ;  /* 0x0000000803027c10 */ /* 0x000fc8000ff1e0ff */
[----:B------:R-:W-:Y:S02]  /*4fc0*/  IADD3.X R3, RZ, UR9, RZ, P0, !PT ;  /* 0x00000009ff037c10 */ /* 0x000fe400087fe4ff */
[----:B--2---:R-:W-:-:S06]  /*4fd0*/  SHF.L.U32 R0, R4, 0x10, RZ ;  /* 0x0000001004007819 */ /* 0x004fcc00000006ff */
[----:B------:R-:W0:Y:S02]  /*4fe0*/  MUFU.RCP R0, R0 ;  /* 0x0000000000007308 */ /* 0x000e240000001000 */
[----:B0-----:R-:W-:-:S05]  /*4ff0*/  FMUL.FTZ R6, R0, UR6 ;  /* 0x0000000600067c20 */ /* 0x001fca0008410000 */
[----:B------:R-:W-:-:S05]  /*5000*/  F2FP.BF16.F32.PACK_AB R6, RZ, R6 ;  /* 0x00000006ff06723e */ /* 0x000fca00000010ff */
[----:B------:R-:W-:Y:S01]  /*5010*/  STG.E.U16 desc[UR4][R2.64], R6 ;  /* 0x0000000602007986 */ /* 0x000fe2000c101504 */
[----:B------:R-:W-:Y:S05]  /*5020*/  EXIT ;  /* 0x000000000000794d */ /* 0x000fea0003800000 */
.L_x_2018:
        /* <DEDUP_REMOVED lines=13> */
.L_x_19334:


//--------------------- .text._ZN2at6native27unrolled_elementwise_kernelINS0_13AUnaryFunctorIN3c108BFloat16ES4_S4_NS0_15binary_internal10DivFunctorIS4_EEEESt5arrayIPcLm2EELi4E23TrivialOffsetCalculatorILi1EjESD_NS0_6memory15LoadWithoutCastENSE_16StoreWithoutCastEEEviT_T0_T2_T3_T4_T5_ --------------------------
	.section	.text._ZN2at6native27unrolled_elementwise_kernelINS0_13AUnaryFunctorIN3c108BFloat16ES4_S4_NS0_15binary_internal10DivFunctorIS4_EEEESt5arrayIPcLm2EELi4E23TrivialOffsetCalculatorILi1EjESD_NS0_6memory15LoadWithoutCastENSE_16StoreWithoutCastEEEviT_T0_T2_T3_T4_T5_,"ax",@progbits
	.align	128
        .global         _ZN2at6native27unrolled_elementwise_kernelINS0_13AUnaryFunctorIN3c108BFloat16ES4_S4_NS0_15binary_internal10DivFunctorIS4_EEEESt5arrayIPcLm2EELi4E23TrivialOffsetCalculatorILi1EjESD_NS0_6memory15LoadWithoutCastENSE_16StoreWithoutCastEEEviT_T0_T2_T3_T4_T5_
        .type           _ZN2at6native27unrolled_elementwise_kernelINS0_13AUnaryFunctorIN3c108BFloat16ES4_S4_NS0_15binary_internal10DivFunctorIS4_EEEESt5arrayIPcLm2EELi4E23TrivialOffsetCalculatorILi1EjESD_NS0_6memory15LoadWithoutCastENSE_16StoreWithoutCastEEEviT_T0_T2_T3_T4_T5_,@function
        .size           _ZN2at6native27unrolled_elementwise_kernelINS0_13AUnaryFunctorIN3c108BFloat16ES4_S4_NS0_15binary_internal10DivFunctorIS4_EEEESt5arrayIPcLm2EELi4E23TrivialOffsetCalculatorILi1EjESD_NS0_6memory15LoadWithoutCastENSE_16StoreWithoutCastEEEviT_T0_T2_T3_T4_T5_,(.L_x_19335 - _ZN2at6native27unrolled_elementwise_kernelINS0_13AUnaryFunctorIN3c108BFloat16ES4_S4_NS0_15binary_internal10DivFunctorIS4_EEEESt5arrayIPcLm2EELi4E23TrivialOffsetCalculatorILi1EjESD_NS0_6memory15LoadWithoutCastENSE_16StoreWithoutCastEEEviT_T0_T2_T3_T4_T5_)
        .other          _ZN2at6native27unrolled_elementwise_kernelINS0_13AUnaryFunctorIN3c108BFloat16ES4_S4_NS0_15binary_internal10DivFunctorIS4_EEEESt5arrayIPcLm2EELi4E23TrivialOffsetCalculatorILi1EjESD_NS0_6memory15LoadWithoutCastENSE_16StoreWithoutCastEEEviT_T0_T2_T3_T4_T5_,@"STO_CUDA_ENTRY STV_DEFAULT"
_ZN2at6native27unrolled_elementwise_kernelINS0_13AUnaryFunctorIN3c108BFloat16ES4_S4_NS0_15binary_internal10DivFunctorIS4_EEEESt5arrayIPcLm2EELi4E23TrivialOffsetCalculatorILi1EjESD_NS0_6memory15LoadWithoutCastENSE_16StoreWithoutCastEEEviT_T0_T2_T3_T4_T5_:
.text._ZN2at6native27unrolled_elementwise_kernelINS0_13AUnaryFunctorIN3c108BFloat16ES4_S4_NS0_15binary_internal10DivFunctorIS4_EEEESt5arrayIPcLm2EELi4E23TrivialOffsetCalculatorILi1EjESD_NS0_6memory15LoadWithoutCastENSE_16StoreWithoutCastEEEviT_T0_T2_T3_T4_T5_:
[----:B------:R-:W-:Y:S01]  /*0000*/  LDC R1, c[0x0][0x28] ;  /* 0x00000a00ff017b82 */ /* 0x000fe20000000800 */
[----:B------:R-:W0:Y:S07]  /*0010*/  S2R R0, SR_CTAID.X ;  /* 0x0000000000007919 */ /* 0x000e2e0000002500 */
[----:B------:R-:W0:Y:S01]  /*0020*/  LDC R9, c[0x0][0x210] ;  /* 0x00008400ff097b82 */ /* 0x000e220000000800 */
        /* <DEDUP_REMOVED lines=13> */
[----:B0-----:R-:W-:Y:S01]  /*0100*/  @!P0 IMAD.WIDE.U32 R14, R11, 0x2, R14 ;  /* 0x000000020b0e8825 */ /* 0x001fe200078e000e */
[----:B------:R-:W-:-:S06]  /*0110*/  PRMT R11, RZ, 0x7610, R11 ;  /* 0x00007610ff0b7816 */ /* 0x000fcc000000000b */
[----:B------:R-:W2:Y:S05]  /*0120*/  @!P0 LDG.E.U16 R11, desc[UR4][R14.64] ;  /* 0x000000040e0b8981 */ /* 0x000eaa000c1e1500 */
[----:B------:R-:W0:Y:S01]  /*0130*/  @!P2 LDC.64 R8, c[0x0][0x220] ;  /* 0x00008800ff08ab82 */ /* 0x000e220000000a00 */
[----:B-1----:R-:W-:Y:S01]  /*0140*/  @!P1 IMAD.WIDE.U32 R16, R17, 0x2, R12 ;  /* 0x0000000211109825 */ /* 0x002fe200078e000c */
[----:B------:R-:W-:Y:S02]  /*0150*/  @!P2 LEA R13, R0, R21, 0x9 ;  /* 0x00000015000da211 */ /* 0x000fe400078e48ff */
[----:B------:R-:W-:-:S06]  /*0160*/  PRMT R12, RZ, 0x7610, R12 ;  /* 0x00007610ff0c7816 */ /* 0x000fcc000000000c */
[----:B------:R1:W3:Y:S01]  /*0170*/  @!P1 LDG.E.U16 R12, desc[UR4][R16.64] ;  /* 0x00000004100c9981 */ /* 0x0002e2000c1e1500 */
[----:B0-----:R-:W-:Y:S01]  /*0180*/  @!P2 IMAD.WIDE.U32 R8, R13, 0x2, R8 ;  /* 0x000000020d08a825 */ /* 0x001fe200078e0008 */
[----:B------:R-:W-:-:S06]  /*0190*/  PRMT R13, RZ, 0x7610, R13 ;  /* 0x00007610ff0d7816 */ /* 0x000fcc000000000d */
[----:B------:R0:W4:Y:S01]  /*01a0*/  @!P2 LDG.E.U16 R13, desc[UR4][R8.64] ;  /* 0x00000004080da981 */ /* 0x000122000c1e1500 */
[----:B------:R-:W-:-:S05]  /*01b0*/  @!P2 VIADD R21, R21, 0x80 ;  /* 0x000000801515a836 */ /* 0x000fca0000000000 */
[----:B------:R-:W-:Y:S01]  /*01c0*/  ISETP.GE.AND P1, PT, R21, R2, PT ;  /* 0x000000021500720c */ /* 0x000fe20003f26270 */
[----:B------:R-:W0:Y:S01]  /*01d0*/  LDC.U16 R10, c[0x0][0x216] ;  /* 0x00008580ff0a7b82 */ /* 0x000e220000000400 */
[----:B-1----:R-:W-:-:S07]  /*01e0*/  IADD3 R17, R7, 0x80, RZ ;  /* 0x0000008007117810 */ /* 0x002fce0007ffe0ff */
[----:B0-----:R-:W0:Y:S08]  /*01f0*/  @!P0 LDC.64 R8, c[0x0][0x218] ;  /* 0x00008600ff088b82 */ /* 0x001e300000000a00 */
[----:B------:R-:W1:Y:S01]  /*0200*/  @!P1 LDC.64 R18, c[0x0][0x220] ;  /* 0x00008800ff129b82 */ /* 0x000e620000000a00 */
[----:B------:R-:W-:Y:S01]  /*0210*/  @!P1 IMAD R15, R0, 0x200, R21 ;  /* 0x00000200000f9824 */ /* 0x000fe200078e0215 */
[----:B------:R-:W-:Y:S01]  /*0220*/  ISETP.GE.AND P2, PT, R17, R2, PT ;  /* 0x000000021100720c */ /* 0x000fe20003f46270 */
[----:B------:R-:W-:Y:S01]  /*0230*/  VIADD R17, R7, 0x100 ;  /* 0x0000010007117836 */ /* 0x000fe20000000000 */
[----:B------:R-:W-:-:S04]  /*0240*/  PRMT R6, RZ, 0x7610, R6 ;  /* 0x00007610ff067816 */ /* 0x000fc80000000006 */
[----:B------:R-:W-:Y:S01]  /*0250*/  ISETP.GE.AND P3, PT, R17, R2, PT ;  /* 0x000000021100720c */ /* 0x000fe20003f66270 */
[----:B-1----:R-:W-:-:S05]  /*0260*/  @!P1 IMAD.WIDE.U32 R14, R15, 0x2, R18 ;  /* 0x000000020f0e9825 */ /* 0x002fca00078e0012 */
[----:B------:R1:W5:Y:S02]  /*0270*/  @!P1 LDG.E.U16 R6, desc[UR4][R14.64] ;  /* 0x000000040e069981 */ /* 0x000364000c1e1500 */
[----:B-1----:R-:W-:-:S05]  /*0280*/  VIADD R15, R7, 0x180 ;  /* 0x00000180070f7836 */ /* 0x002fca0000000000 */
[----:B------:R-:W-:Y:S02]  /*0290*/  ISETP.GE.AND P1, PT, R15, R2, PT ;  /* 0x000000020f00720c */ /* 0x000fe40003f26270 */
[----:B------:R-:W-:-:S05]  /*02a0*/  @!P0 LEA R15, R0, R7, 0x9 ;  /* 0x00000007000f8211 */ /* 0x000fca00078e48ff */
[----:B0-----:R-:W-:-:S04]  /*02b0*/  @!P0 IMAD.WIDE.U32 R8, R15, 0x2, R8 ;  /* 0x000000020f088825 */ /* 0x001fc800078e0008 */
[----:B------:R-:W-:-:S05]  /*02c0*/  @!P0 VIADD R7, R7, 0x80 ;  /* 0x0000008007078836 */ /* 0x000fca0000000000 */
[----:B------:R-:W-:Y:S01]  /*02d0*/  ISETP.GE.AND P4, PT, R7, R2, PT ;  /* 0x000000020700720c */ /* 0x000fe20003f86270 */
[----:B------:R-:W-:Y:S01]  /*02e0*/  @!P3 IMAD.U32 R14, R10, 0x10000, RZ ;  /* 0x000100000a0eb824 */ /* 0x000fe200078e00ff */
[----:B------:R-:W-:Y:S01]  /*02f0*/  BSSY B0, `(.L_x_2019) ;  /* 0x000001d000007945 */ /* 0x000fe20003800000 */
[----:B--2---:R-:W-:-:S06]  /*0300*/  @!P0 IMAD.U32 R16, R11, 0x10000, RZ ;  /* 0x000100000b108824 */ /* 0x004fcc00078e00ff */
[----:B------:R-:W0:Y:S01]  /*0310*/  @!P0 MUFU.RCP R16, R16 ;  /* 0x0000001000108308 */ /* 0x000e220000001000 */
[----:B------:R-:W-:-:S05]  /*0320*/  @!P0 SHF.L.U32 R11, R10, 0x10, RZ ;  /* 0x000000100a0b8819 */ /* 0x000fca00000006ff */
[----:B0-----:R-:W-:Y:S01]  /*0330*/  @!P0 FMUL.FTZ R11, R11, R16 ;  /* 0x000000100b0b8220 */ /* 0x001fe20000410000 */
[----:B---3--:R-:W-:-:S04]  /*0340*/  @!P2 SHF.L.U32 R12, R12, 0x10, RZ ;  /* 0x000000100c0ca819 */ /* 0x008fc800000006ff */
[----:B------:R-:W-:Y:S02]  /*0350*/  @!P0 F2FP.BF16.F32.PACK_AB R5, RZ, R11 ;  /* 0x0000000bff05823e */ /* 0x000fe400000010ff */
[----:B------:R-:W0:Y:S02]  /*0360*/  @!P2 MUFU.RCP R12, R12 ;  /* 0x0000000c000ca308 */ /* 0x000e240000001000 */
[----:B------:R-:W-:Y:S01]  /*0370*/  PRMT R15, R5, 0x7610, R15 ;  /* 0x00007610050f7816 */ /* 0x000fe2000000000f */
[----:B----4-:R-:W-:-:S04]  /*0380*/  @!P3 IMAD.U32 R13, R13, 0x10000, RZ ;  /* 0x000100000d0db824 */ /* 0x010fc800078e00ff */
[----:B------:R1:W-:Y:S02]  /*0390*/  @!P0 STG.E.U16 desc[UR4][R8.64], R15 ;  /* 0x0000000f08008986 */ /* 0x0003e4000c101504 */
[----:B------:R-:W2:Y:S01]  /*03a0*/  @!P3 MUFU.RCP R13, R13 ;  /* 0x0000000d000db308 */ /* 0x000ea20000001000 */
[----:B------:R-:W-:-:S05]  /*03b0*/  @!P2 SHF.L.U32 R11, R10, 0x10, RZ ;  /* 0x000000100a0ba819 */ /* 0x000fca00000006ff */
[----:B0-----:R-:W-:-:S05]  /*03c0*/  @!P2 FMUL.FTZ R5, R11, R12 ;  /* 0x0000000c0b05a220 */ /* 0x001fca0000410000 */
[----:B------:R-:W-:Y:S01]  /*03d0*/  @!P2 F2FP.BF16.F32.PACK_AB R4, RZ, R5 ;  /* 0x00000005ff04a23e */ /* 0x000fe200000010ff */
[----:B--2---:R-:W-:-:S05]  /*03e0*/  @!P3 FMUL.FTZ R11, R14, R13 ;  /* 0x0000000d0e0bb220 */ /* 0x004fca0000410000 */
        /* <DEDUP_REMOVED lines=13> */
.L_x_2020:
[----:B------:R-:W-:Y:S05]  /*04c0*/  BSYNC B0 ;  /* 0x0000000000007941 */ /* 0x000fea0003800000 */
.L_x_2019:
[----:B-----5:R-:W-:Y:S02]  /*04d0*/  @!P1 SHF.L.U32 R6, R6, 0x10, RZ ;  /* 0x0000001006069819 */ /* 0x020fe400000006ff */
[----:B------:R-:W-:Y:S02]  /*04e0*/  ISETP.GE.AND P0, PT, R7, R2, PT ;  /* 0x000000020700720c */ /* 0x000fe40003f06270 */
[----:B0-----:R0:W1:Y:S11]  /*04f0*/  @!P1 MUFU.RCP R4, R6 ;  /* 0x0000000600049308 */ /* 0x0010760000001000 */
[----:B0-----:R-:W-:Y:S05]  /*0500*/  @P0 EXIT ;  /* 0x000000000000094d */ /* 0x001fea0003800000 */
[----:B------:R-:W0:Y:S01]  /*0510*/  LDC.64 R2, c[0x0][0x218] ;  /* 0x00008600ff027b82 */ /* 0x000e220000000a00 */
[----:B------:R-:W-:Y:S01]  /*0520*/  @!P1 IMAD.U32 R9, R10, 0x10000, RZ ;  /* 0x000100000a099824 */ /* 0x000fe200078e00ff */
[----:B------:R-:W-:-:S03]  /*0530*/  LEA R7, R0, R7, 0x9 ;  /* 0x0000000700077211 */ /* 0x000fc600078e48ff */
[----:B-1----:R-:W-:-:S05]  /*0540*/  @!P1 FMUL.FTZ R4, R9, R4 ;  /* 0x0000000409049220 */ /* 0x002fca0000410000 */
[----:B------:R-:W-:Y:S01]  /*0550*/  @!P1 F2FP.BF16.F32.PACK_AB R5, RZ, R4 ;  /* 0x00000004ff05923e */ /* 0x000fe200000010ff */
[----:B0-----:R-:W-:-:S05]  /*0560*/  IMAD.WIDE.U32 R2, R7, 0x2, R2 ;  /* 0x0000000207027825 */ /* 0x001fca00078e0002 */
[----:B------:R-:W-:Y:S01]  /*0570*/  STG.E.U16 desc[UR4][R2.64], R5 ;  /* 0x0000000502007986 */ /* 0x000fe2000c101504 */
[----:B------:R-:W-:Y:S05]  /*0580*/  EXIT ;  /* 0x000000000000794d */ /* 0x000fea0003800000 */
.L_x_2021:
        /* <DEDUP_REMOVED lines=15> */
.L_x_19335:


//--------------------- .text._ZN2at6native29vectorized_elementwise_kernelILi2ENS0_13AUnaryFunctorIN3c108BFloat16ES4_S4_NS0_15binary_internal10DivFunctorIS4_EEEESt5arrayIPcLm2EEEEviT0_T1_ --------------------------
	.section	.text._ZN2at6native29vectorized_elementwise_kernelILi2ENS0_13AUnaryFunctorIN3c108BFloat16ES4_S4_NS0_15binary_internal10DivFunctorIS4_EEEESt5arrayIPcLm2EEEEviT0_T1_,"ax",@progbits
	.align	128
        .global         _ZN2at6native29vectorized_elementwise_kernelILi2ENS0_13AUnaryFunctorIN3c108BFloat16ES4_S4_NS0_15binary_internal10DivFunctorIS4_EEEESt5arrayIPcLm2EEEEviT0_T1_
        .type           _ZN2at6native29vectorized_elementwise_kernelILi2ENS0_13AUnaryFunctorIN3c108BFloat16ES4_S4_NS0_15binary_internal10DivFunctorIS4_EEEESt5arrayIPcLm2EEEEviT0_T1_,@function
        .size           _ZN2at6native29vectorized_elementwise_kernelILi2ENS0_13AUnaryFunctorIN3c108BFloat16ES4_S4_NS0_15binary_internal10DivFunctorIS4_EEEESt5arrayIPcLm2EEEEviT0_T1_,(.L_x_19336 - _ZN2at6native29vectorized_elementwise_kernelILi2ENS0_13AUnaryFunctorIN3c108BFloat16ES4_S4_NS0_15binary_internal10DivFunctorIS4_EEEESt5arrayIPcLm2EEEEviT0_T1_)
        .other          _ZN2at6native29vectorized_elementwise_kernelILi2ENS0_13AUnaryFunctorIN3c108BFloat16ES4_S4_NS0_15binary_internal10DivFunctorIS4_EEEESt5arrayIPcLm2EEEEviT0_T1_,@"STO_CUDA_ENTRY STV_DEFAULT"
_ZN2at6native29vectorized_elementwise_kernelILi2ENS0_13AUnaryFunctorIN3c108BFloat16ES4_S4_NS0_15binary_internal10DivFunctorIS4_EEEESt5arrayIPcLm2EEEEviT0_T1_:
.text._ZN2at6native29vectorized_elementwise_kernelILi2ENS0_13AUnaryFunctorIN3c108BFloat16ES4_S4_NS0_15binary_internal10DivFunctorIS4_EEEESt5arrayIPcLm2EEEEviT0_T1_:
        /* <DEDUP_REMOVED lines=12> */
[----:B0-----:R-:W-:-:S05]  /*00c0*/  IMAD.WIDE.U32 R6, R2, 0x4, R6 ;  /* 0x0000000402067825 */ /* 0x001fca00078e0006 */
[----:B------:R-:W2:Y:S04]  /*00d0*/  LDG.E R10, desc[UR4][R6.64] ;  /* 0x00000004060a7981 */ /* 0x000ea8000c1e1900 */
[----:B------:R-:W3:Y:S04]  /*00e0*/  LDG.E R12, desc[UR4][R6.64+0x200] ;  /* 0x00020004060c7981 */ /* 0x000ee8000c1e1900 */
[----:B------:R-:W4:Y:S04]  /*00f0*/  LDG.E R13, desc[UR4][R6.64+0x400] ;  /* 0x00040004060d7981 */ /* 0x000f28000c1e1900 */
[----:B------:R0:W5:Y:S01]  /*0100*/  LDG.E R14, desc[UR4][R6.64+0x600] ;  /* 0x00060004060e7981 */ /* 0x000162000c1e1900 */
[----:B-1----:R-:W-:Y:S01]  /*0110*/  IMAD.U32 R5, R5, 0x10000, RZ ;  /* 0x0001000005057824 */ /* 0x002fe200078e00ff */
[----:B0-----:R-:W0:Y:S02]  /*0120*/  LDC.64 R6, c[0x0][0x218] ;  /* 0x00008600ff067b82 */ /* 0x001e240000000a00 */
[----:B0-----:R-:W-:-:S04]  /*0130*/  IMAD.WIDE.U32 R6, R0, 0x2, R6 ;  /* 0x0000000200067825 */ /* 0x001fc800078e0006 */
[----:B------:R-:W-:-:S04]  /*0140*/  IMAD.WIDE R6, R2, 0x4, R6 ;  /* 0x0000000402067825 */ /* 0x000fc800078e0206 */
[C---:B--2---:R-:W-:Y:S01]  /*0150*/  IMAD.U32 R3, R10.reuse, 0x10000, RZ ;  /* 0x000100000a037824 */ /* 0x044fe200078e00ff */
[----:B------:R-:W-:Y:S02]  /*0160*/  PRMT R10, R10, 0x7632, R10 ;  /* 0x000076320a0a7816 */ /* 0x000fe4000000000a */
[----:B---3--:R-:W-:Y:S02]  /*0170*/  SHF.L.U32 R8, R12, 0x10, RZ ;  /* 0x000000100c087819 */ /* 0x008fe400000006ff */
[----:B------:R-:W-:Y:S01]  /*0180*/  SHF.L.U32 R11, R10, 0x10, RZ ;  /* 0x000000100a0b7819 */ /* 0x000fe200000006ff */
[----:B------:R-:W0:Y:S01]  /*0190*/  MUFU.RCP R3, R3 ;  /* 0x0000000300037308 */ /* 0x000e220000001000 */
[----:B------:R-:W-:Y:S01]  /*01a0*/  PRMT R10, R12, 0x7632, R10 ;  /* 0x000076320c0a7816 */ /* 0x000fe2000000000a */
[----:B----4-:R-:W-:Y:S02]  /*01b0*/  IMAD.U32 R4, R13, 0x10000, RZ ;  /* 0x000100000d047824 */ /* 0x010fe400078e00ff */
[----:B-----5:R-:W-:-:S02]  /*01c0*/  IMAD.U32 R9, R14, 0x10000, RZ ;  /* 0x000100000e097824 */ /* 0x020fc400078e00ff */
[----:B------:R-:W-:Y:S01]  /*01d0*/  IMAD.U32 R12, R10, 0x10000, RZ ;  /* 0x000100000a0c7824 */ /* 0x000fe200078e00ff */
[----:B------:R-:W-:Y:S01]  /*01e0*/  PRMT R10, R13, 0x7632, R10 ;  /* 0x000076320d0a7816 */ /* 0x000fe2000000000a */
[----:B------:R-:W1:Y:S04]  /*01f0*/  MUFU.RCP R8, R8 ;  /* 0x0000000800087308 */ /* 0x000e680000001000 */
[----:B------:R-:W-:Y:S01]  /*0200*/  IMAD.U32 R13, R10, 0x10000, RZ ;  /* 0x000100000a0d7824 */ /* 0x000fe200078e00ff */
[----:B------:R-:W-:-:S03]  /*0210*/  PRMT R10, R14, 0x7632, R10 ;  /* 0x000076320e0a7816 */ /* 0x000fc6000000000a */
[----:B------:R-:W2:Y:S01]  /*0220*/  MUFU.RCP R9, R9 ;  /* 0x0000000900097308 */ /* 0x000ea20000001000 */
[----:B------:R-:W-:Y:S01]  /*0230*/  SHF.L.U32 R14, R10, 0x10, RZ ;  /* 0x000000100a0e7819 */ /* 0x000fe200000006ff */
[----:B0-----:R-:W-:-:S06]  /*0240*/  FMUL.FTZ R3, R5, R3 ;  /* 0x0000000305037220 */ /* 0x001fcc0000410000 */
[----:B------:R-:W0:Y:S01]  /*0250*/  MUFU.RCP R4, R4 ;  /* 0x0000000400047308 */ /* 0x000e220000001000 */
[----:B-1----:R-:W-:-:S07]  /*0260*/  FMUL.FTZ R8, R5, R8 ;  /* 0x0000000805087220 */ /* 0x002fce0000410000 */
[----:B------:R-:W1:Y:S01]  /*0270*/  MUFU.RCP R16, R11 ;  /* 0x0000000b00107308 */ /* 0x000e620000001000 */
[----:B--2---:R-:W-:-:S07]  /*0280*/  FMUL.FTZ R10, R5, R9 ;  /* 0x00000009050a7220 */ /* 0x004fce0000410000 */
[----:B------:R-:W2:Y:S01]  /*0290*/  MUFU.RCP R12, R12 ;  /* 0x0000000c000c7308 */ /* 0x000ea20000001000 */
[----:B0-----:R-:W-:-:S07]  /*02a0*/  FMUL.FTZ R4, R5, R4 ;  /* 0x0000000405047220 */ /* 0x001fce0000410000 */
[----:B------:R-:W0:Y:S01]  /*02b0*/  MUFU.RCP R18, R13 ;  /* 0x0000000d00127308 */ /* 0x000e220000001000 */
[----:B-1----:R-:W-:-:S05]  /*02c0*/  FMUL.FTZ R0, R5, R16 ;  /* 0x0000001005007220 */ /* 0x002fca0000410000 */
[----:B------:R-:W-:Y:S02]  /*02d0*/  F2FP.BF16.F32.PACK_AB R3, R0, R3 ;  /* 0x000000030003723e */ /* 0x000fe400000010ff */
[----:B------:R-:W1:Y:S01]  /*02e0*/  MUFU.RCP R14, R14 ;  /* 0x0000000e000e7308 */ /* 0x000e620000001000 */
[----:B--2---:R-:W-:Y:S02]  /*02f0*/  FMUL.FTZ R9, R5, R12 ;  /* 0x0000000c05097220 */ /* 0x004fe40000410000 */
[----:B------:R-:W-:Y:S03]  /*0300*/  STG.E desc[UR4][R6.64], R3 ;  /* 0x0000000306007986 */ /* 0x000fe6000c101904 */
[----:B------:R-:W-:Y:S01]  /*0310*/  F2FP.BF16.F32.PACK_AB R9, R9, R8 ;  /* 0x000000080909723e */ /* 0x000fe200000010ff */
[----:B0-----:R-:W-:-:S04]  /*0320*/  FMUL.FTZ R11, R5, R18 ;  /* 0x00000012050b7220 */ /* 0x001fc80000410000 */
[----:B------:R-:W-:Y:S01]  /*0330*/  STG.E desc[UR4][R6.64+0x200], R9 ;  /* 0x0002000906007986 */ /* 0x000fe2000c101904 */
[----:B------:R-:W-:Y:S01]  /*0340*/  F2FP.BF16.F32.PACK_AB R11, R11, R4 ;  /* 0x000000040b0b723e */ /* 0x000fe200000010ff */
[----:B-1----:R-:W-:-:S04]  /*0350*/  FMUL.FTZ R5, R5, R14 ;  /* 0x0000000e05057220 */ /* 0x002fc80000410000 */
[----:B------:R-:W-:Y:S01]  /*0360*/  STG.E desc[UR4][R6.64+0x400], R11 ;  /* 0x0004000b06007986 */ /* 0x000fe2000c101904 */
[----:B------:R-:W-:-:S05]  /*0370*/  F2FP.BF16.F32.PACK_AB R5, R5, R10 ;  /* 0x0000000a0505723e */ /* 0x000fca00000010ff */
[----:B------:R-:W-:Y:S01]  /*0380*/  STG.E desc[UR4][R6.64+0x600], R5 ;  /* 0x0006000506007986 */ /* 0x000fe2000c101904 */
[----:B------:R-:W-:Y:S05]  /*0390*/  EXIT ;  /* 0x000000000000794d */ /* 0x000fea0003800000 */
.L_x_2022:
        /* <DEDUP_REMOVED lines=11> */
[----:B------:R-:W-:Y:S01]  /*0450*/  ISETP.GE.AND P5, PT, R21, R2, PT ;  /* 0x000000021500720c */ /* 0x000fe20003fa6270 */
[----:B0-----:R-:W-:-:S05]  /*0460*/  @!P0 IMAD.WIDE.U32 R16, R25, 0x2, R16 ;  /* 0x0000000219108825 */ /* 0x001fca00078e0010 */
[----:B------:R-:W3:Y:S07]  /*0470*/  @!P0 LDG.E.U16 R20, desc[UR4][R16.64] ;  /* 0x0000000410148981 */ /* 0x000eee000c1e1500 */
[----:B------:R-:W-:Y:S01]  /*0480*/  @!P5 IMAD.IADD R11, R0, 0x1, R21 ;  /* 0x00000001000bd824 */ /* 0x000fe200078e0215 */
[----:B------:R-:W0:Y:S01]  /*0490*/  @!P5 LDC.64 R12, c[0x0][0x220] ;  /* 0x00008800ff0cdb82 */ /* 0x000e220000000a00 */
[----:B------:R-:W-:-:S05]  /*04a0*/  @!P5 VIADD R21, R21, 0x80 ;  /* 0x000000801515d836 */ /* 0x000fca0000000000 */
[----:B------:R-:W-:Y:S01]  /*04b0*/  ISETP.GE.AND P4, PT, R21, R2, PT ;  /* 0x000000021500720c */ /* 0x000fe20003f86270 */
[----:B--2---:R-:W-:Y:S01]  /*04c0*/  @!P6 IMAD.WIDE.U32 R18, R3, 0x2, R18 ;  /* 0x000000020312e825 */ /* 0x004fe200078e0012 */
[----:B------:R-:W-:-:S06]  /*04d0*/  PRMT R3, RZ, 0x7610, R3 ;  /* 0x00007610ff037816 */ /* 0x000fcc0000000003 */
[----:B------:R2:W4:Y:S05]  /*04e0*/  @!P6 LDG.E.U16 R3, desc[UR4][R18.64] ;  /* 0x000000041203e981 */ /* 0x00052a000c1e1500 */
[----:B------:R-:W-:Y:S01]  /*04f0*/  @!P4 IADD3 R15, R0, R21, RZ ;  /* 0x00000015000fc210 */ /* 0x000fe20007ffe0ff */
[----:B------:R-:W-:Y:S01]  /*0500*/  @!P4 VIADD R21, R21, 0x80 ;  /* 0x000000801515c836 */ /* 0x000fe20000000000 */
[----:B------:R-:W5:Y:S04]  /*0510*/  @!P4 LDC.64 R28, c[0x0][0x220] ;  /* 0x00008800ff1ccb82 */ /* 0x000f680000000a00 */
[----:B------:R-:W-:-:S13]  /*0520*/  ISETP.GE.AND P3, PT, R21, R2, PT ;  /* 0x000000021500720c */ /* 0x000fda0003f66270 */
[----:B------:R-:W-:Y:S01]  /*0530*/  @!P3 IMAD.IADD R26, R0, 0x1, R21 ;  /* 0x00000001001ab824 */ /* 0x000fe200078e0215 */
[----:B------:R-:W-:Y:S01]  /*0540*/  @!P3 IADD3 R21, R21, 0x80, RZ ;  /* 0x000000801515b810 */ /* 0x000fe20007ffe0ff */
[----:B0-----:R-:W-:Y:S01]  /*0550*/  @!P5 IMAD.WIDE.U32 R12, R11, 0x2, R12 ;  /* 0x000000020b0cd825 */ /* 0x001fe200078e000c */
[----:B--2---:R-:W0:Y:S02]  /*0560*/  @!P3 LDC.64 R18, c[0x0][0x220] ;  /* 0x00008800ff12bb82 */ /* 0x004e240000000a00 */
[----:B------:R-:W-:-:S13]  /*0570*/  ISETP.GE.AND P2, PT, R21, R2, PT ;  /* 0x000000021500720c */ /* 0x000fda0003f46270 */
[----:B------:R-:W-:Y:S01]  /*0580*/  @!P2 IMAD.IADD R27, R0, 0x1, R21 ;  /* 0x00000001001ba824 */ /* 0x000fe200078e0215 */
[----:B------:R-:W-:Y:S01]  /*0590*/  PRMT R11, RZ, 0x7610, R11 ;  /* 0x00007610ff0b7816 */ /* 0x000fe2000000000b */
[----:B------:R-:W-:Y:S01]  /*05a0*/  @!P2 VIADD R21, R21, 0x80 ;  /* 0x000000801515a836 */ /* 0x000fe20000000000 */
[----:B------:R-:W2:Y:S04]  /*05b0*/  @!P2 LDC.64 R16, c[0x0][0x220] ;  /* 0x00008800ff10ab82 */ /* 0x000ea80000000a00 */
[----:B------:R-:W-:Y:S01]  /*05c0*/  ISETP.GE.AND P1, PT, R21, R2, PT ;  /* 0x000000021500720c */ /* 0x000fe20003f26270 */
[----:B------:R1:W4:-:S12]  /*05d0*/  @!P5 LDG.E.U16 R11, desc[UR4][R12.64] ;  /* 0x000000040c0bd981 */ /* 0x000318000c1e1500 */
[----:B------:R-:W-:Y:S01]  /*05e0*/  @!P1 IADD3 R25, R0, R21, RZ ;  /* 0x0000001500199210 */ /* 0x000fe20007ffe0ff */
[----:B------:R-:W-:Y:S01]  /*05f0*/  @!P1 VIADD R21, R21, 0x80 ;  /* 0x0000008015159836 */ /* 0x000fe20000000000 */
[----:B-1----:R-:W1:Y:S04]  /*0600*/  @!P1 LDC.64 R12, c[0x0][0x220] ;  /* 0x00008800ff0c9b82 */ /* 0x002e680000000a00 */
[----:B------:R-:W-:Y:S01]  /*0610*/  ISETP.GE.AND P6, PT, R21, R2, PT ;  /* 0x000000021500720c */ /* 0x000fe20003fc6270 */
[----:B-----5:R-:W-:-:S12]  /*0620*/  @!P4 IMAD.WIDE.U32 R28, R15, 0x2, R28 ;  /* 0x000000020f1cc825 */ /* 0x020fd800078e001c */
[----:B------:R-:W5:Y:S01]  /*0630*/  @!P6 LDC.64 R14, c[0x0][0x220] ;  /* 0x00008800ff0eeb82 */ /* 0x000f620000000a00 */
[----:B------:R-:W-:Y:S01]  /*0640*/  @!P6 IMAD.IADD R21, R0, 0x1, R21 ;  /* 0x000000010015e824 */ /* 0x000fe200078e0215 */
[----:B------:R-:W-:Y:S01]  /*0650*/  PRMT R24, RZ, 0x7610, R24 ;  /* 0x00007610ff187816 */ /* 0x000fe20000000018 */
[----:B0-----:R-:W-:Y:S01]  /*0660*/  @!P3 IMAD.WIDE.U32 R18, R26, 0x2, R18 ;  /* 0x000000021a12b825 */ /* 0x001fe200078e0012 */
[----:B------:R-:W-:-:S03]  /*0670*/  PRMT R26, RZ, 0x7610, R26 ;  /* 0x00007610ff1a7816 */ /* 0x000fc6000000001a */
[----:B--2---:R-:W-:Y:S01]  /*0680*/  @!P2 IMAD.WIDE.U32 R16, R27, 0x2, R16 ;  /* 0x000000021b10a825 */ /* 0x004fe200078e0010 */
[----:B------:R-:W-:Y:S01]  /*0690*/  PRMT R27, RZ, 0x7610, R27 ;  /* 0x00007610ff1b7816 */ /* 0x000fe2000000001b */
[----:B------:R-:W2:Y:S02]  /*06a0*/  @!P4 LDG.E.U16 R24, desc[UR4][R28.64] ;  /* 0x000000041c18c981 */ /* 0x000ea4000c1e1500 */
[----:B-1----:R-:W-:Y:S01]  /*06b0*/  @!P1 IMAD.WIDE.U32 R12, R25, 0x2, R12 ;  /* 0x00000002190c9825 */ /* 0x002fe200078e000c */
[----:B------:R-:W-:Y:S01]  /*06c0*/  PRMT R25, RZ, 0x7610, R25 ;  /* 0x00007610ff197816 */ /* 0x000fe20000000019 */
[----:B------:R0:W2:Y:S04]  /*06d0*/  @!P3 LDG.E.U16 R26, desc[UR4][R18.64] ;  /* 0x00000004121ab981 */ /* 0x0000a8000c1e1500 */
[----:B------:R-:W2:Y:S04]  /*06e0*/  @!P2 LDG.E.U16 R27, desc[UR4][R16.64] ;  /* 0x00000004101ba981 */ /* 0x000ea8000c1e1500 */
[----:B------:R1:W2:Y:S01]  /*06f0*/  @!P1 LDG.E.U16 R25, desc[UR4][R12.64] ;  /* 0x000000040c199981 */ /* 0x0002a2000c1e1500 */
[----:B-----5:R-:W-:Y:S01]  /*0700*/  @!P6 IMAD.WIDE.U32 R14, R21, 0x2, R14 ;  /* 0x00000002150ee825 */ /* 0x020fe200078e000e */
[----:B------:R-:W-:-:S06]  /*0710*/  PRMT R21, RZ, 0x7610, R21 ;  /* 0x00007610ff157816 */ /* 0x000fcc0000000015 */
[----:B------:R5:W2:Y:S01]  /*0720*/  @!P6 LDG.E.U16 R21, desc[UR4][R14.64] ;  /* 0x000000040e15e981 */ /* 0x000aa2000c1e1500 */
[----:B0-----:R-:W-:-:S04]  /*0730*/  IADD3 R19, R23, 0x80, RZ ;  /* 0x0000008017137810 */ /* 0x001fc80007ffe0ff */
[----:B------:R-:W-:Y:S02]  /*0740*/  ISETP.GE.AND P5, PT, R19, R2, PT ;  /* 0x000000021300720c */ /* 0x000fe40003fa6270 */
[C---:B-1----:R-:W-:Y:S01]  /*0750*/  IADD3 R13, R23.reuse, 0x200, RZ ;  /* 0x00000200170d7810 */ /* 0x042fe20007ffe0ff */
[----:B------:R-:W-:-:S03]  /*0760*/  VIADD R17, R23, 0x100 ;  /* 0x0000010017117836 */ /* 0x000fc60000000000 */
[-C--:B------:R-:W-:Y:S01]  /*0770*/  ISETP.GE.AND P3, PT, R13, R2.reuse, PT ;  /* 0x000000020d00720c */ /* 0x080fe20003f66270 */
[----:B------:R-:W-:Y:S01]  /*0780*/  VIADD R13, R23, 0x280 ;  /* 0x00000280170d7836 */ /* 0x000fe20000000000 */
[----:B------:R-:W-:-:S05]  /*0790*/  ISETP.GE.AND P1, PT, R17, R2, PT ;  /* 0x000000021100720c */ /* 0x000fca0003f26270 */
[----:B-----5:R-:W-:Y:S01]  /*07a0*/  @!P5 SHF.L.U32 R15, R5, 0x10, RZ ;  /* 0x00000010050fd819 */ /* 0x020fe200000006ff */
[----:B------:R-:W-:Y:S01]  /*07b0*/  VIADD R17, R23, 0x380 ;  /* 0x0000038017117836 */ /* 0x000fe20000000000 */
[----:B------:R-:W-:Y:S02]  /*07c0*/  ISETP.GE.AND P4, PT, R13, R2, PT ;  /* 0x000000020d00720c */ /* 0x000fe40003f86270 */
[----:B------:R-:W0:Y:S01]  /*07d0*/  @!P0 LDC.64 R12, c[0x0][0x218] ;  /* 0x00008600ff0c8b82 */ /* 0x000e220000000a00 */
[----:B------:R-:W-:-:S03]  /*07e0*/  @!P0 IMAD.IADD R19, R0, 0x1, R23 ;  /* 0x0000000100138824 */ /* 0x000fc600078e0217 */
[----:B------:R-:W-:Y:S01]  /*07f0*/  @!P1 IMAD.U32 R18, R5, 0x10000, RZ ;  /* 0x0001000005129824 */ /* 0x000fe200078e00ff */
[----:B------:R-:W-:Y:S04]  /*0800*/  BSSY B0, `(.L_x_2023) ;  /* 0x000005c000007945 */ /* 0x000fe80003800000 */
[----:B------:R-:W-:Y:S01]  /*0810*/  BSSY B1, `(.L_x_2024) ;  /* 0x0000054000017945 */ /* 0x000fe20003800000 */
[----:B0-----:R-:W-:-:S04]  /*0820*/  @!P0 IMAD.WIDE.U32 R12, R19, 0x2, R12 ;  /* 0x00000002130c8825 */ /* 0x001fc800078e000c */
[----:B------:R-:W-:Y:S02]  /*0830*/  @!P4 IMAD.U32 R19, R5, 0x10000, RZ ;  /* 0x000100000513c824 */ /* 0x000fe400078e00ff */
[----:B---3--:R-:W-:Y:S02]  /*0840*/  @!P0 IMAD.U32 R20, R20, 0x10000, RZ ;  /* 0x0001000014148824 */ /* 0x008fe400078e00ff */
[----:B----4-:R-:W-:-:S06]  /*0850*/  @!P5 IMAD.U32 R16, R3, 0x10000, RZ ;  /* 0x000100000310d824 */ /* 0x010fcc00078e00ff */
[----:B------:R-:W0:Y:S01]  /*0860*/  @!P5 MUFU.RCP R16, R16 ;  /* 0x000000100010d308 */ /* 0x000e220000001000 */
[----:B------:R-:W-:-:S07]  /*0870*/  IADD3 R3, R23, 0x180, RZ ;  /* 0x0000018017037810 */ /* 0x000fce0007ffe0ff */
[----:B------:R-:W1:Y:S01]  /*0880*/  @!P0 MUFU.RCP R14, R20 ;  /* 0x00000014000e8308 */ /* 0x000e620000001000 */
[----:B------:R-:W-:Y:S01]  /*0890*/  ISETP.GE.AND P2, PT, R3, R2, PT ;  /* 0x000000020300720c */ /* 0x000fe20003f46270 */
[----:B0-----:R-:W-:Y:S01]  /*08a0*/  @!P5 FMUL.FTZ R16, R15, R16 ;  /* 0x000000100f10d220 */ /* 0x001fe20000410000 */
[----:B------:R-:W-:-:S04]  /*08b0*/  VIADD R15, R23, 0x300 ;  /* 0x00000300170f7836 */ /* 0x000fc80000000000 */
[----:B------:R-:W-:Y:S02]  /*08c0*/  @!P5 F2FP.BF16.F32.PACK_AB R4, RZ, R16 ;  /* 0x00000010ff04d23e */ /* 0x000fe400000010ff */
[-C--:B------:R-:W-:Y:S02]  /*08d0*/  ISETP.GE.AND P6, PT, R15, R2.reuse, PT ;  /* 0x000000020f00720c */ /* 0x080fe40003fc6270 */
[----:B------:R-:W-:Y:S02]  /*08e0*/  ISETP.GE.AND P5, PT, R17, R2, PT ;  /* 0x000000021100720c */ /* 0x000fe40003fa6270 */
[----:B------:R-:W-:-:S05]  /*08f0*/  @!P0 SHF.L.U32 R17, R5, 0x10, RZ ;  /* 0x0000001005118819 */ /* 0x000fca00000006ff */
[----:B-1----:R-:W-:-:S05]  /*0900*/  @!P0 FMUL.FTZ R17, R17, R14 ;  /* 0x0000000e11118220 */ /* 0x002fca0000410000 */
[----:B------:R-:W-:Y:S01]  /*0910*/  @!P0 F2FP.BF16.F32.PACK_AB R22, RZ, R17 ;  /* 0x00000011ff16823e */ /* 0x000fe200000010ff */
[----:B------:R-:W-:-:S06]  /*0920*/  @!P1 IMAD.U32 R3, R11, 0x10000, RZ ;  /* 0x000100000b039824 */ /* 0x000fcc00078e00ff */
[----:B------:R-:W0:Y:S01]  /*0930*/  @!P1 MUFU.RCP R3, R3 ;  /* 0x0000000300039308 */ /* 0x000e220000001000 */
[----:B------:R-:W-:Y:S01]  /*0940*/  @!P0 IADD3 R23, R23, 0x80, RZ ;  /* 0x0000008017178810 */ /* 0x000fe20007ffe0ff */
[----:B------:R-:W-:Y:S01]  /*0950*/  @!P2 IMAD.U32 R20, R5, 0x10000, RZ ;  /* 0x000100000514a824 */ /* 0x000fe200078e00ff */
[----:B--2---:R-:W-:Y:S02]  /*0960*/  @!P2 SHF.L.U32 R11, R24, 0x10, RZ ;  /* 0x00000010180ba819 */ /* 0x004fe400000006ff */
[----:B------:R-:W-:Y:S01]  /*0970*/  @!P3 SHF.L.U32 R15, R26, 0x10, RZ ;  /* 0x000000101a0fb819 */ /* 0x000fe200000006ff */
[----:B------:R-:W-:Y:S01]  /*0980*/  @!P4 IMAD.U32 R16, R27, 0x10000, RZ ;  /* 0x000100001b10c824 */ /* 0x000fe200078e00ff */
[----:B------:R-:W-:Y:S02]  /*0990*/  @!P6 SHF.L.U32 R14, R25, 0x10, RZ ;  /* 0x00000010190ee819 */ /* 0x000fe400000006ff */
[----:B------:R-:W1:Y:S01]  /*09a0*/  @!P2 MUFU.RCP R11, R11 ;  /* 0x0000000b000ba308 */ /* 0x000e620000001000 */
[----:B------:R-:W-:-:S02]  /*09b0*/  PRMT R24, R22, 0x7610, R24 ;  /* 0x0000761016187816 */ /* 0x000fc40000000018 */
[----:B------:R-:W-:-:S05]  /*09c0*/  @!P5 SHF.L.U32 R17, R21, 0x10, RZ ;  /* 0x000000101511d819 */ /* 0x000fca00000006ff */
[----:B------:R-:W2:Y:S01]  /*09d0*/  @!P3 MUFU.RCP R15, R15 ;  /* 0x0000000f000fb308 */ /* 0x000ea20000001000 */
[----:B------:R3:W-:Y:S07]  /*09e0*/  @!P0 STG.E.U16 desc[UR4][R12.64], R24 ;  /* 0x000000180c008986 */ /* 0x0007ee000c101504 */
[----:B------:R-:W4:Y:S01]  /*09f0*/  @!P4 MUFU.RCP R16, R16 ;  /* 0x000000100010c308 */ /* 0x000f220000001000 */
[----:B------:R-:W-:-:S07]  /*0a00*/  ISETP.GE.AND P0, PT, R23, R2, PT ;  /* 0x000000021700720c */ /* 0x000fce0003f06270 */
[----:B------:R-:W5:Y:S08]  /*0a10*/  @!P6 MUFU.RCP R14, R14 ;  /* 0x0000000e000ee308 */ /* 0x000f700000001000 */
[----:B------:R-:W3:Y:S01]  /*0a20*/  @!P5 MUFU.RCP R17, R17 ;  /* 0x000000110011d308 */ /* 0x000ee20000001000 */
[C---:B------:R-:W-:Y:S01]  /*0a30*/  @!P3 SHF.L.U32 R22, R5.reuse, 0x10, RZ ;  /* 0x000000100516b819 */ /* 0x040fe200000006ff */
[----:B0-----:R-:W-:Y:S01]  /*0a40*/  @!P1 FMUL.FTZ R3, R18, R3 ;  /* 0x0000000312039220 */ /* 0x001fe20000410000 */
[C---:B------:R-:W-:Y:S01]  /*0a50*/  @!P6 SHF.L.U32 R21, R5.reuse, 0x10, RZ ;  /* 0x000000100515e819 */ /* 0x040fe200000006ff */
[----:B------:R-:W-:-:S02]  /*0a60*/  @!P5 IMAD.U32 R18, R5, 0x10000, RZ ;  /* 0x000100000512d824 */ /* 0x000fc400078e00ff */
[----:B-1----:R-:W-:Y:S01]  /*0a70*/  @!P2 FMUL.FTZ R11, R20, R11 ;  /* 0x0000000b140ba220 */ /* 0x002fe20000410000 */
[----:B--2---:R-:W-:Y:S01]  /*0a80*/  @!P3 FMUL.FTZ R15, R22, R15 ;  /* 0x0000000f160fb220 */ /* 0x004fe20000410000 */
[----:B----4-:R-:W-:Y:S01]  /*0a90*/  @!P4 FMUL.FTZ R16, R19, R16 ;  /* 0x000000101310c220 */ /* 0x010fe20000410000 */
[----:B-----5:R-:W-:Y:S01]  /*0aa0*/  @!P6 FMUL.FTZ R14, R21, R14 ;  /* 0x0000000e150ee220 */ /* 0x020fe20000410000 */
[----:B------:R-:W-:Y:S02]  /*0ab0*/  @!P1 F2FP.BF16.F32.PACK_AB R5, RZ, R3 ;  /* 0x00000003ff05923e */ /* 0x000fe400000010ff */
[----:B------:R-:W-:Y:S01]  /*0ac0*/  @!P2 F2FP.BF16.F32.PACK_AB R6, RZ, R11 ;  /* 0x0000000bff06a23e */ /* 0x000fe200000010ff */
[----:B---3--:R-:W-:Y:S01]  /*0ad0*/  @!P5 FMUL.FTZ R17, R18, R17 ;  /* 0x000000111211d220 */ /* 0x008fe20000410000 */
[----:B------:R-:W-:Y:S02]  /*0ae0*/  @!P3 F2FP.BF16.F32.PACK_AB R7, RZ, R15 ;  /* 0x0000000fff07b23e */ /* 0x000fe400000010ff */
[----:B------:R-:W-:-:S02]  /*0af0*/  @!P4 F2FP.BF16.F32.PACK_AB R8, RZ, R16 ;  /* 0x00000010ff08c23e */ /* 0x000fc400000010ff */
        /* <DEDUP_REMOVED lines=15> */
.L_x_2025:
[----:B------:R-:W-:-:S13]  /*0bf0*/  ISETP.GE.AND P0, PT, R23, R2, PT ;  /* 0x000000021700720c */ /* 0x000fda0003f06270 */
[----:B------:R-:W-:Y:S05]  /*0c00*/  @P0 BRA `(.L_x_2027) ;  /* 0x0000000000300947 */ /* 0x000fea0003800000 */
[----:B0-----:R-:W0:Y:S01]  /*0c10*/  LDC.64 R4, c[0x0][0x218] ;  /* 0x00008600ff047b82 */ /* 0x001e220000000a00 */
[----:B------:R-:W-:Y:S01]  /*0c20*/  IADD3 R3, R0, R23, RZ ;  /* 0x0000001700037210 */ /* 0x000fe20007ffe0ff */
[----:B------:R-:W-:-:S04]  /*0c30*/  VIADD R23, R23, 0x80 ;  /* 0x0000008017177836 */ /* 0x000fc80000000000 */
[----:B0-----:R-:W-:-:S05]  /*0c40*/  IMAD.WIDE.U32 R4, R3, 0x2, R4 ;  /* 0x0000000203047825 */ /* 0x001fca00078e0004 */
[----:B------:R1:W-:Y:S02]  /*0c50*/  STG.E.U16 desc[UR4][R4.64], R6 ;  /* 0x0000000604007986 */ /* 0x0003e4000c101504 */
.L_x_2026:
[----:B------:R-:W-:-:S13]  /*0c60*/  ISETP.GE.AND P0, PT, R23, R2, PT ;  /* 0x000000021700720c */ /* 0x000fda0003f06270 */
[----:B------:R-:W-:Y:S05]  /*0c70*/  @P0 BRA `(.L_x_2028) ;  /* 0x0000000000340947 */ /* 0x000fea0003800000 */
[----:B01----:R-:W0:Y:S01]  /*0c80*/  LDC.64 R4, c[0x0][0x218] ;  /* 0x00008600ff047b82 */ /* 0x003e220000000a00 */
[----:B------:R-:W-:Y:S01]  /*0c90*/  IADD3 R3, R0, R23, RZ ;  /* 0x0000001700037210 */ /* 0x000fe20007ffe0ff */
[----:B------:R-:W-:-:S04]  /*0ca0*/  VIADD R23, R23, 0x80 ;  /* 0x0000008017177836 */ /* 0x000fc80000000000 */
[----:B0-----:R-:W-:-:S05]  /*0cb0*/  IMAD.WIDE.U32 R4, R3, 0x2, R4 ;  /* 0x0000000203047825 */ /* 0x001fca00078e0004 */
[----:B------:R1:W-:Y:S02]  /*0cc0*/  STG.E.U16 desc[UR4][R4.64], R7 ;  /* 0x0000000704007986 */ /* 0x0003e4000c101504 */
.L_x_2027:
        /* <DEDUP_REMOVED lines=8> */
.L_x_2028:
[----:B------:R-:W-:Y:S05]  /*0d50*/  BSYNC B1 ;  /* 0x0000000000017941 */ /* 0x000fea0003800000 */
.L_x_2024:
[----:B------:R-:W-:-:S13]  /*0d60*/  ISETP.GE.AND P0, PT, R23, R2, PT ;  /* 0x000000021700720c */ /* 0x000fda0003f06270 */
[----:B012---:R-:W0:Y:S01]  /*0d70*/  @!P0 LDC.64 R4, c[0x0][0x218] ;  /* 0x00008600ff048b82 */ /* 0x007e220000000a00 */
[----:B------:R-:W-:Y:S01]  /*0d80*/  @!P0 IADD3 R3, R0, R23, RZ ;  /* 0x0000001700038210 */ /* 0x000fe20007ffe0ff */
[----:B------:R-:W-:-:S04]  /*0d90*/  @!P0 VIADD R23, R23, 0x80 ;  /* 0x0000008017178836 */ /* 0x000fc80000000000 */
[----:B0-----:R-:W-:-:S05]  /*0da0*/  @!P0 IMAD.WIDE.U32 R4, R3, 0x2, R4 ;  /* 0x0000000203048825 */ /* 0x001fca00078e0004 */
[----:B------:R2:W-:Y:S02]  /*0db0*/  @!P0 STG.E.U16 desc[UR4][R4.64], R9 ;  /* 0x0000000904008986 */ /* 0x0005e4000c101504 */
.L_x_2029:
[----:B------:R-:W-:Y:S05]  /*0dc0*/  BSYNC B0 ;  /* 0x0000000000007941 */ /* 0x000fea0003800000 */
.L_x_2023:
        /* <DEDUP_REMOVED lines=8> */
.L_x_2030:
        /* <DEDUP_REMOVED lines=11> */
.L_x_19336:


//--------------------- .text._ZN2at6native29vectorized_elementwise_kernelILi4ENS0_13AUnaryFunctorIN3c108BFloat16ES4_S4_NS0_15binary_internal10DivFunctorIS4_EEEESt5arrayIPcLm2EEEEviT0_T1_ --------------------------
	.section	.text._ZN2at6native29vectorized_elementwise_kernelILi4ENS0_13AUnaryFunctorIN3c108BFloat16ES4_S4_NS0_15binary_internal10DivFunctorIS4_EEEESt5arrayIPcLm2EEEEviT0_T1_,"ax",@progbits
	.align	128
        .global         _ZN2at6native29vectorized_elementwise_kernelILi4ENS0_13AUnaryFunctorIN3c108BFloat16ES4_S4_NS0_15binary_internal10DivFunctorIS4_EEEESt5arrayIPcLm2EEEEviT0_T1_
        .type           _ZN2at6native29vectorized_elementwise_kernelILi4ENS0_13AUnaryFunctorIN3c108BFloat16ES4_S4_NS0_15binary_internal10DivFunctorIS4_EEEESt5arrayIPcLm2EEEEviT0_T1_,@function
        .size           _ZN2at6native29vectorized_elementwise_kernelILi4ENS0_13AUnaryFunctorIN3c108BFloat16ES4_S4_NS0_15binary_internal10DivFunctorIS4_EEEESt5arrayIPcLm2EEEEviT0_T1_,(.L_x_19337 - _ZN2at6native29vectorized_elementwise_kernelILi4ENS0_13AUnaryFunctorIN3c108BFloat16ES4_S4_NS0_15binary_internal10DivFunctorIS4_EEEESt5arrayIPcLm2EEEEviT0_T1_)
        .other          _ZN2at6native29vectorized_elementwise_kernelILi4ENS0_13AUnaryFunctorIN3c108BFloat16ES4_S4_NS0_15binary_internal10DivFunctorIS4_EEEESt5arrayIPcLm2EEEEviT0_T1_,@"STO_CUDA_ENTRY STV_DEFAULT"
_ZN2at6native29vectorized_elementwise_kernelILi4ENS0_13AUnaryFunctorIN3c108BFloat16ES4_S4_NS0_15binary_internal10DivFunctorIS4_EEEESt5arrayIPcLm2EEEEviT0_T1_:
.text._ZN2at6native29vectorized_elementwise_kernelILi4ENS0_13AUnaryFunctorIN3c108BFloat16ES4_S4_NS0_15binary_internal10DivFunctorIS4_EEEESt5arrayIPcLm2EEEEviT0_T1_:
        /* <DEDUP_REMOVED lines=13> */
[----:B------:R-:W2:Y:S04]  /*00d0*/  LDG.E.64 R6, desc[UR4][R12.64+0x400] ;  /* 0x000400040c067981 */ /* 0x000ea8000c1e1b00 */
[----:B------:R-:W3:Y:S01]  /*00e0*/  LDG.E.64 R8, desc[UR4][R12.64] ;  /* 0x000000040c087981 */ /* 0x000ee2000c1e1b00 */
[----:B-1----:R-:W-:Y:S02]  /*00f0*/  IMAD.U32 R5, R5, 0x10000, RZ ;  /* 0x0001000005057824 */ /* 0x002fe400078e00ff */
[----:B--2---:R-:W-:Y:S01]  /*0100*/  IMAD.U32 R4, R6, 0x10000, RZ ;  /* 0x0001000006047824 */ /* 0x004fe200078e00ff */
[----:B---3--:R-:W-:Y:S01]  /*0110*/  PRMT R6, R9, 0x7632, R6 ;  /* 0x0000763209067816 */ /* 0x008fe20000000006 */
[C---:B------:R-:W-:Y:S01]  /*0120*/  IMAD.U32 R3, R8.reuse, 0x10000, RZ ;  /* 0x0001000008037824 */ /* 0x040fe200078e00ff */
[----:B------:R-:W-:-:S03]  /*0130*/  PRMT R8, R8, 0x7632, R8 ;  /* 0x0000763208087816 */ /* 0x000fc60000000008 */
[C---:B------:R-:W-:Y:S01]  /*0140*/  IMAD.U32 R12, R6.reuse, 0x10000, RZ ;  /* 0x00010000060c7824 */ /* 0x040fe200078e00ff */
[----:B------:R-:W-:Y:S01]  /*0150*/  PRMT R6, R6, 0x7632, R6 ;  /* 0x0000763206067816 */ /* 0x000fe20000000006 */
[----:B------:R-:W-:Y:S01]  /*0160*/  IMAD.U32 R11, R7, 0x10000, RZ ;  /* 0x00010000070b7824 */ /* 0x000fe200078e00ff */
[----:B------:R-:W-:Y:S02]  /*0170*/  SHF.L.U32 R10, R9, 0x10, RZ ;  /* 0x00000010090a7819 */ /* 0x000fe400000006ff */
[----:B------:R-:W-:Y:S02]  /*0180*/  SHF.L.U32 R14, R8, 0x10, RZ ;  /* 0x00000010080e7819 */ /* 0x000fe400000006ff */
[----:B------:R-:W0:Y:S01]  /*0190*/  LDC.64 R8, c[0x0][0x218] ;  /* 0x00008600ff087b82 */ /* 0x000e220000000a00 */
[----:B------:R-:W-:Y:S01]  /*01a0*/  PRMT R7, R7, 0x7632, R7 ;  /* 0x0000763207077816 */ /* 0x000fe20000000007 */
[----:B------:R-:W-:Y:S01]  /*01b0*/  IMAD.U32 R6, R6, 0x10000, RZ ;  /* 0x0001000006067824 */ /* 0x000fe200078e00ff */
[----:B------:R-:W1:Y:S02]  /*01c0*/  MUFU.RCP R11, R11 ;  /* 0x0000000b000b7308 */ /* 0x000e640000001000 */
[----:B------:R-:W-:-:S06]  /*01d0*/  SHF.L.U32 R13, R7, 0x10, RZ ;  /* 0x00000010070d7819 */ /* 0x000fcc00000006ff */
[----:B------:R-:W2:Y:S08]  /*01e0*/  MUFU.RCP R3, R3 ;  /* 0x0000000300037308 */ /* 0x000eb00000001000 */
[----:B------:R-:W3:Y:S08]  /*01f0*/  MUFU.RCP R10, R10 ;  /* 0x0000000a000a7308 */ /* 0x000ef00000001000 */
[----:B------:R-:W4:Y:S08]  /*0200*/  MUFU.RCP R4, R4 ;  /* 0x0000000400047308 */ /* 0x000f300000001000 */
[----:B------:R-:W5:Y:S08]  /*0210*/  MUFU.RCP R14, R14 ;  /* 0x0000000e000e7308 */ /* 0x000f700000001000 */
[----:B------:R1:W5:Y:S08]  /*0220*/  MUFU.RCP R16, R12 ;  /* 0x0000000c00107308 */ /* 0x0003700000001000 */
[----:B------:R-:W5:Y:S08]  /*0230*/  MUFU.RCP R6, R6 ;  /* 0x0000000600067308 */ /* 0x000f700000001000 */
[----:B------:R-:W5:Y:S01]  /*0240*/  MUFU.RCP R18, R13 ;  /* 0x0000000d00127308 */ /* 0x000f620000001000 */
[----:B0-----:R-:W-:-:S04]  /*0250*/  IMAD.WIDE.U32 R8, R0, 0x2, R8 ;  /* 0x0000000200087825 */ /* 0x001fc800078e0008 */
[C---:B-1----:R-:W-:Y:S01]  /*0260*/  FMUL.FTZ R12, R5.reuse, R11 ;  /* 0x0000000b050c7220 */ /* 0x042fe20000410000 */
[C---:B--2---:R-:W-:Y:S01]  /*0270*/  FMUL.FTZ R3, R5.reuse, R3 ;  /* 0x0000000305037220 */ /* 0x044fe20000410000 */
[C---:B---3--:R-:W-:Y:S01]  /*0280*/  FMUL.FTZ R10, R5.reuse, R10 ;  /* 0x0000000a050a7220 */ /* 0x048fe20000410000 */
[C---:B----4-:R-:W-:Y:S01]  /*0290*/  FMUL.FTZ R4, R5.reuse, R4 ;  /* 0x0000000405047220 */ /* 0x050fe20000410000 */
[C---:B-----5:R-:W-:Y:S01]  /*02a0*/  FMUL.FTZ R0, R5.reuse, R14 ;  /* 0x0000000e05007220 */ /* 0x060fe20000410000 */
[C---:B------:R-:W-:Y:S01]  /*02b0*/  FMUL.FTZ R7, R5.reuse, R16 ;  /* 0x0000001005077220 */ /* 0x040fe20000410000 */
[C---:B------:R-:W-:Y:S01]  /*02c0*/  FMUL.FTZ R11, R5.reuse, R6 ;  /* 0x00000006050b7220 */ /* 0x040fe20000410000 */
[----:B------:R-:W-:Y:S02]  /*02d0*/  IMAD.WIDE R8, R2, 0x8, R8 ;  /* 0x0000000802087825 */ /* 0x000fe400078e0208 */
[----:B------:R-:W-:Y:S02]  /*02e0*/  F2FP.BF16.F32.PACK_AB R6, R0, R3 ;  /* 0x000000030006723e */ /* 0x000fe400000010ff */
[----:B------:R-:W-:Y:S01]  /*02f0*/  FMUL.FTZ R5, R5, R18 ;  /* 0x0000001205057220 */ /* 0x000fe20000410000 */
[----:B------:R-:W-:-:S02]  /*0300*/  F2FP.BF16.F32.PACK_AB R7, R7, R10 ;  /* 0x0000000a0707723e */ /* 0x000fc400000010ff */
[----:B------:R-:W-:Y:S02]  /*0310*/  F2FP.BF16.F32.PACK_AB R4, R11, R4 ;  /* 0x000000040b04723e */ /* 0x000fe400000010ff */
[----:B------:R-:W-:Y:S01]  /*0320*/  F2FP.BF16.F32.PACK_AB R5, R5, R12 ;  /* 0x0000000c0505723e */ /* 0x000fe200000010ff */
[----:B------:R-:W-:Y:S04]  /*0330*/  STG.E.64 desc[UR4][R8.64], R6 ;  /* 0x0000000608007986 */ /* 0x000fe8000c101b04 */
[----:B------:R-:W-:Y:S01]  /*0340*/  STG.E.64 desc[UR4][R8.64+0x400], R4 ;  /* 0x0004000408007986 */ /* 0x000fe2000c101b04 */
[----:B------:R-:W-:Y:S05]  /*0350*/  EXIT ;  /* 0x000000000000794d */ /* 0x000fea0003800000 */
.L_x_2031:
        /* <DEDUP_REMOVED lines=133> */
.L_x_2034:
[----:B------:R-:W-:-:S13]  /*0bb0*/  ISETP.GE.AND P0, PT, R23, R2, PT ;  /* 0x000000021700720c */ /* 0x000fda0003f06270 */
[----:B------:R-:W-:Y:S05]  /*0bc0*/  @P0 BRA `(.L_x_2036) ;  /* 0x0000000000300947 */ /* 0x000fea0003800000 */
[----:B0-----:R-:W0:Y:S01]  /*0bd0*/  LDC.64 R4, c[0x0][0x218] ;  /* 0x00008600ff047b82 */ /* 0x001e220000000a00 */
[----:B------:R-:W-:Y:S01]  /*0be0*/  IADD3 R3, R0, R23, RZ ;  /* 0x0000001700037210 */ /* 0x000fe20007ffe0ff */
[----:B------:R-:W-:-:S04]  /*0bf0*/  VIADD R23, R23, 0x80 ;  /* 0x0000008017177836 */ /* 0x000fc80000000000 */
[----:B0-----:R-:W-:-:S05]  /*0c00*/  IMAD.WIDE.U32 R4, R3, 0x2, R4 ;  /* 0x0000000203047825 */ /* 0x001fca00078e0004 */
[----:B------:R1:W-:Y:S02]  /*0c10*/  STG.E.U16 desc[UR4][R4.64], R6 ;  /* 0x0000000604007986 */ /* 0x0003e4000c101504 */
.L_x_2035:
[----:B------:R-:W-:-:S13]  /*0c20*/  ISETP.GE.AND P0, PT, R23, R2, PT ;  /* 0x000000021700720c */ /* 0x000fda0003f06270 */
[----:B------:R-:W-:Y:S05]  /*0c30*/  @P0 BRA `(.L_x_2037) ;  /* 0x0000000000340947 */ /* 0x000fea0003800000 */
[----:B01----:R-:W0:Y:S01]  /*0c40*/  LDC.64 R4, c[0x0][0x218] ;  /* 0x00008600ff047b82 */ /* 0x003e220000000a00 */
[----:B------:R-:W-:Y:S01]  /*0c50*/  IADD3 R3, R0, R23, RZ ;  /* 0x0000001700037210 */ /* 0x000fe20007ffe0ff */
[----:B------:R-:W-:-:S04]  /*0c60*/  VIADD R23, R23, 0x80 ;  /* 0x0000008017177836 */ /* 0x000fc80000000000 */
[----:B0-----:R-:W-:-:S05]  /*0c70*/  IMAD.WIDE.U32 R4, R3, 0x2, R4 ;  /* 0x0000000203047825 */ /* 0x001fca00078e0004 */
[----:B------:R1:W-:Y:S02]  /*0c80*/  STG.E.U16 desc[UR4][R4.64], R7 ;  /* 0x0000000704007986 */ /* 0x0003e4000c101504 */
.L_x_2036:
        /* <DEDUP_REMOVED lines=8> */
.L_x_2037:
[----:B------:R-:W-:Y:S05]  /*0d10*/  BSYNC B1 ;  /* 0x0000000000017941 */ /* 0x000fea0003800000 */
.L_x_2033:
[----:B------:R-:W-:-:S13]  /*0d20*/  ISETP.GE.AND P0, PT, R23, R2, PT ;  /* 0x000000021700720c */ /* 0x000fda0003f06270 */
[----:B012---:R-:W0:Y:S01]  /*0d30*/  @!P0 LDC.64 R4, c[0x0][0x218] ;  /* 0x00008600ff048b82 */ /* 0x007e220000000a00 */
[----:B------:R-:W-:Y:S01]  /*0d40*/  @!P0 IADD3 R3, R0, R23, RZ ;  /* 0x0000001700038210 */ /* 0x000fe20007ffe0ff */
[----:B------:R-:W-:-:S04]  /*0d50*/  @!P0 VIADD R23, R23, 0x80 ;  /* 0x0000008017178836 */ /* 0x000fc80000000000 */
[----:B0-----:R-:W-:-:S05]  /*0d60*/  @!P0 IMAD.WIDE.U32 R4, R3, 0x2, R4 ;  /* 0x0000000203048825 */ /* 0x001fca00078e0004 */
[----:B------:R2:W-:Y:S02]  /*0d70*/  @!P0 STG.E.U16 desc[UR4][R4.64], R9 ;  /* 0x0000000904008986 */ /* 0x0005e4000c101504 */
.L_x_2038:
[----:B------:R-:W-:Y:S05]  /*0d80*/  BSYNC B0 ;  /* 0x0000000000007941 */ /* 0x000fea0003800000 */
.L_x_2032:
        /* <DEDUP_REMOVED lines=8> */
.L_x_2039:
        /* <DEDUP_REMOVED lines=15> */
.L_x_19337:


//--------------------- .text._ZN2at6native29vectorized_elementwise_kernelILi8ENS0_13AUnaryFunctorIN3c108BFloat16ES4_S4_NS0_15binary_internal10DivFunctorIS4_EEEESt5arrayIPcLm2EEEEviT0_T1_ --------------------------
	.section	.text._ZN2at6native29vectorized_elementwise_kernelILi8ENS0_13AUnaryFunctorIN3c108BFloat16ES4_S4_NS0_15binary_internal10DivFunctorIS4_EEEESt5arrayIPcLm2EEEEviT0_T1_,"ax",@progbits
	.align	128
        .global         _ZN2at6native29vectorized_elementwise_kernelILi8ENS0_13AUnaryFunctorIN3c108BFloat16ES4_S4_NS0_15binary_internal10DivFunctorIS4_EEEESt5arrayIPcLm2EEEEviT0_T1_
        .type           _ZN2at6native29vectorized_elementwise_kernelILi8ENS0_13AUnaryFunctorIN3c108BFloat16ES4_S4_NS0_15binary_internal10DivFunctorIS4_EEEESt5arrayIPcLm2EEEEviT0_T1_,@function
        .size           _ZN2at6native29vectorized_elementwise_kernelILi8ENS0_13AUnaryFunctorIN3c108BFloat16ES4_S4_NS0_15binary_internal10DivFunctorIS4_EEEESt5arrayIPcLm2EEEEviT0_T1_,(.L_x_19338 - _ZN2at6native29vectorized_elementwise_kernelILi8ENS0_13AUnaryFunctorIN3c108BFloat16ES4_S4_NS0_15binary_internal10DivFunctorIS4_EEEESt5arrayIPcLm2EEEEviT0_T1_)
        .other          _ZN2at6native29vectorized_elementwise_kernelILi8ENS0_13AUnaryFunctorIN3c108BFloat16ES4_S4_NS0_15binary_internal10DivFunctorIS4_EEEESt5arrayIPcLm2EEEEviT0_T1_,@"STO_CUDA_ENTRY STV_DEFAULT"
_ZN2at6native29vectorized_elementwise_kernelILi8ENS0_13AUnaryFunctorIN3c108BFloat16ES4_S4_NS0_15binary_internal10DivFunctorIS4_EEEESt5arrayIPcLm2EEEEviT0_T1_:
.text._ZN2at6native29vectorized_elementwise_kernelILi8ENS0_13AUnaryFunctorIN3c108BFloat16ES4_S4_NS0_15binary_internal10DivFunctorIS4_EEEESt5arrayIPcLm2EEEEviT0_T1_:
        /* <DEDUP_REMOVED lines=13> */
[----:B------:R0:W2:Y:S01]  /*00d0*/  LDG.E.128 R8, desc[UR4][R6.64] ;  /* 0x0000000406087981 */ /* 0x0000a2000c1e1d00 */
[----:B-1----:R-:W-:Y:S01]  /*00e0*/  IMAD.U32 R5, R5, 0x10000, RZ ;  /* 0x0001000005057824 */ /* 0x002fe200078e00ff */
[----:B0-----:R-:W0:Y:S02]  /*00f0*/  LDC.64 R6, c[0x0][0x218] ;  /* 0x00008600ff067b82 */ /* 0x001e240000000a00 */
[----:B0-----:R-:W-:Y:S01]  /*0100*/  IMAD.WIDE.U32 R6, R0, 0x2, R6 ;  /* 0x0000000200067825 */ /* 0x001fe200078e0006 */
[----:B--2---:R-:W-:-:S03]  /*0110*/  SHF.L.U32 R12, R9, 0x10, RZ ;  /* 0x00000010090c7819 */ /* 0x004fc600000006ff */
[----:B------:R-:W-:Y:S01]  /*0120*/  IMAD.U32 R4, R10, 0x10000, RZ ;  /* 0x000100000a047824 */ /* 0x000fe200078e00ff */
[----:B------:R-:W-:Y:S01]  /*0130*/  PRMT R9, R8, 0x7632, R9 ;  /* 0x0000763208097816 */ /* 0x000fe20000000009 */
[----:B------:R-:W-:Y:S01]  /*0140*/  IMAD.U32 R15, R11, 0x10000, RZ ;  /* 0x000100000b0f7824 */ /* 0x000fe200078e00ff */
[----:B------:R-:W-:Y:S01]  /*0150*/  PRMT R10, R10, 0x7632, R10 ;  /* 0x000076320a0a7816 */ /* 0x000fe2000000000a */
[----:B------:R-:W-:Y:S01]  /*0160*/  IMAD.U32 R3, R8, 0x10000, RZ ;  /* 0x0001000008037824 */ /* 0x000fe200078e00ff */
[C---:B------:R-:W-:Y:S01]  /*0170*/  SHF.L.U32 R13, R9.reuse, 0x10, RZ ;  /* 0x00000010090d7819 */ /* 0x040fe200000006ff */
[----:B------:R0:W1:Y:S01]  /*0180*/  MUFU.RCP R8, R15 ;  /* 0x0000000f00087308 */ /* 0x0000620000001000 */
[----:B------:R-:W-:Y:S01]  /*0190*/  PRMT R9, R9, 0x7632, R9 ;  /* 0x0000763209097816 */ /* 0x000fe20000000009 */
[----:B------:R-:W-:Y:S01]  /*01a0*/  IMAD.U32 R14, R10, 0x10000, RZ ;  /* 0x000100000a0e7824 */ /* 0x000fe200078e00ff */
[----:B------:R-:W-:-:S03]  /*01b0*/  PRMT R11, R11, 0x7632, R11 ;  /* 0x000076320b0b7816 */ /* 0x000fc6000000000b */
[----:B------:R-:W-:Y:S02]  /*01c0*/  IMAD.U32 R9, R9, 0x10000, RZ ;  /* 0x0001000009097824 */ /* 0x000fe400078e00ff */
[----:B------:R-:W2:Y:S01]  /*01d0*/  MUFU.RCP R3, R3 ;  /* 0x0000000300037308 */ /* 0x000ea20000001000 */
[----:B0-----:R-:W-:-:S07]  /*01e0*/  SHF.L.U32 R15, R11, 0x10, RZ ;  /* 0x000000100b0f7819 */ /* 0x001fce00000006ff */
[----:B------:R-:W0:Y:S01]  /*01f0*/  MUFU.RCP R12, R12 ;  /* 0x0000000c000c7308 */ /* 0x000e220000001000 */
[----:B-1----:R-:W-:-:S07]  /*0200*/  FMUL.FTZ R8, R5, R8 ;  /* 0x0000000805087220 */ /* 0x002fce0000410000 */
[----:B------:R-:W1:Y:S01]  /*0210*/  MUFU.RCP R4, R4 ;  /* 0x0000000400047308 */ /* 0x000e620000001000 */
[----:B--2---:R-:W-:Y:S01]  /*0220*/  FMUL.FTZ R0, R5, R3 ;  /* 0x0000000305007220 */ /* 0x004fe20000410000 */
[----:B------:R-:W-:-:S06]  /*0230*/  IMAD.WIDE R2, R2, 0x10, R6 ;  /* 0x0000001002027825 */ /* 0x000fcc00078e0206 */
[----:B------:R-:W2:Y:S01]  /*0240*/  MUFU.RCP R16, R13 ;  /* 0x0000000d00107308 */ /* 0x000ea20000001000 */
[----:B0-----:R-:W-:-:S07]  /*0250*/  FMUL.FTZ R12, R5, R12 ;  /* 0x0000000c050c7220 */ /* 0x001fce0000410000 */
[----:B------:R2:W0:Y:S01]  /*0260*/  MUFU.RCP R18, R9 ;  /* 0x0000000900127308 */ /* 0x0004220000001000 */
[----:B-1----:R-:W-:-:S07]  /*0270*/  FMUL.FTZ R10, R5, R4 ;  /* 0x00000004050a7220 */ /* 0x002fce0000410000 */
[----:B------:R-:W1:Y:S01]  /*0280*/  MUFU.RCP R14, R14 ;  /* 0x0000000e000e7308 */ /* 0x000e620000001000 */
[----:B--2---:R-:W-:-:S05]  /*0290*/  FMUL.FTZ R9, R5, R16 ;  /* 0x0000001005097220 */ /* 0x004fca0000410000 */
[----:B------:R-:W-:Y:S02]  /*02a0*/  F2FP.BF16.F32.PACK_AB R4, R9, R0 ;  /* 0x000000000904723e */ /* 0x000fe400000010ff */
[----:B------:R-:W2:Y:S01]  /*02b0*/  MUFU.RCP R20, R15 ;  /* 0x0000000f00147308 */ /* 0x000ea20000001000 */
[C---:B0-----:R-:W-:Y:S01]  /*02c0*/  FMUL.FTZ R11, R5.reuse, R18 ;  /* 0x00000012050b7220 */ /* 0x041fe20000410000 */
[----:B-1----:R-:W-:-:S05]  /*02d0*/  FMUL.FTZ R13, R5, R14 ;  /* 0x0000000e050d7220 */ /* 0x002fca0000410000 */
[----:B------:R-:W-:Y:S01]  /*02e0*/  F2FP.BF16.F32.PACK_AB R6, R13, R10 ;  /* 0x0000000a0d06723e */ /* 0x000fe200000010ff */
[----:B--2---:R-:W-:Y:S01]  /*02f0*/  FMUL.FTZ R17, R5, R20 ;  /* 0x0000001405117220 */ /* 0x004fe20000410000 */
[----:B------:R-:W-:-:S04]  /*0300*/  F2FP.BF16.F32.PACK_AB R5, R11, R12 ;  /* 0x0000000c0b05723e */ /* 0x000fc800000010ff */
[----:B------:R-:W-:-:S05]  /*0310*/  F2FP.BF16.F32.PACK_AB R7, R17, R8 ;  /* 0x000000081107723e */ /* 0x000fca00000010ff */
[----:B------:R-:W-:Y:S01]  /*0320*/  STG.E.128 desc[UR4][R2.64], R4 ;  /* 0x0000000402007986 */ /* 0x000fe2000c101d04 */
[----:B------:R-:W-:Y:S05]  /*0330*/  EXIT ;  /* 0x000000000000794d */ /* 0x000fea0003800000 */
.L_x_2040:
        /* <DEDUP_REMOVED lines=133> */
.L_x_2043:
[----:B------:R-:W-:-:S13]  /*0b90*/  ISETP.GE.AND P0, PT, R23, R2, PT ;  /* 0x000000021700720c */ /* 0x000fda0003f06270 */
[----:B------:R-:W-:Y:S05]  /*0ba0*/  @P0 BRA `(.L_x_2045) ;  /* 0x0000000000300947 */ /* 0x000fea0003800000 */
[----:B0-----:R-:W0:Y:S01]  /*0bb0*/  LDC.64 R4, c[0x0][0x218] ;  /* 0x00008600ff047b82 */ /* 0x001e220000000a00 */
[----:B------:R-:W-:Y:S01]  /*0bc0*/  IADD3 R3, R0, R23, RZ ;  /* 0x0000001700037210 */ /* 0x000fe20007ffe0ff */
[----:B------:R-:W-:-:S04]  /*0bd0*/  VIADD R23, R23, 0x80 ;  /* 0x0000008017177836 */ /* 0x000fc80000000000 */
[----:B0-----:R-:W-:-:S05]  /*0be0*/  IMAD.WIDE.U32 R4, R3, 0x2, R4 ;  /* 0x0000000203047825 */ /* 0x001fca00078e0004 */
[----:B------:R1:W-:Y:S02]  /*0bf0*/  STG.E.U16 desc[UR4][R4.64], R6 ;  /* 0x0000000604007986 */ /* 0x0003e4000c101504 */
.L_x_2044:
[----:B------:R-:W-:-:S13]  /*0c00*/  ISETP.GE.AND P0, PT, R23, R2, PT ;  /* 0x000000021700720c */ /* 0x000fda0003f06270 */
[----:B------:R-:W-:Y:S05]  /*0c10*/  @P0 BRA `(.L_x_2046) ;  /* 0x0000000000340947 */ /* 0x000fea0003800000 */
[----:B01----:R-:W0:Y:S01]  /*0c20*/  LDC.64 R4, c[0x0][0x218] ;  /* 0x00008600ff047b82 */ /* 0x003e220000000a00 */
[----:B------:R-:W-:Y:S01]  /*0c30*/  IADD3 R3, R0, R23, RZ ;  /* 0x0000001700037210 */ /* 0x000fe20007ffe0ff */
[----:B------:R-:W-:-:S04]  /*0c40*/  VIADD R23, R23, 0x80 ;  /* 0x0000008017177836 */ /* 0x000fc80000000000 */
[----:B0-----:R-:W-:-:S05]  /*0c50*/  IMAD.WIDE.U32 R4, R3, 0x2, R4 ;  /* 0x0000000203047825 */ /* 0x001fca00078e0004 */
[----:B------:R1:W-:Y:S02]  /*0c60*/  STG.E.U16 desc[UR4][R4.64], R7 ;  /* 0x0000000704007986 */ /* 0x0003e4000c101504 */
.L_x_2045:
        /* <DEDUP_REMOVED lines=8> */
.L_x_2046:
[----:B------:R-:W-:Y:S05]  /*0cf0*/  BSYNC B1 ;  /* 0x0000000000017941 */ /* 0x000fea0003800000 */
.L_x_2042:
[----:B------:R-:W-:-:S13]  /*0d00*/  ISETP.GE.AND P0, PT, R23, R2, PT ;  /* 0x000000021700720c */ /* 0x000fda0003f06270 */
[----:B012---:R-:W0:Y:S01]  /*0d10*/  @!P0 LDC.64 R4, c[0x0][0x218] ;  /* 0x00008600ff048b82 */ /* 0x007e220000000a00 */
[----:B------:R-:W-:Y:S01]  /*0d20*/  @!P0 IADD3 R3, R0, R23, RZ ;  /* 0x0000001700038210 */ /* 0x000fe20007ffe0ff */
[----:B------:R-:W-:-:S04]  /*0d30*/  @!P0 VIADD R23, R23, 0x80 ;  /* 0x0000008017178836 */ /* 0x000fc80000000000 */
[----:B0-----:R-:W-:-:S05]  /*0d40*/  @!P0 IMAD.WIDE.U32 R4, R3, 0x2, R4 ;  /* 0x0000000203048825 */ /* 0x001fca00078e0004 */
[----:B------:R2:W-:Y:S02]  /*0d50*/  @!P0 STG.E.U16 desc[UR4][R4.64], R9 ;  /* 0x0000000904008986 */ /* 0x0005e4000c101504 */
.L_x_2047:
[----:B------:R-:W-:Y:S05]  /*0d60*/  BSYNC B0 ;  /* 0x0000000000007941 */ /* 0x000fea0003800000 */
.L_x_2041:
        /* <DEDUP_REMOVED lines=8> */
.L_x_2048:
        /* <DEDUP_REMOVED lines=9> */
.L_x_19338:


//--------------------- .text._ZN2at6native18elementwise_kernelILi128ELi4EZNS0_15gpu_kernel_implINS0_13BinaryFunctorIN3c104HalfES5_S5_NS0_15binary_internal10DivFunctorIS5_EEEEEEvRNS_18TensorIteratorBaseERKT_EUliE_EEviT1_ --------------------------
	.section	.text._ZN2at6native18elementwise_kernelILi128ELi4EZNS0_15gpu_kernel_implINS0_13BinaryFunctorIN3c104HalfES5_S5_NS0_15binary_internal10DivFunctorIS5_EEEEEEvRNS_18TensorIteratorBaseERKT_EUliE_EEviT1_,"ax",@progbits
	.align	128
        .global         _ZN2at6native18elementwise_kernelILi128ELi4EZNS0_15gpu_kernel_implINS0_13BinaryFunctorIN3c104HalfES5_S5_NS0_15binary_internal10DivFunctorIS5_EEEEEEvRNS_18TensorIteratorBaseERKT_EUliE_EEviT1_
        .type           _ZN2at6native18elementwise_kernelILi128ELi4EZNS0_15gpu_kernel_implINS0_13BinaryFunctorIN3c104HalfES5_S5_NS0_15binary_internal10DivFunctorIS5_EEEEEEvRNS_18TensorIteratorBaseERKT_EUliE_EEviT1_,@function
        .size           _ZN2at6native18elementwise_kernelILi128ELi4EZNS0_15gpu_kernel_implINS0_13BinaryFunctorIN3c104HalfES5_S5_NS0_15binary_internal10DivFunctorIS5_EEEEEEvRNS_18TensorIteratorBaseERKT_EUliE_EEviT1_,(.L_x_19339 - _ZN2at6native18elementwise_kernelILi128ELi4EZNS0_15gpu_kernel_implINS0_13BinaryFunctorIN3c104HalfES5_S5_NS0_15binary_internal10DivFunctorIS5_EEEEEEvRNS_18TensorIteratorBaseERKT_EUliE_EEviT1_)
        .other          _ZN2at6native18elementwise_kernelILi128ELi4EZNS0_15gpu_kernel_implINS0_13BinaryFunctorIN3c104HalfES5_S5_NS0_15binary_internal10DivFunctorIS5_EEEEEEvRNS_18TensorIteratorBaseERKT_EUliE_EEviT1_,@"STO_CUDA_ENTRY STV_DEFAULT"
_ZN2at6native18elementwise_kernelILi128ELi4EZNS0_15gpu_kernel_implINS0_13BinaryFunctorIN3c104HalfES5_S5_NS0_15binary_internal10DivFunctorIS5_EEEEEEvRNS_18TensorIteratorBaseERKT_EUliE_EEviT1_:
.text._ZN2at6native18elementwise_kernelILi128ELi4EZNS0_15gpu_kernel_implINS0_13BinaryFunctorIN3c104HalfES5_S5_NS0_15binary_internal10DivFunctorIS5_EEEEEEvRNS_18TensorIteratorBaseERKT_EUliE_EEviT1_:
        /* <DEDUP_REMOVED lines=365> */
.L_x_2051:
        /* <DEDUP_REMOVED lines=20> */
[----:B0-----:R-:W-:-:S04]  /*1810*/  F2FP.F16.F32.PACK_AB R0, RZ, R0 ;  /* 0x00000000ff00723e */ /* 0x001fc800000000ff */
[----:B------:R-:W-:Y:S01]  /*1820*/  PRMT R19, R0, 0x7610, R19 ;  /* 0x0000761000137816 */ /* 0x000fe20000000013 */
[----:B------:R-:W-:Y:S06]  /*1830*/  BRA `(.L_x_2057) ;  /* 0x0000000c00d07947 */ /* 0x000fec0003800000 */
.L_x_2055:
[----:B------:R-:W2:Y:S02]  /*1840*/  LDG.E.U8 R2, desc[UR36][R2.64] ;  /* 0x0000002402027981 */ /* 0x000ea4000c1e1100 */
[----:B--2---:R-:W-:-:S04]  /*1850*/  I2FP.F32.U32 R0, R2 ;  /* 0x0000000200007245 */ /* 0x004fc80000201000 */
[----:B------:R-:W-:-:S04]  /*1860*/  F2FP.F16.F32.PACK_AB R0, RZ, R0 ;  /* 0x00000000ff00723e */ /* 0x000fc800000000ff */
[----:B------:R-:W-:Y:S01]  /*1870*/  PRMT R19, R0, 0x7610, R19 ;  /* 0x0000761000137816 */ /* 0x000fe20000000013 */
[----:B------:R-:W-:Y:S06]  /*1880*/  BRA `(.L_x_2057) ;  /* 0x0000000c00bc7947 */ /* 0x000fec0003800000 */
.L_x_2054:
        /* <DEDUP_REMOVED lines=8> */
[----:B0-----:R-:W-:-:S04]  /*1910*/  F2FP.F16.F32.PACK_AB R0, RZ, R0 ;  /* 0x00000000ff00723e */ /* 0x001fc800000000ff */
[----:B------:R-:W-:Y:S01]  /*1920*/  PRMT R19, R0, 0x7610, R19 ;  /* 0x0000761000137816 */ /* 0x000fe20000000013 */
[----:B------:R-:W-:Y:S06]  /*1930*/  BRA `(.L_x_2057) ;  /* 0x0000000c00907947 */ /* 0x000fec0003800000 */
.L_x_2059:
[----:B------:R-:W2:Y:S02]  /*1940*/  LDG.E R2, desc[UR36][R2.64] ;  /* 0x0000002402027981 */ /* 0x000ea4000c1e1900 */
[----:B--2---:R-:W-:-:S04]  /*1950*/  I2FP.F32.S32 R0, R2 ;  /* 0x0000000200007245 */ /* 0x004fc80000201400 */
[----:B------:R-:W-:-:S04]  /*1960*/  F2FP.F16.F32.PACK_AB R0, RZ, R0 ;  /* 0x00000000ff00723e */ /* 0x000fc800000000ff */
[----:B------:R-:W-:Y:S01]  /*1970*/  PRMT R19, R0, 0x7610, R19 ;  /* 0x0000761000137816 */ /* 0x000fe20000000013 */
[----:B------:R-:W-:Y:S06]  /*1980*/  BRA `(.L_x_2057) ;  /* 0x0000000c007c7947 */ /* 0x000fec0003800000 */
.L_x_2058:
[----:B------:R-:W2:Y:S02]  /*1990*/  LDG.E.U16 R2, desc[UR36][R2.64] ;  /* 0x0000002402027981 */ /* 0x000ea4000c1e1500 */
[----:B--2---:R-:W0:Y:S02]  /*19a0*/  I2F.S16 R0, R2 ;  /* 0x0000000200007306 */ /* 0x004e240000101400 */
[----:B0-----:R-:W-:-:S04]  /*19b0*/  F2FP.F16.F32.PACK_AB R0, RZ, R0 ;  /* 0x00000000ff00723e */ /* 0x001fc800000000ff */
[----:B------:R-:W-:Y:S01]  /*19c0*/  PRMT R19, R0, 0x7610, R19 ;  /* 0x0000761000137816 */ /* 0x000fe20000000013 */
[----:B------:R-:W-:Y:S06]  /*19d0*/  BRA `(.L_x_2057) ;  /* 0x0000000c00687947 */ /* 0x000fec0003800000 */
.L_x_2053:
[----:B------:R-:W-:-:S13]  /*19e0*/  ISETP.GT.AND P0, PT, R4, 0x6, PT ;  /* 0x000000060400780c */ /* 0x000fda0003f04270 */
[----:B------:R-:W-:Y:S05]  /*19f0*/  @P0 BRA `(.L_x_2060) ;  /* 0x0000000000240947 */ /* 0x000fea0003800000 */
[----:B------:R-:W-:-:S13]  /*1a00*/  ISETP.NE.AND P0, PT, R4, 0x5, PT ;  /* 0x000000050400780c */ /* 0x000fda0003f05270 */
[----:B------:R-:W-:Y:S05]  /*1a10*/  @!P0 BRA `(.L_x_2061) ;  /* 0x0000000000148947 */ /* 0x000fea0003800000 */
[----:B------:R-:W-:-:S13]  /*1a20*/  ISETP.NE.AND P0, PT, R4, 0x6, PT ;  /* 0x000000060400780c */ /* 0x000fda0003f05270 */
[----:B------:R-:W-:Y:S05]  /*1a30*/  @P0 BRA `(.L_x_2056) ;  /* 0x0000000800e40947 */ /* 0x000fea0003800000 */
[----:B------:R-:W2:Y:S02]  /*1a40*/  LDG.E R2, desc[UR36][R2.64] ;  /* 0x0000002402027981 */ /* 0x000ea4000c1e1900 */
[----:B--2---:R-:W-:Y:S01]  /*1a50*/  F2FP.F16.F32.PACK_AB R19, RZ, R2 ;  /* 0x00000002ff13723e */ /* 0x004fe200000000ff */
[----:B------:R-:W-:Y:S06]  /*1a60*/  BRA `(.L_x_2057) ;  /* 0x0000000c00447947 */ /* 0x000fec0003800000 */
.L_x_2061:
[----:B------:R0:W5:Y:S01]  /*1a70*/  LDG.E.U16 R19, desc[UR36][R2.64] ;  /* 0x0000002402137981 */ /* 0x000162000c1e1500 */
[----:B------:R-:W-:Y:S05]  /*1a80*/  BRA `(.L_x_2057) ;  /* 0x0000000c003c7947 */ /* 0x000fea0003800000 */
.L_x_2060:
[----:B------:R-:W-:-:S13]  /*1a90*/  ISETP.NE.AND P0, PT, R4, 0x7, PT ;  /* 0x000000070400780c */ /* 0x000fda0003f05270 */
[----:B------:R-:W-:Y:S05]  /*1aa0*/  @!P0 BRA `(.L_x_2062) ;  /* 0x0000000000248947 */ /* 0x000fea0003800000 */
[----:B------:R-:W-:-:S13]  /*1ab0*/  ISETP.NE.AND P0, PT, R4, 0x8, PT ;  /* 0x000000080400780c */ /* 0x000fda0003f05270 */
[----:B------:R-:W-:Y:S05]  /*1ac0*/  @!P0 BRA `(.L_x_2063) ;  /* 0x0000000000148947 */ /* 0x000fea0003800000 */
[----:B------:R-:W-:-:S13]  /*1ad0*/  ISETP.NE.AND P0, PT, R4, 0x9, PT ;  /* 0x000000090400780c */ /* 0x000fda0003f05270 */
[----:B------:R-:W-:Y:S05]  /*1ae0*/  @P0 BRA `(.L_x_2056) ;  /* 0x0000000800b80947 */ /* 0x000fea0003800000 */
[----:B------:R-:W2:Y:S02]  /*1af0*/  LDG.E R2, desc[UR36][R2.64] ;  /* 0x0000002402027981 */ /* 0x000ea4000c1e1900 */
[----:B--2---:R-:W-:Y:S01]  /*1b00*/  F2FP.F16.F32.PACK_AB R19, RZ, R2 ;  /* 0x00000002ff13723e */ /* 0x004fe200000000ff */
[----:B------:R-:W-:Y:S06]  /*1b10*/  BRA `(.L_x_2057) ;  /* 0x0000000c00187947 */ /* 0x000fec0003800000 */
.L_x_2063:
[----:B------:R1:W5:Y:S01]  /*1b20*/  LDG.E.U16 R19, desc[UR36][R2.64] ;  /* 0x0000002402137981 */ /* 0x000362000c1e1500 */
[----:B------:R-:W-:Y:S05]  /*1b30*/  BRA `(.L_x_2057) ;  /* 0x0000000c00107947 */ /* 0x000fea0003800000 */
.L_x_2062:
[----:B------:R-:W2:Y:S01]  /*1b40*/  LDG.E.64 R2, desc[UR36][R2.64] ;  /* 0x0000002402027981 */ /* 0x000ea2000c1e1b00 */
[----:B------:R-:W-:Y:S01]  /*1b50*/  UMOV UR4, 0xf0000000 ;  /* 0xf000000000047882 */ /* 0x000fe20000000000 */
[----:B------:R-:W-:Y:S01]  /*1b60*/  UMOV UR5, 0x380fffff ;  /* 0x380fffff00057882 */ /* 0x000fe20000000000 */
[----:B--2---:R-:W0:Y:S01]  /*1b70*/  F2F.F32.F64 R0, R2 ;  /* 0x0000000200007310 */ /* 0x004e220000301000 */
[----:B------:R-:W-:-:S14]  /*1b80*/  DSETP.GEU.AND P0, PT, |R2|, UR4, PT ;  /* 0x0000000402007e2a */ /* 0x000fdc000bf0e200 */
[----:B0-----:R-:W-:-:S05]  /*1b90*/  @!P0 FMUL R0, R0, 1.175494350822287508e-38 ;  /* 0x0080000000008820 */ /* 0x001fca0000400000 */
[----:B------:R-:W-:-:S04]  /*1ba0*/  F2FP.F16.F32.PACK_AB R0, RZ, R0 ;  /* 0x00000000ff00723e */ /* 0x000fc800000000ff */
[----:B------:R-:W-:Y:S01]  /*1bb0*/  PRMT R19, R0, 0x7610, R19 ;  /* 0x0000761000137816 */ /* 0x000fe20000000013 */
[----:B------:R-:W-:Y:S06]  /*1bc0*/  BRA `(.L_x_2057) ;  /* 0x0000000800ec7947 */ /* 0x000fec0003800000 */
.L_x_2052:
        /* <DEDUP_REMOVED lines=11> */
[----:B------:R-:W-:-:S04]  /*1c80*/  F2FP.F16.F32.PACK_AB R0, RZ, R0 ;  /* 0x00000000ff00723e */ /* 0x000fc800000000ff */
[----:B------:R-:W-:Y:S01]  /*1c90*/  PRMT R19, R0, 0x7610, R19 ;  /* 0x0000761000137816 */ /* 0x000fe20000000013 */
[----:B------:R-:W-:Y:S06]  /*1ca0*/  BRA `(.L_x_2057) ;  /* 0x0000000800b47947 */ /* 0x000fec0003800000 */
.L_x_2066:
        /* <DEDUP_REMOVED lines=9> */
.L_x_2065:
        /* <DEDUP_REMOVED lines=25> */
[----:B------:R-:W-:-:S04]  /*1ed0*/  F2FP.F16.F32.PACK_AB R5, RZ, R5 ;  /* 0x00000005ff05723e */ /* 0x000fc800000000ff */
[----:B------:R-:W-:Y:S01]  /*1ee0*/  PRMT R19, R5, 0x7610, R19 ;  /* 0x0000761005137816 */ /* 0x000fe20000000013 */
[----:B------:R-:W-:Y:S06]  /*1ef0*/  BRA `(.L_x_2057) ;  /* 0x0000000800207947 */ /* 0x000fec0003800000 */
.L_x_2068:
        /* <DEDUP_REMOVED lines=12> */
[----:B------:R-:W-:-:S04]  /*1fc0*/  F2FP.F16.F32.PACK_AB R4, RZ, R4 ;  /* 0x00000004ff04723e */ /* 0x000fc800000000ff */
[----:B------:R-:W-:Y:S01]  /*1fd0*/  PRMT R19, R4, 0x7610, R19 ;  /* 0x0000761004137816 */ /* 0x000fe20000000013 */
[----:B------:R-:W-:Y:S06]  /*1fe0*/  BRA `(.L_x_2057) ;  /* 0x0000000400e47947 */ /* 0x000fec0003800000 */
.L_x_2067:
[----:B------:R-:W2:Y:S02]  /*1ff0*/  LDG.E.U16 R0, desc[UR36][R2.64] ;  /* 0x0000002402007981 */ /* 0x000ea4000c1e1500 */
[----:B--2---:R-:W-:-:S05]  /*2000*/  IMAD.U32 R0, R0, 0x10000, RZ ;  /* 0x0001000000007824 */ /* 0x004fca00078e00ff */
[----:B------:R-:W-:-:S04]  /*2010*/  F2FP.F16.F32.PACK_AB R0, RZ, R0 ;  /* 0x00000000ff00723e */ /* 0x000fc800000000ff */
[----:B------:R-:W-:Y:S01]  /*2020*/  PRMT R19, R0, 0x7610, R19 ;  /* 0x0000761000137816 */ /* 0x000fe20000000013 */
[----:B------:R-:W-:Y:S06]  /*2030*/  BRA `(.L_x_2057) ;  /* 0x0000000400d07947 */ /* 0x000fec0003800000 */
.L_x_2064:
        /* <DEDUP_REMOVED lines=10> */
[----:B------:R-:W-:-:S04]  /*20e0*/  F2FP.F16.F32.PACK_AB R0, RZ, R0 ;  /* 0x00000000ff00723e */ /* 0x000fc800000000ff */
[----:B------:R-:W-:Y:S01]  /*20f0*/  PRMT R19, R0, 0x7610, R19 ;  /* 0x0000761000137816 */ /* 0x000fe20000000013 */
[----:B------:R-:W-:Y:S06]  /*2100*/  BRA `(.L_x_2057) ;  /* 0x00000004009c7947 */ /* 0x000fec0003800000 */
.L_x_2071:
        /* <DEDUP_REMOVED lines=21> */
.L_x_2075:
[----:B------:R-:W-:Y:S05]  /*2260*/  BSYNC B1 ;  /* 0x0000000000017941 */ /* 0x000fea0003800000 */
.L_x_2074:
[----:B------:R-:W-:Y:S01]  /*2270*/  LEA R3, R0, 0x3b800000, 0x17 ;  /* 0x3b80000000037811 */ /* 0x000fe200078eb8ff */
[----:B------:R-:W-:-:S05]  /*2280*/  IMAD.SHL.U32 R0, R2, 0x100000, RZ ;  /* 0x0010000002007824 */ /* 0x000fca00078e00ff */
[----:B------:R-:W-:-:S07]  /*2290*/  LOP3.LUT R0, R3, R0, R4, 0xfe, !PT ;  /* 0x0000000003007212 */ /* 0x000fce00078efe04 */
.L_x_2073:
[----:B------:R-:W-:Y:S05]  /*22a0*/  BSYNC B0 ;  /* 0x0000000000007941 */ /* 0x000fea0003800000 */
.L_x_2072:
[----:B------:R-:W-:-:S04]  /*22b0*/  F2FP.F16.F32.PACK_AB R0, RZ, R0 ;  /* 0x00000000ff00723e */ /* 0x000fc800000000ff */
[----:B------:R-:W-:Y:S01]  /*22c0*/  PRMT R19, R0, 0x7610, R19 ;  /* 0x0000761000137816 */ /* 0x000fe20000000013 */
[----:B------:R-:W-:Y:S06]  /*22d0*/  BRA `(.L_x_2057) ;  /* 0x0000000400287947 */ /* 0x000fec0003800000 */
.L_x_2070:
        /* <DEDUP_REMOVED lines=21> */
.L_x_2079:
[----:B------:R-:W-:Y:S05]  /*2430*/  BSYNC B1 ;  /* 0x0000000000017941 */ /* 0x000fea0003800000 */
.L_x_2078:
[----:B------:R-:W-:Y:S01]  /*2440*/  LEA R3, R0, 0x37800000, 0x17 ;  /* 0x3780000000037811 */ /* 0x000fe200078eb8ff */
[----:B------:R-:W-:-:S05]  /*2450*/  IMAD.SHL.U32 R0, R2, 0x200000, RZ ;  /* 0x0020000002007824 */ /* 0x000fca00078e00ff */
[----:B------:R-:W-:-:S07]  /*2460*/  LOP3.LUT R0, R3, R0, R4, 0xfe, !PT ;  /* 0x0000000003007212 */ /* 0x000fce00078efe04 */
.L_x_2077:
[----:B------:R-:W-:Y:S05]  /*2470*/  BSYNC B0 ;  /* 0x0000000000007941 */ /* 0x000fea0003800000 */
.L_x_2076:
[----:B------:R-:W-:-:S04]  /*2480*/  F2FP.F16.F32.PACK_AB R0, RZ, R0 ;  /* 0x00000000ff00723e */ /* 0x000fc800000000ff */
[----:B------:R-:W-:Y:S01]  /*2490*/  PRMT R19, R0, 0x7610, R19 ;  /* 0x0000761000137816 */ /* 0x000fe20000000013 */
[----:B------:R-:W-:Y:S06]  /*24a0*/  BRA `(.L_x_2057) ;  /* 0x0000000000b47947 */ /* 0x000fec0003800000 */
.L_x_2069:
        /* <DEDUP_REMOVED lines=14> */
.L_x_2083:
[----:B------:R-:W-:Y:S05]  /*2590*/  BSYNC B0 ;  /* 0x0000000000007941 */ /* 0x000fea0003800000 */
.L_x_2082:
[----:B------:R-:W-:-:S04]  /*25a0*/  F2FP.F16.F32.PACK_AB R0, RZ, R0 ;  /* 0x00000000ff00723e */ /* 0x000fc800000000ff */
[----:B------:R-:W-:Y:S01]  /*25b0*/  PRMT R19, R0, 0x7610, R19 ;  /* 0x0000761000137816 */ /* 0x000fe20000000013 */
[----:B------:R-:W-:Y:S06]  /*25c0*/  BRA `(.L_x_2057) ;  /* 0x00000000006c7947 */ /* 0x000fec0003800000 */
.L_x_2056:
        /* <DEDUP_REMOVED lines=16> */
.L_x_2084:
[----:B------:R-:W-:Y:S01]  /*26d0*/  PRMT R19, RZ, 0x7610, R19 ;  /* 0x00007610ff137816 */ /* 0x000fe20000000013 */
[----:B------:R-:W-:Y:S06]  /*26e0*/  BRA `(.L_x_2057) ;  /* 0x0000000000247947 */ /* 0x000fec0003800000 */
.L_x_2081:
[----:B------:R-:W2:Y:S02]  /*26f0*/  LDG.E.64 R2, desc[UR36][R2.64] ;  /* 0x0000002402027981 */ /* 0x000ea4000c1e1b00 */
[----:B--2---:R-:W0:Y:S02]  /*2700*/  I2F.U64 R0, R2 ;  /* 0x0000000200007312 */ /* 0x004e240000301000 */
[----:B0-----:R-:W-:-:S04]  /*2710*/  F2FP.F16.F32.PACK_AB R0, RZ, R0 ;  /* 0x00000000ff00723e */ /* 0x001fc800000000ff */
[----:B------:R-:W-:Y:S01]  /*2720*/  PRMT R19, R0, 0x7610, R19 ;  /* 0x0000761000137816 */ /* 0x000fe20000000013 */
[----:B------:R-:W-:Y:S06]  /*2730*/  BRA `(.L_x_2057) ;  /* 0x0000000000107947 */ /* 0x000fec0003800000 */
.L_x_2080:
[----:B------:R-:W2:Y:S02]  /*2740*/  LDG.E R2, desc[UR36][R2.64] ;  /* 0x0000002402027981 */ /* 0x000ea4000c1e1900 */
[----:B--2---:R-:W-:-:S04]  /*2750*/  I2FP.F32.U32 R0, R2 ;  /* 0x0000000200007245 */ /* 0x004fc80000201000 */
[----:B------:R-:W-:-:S04]  /*2760*/  F2FP.F16.F32.PACK_AB R0, RZ, R0 ;  /* 0x00000000ff00723e */ /* 0x000fc800000000ff */
[----:B------:R-:W-:-:S07]  /*2770*/  PRMT R19, R0, 0x7610, R19 ;  /* 0x0000761000137816 */ /* 0x000fce0000000013 */
.L_x_2057:
[----:B------:R-:W2:Y:S01]  /*2780*/  LDC.U8 R4, c[0x0][0x493] ;  /* 0x000124c0ff047b82 */ /* 0x000ea20000000000 */
[----:B------:R-:W-:Y:S02]  /*2790*/  ULDC.64 UR4, c[0x0][0x488] ;  /* 0x0001220000047ab9 */ /* 0x000fe40000000a00 */
[----:B01----:R-:W-:-:S05]  /*27a0*/  IADD3 R2, P1, R22, UR4, RZ ;  /* 0x0000000416027c10 */ /* 0x003fca000ff3e0ff */
[----:B------:R-:W-:Y:S01]  /*27b0*/  IMAD.X R3, RZ, RZ, UR5, P1 ;  /* 0x00000005ff037e24 */ /* 0x000fe200088e06ff */
[----:B--2---:R-:W-:-:S04]  /*27c0*/  PRMT R0, R4, 0x9910, RZ ;  /* 0x0000991004007816 */ /* 0x004fc800000000ff */
        /* <DEDUP_REMOVED lines=12> */
[----:B0-----:R-:W-:Y:S01]  /*2890*/  F2FP.F16.F32.PACK_AB R0, RZ, R0 ;  /* 0x00000000ff00723e */ /* 0x001fe200000000ff */
[----:B------:R-:W-:Y:S06]  /*28a0*/  BRA `(.L_x_2090) ;  /* 0x0000000c00987947 */ /* 0x000fec0003800000 */
.L_x_2088:
[----:B------:R-:W2:Y:S02]  /*28b0*/  LDG.E.U8 R2, desc[UR36][R2.64] ;  /* 0x0000002402027981 */ /* 0x000ea4000c1e1100 */
[----:B--2---:R-:W-:-:S04]  /*28c0*/  I2FP.F32.U32 R0, R2 ;  /* 0x0000000200007245 */ /* 0x004fc80000201000 */
[----:B------:R-:W-:Y:S01]  /*28d0*/  F2FP.F16.F32.PACK_AB R0, RZ, R0 ;  /* 0x00000000ff00723e */ /* 0x000fe200000000ff */
[----:B------:R-:W-:Y:S06]  /*28e0*/  BRA `(.L_x_2090) ;  /* 0x0000000c00887947 */ /* 0x000fec0003800000 */
.L_x_2087:
        /* <DEDUP_REMOVED lines=8> */
[----:B0-----:R-:W-:Y:S01]  /*2970*/  F2FP.F16.F32.PACK_AB R0, RZ, R0 ;  /* 0x00000000ff00723e */ /* 0x001fe200000000ff */
[----:B------:R-:W-:Y:S06]  /*2980*/  BRA `(.L_x_2090) ;  /* 0x0000000c00607947 */ /* 0x000fec0003800000 */
.L_x_2092:
[----:B------:R-:W2:Y:S02]  /*2990*/  LDG.E R2, desc[UR36][R2.64] ;  /* 0x0000002402027981 */ /* 0x000ea4000c1e1900 */
[----:B--2---:R-:W-:-:S04]  /*29a0*/  I2FP.F32.S32 R0, R2 ;  /* 0x0000000200007245 */ /* 0x004fc80000201400 */
[----:B------:R-:W-:Y:S01]  /*29b0*/  F2FP.F16.F32.PACK_AB R0, RZ, R0 ;  /* 0x00000000ff00723e */ /* 0x000fe200000000ff */
[----:B------:R-:W-:Y:S06]  /*29c0*/  BRA `(.L_x_2090) ;  /* 0x0000000c00507947 */ /* 0x000fec0003800000 */
.L_x_2091:
[----:B------:R-:W2:Y:S02]  /*29d0*/  LDG.E.U16 R2, desc[UR36][R2.64] ;  /* 0x0000002402027981 */ /* 0x000ea4000c1e1500 */
[----:B--2---:R-:W0:Y:S02]  /*29e0*/  I2F.S16 R0, R2 ;  /* 0x0000000200007306 */ /* 0x004e240000101400 */
[----:B0-----:R-:W-:Y:S01]  /*29f0*/  F2FP.F16.F32.PACK_AB R0, RZ, R0 ;  /* 0x00000000ff00723e */ /* 0x001fe200000000ff */
[----:B------:R-:W-:Y:S06]  /*2a00*/  BRA `(.L_x_2090) ;  /* 0x0000000c00407947 */ /* 0x000fec0003800000 */
.L_x_2086:
        /* <DEDUP_REMOVED lines=9> */
.L_x_2094:
[----:B------:R1:W5:Y:S01]  /*2aa0*/  LDG.E.U16 R0, desc[UR36][R2.64] ;  /* 0x0000002402007981 */ /* 0x000362000c1e1500 */
[----:B------:R-:W-:Y:S05]  /*2ab0*/  BRA `(.L_x_2090) ;  /* 0x0000000c00147947 */ /* 0x000fea0003800000 */
.L_x_2093:
        /* <DEDUP_REMOVED lines=9> */
.L_x_2096:
[----:B------:R0:W5:Y:S01]  /*2b50*/  LDG.E.U16 R0, desc[UR36][R2.64] ;  /* 0x0000002402007981 */ /* 0x000162000c1e1500 */
[----:B------:R-:W-:Y:S05]  /*2b60*/  BRA `(.L_x_2090) ;  /* 0x0000000800e87947 */ /* 0x000fea0003800000 */
.L_x_2095:
[----:B------:R-:W2:Y:S01]  /*2b70*/  LDG.E.64 R2, desc[UR36][R2.64] ;  /* 0x0000002402027981 */ /* 0x000ea2000c1e1b00 */
[----:B------:R-:W-:Y:S01]  /*2b80*/  UMOV UR4, 0xf0000000 ;  /* 0xf000000000047882 */ /* 0x000fe20000000000 */
[----:B------:R-:W-:Y:S01]  /*2b90*/  UMOV UR5, 0x380fffff ;  /* 0x380fffff00057882 */ /* 0x000fe20000000000 */
[----:B--2---:R-:W0:Y:S01]  /*2ba0*/  F2F.F32.F64 R0, R2 ;  /* 0x0000000200007310 */ /* 0x004e220000301000 */
[----:B------:R-:W-:-:S14]  /*2bb0*/  DSETP.GEU.AND P0, PT, |R2|, UR4, PT ;  /* 0x0000000402007e2a */ /* 0x000fdc000bf0e200 */
[----:B0-----:R-:W-:-:S05]  /*2bc0*/  @!P0 FMUL R0, R0, 1.175494350822287508e-38 ;  /* 0x0080000000008820 */ /* 0x001fca0000400000 */
[----:B------:R-:W-:Y:S01]  /*2bd0*/  F2FP.F16.F32.PACK_AB R0, RZ, R0 ;  /* 0x00000000ff00723e */ /* 0x000fe200000000ff */
[----:B------:R-:W-:Y:S06]  /*2be0*/  BRA `(.L_x_2090) ;  /* 0x0000000800c87947 */ /* 0x000fec0003800000 */
.L_x_2085:
        /* <DEDUP_REMOVED lines=11> */
[----:B------:R-:W-:Y:S01]  /*2ca0*/  F2FP.F16.F32.PACK_AB R0, RZ, R0 ;  /* 0x00000000ff00723e */ /* 0x000fe200000000ff */
[----:B------:R-:W-:Y:S06]  /*2cb0*/  BRA `(.L_x_2090) ;  /* 0x0000000800947947 */ /* 0x000fec0003800000 */
.L_x_2099:
        /* <DEDUP_REMOVED lines=8> */
.L_x_2098:
        /* <DEDUP_REMOVED lines=28> */
.L_x_2101:
        /* <DEDUP_REMOVED lines=15> */
.L_x_2100:
[----:B------:R-:W2:Y:S02]  /*2ff0*/  LDG.E.U16 R0, desc[UR36][R2.64] ;  /* 0x0000002402007981 */ /* 0x000ea4000c1e1500 */
[----:B--2---:R-:W-:-:S05]  /*3000*/  IMAD.U32 R0, R0, 0x10000, RZ ;  /* 0x0001000000007824 */ /* 0x004fca00078e00ff */
[----:B------:R-:W-:Y:S01]  /*3010*/  F2FP.F16.F32.PACK_AB R0, RZ, R0 ;  /* 0x00000000ff00723e */ /* 0x000fe200000000ff */
[----:B------:R-:W-:Y:S06]  /*3020*/  BRA `(.L_x_2090) ;  /* 0x0000000400b87947 */ /* 0x000fec0003800000 */
.L_x_2097:
        /* <DEDUP_REMOVED lines=10> */
[----:B------:R-:W-:Y:S01]  /*30d0*/  F2FP.F16.F32.PACK_AB R0, RZ, R0 ;  /* 0x00000000ff00723e */ /* 0x000fe200000000ff */
[----:B------:R-:W-:Y:S06]  /*30e0*/  BRA `(.L_x_2090) ;  /* 0x0000000400887947 */ /* 0x000fec0003800000 */
.L_x_2104:
        /* <DEDUP_REMOVED lines=21> */
.L_x_2108:
[----:B------:R-:W-:Y:S05]  /*3240*/  BSYNC B1 ;  /* 0x0000000000017941 */ /* 0x000fea0003800000 */
.L_x_2107:
[----:B------:R-:W-:Y:S01]  /*3250*/  LEA R3, R0, 0x3b800000, 0x17 ;  /* 0x3b80000000037811 */ /* 0x000fe200078eb8ff */
[----:B------:R-:W-:-:S05]  /*3260*/  IMAD.SHL.U32 R0, R2, 0x100000, RZ ;  /* 0x0010000002007824 */ /* 0x000fca00078e00ff */
[----:B------:R-:W-:-:S07]  /*3270*/  LOP3.LUT R0, R3, R0, R4, 0xfe, !PT ;  /* 0x0000000003007212 */ /* 0x000fce00078efe04 */
.L_x_2106:
[----:B------:R-:W-:Y:S05]  /*3280*/  BSYNC B0 ;  /* 0x0000000000007941 */ /* 0x000fea0003800000 */
.L_x_2105:
[----:B------:R-:W-:Y:S01]  /*3290*/  F2FP.F16.F32.PACK_AB R0, RZ, R0 ;  /* 0x00000000ff00723e */ /* 0x000fe200000000ff */
[----:B------:R-:W-:Y:S06]  /*32a0*/  BRA `(.L_x_2090) ;  /* 0x0000000400187947 */ /* 0x000fec0003800000 */
.L_x_2103:
        /* <DEDUP_REMOVED lines=21> */
.L_x_2112:
[----:B------:R-:W-:Y:S05]  /*3400*/  BSYNC B1 ;  /* 0x0000000000017941 */ /* 0x000fea0003800000 */
.L_x_2111:
[----:B------:R-:W-:Y:S01]  /*3410*/  LEA R3, R0, 0x37800000, 0x17 ;  /* 0x3780000000037811 */ /* 0x000fe200078eb8ff */
[----:B------:R-:W-:-:S05]  /*3420*/  IMAD.SHL.U32 R0, R2, 0x200000, RZ ;  /* 0x0020000002007824 */ /* 0x000fca00078e00ff */
[----:B------:R-:W-:-:S07]  /*3430*/  LOP3.LUT R0, R3, R0, R4, 0xfe, !PT ;  /* 0x0000000003007212 */ /* 0x000fce00078efe04 */
.L_x_2110:
[----:B------:R-:W-:Y:S05]  /*3440*/  BSYNC B0 ;  /* 0x0000000000007941 */ /* 0x000fea0003800000 */
.L_x_2109:
[----:B------:R-:W-:Y:S01]  /*3450*/  F2FP.F16.F32.PACK_AB R0, RZ, R0 ;  /* 0x00000000ff00723e */ /* 0x000fe200000000ff */
[----:B------:R-:W-:Y:S06]  /*3460*/  BRA `(.L_x_2090) ;  /* 0x0000000000a87947 */ /* 0x000fec0003800000 */
.L_x_2102:
        /* <DEDUP_REMOVED lines=14> */
.L_x_2116:
[----:B------:R-:W-:Y:S05]  /*3550*/  BSYNC B0 ;  /* 0x0000000000007941 */ /* 0x000fea0003800000 */
.L_x_2115:
[----:B------:R-:W-:Y:S01]  /*3560*/  F2FP.F16.F32.PACK_AB R0, RZ, R0 ;  /* 0x00000000ff00723e */ /* 0x000fe200000000ff */
[----:B------:R-:W-:Y:S06]  /*3570*/  BRA `(.L_x_2090) ;  /* 0x0000000000647947 */ /* 0x000fec0003800000 */
.L_x_2089:
        /* <DEDUP_REMOVED lines=16> */
.L_x_2117:
[----:B------:R-:W-:Y:S01]  /*3680*/  PRMT R0, RZ, 0x7610, R0 ;  /* 0x00007610ff007816 */ /* 0x000fe20000000000 */
[----:B------:R-:W-:Y:S06]  /*3690*/  BRA `(.L_x_2090) ;  /* 0x00000000001c7947 */ /* 0x000fec0003800000 */
.L_x_2114:
[----:B------:R-:W2:Y:S02]  /*36a0*/  LDG.E.64 R2, desc[UR36][R2.64] ;  /* 0x0000002402027981 */ /* 0x000ea4000c1e1b00 */
[----:B--2---:R-:W0:Y:S02]  /*36b0*/  I2F.U64 R0, R2 ;  /* 0x0000000200007312 */ /* 0x004e240000301000 */
[----:B0-----:R-:W-:Y:S01]  /*36c0*/  F2FP.F16.F32.PACK_AB R0, RZ, R0 ;  /* 0x00000000ff00723e */ /* 0x001fe200000000ff */
[----:B------:R-:W-:Y:S06]  /*36d0*/  BRA `(.L_x_2090) ;  /* 0x00000000000c7947 */ /* 0x000fec0003800000 */
.L_x_2113:
[----:B------:R-:W2:Y:S02]  /*36e0*/  LDG.E R2, desc[UR36][R2.64] ;  /* 0x0000002402027981 */ /* 0x000ea4000c1e1900 */
[----:B--2---:R-:W-:-:S04]  /*36f0*/  I2FP.F32.U32 R0, R2 ;  /* 0x0000000200007245 */ /* 0x004fc80000201000 */
[----:B------:R-:W-:-:S07]  /*3700*/  F2FP.F16.F32.PACK_AB R0, RZ, R0 ;  /* 0x00000000ff00723e */ /* 0x000fce00000000ff */
.L_x_2090:
[----:B01----:R-:W0:Y:S01]  /*3710*/  LDC.U8 R3, c[0x0][0x491] ;  /* 0x00012440ff037b82 */ /* 0x003e220000000000 */
[----:B-----5:R-:W-:Y:S02]  /*3720*/  HADD2.F32 R0, -RZ, R0.H0_H0 ;  /* 0x20000000ff007230 */ /* 0x020fe40000004100 */
[----:B------:R-:W-:-:S04]  /*3730*/  HADD2.F32 R19, -RZ, R19.H0_H0 ;  /* 0x20000013ff137230 */ /* 0x000fc80000004100 */
[----:B------:R-:W1:Y:S01]  /*3740*/  MUFU.RCP R0, R0 ;  /* 0x0000000000007308 */ /* 0x000e620000001000 */
[----:B0-----:R-:W-:Y:S01]  /*3750*/  PRMT R2, R3, 0x9910, RZ ;  /* 0x0000991003027816 */ /* 0x001fe200000000ff */
[----:B-1----:R-:W-:-:S03]  /*3760*/  FMUL.FTZ R19, R19, R0 ;  /* 0x0000000013137220 */ /* 0x002fc60000410000 */
[----:B------:R-:W-:Y:S02]  /*3770*/  ISETP.GT.AND P0, PT, R2, 0x9, PT ;  /* 0x000000090200780c */ /* 0x000fe40003f04270 */
[----:B------:R-:W-:-:S11]  /*3780*/  F2FP.F16.F32.PACK_AB R19, RZ, R19 ;  /* 0x00000013ff13723e */ /* 0x000fd600000000ff */
        /* <DEDUP_REMOVED lines=9> */
[----:B------:R-:W-:-:S04]  /*3820*/  HADD2.F32 R0, -RZ, R19.H0_H0 ;  /* 0x20000013ff007230 */ /* 0x000fc80000004100 */
[----:B------:R-:W0:Y:S02]  /*3830*/  F2I.FTZ.TRUNC.NTZ R3, R0 ;  /* 0x0000000000037305 */ /* 0x000e24000021f100 */
[----:B0-----:R0:W-:Y:S01]  /*3840*/  STG.E.U8 desc[UR36][R16.64], R3 ;  /* 0x0000000310007986 */ /* 0x0011e2000c101124 */
[----:B------:R-:W-:Y:S05]  /*3850*/  BRA `(.L_x_2123) ;  /* 0x0000000c00947947 */ /* 0x000fea0003800000 */
.L_x_2121:
[----:B------:R-:W-:-:S06]  /*3860*/  HADD2.F32 R3, -RZ, R19.H0_H0 ;  /* 0x20000013ff037230 */ /* 0x000fcc0000004100 */
[----:B------:R-:W0:Y:S02]  /*3870*/  F2I.S64.TRUNC R2, R3 ;  /* 0x0000000300027311 */ /* 0x000e24000020d900 */
[----:B0-----:R1:W-:Y:S01]  /*3880*/  STG.E.U8 desc[UR36][R16.64], R2 ;  /* 0x0000000210007986 */ /* 0x0013e2000c101124 */
[----:B------:R-:W-:Y:S05]  /*3890*/  BRA `(.L_x_2123) ;  /* 0x0000000c00847947 */ /* 0x000fea0003800000 */
.L_x_2120:
[----:B------:R-:W-:-:S13]  /*38a0*/  ISETP.NE.AND P0, PT, R2, 0x2, PT ;  /* 0x000000020200780c */ /* 0x000fda0003f05270 */
[----:B------:R-:W-:Y:S05]  /*38b0*/  @!P0 BRA `(.L_x_2124) ;  /* 0x0000000000308947 */ /* 0x000fea0003800000 */
[----:B------:R-:W-:-:S13]  /*38c0*/  ISETP.NE.AND P0, PT, R2, 0x3, PT ;  /* 0x000000030200780c */ /* 0x000fda0003f05270 */
[----:B------:R-:W-:Y:S05]  /*38d0*/  @!P0 BRA `(.L_x_2125) ;  /* 0x0000000000188947 */ /* 0x000fea0003800000 */
[----:B------:R-:W-:-:S13]  /*38e0*/  ISETP.NE.AND P0, PT, R2, 0x4, PT ;  /* 0x000000040200780c */ /* 0x000fda0003f05270 */
[----:B------:R-:W-:Y:S05]  /*38f0*/  @P0 BRA `(.L_x_2122) ;  /* 0x0000000c000c0947 */ /* 0x000fea0003800000 */
[----:B------:R-:W-:-:S06]  /*3900*/  HADD2.F32 R2, -RZ, R19.H0_H0 ;  /* 0x20000013ff027230 */ /* 0x000fcc0000004100 */
[----:B------:R-:W0:Y:S02]  /*3910*/  F2I.S64.TRUNC R2, R2 ;  /* 0x0000000200027311 */ /* 0x000e24000020d900 */
[----:B0-----:R4:W-:Y:S01]  /*3920*/  STG.E.64 desc[UR36][R16.64], R2 ;  /* 0x0000000210007986 */ /* 0x0019e2000c101b24 */
[----:B------:R-:W-:Y:S05]  /*3930*/  BRA `(.L_x_2123) ;  /* 0x0000000c005c7947 */ /* 0x000fea0003800000 */
.L_x_2125:
[----:B------:R-:W-:-:S06]  /*3940*/  HADD2.F32 R19, -RZ, R19.H0_H0 ;  /* 0x20000013ff137230 */ /* 0x000fcc0000004100 */
[----:B------:R-:W0:Y:S02]  /*3950*/  F2I.FTZ.TRUNC.NTZ R19, R19 ;  /* 0x0000001300137305 */ /* 0x000e24000021f100 */
[----:B0-----:R3:W-:Y:S01]  /*3960*/  STG.E desc[UR36][R16.64], R19 ;  /* 0x0000001310007986 */ /* 0x0017e2000c101924 */
[----:B------:R-:W-:Y:S05]  /*3970*/  BRA `(.L_x_2123) ;  /* 0x0000000c004c7947 */ /* 0x000fea0003800000 */
.L_x_2124:
[----:B------:R-:W-:-:S06]  /*3980*/  HADD2.F32 R19, -RZ, R19.H0_H0 ;  /* 0x20000013ff137230 */ /* 0x000fcc0000004100 */
[----:B------:R-:W0:Y:S02]  /*3990*/  F2I.FTZ.TRUNC.NTZ R19, R19 ;  /* 0x0000001300137305 */ /* 0x000e24000021f100 */
[----:B0-----:R2:W-:Y:S01]  /*39a0*/  STG.E.U16 desc[UR36][R16.64], R19 ;  /* 0x0000001310007986 */ /* 0x0015e2000c101524 */
[----:B------:R-:W-:Y:S05]  /*39b0*/  BRA `(.L_x_2123) ;  /* 0x0000000c003c7947 */ /* 0x000fea0003800000 */
.L_x_2119:
[----:B------:R-:W-:-:S13]  /*39c0*/  ISETP.GT.AND P0, PT, R2, 0x6, PT ;  /* 0x000000060200780c */ /* 0x000fda0003f04270 */
[----:B------:R-:W-:Y:S05]  /*39d0*/  @P0 BRA `(.L_x_2126) ;  /* 0x0000000000240947 */ /* 0x000fea0003800000 */
[----:B------:R-:W-:-:S13]  /*39e0*/  ISETP.NE.AND P0, PT, R2, 0x5, PT ;  /* 0x000000050200780c */ /* 0x000fda0003f05270 */
[----:B------:R-:W-:Y:S05]  /*39f0*/  @!P0 BRA `(.L_x_2127) ;  /* 0x0000000000148947 */ /* 0x000fea0003800000 */
[----:B------:R-:W-:-:S13]  /*3a00*/  ISETP.NE.AND P0, PT, R2, 0x6, PT ;  /* 0x000000060200780c */ /* 0x000fda0003f05270 */
[----:B------:R-:W-:Y:S05]  /*3a10*/  @P0 BRA `(.L_x_2122) ;  /* 0x0000000800c40947 */ /* 0x000fea0003800000 */
[----:B------:R-:W-:-:S05]  /*3a20*/  HADD2.F32 R19, -RZ, R19.H0_H0 ;  /* 0x20000013ff137230 */ /* 0x000fca0000004100 */
[----:B------:R0:W-:Y:S01]  /*3a30*/  STG.E desc[UR36][R16.64], R19 ;  /* 0x0000001310007986 */ /* 0x0001e2000c101924 */
[----:B------:R-:W-:Y:S05]  /*3a40*/  BRA `(.L_x_2123) ;  /* 0x0000000c00187947 */ /* 0x000fea0003800000 */
.L_x_2127:
[----:B------:R0:W-:Y:S01]  /*3a50*/  STG.E.U16 desc[UR36][R16.64], R19 ;  /* 0x0000001310007986 */ /* 0x0001e2000c101524 */
[----:B------:R-:W-:Y:S05]  /*3a60*/  BRA `(.L_x_2123) ;  /* 0x0000000c00107947 */ /* 0x000fea0003800000 */
.L_x_2126:
[----:B------:R-:W-:-:S13]  /*3a70*/  ISETP.NE.AND P0, PT, R2, 0x7, PT ;  /* 0x000000070200780c */ /* 0x000fda0003f05270 */
[----:B------:R-:W-:Y:S05]  /*3a80*/  @!P0 BRA `(.L_x_2128) ;  /* 0x0000000000348947 */ /* 0x000fea0003800000 */
[----:B------:R-:W-:-:S13]  /*3a90*/  ISETP.NE.AND P0, PT, R2, 0x8, PT ;  /* 0x000000080200780c */ /* 0x000fda0003f05270 */
[----:B------:R-:W-:Y:S05]  /*3aa0*/  @!P0 BRA `(.L_x_2129) ;  /* 0x0000000000188947 */ /* 0x000fea0003800000 */
[----:B------:R-:W-:-:S13]  /*3ab0*/  ISETP.NE.AND P0, PT, R2, 0x9, PT ;  /* 0x000000090200780c */ /* 0x000fda0003f05270 */
[----:B------:R-:W-:Y:S05]  /*3ac0*/  @P0 BRA `(.L_x_2122) ;  /* 0x0000000800980947 */ /* 0x000fea0003800000 */
[----:B------:R-:W-:Y:S02]  /*3ad0*/  HADD2.F32 R2, -RZ, R19.H0_H0 ;  /* 0x20000013ff027230 */ /* 0x000fe40000004100 */
[----:B------:R-:W-:-:S05]  /*3ae0*/  IMAD.MOV.U32 R3, RZ, RZ, RZ ;  /* 0x000000ffff037224 */ /* 0x000fca00078e00ff */
[----:B------:R0:W-:Y:S01]  /*3af0*/  STG.E.64 desc[UR36][R16.64], R2 ;  /* 0x0000000210007986 */ /* 0x0001e2000c101b24 */
[----:B------:R-:W-:Y:S05]  /*3b00*/  BRA `(.L_x_2123) ;  /* 0x0000000800e87947 */ /* 0x000fea0003800000 */
.L_x_2129:
[----:B------:R-:W-:-:S05]  /*3b10*/  HADD2.F32 R0, -RZ, R19.H0_H0 ;  /* 0x20000013ff007230 */ /* 0x000fca0000004100 */
[----:B------:R-:W-:-:S04]  /*3b20*/  F2FP.F16.F32.PACK_AB R0, RZ, R0 ;  /* 0x00000000ff00723e */ /* 0x000fc800000000ff */
[----:B------:R-:W-:-:S05]  /*3b30*/  PRMT R0, R0, 0x5410, RZ ;  /* 0x0000541000007816 */ /* 0x000fca00000000ff */
[----:B------:R0:W-:Y:S01]  /*3b40*/  STG.E desc[UR36][R16.64], R0 ;  /* 0x0000000010007986 */ /* 0x0001e2000c101924 */
[----:B------:R-:W-:Y:S05]  /*3b50*/  BRA `(.L_x_2123) ;  /* 0x0000000800d47947 */ /* 0x000fea0003800000 */
.L_x_2128:
[----:B------:R-:W-:-:S05]  /*3b60*/  HADD2.F32 R2, -RZ, R19.H0_H0 ;  /* 0x20000013ff027230 */ /* 0x000fca0000004100 */
[----:B------:R-:W-:-:S06]  /*3b70*/  FMUL.FTZ R2, R2, 1 ;  /* 0x3f80000002027820 */ /* 0x000fcc0000410000 */
[----:B------:R-:W0:Y:S02]  /*3b80*/  F2F.F64.F32 R2, R2 ;  /* 0x0000000200027310 */ /* 0x000e240000201800 */
[----:B0-----:R0:W-:Y:S01]  /*3b90*/  STG.E.64 desc[UR36][R16.64], R2 ;  /* 0x0000000210007986 */ /* 0x0011e2000c101b24 */
[----:B------:R-:W-:Y:S05]  /*3ba0*/  BRA `(.L_x_2123) ;  /* 0x0000000800c07947 */ /* 0x000fea0003800000 */
.L_x_2118:
        /* <DEDUP_REMOVED lines=8> */
[----:B------:R-:W-:-:S05]  /*3c30*/  HADD2.F32 R19, -RZ, R19.H0_H0 ;  /* 0x20000013ff137230 */ /* 0x000fca0000004100 */
[----:B------:R-:W-:-:S04]  /*3c40*/  FSETP.NEU.FTZ.AND P0, PT, R19, RZ, PT ;  /* 0x000000ff1300720b */ /* 0x000fc80003f1d000 */
[----:B------:R-:W-:-:S05]  /*3c50*/  SEL R3, RZ, 0x1, !P0 ;  /* 0x00000001ff037807 */ /* 0x000fca0004000000 */
[----:B------:R0:W-:Y:S01]  /*3c60*/  STG.E.U8 desc[UR36][R16.64], R3 ;  /* 0x0000000310007986 */ /* 0x0001e2000c101124 */
[----:B------:R-:W-:Y:S05]  /*3c70*/  BRA `(.L_x_2123) ;  /* 0x00000008008c7947 */ /* 0x000fea0003800000 */
.L_x_2132:
[----:B------:R-:W-:Y:S01]  /*3c80*/  HADD2.F32 R19, -RZ, R19.H0_H0 ;  /* 0x20000013ff137230 */ /* 0x000fe20000004100 */
[----:B------:R-:W-:-:S04]  /*3c90*/  CS2R R6, SRZ ;  /* 0x0000000000067805 */ /* 0x000fc8000001ff00 */
[----:B------:R-:W-:-:S06]  /*3ca0*/  FMUL.FTZ R4, R19, 1 ;  /* 0x3f80000013047820 */ /* 0x000fcc0000410000 */
[----:B------:R-:W0:Y:S02]  /*3cb0*/  F2F.F64.F32 R4, R4 ;  /* 0x0000000400047310 */ /* 0x000e240000201800 */
[----:B0-----:R0:W-:Y:S01]  /*3cc0*/  STG.E.128 desc[UR36][R16.64], R4 ;  /* 0x0000000410007986 */ /* 0x0011e2000c101d24 */
[----:B------:R-:W-:Y:S05]  /*3cd0*/  BRA `(.L_x_2123) ;  /* 0x0000000800747947 */ /* 0x000fea0003800000 */
.L_x_2131:
[----:B------:R-:W-:-:S13]  /*3ce0*/  ISETP.NE.AND P0, PT, R2, 0xf, PT ;  /* 0x0000000f0200780c */ /* 0x000fda0003f05270 */
[----:B------:R-:W-:Y:S05]  /*3cf0*/  @!P0 BRA `(.L_x_2133) ;  /* 0x0000000000b48947 */ /* 0x000fea0003800000 */
[----:B------:R-:W-:-:S13]  /*3d00*/  ISETP.NE.AND P0, PT, R2, 0x17, PT ;  /* 0x000000170200780c */ /* 0x000fda0003f05270 */
[----:B------:R-:W-:Y:S05]  /*3d10*/  @!P0 BRA `(.L_x_2134) ;  /* 0x0000000000548947 */ /* 0x000fea0003800000 */
[----:B------:R-:W-:-:S13]  /*3d20*/  ISETP.NE.AND P0, PT, R2, 0x18, PT ;  /* 0x000000180200780c */ /* 0x000fda0003f05270 */
[----:B------:R-:W-:Y:S05]  /*3d30*/  @P0 BRA `(.L_x_2122) ;  /* 0x0000000400fc0947 */ /* 0x000fea0003800000 */
[----:B------:R-:W-:Y:S01]  /*3d40*/  HADD2.F32 R19, -RZ, R19.H0_H0 ;  /* 0x20000013ff137230 */ /* 0x000fe20000004100 */
        /* <DEDUP_REMOVED lines=14> */
.L_x_2136:
[----:B------:R-:W-:Y:S05]  /*3e30*/  BSYNC B0 ;  /* 0x0000000000007941 */ /* 0x000fea0003800000 */
.L_x_2135:
[----:B------:R-:W-:-:S05]  /*3e40*/  LOP3.LUT R3, R0, R3, RZ, 0xfc, !PT ;  /* 0x0000000300037212 */ /* 0x000fca00078efcff */
[----:B------:R0:W-:Y:S01]  /*3e50*/  STG.E.U8 desc[UR36][R16.64], R3 ;  /* 0x0000000310007986 */ /* 0x0001e2000c101124 */
[----:B------:R-:W-:Y:S05]  /*3e60*/  BRA `(.L_x_2123) ;  /* 0x0000000800107947 */ /* 0x000fea0003800000 */
.L_x_2134:
[----:B------:R-:W-:Y:S01]  /*3e70*/  HADD2.F32 R19, -RZ, R19.H0_H0 ;  /* 0x20000013ff137230 */ /* 0x000fe20000004100 */
        /* <DEDUP_REMOVED lines=12> */
.L_x_2138:
[----:B------:R-:W-:Y:S01]  /*3f40*/  IMAD.MOV.U32 R0, RZ, RZ, 0x7f ;  /* 0x0000007fff007424 */ /* 0x000fe200078e00ff */
[----:B------:R-:W-:-:S04]  /*3f50*/  ISETP.GT.U32.AND P0, PT, R2, 0x7f800000, PT ;  /* 0x7f8000000200780c */ /* 0x000fc80003f04070 */
[----:B------:R-:W-:-:S09]  /*3f60*/  SEL R0, R0, 0x7c, P0 ;  /* 0x0000007c00007807 */ /* 0x000fd20000000000 */
.L_x_2139:
[----:B------:R-:W-:Y:S05]  /*3f70*/  BSYNC B0 ;  /* 0x0000000000007941 */ /* 0x000fea0003800000 */
.L_x_2137:
[----:B------:R-:W-:-:S04]  /*3f80*/  LOP3.LUT R2, R19, 0x80000000, RZ, 0xc0, !PT ;  /* 0x8000000013027812 */ /* 0x000fc800078ec0ff */
[----:B------:R-:W-:-:S04]  /*3f90*/  SHF.R.U32.HI R3, RZ, 0x18, R2 ;  /* 0x00000018ff037819 */ /* 0x000fc80000011602 */
[----:B------:R-:W-:-:S05]  /*3fa0*/  LOP3.LUT R3, R0, R3, RZ, 0xfc, !PT ;  /* 0x0000000300037212 */ /* 0x000fca00078efcff */
[----:B------:R0:W-:Y:S01]  /*3fb0*/  STG.E.U8 desc[UR36][R16.64], R3 ;  /* 0x0000000310007986 */ /* 0x0001e2000c101124 */
[----:B------:R-:W-:Y:S05]  /*3fc0*/  BRA `(.L_x_2123) ;  /* 0x0000000400b87947 */ /* 0x000fea0003800000 */
.L_x_2133:
[----:B------:R-:W-:-:S05]  /*3fd0*/  HADD2.F32 R0, -RZ, R19.H0_H0 ;  /* 0x20000013ff007230 */ /* 0x000fca0000004100 */
[----:B------:R-:W-:-:S05]  /*3fe0*/  F2FP.BF16.F32.PACK_AB R0, RZ, R0 ;  /* 0x00000000ff00723e */ /* 0x000fca00000010ff */
[----:B------:R0:W-:Y:S01]  /*3ff0*/  STG.E.U16 desc[UR36][R16.64], R0 ;  /* 0x0000000010007986 */ /* 0x0001e2000c101524 */
[----:B------:R-:W-:Y:S05]  /*4000*/  BRA `(.L_x_2123) ;  /* 0x0000000400a87947 */ /* 0x000fea0003800000 */
.L_x_2130:
        /* <DEDUP_REMOVED lines=8> */
[----:B------:R-:W-:-:S06]  /*4090*/  HADD2.F32 R3, -RZ, R19.H0_H0 ;  /* 0x20000013ff037230 */ /* 0x000fcc0000004100 */
[----:B------:R-:W0:Y:S02]  /*40a0*/  F2I.FTZ.U32.TRUNC.NTZ R3, R3 ;  /* 0x0000000300037305 */ /* 0x000e24000021f000 */
[----:B0-----:R0:W-:Y:S01]  /*40b0*/  STG.E.U16 desc[UR36][R16.64], R3 ;  /* 0x0000000310007986 */ /* 0x0011e2000c101524 */
[----:B------:R-:W-:Y:S05]  /*40c0*/  BRA `(.L_x_2123) ;  /* 0x0000000400787947 */ /* 0x000fea0003800000 */
.L_x_2142:
[----:B------:R-:W-:Y:S01]  /*40d0*/  HADD2.F32 R19, -RZ, R19.H0_H0 ;  /* 0x20000013ff137230 */ /* 0x000fe20000004100 */
        /* <DEDUP_REMOVED lines=16> */
.L_x_2145:
[----:B------:R-:W-:-:S04]  /*41e0*/  LOP3.LUT R2, R19, 0x80000000, RZ, 0xc0, !PT ;  /* 0x8000000013027812 */ /* 0x000fc800078ec0ff */
[----:B------:R-:W-:-:S04]  /*41f0*/  SHF.R.U32.HI R3, RZ, 0x18, R2 ;  /* 0x00000018ff037819 */ /* 0x000fc80000011602 */
[----:B------:R-:W-:-:S04]  /*4200*/  LOP3.LUT R0, R0, R3, RZ, 0xfc, !PT ;  /* 0x0000000300007212 */ /* 0x000fc800078efcff */
[----:B------:R-:W-:-:S07]  /*4210*/  PRMT R8, R0, 0x7610, R8 ;  /* 0x0000761000087816 */ /* 0x000fce0000000008 */
.L_x_2144:
[----:B------:R-:W-:Y:S05]  /*4220*/  BSYNC B0 ;  /* 0x0000000000007941 */ /* 0x000fea0003800000 */
.L_x_2143:
[----:B------:R0:W-:Y:S01]  /*4230*/  STG.E.U8 desc[UR36][R16.64], R8 ;  /* 0x0000000810007986 */ /* 0x0001e2000c101124 */
[----:B------:R-:W-:Y:S05]  /*4240*/  BRA `(.L_x_2123) ;  /* 0x0000000400187947 */ /* 0x000fea0003800000 */
.L_x_2141:
        /* <DEDUP_REMOVED lines=17> */
.L_x_2148:
[----:B------:R-:W-:-:S04]  /*4360*/  LOP3.LUT R2, R19, 0x80000000, RZ, 0xc0, !PT ;  /* 0x8000000013027812 */ /* 0x000fc800078ec0ff */
[----:B------:R-:W-:-:S04]  /*4370*/  SHF.R.U32.HI R3, RZ, 0x18, R2 ;  /* 0x00000018ff037819 */ /* 0x000fc80000011602 */
[----:B------:R-:W-:-:S04]  /*4380*/  LOP3.LUT R0, R0, R3, RZ, 0xfc, !PT ;  /* 0x0000000300007212 */ /* 0x000fc800078efcff */
[----:B------:R-:W-:-:S07]  /*4390*/  PRMT R8, R0, 0x7610, R8 ;  /* 0x0000761000087816 */ /* 0x000fce0000000008 */
.L_x_2147:
[----:B------:R-:W-:Y:S05]  /*43a0*/  BSYNC B0 ;  /* 0x0000000000007941 */ /* 0x000fea0003800000 */
.L_x_2146:
[----:B------:R0:W-:Y:S01]  /*43b0*/  STG.E.U8 desc[UR36][R16.64], R8 ;  /* 0x0000000810007986 */ /* 0x0001e2000c101124 */
[----:B------:R-:W-:Y:S05]  /*43c0*/  BRA `(.L_x_2123) ;  /* 0x0000000000b87947 */ /* 0x000fea0003800000 */
.L_x_2140:
[----:B------:R-:W-:-:S13]  /*43d0*/  ISETP.NE.AND P0, PT, R2, 0x1c, PT ;  /* 0x0000001c0200780c */ /* 0x000fda0003f05270 */
[----:B------:R-:W-:Y:S05]  /*43e0*/  @!P0 BRA `(.L_x_2149) ;  /* 0x0000000000a48947 */ /* 0x000fea0003800000 */
[----:B------:R-:W-:-:S13]  /*43f0*/  ISETP.NE.AND P0, PT, R2, 0x1d, PT ;  /* 0x0000001d0200780c */ /* 0x000fda0003f05270 */
[----:B------:R-:W-:Y:S05]  /*4400*/  @!P0 BRA `(.L_x_2150) ;  /* 0x00000000008c8947 */ /* 0x000fea0003800000 */
[----:B------:R-:W-:-:S13]  /*4410*/  ISETP.NE.AND P0, PT, R2, 0x2c, PT ;  /* 0x0000002c0200780c */ /* 0x000fda0003f05270 */
[----:B------:R-:W-:Y:S05]  /*4420*/  @P0 BRA `(.L_x_2122) ;  /* 0x0000000000400947 */ /* 0x000fea0003800000 */
[----:B------:R-:W-:Y:S02]  /*4430*/  HADD2.F32 R19, -RZ, R19.H0_H0 ;  /* 0x20000013ff137230 */ /* 0x000fe40000004100 */
        /* <DEDUP_REMOVED lines=15> */
.L_x_2122:
        /* <DEDUP_REMOVED lines=16> */
.L_x_2151:
[----:B------:R-:W-:Y:S05]  /*4630*/  BRA `(.L_x_2123) ;  /* 0x00000000001c7947 */ /* 0x000fea0003800000 */
.L_x_2150:
[----:B------:R-:W-:-:S06]  /*4640*/  HADD2.F32 R2, -RZ, R19.H0_H0 ;  /* 0x20000013ff027230 */ /* 0x000fcc0000004100 */
[----:B------:R-:W0:Y:S02]  /*4650*/  F2I.U64.TRUNC R2, R2 ;  /* 0x0000000200027311 */ /* 0x000e24000020d800 */
[----:B0-----:R0:W-:Y:S01]  /*4660*/  STG.E.64 desc[UR36][R16.64], R2 ;  /* 0x0000000210007986 */ /* 0x0011e2000c101b24 */
[----:B------:R-:W-:Y:S05]  /*4670*/  BRA `(.L_x_2123) ;  /* 0x00000000000c7947 */ /* 0x000fea0003800000 */
.L_x_2149:
[----:B------:R-:W-:-:S06]  /*4680*/  HADD2.F32 R19, -RZ, R19.H0_H0 ;  /* 0x20000013ff137230 */ /* 0x000fcc0000004100 */
[----:B------:R-:W0:Y:S02]  /*4690*/  F2I.FTZ.U32.TRUNC.NTZ R19, R19 ;  /* 0x0000001300137305 */ /* 0x000e24000021f000 */
[----:B0-----:R0:W-:Y:S02]  /*46a0*/  STG.E desc[UR36][R16.64], R19 ;  /* 0x0000001310007986 */ /* 0x0011e4000c101924 */
.L_x_2123:
[----:B------:R-:W-:-:S04]  /*46b0*/  IMAD R18, R18, 0x200, R23 ;  /* 0x0000020012127824 */ /* 0x000fc800078e0217 */
[----:B0-23--:R-:W-:-:S07]  /*46c0*/  VIADD R19, R18, 0x80 ;  /* 0x0000008012137836 */ /* 0x00dfce0000000000 */
.L_x_2050:
[----:B------:R-:W-:Y:S05]  /*46d0*/  BSYNC B6 ;  /* 0x0000000000067941 */ /* 0x000fea0003800000 */
.L_x_2049:
        /* <DEDUP_REMOVED lines=358> */
.L_x_2154:
        /* <DEDUP_REMOVED lines=23> */
.L_x_2158:
[----:B------:R-:W2:Y:S02]  /*5eb0*/  LDG.E.U8 R2, desc[UR36][R2.64] ;  /* 0x0000002402027981 */ /* 0x000ea4000c1e1100 */
[----:B--2---:R-:W-:-:S04]  /*5ec0*/  I2FP.F32.U32 R0, R2 ;  /* 0x0000000200007245 */ /* 0x004fc80000201000 */
[----:B------:R-:W-:-:S04]  /*5ed0*/  F2FP.F16.F32.PACK_AB R0, RZ, R0 ;  /* 0x00000000ff00723e */ /* 0x000fc800000000ff */
[----:B------:R-:W-:Y:S01]  /*5ee0*/  PRMT R22, R0, 0x7610, R22 ;  /* 0x0000761000167816 */ /* 0x000fe20000000016 */
[----:B------:R-:W-:Y:S06]  /*5ef0*/  BRA `(.L_x_2160) ;  /* 0x0000000c00bc7947 */ /* 0x000fec0003800000 */
.L_x_2157:
        /* <DEDUP_REMOVED lines=11> */
.L_x_2162:
[----:B------:R-:W2:Y:S02]  /*5fb0*/  LDG.E R2, desc[UR36][R2.64] ;  /* 0x0000002402027981 */ /* 0x000ea4000c1e1900 */
[----:B--2---:R-:W-:-:S04]  /*5fc0*/  I2FP.F32.S32 R0, R2 ;  /* 0x0000000200007245 */ /* 0x004fc80000201400 */
[----:B------:R-:W-:-:S04]  /*5fd0*/  F2FP.F16.F32.PACK_AB R0, RZ, R0 ;  /* 0x00000000ff00723e */ /* 0x000fc800000000ff */
[----:B------:R-:W-:Y:S01]  /*5fe0*/  PRMT R22, R0, 0x7610, R22 ;  /* 0x0000761000167816 */ /* 0x000fe20000000016 */
[----:B------:R-:W-:Y:S06]  /*5ff0*/  BRA `(.L_x_2160) ;  /* 0x0000000c007c7947 */ /* 0x000fec0003800000 */
.L_x_2161:
[----:B------:R-:W2:Y:S02]  /*6000*/  LDG.E.U16 R2, desc[UR36][R2.64] ;  /* 0x0000002402027981 */ /* 0x000ea4000c1e1500 */
[----:B--2---:R-:W0:Y:S02]  /*6010*/  I2F.S16 R0, R2 ;  /* 0x0000000200007306 */ /* 0x004e240000101400 */
[----:B0-----:R-:W-:-:S04]  /*6020*/  F2FP.F16.F32.PACK_AB R0, RZ, R0 ;  /* 0x00000000ff00723e */ /* 0x001fc800000000ff */
[----:B------:R-:W-:Y:S01]  /*6030*/  PRMT R22, R0, 0x7610, R22 ;  /* 0x0000761000167816 */ /* 0x000fe20000000016 */
[----:B------:R-:W-:Y:S06]  /*6040*/  BRA `(.L_x_2160) ;  /* 0x0000000c00687947 */ /* 0x000fec0003800000 */
.L_x_2156:
        /* <DEDUP_REMOVED lines=9> */
.L_x_2164:
[----:B------:R1:W5:Y:S01]  /*60e0*/  LDG.E.U16 R22, desc[UR36][R2.64] ;  /* 0x0000002402167981 */ /* 0x000362000c1e1500 */
[----:B------:R-:W-:Y:S05]  /*60f0*/  BRA `(.L_x_2160) ;  /* 0x0000000c003c7947 */ /* 0x000fea0003800000 */
.L_x_2163:
        /* <DEDUP_REMOVED lines=9> */
.L_x_2166:
[----:B------:R0:W5:Y:S01]  /*6190*/  LDG.E.U16 R22, desc[UR36][R2.64] ;  /* 0x0000002402167981 */ /* 0x000162000c1e1500 */
[----:B------:R-:W-:Y:S05]  /*61a0*/  BRA `(.L_x_2160) ;  /* 0x0000000c00107947 */ /* 0x000fea0003800000 */
.L_x_2165:
        /* <DEDUP_REMOVED lines=9> */
.L_x_2155:
        /* <DEDUP_REMOVED lines=14> */
.L_x_2169:
        /* <DEDUP_REMOVED lines=9> */
.L_x_2168:
        /* <DEDUP_REMOVED lines=28> */
.L_x_2171:
        /* <DEDUP_REMOVED lines=15> */
.L_x_2170:
[----:B------:R-:W2:Y:S02]  /*6660*/  LDG.E.U16 R0, desc[UR36][R2.64] ;  /* 0x0000002402007981 */ /* 0x000ea4000c1e1500 */
[----:B--2---:R-:W-:-:S05]  /*6670*/  IMAD.U32 R0, R0, 0x10000, RZ ;  /* 0x0001000000007824 */ /* 0x004fca00078e00ff */
[----:B------:R-:W-:-:S04]  /*6680*/  F2FP.F16.F32.PACK_AB R0, RZ, R0 ;  /* 0x00000000ff00723e */ /* 0x000fc800000000ff */
[----:B------:R-:W-:Y:S01]  /*6690*/  PRMT R22, R0, 0x7610, R22 ;  /* 0x0000761000167816 */ /* 0x000fe20000000016 */
[----:B------:R-:W-:Y:S06]  /*66a0*/  BRA `(.L_x_2160) ;  /* 0x0000000400d07947 */ /* 0x000fec0003800000 */
.L_x_2167:
        /* <DEDUP_REMOVED lines=13> */
.L_x_2174:
        /* <DEDUP_REMOVED lines=21> */
.L_x_2178:
[----:B------:R-:W-:Y:S05]  /*68d0*/  BSYNC B1 ;  /* 0x0000000000017941 */ /* 0x000fea0003800000 */
.L_x_2177:
[----:B------:R-:W-:Y:S01]  /*68e0*/  LEA R3, R0, 0x3b800000, 0x17 ;  /* 0x3b80000000037811 */ /* 0x000fe200078eb8ff */
[----:B------:R-:W-:-:S05]  /*68f0*/  IMAD.SHL.U32 R0, R2, 0x100000, RZ ;  /* 0x0010000002007824 */ /* 0x000fca00078e00ff */
[----:B------:R-:W-:-:S07]  /*6900*/  LOP3.LUT R0, R3, R0, R4, 0xfe, !PT ;  /* 0x0000000003007212 */ /* 0x000fce00078efe04 */
.L_x_2176:
[----:B------:R-:W-:Y:S05]  /*6910*/  BSYNC B0 ;  /* 0x0000000000007941 */ /* 0x000fea0003800000 */
.L_x_2175:
[----:B------:R-:W-:-:S04]  /*6920*/  F2FP.F16.F32.PACK_AB R0, RZ, R0 ;  /* 0x00000000ff00723e */ /* 0x000fc800000000ff */
[----:B------:R-:W-:Y:S01]  /*6930*/  PRMT R22, R0, 0x7610, R22 ;  /* 0x0000761000167816 */ /* 0x000fe20000000016 */
[----:B------:R-:W-:Y:S06]  /*6940*/  BRA `(.L_x_2160) ;  /* 0x0000000400287947 */ /* 0x000fec0003800000 */
.L_x_2173:
        /* <DEDUP_REMOVED lines=21> */
.L_x_2182:
[----:B------:R-:W-:Y:S05]  /*6aa0*/  BSYNC B1 ;  /* 0x0000000000017941 */ /* 0x000fea0003800000 */
.L_x_2181:
[----:B------:R-:W-:Y:S01]  /*6ab0*/  LEA R3, R0, 0x37800000, 0x17 ;  /* 0x3780000000037811 */ /* 0x000fe200078eb8ff */
[----:B------:R-:W-:-:S05]  /*6ac0*/  IMAD.SHL.U32 R0, R2, 0x200000, RZ ;  /* 0x0020000002007824 */ /* 0x000fca00078e00ff */
[----:B------:R-:W-:-:S07]  /*6ad0*/  LOP3.LUT R0, R3, R0, R4, 0xfe, !PT ;  /* 0x0000000003007212 */ /* 0x000fce00078efe04 */
.L_x_2180:
[----:B------:R-:W-:Y:S05]  /*6ae0*/  BSYNC B0 ;  /* 0x0000000000007941 */ /* 0x000fea0003800000 */
.L_x_2179:
[----:B------:R-:W-:-:S04]  /*6af0*/  F2FP.F16.F32.PACK_AB R0, RZ, R0 ;  /* 0x00000000ff00723e */ /* 0x000fc800000000ff */
[----:B------:R-:W-:Y:S01]  /*6b00*/  PRMT R22, R0, 0x7610, R22 ;  /* 0x0000761000167816 */ /* 0x000fe20000000016 */
[----:B------:R-:W-:Y:S06]  /*6b10*/  BRA `(.L_x_2160) ;  /* 0x0000000000b47947 */ /* 0x000fec0003800000 */
.L_x_2172:
        /* <DEDUP_REMOVED lines=14> */
.L_x_2186:
[----:B------:R-:W-:Y:S05]  /*6c00*/  BSYNC B0 ;  /* 0x0000000000007941 */ /* 0x000fea0003800000 */
.L_x_2185:
[----:B------:R-:W-:-:S04]  /*6c10*/  F2FP.F16.F32.PACK_AB R0, RZ, R0 ;  /* 0x00000000ff00723e */ /* 0x000fc800000000ff */
[----:B------:R-:W-:Y:S01]  /*6c20*/  PRMT R22, R0, 0x7610, R22 ;  /* 0x0000761000167816 */ /* 0x000fe20000000016 */
[----:B------:R-:W-:Y:S06]  /*6c30*/  BRA `(.L_x_2160) ;  /* 0x00000000006c7947 */ /* 0x000fec0003800000 */
.L_x_2159:
        /* <DEDUP_REMOVED lines=16> */
.L_x_2187:
[----:B------:R-:W-:Y:S01]  /*6d40*/  PRMT R22, RZ, 0x7610, R22 ;  /* 0x00007610ff167816 */ /* 0x000fe20000000016 */
[----:B------:R-:W-:Y:S06]  /*6d50*/  BRA `(.L_x_2160) ;  /* 0x0000000000247947 */ /* 0x000fec0003800000 */
.L_x_2184:
[----:B------:R-:W2:Y:S02]  /*6d60*/  LDG.E.64 R2, desc[UR36][R2.64] ;  /* 0x0000002402027981 */ /* 0x000ea4000c1e1b00 */
[----:B--2---:R-:W0:Y:S02]  /*6d70*/  I2F.U64 R0, R2 ;  /* 0x0000000200007312 */ /* 0x004e240000301000 */
[----:B0-----:R-:W-:-:S04]  /*6d80*/  F2FP.F16.F32.PACK_AB R0, RZ, R0 ;  /* 0x00000000ff00723e */ /* 0x001fc800000000ff */
[----:B------:R-:W-:Y:S01]  /*6d90*/  PRMT R22, R0, 0x7610, R22 ;  /* 0x0000761000167816 */ /* 0x000fe20000000016 */
[----:B------:R-:W-:Y:S06]  /*6da0*/  BRA `(.L_x_2160) ;  /* 0x0000000000107947 */ /* 0x000fec0003800000 */
.L_x_2183:
[----:B------:R-:W2:Y:S02]  /*6db0*/  LDG.E R2, desc[UR36][R2.64] ;  /* 0x0000002402027981 */ /* 0x000ea4000c1e1900 */
[----:B--2---:R-:W-:-:S04]  /*6dc0*/  I2FP.F32.U32 R0, R2 ;  /* 0x0000000200007245 */ /* 0x004fc80000201000 */
[----:B------:R-:W-:-:S04]  /*6dd0*/  F2FP.F16.F32.PACK_AB R0, RZ, R0 ;  /* 0x00000000ff00723e */ /* 0x000fc800000000ff */
[----:B------:R-:W-:-:S07]  /*6de0*/  PRMT R22, R0, 0x7610, R22 ;  /* 0x0000761000167816 */ /* 0x000fce0000000016 */
.L_x_2160:
        /* <DEDUP_REMOVED lines=19> */
.L_x_2191:
[----:B------:R-:W2:Y:S02]  /*6f20*/  LDG.E.U8 R2, desc[UR36][R2.64] ;  /* 0x0000002402027981 */ /* 0x000ea4000c1e1100 */
[----:B--2---:R-:W-:-:S04]  /*6f30*/  I2FP.F32.U32 R0, R2 ;  /* 0x0000000200007245 */ /* 0x004fc80000201000 */
[----:B------:R-:W-:Y:S01]  /*6f40*/  F2FP.F16.F32.PACK_AB R0, RZ, R0 ;  /* 0x00000000ff00723e */ /* 0x000fe200000000ff */
[----:B------:R-:W-:Y:S06]  /*6f50*/  BRA `(.L_x_2193) ;  /* 0x0000000c00887947 */ /* 0x000fec0003800000 */
.L_x_2190:
        /* <DEDUP_REMOVED lines=10> */
.L_x_2195:
[----:B------:R-:W2:Y:S02]  /*7000*/  LDG.E R2, desc[UR36][R2.64] ;  /* 0x0000002402027981 */ /* 0x000ea4000c1e1900 */
[----:B--2---:R-:W-:-:S04]  /*7010*/  I2FP.F32.S32 R0, R2 ;  /* 0x0000000200007245 */ /* 0x004fc80000201400 */
[----:B------:R-:W-:Y:S01]  /*7020*/  F2FP.F16.F32.PACK_AB R0, RZ, R0 ;  /* 0x00000000ff00723e */ /* 0x000fe200000000ff */
[----:B------:R-:W-:Y:S06]  /*7030*/  BRA `(.L_x_2193) ;  /* 0x0000000c00507947 */ /* 0x000fec0003800000 */
.L_x_2194:
[----:B------:R-:W2:Y:S02]  /*7040*/  LDG.E.U16 R2, desc[UR36][R2.64] ;  /* 0x0000002402027981 */ /* 0x000ea4000c1e1500 */
[----:B--2---:R-:W0:Y:S02]  /*7050*/  I2F.S16 R0, R2 ;  /* 0x0000000200007306 */ /* 0x004e240000101400 */
[----:B0-----:R-:W-:Y:S01]  /*7060*/  F2FP.F16.F32.PACK_AB R0, RZ, R0 ;  /* 0x00000000ff00723e */ /* 0x001fe200000000ff */
[----:B------:R-:W-:Y:S06]  /*7070*/  BRA `(.L_x_2193) ;  /* 0x0000000c00407947 */ /* 0x000fec0003800000 */
.L_x_2189:
        /* <DEDUP_REMOVED lines=9> */
.L_x_2197:
[----:B------:R1:W5:Y:S01]  /*7110*/  LDG.E.U16 R0, desc[UR36][R2.64] ;  /* 0x0000002402007981 */ /* 0x000362000c1e1500 */
[----:B------:R-:W-:Y:S05]  /*7120*/  BRA `(.L_x_2193) ;  /* 0x0000000c00147947 */ /* 0x000fea0003800000 */
.L_x_2196:
        /* <DEDUP_REMOVED lines=9> */
.L_x_2199:
[----:B------:R0:W5:Y:S01]  /*71c0*/  LDG.E.U16 R0, desc[UR36][R2.64] ;  /* 0x0000002402007981 */ /* 0x000162000c1e1500 */
[----:B------:R-:W-:Y:S05]  /*71d0*/  BRA `(.L_x_2193) ;  /* 0x0000000800e87947 */ /* 0x000fea0003800000 */
.L_x_2198:
        /* <DEDUP_REMOVED lines=8> */
.L_x_2188:
        /* <DEDUP_REMOVED lines=13> */
.L_x_2202:
        /* <DEDUP_REMOVED lines=8> */
.L_x_2201:
        /* <DEDUP_REMOVED lines=28> */
.L_x_2204:
        /* <DEDUP_REMOVED lines=15> */
.L_x_2203:
[----:B------:R-:W2:Y:S02]  /*7660*/  LDG.E.U16 R0, desc[UR36][R2.64] ;  /* 0x0000002402007981 */ /* 0x000ea4000c1e1500 */
[----:B--2---:R-:W-:-:S05]  /*7670*/  IMAD.U32 R0, R0, 0x10000, RZ ;  /* 0x0001000000007824 */ /* 0x004fca00078e00ff */
[----:B------:R-:W-:Y:S01]  /*7680*/  F2FP.F16.F32.PACK_AB R0, RZ, R0 ;  /* 0x00000000ff00723e */ /* 0x000fe200000000ff */
[----:B------:R-:W-:Y:S06]  /*7690*/  BRA `(.L_x_2193) ;  /* 0x0000000400b87947 */ /* 0x000fec0003800000 */
.L_x_2200:
        /* <DEDUP_REMOVED lines=12> */
.L_x_2207:
        /* <DEDUP_REMOVED lines=21> */
.L_x_2211:
[----:B------:R-:W-:Y:S05]  /*78b0*/  BSYNC B1 ;  /* 0x0000000000017941 */ /* 0x000fea0003800000 */
.L_x_2210:
[----:B------:R-:W-:Y:S01]  /*78c0*/  LEA R3, R0, 0x3b800000, 0x17 ;  /* 0x3b80000000037811 */ /* 0x000fe200078eb8ff */
[----:B------:R-:W-:-:S05]  /*78d0*/  IMAD.SHL.U32 R0, R2, 0x100000, RZ ;  /* 0x0010000002007824 */ /* 0x000fca00078e00ff */
[----:B------:R-:W-:-:S07]  /*78e0*/  LOP3.LUT R0, R3, R0, R4, 0xfe, !PT ;  /* 0x0000000003007212 */ /* 0x000fce00078efe04 */
.L_x_2209:
[----:B------:R-:W-:Y:S05]  /*78f0*/  BSYNC B0 ;  /* 0x0000000000007941 */ /* 0x000fea0003800000 */
.L_x_2208:
[----:B------:R-:W-:Y:S01]  /*7900*/  F2FP.F16.F32.PACK_AB R0, RZ, R0 ;  /* 0x00000000ff00723e */ /* 0x000fe200000000ff */
[----:B------:R-:W-:Y:S06]  /*7910*/  BRA `(.L_x_2193) ;  /* 0x0000000400187947 */ /* 0x000fec0003800000 */
.L_x_2206:
        /* <DEDUP_REMOVED lines=21> */
.L_x_2215:
[----:B------:R-:W-:Y:S05]  /*7a70*/  BSYNC B1 ;  /* 0x0000000000017941 */ /* 0x000fea0003800000 */
.L_x_2214:
[----:B------:R-:W-:Y:S01]  /*7a80*/  LEA R3, R0, 0x37800000, 0x17 ;  /* 0x3780000000037811 */ /* 0x000fe200078eb8ff */
[----:B------:R-:W-:-:S05]  /*7a90*/  IMAD.SHL.U32 R0, R2, 0x200000, RZ ;  /* 0x0020000002007824 */ /* 0x000fca00078e00ff */
[----:B------:R-:W-:-:S07]  /*7aa0*/  LOP3.LUT R0, R3, R0, R4, 0xfe, !PT ;  /* 0x0000000003007212 */ /* 0x000fce00078efe04 */
.L_x_2213:
[----:B------:R-:W-:Y:S05]  /*7ab0*/  BSYNC B0 ;  /* 0x0000000000007941 */ /* 0x000fea0003800000 */
.L_x_2212:
[----:B------:R-:W-:Y:S01]  /*7ac0*/  F2FP.F16.F32.PACK_AB R0, RZ, R0 ;  /* 0x00000000ff00723e */ /* 0x000fe200000000ff */
[----:B------:R-:W-:Y:S06]  /*7ad0*/  BRA `(.L_x_2193) ;  /* 0x0000000000a87947 */ /* 0x000fec0003800000 */
.L_x_2205:
        /* <DEDUP_REMOVED lines=14> */
.L_x_2219:
[----:B------:R-:W-:Y:S05]  /*7bc0*/  BSYNC B0 ;  /* 0x0000000000007941 */ /* 0x000fea0003800000 */
.L_x_2218:
[----:B------:R-:W-:Y:S01]  /*7bd0*/  F2FP.F16.F32.PACK_AB R0, RZ, R0 ;  /* 0x00000000ff00723e */ /* 0x000fe200000000ff */
[----:B------:R-:W-:Y:S06]  /*7be0*/  BRA `(.L_x_2193) ;  /* 0x0000000000647947 */ /* 0x000fec0003800000 */
.L_x_2192:
        /* <DEDUP_REMOVED lines=16> */
.L_x_2220:
[----:B------:R-:W-:Y:S01]  /*7cf0*/  PRMT R0, RZ, 0x7610, R0 ;  /* 0x00007610ff007816 */ /* 0x000fe20000000000 */
[----:B------:R-:W-:Y:S06]  /*7d00*/  BRA `(.L_x_2193) ;  /* 0x00000000001c7947 */ /* 0x000fec0003800000 */
.L_x_2217:
[----:B------:R-:W2:Y:S02]  /*7d10*/  LDG.E.64 R2, desc[UR36][R2.64] ;  /* 0x0000002402027981 */ /* 0x000ea4000c1e1b00 */
[----:B--2---:R-:W0:Y:S02]  /*7d20*/  I2F.U64 R0, R2 ;  /* 0x0000000200007312 */ /* 0x004e240000301000 */
[----:B0-----:R-:W-:Y:S01]  /*7d30*/  F2FP.F16.F32.PACK_AB R0, RZ, R0 ;  /* 0x00000000ff00723e */ /* 0x001fe200000000ff */
[----:B------:R-:W-:Y:S06]  /*7d40*/  BRA `(.L_x_2193) ;  /* 0x00000000000c7947 */ /* 0x000fec0003800000 */
.L_x_2216:
[----:B------:R-:W2:Y:S02]  /*7d50*/  LDG.E R2, desc[UR36][R2.64] ;  /* 0x0000002402027981 */ /* 0x000ea4000c1e1900 */
[----:B--2---:R-:W-:-:S04]  /*7d60*/  I2FP.F32.U32 R0, R2 ;  /* 0x0000000200007245 */ /* 0x004fc80000201000 */
[----:B------:R-:W-:-:S07]  /*7d70*/  F2FP.F16.F32.PACK_AB R0, RZ, R0 ;  /* 0x00000000ff00723e */ /* 0x000fce00000000ff */
.L_x_2193:
[----:B------:R-:W2:Y:S01]  /*7d80*/  LDC.U8 R4, c[0x0][0x491] ;  /* 0x00012440ff047b82 */ /* 0x000ea20000000000 */
[----:B-----5:R-:W-:Y:S02]  /*7d90*/  HADD2.F32 R0, -RZ, R0.H0_H0 ;  /* 0x20000000ff007230 */ /* 0x020fe40000004100 */
[----:B------:R-:W-:Y:S02]  /*7da0*/  HADD2.F32 R22, -RZ, R22.H0_H0 ;  /* 0x20000016ff167230 */ /* 0x000fe40000004100 */
[----:B01----:R-:W0:Y:S03]  /*7db0*/  MUFU.RCP R3, R0 ;  /* 0x0000000000037308 */ /* 0x003e260000001000 */
[----:B0-----:R-:W-:Y:S01]  /*7dc0*/  FMUL.FTZ R22, R22, R3 ;  /* 0x0000000316167220 */ /* 0x001fe20000410000 */
[----:B--2---:R-:W-:-:S04]  /*7dd0*/  PRMT R2, R4, 0x9910, RZ ;  /* 0x0000991004027816 */ /* 0x004fc800000000ff */
[----:B------:R-:W-:Y:S02]  /*7de0*/  F2FP.F16.F32.PACK_AB R22, RZ, R22 ;  /* 0x00000016ff16723e */ /* 0x000fe400000000ff */
        /* <DEDUP_REMOVED lines=14> */
.L_x_2224:
[----:B------:R-:W-:-:S06]  /*7ed0*/  HADD2.F32 R3, -RZ, R22.H0_H0 ;  /* 0x20000016ff037230 */ /* 0x000fcc0000004100 */
[----:B------:R-:W0:Y:S02]  /*7ee0*/  F2I.S64.TRUNC R2, R3 ;  /* 0x0000000300027311 */ /* 0x000e24000020d900 */
[----:B0-----:R0:W-:Y:S01]  /*7ef0*/  STG.E.U8 desc[UR36][R16.64], R2 ;  /* 0x0000000210007986 */ /* 0x0011e2000c101124 */
[----:B------:R-:W-:Y:S05]  /*7f00*/  BRA `(.L_x_2226) ;  /* 0x0000000c00847947 */ /* 0x000fea0003800000 */
.L_x_2223:
        /* <DEDUP_REMOVED lines=10> */
.L_x_2228:
[----:B------:R-:W-:-:S04]  /*7fb0*/  HADD2.F32 R22, -RZ, R22.H0_H0 ;  /* 0x20000016ff167230 */ /* 0x000fc80000004100 */
[----:B------:R-:W0:Y:S02]  /*7fc0*/  F2I.FTZ.TRUNC.NTZ R3, R22 ;  /* 0x0000001600037305 */ /* 0x000e24000021f100 */
[----:B0-----:R3:W-:Y:S01]  /*7fd0*/  STG.E desc[UR36][R16.64], R3 ;  /* 0x0000000310007986 */ /* 0x0017e2000c101924 */
[----:B------:R-:W-:Y:S05]  /*7fe0*/  BRA `(.L_x_2226) ;  /* 0x0000000c004c7947 */ /* 0x000fea0003800000 */
.L_x_2227:
[----:B------:R-:W-:-:S04]  /*7ff0*/  HADD2.F32 R22, -RZ, R22.H0_H0 ;  /* 0x20000016ff167230 */ /* 0x000fc80000004100 */
[----:B------:R-:W0:Y:S02]  /*8000*/  F2I.FTZ.TRUNC.NTZ R3, R22 ;  /* 0x0000001600037305 */ /* 0x000e24000021f100 */
[----:B0-----:R2:W-:Y:S01]  /*8010*/  STG.E.U16 desc[UR36][R16.64], R3 ;  /* 0x0000000310007986 */ /* 0x0015e2000c101524 */
[----:B------:R-:W-:Y:S05]  /*8020*/  BRA `(.L_x_2226) ;  /* 0x0000000c003c7947 */ /* 0x000fea0003800000 */
.L_x_2222:
        /* <DEDUP_REMOVED lines=9> */
.L_x_2230:
[----:B------:R0:W-:Y:S01]  /*80c0*/  STG.E.U16 desc[UR36][R16.64], R22 ;  /* 0x0000001610007986 */ /* 0x0001e2000c101524 */
[----:B------:R-:W-:Y:S05]  /*80d0*/  BRA `(.L_x_2226) ;  /* 0x0000000c00107947 */ /* 0x000fea0003800000 */
.L_x_2229:
        /* <DEDUP_REMOVED lines=10> */
.L_x_2232:
[----:B------:R-:W-:-:S05]  /*8180*/  HADD2.F32 R0, -RZ, R22.H0_H0 ;  /* 0x20000016ff007230 */ /* 0x000fca0000004100 */
[----:B------:R-:W-:-:S04]  /*8190*/  F2FP.F16.F32.PACK_AB R0, RZ, R0 ;  /* 0x00000000ff00723e */ /* 0x000fc800000000ff */
[----:B------:R-:W-:-:S05]  /*81a0*/  PRMT R0, R0, 0x5410, RZ ;  /* 0x0000541000007816 */ /* 0x000fca00000000ff */
[----:B------:R0:W-:Y:S01]  /*81b0*/  STG.E desc[UR36][R16.64], R0 ;  /* 0x0000000010007986 */ /* 0x0001e2000c101924 */
[----:B------:R-:W-:Y:S05]  /*81c0*/  BRA `(.L_x_2226) ;  /* 0x0000000800d47947 */ /* 0x000fea0003800000 */
.L_x_2231:
[----:B------:R-:W-:-:S05]  /*81d0*/  HADD2.F32 R2, -RZ, R22.H0_H0 ;  /* 0x20000016ff027230 */ /* 0x000fca0000004100 */
[----:B------:R-:W-:-:S06]  /*81e0*/  FMUL.FTZ R2, R2, 1 ;  /* 0x3f80000002027820 */ /* 0x000fcc0000410000 */
[----:B------:R-:W0:Y:S02]  /*81f0*/  F2F.F64.F32 R2, R2 ;  /* 0x0000000200027310 */ /* 0x000e240000201800 */
[----:B0-----:R0:W-:Y:S01]  /*8200*/  STG.E.64 desc[UR36][R16.64], R2 ;  /* 0x0000000210007986 */ /* 0x0011e2000c101b24 */
[----:B------:R-:W-:Y:S05]  /*8210*/  BRA `(.L_x_2226) ;  /* 0x0000000800c07947 */ /* 0x000fea0003800000 */
.L_x_2221:
        /* <DEDUP_REMOVED lines=13> */
.L_x_2235:
[----:B------:R-:W-:Y:S01]  /*82f0*/  HADD2.F32 R22, -RZ, R22.H0_H0 ;  /* 0x20000016ff167230 */ /* 0x000fe20000004100 */
[----:B------:R-:W-:-:S04]  /*8300*/  CS2R R6, SRZ ;  /* 0x0000000000067805 */ /* 0x000fc8000001ff00 */
[----:B------:R-:W-:-:S06]  /*8310*/  FMUL.FTZ R4, R22, 1 ;  /* 0x3f80000016047820 */ /* 0x000fcc0000410000 */
[----:B------:R-:W0:Y:S02]  /*8320*/  F2F.F64.F32 R4, R4 ;  /* 0x0000000400047310 */ /* 0x000e240000201800 */
[----:B0-----:R0:W-:Y:S01]  /*8330*/  STG.E.128 desc[UR36][R16.64], R4 ;  /* 0x0000000410007986 */ /* 0x0011e2000c101d24 */
[----:B------:R-:W-:Y:S05]  /*8340*/  BRA `(.L_x_2226) ;  /* 0x0000000800747947 */ /* 0x000fea0003800000 */
.L_x_2234:
        /* <DEDUP_REMOVED lines=21> */
.L_x_2239:
[----:B------:R-:W-:Y:S05]  /*84a0*/  BSYNC B0 ;  /* 0x0000000000007941 */ /* 0x000fea0003800000 */
.L_x_2238:
[----:B------:R-:W-:-:S05]  /*84b0*/  LOP3.LUT R3, R0, R3, RZ, 0xfc, !PT ;  /* 0x0000000300037212 */ /* 0x000fca00078efcff */
[----:B------:R0:W-:Y:S01]  /*84c0*/  STG.E.U8 desc[UR36][R16.64], R3 ;  /* 0x0000000310007986 */ /* 0x0001e2000c101124 */
[----:B------:R-:W-:Y:S05]  /*84d0*/  BRA `(.L_x_2226) ;  /* 0x0000000800107947 */ /* 0x000fea0003800000 */
.L_x_2237:
        /* <DEDUP_REMOVED lines=13> */
.L_x_2241:
[----:B------:R-:W-:Y:S01]  /*85b0*/  IMAD.MOV.U32 R0, RZ, RZ, 0x7f ;  /* 0x0000007fff007424 */ /* 0x000fe200078e00ff */
[----:B------:R-:W-:-:S04]  /*85c0*/  ISETP.GT.U32.AND P0, PT, R2, 0x7f800000, PT ;  /* 0x7f8000000200780c */ /* 0x000fc80003f04070 */
[----:B------:R-:W-:-:S09]  /*85d0*/  SEL R0, R0, 0x7c, P0 ;  /* 0x0000007c00007807 */ /* 0x000fd20000000000 */
.L_x_2242:
[----:B------:R-:W-:Y:S05]  /*85e0*/  BSYNC B0 ;  /* 0x0000000000007941 */ /* 0x000fea0003800000 */
.L_x_2240:
[----:B------:R-:W-:-:S04]  /*85f0*/  LOP3.LUT R2, R3, 0x80000000, RZ, 0xc0, !PT ;  /* 0x8000000003027812 */ /* 0x000fc800078ec0ff */
[----:B------:R-:W-:-:S04]  /*8600*/  SHF.R.U32.HI R3, RZ, 0x18, R2 ;  /* 0x00000018ff037819 */ /* 0x000fc80000011602 */
[----:B------:R-:W-:-:S05]  /*8610*/  LOP3.LUT R3, R0, R3, RZ, 0xfc, !PT ;  /* 0x0000000300037212 */ /* 0x000fca00078efcff */
[----:B------:R0:W-:Y:S01]  /*8620*/  STG.E.U8 desc[UR36][R16.64], R3 ;  /* 0x0000000310007986 */ /* 0x0001e2000c101124 */
[----:B------:R-:W-:Y:S05]  /*8630*/  BRA `(.L_x_2226) ;  /* 0x0000000400b87947 */ /* 0x000fea0003800000 */
.L_x_2236:
[----:B------:R-:W-:-:S05]  /*8640*/  HADD2.F32 R0, -RZ, R22.H0_H0 ;  /* 0x20000016ff007230 */ /* 0x000fca0000004100 */
[----:B------:R-:W-:-:S05]  /*8650*/  F2FP.BF16.F32.PACK_AB R0, RZ, R0 ;  /* 0x00000000ff00723e */ /* 0x000fca00000010ff */
[----:B------:R0:W-:Y:S01]  /*8660*/  STG.E.U16 desc[UR36][R16.64], R0 ;  /* 0x0000000010007986 */ /* 0x0001e2000c101524 */
[----:B------:R-:W-:Y:S05]  /*8670*/  BRA `(.L_x_2226) ;  /* 0x0000000400a87947 */ /* 0x000fea0003800000 */
.L_x_2233:
        /* <DEDUP_REMOVED lines=12> */
.L_x_2245:
        /* <DEDUP_REMOVED lines=17> */
.L_x_2248:
[----:B------:R-:W-:-:S04]  /*8850*/  LOP3.LUT R2, R3, 0x80000000, RZ, 0xc0, !PT ;  /* 0x8000000003027812 */ /* 0x000fc800078ec0ff */
[----:B------:R-:W-:-:S04]  /*8860*/  SHF.R.U32.HI R3, RZ, 0x18, R2 ;  /* 0x00000018ff037819 */ /* 0x000fc80000011602 */
[----:B------:R-:W-:-:S04]  /*8870*/  LOP3.LUT R0, R0, R3, RZ, 0xfc, !PT ;  /* 0x0000000300007212 */ /* 0x000fc800078efcff */
[----:B------:R-:W-:-:S07]  /*8880*/  PRMT R8, R0, 0x7610, R8 ;  /* 0x0000761000087816 */ /* 0x000fce0000000008 */
.L_x_2247:
[----:B------:R-:W-:Y:S05]  /*8890*/  BSYNC B0 ;  /* 0x0000000000007941 */ /* 0x000fea0003800000 */
.L_x_2246:
[----:B------:R0:W-:Y:S01]  /*88a0*/  STG.E.U8 desc[UR36][R16.64], R8 ;  /* 0x0000000810007986 */ /* 0x0001e2000c101124 */
[----:B------:R-:W-:Y:S05]  /*88b0*/  BRA `(.L_x_2226) ;  /* 0x0000000400187947 */ /* 0x000fea0003800000 */
.L_x_2244:
        /* <DEDUP_REMOVED lines=17> */
.L_x_2251:
[----:B------:R-:W-:-:S04]  /*89d0*/  LOP3.LUT R2, R3, 0x80000000, RZ, 0xc0, !PT ;  /* 0x8000000003027812 */ /* 0x000fc800078ec0ff */
[----:B------:R-:W-:-:S04]  /*89e0*/  SHF.R.U32.HI R3, RZ, 0x18, R2 ;  /* 0x00000018ff037819 */ /* 0x000fc80000011602 */
[----:B------:R-:W-:-:S04]  /*89f0*/  LOP3.LUT R0, R0, R3, RZ, 0xfc, !PT ;  /* 0x0000000300007212 */ /* 0x000fc800078efcff */
[----:B------:R-:W-:-:S07]  /*8a00*/  PRMT R8, R0, 0x7610, R8 ;  /* 0x0000761000087816 */ /* 0x000fce0000000008 */
.L_x_2250:
[----:B------:R-:W-:Y:S05]  /*8a10*/  BSYNC B0 ;  /* 0x0000000000007941 */ /* 0x000fea0003800000 */
.L_x_2249:
[----:B------:R0:W-:Y:S01]  /*8a20*/  STG.E.U8 desc[UR36][R16.64], R8 ;  /* 0x0000000810007986 */ /* 0x0001e2000c101124 */
[----:B------:R-:W-:Y:S05]  /*8a30*/  BRA `(.L_x_2226) ;  /* 0x0000000000b87947 */ /* 0x000fea0003800000 */
.L_x_2243:
[----:B------:R-:W-:-:S13]  /*8a40*/  ISETP.NE.AND P0, PT, R2, 0x1c, PT ;  /* 0x0000001c0200780c */ /* 0x000fda0003f05270 */
[----:B------:R-:W-:Y:S05]  /*8a50*/  @!P0 BRA `(.L_x_2252) ;  /* 0x0000000000a48947 */ /* 0x000fea0003800000 */
[----:B------:R-:W-:-:S13]  /*8a60*/  ISETP.NE.AND P0, PT, R2, 0x1d, PT ;  /* 0x0000001d0200780c */ /* 0x000fda0003f05270 */
[----:B------:R-:W-:Y:S05]  /*8a70*/  @!P0 BRA `(.L_x_2253) ;  /* 0x00000000008c8947 */ /* 0x000fea0003800000 */
[----:B------:R-:W-:-:S13]  /*8a80*/  ISETP.NE.AND P0, PT, R2, 0x2c, PT ;  /* 0x0000002c0200780c */ /* 0x000fda0003f05270 */
[----:B------:R-:W-:Y:S05]  /*8a90*/  @P0 BRA `(.L_x_2225) ;  /* 0x0000000000400947 */ /* 0x000fea0003800000 */
[----:B------:R-:W-:-:S05]  /*8aa0*/  HADD2.F32 R3, -RZ, R22.H0_H0 ;  /* 0x20000016ff037230 */ /* 0x000fca0000004100 */
        /* <DEDUP_REMOVED lines=15> */
.L_x_2225:
        /* <DEDUP_REMOVED lines=16> */
.L_x_2254:
[----:B------:R-:W-:Y:S05]  /*8ca0*/  BRA `(.L_x_2226) ;  /* 0x00000000001c7947 */ /* 0x000fea0003800000 */
.L_x_2253:
[----:B------:R-:W-:-:S06]  /*8cb0*/  HADD2.F32 R2, -RZ, R22.H0_H0 ;  /* 0x20000016ff027230 */ /* 0x000fcc0000004100 */
[----:B------:R-:W0:Y:S02]  /*8cc0*/  F2I.U64.TRUNC R2, R2 ;  /* 0x0000000200027311 */ /* 0x000e24000020d800 */
[----:B0-----:R0:W-:Y:S01]  /*8cd0*/  STG.E.64 desc[UR36][R16.64], R2 ;  /* 0x0000000210007986 */ /* 0x0011e2000c101b24 */
[----:B------:R-:W-:Y:S05]  /*8ce0*/  BRA `(.L_x_2226) ;  /* 0x00000000000c7947 */ /* 0x000fea0003800000 */
.L_x_2252:
[----:B------:R-:W-:-:S04]  /*8cf0*/  HADD2.F32 R22, -RZ, R22.H0_H0 ;  /* 0x20000016ff167230 */ /* 0x000fc80000004100 */
[----:B------:R-:W0:Y:S02]  /*8d00*/  F2I.FTZ.U32.TRUNC.NTZ R3, R22 ;  /* 0x0000001600037305 */ /* 0x000e24000021f000 */
[----:B0-----:R0:W-:Y:S02]  /*8d10*/  STG.E desc[UR36][R16.64], R3 ;  /* 0x0000000310007986 */ /* 0x0011e4000c101924 */
.L_x_2226:
[----:B------:R-:W-:-:S07]  /*8d20*/  VIADD R19, R19, 0x80 ;  /* 0x0000008013137836 */ /* 0x000fce0000000000 */
.L_x_2153:
[----:B------:R-:W-:Y:S05]  /*8d30*/  BSYNC B6 ;  /* 0x0000000000067941 */ /* 0x000fea0003800000 */
.L_x_2152:
        /* <DEDUP_REMOVED lines=358> */
.L_x_2257:
        /* <DEDUP_REMOVED lines=23> */
.L_x_2261:
[----:B------:R-:W2:Y:S02]  /*a510*/  LDG.E.U8 R2, desc[UR36][R2.64] ;  /* 0x0000002402027981 */ /* 0x000ea4000c1e1100 */
[----:B--2---:R-:W-:-:S04]  /*a520*/  I2FP.F32.U32 R0, R2 ;  /* 0x0000000200007245 */ /* 0x004fc80000201000 */
[----:B------:R-:W-:-:S04]  /*a530*/  F2FP.F16.F32.PACK_AB R0, RZ, R0 ;  /* 0x00000000ff00723e */ /* 0x000fc800000000ff */
[----:B------:R-:W-:Y:S01]  /*a540*/  PRMT R22, R0, 0x7610, R22 ;  /* 0x0000761000167816 */ /* 0x000fe20000000016 */
[----:B------:R-:W-:Y:S06]  /*a550*/  BRA `(.L_x_2263) ;  /* 0x0000000c00bc7947 */ /* 0x000fec0003800000 */
.L_x_2260:
        /* <DEDUP_REMOVED lines=11> */
.L_x_2265:
[----:B------:R-:W2:Y:S02]  /*a610*/  LDG.E R2, desc[UR36][R2.64] ;  /* 0x0000002402027981 */ /* 0x000ea4000c1e1900 */
[----:B--2---:R-:W-:-:S04]  /*a620*/  I2FP.F32.S32 R0, R2 ;  /* 0x0000000200007245 */ /* 0x004fc80000201400 */
[----:B------:R-:W-:-:S04]  /*a630*/  F2FP.F16.F32.PACK_AB R0, RZ, R0 ;  /* 0x00000000ff00723e */ /* 0x000fc800000000ff */
[----:B------:R-:W-:Y:S01]  /*a640*/  PRMT R22, R0, 0x7610, R22 ;  /* 0x0000761000167816 */ /* 0x000fe20000000016 */
[----:B------:R-:W-:Y:S06]  /*a650*/  BRA `(.L_x_2263) ;  /* 0x0000000c007c7947 */ /* 0x000fec0003800000 */
.L_x_2264:
[----:B------:R-:W2:Y:S02]  /*a660*/  LDG.E.U16 R2, desc[UR36][R2.64] ;  /* 0x0000002402027981 */ /* 0x000ea4000c1e1500 */
[----:B--2---:R-:W0:Y:S02]  /*a670*/  I2F.S16 R0, R2 ;  /* 0x0000000200007306 */ /* 0x004e240000101400 */
[----:B0-----:R-:W-:-:S04]  /*a680*/  F2FP.F16.F32.PACK_AB R0, RZ, R0 ;  /* 0x00000000ff00723e */ /* 0x001fc800000000ff */
[----:B------:R-:W-:Y:S01]  /*a690*/  PRMT R22, R0, 0x7610, R22 ;  /* 0x0000761000167816 */ /* 0x000fe20000000016 */
[----:B------:R-:W-:Y:S06]  /*a6a0*/  BRA `(.L_x_2263) ;  /* 0x0000000c00687947 */ /* 0x000fec0003800000 */
.L_x_2259:
        /* <DEDUP_REMOVED lines=9> */
.L_x_2267:
[----:B------:R0:W5:Y:S01]  /*a740*/  LDG.E.U16 R22, desc[UR36][R2.64] ;  /* 0x0000002402167981 */ /* 0x000162000c1e1500 */
[----:B------:R-:W-:Y:S05]  /*a750*/  BRA `(.L_x_2263) ;  /* 0x0000000c003c7947 */ /* 0x000fea0003800000 */
.L_x_2266:
        /* <DEDUP_REMOVED lines=9> */
.L_x_2269:
[----:B------:R1:W5:Y:S01]  /*a7f0*/  LDG.E.U16 R22, desc[UR36][R2.64] ;  /* 0x0000002402167981 */ /* 0x000362000c1e1500 */
[----:B------:R-:W-:Y:S05]  /*a800*/  BRA `(.L_x_2263) ;  /* 0x0000000c00107947 */ /* 0x000fea0003800000 */
.L_x_2268:
        /* <DEDUP_REMOVED lines=9> */
.L_x_2258:
        /* <DEDUP_REMOVED lines=14> */
.L_x_2272:
        /* <DEDUP_REMOVED lines=9> */
.L_x_2271:
        /* <DEDUP_REMOVED lines=28> */
.L_x_2274:
        /* <DEDUP_REMOVED lines=15> */
.L_x_2273:
[----:B------:R-:W2:Y:S02]  /*acc0*/  LDG.E.U16 R0, desc[UR36][R2.64] ;  /* 0x0000002402007981 */ /* 0x000ea4000c1e1500 */
[----:B--2---:R-:W-:-:S05]  /*acd0*/  IMAD.U32 R0, R0, 0x10000, RZ ;  /* 0x0001000000007824 */ /* 0x004fca00078e00ff */
[----:B------:R-:W-:-:S04]  /*ace0*/  F2FP.F16.F32.PACK_AB R0, RZ, R0 ;  /* 0x00000000ff00723e */ /* 0x000fc800000000ff */
[----:B------:R-:W-:Y:S01]  /*acf0*/  PRMT R22, R0, 0x7610, R22 ;  /* 0x0000761000167816 */ /* 0x000fe20000000016 */
[----:B------:R-:W-:Y:S06]  /*ad00*/  BRA `(.L_x_2263) ;  /* 0x0000000400d07947 */ /* 0x000fec0003800000 */
.L_x_2270:
        /* <DEDUP_REMOVED lines=13> */
.L_x_2277:
        /* <DEDUP_REMOVED lines=21> */
.L_x_2281:
[----:B------:R-:W-:Y:S05]  /*af30*/  BSYNC B1 ;  /* 0x0000000000017941 */ /* 0x000fea0003800000 */
.L_x_2280:
[----:B------:R-:W-:Y:S01]  /*af40*/  LEA R3, R0, 0x3b800000, 0x17 ;  /* 0x3b80000000037811 */ /* 0x000fe200078eb8ff */
[----:B------:R-:W-:-:S05]  /*af50*/  IMAD.SHL.U32 R0, R2, 0x100000, RZ ;  /* 0x0010000002007824 */ /* 0x000fca00078e00ff */
[----:B------:R-:W-:-:S07]  /*af60*/  LOP3.LUT R0, R3, R0, R4, 0xfe, !PT ;  /* 0x0000000003007212 */ /* 0x000fce00078efe04 */
.L_x_2279:
[----:B------:R-:W-:Y:S05]  /*af70*/  BSYNC B0 ;  /* 0x0000000000007941 */ /* 0x000fea0003800000 */
.L_x_2278:
[----:B------:R-:W-:-:S04]  /*af80*/  F2FP.F16.F32.PACK_AB R0, RZ, R0 ;  /* 0x00000000ff00723e */ /* 0x000fc800000000ff */
[----:B------:R-:W-:Y:S01]  /*af90*/  PRMT R22, R0, 0x7610, R22 ;  /* 0x0000761000167816 */ /* 0x000fe20000000016 */
[----:B------:R-:W-:Y:S06]  /*afa0*/  BRA `(.L_x_2263) ;  /* 0x0000000400287947 */ /* 0x000fec0003800000 */
.L_x_2276:
        /* <DEDUP_REMOVED lines=21> */
.L_x_2285:
[----:B------:R-:W-:Y:S05]  /*b100*/  BSYNC B1 ;  /* 0x0000000000017941 */ /* 0x000fea0003800000 */
.L_x_2284:
[----:B------:R-:W-:Y:S01]  /*b110*/  LEA R3, R0, 0x37800000, 0x17 ;  /* 0x3780000000037811 */ /* 0x000fe200078eb8ff */
[----:B------:R-:W-:-:S05]  /*b120*/  IMAD.SHL.U32 R0, R2, 0x200000, RZ ;  /* 0x0020000002007824 */ /* 0x000fca00078e00ff */
[----:B------:R-:W-:-:S07]  /*b130*/  LOP3.LUT R0, R3, R0, R4, 0xfe, !PT ;  /* 0x0000000003007212 */ /* 0x000fce00078efe04 */
.L_x_2283:
[----:B------:R-:W-:Y:S05]  /*b140*/  BSYNC B0 ;  /* 0x0000000000007941 */ /* 0x000fea0003800000 */
.L_x_2282:
[----:B------:R-:W-:-:S04]  /*b150*/  F2FP.F16.F32.PACK_AB R0, RZ, R0 ;  /* 0x00000000ff00723e */ /* 0x000fc800000000ff */
[----:B------:R-:W-:Y:S01]  /*b160*/  PRMT R22, R0, 0x7610, R22 ;  /* 0x0000761000167816 */ /* 0x000fe20000000016 */
[----:B------:R-:W-:Y:S06]  /*b170*/  BRA `(.L_x_2263) ;  /* 0x0000000000b47947 */ /* 0x000fec0003800000 */
.L_x_2275:
        /* <DEDUP_REMOVED lines=14> */
.L_x_2289:
[----:B------:R-:W-:Y:S05]  /*b260*/  BSYNC B0 ;  /* 0x0000000000007941 */ /* 0x000fea0003800000 */
.L_x_2288:
[----:B------:R-:W-:-:S04]  /*b270*/  F2FP.F16.F32.PACK_AB R0, RZ, R0 ;  /* 0x00000000ff00723e */ /* 0x000fc800000000ff */
[----:B------:R-:W-:Y:S01]  /*b280*/  PRMT R22, R0, 0x7610, R22 ;  /* 0x0000761000167816 */ /* 0x000fe20000000016 */
[----:B------:R-:W-:Y:S06]  /*b290*/  BRA `(.L_x_2263) ;  /* 0x00000000006c7947 */ /* 0x000fec0003800000 */
.L_x_2262:
        /* <DEDUP_REMOVED lines=16> */
.L_x_2290:
[----:B------:R-:W-:Y:S01]  /*b3a0*/  PRMT R22, RZ, 0x7610, R22 ;  /* 0x00007610ff167816 */ /* 0x000fe20000000016 */
[----:B------:R-:W-:Y:S06]  /*b3b0*/  BRA `(.L_x_2263) ;  /* 0x0000000000247947 */ /* 0x000fec0003800000 */
.L_x_2287:
[----:B------:R-:W2:Y:S02]  /*b3c0*/  LDG.E.64 R2, desc[UR36][R2.64] ;  /* 0x0000002402027981 */ /* 0x000ea4000c1e1b00 */
[----:B--2---:R-:W0:Y:S02]  /*b3d0*/  I2F.U64 R0, R2 ;  /* 0x0000000200007312 */ /* 0x004e240000301000 */
[----:B0-----:R-:W-:-:S04]  /*b3e0*/  F2FP.F16.F32.PACK_AB R0, RZ, R0 ;  /* 0x00000000ff00723e */ /* 0x001fc800000000ff */
[----:B------:R-:W-:Y:S01]  /*b3f0*/  PRMT R22, R0, 0x7610, R22 ;  /* 0x0000761000167816 */ /* 0x000fe20000000016 */
[----:B------:R-:W-:Y:S06]  /*b400*/  BRA `(.L_x_2263) ;  /* 0x0000000000107947 */ /* 0x000fec0003800000 */
.L_x_2286:
[----:B------:R-:W2:Y:S02]  /*b410*/  LDG.E R2, desc[UR36][R2.64] ;  /* 0x0000002402027981 */ /* 0x000ea4000c1e1900 */
[----:B--2---:R-:W-:-:S04]  /*b420*/  I2FP.F32.U32 R0, R2 ;  /* 0x0000000200007245 */ /* 0x004fc80000201000 */
[----:B------:R-:W-:-:S04]  /*b430*/  F2FP.F16.F32.PACK_AB R0, RZ, R0 ;  /* 0x00000000ff00723e */ /* 0x000fc800000000ff */
[----:B------:R-:W-:-:S07]  /*b440*/  PRMT R22, R0, 0x7610, R22 ;  /* 0x0000761000167816 */ /* 0x000fce0000000016 */
.L_x_2263:
        /* <DEDUP_REMOVED lines=19> */
.L_x_2294:
[----:B------:R-:W2:Y:S02]  /*b580*/  LDG.E.U8 R2, desc[UR36][R2.64] ;  /* 0x0000002402027981 */ /* 0x000ea4000c1e1100 */
[----:B--2---:R-:W-:-:S04]  /*b590*/  I2FP.F32.U32 R0, R2 ;  /* 0x0000000200007245 */ /* 0x004fc80000201000 */
[----:B------:R-:W-:Y:S01]  /*b5a0*/  F2FP.F16.F32.PACK_AB R0, RZ, R0 ;  /* 0x00000000ff00723e */ /* 0x000fe200000000ff */
[----:B------:R-:W-:Y:S06]  /*b5b0*/  BRA `(.L_x_2296) ;  /* 0x0000000c00887947 */ /* 0x000fec0003800000 */
.L_x_2293:
        /* <DEDUP_REMOVED lines=10> */
.L_x_2298:
[----:B------:R-:W2:Y:S02]  /*b660*/  LDG.E R2, desc[UR36][R2.64] ;  /* 0x0000002402027981 */ /* 0x000ea4000c1e1900 */
[----:B--2---:R-:W-:-:S04]  /*b670*/  I2FP.F32.S32 R0, R2 ;  /* 0x0000000200007245 */ /* 0x004fc80000201400 */
[----:B------:R-:W-:Y:S01]  /*b680*/  F2FP.F16.F32.PACK_AB R0, RZ, R0 ;  /* 0x00000000ff00723e */ /* 0x000fe200000000ff */
[----:B------:R-:W-:Y:S06]  /*b690*/  BRA `(.L_x_2296) ;  /* 0x0000000c00507947 */ /* 0x000fec0003800000 */
.L_x_2297:
[----:B------:R-:W2:Y:S02]  /*b6a0*/  LDG.E.U16 R2, desc[UR36][R2.64] ;  /* 0x0000002402027981 */ /* 0x000ea4000c1e1500 */
[----:B--2---:R-:W0:Y:S02]  /*b6b0*/  I2F.S16 R0, R2 ;  /* 0x0000000200007306 */ /* 0x004e240000101400 */
[----:B0-----:R-:W-:Y:S01]  /*b6c0*/  F2FP.F16.F32.PACK_AB R0, RZ, R0 ;  /* 0x00000000ff00723e */ /* 0x001fe200000000ff */
[----:B------:R-:W-:Y:S06]  /*b6d0*/  BRA `(.L_x_2296) ;  /* 0x0000000c00407947 */ /* 0x000fec0003800000 */
.L_x_2292:
        /* <DEDUP_REMOVED lines=9> */
.L_x_2300:
[----:B------:R0:W5:Y:S01]  /*b770*/  LDG.E.U16 R0, desc[UR36][R2.64] ;  /* 0x0000002402007981 */ /* 0x000162000c1e1500 */
[----:B------:R-:W-:Y:S05]  /*b780*/  BRA `(.L_x_2296) ;  /* 0x0000000c00147947 */ /* 0x000fea0003800000 */
.L_x_2299:
        /* <DEDUP_REMOVED lines=9> */
.L_x_2302:
[----:B------:R1:W5:Y:S01]  /*b820*/  LDG.E.U16 R0, desc[UR36][R2.64] ;  /* 0x0000002402007981 */ /* 0x000362000c1e1500 */
[----:B------:R-:W-:Y:S05]  /*b830*/  BRA `(.L_x_2296) ;  /* 0x0000000800e87947 */ /* 0x000fea0003800000 */
.L_x_2301:
        /* <DEDUP_REMOVED lines=8> */
.L_x_2291:
        /* <DEDUP_REMOVED lines=13> */
.L_x_2305:
        /* <DEDUP_REMOVED lines=8> */
.L_x_2304:
        /* <DEDUP_REMOVED lines=28> */
.L_x_2307:
        /* <DEDUP_REMOVED lines=15> */
.L_x_2306:
[----:B------:R-:W2:Y:S02]  /*bcc0*/  LDG.E.U16 R0, desc[UR36][R2.64] ;  /* 0x0000002402007981 */ /* 0x000ea4000c1e1500 */
[----:B--2---:R-:W-:-:S05]  /*bcd0*/  IMAD.U32 R0, R0, 0x10000, RZ ;  /* 0x0001000000007824 */ /* 0x004fca00078e00ff */
[----:B------:R-:W-:Y:S01]  /*bce0*/  F2FP.F16.F32.PACK_AB R0, RZ, R0 ;  /* 0x00000000ff00723e */ /* 0x000fe200000000ff */
[----:B------:R-:W-:Y:S06]  /*bcf0*/  BRA `(.L_x_2296) ;  /* 0x0000000400b87947 */ /* 0x000fec0003800000 */
.L_x_2303:
        /* <DEDUP_REMOVED lines=12> */
.L_x_2310:
        /* <DEDUP_REMOVED lines=21> */
.L_x_2314:
[----:B------:R-:W-:Y:S05]  /*bf10*/  BSYNC B1 ;  /* 0x0000000000017941 */ /* 0x000fea0003800000 */
.L_x_2313:
[----:B------:R-:W-:Y:S01]  /*bf20*/  LEA R3, R0, 0x3b800000, 0x17 ;  /* 0x3b80000000037811 */ /* 0x000fe200078eb8ff */
[----:B------:R-:W-:-:S05]  /*bf30*/  IMAD.SHL.U32 R0, R2, 0x100000, RZ ;  /* 0x0010000002007824 */ /* 0x000fca00078e00ff */
[----:B------:R-:W-:-:S07]  /*bf40*/  LOP3.LUT R0, R3, R0, R4, 0xfe, !PT ;  /* 0x0000000003007212 */ /* 0x000fce00078efe04 */
.L_x_2312:
[----:B------:R-:W-:Y:S05]  /*bf50*/  BSYNC B0 ;  /* 0x0000000000007941 */ /* 0x000fea0003800000 */
.L_x_2311:
[----:B------:R-:W-:Y:S01]  /*bf60*/  F2FP.F16.F32.PACK_AB R0, RZ, R0 ;  /* 0x00000000ff00723e */ /* 0x000fe200000000ff */
[----:B------:R-:W-:Y:S06]  /*bf70*/  BRA `(.L_x_2296) ;  /* 0x0000000400187947 */ /* 0x000fec0003800000 */
.L_x_2309:
        /* <DEDUP_REMOVED lines=21> */
.L_x_2318:
[----:B------:R-:W-:Y:S05]  /*c0d0*/  BSYNC B1 ;  /* 0x0000000000017941 */ /* 0x000fea0003800000 */
.L_x_2317:
[----:B------:R-:W-:Y:S01]  /*c0e0*/  LEA R3, R0, 0x37800000, 0x17 ;  /* 0x3780000000037811 */ /* 0x000fe200078eb8ff */
[----:B------:R-:W-:-:S05]  /*c0f0*/  IMAD.SHL.U32 R0, R2, 0x200000, RZ ;  /* 0x0020000002007824 */ /* 0x000fca00078e00ff */
[----:B------:R-:W-:-:S07]  /*c100*/  LOP3.LUT R0, R3, R0, R4, 0xfe, !PT ;  /* 0x0000000003007212 */ /* 0x000fce00078efe04 */
.L_x_2316:
[----:B------:R-:W-:Y:S05]  /*c110*/  BSYNC B0 ;  /* 0x0000000000007941 */ /* 0x000fea0003800000 */
.L_x_2315:
[----:B------:R-:W-:Y:S01]  /*c120*/  F2FP.F16.F32.PACK_AB R0, RZ, R0 ;  /* 0x00000000ff00723e */ /* 0x000fe200000000ff */
[----:B------:R-:W-:Y:S06]  /*c130*/  BRA `(.L_x_2296) ;  /* 0x0000000000a87947 */ /* 0x000fec0003800000 */
.L_x_2308:
        /* <DEDUP_REMOVED lines=14> */
.L_x_2322:
[----:B------:R-:W-:Y:S05]  /*c220*/  BSYNC B0 ;  /* 0x0000000000007941 */ /* 0x000fea0003800000 */
.L_x_2321:
[----:B------:R-:W-:Y:S01]  /*c230*/  F2FP.F16.F32.PACK_AB R0, RZ, R0 ;  /* 0x00000000ff00723e */ /* 0x000fe200000000ff */
[----:B------:R-:W-:Y:S06]  /*c240*/  BRA `(.L_x_2296) ;  /* 0x0000000000647947 */ /* 0x000fec0003800000 */
.L_x_2295:
        /* <DEDUP_REMOVED lines=16> */
.L_x_2323:
[----:B------:R-:W-:Y:S01]  /*c350*/  PRMT R0, RZ, 0x7610, R0 ;  /* 0x00007610ff007816 */ /* 0x000fe20000000000 */
[----:B------:R-:W-:Y:S06]  /*c360*/  BRA `(.L_x_2296) ;  /* 0x00000000001c7947 */ /* 0x000fec0003800000 */
.L_x_2320:
[----:B------:R-:W2:Y:S02]  /*c370*/  LDG.E.64 R2, desc[UR36][R2.64] ;  /* 0x0000002402027981 */ /* 0x000ea4000c1e1b00 */
[----:B--2---:R-:W0:Y:S02]  /*c380*/  I2F.U64 R0, R2 ;  /* 0x0000000200007312 */ /* 0x004e240000301000 */
[----:B0-----:R-:W-:Y:S01]  /*c390*/  F2FP.F16.F32.PACK_AB R0, RZ, R0 ;  /* 0x00000000ff00723e */ /* 0x001fe200000000ff */
[----:B------:R-:W-:Y:S06]  /*c3a0*/  BRA `(.L_x_2296) ;  /* 0x00000000000c7947 */ /* 0x000fec0003800000 */
.L_x_2319:
[----:B------:R-:W2:Y:S02]  /*c3b0*/  LDG.E R2, desc[UR36][R2.64] ;  /* 0x0000002402027981 */ /* 0x000ea4000c1e1900 */
[----:B--2---:R-:W-:-:S04]  /*c3c0*/  I2FP.F32.U32 R0, R2 ;  /* 0x0000000200007245 */ /* 0x004fc80000201000 */
[----:B------:R-:W-:-:S07]  /*c3d0*/  F2FP.F16.F32.PACK_AB R0, RZ, R0 ;  /* 0x00000000ff00723e */ /* 0x000fce00000000ff */
.L_x_2296:
        /* <DEDUP_REMOVED lines=21> */
.L_x_2327:
[----:B------:R-:W-:-:S06]  /*c530*/  HADD2.F32 R3, -RZ, R22.H0_H0 ;  /* 0x20000016ff037230 */ /* 0x000fcc0000004100 */
[----:B------:R-:W0:Y:S02]  /*c540*/  F2I.S64.TRUNC R2, R3 ;  /* 0x0000000300027311 */ /* 0x000e24000020d900 */
[----:B0-----:R0:W-:Y:S01]  /*c550*/  STG.E.U8 desc[UR36][R16.64], R2 ;  /* 0x0000000210007986 */ /* 0x0011e2000c101124 */
[----:B------:R-:W-:Y:S05]  /*c560*/  BRA `(.L_x_2329) ;  /* 0x0000000c00847947 */ /* 0x000fea0003800000 */
.L_x_2326:
        /* <DEDUP_REMOVED lines=10> */
.L_x_2331:
[----:B------:R-:W-:-:S04]  /*c610*/  HADD2.F32 R22, -RZ, R22.H0_H0 ;  /* 0x20000016ff167230 */ /* 0x000fc80000004100 */
[----:B------:R-:W0:Y:S02]  /*c620*/  F2I.FTZ.TRUNC.NTZ R3, R22 ;  /* 0x0000001600037305 */ /* 0x000e24000021f100 */
[----:B0-----:R0:W-:Y:S01]  /*c630*/  STG.E desc[UR36][R16.64], R3 ;  /* 0x0000000310007986 */ /* 0x0011e2000c101924 */
[----:B------:R-:W-:Y:S05]  /*c640*/  BRA `(.L_x_2329) ;  /* 0x0000000c004c7947 */ /* 0x000fea0003800000 */
.L_x_2330:
[----:B------:R-:W-:-:S04]  /*c650*/  HADD2.F32 R22, -RZ, R22.H0_H0 ;  /* 0x20000016ff167230 */ /* 0x000fc80000004100 */
[----:B------:R-:W0:Y:S02]  /*c660*/  F2I.FTZ.TRUNC.NTZ R3, R22 ;  /* 0x0000001600037305 */ /* 0x000e24000021f100 */
[----:B0-----:R0:W-:Y:S01]  /*c670*/  STG.E.U16 desc[UR36][R16.64], R3 ;  /* 0x0000000310007986 */ /* 0x0011e2000c101524 */
[----:B------:R-:W-:Y:S05]  /*c680*/  BRA `(.L_x_2329) ;  /* 0x0000000c003c7947 */ /* 0x000fea0003800000 */
.L_x_2325:
        /* <DEDUP_REMOVED lines=9> */
.L_x_2333:
[----:B------:R0:W-:Y:S01]  /*c720*/  STG.E.U16 desc[UR36][R16.64], R22 ;  /* 0x0000001610007986 */ /* 0x0001e2000c101524 */
[----:B------:R-:W-:Y:S05]  /*c730*/  BRA `(.L_x_2329) ;  /* 0x0000000c00107947 */ /* 0x000fea0003800000 */
.L_x_2332:
        /* <DEDUP_REMOVED lines=10> */
.L_x_2335:
[----:B------:R-:W-:-:S05]  /*c7e0*/  HADD2.F32 R0, -RZ, R22.H0_H0 ;  /* 0x20000016ff007230 */ /* 0x000fca0000004100 */
[----:B------:R-:W-:-:S04]  /*c7f0*/  F2FP.F16.F32.PACK_AB R0, RZ, R0 ;  /* 0x00000000ff00723e */ /* 0x000fc800000000ff */
[----:B------:R-:W-:-:S05]  /*c800*/  PRMT R0, R0, 0x5410, RZ ;  /* 0x0000541000007816 */ /* 0x000fca00000000ff */
[----:B------:R0:W-:Y:S01]  /*c810*/  STG.E desc[UR36][R16.64], R0 ;  /* 0x0000000010007986 */ /* 0x0001e2000c101924 */
[----:B------:R-:W-:Y:S05]  /*c820*/  BRA `(.L_x_2329) ;  /* 0x0000000800d47947 */ /* 0x000fea0003800000 */
.L_x_2334:
[----:B------:R-:W-:-:S05]  /*c830*/  HADD2.F32 R2, -RZ, R22.H0_H0 ;  /* 0x20000016ff027230 */ /* 0x000fca0000004100 */
[----:B------:R-:W-:-:S06]  /*c840*/  FMUL.FTZ R2, R2, 1 ;  /* 0x3f80000002027820 */ /* 0x000fcc0000410000 */
[----:B------:R-:W0:Y:S02]  /*c850*/  F2F.F64.F32 R2, R2 ;  /* 0x0000000200027310 */ /* 0x000e240000201800 */
[----:B0-----:R0:W-:Y:S01]  /*c860*/  STG.E.64 desc[UR36][R16.64], R2 ;  /* 0x0000000210007986 */ /* 0x0011e2000c101b24 */
[----:B------:R-:W-:Y:S05]  /*c870*/  BRA `(.L_x_2329) ;  /* 0x0000000800c07947 */ /* 0x000fea0003800000 */
.L_x_2324:
        /* <DEDUP_REMOVED lines=13> */
.L_x_2338:
[----:B------:R-:W-:Y:S01]  /*c950*/  HADD2.F32 R22, -RZ, R22.H0_H0 ;  /* 0x20000016ff167230 */ /* 0x000fe20000004100 */
[----:B------:R-:W-:-:S04]  /*c960*/  CS2R R6, SRZ ;  /* 0x0000000000067805 */ /* 0x000fc8000001ff00 */
[----:B------:R-:W-:-:S06]  /*c970*/  FMUL.FTZ R4, R22, 1 ;  /* 0x3f80000016047820 */ /* 0x000fcc0000410000 */
[----:B------:R-:W0:Y:S02]  /*c980*/  F2F.F64.F32 R4, R4 ;  /* 0x0000000400047310 */ /* 0x000e240000201800 */
[----:B0-----:R0:W-:Y:S01]  /*c990*/  STG.E.128 desc[UR36][R16.64], R4 ;  /* 0x0000000410007986 */ /* 0x0011e2000c101d24 */
[----:B------:R-:W-:Y:S05]  /*c9a0*/  BRA `(.L_x_2329) ;  /* 0x0000000800747947 */ /* 0x000fea0003800000 */
.L_x_2337:
        /* <DEDUP_REMOVED lines=21> */
.L_x_2342:
[----:B------:R-:W-:Y:S05]  /*cb00*/  BSYNC B0 ;  /* 0x0000000000007941 */ /* 0x000fea0003800000 */
.L_x_2341:
[----:B------:R-:W-:-:S05]  /*cb10*/  LOP3.LUT R3, R0, R3, RZ, 0xfc, !PT ;  /* 0x0000000300037212 */ /* 0x000fca00078efcff */
[----:B------:R0:W-:Y:S01]  /*cb20*/  STG.E.U8 desc[UR36][R16.64], R3 ;  /* 0x0000000310007986 */ /* 0x0001e2000c101124 */
[----:B------:R-:W-:Y:S05]  /*cb30*/  BRA `(.L_x_2329) ;  /* 0x0000000800107947 */ /* 0x000fea0003800000 */
.L_x_2340:
        /* <DEDUP_REMOVED lines=13> */
.L_x_2344:
[----:B------:R-:W-:Y:S01]  /*cc10*/  IMAD.MOV.U32 R0, RZ, RZ, 0x7f ;  /* 0x0000007fff007424 */ /* 0x000fe200078e00ff */
[----:B------:R-:W-:-:S04]  /*cc20*/  ISETP.GT.U32.AND P0, PT, R2, 0x7f800000, PT ;  /* 0x7f8000000200780c */ /* 0x000fc80003f04070 */
[----:B------:R-:W-:-:S09]  /*cc30*/  SEL R0, R0, 0x7c, P0 ;  /* 0x0000007c00007807 */ /* 0x000fd20000000000 */
.L_x_2345:
[----:B------:R-:W-:Y:S05]  /*cc40*/  BSYNC B0 ;  /* 0x0000000000007941 */ /* 0x000fea0003800000 */
.L_x_2343:
[----:B------:R-:W-:-:S04]  /*cc50*/  LOP3.LUT R2, R3, 0x80000000, RZ, 0xc0, !PT ;  /* 0x8000000003027812 */ /* 0x000fc800078ec0ff */
[----:B------:R-:W-:-:S04]  /*cc60*/  SHF.R.U32.HI R3, RZ, 0x18, R2 ;  /* 0x00000018ff037819 */ /* 0x000fc80000011602 */
[----:B------:R-:W-:-:S05]  /*cc70*/  LOP3.LUT R3, R0, R3, RZ, 0xfc, !PT ;  /* 0x0000000300037212 */ /* 0x000fca00078efcff */
[----:B------:R0:W-:Y:S01]  /*cc80*/  STG.E.U8 desc[UR36][R16.64], R3 ;  /* 0x0000000310007986 */ /* 0x0001e2000c101124 */
[----:B------:R-:W-:Y:S05]  /*cc90*/  BRA `(.L_x_2329) ;  /* 0x0000000400b87947 */ /* 0x000fea0003800000 */
.L_x_2339:
[----:B------:R-:W-:-:S05]  /*cca0*/  HADD2.F32 R0, -RZ, R22.H0_H0 ;  /* 0x20000016ff007230 */ /* 0x000fca0000004100 */
[----:B------:R-:W-:-:S05]  /*ccb0*/  F2FP.BF16.F32.PACK_AB R0, RZ, R0 ;  /* 0x00000000ff00723e */ /* 0x000fca00000010ff */
[----:B------:R0:W-:Y:S01]  /*ccc0*/  STG.E.U16 desc[UR36][R16.64], R0 ;  /* 0x0000000010007986 */ /* 0x0001e2000c101524 */
[----:B------:R-:W-:Y:S05]  /*ccd0*/  BRA `(.L_x_2329) ;  /* 0x0000000400a87947 */ /* 0x000fea0003800000 */
.L_x_2336:
        /* <DEDUP_REMOVED lines=12> */
.L_x_2348:
        /* <DEDUP_REMOVED lines=17> */
.L_x_2351:
[----:B------:R-:W-:-:S04]  /*ceb0*/  LOP3.LUT R2, R3, 0x80000000, RZ, 0xc0, !PT ;  /* 0x8000000003027812 */ /* 0x000fc800078ec0ff */
[----:B------:R-:W-:-:S04]  /*cec0*/  SHF.R.U32.HI R3, RZ, 0x18, R2 ;  /* 0x00000018ff037819 */ /* 0x000fc80000011602 */
[----:B------:R-:W-:-:S04]  /*ced0*/  LOP3.LUT R0, R0, R3, RZ, 0xfc, !PT ;  /* 0x0000000300007212 */ /* 0x000fc800078efcff */
[----:B------:R-:W-:-:S07]  /*cee0*/  PRMT R8, R0, 0x7610, R8 ;  /* 0x0000761000087816 */ /* 0x000fce0000000008 */
.L_x_2350:
[----:B------:R-:W-:Y:S05]  /*cef0*/  BSYNC B0 ;  /* 0x0000000000007941 */ /* 0x000fea0003800000 */
.L_x_2349:
[----:B------:R3:W-:Y:S01]  /*cf00*/  STG.E.U8 desc[UR36][R16.64], R8 ;  /* 0x0000000810007986 */ /* 0x0007e2000c101124 */
[----:B------:R-:W-:Y:S05]  /*cf10*/  BRA `(.L_x_2329) ;  /* 0x0000000400187947 */ /* 0x000fea0003800000 */
.L_x_2347:
        /* <DEDUP_REMOVED lines=17> */
.L_x_2354:
[----:B------:R-:W-:-:S04]  /*d030*/  LOP3.LUT R2, R3, 0x80000000, RZ, 0xc0, !PT ;  /* 0x8000000003027812 */ /* 0x000fc800078ec0ff */
[----:B------:R-:W-:-:S04]  /*d040*/  SHF.R.U32.HI R3, RZ, 0x18, R2 ;  /* 0x00000018ff037819 */ /* 0x000fc80000011602 */
[----:B------:R-:W-:-:S04]  /*d050*/  LOP3.LUT R0, R0, R3, RZ, 0xfc, !PT ;  /* 0x0000000300007212 */ /* 0x000fc800078efcff */
[----:B------:R-:W-:-:S07]  /*d060*/  PRMT R8, R0, 0x7610, R8 ;  /* 0x0000761000087816 */ /* 0x000fce0000000008 */
.L_x_2353:
[----:B------:R-:W-:Y:S05]  /*d070*/  BSYNC B0 ;  /* 0x0000000000007941 */ /* 0x000fea0003800000 */
.L_x_2352:
[----:B------:R0:W-:Y:S01]  /*d080*/  STG.E.U8 desc[UR36][R16.64], R8 ;  /* 0x0000000810007986 */ /* 0x0001e2000c101124 */
[----:B------:R-:W-:Y:S05]  /*d090*/  BRA `(.L_x_2329) ;  /* 0x0000000000b87947 */ /* 0x000fea0003800000 */
.L_x_2346:
        /* <DEDUP_REMOVED lines=22> */
.L_x_2328:
        /* <DEDUP_REMOVED lines=16> */
.L_x_2357:
[----:B------:R-:W-:Y:S05]  /*d300*/  BRA `(.L_x_2329) ;  /* 0x00000000001c7947 */ /* 0x000fea0003800000 */
.L_x_2356:
[----:B------:R-:W-:-:S06]  /*d310*/  HADD2.F32 R2, -RZ, R22.H0_H0 ;  /* 0x20000016ff027230 */ /* 0x000fcc0000004100 */
[----:B------:R-:W0:Y:S02]  /*d320*/  F2I.U64.TRUNC R2, R2 ;  /* 0x0000000200027311 */ /* 0x000e24000020d800 */
[----:B0-----:R1:W-:Y:S01]  /*d330*/  STG.E.64 desc[UR36][R16.64], R2 ;  /* 0x0000000210007986 */ /* 0x0013e2000c101b24 */
[----:B------:R-:W-:Y:S05]  /*d340*/  BRA `(.L_x_2329) ;  /* 0x00000000000c7947 */ /* 0x000fea0003800000 */
.L_x_2355:
[----:B------:R-:W-:-:S04]  /*d350*/  HADD2.F32 R22, -RZ, R22.H0_H0 ;  /* 0x20000016ff167230 */ /* 0x000fc80000004100 */
[----:B------:R-:W0:Y:S02]  /*d360*/  F2I.FTZ.U32.TRUNC.NTZ R3, R22 ;  /* 0x0000001600037305 */ /* 0x000e24000021f000 */
[----:B0-----:R0:W-:Y:S02]  /*d370*/  STG.E desc[UR36][R16.64], R3 ;  /* 0x0000000310007986 */ /* 0x0011e4000c101924 */
.L_x_2329:
[----:B------:R-:W-:-:S07]  /*d380*/  VIADD R19, R19, 0x80 ;  /* 0x0000008013137836 */ /* 0x000fce0000000000 */
.L_x_2256:
[----:B------:R-:W-:Y:S05]  /*d390*/  BSYNC B6 ;  /* 0x0000000000067941 */ /* 0x000fea0003800000 */
.L_x_2255:
        /* <DEDUP_REMOVED lines=357> */
.L_x_2358:
        /* <DEDUP_REMOVED lines=23> */
.L_x_2362:
[----:B------:R-:W2:Y:S02]  /*eb60*/  LDG.E.U8 R2, desc[UR36][R2.64] ;  /* 0x0000002402027981 */ /* 0x000ea4000c1e1100 */
[----:B--2---:R-:W-:-:S04]  /*eb70*/  I2FP.F32.U32 R0, R2 ;  /* 0x0000000200007245 */ /* 0x004fc80000201000 */
[----:B------:R-:W-:-:S04]  /*eb80*/  F2FP.F16.F32.PACK_AB R0, RZ, R0 ;  /* 0x00000000ff00723e */ /* 0x000fc800000000ff */
[----:B------:R-:W-:Y:S01]  /*eb90*/  PRMT R19, R0, 0x7610, R19 ;  /* 0x0000761000137816 */ /* 0x000fe20000000013 */
[----:B------:R-:W-:Y:S06]  /*eba0*/  BRA `(.L_x_2364) ;  /* 0x0000000c00bc7947 */ /* 0x000fec0003800000 */
.L_x_2361:
        /* <DEDUP_REMOVED lines=11> */
.L_x_2366:
[----:B------:R-:W2:Y:S02]  /*ec60*/  LDG.E R2, desc[UR36][R2.64] ;  /* 0x0000002402027981 */ /* 0x000ea4000c1e1900 */
[----:B--2---:R-:W-:-:S04]  /*ec70*/  I2FP.F32.S32 R0, R2 ;  /* 0x0000000200007245 */ /* 0x004fc80000201400 */
[----:B------:R-:W-:-:S04]  /*ec80*/  F2FP.F16.F32.PACK_AB R0, RZ, R0 ;  /* 0x00000000ff00723e */ /* 0x000fc800000000ff */
[----:B------:R-:W-:Y:S01]  /*ec90*/  PRMT R19, R0, 0x7610, R19 ;  /* 0x0000761000137816 */ /* 0x000fe20000000013 */
[----:B------:R-:W-:Y:S06]  /*eca0*/  BRA `(.L_x_2364) ;  /* 0x0000000c007c7947 */ /* 0x000fec0003800000 */
.L_x_2365:
[----:B------:R-:W2:Y:S02]  /*ecb0*/  LDG.E.U16 R2, desc[UR36][R2.64] ;  /* 0x0000002402027981 */ /* 0x000ea4000c1e1500 */
[----:B--2---:R-:W0:Y:S02]  /*ecc0*/  I2F.S16 R0, R2 ;  /* 0x0000000200007306 */ /* 0x004e240000101400 */
[----:B0-----:R-:W-:-:S04]  /*ecd0*/  F2FP.F16.F32.PACK_AB R0, RZ, R0 ;  /* 0x00000000ff00723e */ /* 0x001fc800000000ff */
[----:B------:R-:W-:Y:S01]  /*ece0*/  PRMT R19, R0, 0x7610, R19 ;  /* 0x0000761000137816 */ /* 0x000fe20000000013 */
[----:B------:R-:W-:Y:S06]  /*ecf0*/  BRA `(.L_x_2364) ;  /* 0x0000000c00687947 */ /* 0x000fec0003800000 */
.L_x_2360:
        /* <DEDUP_REMOVED lines=9> */
.L_x_2368:
[----:B------:R1:W5:Y:S01]  /*ed90*/  LDG.E.U16 R19, desc[UR36][R2.64] ;  /* 0x0000002402137981 */ /* 0x000362000c1e1500 */
[----:B------:R-:W-:Y:S05]  /*eda0*/  BRA `(.L_x_2364) ;  /* 0x0000000c003c7947 */ /* 0x000fea0003800000 */
.L_x_2367:
        /* <DEDUP_REMOVED lines=9> */
.L_x_2370:
[----:B------:R0:W5:Y:S01]  /*ee40*/  LDG.E.U16 R19, desc[UR36][R2.64] ;  /* 0x0000002402137981 */ /* 0x000162000c1e1500 */
[----:B------:R-:W-:Y:S05]  /*ee50*/  BRA `(.L_x_2364) ;  /* 0x0000000c00107947 */ /* 0x000fea0003800000 */
.L_x_2369:
        /* <DEDUP_REMOVED lines=9> */
.L_x_2359:
        /* <DEDUP_REMOVED lines=14> */
.L_x_2373:
        /* <DEDUP_REMOVED lines=9> */
.L_x_2372:
        /* <DEDUP_REMOVED lines=28> */
.L_x_2375:
        /* <DEDUP_REMOVED lines=15> */
.L_x_2374:
[----:B------:R-:W2:Y:S02]  /*f310*/  LDG.E.U16 R0, desc[UR36][R2.64] ;  /* 0x0000002402007981 */ /* 0x000ea4000c1e1500 */
[----:B--2---:R-:W-:-:S05]  /*f320*/  IMAD.U32 R0, R0, 0x10000, RZ ;  /* 0x0001000000007824 */ /* 0x004fca00078e00ff */
[----:B------:R-:W-:-:S04]  /*f330*/  F2FP.F16.F32.PACK_AB R0, RZ, R0 ;  /* 0x00000000ff00723e */ /* 0x000fc800000000ff */
[----:B------:R-:W-:Y:S01]  /*f340*/  PRMT R19, R0, 0x7610, R19 ;  /* 0x0000761000137816 */ /* 0x000fe20000000013 */
[----:B------:R-:W-:Y:S06]  /*f350*/  BRA `(.L_x_2364) ;  /* 0x0000000400d07947 */ /* 0x000fec0003800000 */
.L_x_2371:
        /* <DEDUP_REMOVED lines=13> */
.L_x_2378:
        /* <DEDUP_REMOVED lines=21> */
.L_x_2382:
[----:B------:R-:W-:Y:S05]  /*f580*/  BSYNC B1 ;  /* 0x0000000000017941 */ /* 0x000fea0003800000 */
.L_x_2381:
[----:B------:R-:W-:Y:S01]  /*f590*/  LEA R3, R0, 0x3b800000, 0x17 ;  /* 0x3b80000000037811 */ /* 0x000fe200078eb8ff */
[----:B------:R-:W-:-:S05]  /*f5a0*/  IMAD.SHL.U32 R0, R2, 0x100000, RZ ;  /* 0x0010000002007824 */ /* 0x000fca00078e00ff */
[----:B------:R-:W-:-:S07]  /*f5b0*/  LOP3.LUT R0, R3, R0, R4, 0xfe, !PT ;  /* 0x0000000003007212 */ /* 0x000fce00078efe04 */
.L_x_2380:
[----:B------:R-:W-:Y:S05]  /*f5c0*/  BSYNC B0 ;  /* 0x0000000000007941 */ /* 0x000fea0003800000 */
.L_x_2379:
[----:B------:R-:W-:-:S04]  /*f5d0*/  F2FP.F16.F32.PACK_AB R0, RZ, R0 ;  /* 0x00000000ff00723e */ /* 0x000fc800000000ff */
[----:B------:R-:W-:Y:S01]  /*f5e0*/  PRMT R19, R0, 0x7610, R19 ;  /* 0x0000761000137816 */ /* 0x000fe20000000013 */
[----:B------:R-:W-:Y:S06]  /*f5f0*/  BRA `(.L_x_2364) ;  /* 0x0000000400287947 */ /* 0x000fec0003800000 */
.L_x_2377:
        /* <DEDUP_REMOVED lines=21> */
.L_x_2386:
[----:B------:R-:W-:Y:S05]  /*f750*/  BSYNC B1 ;  /* 0x0000000000017941 */ /* 0x000fea0003800000 */
.L_x_2385:
[----:B------:R-:W-:Y:S01]  /*f760*/  LEA R3, R0, 0x37800000, 0x17 ;  /* 0x3780000000037811 */ /* 0x000fe200078eb8ff */
[----:B------:R-:W-:-:S05]  /*f770*/  IMAD.SHL.U32 R0, R2, 0x200000, RZ ;  /* 0x0020000002007824 */ /* 0x000fca00078e00ff */
[----:B------:R-:W-:-:S07]  /*f780*/  LOP3.LUT R0, R3, R0, R4, 0xfe, !PT ;  /* 0x0000000003007212 */ /* 0x000fce00078efe04 */
.L_x_2384:
[----:B------:R-:W-:Y:S05]  /*f790*/  BSYNC B0 ;  /* 0x0000000000007941 */ /* 0x000fea0003800000 */
.L_x_2383:
[----:B------:R-:W-:-:S04]  /*f7a0*/  F2FP.F16.F32.PACK_AB R0, RZ, R0 ;  /* 0x00000000ff00723e */ /* 0x000fc800000000ff */
[----:B------:R-:W-:Y:S01]  /*f7b0*/  PRMT R19, R0, 0x7610, R19 ;  /* 0x0000761000137816 */ /* 0x000fe20000000013 */
[----:B------:R-:W-:Y:S06]  /*f7c0*/  BRA `(.L_x_2364) ;  /* 0x0000000000b47947 */ /* 0x000fec0003800000 */
.L_x_2376:
        /* <DEDUP_REMOVED lines=14> */
.L_x_2390:
[----:B------:R-:W-:Y:S05]  /*f8b0*/  BSYNC B0 ;  /* 0x0000000000007941 */ /* 0x000fea0003800000 */
.L_x_2389:
[----:B------:R-:W-:-:S04]  /*f8c0*/  F2FP.F16.F32.PACK_AB R0, RZ, R0 ;  /* 0x00000000ff00723e */ /* 0x000fc800000000ff */
[----:B------:R-:W-:Y:S01]  /*f8d0*/  PRMT R19, R0, 0x7610, R19 ;  /* 0x0000761000137816 */ /* 0x000fe20000000013 */
[----:B------:R-:W-:Y:S06]  /*f8e0*/  BRA `(.L_x_2364) ;  /* 0x00000000006c7947 */ /* 0x000fec0003800000 */
.L_x_2363:
        /* <DEDUP_REMOVED lines=16> */
.L_x_2391:
[----:B------:R-:W-:Y:S01]  /*f9f0*/  PRMT R19, RZ, 0x7610, R19 ;  /* 0x00007610ff137816 */ /* 0x000fe20000000013 */
[----:B------:R-:W-:Y:S06]  /*fa00*/  BRA `(.L_x_2364) ;  /* 0x0000000000247947 */ /* 0x000fec0003800000 */
.L_x_2388:
[----:B------:R-:W2:Y:S02]  /*fa10*/  LDG.E.64 R2, desc[UR36][R2.64] ;  /* 0x0000002402027981 */ /* 0x000ea4000c1e1b00 */
[----:B--2---:R-:W0:Y:S02]  /*fa20*/  I2F.U64 R0, R2 ;  /* 0x0000000200007312 */ /* 0x004e240000301000 */
[----:B0-----:R-:W-:-:S04]  /*fa30*/  F2FP.F16.F32.PACK_AB R0, RZ, R0 ;  /* 0x00000000ff00723e */ /* 0x001fc800000000ff */
[----:B------:R-:W-:Y:S01]  /*fa40*/  PRMT R19, R0, 0x7610, R19 ;  /* 0x0000761000137816 */ /* 0x000fe20000000013 */
[----:B------:R-:W-:Y:S06]  /*fa50*/  BRA `(.L_x_2364) ;  /* 0x0000000000107947 */ /* 0x000fec0003800000 */
.L_x_2387:
[----:B------:R-:W2:Y:S02]  /*fa60*/  LDG.E R2, desc[UR36][R2.64] ;  /* 0x0000002402027981 */ /* 0x000ea4000c1e1900 */
[----:B--2---:R-:W-:-:S04]  /*fa70*/  I2FP.F32.U32 R0, R2 ;  /* 0x0000000200007245 */ /* 0x004fc80000201000 */
[----:B------:R-:W-:-:S04]  /*fa80*/  F2FP.F16.F32.PACK_AB R0, RZ, R0 ;  /* 0x00000000ff00723e */ /* 0x000fc800000000ff */
[----:B------:R-:W-:-:S07]  /*fa90*/  PRMT R19, R0, 0x7610, R19 ;  /* 0x0000761000137816 */ /* 0x000fce0000000013 */
.L_x_2364:
        /* <DEDUP_REMOVED lines=19> */
.L_x_2395:
[----:B------:R-:W2:Y:S02]  /*fbd0*/  LDG.E.U8 R2, desc[UR36][R2.64] ;  /* 0x0000002402027981 */ /* 0x000ea4000c1e1100 */
[----:B--2---:R-:W-:-:S04]  /*fbe0*/  I2FP.F32.U32 R0, R2 ;  /* 0x0000000200007245 */ /* 0x004fc80000201000 */
[----:B------:R-:W-:Y:S01]  /*fbf0*/  F2FP.F16.F32.PACK_AB R0, RZ, R0 ;  /* 0x00000000ff00723e */ /* 0x000fe200000000ff */
[----:B------:R-:W-:Y:S06]  /*fc00*/  BRA `(.L_x_2397) ;  /* 0x0000000c00887947 */ /* 0x000fec0003800000 */
.L_x_2394:
        /* <DEDUP_REMOVED lines=10> */
.L_x_2399:
[----:B------:R-:W2:Y:S02]  /*fcb0*/  LDG.E R2, desc[UR36][R2.64] ;  /* 0x0000002402027981 */ /* 0x000ea4000c1e1900 */
[----:B--2---:R-:W-:-:S04]  /*fcc0*/  I2FP.F32.S32 R0, R2 ;  /* 0x0000000200007245 */ /* 0x004fc80000201400 */
[----:B------:R-:W-:Y:S01]  /*fcd0*/  F2FP.F16.F32.PACK_AB R0, RZ, R0 ;  /* 0x00000000ff00723e */ /* 0x000fe200000000ff */
[----:B------:R-:W-:Y:S06]  /*fce0*/  BRA `(.L_x_2397) ;  /* 0x0000000c00507947 */ /* 0x000fec0003800000 */
.L_x_2398:
[----:B------:R-:W2:Y:S02]  /*fcf0*/  LDG.E.U16 R2, desc[UR36][R2.64] ;  /* 0x0000002402027981 */ /* 0x000ea4000c1e1500 */
[----:B--2---:R-:W0:Y:S02]  /*fd00*/  I2F.S16 R0, R2 ;  /* 0x0000000200007306 */ /* 0x004e240000101400 */
[----:B0-----:R-:W-:Y:S01]  /*fd10*/  F2FP.F16.F32.PACK_AB R0, RZ, R0 ;  /* 0x00000000ff00723e */ /* 0x001fe200000000ff */
[----:B------:R-:W-:Y:S06]  /*fd20*/  BRA `(.L_x_2397) ;  /* 0x0000000c00407947 */ /* 0x000fec0003800000 */
.L_x_2393:
        /* <DEDUP_REMOVED lines=9> */
.L_x_2401:
[----:B------:R1:W5:Y:S01]  /*fdc0*/  LDG.E.U16 R0, desc[UR36][R2.64] ;  /* 0x0000002402007981 */ /* 0x000362000c1e1500 */
[----:B------:R-:W-:Y:S05]  /*fdd0*/  BRA `(.L_x_2397) ;  /* 0x0000000c00147947 */ /* 0x000fea0003800000 */
.L_x_2400:
        /* <DEDUP_REMOVED lines=9> */
.L_x_2403:
[----:B------:R0:W5:Y:S01]  /*fe70*/  LDG.E.U16 R0, desc[UR36][R2.64] ;  /* 0x0000002402007981 */ /* 0x000162000c1e1500 */
[----:B------:R-:W-:Y:S05]  /*fe80*/  BRA `(.L_x_2397) ;  /* 0x0000000800e87947 */ /* 0x000fea0003800000 */
.L_x_2402:
        /* <DEDUP_REMOVED lines=8> */
.L_x_2392:
        /* <DEDUP_REMOVED lines=13> */
.L_x_2406:
        /* <DEDUP_REMOVED lines=8> */
.L_x_2405:
        /* <DEDUP_REMOVED lines=28> */
.L_x_2408:
        /* <DEDUP_REMOVED lines=15> */
.L_x_2407:
[----:B------:R-:W2:Y:S02]  /*10310*/  LDG.E.U16 R0, desc[UR36][R2.64] ;  /* 0x0000002402007981 */ /* 0x000ea4000c1e1500 */
[----:B--2---:R-:W-:-:S05]  /*10320*/  IMAD.U32 R0, R0, 0x10000, RZ ;  /* 0x0001000000007824 */ /* 0x004fca00078e00ff */
[----:B------:R-:W-:Y:S01]  /*10330*/  F2FP.F16.F32.PACK_AB R0, RZ, R0 ;  /* 0x00000000ff00723e */ /* 0x000fe200000000ff */
[----:B------:R-:W-:Y:S06]  /*10340*/  BRA `(.L_x_2397) ;  /* 0x0000000400b87947 */ /* 0x000fec0003800000 */
.L_x_2404:
        /* <DEDUP_REMOVED lines=12> */
.L_x_2411:
        /* <DEDUP_REMOVED lines=21> */
.L_x_2415:
[----:B------:R-:W-:Y:S05]  /*10560*/  BSYNC B1 ;  /* 0x0000000000017941 */ /* 0x000fea0003800000 */
.L_x_2414:
[----:B------:R-:W-:Y:S01]  /*10570*/  LEA R3, R0, 0x3b800000, 0x17 ;  /* 0x3b80000000037811 */ /* 0x000fe200078eb8ff */
[----:B------:R-:W-:-:S05]  /*10580*/  IMAD.SHL.U32 R0, R2, 0x100000, RZ ;  /* 0x0010000002007824 */ /* 0x000fca00078e00ff */
[----:B------:R-:W-:-:S07]  /*10590*/  LOP3.LUT R0, R3, R0, R4, 0xfe, !PT ;  /* 0x0000000003007212 */ /* 0x000fce00078efe04 */
.L_x_2413:
[----:B------:R-:W-:Y:S05]  /*105a0*/  BSYNC B0 ;  /* 0x0000000000007941 */ /* 0x000fea0003800000 */
.L_x_2412:
[----:B------:R-:W-:Y:S01]  /*105b0*/  F2FP.F16.F32.PACK_AB R0, RZ, R0 ;  /* 0x00000000ff00723e */ /* 0x000fe200000000ff */
[----:B------:R-:W-:Y:S06]  /*105c0*/  BRA `(.L_x_2397) ;  /* 0x0000000400187947 */ /* 0x000fec0003800000 */
.L_x_2410:
        /* <DEDUP_REMOVED lines=21> */
.L_x_2419:
[----:B------:R-:W-:Y:S05]  /*10720*/  BSYNC B1 ;  /* 0x0000000000017941 */ /* 0x000fea0003800000 */
.L_x_2418:
[----:B------:R-:W-:Y:S01]  /*10730*/  LEA R3, R0, 0x37800000, 0x17 ;  /* 0x3780000000037811 */ /* 0x000fe200078eb8ff */
[----:B------:R-:W-:-:S05]  /*10740*/  IMAD.SHL.U32 R0, R2, 0x200000, RZ ;  /* 0x0020000002007824 */ /* 0x000fca00078e00ff */
[----:B------:R-:W-:-:S07]  /*10750*/  LOP3.LUT R0, R3, R0, R4, 0xfe, !PT ;  /* 0x0000000003007212 */ /* 0x000fce00078efe04 */
.L_x_2417:
[----:B------:R-:W-:Y:S05]  /*10760*/  BSYNC B0 ;  /* 0x0000000000007941 */ /* 0x000fea0003800000 */
.L_x_2416:
[----:B------:R-:W-:Y:S01]  /*10770*/  F2FP.F16.F32.PACK_AB R0, RZ, R0 ;  /* 0x00000000ff00723e */ /* 0x000fe200000000ff */
[----:B------:R-:W-:Y:S06]  /*10780*/  BRA `(.L_x_2397) ;  /* 0x0000000000a87947 */ /* 0x000fec0003800000 */
.L_x_2409:
        /* <DEDUP_REMOVED lines=14> */
.L_x_2423:
[----:B------:R-:W-:Y:S05]  /*10870*/  BSYNC B0 ;  /* 0x0000000000007941 */ /* 0x000fea0003800000 */
.L_x_2422:
[----:B------:R-:W-:Y:S01]  /*10880*/  F2FP.F16.F32.PACK_AB R0, RZ, R0 ;  /* 0x00000000ff00723e */ /* 0x000fe200000000ff */
[----:B------:R-:W-:Y:S06]  /*10890*/  BRA `(.L_x_2397) ;  /* 0x0000000000647947 */ /* 0x000fec0003800000 */
.L_x_2396:
        /* <DEDUP_REMOVED lines=16> */
.L_x_2424:
[----:B------:R-:W-:Y:S01]  /*109a0*/  PRMT R0, RZ, 0x7610, R0 ;  /* 0x00007610ff007816 */ /* 0x000fe20000000000 */
[----:B------:R-:W-:Y:S06]  /*109b0*/  BRA `(.L_x_2397) ;  /* 0x00000000001c7947 */ /* 0x000fec0003800000 */
.L_x_2421:
[----:B------:R-:W2:Y:S02]  /*109c0*/  LDG.E.64 R2, desc[UR36][R2.64] ;  /* 0x0000002402027981 */ /* 0x000ea4000c1e1b00 */
[----:B--2---:R-:W0:Y:S02]  /*109d0*/  I2F.U64 R0, R2 ;  /* 0x0000000200007312 */ /* 0x004e240000301000 */
[----:B0-----:R-:W-:Y:S01]  /*109e0*/  F2FP.F16.F32.PACK_AB R0, RZ, R0 ;  /* 0x00000000ff00723e */ /* 0x001fe200000000ff */
[----:B------:R-:W-:Y:S06]  /*109f0*/  BRA `(.L_x_2397) ;  /* 0x00000000000c7947 */ /* 0x000fec0003800000 */
.L_x_2420:
[----:B------:R-:W2:Y:S02]  /*10a00*/  LDG.E R2, desc[UR36][R2.64] ;  /* 0x0000002402027981 */ /* 0x000ea4000c1e1900 */
[----:B--2---:R-:W-:-:S04]  /*10a10*/  I2FP.F32.U32 R0, R2 ;  /* 0x0000000200007245 */ /* 0x004fc80000201000 */
[----:B------:R-:W-:-:S07]  /*10a20*/  F2FP.F16.F32.PACK_AB R0, RZ, R0 ;  /* 0x00000000ff00723e */ /* 0x000fce00000000ff */
.L_x_2397:
        /* <DEDUP_REMOVED lines=19> */
[----:B0-----:R-:W-:Y:S01]  /*10b60*/  STG.E.U8 desc[UR36][R16.64], R3 ;  /* 0x0000000310007986 */ /* 0x001fe2000c101124 */
[----:B------:R-:W-:Y:S05]  /*10b70*/  EXIT ;  /* 0x000000000000794d */ /* 0x000fea0003800000 */
.L_x_2428:
[----:B------:R-:W-:-:S06]  /*10b80*/  HADD2.F32 R3, -RZ, R19.H0_H0 ;  /* 0x20000013ff037230 */ /* 0x000fcc0000004100 */
[----:B------:R-:W0:Y:S02]  /*10b90*/  F2I.S64.TRUNC R2, R3 ;  /* 0x0000000300027311 */ /* 0x000e24000020d900 */
[----:B0-----:R-:W-:Y:S01]  /*10ba0*/  STG.E.U8 desc[UR36][R16.64], R2 ;  /* 0x0000000210007986 */ /* 0x001fe2000c101124 */
[----:B------:R-:W-:Y:S05]  /*10bb0*/  EXIT ;  /* 0x000000000000794d */ /* 0x000fea0003800000 */
.L_x_2427:
        /* <DEDUP_REMOVED lines=8> */
[----:B0-----:R-:W-:Y:S01]  /*10c40*/  STG.E.64 desc[UR36][R16.64], R2 ;  /* 0x0000000210007986 */ /* 0x001fe2000c101b24 */
[----:B------:R-:W-:Y:S05]  /*10c50*/  EXIT ;  /* 0x000000000000794d */ /* 0x000fea0003800000 */
.L_x_2431:
[----:B------:R-:W-:-:S06]  /*10c60*/  HADD2.F32 R19, -RZ, R19.H0_H0 ;  /* 0x20000013ff137230 */ /* 0x000fcc0000004100 */
[----:B------:R-:W0:Y:S02]  /*10c70*/  F2I.FTZ.TRUNC.NTZ R19, R19 ;  /* 0x0000001300137305 */ /* 0x000e24000021f100 */
[----:B0-----:R-:W-:Y:S01]  /*10c80*/  STG.E desc[UR36][R16.64], R19 ;  /* 0x0000001310007986 */ /* 0x001fe2000c101924 */
[----:B------:R-:W-:Y:S05]  /*10c90*/  EXIT ;  /* 0x000000000000794d */ /* 0x000fea0003800000 */
.L_x_2430:
[----:B------:R-:W-:-:S06]  /*10ca0*/  HADD2.F32 R19, -RZ, R19.H0_H0 ;  /* 0x20000013ff137230 */ /* 0x000fcc0000004100 */
[----:B------:R-:W0:Y:S02]  /*10cb0*/  F2I.FTZ.TRUNC.NTZ R19, R19 ;  /* 0x0000001300137305 */ /* 0x000e24000021f100 */
[----:B0-----:R-:W-:Y:S01]  /*10cc0*/  STG.E.U16 desc[UR36][R16.64], R19 ;  /* 0x0000001310007986 */ /* 0x001fe2000c101524 */
[----:B------:R-:W-:Y:S05]  /*10cd0*/  EXIT ;  /* 0x000000000000794d */ /* 0x000fea0003800000 */
.L_x_2426:
[----:B------:R-:W-:-:S13]  /*10ce0*/  ISETP.GT.AND P0, PT, R2, 0x6, PT ;  /* 0x000000060200780c */ /* 0x000fda0003f04270 */
[----:B------:R-:W-:Y:S05]  /*10cf0*/  @P0 BRA `(.L_x_2432) ;  /* 0x0000000000240947 */ /* 0x000fea0003800000 */
[----:B------:R-:W-:-:S13]  /*10d00*/  ISETP.NE.AND P0, PT, R2, 0x5, PT ;  /* 0x000000050200780c */ /* 0x000fda0003f05270 */
[----:B------:R-:W-:Y:S05]  /*10d10*/  @!P0 BRA `(.L_x_2433) ;  /* 0x0000000000148947 */ /* 0x000fea0003800000 */
[----:B------:R-:W-:-:S13]  /*10d20*/  ISETP.NE.AND P0, PT, R2, 0x6, PT ;  /* 0x000000060200780c */ /* 0x000fda0003f05270 */
[----:B------:R-:W-:Y:S05]  /*10d30*/  @P0 BRA `(.L_x_2429) ;  /* 0x0000000800c40947 */ /* 0x000fea0003800000 */
[----:B------:R-:W-:-:S05]  /*10d40*/  HADD2.F32 R19, -RZ, R19.H0_H0 ;  /* 0x20000013ff137230 */ /* 0x000fca0000004100 */
[----:B------:R-:W-:Y:S01]  /*10d50*/  STG.E desc[UR36][R16.64], R19 ;  /* 0x0000001310007986 */ /* 0x000fe2000c101924 */
[----:B------:R-:W-:Y:S05]  /*10d60*/  EXIT ;  /* 0x000000000000794d */ /* 0x000fea0003800000 */
.L_x_2433:
[----:B------:R-:W-:Y:S01]  /*10d70*/  STG.E.U16 desc[UR36][R16.64], R19 ;  /* 0x0000001310007986 */ /* 0x000fe2000c101524 */
[----:B------:R-:W-:Y:S05]  /*10d80*/  EXIT ;  /* 0x000000000000794d */ /* 0x000fea0003800000 */
.L_x_2432:
        /* <DEDUP_REMOVED lines=8> */
[----:B------:R-:W-:Y:S01]  /*10e10*/  STG.E.64 desc[UR36][R16.64], R2 ;  /* 0x0000000210007986 */ /* 0x000fe2000c101b24 */
[----:B------:R-:W-:Y:S05]  /*10e20*/  EXIT ;  /* 0x000000000000794d */ /* 0x000fea0003800000 */
.L_x_2435:
[----:B------:R-:W-:-:S05]  /*10e30*/  HADD2.F32 R0, -RZ, R19.H0_H0 ;  /* 0x20000013ff007230 */ /* 0x000fca0000004100 */
[----:B------:R-:W-:-:S04]  /*10e40*/  F2FP.F16.F32.PACK_AB R0, RZ, R0 ;  /* 0x00000000ff00723e */ /* 0x000fc800000000ff */
[----:B------:R-:W-:-:S05]  /*10e50*/  PRMT R0, R0, 0x5410, RZ ;  /* 0x0000541000007816 */ /* 0x000fca00000000ff */
[----:B------:R-:W-:Y:S01]  /*10e60*/  STG.E desc[UR36][R16.64], R0 ;  /* 0x0000000010007986 */ /* 0x000fe2000c101924 */
[----:B------:R-:W-:Y:S05]  /*10e70*/  EXIT ;  /* 0x000000000000794d */ /* 0x000fea0003800000 */
.L_x_2434:
[----:B------:R-:W-:-:S05]  /*10e80*/  HADD2.F32 R2, -RZ, R19.H0_H0 ;  /* 0x20000013ff027230 */ /* 0x000fca0000004100 */
[----:B------:R-:W-:-:S06]  /*10e90*/  FMUL.FTZ R2, R2, 1 ;  /* 0x3f80000002027820 */ /* 0x000fcc0000410000 */
[----:B------:R-:W0:Y:S02]  /*10ea0*/  F2F.F64.F32 R2, R2 ;  /* 0x0000000200027310 */ /* 0x000e240000201800 */
[----:B0-----:R-:W-:Y:S01]  /*10eb0*/  STG.E.64 desc[UR36][R16.64], R2 ;  /* 0x0000000210007986 */ /* 0x001fe2000c101b24 */
[----:B------:R-:W-:Y:S05]  /*10ec0*/  EXIT ;  /* 0x000000000000794d */ /* 0x000fea0003800000 */
.L_x_2425:
        /* <DEDUP_REMOVED lines=11> */
[----:B------:R-:W-:Y:S01]  /*10f80*/  STG.E.U8 desc[UR36][R16.64], R3 ;  /* 0x0000000310007986 */ /* 0x000fe2000c101124 */
[----:B------:R-:W-:Y:S05]  /*10f90*/  EXIT ;  /* 0x000000000000794d */ /* 0x000fea0003800000 */
.L_x_2438:
[----:B------:R-:W-:Y:S01]  /*10fa0*/  HADD2.F32 R19, -RZ, R19.H0_H0 ;  /* 0x20000013ff137230 */ /* 0x000fe20000004100 */
[----:B------:R-:W-:-:S04]  /*10fb0*/  CS2R R6, SRZ ;  /* 0x0000000000067805 */ /* 0x000fc8000001ff00 */
[----:B------:R-:W-:-:S06]  /*10fc0*/  FMUL.FTZ R4, R19, 1 ;  /* 0x3f80000013047820 */ /* 0x000fcc0000410000 */
[----:B------:R-:W0:Y:S02]  /*10fd0*/  F2F.F64.F32 R4, R4 ;  /* 0x0000000400047310 */ /* 0x000e240000201800 */
[----:B0-----:R-:W-:Y:S01]  /*10fe0*/  STG.E.128 desc[UR36][R16.64], R4 ;  /* 0x0000000410007986 */ /* 0x001fe2000c101d24 */
[----:B------:R-:W-:Y:S05]  /*10ff0*/  EXIT ;  /* 0x000000000000794d */ /* 0x000fea0003800000 */
.L_x_2437:
        /* <DEDUP_REMOVED lines=21> */
.L_x_2442:
[----:B------:R-:W-:Y:S05]  /*11150*/  BSYNC B0 ;  /* 0x0000000000007941 */ /* 0x000fea0003800000 */
.L_x_2441:
[----:B------:R-:W-:-:S05]  /*11160*/  LOP3.LUT R3, R0, R3, RZ, 0xfc, !PT ;  /* 0x0000000300037212 */ /* 0x000fca00078efcff */
[----:B------:R-:W-:Y:S01]  /*11170*/  STG.E.U8 desc[UR36][R16.64], R3 ;  /* 0x0000000310007986 */ /* 0x000fe2000c101124 */
[----:B------:R-:W-:Y:S05]  /*11180*/  EXIT ;  /* 0x000000000000794d */ /* 0x000fea0003800000 */
.L_x_2440:
        /* <DEDUP_REMOVED lines=13> */
.L_x_2444:
[----:B------:R-:W-:Y:S01]  /*11260*/  IMAD.MOV.U32 R0, RZ, RZ, 0x7f ;  /* 0x0000007fff007424 */ /* 0x000fe200078e00ff */
[----:B------:R-:W-:-:S04]  /*11270*/  ISETP.GT.U32.AND P0, PT, R2, 0x7f800000, PT ;  /* 0x7f8000000200780c */ /* 0x000fc80003f04070 */
[----:B------:R-:W-:-:S09]  /*11280*/  SEL R0, R0, 0x7c, P0 ;  /* 0x0000007c00007807 */ /* 0x000fd20000000000 */
.L_x_2445:
[----:B------:R-:W-:Y:S05]  /*11290*/  BSYNC B0 ;  /* 0x0000000000007941 */ /* 0x000fea0003800000 */
.L_x_2443:
[----:B------:R-:W-:-:S04]  /*112a0*/  LOP3.LUT R2, R19, 0x80000000, RZ, 0xc0, !PT ;  /* 0x8000000013027812 */ /* 0x000fc800078ec0ff */
[----:B------:R-:W-:-:S04]  /*112b0*/  SHF.R.U32.HI R3, RZ, 0x18, R2 ;  /* 0x00000018ff037819 */ /* 0x000fc80000011602 */
[----:B------:R-:W-:-:S05]  /*112c0*/  LOP3.LUT R3, R0, R3, RZ, 0xfc, !PT ;  /* 0x0000000300037212 */ /* 0x000fca00078efcff */
[----:B------:R-:W-:Y:S01]  /*112d0*/  STG.E.U8 desc[UR36][R16.64], R3 ;  /* 0x0000000310007986 */ /* 0x000fe2000c101124 */
[----:B------:R-:W-:Y:S05]  /*112e0*/  EXIT ;  /* 0x000000000000794d */ /* 0x000fea0003800000 */
.L_x_2439:
[----:B------:R-:W-:-:S05]  /*112f0*/  HADD2.F32 R0, -RZ, R19.H0_H0 ;  /* 0x20000013ff007230 */ /* 0x000fca0000004100 */
[----:B------:R-:W-:-:S05]  /*11300*/  F2FP.BF16.F32.PACK_AB R0, RZ, R0 ;  /* 0x00000000ff00723e */ /* 0x000fca00000010ff */
[----:B------:R-:W-:Y:S01]  /*11310*/  STG.E.U16 desc[UR36][R16.64], R0 ;  /* 0x0000000010007986 */ /* 0x000fe2000c101524 */
[----:B------:R-:W-:Y:S05]  /*11320*/  EXIT ;  /* 0x000000000000794d */ /* 0x000fea0003800000 */
.L_x_2436:
        /* <DEDUP_REMOVED lines=10> */
[----:B0-----:R-:W-:Y:S01]  /*113d0*/  STG.E.U16 desc[UR36][R16.64], R3 ;  /* 0x0000000310007986 */ /* 0x001fe2000c101524 */
[----:B------:R-:W-:Y:S05]  /*113e0*/  EXIT ;  /* 0x000000000000794d */ /* 0x000fea0003800000 */
.L_x_2448:
        /* <DEDUP_REMOVED lines=17> */
.L_x_2451:
[----:B------:R-:W-:-:S04]  /*11500*/  LOP3.LUT R2, R19, 0x80000000, RZ, 0xc0, !PT ;  /* 0x8000000013027812 */ /* 0x000fc800078ec0ff */
[----:B------:R-:W-:-:S04]  /*11510*/  SHF.R.U32.HI R3, RZ, 0x18, R2 ;  /* 0x00000018ff037819 */ /* 0x000fc80000011602 */
[----:B------:R-:W-:-:S04]  /*11520*/  LOP3.LUT R0, R0, R3, RZ, 0xfc, !PT ;  /* 0x0000000300007212 */ /* 0x000fc800078efcff */
[----:B------:R-:W-:-:S07]  /*11530*/  PRMT R8, R0, 0x7610, R8 ;  /* 0x0000761000087816 */ /* 0x000fce0000000008 */
.L_x_2450:
[----:B------:R-:W-:Y:S05]  /*11540*/  BSYNC B0 ;  /* 0x0000000000007941 */ /* 0x000fea0003800000 */
.L_x_2449:
[----:B------:R-:W-:Y:S01]  /*11550*/  STG.E.U8 desc[UR36][R16.64], R8 ;  /* 0x0000000810007986 */ /* 0x000fe2000c101124 */
[----:B------:R-:W-:Y:S05]  /*11560*/  EXIT ;  /* 0x000000000000794d */ /* 0x000fea0003800000 */
.L_x_2447:
        /* <DEDUP_REMOVED lines=17> */
.L_x_2454:
[----:B------:R-:W-:-:S04]  /*11680*/  LOP3.LUT R2, R19, 0x80000000, RZ, 0xc0, !PT ;  /* 0x8000000013027812 */ /* 0x000fc800078ec0ff */
[----:B------:R-:W-:-:S04]  /*11690*/  SHF.R.U32.HI R3, RZ, 0x18, R2 ;  /* 0x00000018ff037819 */ /* 0x000fc80000011602 */
[----:B------:R-:W-:-:S04]  /*116a0*/  LOP3.LUT R0, R0, R3, RZ, 0xfc, !PT ;  /* 0x0000000300007212 */ /* 0x000fc800078efcff */
[----:B------:R-:W-:-:S07]  /*116b0*/  PRMT R8, R0, 0x7610, R8 ;  /* 0x0000761000087816 */ /* 0x000fce0000000008 */
.L_x_2453:
[----:B------:R-:W-:Y:S05]  /*116c0*/  BSYNC B0 ;  /* 0x0000000000007941 */ /* 0x000fea0003800000 */
.L_x_2452:
[----:B------:R-:W-:Y:S01]  /*116d0*/  STG.E.U8 desc[UR36][R16.64], R8 ;  /* 0x0000000810007986 */ /* 0x000fe2000c101124 */
[----:B------:R-:W-:Y:S05]  /*116e0*/  EXIT ;  /* 0x000000000000794d */ /* 0x000fea0003800000 */
.L_x_2446:
        /* <DEDUP_REMOVED lines=22> */
.L_x_2429:
        /* <DEDUP_REMOVED lines=16> */
.L_x_2457:
[----:B------:R-:W-:Y:S05]  /*11950*/  EXIT ;  /* 0x000000000000794d */ /* 0x000fea0003800000 */
.L_x_2456:
[----:B------:R-:W-:-:S06]  /*11960*/  HADD2.F32 R2, -RZ, R19.H0_H0 ;  /* 0x20000013ff027230 */ /* 0x000fcc0000004100 */
[----:B------:R-:W0:Y:S02]  /*11970*/  F2I.U64.TRUNC R2, R2 ;  /* 0x0000000200027311 */ /* 0x000e24000020d800 */
[----:B0-----:R-:W-:Y:S01]  /*11980*/  STG.E.64 desc[UR36][R16.64], R2 ;  /* 0x0000000210007986 */ /* 0x001fe2000c101b24 */
[----:B------:R-:W-:Y:S05]  /*11990*/  EXIT ;  /* 0x000000000000794d */ /* 0x000fea0003800000 */
.L_x_2455:
[----:B------:R-:W-:-:S06]  /*119a0*/  HADD2.F32 R19, -RZ, R19.H0_H0 ;  /* 0x20000013ff137230 */ /* 0x000fcc0000004100 */
[----:B------:R-:W0:Y:S02]  /*119b0*/  F2I.FTZ.U32.TRUNC.NTZ R19, R19 ;  /* 0x0000001300137305 */ /* 0x000e24000021f000 */
[----:B0-----:R-:W-:Y:S01]  /*119c0*/  STG.E desc[UR36][R16.64], R19 ;  /* 0x0000001310007986 */ /* 0x001fe2000c101924 */
[----:B------:R-:W-:Y:S05]  /*119d0*/  EXIT ;  /* 0x000000000000794d */ /* 0x000fea0003800000 */
.L_x_2458:
        /* <DEDUP_REMOVED lines=10> */
.L_x_19339:


//--------------------- .text._ZN2at6native27unrolled_elementwise_kernelINS0_13BinaryFunctorIN3c104HalfES4_S4_NS0_15binary_internal10DivFunctorIS4_EEEESt5arrayIPcLm3EELi4E23TrivialOffsetCalculatorILi2EjESC_ILi1EjENS0_6memory12LoadWithCastILi2EEENSF_13StoreWithCastILi1EEEEEviT_T0_T2_T3_T4_T5_ --------------------------
	.section	.text._ZN2at6native27unrolled_elementwise_kernelINS0_13BinaryFunctorIN3c104HalfES4_S4_NS0_15binary_internal10DivFunctorIS4_EEEESt5arrayIPcLm3EELi4E23TrivialOffsetCalculatorILi2EjESC_ILi1EjENS0_6memory12LoadWithCastILi2EEENSF_13StoreWithCastILi1EEEEEviT_T0_T2_T3_T4_T5_,"ax",@progbits
	.align	128
        .global         _ZN2at6native27unrolled_elementwise_kernelINS0_13BinaryFunctorIN3c104HalfES4_S4_NS0_15binary_internal10DivFunctorIS4_EEEESt5arrayIPcLm3EELi4E23TrivialOffsetCalculatorILi2EjESC_ILi1EjENS0_6memory12LoadWithCastILi2EEENSF_13StoreWithCastILi1EEEEEviT_T0_T2_T3_T4_T5_
        .type           _ZN2at6native27unrolled_elementwise_kernelINS0_13BinaryFunctorIN3c104HalfES4_S4_NS0_15binary_internal10DivFunctorIS4_EEEESt5arrayIPcLm3EELi4E23TrivialOffsetCalculatorILi2EjESC_ILi1EjENS0_6memory12LoadWithCastILi2EEENSF_13StoreWithCastILi1EEEEEviT_T0_T2_T3_T4_T5_,@function
        .size           _ZN2at6native27unrolled_elementwise_kernelINS0_13BinaryFunctorIN3c104HalfES4_S4_NS0_15binary_internal10DivFunctorIS4_EEEESt5arrayIPcLm3EELi4E23TrivialOffsetCalculatorILi2EjESC_ILi1EjENS0_6memory12LoadWithCastILi2EEENSF_13StoreWithCastILi1EEEEEviT_T0_T2_T3_T4_T5_,(.L_x_19340 - _ZN2at6native27unrolled_elementwise_kernelINS0_13BinaryFunctorIN3c104HalfES4_S4_NS0_15binary_internal10DivFunctorIS4_EEEESt5arrayIPcLm3EELi4E23TrivialOffsetCalculatorILi2EjESC_ILi1EjENS0_6memory12LoadWithCastILi2EEENSF_13StoreWithCastILi1EEEEEviT_T0_T2_T3_T4_T5_)
        .other          _ZN2at6native27unrolled_elementwise_kernelINS0_13BinaryFunctorIN3c104HalfES4_S4_NS0_15binary_internal10DivFunctorIS4_EEEESt5arrayIPcLm3EELi4E23TrivialOffsetCalculatorILi2EjESC_ILi1EjENS0_6memory12LoadWithCastILi2EEENSF_13StoreWithCastILi1EEEEEviT_T0_T2_T3_T4_T5_,@"STO_CUDA_ENTRY STV_DEFAULT"
_ZN2at6native27unrolled_elementwise_kernelINS0_13BinaryFunctorIN3c104HalfES4_S4_NS0_15binary_internal10DivFunctorIS4_EEEESt5arrayIPcLm3EELi4E23TrivialOffsetCalculatorILi2EjESC_ILi1EjENS0_6memory12LoadWithCastILi2EEENSF_13StoreWithCastILi1EEEEEviT_T0_T2_T3_T4_T5_:
.text._ZN2at6native27unrolled_elementwise_kernelINS0_13BinaryFunctorIN3c104HalfES4_S4_NS0_15binary_internal10DivFunctorIS4_EEEESt5arrayIPcLm3EELi4E23TrivialOffsetCalculatorILi2EjESC_ILi1EjENS0_6memory12LoadWithCastILi2EEENSF_13StoreWithCastILi1EEEEEviT_T0_T2_T3_T4_T5_:
        /* <DEDUP_REMOVED lines=36> */
.L_x_2464:
[----:B------:R-:W2:Y:S02]  /*0240*/  LDG.E.U8 R2, desc[UR36][R2.64] ;  /* 0x0000002402027981 */ /* 0x000ea4000c1e1100 */
[----:B--2---:R-:W-:-:S04]  /*0250*/  I2FP.F32.U32 R0, R2 ;  /* 0x0000000200007245 */ /* 0x004fc80000201000 */
[----:B------:R-:W-:-:S04]  /*0260*/  F2FP.F16.F32.PACK_AB R0, RZ, R0 ;  /* 0x00000000ff00723e */ /* 0x000fc800000000ff */
[----:B------:R-:W-:Y:S01]  /*0270*/  PRMT R19, R0, 0x7610, R19 ;  /* 0x0000761000137816 */ /* 0x000fe20000000013 */
[----:B------:R-:W-:Y:S06]  /*0280*/  BRA `(.L_x_2466) ;  /* 0x0000000c00bc7947 */ /* 0x000fec0003800000 */
.L_x_2463:
        /* <DEDUP_REMOVED lines=11> */
.L_x_2468:
[----:B------:R-:W2:Y:S02]  /*0340*/  LDG.E R2, desc[UR36][R2.64] ;  /* 0x0000002402027981 */ /* 0x000ea4000c1e1900 */
[----:B--2---:R-:W-:-:S04]  /*0350*/  I2FP.F32.S32 R0, R2 ;  /* 0x0000000200007245 */ /* 0x004fc80000201400 */
[----:B------:R-:W-:-:S04]  /*0360*/  F2FP.F16.F32.PACK_AB R0, RZ, R0 ;  /* 0x00000000ff00723e */ /* 0x000fc800000000ff */
[----:B------:R-:W-:Y:S01]  /*0370*/  PRMT R19, R0, 0x7610, R19 ;  /* 0x0000761000137816 */ /* 0x000fe20000000013 */
[----:B------:R-:W-:Y:S06]  /*0380*/  BRA `(.L_x_2466) ;  /* 0x0000000c007c7947 */ /* 0x000fec0003800000 */
.L_x_2467:
[----:B------:R-:W2:Y:S02]  /*0390*/  LDG.E.U16 R2, desc[UR36][R2.64] ;  /* 0x0000002402027981 */ /* 0x000ea4000c1e1500 */
[----:B--2---:R-:W0:Y:S02]  /*03a0*/  I2F.S16 R0, R2 ;  /* 0x0000000200007306 */ /* 0x004e240000101400 */
[----:B0-----:R-:W-:-:S04]  /*03b0*/  F2FP.F16.F32.PACK_AB R0, RZ, R0 ;  /* 0x00000000ff00723e */ /* 0x001fc800000000ff */
[----:B------:R-:W-:Y:S01]  /*03c0*/  PRMT R19, R0, 0x7610, R19 ;  /* 0x0000761000137816 */ /* 0x000fe20000000013 */
[----:B------:R-:W-:Y:S06]  /*03d0*/  BRA `(.L_x_2466) ;  /* 0x0000000c00687947 */ /* 0x000fec0003800000 */
.L_x_2462:
        /* <DEDUP_REMOVED lines=9> */
.L_x_2470:
[----:B------:R1:W5:Y:S01]  /*0470*/  LDG.E.U16 R19, desc[UR36][R2.64] ;  /* 0x0000002402137981 */ /* 0x000362000c1e1500 */
[----:B------:R-:W-:Y:S05]  /*0480*/  BRA `(.L_x_2466) ;  /* 0x0000000c003c7947 */ /* 0x000fea0003800000 */
.L_x_2469:
        /* <DEDUP_REMOVED lines=9> */
.L_x_2472:
[----:B------:R0:W5:Y:S01]  /*0520*/  LDG.E.U16 R19, desc[UR36][R2.64] ;  /* 0x0000002402137981 */ /* 0x000162000c1e1500 */
[----:B------:R-:W-:Y:S05]  /*0530*/  BRA `(.L_x_2466) ;  /* 0x0000000c00107947 */ /* 0x000fea0003800000 */
.L_x_2471:
        /* <DEDUP_REMOVED lines=9> */
.L_x_2461:
        /* <DEDUP_REMOVED lines=14> */
.L_x_2475:
        /* <DEDUP_REMOVED lines=9> */
.L_x_2474:
        /* <DEDUP_REMOVED lines=28> */
.L_x_2477:
        /* <DEDUP_REMOVED lines=15> */
.L_x_2476:
[----:B------:R-:W2:Y:S02]  /*09f0*/  LDG.E.U16 R0, desc[UR36][R2.64] ;  /* 0x0000002402007981 */ /* 0x000ea4000c1e1500 */
[----:B--2---:R-:W-:-:S05]  /*0a00*/  IMAD.U32 R0, R0, 0x10000, RZ ;  /* 0x0001000000007824 */ /* 0x004fca00078e00ff */
[----:B------:R-:W-:-:S04]  /*0a10*/  F2FP.F16.F32.PACK_AB R0, RZ, R0 ;  /* 0x00000000ff00723e */ /* 0x000fc800000000ff */
[----:B------:R-:W-:Y:S01]  /*0a20*/  PRMT R19, R0, 0x7610, R19 ;  /* 0x0000761000137816 */ /* 0x000fe20000000013 */
[----:B------:R-:W-:Y:S06]  /*0a30*/  BRA `(.L_x_2466) ;  /* 0x0000000400d07947 */ /* 0x000fec0003800000 */
.L_x_2473:
        /* <DEDUP_REMOVED lines=13> */
.L_x_2480:
        /* <DEDUP_REMOVED lines=21> */
.L_x_2484:
[----:B------:R-:W-:Y:S05]  /*0c60*/  BSYNC B1 ;  /* 0x0000000000017941 */ /* 0x000fea0003800000 */
.L_x_2483:
[----:B------:R-:W-:Y:S01]  /*0c70*/  LEA R3, R0, 0x3b800000, 0x17 ;  /* 0x3b80000000037811 */ /* 0x000fe200078eb8ff */
[----:B------:R-:W-:-:S05]  /*0c80*/  IMAD.SHL.U32 R0, R2, 0x100000, RZ ;  /* 0x0010000002007824 */ /* 0x000fca00078e00ff */
[----:B------:R-:W-:-:S07]  /*0c90*/  LOP3.LUT R0, R3, R0, R4, 0xfe, !PT ;  /* 0x0000000003007212 */ /* 0x000fce00078efe04 */
.L_x_2482:
[----:B------:R-:W-:Y:S05]  /*0ca0*/  BSYNC B0 ;  /* 0x0000000000007941 */ /* 0x000fea0003800000 */
.L_x_2481:
[----:B------:R-:W-:-:S04]  /*0cb0*/  F2FP.F16.F32.PACK_AB R0, RZ, R0 ;  /* 0x00000000ff00723e */ /* 0x000fc800000000ff */
[----:B------:R-:W-:Y:S01]  /*0cc0*/  PRMT R19, R0, 0x7610, R19 ;  /* 0x0000761000137816 */ /* 0x000fe20000000013 */
[----:B------:R-:W-:Y:S06]  /*0cd0*/  BRA `(.L_x_2466) ;  /* 0x0000000400287947 */ /* 0x000fec0003800000 */
.L_x_2479:
        /* <DEDUP_REMOVED lines=21> */
.L_x_2488:
[----:B------:R-:W-:Y:S05]  /*0e30*/  BSYNC B1 ;  /* 0x0000000000017941 */ /* 0x000fea0003800000 */
.L_x_2487:
[----:B------:R-:W-:Y:S01]  /*0e40*/  LEA R3, R0, 0x37800000, 0x17 ;  /* 0x3780000000037811 */ /* 0x000fe200078eb8ff */
[----:B------:R-:W-:-:S05]  /*0e50*/  IMAD.SHL.U32 R0, R2, 0x200000, RZ ;  /* 0x0020000002007824 */ /* 0x000fca00078e00ff */
[----:B------:R-:W-:-:S07]  /*0e60*/  LOP3.LUT R0, R3, R0, R4, 0xfe, !PT ;  /* 0x0000000003007212 */ /* 0x000fce00078efe04 */
.L_x_2486:
[----:B------:R-:W-:Y:S05]  /*0e70*/  BSYNC B0 ;  /* 0x0000000000007941 */ /* 0x000fea0003800000 */
.L_x_2485:
[----:B------:R-:W-:-:S04]  /*0e80*/  F2FP.F16.F32.PACK_AB R0, RZ, R0 ;  /* 0x00000000ff00723e */ /* 0x000fc800000000ff */
[----:B------:R-:W-:Y:S01]  /*0e90*/  PRMT R19, R0, 0x7610, R19 ;  /* 0x0000761000137816 */ /* 0x000fe20000000013 */
[----:B------:R-:W-:Y:S06]  /*0ea0*/  BRA `(.L_x_2466) ;  /* 0x0000000000b47947 */ /* 0x000fec0003800000 */
.L_x_2478:
        /* <DEDUP_REMOVED lines=14> */
.L_x_2492:
[----:B------:R-:W-:Y:S05]  /*0f90*/  BSYNC B0 ;  /* 0x0000000000007941 */ /* 0x000fea0003800000 */
.L_x_2491:
[----:B------:R-:W-:-:S04]  /*0fa0*/  F2FP.F16.F32.PACK_AB R0, RZ, R0 ;  /* 0x00000000ff00723e */ /* 0x000fc800000000ff */
[----:B------:R-:W-:Y:S01]  /*0fb0*/  PRMT R19, R0, 0x7610, R19 ;  /* 0x0000761000137816 */ /* 0x000fe20000000013 */
[----:B------:R-:W-:Y:S06]  /*0fc0*/  BRA `(.L_x_2466) ;  /* 0x00000000006c7947 */ /* 0x000fec0003800000 */
.L_x_2465:
        /* <DEDUP_REMOVED lines=16> */
.L_x_2493:
[----:B------:R-:W-:Y:S01]  /*10d0*/  PRMT R19, RZ, 0x7610, R19 ;  /* 0x00007610ff137816 */ /* 0x000fe20000000013 */
[----:B------:R-:W-:Y:S06]  /*10e0*/  BRA `(.L_x_2466) ;  /* 0x0000000000247947 */ /* 0x000fec0003800000 */
.L_x_2490:
[----:B------:R-:W2:Y:S02]  /*10f0*/  LDG.E.64 R2, desc[UR36][R2.64] ;  /* 0x0000002402027981 */ /* 0x000ea4000c1e1b00 */
[----:B--2---:R-:W0:Y:S02]  /*1100*/  I2F.U64 R0, R2 ;  /* 0x0000000200007312 */ /* 0x004e240000301000 */
[----:B0-----:R-:W-:-:S04]  /*1110*/  F2FP.F16.F32.PACK_AB R0, RZ, R0 ;  /* 0x00000000ff00723e */ /* 0x001fc800000000ff */
[----:B------:R-:W-:Y:S01]  /*1120*/  PRMT R19, R0, 0x7610, R19 ;  /* 0x0000761000137816 */ /* 0x000fe20000000013 */
[----:B------:R-:W-:Y:S06]  /*1130*/  BRA `(.L_x_2466) ;  /* 0x0000000000107947 */ /* 0x000fec0003800000 */
.L_x_2489:
[----:B------:R-:W2:Y:S02]  /*1140*/  LDG.E R2, desc[UR36][R2.64] ;  /* 0x0000002402027981 */ /* 0x000ea4000c1e1900 */
[----:B--2---:R-:W-:-:S04]  /*1150*/  I2FP.F32.U32 R0, R2 ;  /* 0x0000000200007245 */ /* 0x004fc80000201000 */
[----:B------:R-:W-:-:S04]  /*1160*/  F2FP.F16.F32.PACK_AB R0, RZ, R0 ;  /* 0x00000000ff00723e */ /* 0x000fc800000000ff */
[----:B------:R-:W-:-:S07]  /*1170*/  PRMT R19, R0, 0x7610, R19 ;  /* 0x0000761000137816 */ /* 0x000fce0000000013 */
.L_x_2466:
[----:B01----:R-:W0:Y:S01]  /*1180*/  LDC.64 R2, c[0x0][0x228] ;  /* 0x00008a00ff027b82 */ /* 0x003e220000000a00 */
        /* <DEDUP_REMOVED lines=20> */
.L_x_2497:
[----:B------:R-:W2:Y:S02]  /*12d0*/  LDG.E.U8 R2, desc[UR36][R2.64] ;  /* 0x0000002402027981 */ /* 0x000ea4000c1e1100 */
[----:B--2---:R-:W-:-:S04]  /*12e0*/  I2FP.F32.U32 R0, R2 ;  /* 0x0000000200007245 */ /* 0x004fc80000201000 */
[----:B------:R-:W-:-:S04]  /*12f0*/  F2FP.F16.F32.PACK_AB R0, RZ, R0 ;  /* 0x00000000ff00723e */ /* 0x000fc800000000ff */
[----:B------:R-:W-:Y:S01]  /*1300*/  PRMT R18, R0, 0x7610, R18 ;  /* 0x0000761000127816 */ /* 0x000fe20000000012 */
[----:B------:R-:W-:Y:S06]  /*1310*/  BRA `(.L_x_2499) ;  /* 0x0000000c00bc7947 */ /* 0x000fec0003800000 */
.L_x_2496:
        /* <DEDUP_REMOVED lines=11> */
.L_x_2501:
[----:B------:R-:W2:Y:S02]  /*13d0*/  LDG.E R2, desc[UR36][R2.64] ;  /* 0x0000002402027981 */ /* 0x000ea4000c1e1900 */
[----:B--2---:R-:W-:-:S04]  /*13e0*/  I2FP.F32.S32 R0, R2 ;  /* 0x0000000200007245 */ /* 0x004fc80000201400 */
[----:B------:R-:W-:-:S04]  /*13f0*/  F2FP.F16.F32.PACK_AB R0, RZ, R0 ;  /* 0x00000000ff00723e */ /* 0x000fc800000000ff */
[----:B------:R-:W-:Y:S01]  /*1400*/  PRMT R18, R0, 0x7610, R18 ;  /* 0x0000761000127816 */ /* 0x000fe20000000012 */
[----:B------:R-:W-:Y:S06]  /*1410*/  BRA `(.L_x_2499) ;  /* 0x0000000c007c7947 */ /* 0x000fec0003800000 */
.L_x_2500:
[----:B------:R-:W2:Y:S02]  /*1420*/  LDG.E.U16 R2, desc[UR36][R2.64] ;  /* 0x0000002402027981 */ /* 0x000ea4000c1e1500 */
[----:B--2---:R-:W0:Y:S02]  /*1430*/  I2F.S16 R0, R2 ;  /* 0x0000000200007306 */ /* 0x004e240000101400 */
[----:B0-----:R-:W-:-:S04]  /*1440*/  F2FP.F16.F32.PACK_AB R0, RZ, R0 ;  /* 0x00000000ff00723e */ /* 0x001fc800000000ff */
[----:B------:R-:W-:Y:S01]  /*1450*/  PRMT R18, R0, 0x7610, R18 ;  /* 0x0000761000127816 */ /* 0x000fe20000000012 */
[----:B------:R-:W-:Y:S06]  /*1460*/  BRA `(.L_x_2499) ;  /* 0x0000000c00687947 */ /* 0x000fec0003800000 */
.L_x_2495:
        /* <DEDUP_REMOVED lines=9> */
.L_x_2503:
[----:B------:R1:W5:Y:S01]  /*1500*/  LDG.E.U16 R18, desc[UR36][R2.64] ;  /* 0x0000002402127981 */ /* 0x000362000c1e1500 */
[----:B------:R-:W-:Y:S05]  /*1510*/  BRA `(.L_x_2499) ;  /* 0x0000000c003c7947 */ /* 0x000fea0003800000 */
.L_x_2502:
        /* <DEDUP_REMOVED lines=9> */
.L_x_2505:
[----:B------:R0:W5:Y:S01]  /*15b0*/  LDG.E.U16 R18, desc[UR36][R2.64] ;  /* 0x0000002402127981 */ /* 0x000162000c1e1500 */
[----:B------:R-:W-:Y:S05]  /*15c0*/  BRA `(.L_x_2499) ;  /* 0x0000000c00107947 */ /* 0x000fea0003800000 */
.L_x_2504:
        /* <DEDUP_REMOVED lines=9> */
.L_x_2494:
        /* <DEDUP_REMOVED lines=14> */
.L_x_2508:
        /* <DEDUP_REMOVED lines=9> */
.L_x_2507:
        /* <DEDUP_REMOVED lines=28> */
.L_x_2510:
        /* <DEDUP_REMOVED lines=15> */
.L_x_2509:
[----:B------:R-:W2:Y:S02]  /*1a80*/  LDG.E.U16 R0, desc[UR36][R2.64] ;  /* 0x0000002402007981 */ /* 0x000ea4000c1e1500 */
[----:B--2---:R-:W-:-:S05]  /*1a90*/  IMAD.U32 R0, R0, 0x10000, RZ ;  /* 0x0001000000007824 */ /* 0x004fca00078e00ff */
[----:B------:R-:W-:-:S04]  /*1aa0*/  F2FP.F16.F32.PACK_AB R0, RZ, R0 ;  /* 0x00000000ff00723e */ /* 0x000fc800000000ff */
[----:B------:R-:W-:Y:S01]  /*1ab0*/  PRMT R18, R0, 0x7610, R18 ;  /* 0x0000761000127816 */ /* 0x000fe20000000012 */
[----:B------:R-:W-:Y:S06]  /*1ac0*/  BRA `(.L_x_2499) ;  /* 0x0000000400d07947 */ /* 0x000fec0003800000 */
.L_x_2506:
        /* <DEDUP_REMOVED lines=13> */
.L_x_2513:
        /* <DEDUP_REMOVED lines=21> */
.L_x_2517:
[----:B------:R-:W-:Y:S05]  /*1cf0*/  BSYNC B1 ;  /* 0x0000000000017941 */ /* 0x000fea0003800000 */
.L_x_2516:
[----:B------:R-:W-:Y:S01]  /*1d00*/  LEA R3, R0, 0x3b800000, 0x17 ;  /* 0x3b80000000037811 */ /* 0x000fe200078eb8ff */
[----:B------:R-:W-:-:S05]  /*1d10*/  IMAD.SHL.U32 R0, R2, 0x100000, RZ ;  /* 0x0010000002007824 */ /* 0x000fca00078e00ff */
[----:B------:R-:W-:-:S07]  /*1d20*/  LOP3.LUT R0, R3, R0, R4, 0xfe, !PT ;  /* 0x0000000003007212 */ /* 0x000fce00078efe04 */
.L_x_2515:
[----:B------:R-:W-:Y:S05]  /*1d30*/  BSYNC B0 ;  /* 0x0000000000007941 */ /* 0x000fea0003800000 */
.L_x_2514:
[----:B------:R-:W-:-:S04]  /*1d40*/  F2FP.F16.F32.PACK_AB R0, RZ, R0 ;  /* 0x00000000ff00723e */ /* 0x000fc800000000ff */
[----:B------:R-:W-:Y:S01]  /*1d50*/  PRMT R18, R0, 0x7610, R18 ;  /* 0x0000761000127816 */ /* 0x000fe20000000012 */
[----:B------:R-:W-:Y:S06]  /*1d60*/  BRA `(.L_x_2499) ;  /* 0x0000000400287947 */ /* 0x000fec0003800000 */
.L_x_2512:
        /* <DEDUP_REMOVED lines=21> */
.L_x_2521:
[----:B------:R-:W-:Y:S05]  /*1ec0*/  BSYNC B1 ;  /* 0x0000000000017941 */ /* 0x000fea0003800000 */
.L_x_2520:
[----:B------:R-:W-:Y:S01]  /*1ed0*/  LEA R3, R0, 0x37800000, 0x17 ;  /* 0x3780000000037811 */ /* 0x000fe200078eb8ff */
[----:B------:R-:W-:-:S05]  /*1ee0*/  IMAD.SHL.U32 R0, R2, 0x200000, RZ ;  /* 0x0020000002007824 */ /* 0x000fca00078e00ff */
[----:B------:R-:W-:-:S07]  /*1ef0*/  LOP3.LUT R0, R3, R0, R4, 0xfe, !PT ;  /* 0x0000000003007212 */ /* 0x000fce00078efe04 */
.L_x_2519:
[----:B------:R-:W-:Y:S05]  /*1f00*/  BSYNC B0 ;  /* 0x0000000000007941 */ /* 0x000fea0003800000 */
.L_x_2518:
[----:B------:R-:W-:-:S04]  /*1f10*/  F2FP.F16.F32.PACK_AB R0, RZ, R0 ;  /* 0x00000000ff00723e */ /* 0x000fc800000000ff */
[----:B------:R-:W-:Y:S01]  /*1f20*/  PRMT R18, R0, 0x7610, R18 ;  /* 0x0000761000127816 */ /* 0x000fe20000000012 */
[----:B------:R-:W-:Y:S06]  /*1f30*/  BRA `(.L_x_2499) ;  /* 0x0000000000b47947 */ /* 0x000fec0003800000 */
.L_x_2511:
        /* <DEDUP_REMOVED lines=14> */
.L_x_2525:
[----:B------:R-:W-:Y:S05]  /*2020*/  BSYNC B0 ;  /* 0x0000000000007941 */ /* 0x000fea0003800000 */
.L_x_2524:
[----:B------:R-:W-:-:S04]  /*2030*/  F2FP.F16.F32.PACK_AB R0, RZ, R0 ;  /* 0x00000000ff00723e */ /* 0x000fc800000000ff */
[----:B------:R-:W-:Y:S01]  /*2040*/  PRMT R18, R0, 0x7610, R18 ;  /* 0x0000761000127816 */ /* 0x000fe20000000012 */
[----:B------:R-:W-:Y:S06]  /*2050*/  BRA `(.L_x_2499) ;  /* 0x00000000006c7947 */ /* 0x000fec0003800000 */
.L_x_2498:
        /* <DEDUP_REMOVED lines=16> */
.L_x_2526:
[----:B------:R-:W-:Y:S01]  /*2160*/  PRMT R18, RZ, 0x7610, R18 ;  /* 0x00007610ff127816 */ /* 0x000fe20000000012 */
[----:B------:R-:W-:Y:S06]  /*2170*/  BRA `(.L_x_2499) ;  /* 0x0000000000247947 */ /* 0x000fec0003800000 */
.L_x_2523:
[----:B------:R-:W2:Y:S02]  /*2180*/  LDG.E.64 R2, desc[UR36][R2.64] ;  /* 0x0000002402027981 */ /* 0x000ea4000c1e1b00 */
[----:B--2---:R-:W0:Y:S02]  /*2190*/  I2F.U64 R0, R2 ;  /* 0x0000000200007312 */ /* 0x004e240000301000 */
[----:B0-----:R-:W-:-:S04]  /*21a0*/  F2FP.F16.F32.PACK_AB R0, RZ, R0 ;  /* 0x00000000ff00723e */ /* 0x001fc800000000ff */
[----:B------:R-:W-:Y:S01]  /*21b0*/  PRMT R18, R0, 0x7610, R18 ;  /* 0x0000761000127816 */ /* 0x000fe20000000012 */
[----:B------:R-:W-:Y:S06]  /*21c0*/  BRA `(.L_x_2499) ;  /* 0x0000000000107947 */ /* 0x000fec0003800000 */
.L_x_2522:
[----:B------:R-:W2:Y:S02]  /*21d0*/  LDG.E R2, desc[UR36][R2.64] ;  /* 0x0000002402027981 */ /* 0x000ea4000c1e1900 */
[----:B--2---:R-:W-:-:S04]  /*21e0*/  I2FP.F32.U32 R0, R2 ;  /* 0x0000000200007245 */ /* 0x004fc80000201000 */
[----:B------:R-:W-:-:S04]  /*21f0*/  F2FP.F16.F32.PACK_AB R0, RZ, R0 ;  /* 0x00000000ff00723e */ /* 0x000fc800000000ff */
[----:B------:R-:W-:-:S07]  /*2200*/  PRMT R18, R0, 0x7610, R18 ;  /* 0x0000761000127816 */ /* 0x000fce0000000012 */
.L_x_2499:
[----:B------:R-:W-:-:S07]  /*2210*/  VIADD R26, R26, 0x80 ;  /* 0x000000801a1a7836 */ /* 0x000fce0000000000 */
.L_x_2460:
[----:B------:R-:W-:Y:S05]  /*2220*/  BSYNC B6 ;  /* 0x0000000000067941 */ /* 0x000fea0003800000 */
.L_x_2459:
[----:B------:R-:W-:Y:S01]  /*2230*/  ISETP.GE.AND P0, PT, R26, R23, PT ;  /* 0x000000171a00720c */ /* 0x000fe20003f06270 */
[----:B------:R-:W-:Y:S01]  /*2240*/  BSSY B6, `(.L_x_2527) ;  /* 0x0000218000067945 */ /* 0x000fe20003800000 */
[----:B------:R-:W-:-:S11]  /*2250*/  PRMT R17, RZ, 0x7610, R17 ;  /* 0x00007610ff117816 */ /* 0x000fd60000000011 */
[----:B------:R-:W-:Y:S05]  /*2260*/  @P0 BRA `(.L_x_2528) ;  /* 0x0000002000540947 */ /* 0x000fea0003800000 */
[----:B01----:R-:W0:Y:S01]  /*2270*/  LDC.64 R2, c[0x0][0x220] ;  /* 0x00008800ff027b82 */ /* 0x003e220000000a00 */
        /* <DEDUP_REMOVED lines=21> */
.L_x_2532:
[----:B------:R-:W2:Y:S02]  /*23d0*/  LDG.E.U8 R2, desc[UR36][R2.64] ;  /* 0x0000002402027981 */ /* 0x000ea4000c1e1100 */
[----:B--2---:R-:W-:-:S04]  /*23e0*/  I2FP.F32.U32 R0, R2 ;  /* 0x0000000200007245 */ /* 0x004fc80000201000 */
[----:B------:R-:W-:-:S04]  /*23f0*/  F2FP.F16.F32.PACK_AB R0, RZ, R0 ;  /* 0x00000000ff00723e */ /* 0x000fc800000000ff */
[----:B------:R-:W-:Y:S01]  /*2400*/  PRMT R22, R0, 0x7610, R22 ;  /* 0x0000761000167816 */ /* 0x000fe20000000016 */
[----:B------:R-:W-:Y:S06]  /*2410*/  BRA `(.L_x_2534) ;  /* 0x0000000c00c07947 */ /* 0x000fec0003800000 */
.L_x_2531:
        /* <DEDUP_REMOVED lines=11> */
.L_x_2536:
[----:B------:R-:W2:Y:S02]  /*24d0*/  LDG.E R2, desc[UR36][R2.64] ;  /* 0x0000002402027981 */ /* 0x000ea4000c1e1900 */
[----:B--2---:R-:W-:-:S04]  /*24e0*/  I2FP.F32.S32 R0, R2 ;  /* 0x0000000200007245 */ /* 0x004fc80000201400 */
[----:B------:R-:W-:-:S04]  /*24f0*/  F2FP.F16.F32.PACK_AB R0, RZ, R0 ;  /* 0x00000000ff00723e */ /* 0x000fc800000000ff */
[----:B------:R-:W-:Y:S01]  /*2500*/  PRMT R22, R0, 0x7610, R22 ;  /* 0x0000761000167816 */ /* 0x000fe20000000016 */
[----:B------:R-:W-:Y:S06]  /*2510*/  BRA `(.L_x_2534) ;  /* 0x0000000c00807947 */ /* 0x000fec0003800000 */
.L_x_2535:
[----:B------:R-:W2:Y:S02]  /*2520*/  LDG.E.U16 R2, desc[UR36][R2.64] ;  /* 0x0000002402027981 */ /* 0x000ea4000c1e1500 */
[----:B--2---:R-:W0:Y:S02]  /*2530*/  I2F.S16 R0, R2 ;  /* 0x0000000200007306 */ /* 0x004e240000101400 */
[----:B0-----:R-:W-:-:S04]  /*2540*/  F2FP.F16.F32.PACK_AB R0, RZ, R0 ;  /* 0x00000000ff00723e */ /* 0x001fc800000000ff */
[----:B------:R-:W-:Y:S01]  /*2550*/  PRMT R22, R0, 0x7610, R22 ;  /* 0x0000761000167816 */ /* 0x000fe20000000016 */
[----:B------:R-:W-:Y:S06]  /*2560*/  BRA `(.L_x_2534) ;  /* 0x0000000c006c7947 */ /* 0x000fec0003800000 */
.L_x_2530:
        /* <DEDUP_REMOVED lines=9> */
.L_x_2538:
[----:B------:R1:W5:Y:S01]  /*2600*/  LDG.E.U16 R22, desc[UR36][R2.64] ;  /* 0x0000002402167981 */ /* 0x000362000c1e1500 */
[----:B------:R-:W-:Y:S05]  /*2610*/  BRA `(.L_x_2534) ;  /* 0x0000000c00407947 */ /* 0x000fea0003800000 */
.L_x_2537:
        /* <DEDUP_REMOVED lines=9> */
.L_x_2540:
[----:B------:R0:W5:Y:S01]  /*26b0*/  LDG.E.U16 R22, desc[UR36][R2.64] ;  /* 0x0000002402167981 */ /* 0x000162000c1e1500 */
[----:B------:R-:W-:Y:S05]  /*26c0*/  BRA `(.L_x_2534) ;  /* 0x0000000c00147947 */ /* 0x000fea0003800000 */
.L_x_2539:
        /* <DEDUP_REMOVED lines=9> */
.L_x_2529:
        /* <DEDUP_REMOVED lines=14> */
.L_x_2543:
        /* <DEDUP_REMOVED lines=9> */
.L_x_2542:
        /* <DEDUP_REMOVED lines=28> */
.L_x_2545:
[----:B------:R-:W2:Y:S02]  /*2a90*/  LDG.E.U8 R3, desc[UR36][R2.64] ;  /* 0x0000002402037981 */ /* 0x000ea4000c1e1100 */
[----:B--2---:R-:W-:-:S05]  /*2aa0*/  IMAD.SHL.U32 R0, R3, 0x2000000, RZ ;  /* 0x0200000003007824 */ /* 0x004fca00078e00ff */
[----:B------:R-:W-:-:S13]  /*2ab0*/  ISETP.GE.U32.AND P0, PT, R0, 0x8000000, PT ;  /* 0x080000000000780c */ /* 0x000fda0003f06070 */
[C---:B------:R-:W-:Y:S02]  /*2ac0*/  @P0 IMAD.SHL.U32 R4, R3.reuse, 0x200000, RZ ;  /* 0x0020000003040824 */ /* 0x040fe400078e00ff */
[C---:B------:R-:W-:Y:S02]  /*2ad0*/  @!P0 IMAD.SHL.U32 R0, R3.reuse, 0x100, RZ ;  /* 0x0000010003008824 */ /* 0x040fe400078e00ff */
[----:B------:R-:W-:Y:S01]  /*2ae0*/  IMAD.SHL.U32 R3, R3, 0x1000000, RZ ;  /* 0x0100000003037824 */ /* 0x000fe200078e00ff */
[----:B------:R-:W-:Y:S02]  /*2af0*/  @P0 LOP3.LUT R4, R4, 0xfe00000, RZ, 0xc0, !PT ;  /* 0x0fe0000004040812 */ /* 0x000fe400078ec0ff */
        /* <DEDUP_REMOVED lines=9> */
.L_x_2544:
[----:B------:R-:W2:Y:S02]  /*2b90*/  LDG.E.U16 R0, desc[UR36][R2.64] ;  /* 0x0000002402007981 */ /* 0x000ea4000c1e1500 */
[----:B--2---:R-:W-:-:S05]  /*2ba0*/  IMAD.U32 R0, R0, 0x10000, RZ ;  /* 0x0001000000007824 */ /* 0x004fca00078e00ff */
[----:B------:R-:W-:-:S04]  /*2bb0*/  F2FP.F16.F32.PACK_AB R0, RZ, R0 ;  /* 0x00000000ff00723e */ /* 0x000fc800000000ff */
[----:B------:R-:W-:Y:S01]  /*2bc0*/  PRMT R22, R0, 0x7610, R22 ;  /* 0x0000761000167816 */ /* 0x000fe20000000016 */
[----:B------:R-:W-:Y:S06]  /*2bd0*/  BRA `(.L_x_2534) ;  /* 0x0000000400d07947 */ /* 0x000fec0003800000 */
.L_x_2541:
        /* <DEDUP_REMOVED lines=13> */
.L_x_2548:
        /* <DEDUP_REMOVED lines=21> */
.L_x_2552:
[----:B------:R-:W-:Y:S05]  /*2e00*/  BSYNC B1 ;  /* 0x0000000000017941 */ /* 0x000fea0003800000 */
.L_x_2551:
[----:B------:R-:W-:Y:S01]  /*2e10*/  LEA R3, R0, 0x3b800000, 0x17 ;  /* 0x3b80000000037811 */ /* 0x000fe200078eb8ff */
[----:B------:R-:W-:-:S05]  /*2e20*/  IMAD.SHL.U32 R0, R2, 0x100000, RZ ;  /* 0x0010000002007824 */ /* 0x000fca00078e00ff */
[----:B------:R-:W-:-:S07]  /*2e30*/  LOP3.LUT R0, R3, R0, R4, 0xfe, !PT ;  /* 0x0000000003007212 */ /* 0x000fce00078efe04 */
.L_x_2550:
[----:B------:R-:W-:Y:S05]  /*2e40*/  BSYNC B0 ;  /* 0x0000000000007941 */ /* 0x000fea0003800000 */
.L_x_2549:
[----:B------:R-:W-:-:S04]  /*2e50*/  F2FP.F16.F32.PACK_AB R0, RZ, R0 ;  /* 0x00000000ff00723e */ /* 0x000fc800000000ff */
[----:B------:R-:W-:Y:S01]  /*2e60*/  PRMT R22, R0, 0x7610, R22 ;  /* 0x0000761000167816 */ /* 0x000fe20000000016 */
[----:B------:R-:W-:Y:S06]  /*2e70*/  BRA `(.L_x_2534) ;  /* 0x0000000400287947 */ /* 0x000fec0003800000 */
.L_x_2547:
        /* <DEDUP_REMOVED lines=21> */
.L_x_2556:
[----:B------:R-:W-:Y:S05]  /*2fd0*/  BSYNC B1 ;  /* 0x0000000000017941 */ /* 0x000fea0003800000 */
.L_x_2555:
[----:B------:R-:W-:Y:S01]  /*2fe0*/  LEA R3, R0, 0x37800000, 0x17 ;  /* 0x3780000000037811 */ /* 0x000fe200078eb8ff */
[----:B------:R-:W-:-:S05]  /*2ff0*/  IMAD.SHL.U32 R0, R2, 0x200000, RZ ;  /* 0x0020000002007824 */ /* 0x000fca00078e00ff */
[----:B------:R-:W-:-:S07]  /*3000*/  LOP3.LUT R0, R3, R0, R4, 0xfe, !PT ;  /* 0x0000000003007212 */ /* 0x000fce00078efe04 */
.L_x_2554:
[----:B------:R-:W-:Y:S05]  /*3010*/  BSYNC B0 ;  /* 0x0000000000007941 */ /* 0x000fea0003800000 */
.L_x_2553:
[----:B------:R-:W-:-:S04]  /*3020*/  F2FP.F16.F32.PACK_AB R0, RZ, R0 ;  /* 0x00000000ff00723e */ /* 0x000fc800000000ff */
[----:B------:R-:W-:Y:S01]  /*3030*/  PRMT R22, R0, 0x7610, R22 ;  /* 0x0000761000167816 */ /* 0x000fe20000000016 */
[----:B------:R-:W-:Y:S06]  /*3040*/  BRA `(.L_x_2534) ;  /* 0x0000000000b47947 */ /* 0x000fec0003800000 */
.L_x_2546:
        /* <DEDUP_REMOVED lines=14> */
.L_x_2560:
[----:B------:R-:W-:Y:S05]  /*3130*/  BSYNC B0 ;  /* 0x0000000000007941 */ /* 0x000fea0003800000 */
.L_x_2559:
[----:B------:R-:W-:-:S04]  /*3140*/  F2FP.F16.F32.PACK_AB R0, RZ, R0 ;  /* 0x00000000ff00723e */ /* 0x000fc800000000ff */
[----:B------:R-:W-:Y:S01]  /*3150*/  PRMT R22, R0, 0x7610, R22 ;  /* 0x0000761000167816 */ /* 0x000fe20000000016 */
[----:B------:R-:W-:Y:S06]  /*3160*/  BRA `(.L_x_2534) ;  /* 0x00000000006c7947 */ /* 0x000fec0003800000 */
.L_x_2533:
        /* <DEDUP_REMOVED lines=16> */
.L_x_2561:
[----:B------:R-:W-:Y:S01]  /*3270*/  PRMT R22, RZ, 0x7610, R22 ;  /* 0x00007610ff167816 */ /* 0x000fe20000000016 */
[----:B------:R-:W-:Y:S06]  /*3280*/  BRA `(.L_x_2534) ;  /* 0x0000000000247947 */ /* 0x000fec0003800000 */
.L_x_2558:
[----:B------:R-:W2:Y:S02]  /*3290*/  LDG.E.64 R2, desc[UR36][R2.64] ;  /* 0x0000002402027981 */ /* 0x000ea4000c1e1b00 */
[----:B--2---:R-:W0:Y:S02]  /*32a0*/  I2F.U64 R0, R2 ;  /* 0x0000000200007312 */ /* 0x004e240000301000 */
[----:B0-----:R-:W-:-:S04]  /*32b0*/  F2FP.F16.F32.PACK_AB R0, RZ, R0 ;  /* 0x00000000ff00723e */ /* 0x001fc800000000ff */
[----:B------:R-:W-:Y:S01]  /*32c0*/  PRMT R22, R0, 0x7610, R22 ;  /* 0x0000761000167816 */ /* 0x000fe20000000016 */
[----:B------:R-:W-:Y:S06]  /*32d0*/  BRA `(.L_x_2534) ;  /* 0x0000000000107947 */ /* 0x000fec0003800000 */
.L_x_2557:
[----:B------:R-:W2:Y:S02]  /*32e0*/  LDG.E R2, desc[UR36][R2.64] ;  /* 0x0000002402027981 */ /* 0x000ea4000c1e1900 */
[----:B--2---:R-:W-:-:S04]  /*32f0*/  I2FP.F32.U32 R0, R2 ;  /* 0x0000000200007245 */ /* 0x004fc80000201000 */
[----:B------:R-:W-:-:S04]  /*3300*/  F2FP.F16.F32.PACK_AB R0, RZ, R0 ;  /* 0x00000000ff00723e */ /* 0x000fc800000000ff */
[----:B------:R-:W-:-:S07]  /*3310*/  PRMT R22, R0, 0x7610, R22 ;  /* 0x0000761000167816 */ /* 0x000fce0000000016 */
.L_x_2534:
        /* <DEDUP_REMOVED lines=21> */
.L_x_2565:
[----:B------:R-:W2:Y:S02]  /*3470*/  LDG.E.U8 R2, desc[UR36][R2.64] ;  /* 0x0000002402027981 */ /* 0x000ea4000c1e1100 */
[----:B--2---:R-:W-:-:S04]  /*3480*/  I2FP.F32.U32 R0, R2 ;  /* 0x0000000200007245 */ /* 0x004fc80000201000 */
[----:B------:R-:W-:-:S04]  /*3490*/  F2FP.F16.F32.PACK_AB R0, RZ, R0 ;  /* 0x00000000ff00723e */ /* 0x000fc800000000ff */
[----:B------:R-:W-:Y:S01]  /*34a0*/  PRMT R17, R0, 0x7610, R17 ;  /* 0x0000761000117816 */ /* 0x000fe20000000011 */
[----:B------:R-:W-:Y:S06]  /*34b0*/  BRA `(.L_x_2567) ;  /* 0x0000000c00bc7947 */ /* 0x000fec0003800000 */
.L_x_2564:
        /* <DEDUP_REMOVED lines=11> */
.L_x_2569:
[----:B------:R-:W2:Y:S02]  /*3570*/  LDG.E R2, desc[UR36][R2.64] ;  /* 0x0000002402027981 */ /* 0x000ea4000c1e1900 */
[----:B--2---:R-:W-:-:S04]  /*3580*/  I2FP.F32.S32 R0, R2 ;  /* 0x0000000200007245 */ /* 0x004fc80000201400 */
[----:B------:R-:W-:-:S04]  /*3590*/  F2FP.F16.F32.PACK_AB R0, RZ, R0 ;  /* 0x00000000ff00723e */ /* 0x000fc800000000ff */
[----:B------:R-:W-:Y:S01]  /*35a0*/  PRMT R17, R0, 0x7610, R17 ;  /* 0x0000761000117816 */ /* 0x000fe20000000011 */
[----:B------:R-:W-:Y:S06]  /*35b0*/  BRA `(.L_x_2567) ;  /* 0x0000000c007c7947 */ /* 0x000fec0003800000 */
.L_x_2568:
[----:B------:R-:W2:Y:S02]  /*35c0*/  LDG.E.U16 R2, desc[UR36][R2.64] ;  /* 0x0000002402027981 */ /* 0x000ea4000c1e1500 */
[----:B--2---:R-:W0:Y:S02]  /*35d0*/  I2F.S16 R0, R2 ;  /* 0x0000000200007306 */ /* 0x004e240000101400 */
[----:B0-----:R-:W-:-:S04]  /*35e0*/  F2FP.F16.F32.PACK_AB R0, RZ, R0 ;  /* 0x00000000ff00723e */ /* 0x001fc800000000ff */
[----:B------:R-:W-:Y:S01]  /*35f0*/  PRMT R17, R0, 0x7610, R17 ;  /* 0x0000761000117816 */ /* 0x000fe20000000011 */
[----:B------:R-:W-:Y:S06]  /*3600*/  BRA `(.L_x_2567) ;  /* 0x0000000c00687947 */ /* 0x000fec0003800000 */
.L_x_2563:
        /* <DEDUP_REMOVED lines=9> */
.L_x_2571:
[----:B------:R1:W5:Y:S01]  /*36a0*/  LDG.E.U16 R17, desc[UR36][R2.64] ;  /* 0x0000002402117981 */ /* 0x000362000c1e1500 */
[----:B------:R-:W-:Y:S05]  /*36b0*/  BRA `(.L_x_2567) ;  /* 0x0000000c003c7947 */ /* 0x000fea0003800000 */
.L_x_2570:
        /* <DEDUP_REMOVED lines=9> */
.L_x_2573:
[----:B------:R0:W5:Y:S01]  /*3750*/  LDG.E.U16 R17, desc[UR36][R2.64] ;  /* 0x0000002402117981 */ /* 0x000162000c1e1500 */
[----:B------:R-:W-:Y:S05]  /*3760*/  BRA `(.L_x_2567) ;  /* 0x0000000c00107947 */ /* 0x000fea0003800000 */
.L_x_2572:
        /* <DEDUP_REMOVED lines=9> */
.L_x_2562:
        /* <DEDUP_REMOVED lines=14> */
.L_x_2576:
        /* <DEDUP_REMOVED lines=9> */
.L_x_2575:
        /* <DEDUP_REMOVED lines=28> */
.L_x_2578:
        /* <DEDUP_REMOVED lines=15> */
.L_x_2577:
[----:B------:R-:W2:Y:S02]  /*3c20*/  LDG.E.U16 R0, desc[UR36][R2.64] ;  /* 0x0000002402007981 */ /* 0x000ea4000c1e1500 */
[----:B--2---:R-:W-:-:S05]  /*3c30*/  IMAD.U32 R0, R0, 0x10000, RZ ;  /* 0x0001000000007824 */ /* 0x004fca00078e00ff */
[----:B------:R-:W-:-:S04]  /*3c40*/  F2FP.F16.F32.PACK_AB R0, RZ, R0 ;  /* 0x00000000ff00723e */ /* 0x000fc800000000ff */
[----:B------:R-:W-:Y:S01]  /*3c50*/  PRMT R17, R0, 0x7610, R17 ;  /* 0x0000761000117816 */ /* 0x000fe20000000011 */
[----:B------:R-:W-:Y:S06]  /*3c60*/  BRA `(.L_x_2567) ;  /* 0x0000000400d07947 */ /* 0x000fec0003800000 */
.L_x_2574:
        /* <DEDUP_REMOVED lines=13> */
.L_x_2581:
        /* <DEDUP_REMOVED lines=21> */
.L_x_2585:
[----:B------:R-:W-:Y:S05]  /*3e90*/  BSYNC B1 ;  /* 0x0000000000017941 */ /* 0x000fea0003800000 */
.L_x_2584:
[----:B------:R-:W-:Y:S01]  /*3ea0*/  LEA R3, R0, 0x3b800000, 0x17 ;  /* 0x3b80000000037811 */ /* 0x000fe200078eb8ff */
[----:B------:R-:W-:-:S05]  /*3eb0*/  IMAD.SHL.U32 R0, R2, 0x100000, RZ ;  /* 0x0010000002007824 */ /* 0x000fca00078e00ff */
[----:B------:R-:W-:-:S07]  /*3ec0*/  LOP3.LUT R0, R3, R0, R4, 0xfe, !PT ;  /* 0x0000000003007212 */ /* 0x000fce00078efe04 */
.L_x_2583:
[----:B------:R-:W-:Y:S05]  /*3ed0*/  BSYNC B0 ;  /* 0x0000000000007941 */ /* 0x000fea0003800000 */
.L_x_2582:
[----:B------:R-:W-:-:S04]  /*3ee0*/  F2FP.F16.F32.PACK_AB R0, RZ, R0 ;  /* 0x00000000ff00723e */ /* 0x000fc800000000ff */
[----:B------:R-:W-:Y:S01]  /*3ef0*/  PRMT R17, R0, 0x7610, R17 ;  /* 0x0000761000117816 */ /* 0x000fe20000000011 */
[----:B------:R-:W-:Y:S06]  /*3f00*/  BRA `(.L_x_2567) ;  /* 0x0000000400287947 */ /* 0x000fec0003800000 */
.L_x_2580:
        /* <DEDUP_REMOVED lines=21> */
.L_x_2589:
[----:B------:R-:W-:Y:S05]  /*4060*/  BSYNC B1 ;  /* 0x0000000000017941 */ /* 0x000fea0003800000 */
.L_x_2588:
[----:B------:R-:W-:Y:S01]  /*4070*/  LEA R3, R0, 0x37800000, 0x17 ;  /* 0x3780000000037811 */ /* 0x000fe200078eb8ff */
[----:B------:R-:W-:-:S05]  /*4080*/  IMAD.SHL.U32 R0, R2, 0x200000, RZ ;  /* 0x0020000002007824 */ /* 0x000fca00078e00ff */
[----:B------:R-:W-:-:S07]  /*4090*/  LOP3.LUT R0, R3, R0, R4, 0xfe, !PT ;  /* 0x0000000003007212 */ /* 0x000fce00078efe04 */
.L_x_2587:
[----:B------:R-:W-:Y:S05]  /*40a0*/  BSYNC B0 ;  /* 0x0000000000007941 */ /* 0x000fea0003800000 */
.L_x_2586:
[----:B------:R-:W-:-:S04]  /*40b0*/  F2FP.F16.F32.PACK_AB R0, RZ, R0 ;  /* 0x00000000ff00723e */ /* 0x000fc800000000ff */
[----:B------:R-:W-:Y:S01]  /*40c0*/  PRMT R17, R0, 0x7610, R17 ;  /* 0x0000761000117816 */ /* 0x000fe20000000011 */
[----:B------:R-:W-:Y:S06]  /*40d0*/  BRA `(.L_x_2567) ;  /* 0x0000000000b47947 */ /* 0x000fec0003800000 */
.L_x_2579:
        /* <DEDUP_REMOVED lines=14> */
.L_x_2593:
[----:B------:R-:W-:Y:S05]  /*41c0*/  BSYNC B0 ;  /* 0x0000000000007941 */ /* 0x000fea0003800000 */
.L_x_2592:
[----:B------:R-:W-:-:S04]  /*41d0*/  F2FP.F16.F32.PACK_AB R0, RZ, R0 ;  /* 0x00000000ff00723e */ /* 0x000fc800000000ff */
[----:B------:R-:W-:Y:S01]  /*41e0*/  PRMT R17, R0, 0x7610, R17 ;  /* 0x0000761000117816 */ /* 0x000fe20000000011 */
[----:B------:R-:W-:Y:S06]  /*41f0*/  BRA `(.L_x_2567) ;  /* 0x00000000006c7947 */ /* 0x000fec0003800000 */
.L_x_2566:
        /* <DEDUP_REMOVED lines=16> */
.L_x_2594:
[----:B------:R-:W-:Y:S01]  /*4300*/  PRMT R17, RZ, 0x7610, R17 ;  /* 0x00007610ff117816 */ /* 0x000fe20000000011 */
[----:B------:R-:W-:Y:S06]  /*4310*/  BRA `(.L_x_2567) ;  /* 0x0000000000247947 */ /* 0x000fec0003800000 */
.L_x_2591:
[----:B------:R-:W2:Y:S02]  /*4320*/  LDG.E.64 R2, desc[UR36][R2.64] ;  /* 0x0000002402027981 */ /* 0x000ea4000c1e1b00 */
[----:B--2---:R-:W0:Y:S02]  /*4330*/  I2F.U64 R0, R2 ;  /* 0x0000000200007312 */ /* 0x004e240000301000 */
[----:B0-----:R-:W-:-:S04]  /*4340*/  F2FP.F16.F32.PACK_AB R0, RZ, R0 ;  /* 0x00000000ff00723e */ /* 0x001fc800000000ff */
[----:B------:R-:W-:Y:S01]  /*4350*/  PRMT R17, R0, 0x7610, R17 ;  /* 0x0000761000117816 */ /* 0x000fe20000000011 */
[----:B------:R-:W-:Y:S06]  /*4360*/  BRA `(.L_x_2567) ;  /* 0x0000000000107947 */ /* 0x000fec0003800000 */
.L_x_2590:
[----:B------:R-:W2:Y:S02]  /*4370*/  LDG.E R2, desc[UR36][R2.64] ;  /* 0x0000002402027981 */ /* 0x000ea4000c1e1900 */
[----:B--2---:R-:W-:-:S04]  /*4380*/  I2FP.F32.U32 R0, R2 ;  /* 0x0000000200007245 */ /* 0x004fc80000201000 */
[----:B------:R-:W-:-:S04]  /*4390*/  F2FP.F16.F32.PACK_AB R0, RZ, R0 ;  /* 0x00000000ff00723e */ /* 0x000fc800000000ff */
[----:B------:R-:W-:-:S07]  /*43a0*/  PRMT R17, R0, 0x7610, R17 ;  /* 0x0000761000117816 */ /* 0x000fce0000000011 */
.L_x_2567:
[----:B------:R-:W-:-:S07]  /*43b0*/  VIADD R26, R26, 0x80 ;  /* 0x000000801a1a7836 */ /* 0x000fce0000000000 */
.L_x_2528:
[----:B------:R-:W-:Y:S05]  /*43c0*/  BSYNC B6 ;  /* 0x0000000000067941 */ /* 0x000fea0003800000 */
.L_x_2527:
[----:B------:R-:W-:Y:S01]  /*43d0*/  ISETP.GE.AND P0, PT, R26, R23, PT ;  /* 0x000000171a00720c */ /* 0x000fe20003f06270 */
[----:B------:R-:W-:Y:S01]  /*43e0*/  BSSY B6, `(.L_x_2595) ;  /* 0x0000219000067945 */ /* 0x000fe20003800000 */
[----:B------:R-:W-:Y:S02]  /*43f0*/  PRMT R16, RZ, 0x7610, R16 ;  /* 0x00007610ff107816 */ /* 0x000fe40000000010 */
[----:B01----:R-:W-:Y:S02]  /*4400*/  PRMT R2, RZ, 0x7610, R2 ;  /* 0x00007610ff027816 */ /* 0x003fe40000000002 */
[----:B------:R-:W-:-:S07]  /*4410*/  PRMT R27, RZ, 0x7610, R27 ;  /* 0x00007610ff1b7816 */ /* 0x000fce000000001b */
[----:B------:R-:W-:Y:S05]  /*4420*/  @P0 BRA `(.L_x_2596) ;  /* 0x0000002000500947 */ /* 0x000fea0003800000 */
        /* <DEDUP_REMOVED lines=22> */
.L_x_2600:
[----:B------:R-:W2:Y:S02]  /*4590*/  LDG.E.U8 R4, desc[UR36][R4.64] ;  /* 0x0000002404047981 */ /* 0x000ea4000c1e1100 */
[----:B--2---:R-:W-:-:S04]  /*45a0*/  I2FP.F32.U32 R0, R4 ;  /* 0x0000000400007245 */ /* 0x004fc80000201000 */
[----:B------:R-:W-:-:S04]  /*45b0*/  F2FP.F16.F32.PACK_AB R0, RZ, R0 ;  /* 0x00000000ff00723e */ /* 0x000fc800000000ff */
[----:B------:R-:W-:Y:S01]  /*45c0*/  PRMT R2, R0, 0x7610, R2 ;  /* 0x0000761000027816 */ /* 0x000fe20000000002 */
[----:B------:R-:W-:Y:S06]  /*45d0*/  BRA `(.L_x_2602) ;  /* 0x0000000c00b87947 */ /* 0x000fec0003800000 */
.L_x_2599:
        /* <DEDUP_REMOVED lines=11> */
.L_x_2604:
[----:B------:R-:W2:Y:S02]  /*4690*/  LDG.E R4, desc[UR36][R4.64] ;  /* 0x0000002404047981 */ /* 0x000ea4000c1e1900 */
[----:B--2---:R-:W-:-:S04]  /*46a0*/  I2FP.F32.S32 R0, R4 ;  /* 0x0000000400007245 */ /* 0x004fc80000201400 */
[----:B------:R-:W-:-:S04]  /*46b0*/  F2FP.F16.F32.PACK_AB R0, RZ, R0 ;  /* 0x00000000ff00723e */ /* 0x000fc800000000ff */
[----:B------:R-:W-:Y:S01]  /*46c0*/  PRMT R2, R0, 0x7610, R2 ;  /* 0x0000761000027816 */ /* 0x000fe20000000002 */
[----:B------:R-:W-:Y:S06]  /*46d0*/  BRA `(.L_x_2602) ;  /* 0x0000000c00787947 */ /* 0x000fec0003800000 */
.L_x_2603:
[----:B------:R-:W2:Y:S02]  /*46e0*/  LDG.E.U16 R4, desc[UR36][R4.64] ;  /* 0x0000002404047981 */ /* 0x000ea4000c1e1500 */
[----:B--2---:R-:W0:Y:S02]  /*46f0*/  I2F.S16 R0, R4 ;  /* 0x0000000400007306 */ /* 0x004e240000101400 */
[----:B0-----:R-:W-:-:S04]  /*4700*/  F2FP.F16.F32.PACK_AB R0, RZ, R0 ;  /* 0x00000000ff00723e */ /* 0x001fc800000000ff */
[----:B------:R-:W-:Y:S01]  /*4710*/  PRMT R2, R0, 0x7610, R2 ;  /* 0x0000761000027816 */ /* 0x000fe20000000002 */
[----:B------:R-:W-:Y:S06]  /*4720*/  BRA `(.L_x_2602) ;  /* 0x0000000c00647947 */ /* 0x000fec0003800000 */
.L_x_2598:
        /* <DEDUP_REMOVED lines=9> */
.L_x_2606:
[----:B------:R1:W5:Y:S01]  /*47c0*/  LDG.E.U16 R2, desc[UR36][R4.64] ;  /* 0x0000002404027981 */ /* 0x000362000c1e1500 */
[----:B------:R-:W-:Y:S05]  /*47d0*/  BRA `(.L_x_2602) ;  /* 0x0000000c00387947 */ /* 0x000fea0003800000 */
.L_x_2605:
        /* <DEDUP_REMOVED lines=9> */
.L_x_2608:
[----:B------:R0:W5:Y:S01]  /*4870*/  LDG.E.U16 R2, desc[UR36][R4.64] ;  /* 0x0000002404027981 */ /* 0x000162000c1e1500 */
[----:B------:R-:W-:Y:S05]  /*4880*/  BRA `(.L_x_2602) ;  /* 0x0000000c000c7947 */ /* 0x000fea0003800000 */
.L_x_2607:
        /* <DEDUP_REMOVED lines=9> */
.L_x_2597:
        /* <DEDUP_REMOVED lines=14> */
.L_x_2611:
        /* <DEDUP_REMOVED lines=9> */
.L_x_2610:
        /* <DEDUP_REMOVED lines=11> */
[----:B------:R-:W-:-:S05]  /*4b40*/  VIADD R6, R2, 0x1000000 ;  /* 0x0100000002067836 */ /* 0x000fca0000000000 */
[----:B------:R-:W-:Y:S02]  /*4b50*/  SHF.R.S32.HI R6, RZ, 0x8, R6 ;  /* 0x00000008ff067819 */ /* 0x000fe40000011406 */
[----:B0-----:R-:W-:-:S04]  /*4b60*/  IADD3 R3, -R3, 0x1f, RZ ;  /* 0x0000001f03037810 */ /* 0x001fc80007ffe1ff */
[C---:B------:R-:W-:Y:S01]  /*4b70*/  ISETP.GT.U32.AND P0, PT, R3.reuse, 0x4, PT ;  /* 0x000000040300780c */ /* 0x040fe20003f04070 */
[----:B------:R-:W-:-:S05]  /*4b80*/  VIADD R3, R3, 0xfffffffc ;  /* 0xfffffffc03037836 */ /* 0x000fca0000000000 */
[----:B------:R-:W-:-:S04]  /*4b90*/  SEL R3, R3, RZ, P0 ;  /* 0x000000ff03037207 */ /* 0x000fc80000000000 */
[C---:B------:R-:W-:Y:S01]  /*4ba0*/  SHF.L.U32 R4, R2.reuse, R3, RZ ;  /* 0x0000000302047219 */ /* 0x040fe200000006ff */
[----:B------:R-:W-:Y:S02]  /*4bb0*/  IMAD R7, R3, R8, 0x3c000000 ;  /* 0x3c00000003077424 */ /* 0x000fe400078e0208 */
[----:B------:R-:W-:-:S03]  /*4bc0*/  VIADD R3, R2, 0xffffffff ;  /* 0xffffffff02037836 */ /* 0x000fc60000000000 */
[----:B------:R-:W-:Y:S02]  /*4bd0*/  LEA.HI R7, R4, R7, RZ, 0x1c ;  /* 0x0000000704077211 */ /* 0x000fe400078fe0ff */
[----:B------:R-:W-:Y:S02]  /*4be0*/  SHF.R.S32.HI R3, RZ, 0x1f, R3 ;  /* 0x0000001fff037819 */ /* 0x000fe40000011403 */
[----:B------:R-:W-:-:S04]  /*4bf0*/  LOP3.LUT R6, R7, 0x7f800000, R6, 0xf8, !PT ;  /* 0x7f80000007067812 */ /* 0x000fc800078ef806 */
[----:B------:R-:W-:-:S04]  /*4c00*/  LOP3.LUT R3, R6, R3, RZ, 0x30, !PT ;  /* 0x0000000306037212 */ /* 0x000fc800078e30ff */
[----:B------:R-:W-:-:S04]  /*4c10*/  LOP3.LUT R3, R3, 0x80000000, R0, 0xf8, !PT ;  /* 0x8000000003037812 */ /* 0x000fc800078ef800 */
[----:B------:R-:W-:-:S04]  /*4c20*/  F2FP.F16.F32.PACK_AB R3, RZ, R3 ;  /* 0x00000003ff03723e */ /* 0x000fc800000000ff */
[----:B------:R-:W-:Y:S01]  /*4c30*/  PRMT R2, R3, 0x7610, R2 ;  /* 0x0000761003027816 */ /* 0x000fe20000000002 */
[----:B------:R-:W-:Y:S06]  /*4c40*/  BRA `(.L_x_2602) ;  /* 0x00000008001c7947 */ /* 0x000fec0003800000 */
.L_x_2613:
[----:B------:R-:W2:Y:S02]  /*4c50*/  LDG.E.U8 R3, desc[UR36][R4.64] ;  /* 0x0000002404037981 */ /* 0x000ea4000c1e1100 */
[----:B--2---:R-:W-:-:S05]  /*4c60*/  IMAD.SHL.U32 R0, R3, 0x2000000, RZ ;  /* 0x0200000003007824 */ /* 0x004fca00078e00ff */
[----:B------:R-:W-:-:S13]  /*4c70*/  ISETP.GE.U32.AND P0, PT, R0, 0x8000000, PT ;  /* 0x080000000000780c */ /* 0x000fda0003f06070 */
[C---:B------:R-:W-:Y:S02]  /*4c80*/  @!P0 IMAD.SHL.U32 R0, R3.reuse, 0x100, RZ ;  /* 0x0000010003008824 */ /* 0x040fe400078e00ff */
[C---:B------:R-:W-:Y:S02]  /*4c90*/  @P0 IMAD.SHL.U32 R2, R3.reuse, 0x200000, RZ ;  /* 0x0020000003020824 */ /* 0x040fe400078e00ff */
[----:B------:R-:W-:Y:S01]  /*4ca0*/  IMAD.SHL.U32 R3, R3, 0x1000000, RZ ;  /* 0x0100000003037824 */ /* 0x000fe200078e00ff */
[----:B------:R-:W-:Y:S02]  /*4cb0*/  @!P0 LOP3.LUT R0, R0, 0x7f00, RZ, 0xc0, !PT ;  /* 0x00007f0000008812 */ /* 0x000fe400078ec0ff */
[----:B------:R-:W-:Y:S02]  /*4cc0*/  @P0 LOP3.LUT R2, R2, 0x70000000, RZ, 0xfc, !PT ;  /* 0x7000000002020812 */ /* 0x000fe400078efcff */
[----:B------:R-:W-:-:S03]  /*4cd0*/  @!P0 LOP3.LUT R0, R0, 0x3f000000, RZ, 0xfc, !PT ;  /* 0x3f00000000008812 */ /* 0x000fc600078efcff */
[----:B------:R-:W-:Y:S02]  /*4ce0*/  @P0 FMUL.FTZ R2, R2, 1.9259299443872358531e-34 ;  /* 0x0780000002020820 */ /* 0x000fe40000410000 */
[----:B------:R-:W-:-:S05]  /*4cf0*/  @!P0 FADD.FTZ R2, R0, -0.5 ;  /* 0xbf00000000028421 */ /* 0x000fca0000010000 */
[----:B------:R-:W-:-:S04]  /*4d00*/  LOP3.LUT R2, R2, 0x80000000, R3, 0xf8, !PT ;  /* 0x8000000002027812 */ /* 0x000fc800078ef803 */
[----:B------:R-:W-:Y:S01]  /*4d10*/  F2FP.F16.F32.PACK_AB R2, RZ, R2 ;  /* 0x00000002ff02723e */ /* 0x000fe200000000ff */
[----:B------:R-:W-:Y:S06]  /*4d20*/  BRA `(.L_x_2602) ;  /* 0x0000000400e47947 */ /* 0x000fec0003800000 */
.L_x_2612:
[----:B------:R-:W2:Y:S02]  /*4d30*/  LDG.E.U16 R0, desc[UR36][R4.64] ;  /* 0x0000002404007981 */ /* 0x000ea4000c1e1500 */
[----:B--2---:R-:W-:-:S05]  /*4d40*/  IMAD.U32 R0, R0, 0x10000, RZ ;  /* 0x0001000000007824 */ /* 0x004fca00078e00ff */
[----:B------:R-:W-:-:S04]  /*4d50*/  F2FP.F16.F32.PACK_AB R0, RZ, R0 ;  /* 0x00000000ff00723e */ /* 0x000fc800000000ff */
[----:B------:R-:W-:Y:S01]  /*4d60*/  PRMT R2, R0, 0x7610, R2 ;  /* 0x0000761000027816 */ /* 0x000fe20000000002 */
[----:B------:R-:W-:Y:S06]  /*4d70*/  BRA `(.L_x_2602) ;  /* 0x0000000400d07947 */ /* 0x000fec0003800000 */
.L_x_2609:
        /* <DEDUP_REMOVED lines=13> */
.L_x_2616:
        /* <DEDUP_REMOVED lines=21> */
.L_x_2620:
[----:B------:R-:W-:Y:S05]  /*4fa0*/  BSYNC B1 ;  /* 0x0000000000017941 */ /* 0x000fea0003800000 */
.L_x_2619:
[----:B------:R-:W-:Y:S01]  /*4fb0*/  LEA R3, R0, 0x3b800000, 0x17 ;  /* 0x3b80000000037811 */ /* 0x000fe200078eb8ff */
[----:B------:R-:W-:-:S05]  /*4fc0*/  IMAD.SHL.U32 R0, R2, 0x100000, RZ ;  /* 0x0010000002007824 */ /* 0x000fca00078e00ff */
[----:B------:R-:W-:-:S07]  /*4fd0*/  LOP3.LUT R0, R3, R0, R4, 0xfe, !PT ;  /* 0x0000000003007212 */ /* 0x000fce00078efe04 */
.L_x_2618:
[----:B------:R-:W-:Y:S05]  /*4fe0*/  BSYNC B0 ;  /* 0x0000000000007941 */ /* 0x000fea0003800000 */
.L_x_2617:
[----:B------:R-:W-:-:S04]  /*4ff0*/  F2FP.F16.F32.PACK_AB R0, RZ, R0 ;  /* 0x00000000ff00723e */ /* 0x000fc800000000ff */
[----:B------:R-:W-:Y:S01]  /*5000*/  PRMT R2, R0, 0x7610, R2 ;  /* 0x0000761000027816 */ /* 0x000fe20000000002 */
[----:B------:R-:W-:Y:S06]  /*5010*/  BRA `(.L_x_2602) ;  /* 0x0000000400287947 */ /* 0x000fec0003800000 */
.L_x_2615:
        /* <DEDUP_REMOVED lines=21> */
.L_x_2624:
[----:B------:R-:W-:Y:S05]  /*5170*/  BSYNC B1 ;  /* 0x0000000000017941 */ /* 0x000fea0003800000 */
.L_x_2623:
[----:B------:R-:W-:Y:S01]  /*5180*/  LEA R3, R0, 0x37800000, 0x17 ;  /* 0x3780000000037811 */ /* 0x000fe200078eb8ff */
[----:B------:R-:W-:-:S05]  /*5190*/  IMAD.SHL.U32 R0, R2, 0x200000, RZ ;  /* 0x0020000002007824 */ /* 0x000fca00078e00ff */
[----:B------:R-:W-:-:S07]  /*51a0*/  LOP3.LUT R0, R3, R0, R4, 0xfe, !PT ;  /* 0x0000000003007212 */ /* 0x000fce00078efe04 */
.L_x_2622:
[----:B------:R-:W-:Y:S05]  /*51b0*/  BSYNC B0 ;  /* 0x0000000000007941 */ /* 0x000fea0003800000 */
.L_x_2621:
[----:B------:R-:W-:-:S04]  /*51c0*/  F2FP.F16.F32.PACK_AB R0, RZ, R0 ;  /* 0x00000000ff00723e */ /* 0x000fc800000000ff */
[----:B------:R-:W-:Y:S01]  /*51d0*/  PRMT R2, R0, 0x7610, R2 ;  /* 0x0000761000027816 */ /* 0x000fe20000000002 */
[----:B------:R-:W-:Y:S06]  /*51e0*/  BRA `(.L_x_2602) ;  /* 0x0000000000b47947 */ /* 0x000fec0003800000 */
.L_x_2614:
        /* <DEDUP_REMOVED lines=14> */
.L_x_2628:
[----:B------:R-:W-:Y:S05]  /*52d0*/  BSYNC B0 ;  /* 0x0000000000007941 */ /* 0x000fea0003800000 */
.L_x_2627:
[----:B------:R-:W-:-:S04]  /*52e0*/  F2FP.F16.F32.PACK_AB R0, RZ, R0 ;  /* 0x00000000ff00723e */ /* 0x000fc800000000ff */
[----:B------:R-:W-:Y:S01]  /*52f0*/  PRMT R2, R0, 0x7610, R2 ;  /* 0x0000761000027816 */ /* 0x000fe20000000002 */
[----:B------:R-:W-:Y:S06]  /*5300*/  BRA `(.L_x_2602) ;  /* 0x00000000006c7947 */ /* 0x000fec0003800000 */
.L_x_2601:
        /* <DEDUP_REMOVED lines=16> */
.L_x_2629:
[----:B------:R-:W-:Y:S01]  /*5410*/  PRMT R2, RZ, 0x7610, R2 ;  /* 0x00007610ff027816 */ /* 0x000fe20000000002 */
[----:B------:R-:W-:Y:S06]  /*5420*/  BRA `(.L_x_2602) ;  /* 0x0000000000247947 */ /* 0x000fec0003800000 */
.L_x_2626:
[----:B------:R-:W2:Y:S02]  /*5430*/  LDG.E.64 R4, desc[UR36][R4.64] ;  /* 0x0000002404047981 */ /* 0x000ea4000c1e1b00 */
[----:B--2---:R-:W0:Y:S02]  /*5440*/  I2F.U64 R0, R4 ;  /* 0x0000000400007312 */ /* 0x004e240000301000 */
[----:B0-----:R-:W-:-:S04]  /*5450*/  F2FP.F16.F32.PACK_AB R0, RZ, R0 ;  /* 0x00000000ff00723e */ /* 0x001fc800000000ff */
[----:B------:R-:W-:Y:S01]  /*5460*/  PRMT R2, R0, 0x7610, R2 ;  /* 0x0000761000027816 */ /* 0x000fe20000000002 */
[----:B------:R-:W-:Y:S06]  /*5470*/  BRA `(.L_x_2602) ;  /* 0x0000000000107947 */ /* 0x000fec0003800000 */
.L_x_2625:
[----:B------:R-:W2:Y:S02]  /*5480*/  LDG.E R4, desc[UR36][R4.64] ;  /* 0x0000002404047981 */ /* 0x000ea4000c1e1900 */
[----:B--2---:R-:W-:-:S04]  /*5490*/  I2FP.F32.U32 R0, R4 ;  /* 0x0000000400007245 */ /* 0x004fc80000201000 */
[----:B------:R-:W-:-:S04]  /*54a0*/  F2FP.F16.F32.PACK_AB R0, RZ, R0 ;  /* 0x00000000ff00723e */ /* 0x000fc800000000ff */
[----:B------:R-:W-:-:S07]  /*54b0*/  PRMT R2, R0, 0x7610, R2 ;  /* 0x0000761000027816 */ /* 0x000fce0000000002 */
.L_x_2602:
[----:B------:R-:W2:Y:S01]  /*54c0*/  LDC.U8 R3, c[0x0][0x235] ;  /* 0x00008d40ff037b82 */ /* 0x000ea20000000000 */
[----:B------:R-:W-:Y:S02]  /*54d0*/  ULDC UR4, c[0x0][0x23c] ;  /* 0x00008f0000047ab9 */ /* 0x000fe40000000800 */
[----:B------:R-:W-:-:S05]  /*54e0*/  IMAD R27, R27, UR4, RZ ;  /* 0x000000041b1b7c24 */ /* 0x000fca000f8e02ff */
[----:B01----:R-:W0:Y:S01]  /*54f0*/  LDC.64 R4, c[0x0][0x228] ;  /* 0x00008a00ff047b82 */ /* 0x003e220000000a00 */
[----:B--2---:R-:W-:-:S04]  /*5500*/  PRMT R0, R3, 0x9910, RZ ;  /* 0x0000991003007816 */ /* 0x004fc800000000ff */
        /* <DEDUP_REMOVED lines=17> */
.L_x_2633:
[----:B------:R-:W2:Y:S02]  /*5620*/  LDG.E.U8 R4, desc[UR36][R4.64] ;  /* 0x0000002404047981 */ /* 0x000ea4000c1e1100 */
[----:B--2---:R-:W-:-:S04]  /*5630*/  I2FP.F32.U32 R0, R4 ;  /* 0x0000000400007245 */ /* 0x004fc80000201000 */
[----:B------:R-:W-:-:S04]  /*5640*/  F2FP.F16.F32.PACK_AB R0, RZ, R0 ;  /* 0x00000000ff00723e */ /* 0x000fc800000000ff */
[----:B------:R-:W-:Y:S01]  /*5650*/  PRMT R27, R0, 0x7610, R27 ;  /* 0x00007610001b7816 */ /* 0x000fe2000000001b */
[----:B------:R-:W-:Y:S06]  /*5660*/  BRA `(.L_x_2635) ;  /* 0x0000000c00bc7947 */ /* 0x000fec0003800000 */
.L_x_2632:
        /* <DEDUP_REMOVED lines=11> */
.L_x_2637:
[----:B------:R-:W2:Y:S02]  /*5720*/  LDG.E R4, desc[UR36][R4.64] ;  /* 0x0000002404047981 */ /* 0x000ea4000c1e1900 */
[----:B--2---:R-:W-:-:S04]  /*5730*/  I2FP.F32.S32 R0, R4 ;  /* 0x0000000400007245 */ /* 0x004fc80000201400 */
[----:B------:R-:W-:-:S04]  /*5740*/  F2FP.F16.F32.PACK_AB R0, RZ, R0 ;  /* 0x00000000ff00723e */ /* 0x000fc800000000ff */
[----:B------:R-:W-:Y:S01]  /*5750*/  PRMT R27, R0, 0x7610, R27 ;  /* 0x00007610001b7816 */ /* 0x000fe2000000001b */
[----:B------:R-:W-:Y:S06]  /*5760*/  BRA `(.L_x_2635) ;  /* 0x0000000c007c7947 */ /* 0x000fec0003800000 */
.L_x_2636:
[----:B------:R-:W2:Y:S02]  /*5770*/  LDG.E.U16 R4, desc[UR36][R4.64] ;  /* 0x0000002404047981 */ /* 0x000ea4000c1e1500 */
[----:B--2---:R-:W0:Y:S02]  /*5780*/  I2F.S16 R0, R4 ;  /* 0x0000000400007306 */ /* 0x004e240000101400 */
[----:B0-----:R-:W-:-:S04]  /*5790*/  F2FP.F16.F32.PACK_AB R0, RZ, R0 ;  /* 0x00000000ff00723e */ /* 0x001fc800000000ff */
[----:B------:R-:W-:Y:S01]  /*57a0*/  PRMT R27, R0, 0x7610, R27 ;  /* 0x00007610001b7816 */ /* 0x000fe2000000001b */
[----:B------:R-:W-:Y:S06]  /*57b0*/  BRA `(.L_x_2635) ;  /* 0x0000000c00687947 */ /* 0x000fec0003800000 */
.L_x_2631:
        /* <DEDUP_REMOVED lines=9> */
.L_x_2639:
[----:B------:R1:W5:Y:S01]  /*5850*/  LDG.E.U16 R27, desc[UR36][R4.64] ;  /* 0x00000024041b7981 */ /* 0x000362000c1e1500 */
[----:B------:R-:W-:Y:S05]  /*5860*/  BRA `(.L_x_2635) ;  /* 0x0000000c003c7947 */ /* 0x000fea0003800000 */
.L_x_2638:
        /* <DEDUP_REMOVED lines=9> */
.L_x_2641:
[----:B------:R0:W5:Y:S01]  /*5900*/  LDG.E.U16 R27, desc[UR36][R4.64] ;  /* 0x00000024041b7981 */ /* 0x000162000c1e1500 */
[----:B------:R-:W-:Y:S05]  /*5910*/  BRA `(.L_x_2635) ;  /* 0x0000000c00107947 */ /* 0x000fea0003800000 */
.L_x_2640:
        /* <DEDUP_REMOVED lines=9> */
.L_x_2630:
        /* <DEDUP_REMOVED lines=14> */
.L_x_2644:
        /* <DEDUP_REMOVED lines=9> */
.L_x_2643:
        /* <DEDUP_REMOVED lines=28> */
.L_x_2646:
        /* <DEDUP_REMOVED lines=12> */
[----:B------:R-:W-:-:S04]  /*5da0*/  F2FP.F16.F32.PACK_AB R0, RZ, R0 ;  /* 0x00000000ff00723e */ /* 0x000fc800000000ff */
[----:B------:R-:W-:Y:S01]  /*5db0*/  PRMT R27, R0, 0x7610, R27 ;  /* 0x00007610001b7816 */ /* 0x000fe2000000001b */
[----:B------:R-:W-:Y:S06]  /*5dc0*/  BRA `(.L_x_2635) ;  /* 0x0000000400e47947 */ /* 0x000fec0003800000 */
.L_x_2645:
[----:B------:R-:W2:Y:S02]  /*5dd0*/  LDG.E.U16 R0, desc[UR36][R4.64] ;  /* 0x0000002404007981 */ /* 0x000ea4000c1e1500 */
[----:B--2---:R-:W-:-:S05]  /*5de0*/  IMAD.U32 R0, R0, 0x10000, RZ ;  /* 0x0001000000007824 */ /* 0x004fca00078e00ff */
[----:B------:R-:W-:-:S04]  /*5df0*/  F2FP.F16.F32.PACK_AB R0, RZ, R0 ;  /* 0x00000000ff00723e */ /* 0x000fc800000000ff */
[----:B------:R-:W-:Y:S01]  /*5e00*/  PRMT R27, R0, 0x7610, R27 ;  /* 0x00007610001b7816 */ /* 0x000fe2000000001b */
[----:B------:R-:W-:Y:S06]  /*5e10*/  BRA `(.L_x_2635) ;  /* 0x0000000400d07947 */ /* 0x000fec0003800000 */
.L_x_2642:
        /* <DEDUP_REMOVED lines=13> */
.L_x_2649:
        /* <DEDUP_REMOVED lines=21> */
.L_x_2653:
[----:B------:R-:W-:Y:S05]  /*6040*/  BSYNC B1 ;  /* 0x0000000000017941 */ /* 0x000fea0003800000 */
.L_x_2652:
[----:B------:R-:W-:Y:S01]  /*6050*/  LEA R5, R0, 0x3b800000, 0x17 ;  /* 0x3b80000000057811 */ /* 0x000fe200078eb8ff */
[----:B------:R-:W-:-:S05]  /*6060*/  IMAD.SHL.U32 R0, R3, 0x100000, RZ ;  /* 0x0010000003007824 */ /* 0x000fca00078e00ff */
[----:B------:R-:W-:-:S07]  /*6070*/  LOP3.LUT R0, R5, R0, R6, 0xfe, !PT ;  /* 0x0000000005007212 */ /* 0x000fce00078efe06 */
.L_x_2651:
[----:B------:R-:W-:Y:S05]  /*6080*/  BSYNC B0 ;  /* 0x0000000000007941 */ /* 0x000fea0003800000 */
.L_x_2650:
[----:B------:R-:W-:-:S04]  /*6090*/  F2FP.F16.F32.PACK_AB R0, RZ, R0 ;  /* 0x00000000ff00723e */ /* 0x000fc800000000ff */
[----:B------:R-:W-:Y:S01]  /*60a0*/  PRMT R27, R0, 0x7610, R27 ;  /* 0x00007610001b7816 */ /* 0x000fe2000000001b */
[----:B------:R-:W-:Y:S06]  /*60b0*/  BRA `(.L_x_2635) ;  /* 0x0000000400287947 */ /* 0x000fec0003800000 */
.L_x_2648:
        /* <DEDUP_REMOVED lines=21> */
.L_x_2657:
[----:B------:R-:W-:Y:S05]  /*6210*/  BSYNC B1 ;  /* 0x0000000000017941 */ /* 0x000fea0003800000 */
.L_x_2656:
[----:B------:R-:W-:Y:S01]  /*6220*/  LEA R5, R0, 0x37800000, 0x17 ;  /* 0x3780000000057811 */ /* 0x000fe200078eb8ff */
[----:B------:R-:W-:-:S05]  /*6230*/  IMAD.SHL.U32 R0, R3, 0x200000, RZ ;  /* 0x0020000003007824 */ /* 0x000fca00078e00ff */
[----:B------:R-:W-:-:S07]  /*6240*/  LOP3.LUT R0, R5, R0, R6, 0xfe, !PT ;  /* 0x0000000005007212 */ /* 0x000fce00078efe06 */
.L_x_2655:
[----:B------:R-:W-:Y:S05]  /*6250*/  BSYNC B0 ;  /* 0x0000000000007941 */ /* 0x000fea0003800000 */
.L_x_2654:
[----:B------:R-:W-:-:S04]  /*6260*/  F2FP.F16.F32.PACK_AB R0, RZ, R0 ;  /* 0x00000000ff00723e */ /* 0x000fc800000000ff */
[----:B------:R-:W-:Y:S01]  /*6270*/  PRMT R27, R0, 0x7610, R27 ;  /* 0x00007610001b7816 */ /* 0x000fe2000000001b */
[----:B------:R-:W-:Y:S06]  /*6280*/  BRA `(.L_x_2635) ;  /* 0x0000000000b47947 */ /* 0x000fec0003800000 */
.L_x_2647:
        /* <DEDUP_REMOVED lines=14> */
.L_x_2661:
[----:B------:R-:W-:Y:S05]  /*6370*/  BSYNC B0 ;  /* 0x0000000000007941 */ /* 0x000fea0003800000 */
.L_x_2660:
[----:B------:R-:W-:-:S04]  /*6380*/  F2FP.F16.F32.PACK_AB R0, RZ, R0 ;  /* 0x00000000ff00723e */ /* 0x000fc800000000ff */
[----:B------:R-:W-:Y:S01]  /*6390*/  PRMT R27, R0, 0x7610, R27 ;  /* 0x00007610001b7816 */ /* 0x000fe2000000001b */
[----:B------:R-:W-:Y:S06]  /*63a0*/  BRA `(.L_x_2635) ;  /* 0x00000000006c7947 */ /* 0x000fec0003800000 */
.L_x_2634:
        /* <DEDUP_REMOVED lines=16> */
.L_x_2662:
[----:B------:R-:W-:Y:S01]  /*64b0*/  PRMT R27, RZ, 0x7610, R27 ;  /* 0x00007610ff1b7816 */ /* 0x000fe2000000001b */
[----:B------:R-:W-:Y:S06]  /*64c0*/  BRA `(.L_x_2635) ;  /* 0x0000000000247947 */ /* 0x000fec0003800000 */
.L_x_2659:
[----:B------:R-:W2:Y:S02]  /*64d0*/  LDG.E.64 R4, desc[UR36][R4.64] ;  /* 0x0000002404047981 */ /* 0x000ea4000c1e1b00 */
[----:B--2---:R-:W0:Y:S02]  /*64e0*/  I2F.U64 R0, R4 ;  /* 0x0000000400007312 */ /* 0x004e240000301000 */
[----:B0-----:R-:W-:-:S04]  /*64f0*/  F2FP.F16.F32.PACK_AB R0, RZ, R0 ;  /* 0x00000000ff00723e */ /* 0x001fc800000000ff */
[----:B------:R-:W-:Y:S01]  /*6500*/  PRMT R27, R0, 0x7610, R27 ;  /* 0x00007610001b7816 */ /* 0x000fe2000000001b */
[----:B------:R-:W-:Y:S06]  /*6510*/  BRA `(.L_x_2635) ;  /* 0x0000000000107947 */ /* 0x000fec0003800000 */
.L_x_2658:
[----:B------:R-:W2:Y:S02]  /*6520*/  LDG.E R4, desc[UR36][R4.64] ;  /* 0x0000002404047981 */ /* 0x000ea4000c1e1900 */
[----:B--2---:R-:W-:-:S04]  /*6530*/  I2FP.F32.U32 R0, R4 ;  /* 0x0000000400007245 */ /* 0x004fc80000201000 */
[----:B------:R-:W-:-:S04]  /*6540*/  F2FP.F16.F32.PACK_AB R0, RZ, R0 ;  /* 0x00000000ff00723e */ /* 0x000fc800000000ff */
[----:B------:R-:W-:-:S07]  /*6550*/  PRMT R27, R0, 0x7610, R27 ;  /* 0x00007610001b7816 */ /* 0x000fce000000001b */
.L_x_2635:
[----:B------:R-:W-:-:S07]  /*6560*/  VIADD R26, R26, 0x80 ;  /* 0x000000801a1a7836 */ /* 0x000fce0000000000 */
.L_x_2596:
[----:B------:R-:W-:Y:S05]  /*6570*/  BSYNC B6 ;  /* 0x0000000000067941 */ /* 0x000fea0003800000 */
.L_x_2595:
        /* <DEDUP_REMOVED lines=26> */
.L_x_2668:
[----:B------:R-:W2:Y:S02]  /*6720*/  LDG.E.U8 R4, desc[UR36][R4.64] ;  /* 0x0000002404047981 */ /* 0x000ea4000c1e1100 */
[----:B--2---:R-:W-:-:S04]  /*6730*/  I2FP.F32.U32 R0, R4 ;  /* 0x0000000400007245 */ /* 0x004fc80000201000 */
[----:B------:R-:W-:-:S04]  /*6740*/  F2FP.F16.F32.PACK_AB R0, RZ, R0 ;  /* 0x00000000ff00723e */ /* 0x000fc800000000ff */
[----:B------:R-:W-:Y:S01]  /*6750*/  PRMT R16, R0, 0x7610, R16 ;  /* 0x0000761000107816 */ /* 0x000fe20000000010 */
[----:B------:R-:W-:Y:S06]  /*6760*/  BRA `(.L_x_2670) ;  /* 0x0000000c00bc7947 */ /* 0x000fec0003800000 */
.L_x_2667:
        /* <DEDUP_REMOVED lines=11> */
.L_x_2672:
[----:B------:R-:W2:Y:S02]  /*6820*/  LDG.E R4, desc[UR36][R4.64] ;  /* 0x0000002404047981 */ /* 0x000ea4000c1e1900 */
[----:B--2---:R-:W-:-:S04]  /*6830*/  I2FP.F32.S32 R0, R4 ;  /* 0x0000000400007245 */ /* 0x004fc80000201400 */
[----:B------:R-:W-:-:S04]  /*6840*/  F2FP.F16.F32.PACK_AB R0, RZ, R0 ;  /* 0x00000000ff00723e */ /* 0x000fc800000000ff */
[----:B------:R-:W-:Y:S01]  /*6850*/  PRMT R16, R0, 0x7610, R16 ;  /* 0x0000761000107816 */ /* 0x000fe20000000010 */
[----:B------:R-:W-:Y:S06]  /*6860*/  BRA `(.L_x_2670) ;  /* 0x0000000c007c7947 */ /* 0x000fec0003800000 */
.L_x_2671:
[----:B------:R-:W2:Y:S02]  /*6870*/  LDG.E.U16 R4, desc[UR36][R4.64] ;  /* 0x0000002404047981 */ /* 0x000ea4000c1e1500 */
[----:B--2---:R-:W0:Y:S02]  /*6880*/  I2F.S16 R0, R4 ;  /* 0x0000000400007306 */ /* 0x004e240000101400 */
[----:B0-----:R-:W-:-:S04]  /*6890*/  F2FP.F16.F32.PACK_AB R0, RZ, R0 ;  /* 0x00000000ff00723e */ /* 0x001fc800000000ff */
[----:B------:R-:W-:Y:S01]  /*68a0*/  PRMT R16, R0, 0x7610, R16 ;  /* 0x0000761000107816 */ /* 0x000fe20000000010 */
[----:B------:R-:W-:Y:S06]  /*68b0*/  BRA `(.L_x_2670) ;  /* 0x0000000c00687947 */ /* 0x000fec0003800000 */
.L_x_2666:
        /* <DEDUP_REMOVED lines=9> */
.L_x_2674:
[----:B------:R0:W5:Y:S01]  /*6950*/  LDG.E.U16 R16, desc[UR36][R4.64] ;  /* 0x0000002404107981 */ /* 0x000162000c1e1500 */
[----:B------:R-:W-:Y:S05]  /*6960*/  BRA `(.L_x_2670) ;  /* 0x0000000c003c7947 */ /* 0x000fea0003800000 */
.L_x_2673:
        /* <DEDUP_REMOVED lines=9> */
.L_x_2676:
[----:B------:R1:W5:Y:S01]  /*6a00*/  LDG.E.U16 R16, desc[UR36][R4.64] ;  /* 0x0000002404107981 */ /* 0x000362000c1e1500 */
[----:B------:R-:W-:Y:S05]  /*6a10*/  BRA `(.L_x_2670) ;  /* 0x0000000c00107947 */ /* 0x000fea0003800000 */
.L_x_2675:
        /* <DEDUP_REMOVED lines=9> */
.L_x_2665:
        /* <DEDUP_REMOVED lines=14> */
.L_x_2679:
        /* <DEDUP_REMOVED lines=9> */
.L_x_2678:
        /* <DEDUP_REMOVED lines=28> */
.L_x_2681:
        /* <DEDUP_REMOVED lines=15> */
.L_x_2680:
[----:B------:R-:W2:Y:S02]  /*6ed0*/  LDG.E.U16 R0, desc[UR36][R4.64] ;  /* 0x0000002404007981 */ /* 0x000ea4000c1e1500 */
[----:B--2---:R-:W-:-:S05]  /*6ee0*/  IMAD.U32 R0, R0, 0x10000, RZ ;  /* 0x0001000000007824 */ /* 0x004fca00078e00ff */
[----:B------:R-:W-:-:S04]  /*6ef0*/  F2FP.F16.F32.PACK_AB R0, RZ, R0 ;  /* 0x00000000ff00723e */ /* 0x000fc800000000ff */
[----:B------:R-:W-:Y:S01]  /*6f00*/  PRMT R16, R0, 0x7610, R16 ;  /* 0x0000761000107816 */ /* 0x000fe20000000010 */
[----:B------:R-:W-:Y:S06]  /*6f10*/  BRA `(.L_x_2670) ;  /* 0x0000000400d07947 */ /* 0x000fec0003800000 */
.L_x_2677:
        /* <DEDUP_REMOVED lines=13> */
.L_x_2684:
        /* <DEDUP_REMOVED lines=21> */
.L_x_2688:
[----:B------:R-:W-:Y:S05]  /*7140*/  BSYNC B1 ;  /* 0x0000000000017941 */ /* 0x000fea0003800000 */
.L_x_2687:
[----:B------:R-:W-:Y:S01]  /*7150*/  LEA R5, R0, 0x3b800000, 0x17 ;  /* 0x3b80000000057811 */ /* 0x000fe200078eb8ff */
[----:B------:R-:W-:-:S05]  /*7160*/  IMAD.SHL.U32 R0, R3, 0x100000, RZ ;  /* 0x0010000003007824 */ /* 0x000fca00078e00ff */
[----:B------:R-:W-:-:S07]  /*7170*/  LOP3.LUT R0, R5, R0, R6, 0xfe, !PT ;  /* 0x0000000005007212 */ /* 0x000fce00078efe06 */
.L_x_2686:
[----:B------:R-:W-:Y:S05]  /*7180*/  BSYNC B0 ;  /* 0x0000000000007941 */ /* 0x000fea0003800000 */
.L_x_2685:
[----:B------:R-:W-:-:S04]  /*7190*/  F2FP.F16.F32.PACK_AB R0, RZ, R0 ;  /* 0x00000000ff00723e */ /* 0x000fc800000000ff */
[----:B------:R-:W-:Y:S01]  /*71a0*/  PRMT R16, R0, 0x7610, R16 ;  /* 0x0000761000107816 */ /* 0x000fe20000000010 */
[----:B------:R-:W-:Y:S06]  /*71b0*/  BRA `(.L_x_2670) ;  /* 0x0000000400287947 */ /* 0x000fec0003800000 */
.L_x_2683:
        /* <DEDUP_REMOVED lines=21> */
.L_x_2692:
[----:B------:R-:W-:Y:S05]  /*7310*/  BSYNC B1 ;  /* 0x0000000000017941 */ /* 0x000fea0003800000 */
.L_x_2691:
[----:B------:R-:W-:Y:S01]  /*7320*/  LEA R5, R0, 0x37800000, 0x17 ;  /* 0x3780000000057811 */ /* 0x000fe200078eb8ff */
[----:B------:R-:W-:-:S05]  /*7330*/  IMAD.SHL.U32 R0, R3, 0x200000, RZ ;  /* 0x0020000003007824 */ /* 0x000fca00078e00ff */
[----:B------:R-:W-:-:S07]  /*7340*/  LOP3.LUT R0, R5, R0, R6, 0xfe, !PT ;  /* 0x0000000005007212 */ /* 0x000fce00078efe06 */
.L_x_2690:
[----:B------:R-:W-:Y:S05]  /*7350*/  BSYNC B0 ;  /* 0x0000000000007941 */ /* 0x000fea0003800000 */
.L_x_2689:
[----:B------:R-:W-:-:S04]  /*7360*/  F2FP.F16.F32.PACK_AB R0, RZ, R0 ;  /* 0x00000000ff00723e */ /* 0x000fc800000000ff */
[----:B------:R-:W-:Y:S01]  /*7370*/  PRMT R16, R0, 0x7610, R16 ;  /* 0x0000761000107816 */ /* 0x000fe20000000010 */
[----:B------:R-:W-:Y:S06]  /*7380*/  BRA `(.L_x_2670) ;  /* 0x0000000000b47947 */ /* 0x000fec0003800000 */
.L_x_2682:
        /* <DEDUP_REMOVED lines=14> */
.L_x_2696:
[----:B------:R-:W-:Y:S05]  /*7470*/  BSYNC B0 ;  /* 0x0000000000007941 */ /* 0x000fea0003800000 */
.L_x_2695:
[----:B------:R-:W-:-:S04]  /*7480*/  F2FP.F16.F32.PACK_AB R0, RZ, R0 ;  /* 0x00000000ff00723e */ /* 0x000fc800000000ff */
[----:B------:R-:W-:Y:S01]  /*7490*/  PRMT R16, R0, 0x7610, R16 ;  /* 0x0000761000107816 */ /* 0x000fe20000000010 */
[----:B------:R-:W-:Y:S06]  /*74a0*/  BRA `(.L_x_2670) ;  /* 0x00000000006c7947 */ /* 0x000fec0003800000 */
.L_x_2669:
        /* <DEDUP_REMOVED lines=16> */
.L_x_2697:
[----:B------:R-:W-:Y:S01]  /*75b0*/  PRMT R16, RZ, 0x7610, R16 ;  /* 0x00007610ff107816 */ /* 0x000fe20000000010 */
[----:B------:R-:W-:Y:S06]  /*75c0*/  BRA `(.L_x_2670) ;  /* 0x0000000000247947 */ /* 0x000fec0003800000 */
.L_x_2694:
[----:B------:R-:W2:Y:S02]  /*75d0*/  LDG.E.64 R4, desc[UR36][R4.64] ;  /* 0x0000002404047981 */ /* 0x000ea4000c1e1b00 */
[----:B--2---:R-:W0:Y:S02]  /*75e0*/  I2F.U64 R0, R4 ;  /* 0x0000000400007312 */ /* 0x004e240000301000 */
[----:B0-----:R-:W-:-:S04]  /*75f0*/  F2FP.F16.F32.PACK_AB R0, RZ, R0 ;  /* 0x00000000ff00723e */ /* 0x001fc800000000ff */
[----:B------:R-:W-:Y:S01]  /*7600*/  PRMT R16, R0, 0x7610, R16 ;  /* 0x0000761000107816 */ /* 0x000fe20000000010 */
[----:B------:R-:W-:Y:S06]  /*7610*/  BRA `(.L_x_2670) ;  /* 0x0000000000107947 */ /* 0x000fec0003800000 */
.L_x_2693:
[----:B------:R-:W2:Y:S02]  /*7620*/  LDG.E R4, desc[UR36][R4.64] ;  /* 0x0000002404047981 */ /* 0x000ea4000c1e1900 */
[----:B--2---:R-:W-:-:S04]  /*7630*/  I2FP.F32.U32 R0, R4 ;  /* 0x0000000400007245 */ /* 0x004fc80000201000 */
[----:B------:R-:W-:-:S04]  /*7640*/  F2FP.F16.F32.PACK_AB R0, RZ, R0 ;  /* 0x00000000ff00723e */ /* 0x000fc800000000ff */
[----:B------:R-:W-:-:S07]  /*7650*/  PRMT R16, R0, 0x7610, R16 ;  /* 0x0000761000107816 */ /* 0x000fce0000000010 */
.L_x_2670:
        /* <DEDUP_REMOVED lines=21> */
.L_x_2701:
[----:B------:R-:W2:Y:S02]  /*77b0*/  LDG.E.U8 R4, desc[UR36][R4.64] ;  /* 0x0000002404047981 */ /* 0x000ea4000c1e1100 */
[----:B--2---:R-:W-:-:S04]  /*77c0*/  I2FP.F32.U32 R0, R4 ;  /* 0x0000000400007245 */ /* 0x004fc80000201000 */
[----:B------:R-:W-:Y:S01]  /*77d0*/  F2FP.F16.F32.PACK_AB R0, RZ, R0 ;  /* 0x00000000ff00723e */ /* 0x000fe200000000ff */
[----:B------:R-:W-:Y:S06]  /*77e0*/  BRA `(.L_x_2664) ;  /* 0x0000000c00847947 */ /* 0x000fec0003800000 */
.L_x_2700:
        /* <DEDUP_REMOVED lines=10> */
.L_x_2704:
[----:B------:R-:W2:Y:S02]  /*7890*/  LDG.E R4, desc[UR36][R4.64] ;  /* 0x0000002404047981 */ /* 0x000ea4000c1e1900 */
[----:B--2---:R-:W-:-:S04]  /*78a0*/  I2FP.F32.S32 R0, R4 ;  /* 0x0000000400007245 */ /* 0x004fc80000201400 */
[----:B------:R-:W-:Y:S01]  /*78b0*/  F2FP.F16.F32.PACK_AB R0, RZ, R0 ;  /* 0x00000000ff00723e */ /* 0x000fe200000000ff */
[----:B------:R-:W-:Y:S06]  /*78c0*/  BRA `(.L_x_2664) ;  /* 0x0000000c004c7947 */ /* 0x000fec0003800000 */
.L_x_2703:
[----:B------:R-:W2:Y:S02]  /*78d0*/  LDG.E.U16 R4, desc[UR36][R4.64] ;  /* 0x0000002404047981 */ /* 0x000ea4000c1e1500 */
[----:B--2---:R-:W0:Y:S02]  /*78e0*/  I2F.S16 R0, R4 ;  /* 0x0000000400007306 */ /* 0x004e240000101400 */
[----:B0-----:R-:W-:Y:S01]  /*78f0*/  F2FP.F16.F32.PACK_AB R0, RZ, R0 ;  /* 0x00000000ff00723e */ /* 0x001fe200000000ff */
[----:B------:R-:W-:Y:S06]  /*7900*/  BRA `(.L_x_2664) ;  /* 0x0000000c003c7947 */ /* 0x000fec0003800000 */
.L_x_2699:
        /* <DEDUP_REMOVED lines=9> */
.L_x_2706:
[----:B------:R2:W5:Y:S01]  /*79a0*/  LDG.E.U16 R0, desc[UR36][R4.64] ;  /* 0x0000002404007981 */ /* 0x000562000c1e1500 */
[----:B------:R-:W-:Y:S05]  /*79b0*/  BRA `(.L_x_2664) ;  /* 0x0000000c00107947 */ /* 0x000fea0003800000 */
.L_x_2705:
        /* <DEDUP_REMOVED lines=9> */
.L_x_2708:
[----:B------:R3:W5:Y:S01]  /*7a50*/  LDG.E.U16 R0, desc[UR36][R4.64] ;  /* 0x0000002404007981 */ /* 0x000762000c1e1500 */
[----:B------:R-:W-:Y:S05]  /*7a60*/  BRA `(.L_x_2664) ;  /* 0x0000000800e47947 */ /* 0x000fea0003800000 */
.L_x_2707:
        /* <DEDUP_REMOVED lines=8> */
.L_x_2698:
        /* <DEDUP_REMOVED lines=13> */
.L_x_2711:
        /* <DEDUP_REMOVED lines=8> */
.L_x_2710:
        /* <DEDUP_REMOVED lines=28> */
.L_x_2713:
        /* <DEDUP_REMOVED lines=12> */
[----:B------:R-:W-:Y:S01]  /*7ec0*/  F2FP.F16.F32.PACK_AB R0, RZ, R0 ;  /* 0x00000000ff00723e */ /* 0x000fe200000000ff */
[----:B------:R-:W-:Y:S06]  /*7ed0*/  BRA `(.L_x_2664) ;  /* 0x0000000400c87947 */ /* 0x000fec0003800000 */
.L_x_2712:
[----:B------:R-:W2:Y:S02]  /*7ee0*/  LDG.E.U16 R0, desc[UR36][R4.64] ;  /* 0x0000002404007981 */ /* 0x000ea4000c1e1500 */
[----:B--2---:R-:W-:-:S05]  /*7ef0*/  IMAD.U32 R0, R0, 0x10000, RZ ;  /* 0x0001000000007824 */ /* 0x004fca00078e00ff */
[----:B------:R-:W-:Y:S01]  /*7f00*/  F2FP.F16.F32.PACK_AB R0, RZ, R0 ;  /* 0x00000000ff00723e */ /* 0x000fe200000000ff */
[----:B------:R-:W-:Y:S06]  /*7f10*/  BRA `(.L_x_2664) ;  /* 0x0000000400b87947 */ /* 0x000fec0003800000 */
.L_x_2709:
        /* <DEDUP_REMOVED lines=12> */
.L_x_2716:
        /* <DEDUP_REMOVED lines=21> */
.L_x_2720:
[----:B------:R-:W-:Y:S05]  /*8130*/  BSYNC B1 ;  /* 0x0000000000017941 */ /* 0x000fea0003800000 */
.L_x_2719:
[----:B------:R-:W-:Y:S01]  /*8140*/  LEA R5, R0, 0x3b800000, 0x17 ;  /* 0x3b80000000057811 */ /* 0x000fe200078eb8ff */
[----:B------:R-:W-:-:S05]  /*8150*/  IMAD.SHL.U32 R0, R3, 0x100000, RZ ;  /* 0x0010000003007824 */ /* 0x000fca00078e00ff */
[----:B------:R-:W-:-:S07]  /*8160*/  LOP3.LUT R0, R5, R0, R6, 0xfe, !PT ;  /* 0x0000000005007212 */ /* 0x000fce00078efe06 */
.L_x_2718:
[----:B------:R-:W-:Y:S05]  /*8170*/  BSYNC B0 ;  /* 0x0000000000007941 */ /* 0x000fea0003800000 */
.L_x_2717:
[----:B------:R-:W-:Y:S01]  /*8180*/  F2FP.F16.F32.PACK_AB R0, RZ, R0 ;  /* 0x00000000ff00723e */ /* 0x000fe200000000ff */
[----:B------:R-:W-:Y:S06]  /*8190*/  BRA `(.L_x_2664) ;  /* 0x0000000400187947 */ /* 0x000fec0003800000 */
.L_x_2715:
        /* <DEDUP_REMOVED lines=21> */
.L_x_2724:
[----:B------:R-:W-:Y:S05]  /*82f0*/  BSYNC B1 ;  /* 0x0000000000017941 */ /* 0x000fea0003800000 */
.L_x_2723:
[----:B------:R-:W-:Y:S01]  /*8300*/  LEA R5, R0, 0x37800000, 0x17 ;  /* 0x3780000000057811 */ /* 0x000fe200078eb8ff */
[----:B------:R-:W-:-:S05]  /*8310*/  IMAD.SHL.U32 R0, R3, 0x200000, RZ ;  /* 0x0020000003007824 */ /* 0x000fca00078e00ff */
[----:B------:R-:W-:-:S07]  /*8320*/  LOP3.LUT R0, R5, R0, R6, 0xfe, !PT ;  /* 0x0000000005007212 */ /* 0x000fce00078efe06 */
.L_x_2722:
[----:B------:R-:W-:Y:S05]  /*8330*/  BSYNC B0 ;  /* 0x0000000000007941 */ /* 0x000fea0003800000 */
.L_x_2721:
[----:B------:R-:W-:Y:S01]  /*8340*/  F2FP.F16.F32.PACK_AB R0, RZ, R0 ;  /* 0x00000000ff00723e */ /* 0x000fe200000000ff */
[----:B------:R-:W-:Y:S06]  /*8350*/  BRA `(.L_x_2664) ;  /* 0x0000000000a87947 */ /* 0x000fec0003800000 */
.L_x_2714:
        /* <DEDUP_REMOVED lines=14> */
.L_x_2728:
[----:B------:R-:W-:Y:S05]  /*8440*/  BSYNC B0 ;  /* 0x0000000000007941 */ /* 0x000fea0003800000 */
.L_x_2727:
[----:B------:R-:W-:Y:S01]  /*8450*/  F2FP.F16.F32.PACK_AB R0, RZ, R0 ;  /* 0x00000000ff00723e */ /* 0x000fe200000000ff */
[----:B------:R-:W-:Y:S06]  /*8460*/  BRA `(.L_x_2664) ;  /* 0x0000000000647947 */ /* 0x000fec0003800000 */
.L_x_2702:
        /* <DEDUP_REMOVED lines=16> */
.L_x_2729:
[----:B------:R-:W-:Y:S01]  /*8570*/  PRMT R0, RZ, 0x7610, R0 ;  /* 0x00007610ff007816 */ /* 0x000fe20000000000 */
[----:B------:R-:W-:Y:S06]  /*8580*/  BRA `(.L_x_2664) ;  /* 0x00000000001c7947 */ /* 0x000fec0003800000 */
.L_x_2726:
[----:B------:R-:W2:Y:S02]  /*8590*/  LDG.E.64 R4, desc[UR36][R4.64] ;  /* 0x0000002404047981 */ /* 0x000ea4000c1e1b00 */
[----:B--2---:R-:W0:Y:S02]  /*85a0*/  I2F.U64 R0, R4 ;  /* 0x0000000400007312 */ /* 0x004e240000301000 */
[----:B0-----:R-:W-:Y:S01]  /*85b0*/  F2FP.F16.F32.PACK_AB R0, RZ, R0 ;  /* 0x00000000ff00723e */ /* 0x001fe200000000ff */
[----:B------:R-:W-:Y:S06]  /*85c0*/  BRA `(.L_x_2664) ;  /* 0x00000000000c7947 */ /* 0x000fec0003800000 */
.L_x_2725:
[----:B------:R-:W2:Y:S02]  /*85d0*/  LDG.E R4, desc[UR36][R4.64] ;  /* 0x0000002404047981 */ /* 0x000ea4000c1e1900 */
[----:B--2---:R-:W-:-:S04]  /*85e0*/  I2FP.F32.U32 R0, R4 ;  /* 0x0000000400007245 */ /* 0x004fc80000201000 */
[----:B------:R-:W-:-:S07]  /*85f0*/  F2FP.F16.F32.PACK_AB R0, RZ, R0 ;  /* 0x00000000ff00723e */ /* 0x000fce00000000ff */
.L_x_2664:
[----:B------:R-:W-:Y:S05]  /*8600*/  BSYNC B6 ;  /* 0x0000000000067941 */ /* 0x000fea0003800000 */
.L_x_2663:
[----:B------:R-:W4:Y:S01]  /*8610*/  S2R R24, SR_TID.X ;  /* 0x0000000000187919 */ /* 0x000f220000002100 */
[----:B------:R-:W-:Y:S01]  /*8620*/  BSSY B6, `(.L_x_2730) ;  /* 0x000012e000067945 */ /* 0x000fe20003800000 */
[C---:B----4-:R-:W-:Y:S01]  /*8630*/  ISETP.GE.AND P3, PT, R24.reuse, R23, PT ;  /* 0x000000171800720c */ /* 0x050fe20003f66270 */
[C---:B0123--:R-:W-:Y:S02]  /*8640*/  VIADD R4, R24.reuse, 0x100 ;  /* 0x0000010018047836 */ /* 0x04ffe40000000000 */
[----:B------:R-:W-:-:S03]  /*8650*/  VIADD R6, R24, 0x180 ;  /* 0x0000018018067836 */ /* 0x000fc60000000000 */
[-C--:B------:R-:W-:Y:S02]  /*8660*/  ISETP.GE.AND P1, PT, R4, R23.reuse, PT ;  /* 0x000000170400720c */ /* 0x080fe40003f26270 */
[----:B------:R-:W-:-:S05]  /*8670*/  ISETP.GE.AND P2, PT, R6, R23, PT ;  /* 0x000000170600720c */ /* 0x000fca0003f46270 */
[----:B-----5:R-:W-:Y:S02]  /*8680*/  @!P3 HADD2.F32 R4, -RZ, R18.H0_H0 ;  /* 0x20000012ff04b230 */ /* 0x020fe40000004100 */
[----:B------:R-:W-:Y:S02]  /*8690*/  VIADD R18, R24, 0x80 ;  /* 0x0000008018127836 */ /* 0x000fe40000000000 */
[----:B------:R0:W1:Y:S01]  /*86a0*/  @!P3 MUFU.RCP R8, R4 ;  /* 0x000000040008b308 */ /* 0x0000620000001000 */
[----:B------:R-:W-:Y:S02]  /*86b0*/  @!P3 HADD2.F32 R3, -RZ, R19.H0_H0 ;  /* 0x20000013ff03b230 */ /* 0x000fe40000004100 */
[----:B------:R-:W-:Y:S01]  /*86c0*/  ISETP.GE.AND P0, PT, R18, R23, PT ;  /* 0x000000171200720c */ /* 0x000fe20003f06270 */
[----:B------:R-:W-:Y:S02]  /*86d0*/  @!P1 HADD2.F32 R27, -RZ, R27.H0_H0 ;  /* 0x2000001bff1b9230 */ /* 0x000fe40000004100 */
[----:B------:R-:W-:-:S02]  /*86e0*/  @!P2 HADD2.F32 R7, -RZ, R0.H0_H0 ;  /* 0x20000000ff07a230 */ /* 0x000fc40000004100 */
[----:B------:R-:W-:Y:S02]  /*86f0*/  @!P1 HADD2.F32 R6, -RZ, R2.H0_H0 ;  /* 0x20000002ff069230 */ /* 0x000fe40000004100 */
[----:B------:R-:W2:Y:S01]  /*8700*/  @!P1 MUFU.RCP R27, R27 ;  /* 0x0000001b001b9308 */ /* 0x000ea20000001000 */
[----:B0-----:R-:W-:-:S05]  /*8710*/  @!P2 HADD2.F32 R4, -RZ, R16.H0_H0 ;  /* 0x20000010ff04a230 */ /* 0x001fca0000004100 */
[----:B------:R-:W-:Y:S02]  /*8720*/  @!P0 HADD2.F32 R5, -RZ, R17.H0_H0 ;  /* 0x20000011ff058230 */ /* 0x000fe40000004100 */
[----:B-1----:R-:W-:Y:S01]  /*8730*/  @!P3 FMUL.FTZ R3, R3, R8 ;  /* 0x000000080303b220 */ /* 0x002fe20000410000 */
[----:B------:R-:W0:Y:S01]  /*8740*/  @!P2 MUFU.RCP R7, R7 ;  /* 0x000000070007a308 */ /* 0x000e220000001000 */
[----:B------:R-:W1:Y:S01]  /*8750*/  LDC.U8 R17, c[0x0][0x240] ;  /* 0x00009000ff117b82 */ /* 0x000e620000000000 */
[----:B------:R-:W-:Y:S02]  /*8760*/  @!P0 HADD2.F32 R2, -RZ, R22.H0_H0 ;  /* 0x20000016ff028230 */ /* 0x000fe40000004100 */
[----:B------:R-:W-:-:S04]  /*8770*/  @!P3 F2FP.F16.F32.PACK_AB R0, RZ, R3 ;  /* 0x00000003ff00b23e */ /* 0x000fc800000000ff */
[----:B------:R-:W3:Y:S01]  /*8780*/  @!P0 MUFU.RCP R5, R5 ;  /* 0x0000000500058308 */ /* 0x000ee20000001000 */
[----:B--2---:R-:W-:-:S05]  /*8790*/  @!P1 FMUL.FTZ R6, R6, R27 ;  /* 0x0000001b06069220 */ /* 0x004fca0000410000 */
[----:B------:R-:W-:Y:S01]  /*87a0*/  @!P1 F2FP.F16.F32.PACK_AB R19, RZ, R6 ;  /* 0x00000006ff13923e */ /* 0x000fe200000000ff */
[----:B0-----:R-:W-:-:S05]  /*87b0*/  @!P2 FMUL.FTZ R4, R4, R7 ;  /* 0x000000070404a220 */ /* 0x001fca0000410000 */
[----:B------:R-:W-:Y:S01]  /*87c0*/  @!P2 F2FP.F16.F32.PACK_AB R16, RZ, R4 ;  /* 0x00000004ff10a23e */ /* 0x000fe200000000ff */
[----:B---3--:R-:W-:-:S05]  /*87d0*/  @!P0 FMUL.FTZ R2, R2, R5 ;  /* 0x0000000502028220 */ /* 0x008fca0000410000 */
[----:B------:R-:W-:Y:S01]  /*87e0*/  @!P0 F2FP.F16.F32.PACK_AB R22, RZ, R2 ;  /* 0x00000002ff16823e */ /* 0x000fe200000000ff */
[----:B------:R-:W-:Y:S06]  /*87f0*/  @P3 BRA `(.L_x_2731) ;  /* 0x0000001000403947 */ /* 0x000fec0003800000 */
[----:B------:R-:W0:Y:S01]  /*8800*/  LDC.64 R2, c[0x0][0x218] ;  /* 0x00008600ff027b82 */ /* 0x000e220000000a00 */
[----:B-1----:R-:W-:Y:S01]  /*8810*/  PRMT R4, R17, 0x9910, RZ ;  /* 0x0000991011047816 */ /* 0x002fe200000000ff */
        /* <DEDUP_REMOVED lines=15> */
[----:B------:R-:W-:Y:S02]  /*8910*/  HADD2.F32 R0, -RZ, R0.H0_H0 ;  /* 0x20000000ff007230 */ /* 0x000fe40000004100 */
[----:B------:R-:W-:Y:S02]  /*8920*/  IMAD.MOV.U32 R24, RZ, RZ, R18 ;  /* 0x000000ffff187224 */ /* 0x000fe400078e0012 */
[----:B------:R-:W0:Y:S02]  /*8930*/  F2I.FTZ.TRUNC.NTZ R5, R0 ;  /* 0x0000000000057305 */ /* 0x000e24000021f100 */
[----:B0-----:R0:W-:Y:S01]  /*8940*/  STG.E.U8 desc[UR36][R2.64], R5 ;  /* 0x0000000502007986 */ /* 0x0011e2000c101124 */
[----:B------:R-:W-:Y:S05]  /*8950*/  BRA `(.L_x_2731) ;  /* 0x0000000c00e87947 */ /* 0x000fea0003800000 */
.L_x_2735:
[----:B------:R-:W-:Y:S02]  /*8960*/  HADD2.F32 R5, -RZ, R0.H0_H0 ;  /* 0x20000000ff057230 */ /* 0x000fe40000004100 */
[----:B------:R-:W-:-:S04]  /*8970*/  IMAD.MOV.U32 R24, RZ, RZ, R18 ;  /* 0x000000ffff187224 */ /* 0x000fc800078e0012 */
[----:B------:R-:W0:Y:S02]  /*8980*/  F2I.S64.TRUNC R4, R5 ;  /* 0x0000000500047311 */ /* 0x000e24000020d900 */
[----:B0-----:R0:W-:Y:S01]  /*8990*/  STG.E.U8 desc[UR36][R2.64], R4 ;  /* 0x0000000402007986 */ /* 0x0011e2000c101124 */
[----:B------:R-:W-:Y:S05]  /*89a0*/  BRA `(.L_x_2731) ;  /* 0x0000000c00d47947 */ /* 0x000fea0003800000 */
.L_x_2734:
[----:B------:R-:W-:-:S13]  /*89b0*/  ISETP.NE.AND P0, PT, R4, 0x2, PT ;  /* 0x000000020400780c */ /* 0x000fda0003f05270 */
[----:B------:R-:W-:Y:S05]  /*89c0*/  @!P0 BRA `(.L_x_2737) ;  /* 0x0000000000388947 */ /* 0x000fea0003800000 */
[----:B------:R-:W-:-:S13]  /*89d0*/  ISETP.NE.AND P0, PT, R4, 0x3, PT ;  /* 0x000000030400780c */ /* 0x000fda0003f05270 */
[----:B------:R-:W-:Y:S05]  /*89e0*/  @!P0 BRA `(.L_x_2738) ;  /* 0x00000000001c8947 */ /* 0x000fea0003800000 */
[----:B------:R-:W-:-:S13]  /*89f0*/  ISETP.NE.AND P0, PT, R4, 0x4, PT ;  /* 0x000000040400780c */ /* 0x000fda0003f05270 */
[----:B------:R-:W-:Y:S05]  /*8a00*/  @P0 BRA `(.L_x_2736) ;  /* 0x0000000c00500947 */ /* 0x000fea0003800000 */
[----:B------:R-:W-:Y:S02]  /*8a10*/  HADD2.F32 R4, -RZ, R0.H0_H0 ;  /* 0x20000000ff047230 */ /* 0x000fe40000004100 */
[----:B------:R-:W-:-:S04]  /*8a20*/  IMAD.MOV.U32 R24, RZ, RZ, R18 ;  /* 0x000000ffff187224 */ /* 0x000fc800078e0012 */
[----:B------:R-:W0:Y:S02]  /*8a30*/  F2I.S64.TRUNC R4, R4 ;  /* 0x0000000400047311 */ /* 0x000e24000020d900 */
[----:B0-----:R0:W-:Y:S01]  /*8a40*/  STG.E.64 desc[UR36][R2.64], R4 ;  /* 0x0000000402007986 */ /* 0x0011e2000c101b24 */
[----:B------:R-:W-:Y:S05]  /*8a50*/  BRA `(.L_x_2731) ;  /* 0x0000000c00a87947 */ /* 0x000fea0003800000 */
.L_x_2738:
[----:B------:R-:W-:Y:S02]  /*8a60*/  HADD2.F32 R0, -RZ, R0.H0_H0 ;  /* 0x20000000ff007230 */ /* 0x000fe40000004100 */
[----:B------:R-:W-:Y:S02]  /*8a70*/  IMAD.MOV.U32 R24, RZ, RZ, R18 ;  /* 0x000000ffff187224 */ /* 0x000fe400078e0012 */
[----:B------:R-:W0:Y:S02]  /*8a80*/  F2I.FTZ.TRUNC.NTZ R5, R0 ;  /* 0x0000000000057305 */ /* 0x000e24000021f100 */
[----:B0-----:R0:W-:Y:S01]  /*8a90*/  STG.E desc[UR36][R2.64], R5 ;  /* 0x0000000502007986 */ /* 0x0011e2000c101924 */
[----:B------:R-:W-:Y:S05]  /*8aa0*/  BRA `(.L_x_2731) ;  /* 0x0000000c00947947 */ /* 0x000fea0003800000 */
.L_x_2737:
[----:B------:R-:W-:Y:S02]  /*8ab0*/  HADD2.F32 R0, -RZ, R0.H0_H0 ;  /* 0x20000000ff007230 */ /* 0x000fe40000004100 */
[----:B------:R-:W-:Y:S02]  /*8ac0*/  IMAD.MOV.U32 R24, RZ, RZ, R18 ;  /* 0x000000ffff187224 */ /* 0x000fe400078e0012 */
[----:B------:R-:W0:Y:S02]  /*8ad0*/  F2I.FTZ.TRUNC.NTZ R5, R0 ;  /* 0x0000000000057305 */ /* 0x000e24000021f100 */
[----:B0-----:R0:W-:Y:S01]  /*8ae0*/  STG.E.U16 desc[UR36][R2.64], R5 ;  /* 0x0000000502007986 */ /* 0x0011e2000c101524 */
[----:B------:R-:W-:Y:S05]  /*8af0*/  BRA `(.L_x_2731) ;  /* 0x0000000c00807947 */ /* 0x000fea0003800000 */
.L_x_2733:
[----:B------:R-:W-:-:S13]  /*8b00*/  ISETP.GT.AND P0, PT, R4, 0x6, PT ;  /* 0x000000060400780c */ /* 0x000fda0003f04270 */
[----:B------:R-:W-:Y:S05]  /*8b10*/  @P0 BRA `(.L_x_2739) ;  /* 0x00000000002c0947 */ /* 0x000fea0003800000 */
[----:B------:R-:W-:-:S13]  /*8b20*/  ISETP.NE.AND P0, PT, R4, 0x5, PT ;  /* 0x000000050400780c */ /* 0x000fda0003f05270 */
[----:B------:R-:W-:Y:S05]  /*8b30*/  @!P0 BRA `(.L_x_2740) ;  /* 0x0000000000188947 */ /* 0x000fea0003800000 */
[----:B------:R-:W-:-:S13]  /*8b40*/  ISETP.NE.AND P0, PT, R4, 0x6, PT ;  /* 0x000000060400780c */ /* 0x000fda0003f05270 */
[----:B------:R-:W-:Y:S05]  /*8b50*/  @P0 BRA `(.L_x_2736) ;  /* 0x0000000800fc0947 */ /* 0x000fea0003800000 */
[----:B------:R-:W-:Y:S02]  /*8b60*/  HADD2.F32 R5, -RZ, R0.H0_H0 ;  /* 0x20000000ff057230 */ /* 0x000fe40000004100 */
[----:B------:R-:W-:-:S03]  /*8b70*/  IMAD.MOV.U32 R24, RZ, RZ, R18 ;  /* 0x000000ffff187224 */ /* 0x000fc600078e0012 */
[----:B------:R2:W-:Y:S01]  /*8b80*/  STG.E desc[UR36][R2.64], R5 ;  /* 0x0000000502007986 */ /* 0x0005e2000c101924 */
[----:B------:R-:W-:Y:S05]  /*8b90*/  BRA `(.L_x_2731) ;  /* 0x0000000c00587947 */ /* 0x000fea0003800000 */
.L_x_2740:
[----:B------:R0:W-:Y:S01]  /*8ba0*/  STG.E.U16 desc[UR36][R2.64], R0 ;  /* 0x0000000002007986 */ /* 0x0001e2000c101524 */
[----:B------:R-:W-:Y:S01]  /*8bb0*/  IMAD.MOV.U32 R24, RZ, RZ, R18 ;  /* 0x000000ffff187224 */ /* 0x000fe200078e0012 */
[----:B------:R-:W-:Y:S06]  /*8bc0*/  BRA `(.L_x_2731) ;  /* 0x0000000c004c7947 */ /* 0x000fec0003800000 */
.L_x_2739:
[----:B------:R-:W-:-:S13]  /*8bd0*/  ISETP.NE.AND P0, PT, R4, 0x7, PT ;  /* 0x000000070400780c */ /* 0x000fda0003f05270 */
[----:B------:R-:W-:Y:S05]  /*8be0*/  @!P0 BRA `(.L_x_2741) ;  /* 0x00000000003c8947 */ /* 0x000fea0003800000 */
[----:B------:R-:W-:-:S13]  /*8bf0*/  ISETP.NE.AND P0, PT, R4, 0x8, PT ;  /* 0x000000080400780c */ /* 0x000fda0003f05270 */
[----:B------:R-:W-:Y:S05]  /*8c00*/  @!P0 BRA `(.L_x_2742) ;  /* 0x00000000001c8947 */ /* 0x000fea0003800000 */
[----:B------:R-:W-:-:S13]  /*8c10*/  ISETP.NE.AND P0, PT, R4, 0x9, PT ;  /* 0x000000090400780c */ /* 0x000fda0003f05270 */
[----:B------:R-:W-:Y:S05]  /*8c20*/  @P0 BRA `(.L_x_2736) ;  /* 0x0000000800c80947 */ /* 0x000fea0003800000 */
[----:B------:R-:W-:Y:S02]  /*8c30*/  HADD2.F32 R4, -RZ, R0.H0_H0 ;  /* 0x20000000ff047230 */ /* 0x000fe40000004100 */
[----:B------:R-:W-:Y:S02]  /*8c40*/  IMAD.MOV.U32 R5, RZ, RZ, RZ ;  /* 0x000000ffff057224 */ /* 0x000fe400078e00ff */
[----:B------:R-:W-:-:S03]  /*8c50*/  IMAD.MOV.U32 R24, RZ, RZ, R18 ;  /* 0x000000ffff187224 */ /* 0x000fc600078e0012 */
[----:B------:R3:W-:Y:S01]  /*8c60*/  STG.E.64 desc[UR36][R2.64], R4 ;  /* 0x0000000402007986 */ /* 0x0007e2000c101b24 */
[----:B------:R-:W-:Y:S05]  /*8c70*/  BRA `(.L_x_2731) ;  /* 0x0000000c00207947 */ /* 0x000fea0003800000 */
.L_x_2742:
[----:B------:R-:W-:Y:S02]  /*8c80*/  HADD2.F32 R0, -RZ, R0.H0_H0 ;  /* 0x20000000ff007230 */ /* 0x000fe40000004100 */
[----:B------:R-:W-:-:S03]  /*8c90*/  IMAD.MOV.U32 R24, RZ, RZ, R18 ;  /* 0x000000ffff187224 */ /* 0x000fc600078e0012 */
[----:B------:R-:W-:-:S04]  /*8ca0*/  F2FP.F16.F32.PACK_AB R0, RZ, R0 ;  /* 0x00000000ff00723e */ /* 0x000fc800000000ff */
[----:B------:R-:W-:-:S05]  /*8cb0*/  PRMT R0, R0, 0x5410, RZ ;  /* 0x0000541000007816 */ /* 0x000fca00000000ff */
[----:B------:R4:W-:Y:S01]  /*8cc0*/  STG.E desc[UR36][R2.64], R0 ;  /* 0x0000000002007986 */ /* 0x0009e2000c101924 */
[----:B------:R-:W-:Y:S05]  /*8cd0*/  BRA `(.L_x_2731) ;  /* 0x0000000c00087947 */ /* 0x000fea0003800000 */
.L_x_2741:
[----:B------:R-:W-:Y:S02]  /*8ce0*/  HADD2.F32 R4, -RZ, R0.H0_H0 ;  /* 0x20000000ff047230 */ /* 0x000fe40000004100 */
[----:B------:R-:W-:-:S03]  /*8cf0*/  IMAD.MOV.U32 R24, RZ, RZ, R18 ;  /* 0x000000ffff187224 */ /* 0x000fc600078e0012 */
[----:B------:R-:W-:-:S06]  /*8d00*/  FMUL.FTZ R4, R4, 1 ;  /* 0x3f80000004047820 */ /* 0x000fcc0000410000 */
[----:B------:R-:W0:Y:S02]  /*8d10*/  F2F.F64.F32 R4, R4 ;  /* 0x0000000400047310 */ /* 0x000e240000201800 */
[----:B0-----:R0:W-:Y:S01]  /*8d20*/  STG.E.64 desc[UR36][R2.64], R4 ;  /* 0x0000000402007986 */ /* 0x0011e2000c101b24 */
[----:B------:R-:W-:Y:S05]  /*8d30*/  BRA `(.L_x_2731) ;  /* 0x0000000800f07947 */ /* 0x000fea0003800000 */
.L_x_2732:
        /* <DEDUP_REMOVED lines=10> */
[----:B------:R-:W-:-:S04]  /*8de0*/  FSETP.NEU.FTZ.AND P0, PT, R0, RZ, PT ;  /* 0x000000ff0000720b */ /* 0x000fc80003f1d000 */
[----:B------:R-:W-:-:S05]  /*8df0*/  SEL R5, RZ, 0x1, !P0 ;  /* 0x00000001ff057807 */ /* 0x000fca0004000000 */
[----:B------:R0:W-:Y:S01]  /*8e00*/  STG.E.U8 desc[UR36][R2.64], R5 ;  /* 0x0000000502007986 */ /* 0x0001e2000c101124 */
[----:B------:R-:W-:Y:S05]  /*8e10*/  BRA `(.L_x_2731) ;  /* 0x0000000800b87947 */ /* 0x000fea0003800000 */
.L_x_2745:
[----:B------:R-:W-:Y:S01]  /*8e20*/  HADD2.F32 R0, -RZ, R0.H0_H0 ;  /* 0x20000000ff007230 */ /* 0x000fe20000004100 */
[----:B------:R-:W-:Y:S01]  /*8e30*/  CS2R R6, SRZ ;  /* 0x0000000000067805 */ /* 0x000fe2000001ff00 */
[----:B------:R-:W-:-:S03]  /*8e40*/  IMAD.MOV.U32 R24, RZ, RZ, R18 ;  /* 0x000000ffff187224 */ /* 0x000fc600078e0012 */
[----:B------:R-:W-:-:S04]  /*8e50*/  FMUL.FTZ R0, R0, 1 ;  /* 0x3f80000000007820 */ /* 0x000fc80000410000 */
[----:B------:R-:W0:Y:S02]  /*8e60*/  F2F.F64.F32 R4, R0 ;  /* 0x0000000000047310 */ /* 0x000e240000201800 */
[----:B0-----:R0:W-:Y:S01]  /*8e70*/  STG.E.128 desc[UR36][R2.64], R4 ;  /* 0x0000000402007986 */ /* 0x0011e2000c101d24 */
[----:B------:R-:W-:Y:S05]  /*8e80*/  BRA `(.L_x_2731) ;  /* 0x00000008009c7947 */ /* 0x000fea0003800000 */
.L_x_2744:
        /* <DEDUP_REMOVED lines=21> */
.L_x_2749:
[----:B------:R-:W-:Y:S05]  /*8fe0*/  BSYNC B0 ;  /* 0x0000000000007941 */ /* 0x000fea0003800000 */
.L_x_2748:
[----:B------:R-:W-:Y:S01]  /*8ff0*/  LOP3.LUT R5, R0, R5, RZ, 0xfc, !PT ;  /* 0x0000000500057212 */ /* 0x000fe200078efcff */
[----:B------:R-:W-:-:S04]  /*9000*/  IMAD.MOV.U32 R24, RZ, RZ, R18 ;  /* 0x000000ffff187224 */ /* 0x000fc800078e0012 */
[----:B------:R0:W-:Y:S01]  /*9010*/  STG.E.U8 desc[UR36][R2.64], R5 ;  /* 0x0000000502007986 */ /* 0x0001e2000c101124 */
[----:B------:R-:W-:Y:S05]  /*9020*/  BRA `(.L_x_2731) ;  /* 0x0000000800347947 */ /* 0x000fea0003800000 */
.L_x_2747:
        /* <DEDUP_REMOVED lines=13> */
.L_x_2751:
[----:B------:R-:W-:Y:S01]  /*9100*/  IMAD.MOV.U32 R0, RZ, RZ, 0x7f ;  /* 0x0000007fff007424 */ /* 0x000fe200078e00ff */
[----:B------:R-:W-:-:S04]  /*9110*/  ISETP.GT.U32.AND P0, PT, R4, 0x7f800000, PT ;  /* 0x7f8000000400780c */ /* 0x000fc80003f04070 */
[----:B------:R-:W-:-:S09]  /*9120*/  SEL R0, R0, 0x7c, P0 ;  /* 0x0000007c00007807 */ /* 0x000fd20000000000 */
.L_x_2752:
[----:B------:R-:W-:Y:S05]  /*9130*/  BSYNC B0 ;  /* 0x0000000000007941 */ /* 0x000fea0003800000 */
.L_x_2750:
[----:B------:R-:W-:Y:S01]  /*9140*/  LOP3.LUT R4, R5, 0x80000000, RZ, 0xc0, !PT ;  /* 0x8000000005047812 */ /* 0x000fe200078ec0ff */
[----:B------:R-:W-:-:S03]  /*9150*/  IMAD.MOV.U32 R24, RZ, RZ, R18 ;  /* 0x000000ffff187224 */ /* 0x000fc600078e0012 */
[----:B------:R-:W-:-:S04]  /*9160*/  SHF.R.U32.HI R5, RZ, 0x18, R4 ;  /* 0x00000018ff057819 */ /* 0x000fc80000011604 */
[----:B------:R-:W-:-:S05]  /*9170*/  LOP3.LUT R5, R0, R5, RZ, 0xfc, !PT ;  /* 0x0000000500057212 */ /* 0x000fca00078efcff */
[----:B------:R0:W-:Y:S01]  /*9180*/  STG.E.U8 desc[UR36][R2.64], R5 ;  /* 0x0000000502007986 */ /* 0x0001e2000c101124 */
[----:B------:R-:W-:Y:S05]  /*9190*/  BRA `(.L_x_2731) ;  /* 0x0000000400d87947 */ /* 0x000fea0003800000 */
.L_x_2746:
[----:B------:R-:W-:Y:S02]  /*91a0*/  HADD2.F32 R0, -RZ, R0.H0_H0 ;  /* 0x20000000ff007230 */ /* 0x000fe40000004100 */
[----:B------:R-:W-:-:S03]  /*91b0*/  IMAD.MOV.U32 R24, RZ, RZ, R18 ;  /* 0x000000ffff187224 */ /* 0x000fc600078e0012 */
[----:B------:R-:W-:-:S05]  /*91c0*/  F2FP.BF16.F32.PACK_AB R0, RZ, R0 ;  /* 0x00000000ff00723e */ /* 0x000fca00000010ff */
[----:B------:R0:W-:Y:S01]  /*91d0*/  STG.E.U16 desc[UR36][R2.64], R0 ;  /* 0x0000000002007986 */ /* 0x0001e2000c101524 */
[----:B------:R-:W-:Y:S05]  /*91e0*/  BRA `(.L_x_2731) ;  /* 0x0000000400c47947 */ /* 0x000fea0003800000 */
.L_x_2743:
        /* <DEDUP_REMOVED lines=10> */
[----:B------:R-:W0:Y:S02]  /*9290*/  F2I.FTZ.U32.TRUNC.NTZ R5, R5 ;  /* 0x0000000500057305 */ /* 0x000e24000021f000 */
[----:B0-----:R0:W-:Y:S01]  /*92a0*/  STG.E.U16 desc[UR36][R2.64], R5 ;  /* 0x0000000502007986 */ /* 0x0011e2000c101524 */
[----:B------:R-:W-:Y:S05]  /*92b0*/  BRA `(.L_x_2731) ;  /* 0x0000000400907947 */ /* 0x000fea0003800000 */
.L_x_2755:
        /* <DEDUP_REMOVED lines=17> */
.L_x_2758:
[----:B------:R-:W-:-:S04]  /*93d0*/  LOP3.LUT R0, R7, 0x80000000, RZ, 0xc0, !PT ;  /* 0x8000000007007812 */ /* 0x000fc800078ec0ff */
[----:B------:R-:W-:-:S04]  /*93e0*/  SHF.R.U32.HI R5, RZ, 0x18, R0 ;  /* 0x00000018ff057819 */ /* 0x000fc80000011600 */
[----:B------:R-:W-:-:S04]  /*93f0*/  LOP3.LUT R4, R4, R5, RZ, 0xfc, !PT ;  /* 0x0000000504047212 */ /* 0x000fc800078efcff */
[----:B------:R-:W-:-:S07]  /*9400*/  PRMT R0, R4, 0x7610, R0 ;  /* 0x0000761004007816 */ /* 0x000fce0000000000 */
.L_x_2757:
[----:B------:R-:W-:Y:S05]  /*9410*/  BSYNC B0 ;  /* 0x0000000000007941 */ /* 0x000fea0003800000 */
.L_x_2756:
[----:B------:R0:W-:Y:S01]  /*9420*/  STG.E.U8 desc[UR36][R2.64], R0 ;  /* 0x0000000002007986 */ /* 0x0001e2000c101124 */
[----:B------:R-:W-:Y:S01]  /*9430*/  IMAD.MOV.U32 R24, RZ, RZ, R18 ;  /* 0x000000ffff187224 */ /* 0x000fe200078e0012 */
[----:B------:R-:W-:Y:S06]  /*9440*/  BRA `(.L_x_2731) ;  /* 0x00000004002c7947 */ /* 0x000fec0003800000 */
.L_x_2754:
        /* <DEDUP_REMOVED lines=17> */
.L_x_2761:
[----:B------:R-:W-:-:S04]  /*9560*/  LOP3.LUT R0, R7, 0x80000000, RZ, 0xc0, !PT ;  /* 0x8000000007007812 */ /* 0x000fc800078ec0ff */
[----:B------:R-:W-:-:S04]  /*9570*/  SHF.R.U32.HI R5, RZ, 0x18, R0 ;  /* 0x00000018ff057819 */ /* 0x000fc80000011600 */
[----:B------:R-:W-:-:S04]  /*9580*/  LOP3.LUT R4, R4, R5, RZ, 0xfc, !PT ;  /* 0x0000000504047212 */ /* 0x000fc800078efcff */
[----:B------:R-:W-:-:S07]  /*9590*/  PRMT R0, R4, 0x7610, R0 ;  /* 0x0000761004007816 */ /* 0x000fce0000000000 */
.L_x_2760:
[----:B------:R-:W-:Y:S05]  /*95a0*/  BSYNC B0 ;  /* 0x0000000000007941 */ /* 0x000fea0003800000 */
.L_x_2759:
[----:B------:R0:W-:Y:S01]  /*95b0*/  STG.E.U8 desc[UR36][R2.64], R0 ;  /* 0x0000000002007986 */ /* 0x0001e2000c101124 */
[----:B------:R-:W-:Y:S01]  /*95c0*/  IMAD.MOV.U32 R24, RZ, RZ, R18 ;  /* 0x000000ffff187224 */ /* 0x000fe200078e0012 */
[----:B------:R-:W-:Y:S06]  /*95d0*/  BRA `(.L_x_2731) ;  /* 0x0000000000c87947 */ /* 0x000fec0003800000 */
.L_x_2753:
[----:B------:R-:W-:-:S13]  /*95e0*/  ISETP.NE.AND P0, PT, R4, 0x1c, PT ;  /* 0x0000001c0400780c */ /* 0x000fda0003f05270 */
[----:B------:R-:W-:Y:S05]  /*95f0*/  @!P0 BRA `(.L_x_2762) ;  /* 0x0000000000b08947 */ /* 0x000fea0003800000 */
[----:B------:R-:W-:-:S13]  /*9600*/  ISETP.NE.AND P0, PT, R4, 0x1d, PT ;  /* 0x0000001d0400780c */ /* 0x000fda0003f05270 */
[----:B------:R-:W-:Y:S05]  /*9610*/  @!P0 BRA `(.L_x_2763) ;  /* 0x0000000000948947 */ /* 0x000fea0003800000 */
[----:B------:R-:W-:-:S13]  /*9620*/  ISETP.NE.AND P0, PT, R4, 0x2c, PT ;  /* 0x0000002c0400780c */ /* 0x000fda0003f05270 */
[----:B------:R-:W-:Y:S05]  /*9630*/  @P0 BRA `(.L_x_2736) ;  /* 0x0000000000440947 */ /* 0x000fea0003800000 */
[----:B------:R-:W-:Y:S02]  /*9640*/  HADD2.F32 R5, -RZ, R0.H0_H0 ;  /* 0x20000000ff057230 */ /* 0x000fe40000004100 */
        /* <DEDUP_REMOVED lines=16> */
.L_x_2736:
        /* <DEDUP_REMOVED lines=16> */
.L_x_2764:
[----:B------:R-:W-:Y:S01]  /*9850*/  IMAD.MOV.U32 R24, RZ, RZ, R18 ;  /* 0x000000ffff187224 */ /* 0x000fe200078e0012 */
[----:B------:R-:W-:Y:S06]  /*9860*/  BRA `(.L_x_2731) ;  /* 0x0000000000247947 */ /* 0x000fec0003800000 */
.L_x_2763:
[----:B------:R-:W-:Y:S02]  /*9870*/  HADD2.F32 R4, -RZ, R0.H0_H0 ;  /* 0x20000000ff047230 */ /* 0x000fe40000004100 */
[----:B------:R-:W-:-:S04]  /*9880*/  IMAD.MOV.U32 R24, RZ, RZ, R18 ;  /* 0x000000ffff187224 */ /* 0x000fc800078e0012 */
[----:B------:R-:W0:Y:S02]  /*9890*/  F2I.U64.TRUNC R4, R4 ;  /* 0x0000000400047311 */ /* 0x000e24000020d800 */
[----:B0-----:R0:W-:Y:S01]  /*98a0*/  STG.E.64 desc[UR36][R2.64], R4 ;  /* 0x0000000402007986 */ /* 0x0011e2000c101b24 */
[----:B------:R-:W-:Y:S05]  /*98b0*/  BRA `(.L_x_2731) ;  /* 0x0000000000107947 */ /* 0x000fea0003800000 */
.L_x_2762:
[----:B------:R-:W-:Y:S02]  /*98c0*/  HADD2.F32 R0, -RZ, R0.H0_H0 ;  /* 0x20000000ff007230 */ /* 0x000fe40000004100 */
[----:B------:R-:W-:Y:S02]  /*98d0*/  IMAD.MOV.U32 R24, RZ, RZ, R18 ;  /* 0x000000ffff187224 */ /* 0x000fe400078e0012 */
[----:B------:R-:W0:Y:S02]  /*98e0*/  F2I.FTZ.U32.TRUNC.NTZ R5, R0 ;  /* 0x0000000000057305 */ /* 0x000e24000021f000 */
[----:B0-----:R0:W-:Y:S03]  /*98f0*/  STG.E desc[UR36][R2.64], R5 ;  /* 0x0000000502007986 */ /* 0x0011e6000c101924 */
.L_x_2731:
[----:B------:R-:W-:Y:S05]  /*9900*/  BSYNC B6 ;  /* 0x0000000000067941 */ /* 0x000fea0003800000 */
.L_x_2730:
[----:B------:R-:W-:Y:S01]  /*9910*/  ISETP.GE.AND P0, PT, R24, R23, PT ;  /* 0x000000171800720c */ /* 0x000fe20003f06270 */
[----:B------:R-:W-:-:S12]  /*9920*/  BSSY B6, `(.L_x_2765) ;  /* 0x00001fc000067945 */ /* 0x000fd80003800000 */
[----:B------:R-:W-:Y:S05]  /*9930*/  @P0 BRA `(.L_x_2766) ;  /* 0x0000001c00e80947 */ /* 0x000fea0003800000 */
[----:B0-234-:R-:W0:Y:S01]  /*9940*/  LDC.64 R2, c[0x0][0x218] ;  /* 0x00008600ff027b82 */ /* 0x01de220000000a00 */
[----:B------:R-:W-:Y:S01]  /*9950*/  IMAD R0, R25, 0x200, R24 ;  /* 0x0000020019007824 */ /* 0x000fe200078e0218 */
[----:B-1----:R-:W-:Y:S01]  /*9960*/  PRMT R4, R17, 0x9910, RZ ;  /* 0x0000991011047816 */ /* 0x002fe200000000ff */
        /* <DEDUP_REMOVED lines=19> */
.L_x_2770:
[----:B------:R-:W-:-:S06]  /*9aa0*/  HADD2.F32 R5, -RZ, R22.H0_H0 ;  /* 0x20000016ff057230 */ /* 0x000fcc0000004100 */
[----:B------:R-:W0:Y:S02]  /*9ab0*/  F2I.S64.TRUNC R4, R5 ;  /* 0x0000000500047311 */ /* 0x000e24000020d900 */
[----:B0-----:R0:W-:Y:S01]  /*9ac0*/  STG.E.U8 desc[UR36][R2.64], R4 ;  /* 0x0000000402007986 */ /* 0x0011e2000c101124 */
[----:B------:R-:W-:Y:S05]  /*9ad0*/  BRA `(.L_x_2772) ;  /* 0x0000000c00847947 */ /* 0x000fea0003800000 */
.L_x_2769:
        /* <DEDUP_REMOVED lines=10> */
.L_x_2774:
[----:B------:R-:W-:-:S04]  /*9b80*/  HADD2.F32 R22, -RZ, R22.H0_H0 ;  /* 0x20000016ff167230 */ /* 0x000fc80000004100 */
[----:B------:R-:W0:Y:S02]  /*9b90*/  F2I.FTZ.TRUNC.NTZ R5, R22 ;  /* 0x0000001600057305 */ /* 0x000e24000021f100 */
[----:B0-----:R0:W-:Y:S01]  /*9ba0*/  STG.E desc[UR36][R2.64], R5 ;  /* 0x0000000502007986 */ /* 0x0011e2000c101924 */
[----:B------:R-:W-:Y:S05]  /*9bb0*/  BRA `(.L_x_2772) ;  /* 0x0000000c004c7947 */ /* 0x000fea0003800000 */
.L_x_2773:
[----:B------:R-:W-:-:S04]  /*9bc0*/  HADD2.F32 R22, -RZ, R22.H0_H0 ;  /* 0x20000016ff167230 */ /* 0x000fc80000004100 */
[----:B------:R-:W0:Y:S02]  /*9bd0*/  F2I.FTZ.TRUNC.NTZ R5, R22 ;  /* 0x0000001600057305 */ /* 0x000e24000021f100 */
[----:B0-----:R0:W-:Y:S01]  /*9be0*/  STG.E.U16 desc[UR36][R2.64], R5 ;  /* 0x0000000502007986 */ /* 0x0011e2000c101524 */
[----:B------:R-:W-:Y:S05]  /*9bf0*/  BRA `(.L_x_2772) ;  /* 0x0000000c003c7947 */ /* 0x000fea0003800000 */
.L_x_2768:
        /* <DEDUP_REMOVED lines=9> */
.L_x_2776:
[----:B------:R0:W-:Y:S01]  /*9c90*/  STG.E.U16 desc[UR36][R2.64], R22 ;  /* 0x0000001602007986 */ /* 0x0001e2000c101524 */
[----:B------:R-:W-:Y:S05]  /*9ca0*/  BRA `(.L_x_2772) ;  /* 0x0000000c00107947 */ /* 0x000fea0003800000 */
.L_x_2775:
        /* <DEDUP_REMOVED lines=10> */
.L_x_2778:
[----:B------:R-:W-:-:S05]  /*9d50*/  HADD2.F32 R0, -RZ, R22.H0_H0 ;  /* 0x20000016ff007230 */ /* 0x000fca0000004100 */
[----:B------:R-:W-:-:S04]  /*9d60*/  F2FP.F16.F32.PACK_AB R0, RZ, R0 ;  /* 0x00000000ff00723e */ /* 0x000fc800000000ff */
[----:B------:R-:W-:-:S05]  /*9d70*/  PRMT R0, R0, 0x5410, RZ ;  /* 0x0000541000007816 */ /* 0x000fca00000000ff */
[----:B------:R3:W-:Y:S01]  /*9d80*/  STG.E desc[UR36][R2.64], R0 ;  /* 0x0000000002007986 */ /* 0x0007e2000c101924 */
[----:B------:R-:W-:Y:S05]  /*9d90*/  BRA `(.L_x_2772) ;  /* 0x0000000800d47947 */ /* 0x000fea0003800000 */
.L_x_2777:
[----:B------:R-:W-:-:S05]  /*9da0*/  HADD2.F32 R4, -RZ, R22.H0_H0 ;  /* 0x20000016ff047230 */ /* 0x000fca0000004100 */
[----:B------:R-:W-:-:S06]  /*9db0*/  FMUL.FTZ R4, R4, 1 ;  /* 0x3f80000004047820 */ /* 0x000fcc0000410000 */
[----:B------:R-:W0:Y:S02]  /*9dc0*/  F2F.F64.F32 R4, R4 ;  /* 0x0000000400047310 */ /* 0x000e240000201800 */
[----:B0-----:R4:W-:Y:S01]  /*9dd0*/  STG.E.64 desc[UR36][R2.64], R4 ;  /* 0x0000000402007986 */ /* 0x0019e2000c101b24 */
[----:B------:R-:W-:Y:S05]  /*9de0*/  BRA `(.L_x_2772) ;  /* 0x0000000800c07947 */ /* 0x000fea0003800000 */
.L_x_2767:
        /* <DEDUP_REMOVED lines=13> */
.L_x_2781:
[----:B------:R-:W-:Y:S01]  /*9ec0*/  HADD2.F32 R22, -RZ, R22.H0_H0 ;  /* 0x20000016ff167230 */ /* 0x000fe20000004100 */
[----:B------:R-:W-:-:S04]  /*9ed0*/  CS2R R6, SRZ ;  /* 0x0000000000067805 */ /* 0x000fc8000001ff00 */
[----:B------:R-:W-:-:S06]  /*9ee0*/  FMUL.FTZ R4, R22, 1 ;  /* 0x3f80000016047820 */ /* 0x000fcc0000410000 */
[----:B------:R-:W0:Y:S02]  /*9ef0*/  F2F.F64.F32 R4, R4 ;  /* 0x0000000400047310 */ /* 0x000e240000201800 */
[----:B0-----:R0:W-:Y:S01]  /*9f00*/  STG.E.128 desc[UR36][R2.64], R4 ;  /* 0x0000000402007986 */ /* 0x0011e2000c101d24 */
[----:B------:R-:W-:Y:S05]  /*9f10*/  BRA `(.L_x_2772) ;  /* 0x0000000800747947 */ /* 0x000fea0003800000 */
.L_x_2780:
        /* <DEDUP_REMOVED lines=21> */
.L_x_2785:
[----:B------:R-:W-:Y:S05]  /*a070*/  BSYNC B0 ;  /* 0x0000000000007941 */ /* 0x000fea0003800000 */
.L_x_2784:
[----:B------:R-:W-:-:S05]  /*a080*/  LOP3.LUT R5, R0, R5, RZ, 0xfc, !PT ;  /* 0x0000000500057212 */ /* 0x000fca00078efcff */
[----:B------:R0:W-:Y:S01]  /*a090*/  STG.E.U8 desc[UR36][R2.64], R5 ;  /* 0x0000000502007986 */ /* 0x0001e2000c101124 */
[----:B------:R-:W-:Y:S05]  /*a0a0*/  BRA `(.L_x_2772) ;  /* 0x0000000800107947 */ /* 0x000fea0003800000 */
.L_x_2783:
        /* <DEDUP_REMOVED lines=13> */
.L_x_2787:
[----:B------:R-:W-:Y:S01]  /*a180*/  IMAD.MOV.U32 R0, RZ, RZ, 0x7f ;  /* 0x0000007fff007424 */ /* 0x000fe200078e00ff */
[----:B------:R-:W-:-:S04]  /*a190*/  ISETP.GT.U32.AND P0, PT, R4, 0x7f800000, PT ;  /* 0x7f8000000400780c */ /* 0x000fc80003f04070 */
[----:B------:R-:W-:-:S09]  /*a1a0*/  SEL R0, R0, 0x7c, P0 ;  /* 0x0000007c00007807 */ /* 0x000fd20000000000 */
.L_x_2788:
[----:B------:R-:W-:Y:S05]  /*a1b0*/  BSYNC B0 ;  /* 0x0000000000007941 */ /* 0x000fea0003800000 */
.L_x_2786:
[----:B------:R-:W-:-:S04]  /*a1c0*/  LOP3.LUT R4, R5, 0x80000000, RZ, 0xc0, !PT ;  /* 0x8000000005047812 */ /* 0x000fc800078ec0ff */
[----:B------:R-:W-:-:S04]  /*a1d0*/  SHF.R.U32.HI R5, RZ, 0x18, R4 ;  /* 0x00000018ff057819 */ /* 0x000fc80000011604 */
[----:B------:R-:W-:-:S05]  /*a1e0*/  LOP3.LUT R5, R0, R5, RZ, 0xfc, !PT ;  /* 0x0000000500057212 */ /* 0x000fca00078efcff */
[----:B------:R0:W-:Y:S01]  /*a1f0*/  STG.E.U8 desc[UR36][R2.64], R5 ;  /* 0x0000000502007986 */ /* 0x0001e2000c101124 */
[----:B------:R-:W-:Y:S05]  /*a200*/  BRA `(.L_x_2772) ;  /* 0x0000000400b87947 */ /* 0x000fea0003800000 */
.L_x_2782:
[----:B------:R-:W-:-:S05]  /*a210*/  HADD2.F32 R0, -RZ, R22.H0_H0 ;  /* 0x20000016ff007230 */ /* 0x000fca0000004100 */
[----:B------:R-:W-:-:S05]  /*a220*/  F2FP.BF16.F32.PACK_AB R0, RZ, R0 ;  /* 0x00000000ff00723e */ /* 0x000fca00000010ff */
[----:B------:R0:W-:Y:S01]  /*a230*/  STG.E.U16 desc[UR36][R2.64], R0 ;  /* 0x0000000002007986 */ /* 0x0001e2000c101524 */
[----:B------:R-:W-:Y:S05]  /*a240*/  BRA `(.L_x_2772) ;  /* 0x0000000400a87947 */ /* 0x000fea0003800000 */
.L_x_2779:
        /* <DEDUP_REMOVED lines=12> */
.L_x_2791:
        /* <DEDUP_REMOVED lines=17> */
.L_x_2794:
[----:B------:R-:W-:-:S04]  /*a420*/  LOP3.LUT R0, R7, 0x80000000, RZ, 0xc0, !PT ;  /* 0x8000000007007812 */ /* 0x000fc800078ec0ff */
[----:B------:R-:W-:-:S04]  /*a430*/  SHF.R.U32.HI R5, RZ, 0x18, R0 ;  /* 0x00000018ff057819 */ /* 0x000fc80000011600 */
[----:B------:R-:W-:-:S04]  /*a440*/  LOP3.LUT R4, R4, R5, RZ, 0xfc, !PT ;  /* 0x0000000504047212 */ /* 0x000fc800078efcff */
[----:B------:R-:W-:-:S07]  /*a450*/  PRMT R0, R4, 0x7610, R0 ;  /* 0x0000761004007816 */ /* 0x000fce0000000000 */
.L_x_2793:
[----:B------:R-:W-:Y:S05]  /*a460*/  BSYNC B0 ;  /* 0x0000000000007941 */ /* 0x000fea0003800000 */
.L_x_2792:
[----:B------:R0:W-:Y:S01]  /*a470*/  STG.E.U8 desc[UR36][R2.64], R0 ;  /* 0x0000000002007986 */ /* 0x0001e2000c101124 */
[----:B------:R-:W-:Y:S05]  /*a480*/  BRA `(.L_x_2772) ;  /* 0x0000000400187947 */ /* 0x000fea0003800000 */
.L_x_2790:
        /* <DEDUP_REMOVED lines=17> */
.L_x_2797:
[----:B------:R-:W-:-:S04]  /*a5a0*/  LOP3.LUT R0, R7, 0x80000000, RZ, 0xc0, !PT ;  /* 0x8000000007007812 */ /* 0x000fc800078ec0ff */
[----:B------:R-:W-:-:S04]  /*a5b0*/  SHF.R.U32.HI R5, RZ, 0x18, R0 ;  /* 0x00000018ff057819 */ /* 0x000fc80000011600 */
[----:B------:R-:W-:-:S04]  /*a5c0*/  LOP3.LUT R4, R4, R5, RZ, 0xfc, !PT ;  /* 0x0000000504047212 */ /* 0x000fc800078efcff */
[----:B------:R-:W-:-:S07]  /*a5d0*/  PRMT R0, R4, 0x7610, R0 ;  /* 0x0000761004007816 */ /* 0x000fce0000000000 */
.L_x_2796:
[----:B------:R-:W-:Y:S05]  /*a5e0*/  BSYNC B0 ;  /* 0x0000000000007941 */ /* 0x000fea0003800000 */
.L_x_2795:
[----:B------:R0:W-:Y:S01]  /*a5f0*/  STG.E.U8 desc[UR36][R2.64], R0 ;  /* 0x0000000002007986 */ /* 0x0001e2000c101124 */
[----:B------:R-:W-:Y:S05]  /*a600*/  BRA `(.L_x_2772) ;  /* 0x0000000000b87947 */ /* 0x000fea0003800000 */
.L_x_2789:
        /* <DEDUP_REMOVED lines=22> */
.L_x_2771:
        /* <DEDUP_REMOVED lines=16> */
.L_x_2800:
[----:B------:R-:W-:Y:S05]  /*a870*/  BRA `(.L_x_2772) ;  /* 0x00000000001c7947 */ /* 0x000fea0003800000 */
.L_x_2799:
[----:B------:R-:W-:-:S06]  /*a880*/  HADD2.F32 R4, -RZ, R22.H0_H0 ;  /* 0x20000016ff047230 */ /* 0x000fcc0000004100 */
[----:B------:R-:W0:Y:S02]  /*a890*/  F2I.U64.TRUNC R4, R4 ;  /* 0x0000000400047311 */ /* 0x000e24000020d800 */
[----:B0-----:R0:W-:Y:S01]  /*a8a0*/  STG.E.64 desc[UR36][R2.64], R4 ;  /* 0x0000000402007986 */ /* 0x0011e2000c101b24 */
[----:B------:R-:W-:Y:S05]  /*a8b0*/  BRA `(.L_x_2772) ;  /* 0x00000000000c7947 */ /* 0x000fea0003800000 */
.L_x_2798:
[----:B------:R-:W-:-:S04]  /*a8c0*/  HADD2.F32 R22, -RZ, R22.H0_H0 ;  /* 0x20000016ff167230 */ /* 0x000fc80000004100 */
[----:B------:R-:W0:Y:S02]  /*a8d0*/  F2I.FTZ.U32.TRUNC.NTZ R5, R22 ;  /* 0x0000001600057305 */ /* 0x000e24000021f000 */
[----:B0-----:R0:W-:Y:S02]  /*a8e0*/  STG.E desc[UR36][R2.64], R5 ;  /* 0x0000000502007986 */ /* 0x0011e4000c101924 */
.L_x_2772:
        /* <DEDUP_REMOVED lines=21> */
[----:B------:R-:W-:-:S06]  /*aa40*/  HADD2.F32 R19, -RZ, R19.H0_H0 ;  /* 0x20000013ff137230 */ /* 0x000fcc0000004100 */
[----:B------:R-:W0:Y:S02]  /*aa50*/  F2I.FTZ.TRUNC.NTZ R19, R19 ;  /* 0x0000001300137305 */ /* 0x000e24000021f100 */
[----:B0-----:R0:W-:Y:S01]  /*aa60*/  STG.E.U8 desc[UR36][R2.64], R19 ;  /* 0x0000001302007986 */ /* 0x0011e2000c101124 */
[----:B------:R-:W-:Y:S05]  /*aa70*/  BRA `(.L_x_2806) ;  /* 0x0000000c00947947 */ /* 0x000fea0003800000 */
.L_x_2804:
[----:B------:R-:W-:-:S06]  /*aa80*/  HADD2.F32 R5, -RZ, R19.H0_H0 ;  /* 0x20000013ff057230 */ /* 0x000fcc0000004100 */
[----:B------:R-:W0:Y:S02]  /*aa90*/  F2I.S64.TRUNC R4, R5 ;  /* 0x0000000500047311 */ /* 0x000e24000020d900 */
[----:B0-----:R0:W-:Y:S01]  /*aaa0*/  STG.E.U8 desc[UR36][R2.64], R4 ;  /* 0x0000000402007986 */ /* 0x0011e2000c101124 */
[----:B------:R-:W-:Y:S05]  /*aab0*/  BRA `(.L_x_2806) ;  /* 0x0000000c00847947 */ /* 0x000fea0003800000 */
.L_x_2803:
        /* <DEDUP_REMOVED lines=10> */
.L_x_2808:
[----:B------:R-:W-:-:S06]  /*ab60*/  HADD2.F32 R19, -RZ, R19.H0_H0 ;  /* 0x20000013ff137230 */ /* 0x000fcc0000004100 */
[----:B------:R-:W0:Y:S02]  /*ab70*/  F2I.FTZ.TRUNC.NTZ R19, R19 ;  /* 0x0000001300137305 */ /* 0x000e24000021f100 */
[----:B0-----:R0:W-:Y:S01]  /*ab80*/  STG.E desc[UR36][R2.64], R19 ;  /* 0x0000001302007986 */ /* 0x0011e2000c101924 */
[----:B------:R-:W-:Y:S05]  /*ab90*/  BRA `(.L_x_2806) ;  /* 0x0000000c004c7947 */ /* 0x000fea0003800000 */
.L_x_2807:
[----:B------:R-:W-:-:S06]  /*aba0*/  HADD2.F32 R19, -RZ, R19.H0_H0 ;  /* 0x20000013ff137230 */ /* 0x000fcc0000004100 */
[----:B------:R-:W0:Y:S02]  /*abb0*/  F2I.FTZ.TRUNC.NTZ R19, R19 ;  /* 0x0000001300137305 */ /* 0x000e24000021f100 */
[----:B0-----:R0:W-:Y:S01]  /*abc0*/  STG.E.U16 desc[UR36][R2.64], R19 ;  /* 0x0000001302007986 */ /* 0x0011e2000c101524 */
[----:B------:R-:W-:Y:S05]  /*abd0*/  BRA `(.L_x_2806) ;  /* 0x0000000c003c7947 */ /* 0x000fea0003800000 */
.L_x_2802:
        /* <DEDUP_REMOVED lines=9> */
.L_x_2810:
[----:B------:R4:W-:Y:S01]  /*ac70*/  STG.E.U16 desc[UR36][R2.64], R19 ;  /* 0x0000001302007986 */ /* 0x0009e2000c101524 */
[----:B------:R-:W-:Y:S05]  /*ac80*/  BRA `(.L_x_2806) ;  /* 0x0000000c00107947 */ /* 0x000fea0003800000 */
.L_x_2809:
        /* <DEDUP_REMOVED lines=10> */
.L_x_2812:
[----:B------:R-:W-:-:S05]  /*ad30*/  HADD2.F32 R0, -RZ, R19.H0_H0 ;  /* 0x20000013ff007230 */ /* 0x000fca0000004100 */
[----:B------:R-:W-:-:S04]  /*ad40*/  F2FP.F16.F32.PACK_AB R0, RZ, R0 ;  /* 0x00000000ff00723e */ /* 0x000fc800000000ff */
[----:B------:R-:W-:-:S05]  /*ad50*/  PRMT R0, R0, 0x5410, RZ ;  /* 0x0000541000007816 */ /* 0x000fca00000000ff */
[----:B------:R2:W-:Y:S01]  /*ad60*/  STG.E desc[UR36][R2.64], R0 ;  /* 0x0000000002007986 */ /* 0x0005e2000c101924 */
[----:B------:R-:W-:Y:S05]  /*ad70*/  BRA `(.L_x_2806) ;  /* 0x0000000800d47947 */ /* 0x000fea0003800000 */
.L_x_2811:
[----:B------:R-:W-:-:S05]  /*ad80*/  HADD2.F32 R4, -RZ, R19.H0_H0 ;  /* 0x20000013ff047230 */ /* 0x000fca0000004100 */
[----:B------:R-:W-:-:S06]  /*ad90*/  FMUL.FTZ R4, R4, 1 ;  /* 0x3f80000004047820 */ /* 0x000fcc0000410000 */
[----:B------:R-:W0:Y:S02]  /*ada0*/  F2F.F64.F32 R4, R4 ;  /* 0x0000000400047310 */ /* 0x000e240000201800 */
[----:B0-----:R0:W-:Y:S01]  /*adb0*/  STG.E.64 desc[UR36][R2.64], R4 ;  /* 0x0000000402007986 */ /* 0x0011e2000c101b24 */
[----:B------:R-:W-:Y:S05]  /*adc0*/  BRA `(.L_x_2806) ;  /* 0x0000000800c07947 */ /* 0x000fea0003800000 */
.L_x_2801:
        /* <DEDUP_REMOVED lines=13> */
.L_x_2815:
[----:B------:R-:W-:Y:S01]  /*aea0*/  HADD2.F32 R19, -RZ, R19.H0_H0 ;  /* 0x20000013ff137230 */ /* 0x000fe20000004100 */
[----:B------:R-:W-:-:S04]  /*aeb0*/  CS2R R6, SRZ ;  /* 0x0000000000067805 */ /* 0x000fc8000001ff00 */
[----:B------:R-:W-:-:S06]  /*aec0*/  FMUL.FTZ R4, R19, 1 ;  /* 0x3f80000013047820 */ /* 0x000fcc0000410000 */
[----:B------:R-:W0:Y:S02]  /*aed0*/  F2F.F64.F32 R4, R4 ;  /* 0x0000000400047310 */ /* 0x000e240000201800 */
[----:B0-----:R0:W-:Y:S01]  /*aee0*/  STG.E.128 desc[UR36][R2.64], R4 ;  /* 0x0000000402007986 */ /* 0x0011e2000c101d24 */
[----:B------:R-:W-:Y:S05]  /*aef0*/  BRA `(.L_x_2806) ;  /* 0x0000000800747947 */ /* 0x000fea0003800000 */
.L_x_2814:
        /* <DEDUP_REMOVED lines=21> */
.L_x_2819:
[----:B------:R-:W-:Y:S05]  /*b050*/  BSYNC B0 ;  /* 0x0000000000007941 */ /* 0x000fea0003800000 */
.L_x_2818:
[----:B------:R-:W-:-:S05]  /*b060*/  LOP3.LUT R5, R0, R5, RZ, 0xfc, !PT ;  /* 0x0000000500057212 */ /* 0x000fca00078efcff */
[----:B------:R0:W-:Y:S01]  /*b070*/  STG.E.U8 desc[UR36][R2.64], R5 ;  /* 0x0000000502007986 */ /* 0x0001e2000c101124 */
[----:B------:R-:W-:Y:S05]  /*b080*/  BRA `(.L_x_2806) ;  /* 0x0000000800107947 */ /* 0x000fea0003800000 */
.L_x_2817:
        /* <DEDUP_REMOVED lines=13> */
.L_x_2821:
[----:B------:R-:W-:Y:S01]  /*b160*/  IMAD.MOV.U32 R0, RZ, RZ, 0x7f ;  /* 0x0000007fff007424 */ /* 0x000fe200078e00ff */
[----:B------:R-:W-:-:S04]  /*b170*/  ISETP.GT.U32.AND P0, PT, R4, 0x7f800000, PT ;  /* 0x7f8000000400780c */ /* 0x000fc80003f04070 */
[----:B------:R-:W-:-:S09]  /*b180*/  SEL R0, R0, 0x7c, P0 ;  /* 0x0000007c00007807 */ /* 0x000fd20000000000 */
.L_x_2822:
[----:B------:R-:W-:Y:S05]  /*b190*/  BSYNC B0 ;  /* 0x0000000000007941 */ /* 0x000fea0003800000 */
.L_x_2820:
[----:B------:R-:W-:-:S04]  /*b1a0*/  LOP3.LUT R4, R19, 0x80000000, RZ, 0xc0, !PT ;  /* 0x8000000013047812 */ /* 0x000fc800078ec0ff */
[----:B------:R-:W-:-:S04]  /*b1b0*/  SHF.R.U32.HI R5, RZ, 0x18, R4 ;  /* 0x00000018ff057819 */ /* 0x000fc80000011604 */
[----:B------:R-:W-:-:S05]  /*b1c0*/  LOP3.LUT R5, R0, R5, RZ, 0xfc, !PT ;  /* 0x0000000500057212 */ /* 0x000fca00078efcff */
[----:B------:R0:W-:Y:S01]  /*b1d0*/  STG.E.U8 desc[UR36][R2.64], R5 ;  /* 0x0000000502007986 */ /* 0x0001e2000c101124 */
[----:B------:R-:W-:Y:S05]  /*b1e0*/  BRA `(.L_x_2806) ;  /* 0x0000000400b87947 */ /* 0x000fea0003800000 */
.L_x_2816:
[----:B------:R-:W-:-:S05]  /*b1f0*/  HADD2.F32 R0, -RZ, R19.H0_H0 ;  /* 0x20000013ff007230 */ /* 0x000fca0000004100 */
[----:B------:R-:W-:-:S05]  /*b200*/  F2FP.BF16.F32.PACK_AB R0, RZ, R0 ;  /* 0x00000000ff00723e */ /* 0x000fca00000010ff */
[----:B------:R0:W-:Y:S01]  /*b210*/  STG.E.U16 desc[UR36][R2.64], R0 ;  /* 0x0000000002007986 */ /* 0x0001e2000c101524 */
[----:B------:R-:W-:Y:S05]  /*b220*/  BRA `(.L_x_2806) ;  /* 0x0000000400a87947 */ /* 0x000fea0003800000 */
.L_x_2813:
        /* <DEDUP_REMOVED lines=12> */
.L_x_2825:
        /* <DEDUP_REMOVED lines=17> */
.L_x_2828:
[----:B------:R-:W-:-:S04]  /*b400*/  LOP3.LUT R0, R19, 0x80000000, RZ, 0xc0, !PT ;  /* 0x8000000013007812 */ /* 0x000fc800078ec0ff */
[----:B------:R-:W-:-:S04]  /*b410*/  SHF.R.U32.HI R5, RZ, 0x18, R0 ;  /* 0x00000018ff057819 */ /* 0x000fc80000011600 */
[----:B------:R-:W-:-:S04]  /*b420*/  LOP3.LUT R4, R4, R5, RZ, 0xfc, !PT ;  /* 0x0000000504047212 */ /* 0x000fc800078efcff */
[----:B------:R-:W-:-:S07]  /*b430*/  PRMT R0, R4, 0x7610, R0 ;  /* 0x0000761004007816 */ /* 0x000fce0000000000 */
.L_x_2827:
[----:B------:R-:W-:Y:S05]  /*b440*/  BSYNC B0 ;  /* 0x0000000000007941 */ /* 0x000fea0003800000 */
.L_x_2826:
[----:B------:R0:W-:Y:S01]  /*b450*/  STG.E.U8 desc[UR36][R2.64], R0 ;  /* 0x0000000002007986 */ /* 0x0001e2000c101124 */
[----:B------:R-:W-:Y:S05]  /*b460*/  BRA `(.L_x_2806) ;  /* 0x0000000400187947 */ /* 0x000fea0003800000 */
.L_x_2824:
        /* <DEDUP_REMOVED lines=17> */
.L_x_2831:
[----:B------:R-:W-:-:S04]  /*b580*/  LOP3.LUT R0, R19, 0x80000000, RZ, 0xc0, !PT ;  /* 0x8000000013007812 */ /* 0x000fc800078ec0ff */
[----:B------:R-:W-:-:S04]  /*b590*/  SHF.R.U32.HI R5, RZ, 0x18, R0 ;  /* 0x00000018ff057819 */ /* 0x000fc80000011600 */
[----:B------:R-:W-:-:S04]  /*b5a0*/  LOP3.LUT R4, R4, R5, RZ, 0xfc, !PT ;  /* 0x0000000504047212 */ /* 0x000fc800078efcff */
[----:B------:R-:W-:-:S07]  /*b5b0*/  PRMT R0, R4, 0x7610, R0 ;  /* 0x0000761004007816 */ /* 0x000fce0000000000 */
.L_x_2830:
[----:B------:R-:W-:Y:S05]  /*b5c0*/  BSYNC B0 ;  /* 0x0000000000007941 */ /* 0x000fea0003800000 */
.L_x_2829:
[----:B------:R0:W-:Y:S01]  /*b5d0*/  STG.E.U8 desc[UR36][R2.64], R0 ;  /* 0x0000000002007986 */ /* 0x0001e2000c101124 */
[----:B------:R-:W-:Y:S05]  /*b5e0*/  BRA `(.L_x_2806) ;  /* 0x0000000000b87947 */ /* 0x000fea0003800000 */
.L_x_2823:
        /* <DEDUP_REMOVED lines=22> */
.L_x_2805:
        /* <DEDUP_REMOVED lines=16> */
.L_x_2834:
[----:B------:R-:W-:Y:S05]  /*b850*/  BRA `(.L_x_2806) ;  /* 0x00000000001c7947 */ /* 0x000fea0003800000 */
.L_x_2833:
[----:B------:R-:W-:-:S06]  /*b860*/  HADD2.F32 R4, -RZ, R19.H0_H0 ;  /* 0x20000013ff047230 */ /* 0x000fcc0000004100 */
[----:B------:R-:W0:Y:S02]  /*b870*/  F2I.U64.TRUNC R4, R4 ;  /* 0x0000000400047311 */ /* 0x000e24000020d800 */
[----:B0-----:R0:W-:Y:S01]  /*b880*/  STG.E.64 desc[UR36][R2.64], R4 ;  /* 0x0000000402007986 */ /* 0x0011e2000c101b24 */
[----:B------:R-:W-:Y:S05]  /*b890*/  BRA `(.L_x_2806) ;  /* 0x00000000000c7947 */ /* 0x000fea0003800000 */
.L_x_2832:
[----:B------:R-:W-:-:S06]  /*b8a0*/  HADD2.F32 R19, -RZ, R19.H0_H0 ;  /* 0x20000013ff137230 */ /* 0x000fcc0000004100 */
[----:B------:R-:W0:Y:S02]  /*b8b0*/  F2I.FTZ.U32.TRUNC.NTZ R19, R19 ;  /* 0x0000001300137305 */ /* 0x000e24000021f000 */
[----:B0-----:R0:W-:Y:S02]  /*b8c0*/  STG.E desc[UR36][R2.64], R19 ;  /* 0x0000001302007986 */ /* 0x0011e4000c101924 */
.L_x_2806:
[----:B------:R-:W-:-:S07]  /*b8d0*/  VIADD R24, R24, 0x80 ;  /* 0x0000008018187836 */ /* 0x000fce0000000000 */
.L_x_2766:
[----:B------:R-:W-:Y:S05]  /*b8e0*/  BSYNC B6 ;  /* 0x0000000000067941 */ /* 0x000fea0003800000 */
.L_x_2765:
        /* <DEDUP_REMOVED lines=23> */
.L_x_2838:
[----:B------:R-:W-:-:S06]  /*ba60*/  HADD2.F32 R5, -RZ, R16.H0_H0 ;  /* 0x20000010ff057230 */ /* 0x000fcc0000004100 */
[----:B------:R-:W0:Y:S02]  /*ba70*/  F2I.S64.TRUNC R4, R5 ;  /* 0x0000000500047311 */ /* 0x000e24000020d900 */
[----:B0-----:R-:W-:Y:S01]  /*ba80*/  STG.E.U8 desc[UR36][R2.64], R4 ;  /* 0x0000000402007986 */ /* 0x001fe2000c101124 */
[----:B------:R-:W-:Y:S05]  /*ba90*/  EXIT ;  /* 0x000000000000794d */ /* 0x000fea0003800000 */
.L_x_2837:
        /* <DEDUP_REMOVED lines=10> */
.L_x_2841:
[----:B------:R-:W-:-:S04]  /*bb40*/  HADD2.F32 R16, -RZ, R16.H0_H0 ;  /* 0x20000010ff107230 */ /* 0x000fc80000004100 */
[----:B------:R-:W0:Y:S02]  /*bb50*/  F2I.FTZ.TRUNC.NTZ R5, R16 ;  /* 0x0000001000057305 */ /* 0x000e24000021f100 */
[----:B0-----:R-:W-:Y:S01]  /*bb60*/  STG.E desc[UR36][R2.64], R5 ;  /* 0x0000000502007986 */ /* 0x001fe2000c101924 */
[----:B------:R-:W-:Y:S05]  /*bb70*/  EXIT ;  /* 0x000000000000794d */ /* 0x000fea0003800000 */
.L_x_2840:
[----:B------:R-:W-:-:S04]  /*bb80*/  HADD2.F32 R16, -RZ, R16.H0_H0 ;  /* 0x20000010ff107230 */ /* 0x000fc80000004100 */
[----:B------:R-:W0:Y:S02]  /*bb90*/  F2I.FTZ.TRUNC.NTZ R5, R16 ;  /* 0x0000001000057305 */ /* 0x000e24000021f100 */
[----:B0-----:R-:W-:Y:S01]  /*bba0*/  STG.E.U16 desc[UR36][R2.64], R5 ;  /* 0x0000000502007986 */ /* 0x001fe2000c101524 */
[----:B------:R-:W-:Y:S05]  /*bbb0*/  EXIT ;  /* 0x000000000000794d */ /* 0x000fea0003800000 */
.L_x_2836:
        /* <DEDUP_REMOVED lines=9> */
.L_x_2843:
[----:B------:R-:W-:Y:S01]  /*bc50*/  STG.E.U16 desc[UR36][R2.64], R16 ;  /* 0x0000001002007986 */ /* 0x000fe2000c101524 */
[----:B------:R-:W-:Y:S05]  /*bc60*/  EXIT ;  /* 0x000000000000794d */ /* 0x000fea0003800000 */
.L_x_2842:
        /* <DEDUP_REMOVED lines=10> */
.L_x_2845:
[----:B------:R-:W-:-:S05]  /*bd10*/  HADD2.F32 R0, -RZ, R16.H0_H0 ;  /* 0x20000010ff007230 */ /* 0x000fca0000004100 */
[----:B------:R-:W-:-:S04]  /*bd20*/  F2FP.F16.F32.PACK_AB R0, RZ, R0 ;  /* 0x00000000ff00723e */ /* 0x000fc800000000ff */
[----:B------:R-:W-:-:S05]  /*bd30*/  PRMT R0, R0, 0x5410, RZ ;  /* 0x0000541000007816 */ /* 0x000fca00000000ff */
[----:B------:R-:W-:Y:S01]  /*bd40*/  STG.E desc[UR36][R2.64], R0 ;  /* 0x0000000002007986 */ /* 0x000fe2000c101924 */
[----:B------:R-:W-:Y:S05]  /*bd50*/  EXIT ;  /* 0x000000000000794d */ /* 0x000fea0003800000 */
.L_x_2844:
[----:B------:R-:W-:-:S05]  /*bd60*/  HADD2.F32 R4, -RZ, R16.H0_H0 ;  /* 0x20000010ff047230 */ /* 0x000fca0000004100 */
[----:B------:R-:W-:-:S06]  /*bd70*/  FMUL.FTZ R4, R4, 1 ;  /* 0x3f80000004047820 */ /* 0x000fcc0000410000 */
[----:B------:R-:W0:Y:S02]  /*bd80*/  F2F.F64.F32 R4, R4 ;  /* 0x0000000400047310 */ /* 0x000e240000201800 */
[----:B0-----:R-:W-:Y:S01]  /*bd90*/  STG.E.64 desc[UR36][R2.64], R4 ;  /* 0x0000000402007986 */ /* 0x001fe2000c101b24 */
[----:B------:R-:W-:Y:S05]  /*bda0*/  EXIT ;  /* 0x000000000000794d */ /* 0x000fea0003800000 */
.L_x_2835:
        /* <DEDUP_REMOVED lines=13> */
.L_x_2848:
[----:B------:R-:W-:Y:S01]  /*be80*/  HADD2.F32 R16, -RZ, R16.H0_H0 ;  /* 0x20000010ff107230 */ /* 0x000fe20000004100 */
[----:B------:R-:W-:-:S04]  /*be90*/  CS2R R6, SRZ ;  /* 0x0000000000067805 */ /* 0x000fc8000001ff00 */
[----:B------:R-:W-:-:S06]  /*bea0*/  FMUL.FTZ R4, R16, 1 ;  /* 0x3f80000010047820 */ /* 0x000fcc0000410000 */
[----:B------:R-:W0:Y:S02]  /*beb0*/  F2F.F64.F32 R4, R4 ;  /* 0x0000000400047310 */ /* 0x000e240000201800 */
[----:B0-----:R-:W-:Y:S01]  /*bec0*/  STG.E.128 desc[UR36][R2.64], R4 ;  /* 0x0000000402007986 */ /* 0x001fe2000c101d24 */
[----:B------:R-:W-:Y:S05]  /*bed0*/  EXIT ;  /* 0x000000000000794d */ /* 0x000fea0003800000 */
.L_x_2847:
        /* <DEDUP_REMOVED lines=21> */
.L_x_2852:
[----:B------:R-:W-:Y:S05]  /*c030*/  BSYNC B0 ;  /* 0x0000000000007941 */ /* 0x000fea0003800000 */
.L_x_2851:
[----:B------:R-:W-:-:S05]  /*c040*/  LOP3.LUT R5, R0, R5, RZ, 0xfc, !PT ;  /* 0x0000000500057212 */ /* 0x000fca00078efcff */
[----:B------:R-:W-:Y:S01]  /*c050*/  STG.E.U8 desc[UR36][R2.64], R5 ;  /* 0x0000000502007986 */ /* 0x000fe2000c101124 */
[----:B------:R-:W-:Y:S05]  /*c060*/  EXIT ;  /* 0x000000000000794d */ /* 0x000fea0003800000 */
.L_x_2850:
        /* <DEDUP_REMOVED lines=13> */
.L_x_2854:
[----:B------:R-:W-:Y:S01]  /*c140*/  IMAD.MOV.U32 R0, RZ, RZ, 0x7f ;  /* 0x0000007fff007424 */ /* 0x000fe200078e00ff */
[----:B------:R-:W-:-:S04]  /*c150*/  ISETP.GT.U32.AND P0, PT, R4, 0x7f800000, PT ;  /* 0x7f8000000400780c */ /* 0x000fc80003f04070 */
[----:B------:R-:W-:-:S09]  /*c160*/  SEL R0, R0, 0x7c, P0 ;  /* 0x0000007c00007807 */ /* 0x000fd20000000000 */
.L_x_2855:
[----:B------:R-:W-:Y:S05]  /*c170*/  BSYNC B0 ;  /* 0x0000000000007941 */ /* 0x000fea0003800000 */
.L_x_2853:
[----:B------:R-:W-:-:S04]  /*c180*/  LOP3.LUT R4, R5, 0x80000000, RZ, 0xc0, !PT ;  /* 0x8000000005047812 */ /* 0x000fc800078ec0ff */
[----:B------:R-:W-:-:S04]  /*c190*/  SHF.R.U32.HI R5, RZ, 0x18, R4 ;  /* 0x00000018ff057819 */ /* 0x000fc80000011604 */
[----:B------:R-:W-:-:S05]  /*c1a0*/  LOP3.LUT R5, R0, R5, RZ, 0xfc, !PT ;  /* 0x0000000500057212 */ /* 0x000fca00078efcff */
[----:B------:R-:W-:Y:S01]  /*c1b0*/  STG.E.U8 desc[UR36][R2.64], R5 ;  /* 0x0000000502007986 */ /* 0x000fe2000c101124 */
[----:B------:R-:W-:Y:S05]  /*c1c0*/  EXIT ;  /* 0x000000000000794d */ /* 0x000fea0003800000 */
.L_x_2849:
[----:B------:R-:W-:-:S05]  /*c1d0*/  HADD2.F32 R0, -RZ, R16.H0_H0 ;  /* 0x20000010ff007230 */ /* 0x000fca0000004100 */
[----:B------:R-:W-:-:S05]  /*c1e0*/  F2FP.BF16.F32.PACK_AB R0, RZ, R0 ;  /* 0x00000000ff00723e */ /* 0x000fca00000010ff */
[----:B------:R-:W-:Y:S01]  /*c1f0*/  STG.E.U16 desc[UR36][R2.64], R0 ;  /* 0x0000000002007986 */ /* 0x000fe2000c101524 */
[----:B------:R-:W-:Y:S05]  /*c200*/  EXIT ;  /* 0x000000000000794d */ /* 0x000fea0003800000 */
.L_x_2846:
        /* <DEDUP_REMOVED lines=12> */
.L_x_2858:
        /* <DEDUP_REMOVED lines=17> */
.L_x_2861:
[----:B------:R-:W-:-:S04]  /*c3e0*/  LOP3.LUT R0, R7, 0x80000000, RZ, 0xc0, !PT ;  /* 0x8000000007007812 */ /* 0x000fc800078ec0ff */
[----:B------:R-:W-:-:S04]  /*c3f0*/  SHF.R.U32.HI R5, RZ, 0x18, R0 ;  /* 0x00000018ff057819 */ /* 0x000fc80000011600 */
[----:B------:R-:W-:-:S04]  /*c400*/  LOP3.LUT R4, R4, R5, RZ, 0xfc, !PT ;  /* 0x0000000504047212 */ /* 0x000fc800078efcff */
[----:B------:R-:W-:-:S07]  /*c410*/  PRMT R0, R4, 0x7610, R0 ;  /* 0x0000761004007816 */ /* 0x000fce0000000000 */
.L_x_2860:
[----:B------:R-:W-:Y:S05]  /*c420*/  BSYNC B0 ;  /* 0x0000000000007941 */ /* 0x000fea0003800000 */
.L_x_2859:
[----:B------:R-:W-:Y:S01]  /*c430*/  STG.E.U8 desc[UR36][R2.64], R0 ;  /* 0x0000000002007986 */ /* 0x000fe2000c101124 */
[----:B------:R-:W-:Y:S05]  /*c440*/  EXIT ;  /* 0x000000000000794d */ /* 0x000fea0003800000 */
.L_x_2857:
        /* <DEDUP_REMOVED lines=17> */
.L_x_2864:
[----:B------:R-:W-:-:S04]  /*c560*/  LOP3.LUT R0, R7, 0x80000000, RZ, 0xc0, !PT ;  /* 0x8000000007007812 */ /* 0x000fc800078ec0ff */
[----:B------:R-:W-:-:S04]  /*c570*/  SHF.R.U32.HI R5, RZ, 0x18, R0 ;  /* 0x00000018ff057819 */ /* 0x000fc80000011600 */
[----:B------:R-:W-:-:S04]  /*c580*/  LOP3.LUT R4, R4, R5, RZ, 0xfc, !PT ;  /* 0x0000000504047212 */ /* 0x000fc800078efcff */
[----:B------:R-:W-:-:S07]  /*c590*/  PRMT R0, R4, 0x7610, R0 ;  /* 0x0000761004007816 */ /* 0x000fce0000000000 */
.L_x_2863:
[----:B------:R-:W-:Y:S05]  /*c5a0*/  BSYNC B0 ;  /* 0x0000000000007941 */ /* 0x000fea0003800000 */
.L_x_2862:
[----:B------:R-:W-:Y:S01]  /*c5b0*/  STG.E.U8 desc[UR36][R2.64], R0 ;  /* 0x0000000002007986 */ /* 0x000fe2000c101124 */
[----:B------:R-:W-:Y:S05]  /*c5c0*/  EXIT ;  /* 0x000000000000794d */ /* 0x000fea0003800000 */
.L_x_2856:
        /* <DEDUP_REMOVED lines=22> */
.L_x_2839:
        /* <DEDUP_REMOVED lines=16> */
.L_x_2867:
[----:B------:R-:W-:Y:S05]  /*c830*/  EXIT ;  /* 0x000000000000794d */ /* 0x000fea0003800000 */
.L_x_2866:
[----:B------:R-:W-:-:S06]  /*c840*/  HADD2.F32 R4, -RZ, R16.H0_H0 ;  /* 0x20000010ff047230 */ /* 0x000fcc0000004100 */
[----:B------:R-:W0:Y:S02]  /*c850*/  F2I.U64.TRUNC R4, R4 ;  /* 0x0000000400047311 */ /* 0x000e24000020d800 */
[----:B0-----:R-:W-:Y:S01]  /*c860*/  STG.E.64 desc[UR36][R2.64], R4 ;  /* 0x0000000402007986 */ /* 0x001fe2000c101b24 */
[----:B------:R-:W-:Y:S05]  /*c870*/  EXIT ;  /* 0x000000000000794d */ /* 0x000fea0003800000 */
.L_x_2865:
[----:B------:R-:W-:-:S04]  /*c880*/  HADD2.F32 R16, -RZ, R16.H0_H0 ;  /* 0x20000010ff107230 */ /* 0x000fc80000004100 */
[----:B------:R-:W0:Y:S02]  /*c890*/  F2I.FTZ.U32.TRUNC.NTZ R5, R16 ;  /* 0x0000001000057305 */ /* 0x000e24000021f000 */
[----:B0-----:R-:W-:Y:S01]  /*c8a0*/  STG.E desc[UR36][R2.64], R5 ;  /* 0x0000000502007986 */ /* 0x001fe2000c101924 */
[----:B------:R-:W-:Y:S05]  /*c8b0*/  EXIT ;  /* 0x000000000000794d */ /* 0x000fea0003800000 */
.L_x_2868:
        /* <DEDUP_REMOVED lines=12> */
.L_x_19340:


//--------------------- .text._ZN2at6native18elementwise_kernelILi128ELi4EZNS0_22gpu_kernel_impl_nocastINS0_13BinaryFunctorIN3c104HalfES5_S5_NS0_15binary_internal10DivFunctorIS5_EEEEEEvRNS_18TensorIteratorBaseERKT_EUliE_EEviT1_ --------------------------
	.section	.text._ZN2at6native18elementwise_kernelILi128ELi4EZNS0_22gpu_kernel_impl_nocastINS0_13BinaryFunctorIN3c104HalfES5_S5_NS0_15binary_internal10DivFunctorIS5_EEEEEEvRNS_18TensorIteratorBaseERKT_EUliE_EEviT1_,"ax",@progbits
	.align	128
        .global         _ZN2at6native18elementwise_kernelILi128ELi4EZNS0_22gpu_kernel_impl_nocastINS0_13BinaryFunctorIN3c104HalfES5_S5_NS0_15binary_internal10DivFunctorIS5_EEEEEEvRNS_18TensorIteratorBaseERKT_EUliE_EEviT1_
        .type           _ZN2at6native18elementwise_kernelILi128ELi4EZNS0_22gpu_kernel_impl_nocastINS0_13BinaryFunctorIN3c104HalfES5_S5_NS0_15binary_internal10DivFunctorIS5_EEEEEEvRNS_18TensorIteratorBaseERKT_EUliE_EEviT1_,@function
        .size           _ZN2at6native18elementwise_kernelILi128ELi4EZNS0_22gpu_kernel_impl_nocastINS0_13BinaryFunctorIN3c104HalfES5_S5_NS0_15binary_internal10DivFunctorIS5_EEEEEEvRNS_18TensorIteratorBaseERKT_EUliE_EEviT1_,(.L_x_19341 - _ZN2at6native18elementwise_kernelILi128ELi4EZNS0_22gpu_kernel_impl_nocastINS0_13BinaryFunctorIN3c104HalfES5_S5_NS0_15binary_internal10DivFunctorIS5_EEEEEEvRNS_18TensorIteratorBaseERKT_EUliE_EEviT1_)
        .other          _ZN2at6native18elementwise_kernelILi128ELi4EZNS0_22gpu_kernel_impl_nocastINS0_13BinaryFunctorIN3c104HalfES5_S5_NS0_15binary_internal10DivFunctorIS5_EEEEEEvRNS_18TensorIteratorBaseERKT_EUliE_EEviT1_,@"STO_CUDA_ENTRY STV_DEFAULT"
_ZN2at6native18elementwise_kernelILi128ELi4EZNS0_22gpu_kernel_impl_nocastINS0_13BinaryFunctorIN3c104HalfES5_S5_NS0_15binary_internal10DivFunctorIS5_EEEEEEvRNS_18TensorIteratorBaseERKT_EUliE_EEviT1_:
.text._ZN2at6native18elementwise_kernelILi128ELi4EZNS0_22gpu_kernel_impl_nocastINS0_13BinaryFunctorIN3c104HalfES5_S5_NS0_15binary_internal10DivFunctorIS5_EEEEEEvRNS_18TensorIteratorBaseERKT_EUliE_EEviT1_:
        /* <DEDUP_REMOVED lines=363> */
.L_x_2871:
        /* <DEDUP_REMOVED lines=11> */
[----:B------:R-:W-:Y:S01]  /*1760*/  IADD3.X R5, RZ, UR9, RZ, P0, !PT ;  /* 0x00000009ff057c10 */ /* 0x000fe200087fe4ff */
[----:B--2---:R-:W-:-:S04]  /*1770*/  HADD2.F32 R2, -RZ, R8.H0_H0 ;  /* 0x20000008ff027230 */ /* 0x004fc80000004100 */
[----:B------:R-:W0:Y:S01]  /*1780*/  MUFU.RCP R11, R2 ;  /* 0x00000002000b7308 */ /* 0x000e220000001000 */
[----:B---3--:R-:W-:-:S05]  /*1790*/  HADD2.F32 R0, -RZ, R6.H0_H0 ;  /* 0x20000006ff007230 */ /* 0x008fca0000004100 */
[----:B0-----:R-:W-:-:S05]  /*17a0*/  FMUL.FTZ R0, R0, R11 ;  /* 0x0000000b00007220 */ /* 0x001fca0000410000 */
[----:B------:R-:W-:-:S05]  /*17b0*/  F2FP.F16.F32.PACK_AB R0, RZ, R0 ;  /* 0x00000000ff00723e */ /* 0x000fca00000000ff */
[----:B------:R0:W-:Y:S02]  /*17c0*/  STG.E.U16 desc[UR4][R4.64], R0 ;  /* 0x0000000004007986 */ /* 0x0001e4000c101504 */
.L_x_2870:
[----:B------:R-:W-:Y:S05]  /*17d0*/  BSYNC B0 ;  /* 0x0000000000007941 */ /* 0x000fea0003800000 */
.L_x_2869:
        /* <DEDUP_REMOVED lines=356> */
.L_x_2874:
        /* <DEDUP_REMOVED lines=12> */
[----:B------:R-:W-:Y:S01]  /*2ee0*/  ISETP.GE.AND P0, PT, R3, UR6, PT ;  /* 0x0000000603007c0c */ /* 0x000fe2000bf06270 */
[----:B--2---:R-:W-:-:S04]  /*2ef0*/  HADD2.F32 R2, -RZ, R8.H0_H0 ;  /* 0x20000008ff027230 */ /* 0x004fc80000004100 */
[----:B------:R-:W0:Y:S01]  /*2f00*/  MUFU.RCP R11, R2 ;  /* 0x00000002000b7308 */ /* 0x000e220000001000 */
[----:B---3--:R-:W-:-:S05]  /*2f10*/  HADD2.F32 R0, -RZ, R6.H0_H0 ;  /* 0x20000006ff007230 */ /* 0x008fca0000004100 */
[----:B0-----:R-:W-:-:S05]  /*2f20*/  FMUL.FTZ R0, R0, R11 ;  /* 0x0000000b00007220 */ /* 0x001fca0000410000 */
[----:B------:R-:W-:-:S05]  /*2f30*/  F2FP.F16.F32.PACK_AB R0, RZ, R0 ;  /* 0x00000000ff00723e */ /* 0x000fca00000000ff */
        /* <DEDUP_REMOVED lines=355> */
.L_x_2875:
        /* <DEDUP_REMOVED lines=18> */
.L_x_2873:
[----:B------:R-:W-:Y:S05]  /*4690*/  BSYNC B0 ;  /* 0x0000000000007941 */ /* 0x000fea0003800000 */
.L_x_2872:
        /* <DEDUP_REMOVED lines=355> */
.L_x_2876:
        /* <DEDUP_REMOVED lines=10> */
[----:B------:R-:W-:Y:S01]  /*5d70*/  IADD3.X R5, RZ, UR7, RZ, P0, !PT ;  /* 0x00000007ff057c10 */ /* 0x000fe200087fe4ff */
[----:B--2---:R-:W-:-:S04]  /*5d80*/  HADD2.F32 R8, -RZ, R6.H0_H0 ;  /* 0x20000006ff087230 */ /* 0x004fc80000004100 */
[----:B------:R-:W0:Y:S01]  /*5d90*/  MUFU.RCP R9, R8 ;  /* 0x0000000800097308 */ /* 0x000e220000001000 */
[----:B---3--:R-:W-:-:S05]  /*5da0*/  HADD2.F32 R0, -RZ, R2.H0_H0 ;  /* 0x20000002ff007230 */ /* 0x008fca0000004100 */
[----:B0-----:R-:W-:-:S05]  /*5db0*/  FMUL.FTZ R0, R0, R9 ;  /* 0x0000000900007220 */ /* 0x001fca0000410000 */
[----:B------:R-:W-:-:S05]  /*5dc0*/  F2FP.F16.F32.PACK_AB R0, RZ, R0 ;  /* 0x00000000ff00723e */ /* 0x000fca00000000ff */
[----:B------:R-:W-:Y:S01]  /*5dd0*/  STG.E.U16 desc[UR4][R4.64], R0 ;  /* 0x0000000004007986 */ /* 0x000fe2000c101504 */
[----:B------:R-:W-:Y:S05]  /*5de0*/  EXIT ;  /* 0x000000000000794d */ /* 0x000fea0003800000 */
.L_x_2877:
        /* <DEDUP_REMOVED lines=9> */
.L_x_19341:


//--------------------- .text._ZN2at6native27unrolled_elementwise_kernelINS0_13BinaryFunctorIN3c104HalfES4_S4_NS0_15binary_internal10DivFunctorIS4_EEEESt5arrayIPcLm3EELi4E23TrivialOffsetCalculatorILi2EjESC_ILi1EjENS0_6memory15LoadWithoutCastENSF_16StoreWithoutCastEEEviT_T0_T2_T3_T4_T5_ --------------------------
	.section	.text._ZN2at6native27unrolled_elementwise_kernelINS0_13BinaryFunctorIN3c104HalfES4_S4_NS0_15binary_internal10DivFunctorIS4_EEEESt5arrayIPcLm3EELi4E23TrivialOffsetCalculatorILi2EjESC_ILi1EjENS0_6memory15LoadWithoutCastENSF_16StoreWithoutCastEEEviT_T0_T2_T3_T4_T5_,"ax",@progbits
	.align	128
        .global         _ZN2at6native27unrolled_elementwise_kernelINS0_13BinaryFunctorIN3c104HalfES4_S4_NS0_15binary_internal10DivFunctorIS4_EEEESt5arrayIPcLm3EELi4E23TrivialOffsetCalculatorILi2EjESC_ILi1EjENS0_6memory15LoadWithoutCastENSF_16StoreWithoutCastEEEviT_T0_T2_T3_T4_T5_
        .type           _ZN2at6native27unrolled_elementwise_kernelINS0_13BinaryFunctorIN3c104HalfES4_S4_NS0_15binary_internal10DivFunctorIS4_EEEESt5arrayIPcLm3EELi4E23TrivialOffsetCalculatorILi2EjESC_ILi1EjENS0_6memory15LoadWithoutCastENSF_16StoreWithoutCastEEEviT_T0_T2_T3_T4_T5_,@function
        .size           _ZN2at6native27unrolled_elementwise_kernelINS0_13BinaryFunctorIN3c104HalfES4_S4_NS0_15binary_internal10DivFunctorIS4_EEEESt5arrayIPcLm3EELi4E23TrivialOffsetCalculatorILi2EjESC_ILi1EjENS0_6memory15LoadWithoutCastENSF_16StoreWithoutCastEEEviT_T0_T2_T3_T4_T5_,(.L_x_19342 - _ZN2at6native27unrolled_elementwise_kernelINS0_13BinaryFunctorIN3c104HalfES4_S4_NS0_15binary_internal10DivFunctorIS4_EEEESt5arrayIPcLm3EELi4E23TrivialOffsetCalculatorILi2EjESC_ILi1EjENS0_6memory15LoadWithoutCastENSF_16StoreWithoutCastEEEviT_T0_T2_T3_T4_T5_)
        .other          _ZN2at6native27unrolled_elementwise_kernelINS0_13BinaryFunctorIN3c104HalfES4_S4_NS0_15binary_internal10DivFunctorIS4_EEEESt5arrayIPcLm3EELi4E23TrivialOffsetCalculatorILi2EjESC_ILi1EjENS0_6memory15LoadWithoutCastENSF_16StoreWithoutCastEEEviT_T0_T2_T3_T4_T5_,@"STO_CUDA_ENTRY STV_DEFAULT"
_ZN2at6native27unrolled_elementwise_kernelINS0_13BinaryFunctorIN3c104HalfES4_S4_NS0_15binary_internal10DivFunctorIS4_EEEESt5arrayIPcLm3EELi4E23TrivialOffsetCalculatorILi2EjESC_ILi1EjENS0_6memory15LoadWithoutCastENSF_16StoreWithoutCastEEEviT_T0_T2_T3_T4_T5_:
.text._ZN2at6native27unrolled_elementwise_kernelINS0_13BinaryFunctorIN3c104HalfES4_S4_NS0_15binary_internal10DivFunctorIS4_EEEESt5arrayIPcLm3EELi4E23TrivialOffsetCalculatorILi2EjESC_ILi1EjENS0_6memory15LoadWithoutCastENSF_16StoreWithoutCastEEEviT_T0_T2_T3_T4_T5_:
[----:B------:R-:W-:Y:S01]  /*0000*/  LDC R1, c[0x0][0x28] ;  /* 0x00000a00ff017b82 */ /* 0x000fe20000000800 */
[----:B------:R-:W0:Y:S07]  /*0010*/  S2R R0, SR_CTAID.X ;  /* 0x0000000000007919 */ /* 0x000e2e0000002500 */
[----:B------:R-:W0:Y:S01]  /*0020*/  LDC R3, c[0x0][0x210] ;  /* 0x00008400ff037b82 */ /* 0x000e220000000800 */
[----:B------:R-:W-:Y:S01]  /*0030*/  PRMT R21, RZ, 0x7610, R21 ;  /* 0x00007610ff157816 */ /* 0x000fe20000000015 */
[----:B------:R-:W-:Y:S01]  /*0040*/  ULDC.64 UR4, c[0x0][0x208] ;  /* 0x0000820000047ab9 */ /* 0x000fe20000000a00 */
[----:B------:R-:W1:Y:S01]  /*0050*/  S2R R17, SR_TID.X ;  /* 0x0000000000117919 */ /* 0x000e620000002100 */
[----:B------:R-:W-:Y:S01]  /*0060*/  PRMT R20, RZ, 0x7610, R20 ;  /* 0x00007610ff147816 */ /* 0x000fe20000000014 */
[----:B0-----:R-:W-:Y:S01]  /*0070*/  IMAD R14, R0, -0x200, R3 ;  /* 0xfffffe00000e7824 */ /* 0x001fe200078e0203 */
[----:B-1----:R-:W-:-:S04]  /*0080*/  MOV R15, R17 ;  /* 0x00000011000f7202 */ /* 0x002fc80000000f00 */
[----:B------:R-:W-:-:S13]  /*0090*/  ISETP.GE.AND P0, PT, R17, R14, PT ;  /* 0x0000000e1100720c */ /* 0x000fda0003f06270 */
[----:B------:R-:W-:Y:S01]  /*00a0*/  @!P0 IMAD R27, R0, 0x200, R15 ;  /* 0x00000200001b8824 */ /* 0x000fe200078e020f */
[----:B------:R-:W-:Y:S01]  /*00b0*/  @!P0 IADD3 R15, R15, 0x80, RZ ;  /* 0x000000800f0f8810 */ /* 0x000fe20007ffe0ff */
[----:B------:R-:W0:Y:S03]  /*00c0*/  @!P0 LDC.64 R10, c[0x0][0x228] ;  /* 0x00008a00ff0a8b82 */ /* 0x000e260000000a00 */
[----:B------:R-:W-:-:S05]  /*00d0*/  ISETP.GE.AND P1, PT, R15, R14, PT ;  /* 0x0000000e0f00720c */ /* 0x000fca0003f26270 */
[----:B------:R-:W1:Y:S08]  /*00e0*/  @!P0 LDC.64 R2, c[0x0][0x220] ;  /* 0x00008800ff028b82 */ /* 0x000e700000000a00 */
[----:B------:R-:W-:Y:S01]  /*00f0*/  @!P1 IMAD R23, R0, 0x200, R15 ;  /* 0x0000020000179824 */ /* 0x000fe200078e020f */
[----:B------:R-:W-:Y:S01]  /*0100*/  @!P1 IADD3 R15, R15, 0x80, RZ ;  /* 0x000000800f0f9810 */ /* 0x000fe20007ffe0ff */
[----:B------:R-:W2:Y:S03]  /*0110*/  @!P1 LDC.64 R12, c[0x0][0x228] ;  /* 0x00008a00ff0c9b82 */ /* 0x000ea60000000a00 */
[----:B------:R-:W-:Y:S01]  /*0120*/  ISETP.GE.AND P3, PT, R15, R14, PT ;  /* 0x0000000e0f00720c */ /* 0x000fe20003f66270 */
[----:B0-----:R-:W-:Y:S01]  /*0130*/  @!P0 IMAD.WIDE.U32 R10, R27, 0x2, R10 ;  /* 0x000000021b0a8825 */ /* 0x001fe200078e000a */
[----:B------:R-:W-:-:S03]  /*0140*/  PRMT R24, RZ, 0x7610, R24 ;  /* 0x00007610ff187816 */ /* 0x000fc60000000018 */
[----:B------:R-:W0:Y:S01]  /*0150*/  @!P1 LDC.64 R4, c[0x0][0x220] ;  /* 0x00008800ff049b82 */ /* 0x000e220000000a00 */
[----:B------:R3:W4:Y:S07]  /*0160*/  @!P0 LDG.E.U16 R21, desc[UR4][R10.64] ;  /* 0x000000040a158981 */ /* 0x00072e000c1e1500 */
[----:B------:R-:W3:Y:S01]  /*0170*/  @!P3 LDC.64 R8, c[0x0][0x228] ;  /* 0x00008a00ff08bb82 */ /* 0x000ee20000000a00 */
[----:B-1----:R-:W-:Y:S01]  /*0180*/  @!P0 IMAD.WIDE.U32 R2, R27, 0x2, R2 ;  /* 0x000000021b028825 */ /* 0x002fe200078e0002 */
[----:B------:R-:W-:-:S03]  /*0190*/  PRMT R22, RZ, 0x7610, R22 ;  /* 0x00007610ff167816 */ /* 0x000fc60000000016 */
[----:B------:R-:W-:Y:S01]  /*01a0*/  @!P3 IMAD R25, R0, 0x200, R15 ;  /* 0x000002000019b824 */ /* 0x000fe200078e020f */
[----:B------:R-:W4:Y:S02]  /*01b0*/  @!P0 LDG.E.U16 R24, desc[UR4][R2.64] ;  /* 0x0000000402188981 */ /* 0x000f24000c1e1500 */
[----:B------:R-:W1:Y:S01]  /*01c0*/  @!P3 LDC.64 R6, c[0x0][0x220] ;  /* 0x00008800ff06bb82 */ /* 0x000e620000000a00 */
[----:B--2---:R-:W-:-:S05]  /*01d0*/  @!P1 IMAD.WIDE.U32 R12, R23, 0x2, R12 ;  /* 0x00000002170c9825 */ /* 0x004fca00078e000c */
[----:B------:R2:W4:Y:S01]  /*01e0*/  @!P1 LDG.E.U16 R20, desc[UR4][R12.64] ;  /* 0x000000040c149981 */ /* 0x000522000c1e1500 */
[----:B---3--:R-:W-:-:S05]  /*01f0*/  @!P3 IMAD.WIDE.U32 R8, R25, 0x2, R8 ;  /* 0x000000021908b825 */ /* 0x008fca00078e0008 */
[----:B------:R3:W4:Y:S01]  /*0200*/  @!P3 LDG.E.U16 R22, desc[UR4][R8.64] ;  /* 0x000000040816b981 */ /* 0x000722000c1e1500 */
[----:B0-----:R-:W-:Y:S01]  /*0210*/  @!P1 IMAD.WIDE.U32 R4, R23, 0x2, R4 ;  /* 0x0000000217049825 */ /* 0x001fe200078e0004 */
[----:B------:R-:W-:-:S03]  /*0220*/  PRMT R23, RZ, 0x7610, R23 ;  /* 0x00007610ff177816 */ /* 0x000fc60000000017 */
[----:B-1----:R-:W-:Y:S01]  /*0230*/  @!P3 IMAD.WIDE.U32 R6, R25, 0x2, R6 ;  /* 0x000000021906b825 */ /* 0x002fe200078e0006 */
[----:B------:R-:W-:Y:S02]  /*0240*/  PRMT R25, RZ, 0x7610, R25 ;  /* 0x00007610ff197816 */ /* 0x000fe40000000019 */
[----:B------:R0:W4:Y:S04]  /*0250*/  @!P1 LDG.E.U16 R23, desc[UR4][R4.64] ;  /* 0x0000000404179981 */ /* 0x000128000c1e1500 */
[----:B------:R-:W4:Y:S01]  /*0260*/  @!P3 LDG.E.U16 R25, desc[UR4][R6.64] ;  /* 0x000000040619b981 */ /* 0x000f22000c1e1500 */
[----:B------:R-:W-:-:S04]  /*0270*/  @!P3 IADD3 R15, R15, 0x80, RZ ;  /* 0x000000800f0fb810 */ /* 0x000fc80007ffe0ff */
[----:B------:R-:W-:-:S13]  /*0280*/  ISETP.GE.AND P2, PT, R15, R14, PT ;  /* 0x0000000e0f00720c */ /* 0x000fda0003f46270 */
[----:B------:R-:W1:Y:S08]  /*0290*/  @!P2 LDC.64 R10, c[0x0][0x228] ;  /* 0x00008a00ff0aab82 */ /* 0x000e700000000a00 */
[----:B--2---:R-:W2:Y:S01]  /*02a0*/  @!P2 LDC.64 R12, c[0x0][0x220] ;  /* 0x00008800ff0cab82 */ /* 0x004ea20000000a00 */
[----:B------:R-:W-:Y:S02]  /*02b0*/  VIADD R3, R17, 0x100 ;  /* 0x0000010011037836 */ /* 0x000fe40000000000 */
[----:B------:R-:W-:Y:S01]  /*02c0*/  @!P2 IMAD R15, R0, 0x200, R15 ;  /* 0x00000200000fa824 */ /* 0x000fe200078e020f */
[----:B---3--:R-:W-:-:S02]  /*02d0*/  PRMT R8, RZ, 0x7610, R8 ;  /* 0x00007610ff087816 */ /* 0x008fc40000000008 */
[----:B------:R-:W-:Y:S02]  /*02e0*/  ISETP.GE.AND P3, PT, R3, R14, PT ;  /* 0x0000000e0300720c */ /* 0x000fe40003f66270 */
[----:B------:R-:W3:Y:S01]  /*02f0*/  @!P0 LDC.64 R2, c[0x0][0x218] ;  /* 0x00008600ff028b82 */ /* 0x000ee20000000a00 */
[----:B------:R-:W-:Y:S01]  /*0300*/  PRMT R9, RZ, 0x7610, R9 ;  /* 0x00007610ff097816 */ /* 0x000fe20000000009 */
[----:B-1----:R-:W-:-:S05]  /*0310*/  @!P2 IMAD.WIDE.U32 R10, R15, 0x2, R10 ;  /* 0x000000020f0aa825 */ /* 0x002fca00078e000a */
[----:B------:R1:W5:Y:S01]  /*0320*/  @!P2 LDG.E.U16 R8, desc[UR4][R10.64] ;  /* 0x000000040a08a981 */ /* 0x000362000c1e1500 */
[----:B--2---:R-:W-:Y:S01]  /*0330*/  @!P2 IMAD.WIDE.U32 R12, R15, 0x2, R12 ;  /* 0x000000020f0ca825 */ /* 0x004fe200078e000c */
[----:B------:R-:W-:-:S04]  /*0340*/  IADD3 R15, R17, 0x80, RZ ;  /* 0x00000080110f7810 */ /* 0x000fc80007ffe0ff */
[----:B------:R1:W5:Y:S01]  /*0350*/  @!P2 LDG.E.U16 R9, desc[UR4][R12.64] ;  /* 0x000000040c09a981 */ /* 0x000362000c1e1500 */
[----:B------:R-:W-:Y:S02]  /*0360*/  ISETP.GE.AND P2, PT, R15, R14, PT ;  /* 0x0000000e0f00720c */ /* 0x000fe40003f46270 */
[----:B0-----:R-:W-:-:S04]  /*0370*/  IADD3 R5, R17, 0x180, RZ ;  /* 0x0000018011057810 */ /* 0x001fc80007ffe0ff */
[----:B------:R-:W-:Y:S02]  /*0380*/  ISETP.GE.AND P1, PT, R5, R14, PT ;  /* 0x0000000e0500720c */ /* 0x000fe40003f26270 */
[----:B------:R-:W-:-:S05]  /*0390*/  @!P0 LEA R5, R0, R17, 0x9 ;  /* 0x0000001100058211 */ /* 0x000fca00078e48ff */
[----:B---3--:R-:W-:-:S04]  /*03a0*/  @!P0 IMAD.WIDE.U32 R2, R5, 0x2, R2 ;  /* 0x0000000205028825 */ /* 0x008fc800078e0002 */
[----:B------:R-:W-:-:S05]  /*03b0*/  @!P0 IMAD.MOV.U32 R17, RZ, RZ, R15 ;  /* 0x000000ffff118224 */ /* 0x000fca00078e000f */
[----:B------:R-:W-:Y:S01]  /*03c0*/  ISETP.GE.AND P4, PT, R17, R14, PT ;  /* 0x0000000e1100720c */ /* 0x000fe20003f86270 */
[----:B------:R-:W-:Y:S01]  /*03d0*/  BSSY B0, `(.L_x_2878) ;  /* 0x000001c000007945 */ /* 0x000fe20003800000 */
[----:B----4-:R-:W-:-:S06]  /*03e0*/  @!P0 HADD2.F32 R21, -RZ, R21.H0_H0 ;  /* 0x20000015ff158230 */ /* 0x010fcc0000004100 */
[----:B------:R-:W0:Y:S01]  /*03f0*/  @!P0 MUFU.RCP R21, R21 ;  /* 0x0000001500158308 */ /* 0x000e220000001000 */
[----:B------:R-:W-:Y:S02]  /*0400*/  @!P0 HADD2.F32 R24, -RZ, R24.H0_H0 ;  /* 0x20000018ff188230 */ /* 0x000fe40000004100 */
[----:B------:R-:W-:-:S03]  /*0410*/  @!P2 HADD2.F32 R20, -RZ, R20.H0_H0 ;  /* 0x20000014ff14a230 */ /* 0x000fc60000004100 */
[----:B0-----:R-:W-:-:S03]  /*0420*/  @!P0 FMUL.FTZ R24, R24, R21 ;  /* 0x0000001518188220 */ /* 0x001fc60000410000 */
[----:B------:R-:W0:Y:S02]  /*0430*/  @!P2 MUFU.RCP R20, R20 ;  /* 0x000000140014a308 */ /* 0x000e240000001000 */
[----:B------:R-:W-:Y:S01]  /*0440*/  @!P0 F2FP.F16.F32.PACK_AB R19, RZ, R24 ;  /* 0x00000018ff13823e */ /* 0x000fe200000000ff */
[----:B------:R-:W-:-:S04]  /*0450*/  @!P3 HADD2.F32 R22, -RZ, R22.H0_H0 ;  /* 0x20000016ff16b230 */ /* 0x000fc80000004100 */
[----:B------:R1:W-:Y:S02]  /*0460*/  @!P0 STG.E.U16 desc[UR4][R2.64], R19 ;  /* 0x0000001302008986 */ /* 0x0003e4000c101504 */
[----:B------:R-:W2:Y:S01]  /*0470*/  @!P3 MUFU.RCP R22, R22 ;  /* 0x000000160016b308 */ /* 0x000ea20000001000 */
[----:B------:R-:W-:Y:S02]  /*0480*/  @!P2 HADD2.F32 R23, -RZ, R23.H0_H0 ;  /* 0x20000017ff17a230 */ /* 0x000fe40000004100 */
[----:B------:R-:W-:-:S03]  /*0490*/  @!P3 HADD2.F32 R25, -RZ, R25.H0_H0 ;  /* 0x20000019ff19b230 */ /* 0x000fc60000004100 */
[----:B0-----:R-:W-:-:S05]  /*04a0*/  @!P2 FMUL.FTZ R23, R23, R20 ;  /* 0x000000141717a220 */ /* 0x001fca0000410000 */
[----:B------:R-:W-:Y:S01]  /*04b0*/  @!P2 F2FP.F16.F32.PACK_AB R16, RZ, R23 ;  /* 0x00000017ff10a23e */ /* 0x000fe200000000ff */
[----:B--2---:R-:W-:-:S05]  /*04c0*/  @!P3 FMUL.FTZ R25, R25, R22 ;  /* 0x000000161919b220 */ /* 0x004fca0000410000 */
[----:B------:R-:W-:Y:S01]  /*04d0*/  @!P3 F2FP.F16.F32.PACK_AB R18, RZ, R25 ;  /* 0x00000019ff12b23e */ /* 0x000fe200000000ff */
[----:B-1----:R-:W-:Y:S06]  /*04e0*/  @P4 BRA `(.L_x_2879) ;  /* 0x0000000000284947 */ /* 0x002fec0003800000 */
[----:B------:R-:W0:Y:S01]  /*04f0*/  LDC.64 R4, c[0x0][0x218] ;  /* 0x00008600ff047b82 */ /* 0x000e220000000a00 */
[----:B------:R-:W-:Y:S02]  /*0500*/  LEA R3, R0, R17, 0x9 ;  /* 0x0000001100037211 */ /* 0x000fe400078e48ff */
[----:B------:R-:W-:-:S04]  /*0510*/  IADD3 R17, R17, 0x80, RZ ;  /* 0x0000008011117810 */ /* 0x000fc80007ffe0ff */
[----:B------:R-:W-:-:S13]  /*0520*/  ISETP.GE.AND P0, PT, R17, R14, PT ;  /* 0x0000000e1100720c */ /* 0x000fda0003f06270 */
[----:B------:R-:W-:Y:S01]  /*0530*/  @!P0 IMAD R7, R0, 0x200, R17 ;  /* 0x0000020000078824 */ /* 0x000fe200078e0211 */
[----:B------:R-:W-:Y:S01]  /*0540*/  @!P0 IADD3 R17, R17, 0x80, RZ ;  /* 0x0000008011118810 */ /* 0x000fe20007ffe0ff */
[----:B0-----:R-:W-:-:S04]  /*0550*/  IMAD.WIDE.U32 R2, R3, 0x2, R4 ;  /* 0x0000000203027825 */ /* 0x001fc800078e0004 */
[----:B------:R-:W-:Y:S01]  /*0560*/  @!P0 IMAD.WIDE.U32 R4, R7, 0x2, R4 ;  /* 0x0000000207048825 */ /* 0x000fe200078e0004 */
[----:B------:R0:W-:Y:S04]  /*0570*/  STG.E.U16 desc[UR4][R2.64], R16 ;  /* 0x0000001002007986 */ /* 0x0001e8000c101504 */
[----:B------:R0:W-:Y:S02]  /*0580*/  @!P0 STG.E.U16 desc[UR4][R4.64], R18 ;  /* 0x0000001204008986 */ /* 0x0001e4000c101504 */
.L_x_2879:
[----:B------:R-:W-:Y:S05]  /*0590*/  BSYNC B0 ;  /* 0x0000000000007941 */ /* 0x000fea0003800000 */
.L_x_2878:
[----:B-----5:R-:W-:Y:S01]  /*05a0*/  @!P1 HADD2.F32 R8, -RZ, R8.H0_H0 ;  /* 0x20000008ff089230 */ /* 0x020fe20000004100 */
[----:B------:R-:W-:-:S05]  /*05b0*/  ISETP.GE.AND P0, PT, R17, R14, PT ;  /* 0x0000000e1100720c */ /* 0x000fca0003f06270 */
[----:B------:R-:W1:Y:S08]  /*05c0*/  @!P1 MUFU.RCP R8, R8 ;  /* 0x0000000800089308 */ /* 0x000e700000001000 */
[----:B------:R-:W-:Y:S05]  /*05d0*/  @P0 EXIT ;  /* 0x000000000000094d */ /* 0x000fea0003800000 */
[----:B0-----:R-:W0:Y:S01]  /*05e0*/  LDC.64 R2, c[0x0][0x218] ;  /* 0x00008600ff027b82 */ /* 0x001e220000000a00 */
[----:B------:R-:W-:Y:S01]  /*05f0*/  @!P1 HADD2.F32 R9, -RZ, R9.H0_H0 ;  /* 0x20000009ff099230 */ /* 0x000fe20000004100 */
[----:B------:R-:W-:-:S04]  /*0600*/  LEA R17, R0, R17, 0x9 ;  /* 0x0000001100117211 */ /* 0x000fc800078e48ff */
[----:B-1----:R-:W-:-:S05]  /*0610*/  @!P1 FMUL.FTZ R9, R9, R8 ;  /* 0x0000000809099220 */ /* 0x002fca0000410000 */
[----:B------:R-:W-:Y:S01]  /*0620*/  @!P1 F2FP.F16.F32.PACK_AB R4, RZ, R9 ;  /* 0x00000009ff04923e */ /* 0x000fe200000000ff */
[----:B0-----:R-:W-:-:S05]  /*0630*/  IMAD.WIDE.U32 R2, R17, 0x2, R2 ;  /* 0x0000000211027825 */ /* 0x001fca00078e0002 */
[----:B------:R-:W-:Y:S01]  /*0640*/  STG.E.U16 desc[UR4][R2.64], R4 ;  /* 0x0000000402007986 */ /* 0x000fe2000c101504 */
[----:B------:R-:W-:Y:S05]  /*0650*/  EXIT ;  /* 0x000000000000794d */ /* 0x000fea0003800000 */
.L_x_2880:
        /* <DEDUP_REMOVED lines=10> */
.L_x_19342:


//--------------------- .text._ZN2at6native29vectorized_elementwise_kernelILi2ENS0_13BinaryFunctorIN3c104HalfES4_S4_NS0_15binary_internal10DivFunctorIS4_EEEESt5arrayIPcLm3EEEEviT0_T1_ --------------------------
	.section	.text._ZN2at6native29vectorized_elementwise_kernelILi2ENS0_13BinaryFunctorIN3c104HalfES4_S4_NS0_15binary_internal10DivFunctorIS4_EEEESt5arrayIPcLm3EEEEviT0_T1_,"ax",@progbits
	.align	128
        .global         _ZN2at6native29vectorized_elementwise_kernelILi2ENS0_13BinaryFunctorIN3c104HalfES4_S4_NS0_15binary_internal10DivFunctorIS4_EEEESt5arrayIPcLm3EEEEviT0_T1_
        .type           _ZN2at6native29vectorized_elementwise_kernelILi2ENS0_13BinaryFunctorIN3c104HalfES4_S4_NS0_15binary_internal10DivFunctorIS4_EEEESt5arrayIPcLm3EEEEviT0_T1_,@function
        .size           _ZN2at6native29vectorized_elementwise_kernelILi2ENS0_13BinaryFunctorIN3c104HalfES4_S4_NS0_15binary_internal10DivFunctorIS4_EEEESt5arrayIPcLm3EEEEviT0_T1_,(.L_x_19343 - _ZN2at6native29vectorized_elementwise_kernelILi2ENS0_13BinaryFunctorIN3c104HalfES4_S4_NS0_15binary_internal10DivFunctorIS4_EEEESt5arrayIPcLm3EEEEviT0_T1_)
        .other          _ZN2at6native29vectorized_elementwise_kernelILi2ENS0_13BinaryFunctorIN3c104HalfES4_S4_NS0_15binary_internal10DivFunctorIS4_EEEESt5arrayIPcLm3EEEEviT0_T1_,@"STO_CUDA_ENTRY STV_DEFAULT"
_ZN2at6native29vectorized_elementwise_kernelILi2ENS0_13BinaryFunctorIN3c104HalfES4_S4_NS0_15binary_internal10DivFunctorIS4_EEEESt5arrayIPcLm3EEEEviT0_T1_:
.text._ZN2at6native29vectorized_elementwise_kernelILi2ENS0_13BinaryFunctorIN3c104HalfES4_S4_NS0_15binary_internal10DivFunctorIS4_EEEESt5arrayIPcLm3EEEEviT0_T1_:
[----:B------:R-:W-:Y:S01]  /*0000*/  LDC R1, c[0x0][0x28] ;  /* 0x00000a00ff017b82 */ /* 0x000fe20000000800 */
[----:B------:R-:W0:Y:S01]  /*0010*/  S2R R0, SR_CTAID.X ;  /* 0x0000000000007919 */ /* 0x000e220000002500 */
[----:B------:R-:W-:Y:S01]  /*0020*/  ULDC UR4, c[0x0][0x210] ;  /* 0x0000840000047ab9 */ /* 0x000fe20000000800 */
[----:B0-----:R-:W-:-:S04]  /*0030*/  SHF.L.U32 R0, R0, 0xa, RZ ;  /* 0x0000000a00007819 */ /* 0x001fc800000006ff */
        /* <DEDUP_REMOVED lines=19> */
[----:B0-----:R-:W0:Y:S02]  /*0170*/  LDC.64 R2, c[0x0][0x218] ;  /* 0x00008600ff027b82 */ /* 0x001e240000000a00 */
[----:B0-----:R-:W-:-:S04]  /*0180*/  IMAD.WIDE.U32 R2, R0, 0x2, R2 ;  /* 0x0000000200027825 */ /* 0x001fc800078e0002 */
[----:B------:R-:W-:-:S04]  /*0190*/  IMAD.WIDE R2, R4, 0x4, R2 ;  /* 0x0000000404027825 */ /* 0x000fc800078e0202 */
[--C-:B--2---:R-:W-:Y:S02]  /*01a0*/  HADD2.F32 R13, -RZ, R15.reuse.H0_H0 ;  /* 0x2000000fff0d7230 */ /* 0x104fe40000004100 */
[----:B------:R-:W-:Y:S02]  /*01b0*/  HADD2.F32 R15, -RZ, R15.H1_H1 ;  /* 0x3000000fff0f7230 */ /* 0x000fe40000004100 */
[--C-:B---3--:R-:W-:Y:S02]  /*01c0*/  HADD2.F32 R14, -RZ, R7.reuse.H0_H0 ;  /* 0x20000007ff0e7230 */ /* 0x108fe40000004100 */
[----:B------:R-:W-:Y:S01]  /*01d0*/  HADD2.F32 R17, -RZ, R7.H1_H1 ;  /* 0x30000007ff117230 */ /* 0x000fe20000004100 */
[----:B------:R-:W0:Y:S01]  /*01e0*/  MUFU.RCP R13, R13 ;  /* 0x0000000d000d7308 */ /* 0x000e220000001000 */
[--C-:B----4-:R-:W-:Y:S02]  /*01f0*/  HADD2.F32 R8, -RZ, R10.reuse.H0_H0 ;  /* 0x2000000aff087230 */ /* 0x110fe40000004100 */
[----:B------:R-:W-:-:S02]  /*0200*/  HADD2.F32 R10, -RZ, R10.H1_H1 ;  /* 0x3000000aff0a7230 */ /* 0x000fc40000004100 */
[--C-:B-----5:R-:W-:Y:S02]  /*0210*/  HADD2.F32 R7, -RZ, R9.reuse.H0_H0 ;  /* 0x20000009ff077230 */ /* 0x120fe40000004100 */
[----:B------:R-:W-:Y:S01]  /*0220*/  HADD2.F32 R9, -RZ, R9.H1_H1 ;  /* 0x30000009ff097230 */ /* 0x000fe20000004100 */
[----:B------:R-:W1:Y:S08]  /*0230*/  MUFU.RCP R15, R15 ;  /* 0x0000000f000f7308 */ /* 0x000e700000001000 */
[----:B------:R-:W2:Y:S08]  /*0240*/  MUFU.RCP R14, R14 ;  /* 0x0000000e000e7308 */ /* 0x000eb00000001000 */
[----:B------:R3:W4:Y:S01]  /*0250*/  MUFU.RCP R18, R17 ;  /* 0x0000001100127308 */ /* 0x0007220000001000 */
[----:B------:R-:W-:-:S02]  /*0260*/  HADD2.F32 R16, -RZ, R12.H0_H0 ;  /* 0x2000000cff107230 */ /* 0x000fc40000004100 */
[----:B------:R-:W-:-:S05]  /*0270*/  HADD2.F32 R12, -RZ, R12.H1_H1 ;  /* 0x3000000cff0c7230 */ /* 0x000fca0000004100 */
[----:B------:R-:W5:Y:S08]  /*0280*/  MUFU.RCP R8, R8 ;  /* 0x0000000800087308 */ /* 0x000f700000001000 */
[----:B------:R-:W5:Y:S08]  /*0290*/  MUFU.RCP R10, R10 ;  /* 0x0000000a000a7308 */ /* 0x000f700000001000 */
[----:B------:R-:W5:Y:S08]  /*02a0*/  MUFU.RCP R7, R7 ;  /* 0x0000000700077308 */ /* 0x000f700000001000 */
[----:B------:R-:W5:Y:S01]  /*02b0*/  MUFU.RCP R9, R9 ;  /* 0x0000000900097308 */ /* 0x000f620000001000 */
[----:B0-----:R-:W-:Y:S01]  /*02c0*/  FMUL.FTZ R13, R16, R13 ;  /* 0x0000000d100d7220 */ /* 0x001fe20000410000 */
[----:B-1----:R-:W-:Y:S01]  /*02d0*/  FMUL.FTZ R12, R12, R15 ;  /* 0x0000000f0c0c7220 */ /* 0x002fe20000410000 */
[----:B---3--:R-:W-:-:S02]  /*02e0*/  HADD2.F32 R17, -RZ, R11.H0_H0 ;  /* 0x2000000bff117230 */ /* 0x008fc40000004100 */
[----:B------:R-:W-:Y:S02]  /*02f0*/  HADD2.F32 R15, -RZ, R5.H0_H0 ;  /* 0x20000005ff0f7230 */ /* 0x000fe40000004100 */
[--C-:B------:R-:W-:Y:S02]  /*0300*/  HADD2.F32 R16, -RZ, R6.reuse.H0_H0 ;  /* 0x20000006ff107230 */ /* 0x100fe40000004100 */
[----:B------:R-:W-:Y:S02]  /*0310*/  HADD2.F32 R11, -RZ, R11.H1_H1 ;  /* 0x3000000bff0b7230 */ /* 0x000fe40000004100 */
[----:B------:R-:W-:Y:S02]  /*0320*/  HADD2.F32 R5, -RZ, R5.H1_H1 ;  /* 0x30000005ff057230 */ /* 0x000fe40000004100 */
[----:B------:R-:W-:Y:S02]  /*0330*/  HADD2.F32 R6, -RZ, R6.H1_H1 ;  /* 0x30000006ff067230 */ /* 0x000fe40000004100 */
[----:B--2---:R-:W-:Y:S01]  /*0340*/  FMUL.FTZ R14, R17, R14 ;  /* 0x0000000e110e7220 */ /* 0x004fe20000410000 */
[----:B----4-:R-:W-:Y:S01]  /*0350*/  FMUL.FTZ R11, R11, R18 ;  /* 0x000000120b0b7220 */ /* 0x010fe20000410000 */
[----:B-----5:R-:W-:Y:S01]  /*0360*/  FMUL.FTZ R8, R15, R8 ;  /* 0x000000080f087220 */ /* 0x020fe20000410000 */
[----:B------:R-:W-:Y:S01]  /*0370*/  FMUL.FTZ R5, R5, R10 ;  /* 0x0000000a05057220 */ /* 0x000fe20000410000 */
[----:B------:R-:W-:Y:S01]  /*0380*/  FMUL.FTZ R7, R16, R7 ;  /* 0x0000000710077220 */ /* 0x000fe20000410000 */
[----:B------:R-:W-:Y:S01]  /*0390*/  FMUL.FTZ R6, R6, R9 ;  /* 0x0000000906067220 */ /* 0x000fe20000410000 */
[----:B------:R-:W-:-:S02]  /*03a0*/  F2FP.F16.F32.PACK_AB R13, R12, R13 ;  /* 0x0000000d0c0d723e */ /* 0x000fc400000000ff */
[----:B------:R-:W-:Y:S02]  /*03b0*/  F2FP.F16.F32.PACK_AB R11, R11, R14 ;  /* 0x0000000e0b0b723e */ /* 0x000fe400000000ff */
[----:B------:R-:W-:Y:S02]  /*03c0*/  F2FP.F16.F32.PACK_AB R5, R5, R8 ;  /* 0x000000080505723e */ /* 0x000fe400000000ff */
[----:B------:R-:W-:Y:S01]  /*03d0*/  F2FP.F16.F32.PACK_AB R7, R6, R7 ;  /* 0x000000070607723e */ /* 0x000fe200000000ff */
[----:B------:R-:W-:Y:S04]  /*03e0*/  STG.E desc[UR4][R2.64], R13 ;  /* 0x0000000d02007986 */ /* 0x000fe8000c101904 */
[----:B------:R-:W-:Y:S04]  /*03f0*/  STG.E desc[UR4][R2.64+0x200], R11 ;  /* 0x0002000b02007986 */ /* 0x000fe8000c101904 */
[----:B------:R-:W-:Y:S04]  /*0400*/  STG.E desc[UR4][R2.64+0x400], R5 ;  /* 0x0004000502007986 */ /* 0x000fe8000c101904 */
[----:B------:R-:W-:Y:S01]  /*0410*/  STG.E desc[UR4][R2.64+0x600], R7 ;  /* 0x0006000702007986 */ /* 0x000fe2000c101904 */
[----:B------:R-:W-:Y:S05]  /*0420*/  EXIT ;  /* 0x000000000000794d */ /* 0x000fea0003800000 */
.L_x_2881:
[----:B------:R-:W0:Y:S01]  /*0430*/  S2R R27, SR_TID.X ;  /* 0x00000000001b7919 */ /* 0x000e220000002100 */
[----:B------:R-:W-:Y:S02]  /*0440*/  PRMT R22, RZ, 0x7610, R22 ;  /* 0x00007610ff167816 */ /* 0x000fe40000000016 */
[----:B0-----:R-:W-:-:S13]  /*0450*/  ISETP.GE.AND P0, PT, R27, R2, PT ;  /* 0x000000021b00720c */ /* 0x001fda0003f06270 */
[----:B------:R-:W-:Y:S01]  /*0460*/  @!P0 IADD3 R13, R0, R27, RZ ;  /* 0x0000001b000d8210 */ /* 0x000fe20007ffe0ff */
[----:B------:R-:W0:Y:S01]  /*0470*/  @!P0 LDC.64 R36, c[0x0][0x220] ;  /* 0x00008800ff248b82 */ /* 0x000e220000000a00 */
[----:B------:R-:W-:-:S04]  /*0480*/  @!P0 IADD3 R27, R27, 0x80, RZ ;  /* 0x000000801b1b8810 */ /* 0x000fc80007ffe0ff */
[----:B------:R-:W-:Y:S02]  /*0490*/  ISETP.GE.AND P1, PT, R27, R2, PT ;  /* 0x000000021b00720c */ /* 0x000fe40003f26270 */
[----:B------:R-:W-:Y:S01]  /*04a0*/  PRMT R11, RZ, 0x7610, R11 ;  /* 0x00007610ff0b7816 */ /* 0x000fe2000000000b */
[----:B------:R-:W1:Y:S10]  /*04b0*/  @!P0 LDC.64 R20, c[0x0][0x228] ;  /* 0x00008a00ff148b82 */ /* 0x000e740000000a00 */
[----:B------:R-:W2:Y:S01]  /*04c0*/  @!P1 LDC.64 R18, c[0x0][0x228] ;  /* 0x00008a00ff129b82 */ /* 0x000ea20000000a00 */
[----:B------:R-:W-:-:S07]  /*04d0*/  @!P1 IADD3 R25, R0, R27, RZ ;  /* 0x0000001b00199210 */ /* 0x000fce0007ffe0ff */
        /* <DEDUP_REMOVED lines=8> */
[-C--:B------:R-:W-:Y:S01]  /*0560*/  ISETP.GE.AND P1, PT, R27, R2.reuse, PT ;  /* 0x000000021b00720c */ /* 0x080fe20003f26270 */
[----:B-1----:R-:W-:Y:S01]  /*0570*/  @!P0 IMAD.WIDE.U32 R20, R13, 0x2, R20 ;  /* 0x000000020d148825 */ /* 0x002fe200078e0014 */
[----:B------:R-:W-:Y:S02]  /*0580*/  PRMT R16, RZ, 0x7610, R16 ;  /* 0x00007610ff107816 */ /* 0x000fe40000000010 */
[----:B------:R0:W5:Y:S09]  /*0590*/  @!P0 LDG.E.U16 R26, desc[UR4][R36.64] ;  /* 0x00000004241a8981 */ /* 0x000172000c1e1500 */
[----:B------:R-:W-:Y:S01]  /*05a0*/  @!P1 IMAD.IADD R17, R0, 0x1, R27 ;  /* 0x0000000100119824 */ /* 0x000fe200078e021b */
[----:B------:R-:W-:Y:S01]  /*05b0*/  @!P1 IADD3 R27, R27, 0x80, RZ ;  /* 0x000000801b1b9810 */ /* 0x000fe20007ffe0ff */
[----:B------:R-:W1:Y:S03]  /*05c0*/  @!P1 LDC.64 R32, c[0x0][0x220] ;  /* 0x00008800ff209b82 */ /* 0x000e660000000a00 */
[----:B------:R-:W-:-:S05]  /*05d0*/  ISETP.GE.AND P2, PT, R27, R2, PT ;  /* 0x000000021b00720c */ /* 0x000fca0003f46270 */
[----:B------:R-:W0:Y:S08]  /*05e0*/  @!P1 LDC.64 R30, c[0x0][0x228] ;  /* 0x00008a00ff1e9b82 */ /* 0x000e300000000a00 */
[----:B------:R-:W-:Y:S01]  /*05f0*/  @!P2 IADD3 R15, R0, R27, RZ ;  /* 0x0000001b000fa210 */ /* 0x000fe20007ffe0ff */
[----:B---3--:R-:W3:Y:S01]  /*0600*/  @!P2 LDC.64 R24, c[0x0][0x220] ;  /* 0x00008800ff18ab82 */ /* 0x008ee20000000a00 */
[----:B------:R-:W-:-:S04]  /*0610*/  @!P2 IADD3 R27, R27, 0x80, RZ ;  /* 0x000000801b1ba810 */ /* 0x000fc80007ffe0ff */
[----:B------:R-:W-:-:S03]  /*0620*/  ISETP.GE.AND P3, PT, R27, R2, PT ;  /* 0x000000021b00720c */ /* 0x000fc60003f66270 */
[----:B------:R-:W3:Y:S10]  /*0630*/  @!P2 LDC.64 R34, c[0x0][0x228] ;  /* 0x00008a00ff22ab82 */ /* 0x000ef40000000a00 */
[----:B------:R-:W-:Y:S01]  /*0640*/  @!P3 IADD3 R23, R0, R27, RZ ;  /* 0x0000001b0017b210 */ /* 0x000fe20007ffe0ff */
[----:B------:R-:W-:Y:S01]  /*0650*/  @!P3 VIADD R27, R27, 0x80 ;  /* 0x000000801b1bb836 */ /* 0x000fe20000000000 */
[----:B------:R-:W-:Y:S01]  /*0660*/  PRMT R13, RZ, 0x7610, R13 ;  /* 0x00007610ff0d7816 */ /* 0x000fe2000000000d */
[----:B-1----:R-:W-:Y:S01]  /*0670*/  @!P1 IMAD.WIDE.U32 R32, R17, 0x2, R32 ;  /* 0x0000000211209825 */ /* 0x002fe200078e0020 */
[----:B------:R-:W1:Y:S02]  /*0680*/  @!P3 LDC.64 R18, c[0x0][0x220] ;  /* 0x00008800ff12bb82 */ /* 0x000e640000000a00 */
[----:B------:R-:W-:Y:S01]  /*0690*/  ISETP.GE.AND P4, PT, R27, R2, PT ;  /* 0x000000021b00720c */ /* 0x000fe20003f86270 */
[----:B0-----:R-:W-:Y:S01]  /*06a0*/  @!P1 IMAD.WIDE.U32 R30, R17, 0x2, R30 ;  /* 0x00000002111e9825 */ /* 0x001fe200078e001e */
[----:B------:R-:W-:Y:S01]  /*06b0*/  PRMT R17, RZ, 0x7610, R17 ;  /* 0x00007610ff117816 */ /* 0x000fe20000000011 */
[----:B------:R0:W5:Y:S02]  /*06c0*/  @!P0 LDG.E.U16 R13, desc[UR4][R20.64] ;  /* 0x00000004140d8981 */ /* 0x000164000c1e1500 */
[C---:B---3--:R-:W-:Y:S01]  /*06d0*/  @!P2 IMAD.WIDE.U32 R24, R15.reuse, 0x2, R24 ;  /* 0x000000020f18a825 */ /* 0x048fe200078e0018 */
[----:B------:R-:W3:Y:S01]  /*06e0*/  @!P3 LDC.64 R36, c[0x0][0x228] ;  /* 0x00008a00ff24bb82 */ /* 0x000ee20000000a00 */
[----:B------:R0:W5:Y:S04]  /*06f0*/  @!P1 LDG.E.U16 R16, desc[UR4][R32.64] ;  /* 0x0000000420109981 */ /* 0x000168000c1e1500 */
[----:B------:R0:W5:Y:S02]  /*0700*/  @!P1 LDG.E.U16 R17, desc[UR4][R30.64] ;  /* 0x000000041e119981 */ /* 0x000164000c1e1500 */
[----:B0-----:R-:W-:Y:S01]  /*0710*/  PRMT R21, RZ, 0x7610, R21 ;  /* 0x00007610ff157816 */ /* 0x001fe20000000015 */
[----:B------:R-:W-:Y:S01]  /*0720*/  @!P2 IMAD.WIDE.U32 R34, R15, 0x2, R34 ;  /* 0x000000020f22a825 */ /* 0x000fe200078e0022 */
[----:B------:R-:W-:-:S02]  /*0730*/  PRMT R14, RZ, 0x7610, R14 ;  /* 0x00007610ff0e7816 */ /* 0x000fc4000000000e */
[----:B------:R-:W-:Y:S01]  /*0740*/  PRMT R10, RZ, 0x7610, R10 ;  /* 0x00007610ff0a7816 */ /* 0x000fe2000000000a */
[----:B------:R-:W0:Y:S01]  /*0750*/  @!P4 LDC.64 R32, c[0x0][0x228] ;  /* 0x00008a00ff20cb82 */ /* 0x000e220000000a00 */
[----:B------:R1:W5:Y:S07]  /*0760*/  @!P2 LDG.E.U16 R21, desc[UR4][R24.64] ;  /* 0x000000041815a981 */ /* 0x00036e000c1e1500 */
[----:B------:R-:W3:Y:S01]  /*0770*/  @!P4 LDC.64 R30, c[0x0][0x220] ;  /* 0x00008800ff1ecb82 */ /* 0x000ee20000000a00 */
[----:B------:R-:W-:Y:S01]  /*0780*/  @!P4 IADD3 R15, R0, R27, RZ ;  /* 0x0000001b000fc210 */ /* 0x000fe20007ffe0ff */
[----:B------:R3:W5:Y:S01]  /*0790*/  @!P2 LDG.E.U16 R14, desc[UR4][R34.64] ;  /* 0x00000004220ea981 */ /* 0x000762000c1e1500 */
[----:B-1----:R-:W1:Y:S01]  /*07a0*/  S2R R25, SR_TID.X ;  /* 0x0000000000197919 */ /* 0x002e620000002100 */
[----:B------:R-:W-:-:S04]  /*07b0*/  @!P4 IADD3 R27, R27, 0x80, RZ ;  /* 0x000000801b1bc810 */ /* 0x000fc80007ffe0ff */
[----:B------:R-:W-:Y:S01]  /*07c0*/  ISETP.GE.AND P1, PT, R27, R2, PT ;  /* 0x000000021b00720c */ /* 0x000fe20003f26270 */
[----:B---3--:R-:W-:-:S12]  /*07d0*/  @!P4 IMAD.WIDE.U32 R30, R15, 0x2, R30 ;  /* 0x000000020f1ec825 */ /* 0x008fd800078e001e */
[----:B------:R-:W3:Y:S01]  /*07e0*/  @!P1 LDC.64 R34, c[0x0][0x220] ;  /* 0x00008800ff229b82 */ /* 0x000ee20000000a00 */
[----:B------:R1:W5:Y:S01]  /*07f0*/  @!P4 LDG.E.U16 R10, desc[UR4][R30.64] ;  /* 0x000000041e0ac981 */ /* 0x000362000c1e1500 */
[----:B------:R-:W-:Y:S01]  /*0800*/  @!P1 IADD3 R12, R0, R27, RZ ;  /* 0x0000001b000c9210 */ /* 0x000fe20007ffe0ff */
[----:B------:R-:W-:-:S05]  /*0810*/  @!P3 IMAD.WIDE.U32 R18, R23, 0x2, R18 ;  /* 0x000000021712b825 */ /* 0x000fca00078e0012 */
[----:B-1----:R-:W1:Y:S01]  /*0820*/  @!P1 LDC.64 R30, c[0x0][0x228] ;  /* 0x00008a00ff1e9b82 */ /* 0x002e620000000a00 */
[----:B------:R-:W-:Y:S01]  /*0830*/  @!P3 IMAD.WIDE.U32 R36, R23, 0x2, R36 ;  /* 0x000000021724b825 */ /* 0x000fe200078e0024 */
[----:B------:R-:W-:-:S03]  /*0840*/  IADD3 R23, R25, 0x80, RZ ;  /* 0x0000008019177810 */ /* 0x000fc60007ffe0ff */
[----:B------:R-:W-:Y:S01]  /*0850*/  @!P1 VIADD R27, R27, 0x80 ;  /* 0x000000801b1b9836 */ /* 0x000fe20000000000 */
[----:B------:R-:W-:-:S04]  /*0860*/  ISETP.GE.AND P5, PT, R23, R2, PT ;  /* 0x000000021700720c */ /* 0x000fc80003fa6270 */
[----:B------:R-:W-:Y:S01]  /*0870*/  ISETP.GE.AND P6, PT, R27, R2, PT ;  /* 0x000000021b00720c */ /* 0x000fe20003fc6270 */
[----:B0-----:R-:W-:Y:S01]  /*0880*/  @!P4 IMAD.WIDE.U32 R32, R15, 0x2, R32 ;  /* 0x000000020f20c825 */ /* 0x001fe200078e0020 */
[----:B------:R-:W-:Y:S02]  /*0890*/  PRMT R24, RZ, 0x7610, R24 ;  /* 0x00007610ff187816 */ /* 0x000fe40000000018 */
[----:B------:R-:W-:Y:S01]  /*08a0*/  PRMT R20, RZ, 0x7610, R20 ;  /* 0x00007610ff147816 */ /* 0x000fe20000000014 */
[----:B---3--:R-:W-:-:S03]  /*08b0*/  @!P1 IMAD.WIDE.U32 R34, R12, 0x2, R34 ;  /* 0x000000020c229825 */ /* 0x008fc600078e0022 */
[----:B------:R1:W3:Y:S04]  /*08c0*/  @!P4 LDG.E.U16 R24, desc[UR4][R32.64] ;  /* 0x000000042018c981 */ /* 0x0002e8000c1e1500 */
[----:B------:R0:W3:Y:S01]  /*08d0*/  @!P3 LDG.E.U16 R20, desc[UR4][R18.64] ;  /* 0x000000041214b981 */ /* 0x0000e2000c1e1500 */
[----:B-1----:R-:W-:Y:S02]  /*08e0*/  @!P1 IMAD.WIDE.U32 R32, R12, 0x2, R30 ;  /* 0x000000020c209825 */ /* 0x002fe400078e001e */
[----:B------:R-:W1:Y:S01]  /*08f0*/  @!P6 LDC.64 R30, c[0x0][0x220] ;  /* 0x00008800ff1eeb82 */ /* 0x000e620000000a00 */
[----:B0-----:R-:W-:Y:S02]  /*0900*/  PRMT R18, RZ, 0x7610, R18 ;  /* 0x00007610ff127816 */ /* 0x001fe40000000012 */
[----:B------:R-:W-:-:S04]  /*0910*/  IADD3 R19, R25, 0x100, RZ ;  /* 0x0000010019137810 */ /* 0x000fc80007ffe0ff */
[----:B------:R-:W3:Y:S01]  /*0920*/  @!P1 LDG.E.U16 R18, desc[UR4][R34.64] ;  /* 0x0000000422129981 */ /* 0x000ee2000c1e1500 */
[----:B------:R-:W-:-:S06]  /*0930*/  PRMT R29, RZ, 0x7610, R29 ;  /* 0x00007610ff1d7816 */ /* 0x000fcc000000001d */
[----:B------:R-:W3:Y:S01]  /*0940*/  @!P3 LDG.E.U16 R29, desc[UR4][R36.64] ;  /* 0x00000004241db981 */ /* 0x000ee2000c1e1500 */
[----:B----4-:R-:W-:Y:S01]  /*0950*/  @!P5 HADD2.F32 R12, -RZ, R11.H0_H0 ;  /* 0x2000000bff0cd230 */ /* 0x010fe20000004100 */
[----:B------:R-:W-:-:S06]  /*0960*/  PRMT R11, RZ, 0x7610, R11 ;  /* 0x00007610ff0b7816 */ /* 0x000fcc000000000b */
[----:B------:R1:W4:Y:S01]  /*0970*/  @!P1 LDG.E.U16 R11, desc[UR4][R32.64] ;  /* 0x00000004200b9981 */ /* 0x000322000c1e1500 */
[----:B------:R-:W-:Y:S02]  /*0980*/  ISETP.GE.AND P1, PT, R19, R2, PT ;  /* 0x000000021300720c */ /* 0x000fe40003f26270 */
[----:B------:R-:W-:-:S04]  /*0990*/  IADD3 R19, R25, 0x180, RZ ;  /* 0x0000018019137810 */ /* 0x000fc80007ffe0ff */
[----:B------:R-:W-:Y:S02]  /*09a0*/  ISETP.GE.AND P2, PT, R19, R2, PT ;  /* 0x000000021300720c */ /* 0x000fe40003f46270 */
[----:B------:R-:W-:-:S04]  /*09b0*/  IADD3 R19, R25, 0x200, RZ ;  /* 0x0000020019137810 */ /* 0x000fc80007ffe0ff */
[----:B------:R-:W-:Y:S02]  /*09c0*/  ISETP.GE.AND P3, PT, R19, R2, PT ;  /* 0x000000021300720c */ /* 0x000fe40003f66270 */
[----:B------:R-:W-:-:S05]  /*09d0*/  @!P6 IADD3 R19, R0, R27, RZ ;  /* 0x0000001b0013e210 */ /* 0x000fca0007ffe0ff */
[----:B-1----:R-:W-:Y:S02]  /*09e0*/  @!P6 IMAD.WIDE.U32 R32, R19, 0x2, R30 ;  /* 0x000000021320e825 */ /* 0x002fe400078e001e */
[----:B------:R-:W0:Y:S02]  /*09f0*/  @!P6 LDC.64 R30, c[0x0][0x228] ;  /* 0x00008a00ff1eeb82 */ /* 0x000e240000000a00 */
[----:B--2---:R-:W-:-:S04]  /*0a00*/  @!P5 HADD2.F32 R22, -RZ, R22.H0_H0 ;  /* 0x20000016ff16d230 */ /* 0x004fc80000004100 */
[----:B------:R1:W2:Y:S02]  /*0a10*/  @!P5 MUFU.RCP R15, R22 ;  /* 0x00000016000fd308 */ /* 0x0002a40000001000 */
[----:B-1----:R-:W-:Y:S01]  /*0a20*/  PRMT R22, RZ, 0x7610, R22 ;  /* 0x00007610ff167816 */ /* 0x002fe20000000016 */
[----:B0-----:R-:W-:-:S05]  /*0a30*/  @!P6 IMAD.WIDE.U32 R30, R19, 0x2, R30 ;  /* 0x00000002131ee825 */ /* 0x001fca00078e001e */
[----:B------:R-:W4:Y:S01]  /*0a40*/  @!P6 LDG.E.U16 R22, desc[UR4][R30.64] ;  /* 0x000000041e16e981 */ /* 0x000f22000c1e1500 */
[----:B--2---:R-:W-:Y:S01]  /*0a50*/  @!P5 FMUL.FTZ R15, R12, R15 ;  /* 0x0000000f0c0fd220 */ /* 0x004fe20000410000 */
[----:B------:R-:W-:-:S06]  /*0a60*/  PRMT R12, RZ, 0x7610, R12 ;  /* 0x00007610ff0c7816 */ /* 0x000fcc000000000c */
[----:B------:R-:W2:Y:S01]  /*0a70*/  @!P6 LDG.E.U16 R12, desc[UR4][R32.64] ;  /* 0x00000004200ce981 */ /* 0x000ea2000c1e1500 */
[----:B-----5:R-:W-:Y:S01]  /*0a80*/  @!P0 HADD2.F32 R13, -RZ, R13.H0_H0 ;  /* 0x2000000dff0d8230 */ /* 0x020fe20000004100 */
[----:B------:R-:W-:Y:S01]  /*0a90*/  @!P5 F2FP.F16.F32.PACK_AB R3, RZ, R15 ;  /* 0x0000000fff03d23e */ /* 0x000fe200000000ff */
[C---:B------:R-:W-:Y:S01]  /*0aa0*/  VIADD R27, R25.reuse, 0x280 ;  /* 0x00000280191b7836 */ /* 0x040fe20000000000 */
[----:B------:R-:W-:-:S03]  /*0ab0*/  IADD3 R15, R25, 0x300, RZ ;  /* 0x00000300190f7810 */ /* 0x000fc60007ffe0ff */
[----:B------:R-:W0:Y:S01]  /*0ac0*/  @!P0 MUFU.RCP R13, R13 ;  /* 0x0000000d000d8308 */ /* 0x000e220000001000 */
[----:B------:R-:W-:Y:S01]  /*0ad0*/  @!P1 HADD2.F32 R19, -RZ, R17.H0_H0 ;  /* 0x20000011ff139230 */ /* 0x000fe20000004100 */
[-C--:B------:R-:W-:Y:S02]  /*0ae0*/  ISETP.GE.AND P4, PT, R27, R2.reuse, PT ;  /* 0x000000021b00720c */ /* 0x080fe40003f86270 */
[----:B------:R-:W-:Y:S02]  /*0af0*/  ISETP.GE.AND P6, PT, R15, R2, PT ;  /* 0x000000020f00720c */ /* 0x000fe40003fc6270 */
[----:B------:R-:W-:Y:S01]  /*0b00*/  IADD3 R27, R25, 0x380, RZ ;  /* 0x00000380191b7810 */ /* 0x000fe20007ffe0ff */
[----:B------:R-:W-:-:S03]  /*0b10*/  @!P0 HADD2.F32 R26, -RZ, R26.H0_H0 ;  /* 0x2000001aff1a8230 */ /* 0x000fc60000004100 */
[----:B------:R-:W-:Y:S01]  /*0b20*/  ISETP.GE.AND P5, PT, R27, R2, PT ;  /* 0x000000021b00720c */ /* 0x000fe20003fa6270 */
[----:B------:R-:W-:Y:S02]  /*0b30*/  @!P2 HADD2.F32 R17, -RZ, R14.H0_H0 ;  /* 0x2000000eff11a230 */ /* 0x000fe40000004100 */
[----:B------:R-:W1:Y:S01]  /*0b40*/  @!P0 LDC.64 R14, c[0x0][0x218] ;  /* 0x00008600ff0e8b82 */ /* 0x000e620000000a00 */
[----:B0-----:R-:W-:Y:S01]  /*0b50*/  @!P0 FMUL.FTZ R13, R26, R13 ;  /* 0x0000000d1a0d8220 */ /* 0x001fe20000410000 */
[----:B------:R-:W0:Y:S01]  /*0b60*/  @!P1 MUFU.RCP R19, R19 ;  /* 0x0000001300139308 */ /* 0x000e220000001000 */
[----:B------:R-:W-:-:S03]  /*0b70*/  @!P0 IADD3 R27, R0, R25, RZ ;  /* 0x00000019001b8210 */ /* 0x000fc60007ffe0ff */
[----:B------:R-:W-:-:S04]  /*0b80*/  @!P0 F2FP.F16.F32.PACK_AB R28, RZ, R13 ;  /* 0x0000000dff1c823e */ /* 0x000fc800000000ff */
[----:B------:R-:W-:Y:S01]  /*0b90*/  @!P2 MUFU.RCP R17, R17 ;  /* 0x000000110011a308 */ /* 0x000fe20000001000 */
[----:B------:R-:W-:Y:S01]  /*0ba0*/  @!P0 MOV R25, R23 ;  /* 0x0000001700198202 */ /* 0x000fe20000000f00 */
[----:B------:R-:W-:Y:S02]  /*0bb0*/  @!P1 HADD2.F32 R16, -RZ, R16.H0_H0 ;  /* 0x20000010ff109230 */ /* 0x000fe40000004100 */
[----:B-1----:R-:W-:-:S05]  /*0bc0*/  @!P0 IMAD.WIDE.U32 R14, R27, 0x2, R14 ;  /* 0x000000021b0e8825 */ /* 0x002fca00078e000e */
[----:B------:R1:W-:Y:S01]  /*0bd0*/  @!P0 STG.E.U16 desc[UR4][R14.64], R28 ;  /* 0x0000001c0e008986 */ /* 0x0003e2000c101504 */
[----:B------:R-:W-:Y:S01]  /*0be0*/  ISETP.GE.AND P0, PT, R25, R2, PT ;  /* 0x000000021900720c */ /* 0x000fe20003f06270 */
[----:B0-----:R-:W-:Y:S01]  /*0bf0*/  @!P1 FMUL.FTZ R16, R16, R19 ;  /* 0x0000001310109220 */ /* 0x001fe20000410000 */
[----:B------:R-:W-:Y:S02]  /*0c00*/  @!P4 HADD2.F32 R19, -RZ, R10.H0_H0 ;  /* 0x2000000aff13c230 */ /* 0x000fe40000004100 */
[----:B---3--:R-:W-:-:S06]  /*0c10*/  @!P4 HADD2.F32 R24, -RZ, R24.H0_H0 ;  /* 0x20000018ff18c230 */ /* 0x008fcc0000004100 */
[----:B------:R-:W0:Y:S01]  /*0c20*/  @!P4 MUFU.RCP R24, R24 ;  /* 0x000000180018c308 */ /* 0x000e220000001000 */
[----:B------:R-:W-:Y:S02]  /*0c30*/  @!P3 HADD2.F32 R20, -RZ, R20.H0_H0 ;  /* 0x20000014ff14b230 */ /* 0x000fe40000004100 */
[----:B------:R-:W-:-:S06]  /*0c40*/  @!P3 HADD2.F32 R29, -RZ, R29.H0_H0 ;  /* 0x2000001dff1db230 */ /* 0x000fcc0000004100 */
[----:B------:R-:W3:Y:S01]  /*0c50*/  @!P3 MUFU.RCP R29, R29 ;  /* 0x0000001d001db308 */ /* 0x000ee20000001000 */
[----:B------:R-:W-:Y:S02]  /*0c60*/  @!P6 HADD2.F32 R18, -RZ, R18.H0_H0 ;  /* 0x20000012ff12e230 */ /* 0x000fe40000004100 */
[----:B0-----:R-:W-:Y:S01]  /*0c70*/  @!P4 FMUL.FTZ R19, R19, R24 ;  /* 0x000000181313c220 */ /* 0x001fe20000410000 */
[----:B------:R-:W-:Y:S04]  /*0c80*/  BSSY B0, `(.L_x_2882) ;  /* 0x000003c000007945 */ /* 0x000fe80003800000 */
[----:B------:R-:W-:Y:S01]  /*0c90*/  BSSY B1, `(.L_x_2883) ;  /* 0x0000034000017945 */ /* 0x000fe20003800000 */
[----:B------:R-:W-:Y:S02]  /*0ca0*/  @!P1 F2FP.F16.F32.PACK_AB R4, RZ, R16 ;  /* 0x00000010ff04923e */ /* 0x000fe400000000ff */
[----:B------:R-:W-:Y:S01]  /*0cb0*/  @!P4 F2FP.F16.F32.PACK_AB R7, RZ, R19 ;  /* 0x00000013ff07c23e */ /* 0x000fe200000000ff */
[----:B---3--:R-:W-:-:S05]  /*0cc0*/  @!P3 FMUL.FTZ R20, R20, R29 ;  /* 0x0000001d1414b220 */ /* 0x008fca0000410000 */
[----:B------:R-:W-:Y:S01]  /*0cd0*/  @!P3 F2FP.F16.F32.PACK_AB R6, RZ, R20 ;  /* 0x00000014ff06b23e */ /* 0x000fe200000000ff */
[----:B----4-:R-:W-:-:S06]  /*0ce0*/  @!P6 HADD2.F32 R11, -RZ, R11.H0_H0 ;  /* 0x2000000bff0be230 */ /* 0x010fcc0000004100 */
[----:B------:R-:W0:Y:S02]  /*0cf0*/  @!P6 MUFU.RCP R11, R11 ;  /* 0x0000000b000be308 */ /* 0x000e240000001000 */
[----:B0-----:R-:W-:Y:S01]  /*0d00*/  @!P6 FMUL.FTZ R11, R18, R11 ;  /* 0x0000000b120be220 */ /* 0x001fe20000410000 */
[----:B------:R-:W-:-:S06]  /*0d10*/  @!P5 HADD2.F32 R13, -RZ, R22.H0_H0 ;  /* 0x20000016ff0dd230 */ /* 0x000fcc0000004100 */
[----:B------:R-:W0:Y:S01]  /*0d20*/  @!P5 MUFU.RCP R13, R13 ;  /* 0x0000000d000dd308 */ /* 0x000e220000001000 */
[----:B------:R-:W-:Y:S02]  /*0d30*/  @!P2 HADD2.F32 R22, -RZ, R21.H0_H0 ;  /* 0x20000015ff16a230 */ /* 0x000fe40000004100 */
[----:B--2---:R-:W-:-:S03]  /*0d40*/  @!P5 HADD2.F32 R12, -RZ, R12.H0_H0 ;  /* 0x2000000cff0cd230 */ /* 0x004fc60000004100 */
[----:B------:R-:W-:Y:S01]  /*0d50*/  @!P2 FMUL.FTZ R17, R22, R17 ;  /* 0x000000111611a220 */ /* 0x000fe20000410000 */
[----:B------:R-:W-:-:S04]  /*0d60*/  @!P6 F2FP.F16.F32.PACK_AB R8, RZ, R11 ;  /* 0x0000000bff08e23e */ /* 0x000fc800000000ff */
[----:B------:R-:W-:Y:S01]  /*0d70*/  @!P2 F2FP.F16.F32.PACK_AB R5, RZ, R17 ;  /* 0x00000011ff05a23e */ /* 0x000fe200000000ff */
[----:B0-----:R-:W-:-:S05]  /*0d80*/  @!P5 FMUL.FTZ R12, R12, R13 ;  /* 0x0000000d0c0cd220 */ /* 0x001fca0000410000 */
[----:B------:R-:W-:Y:S01]  /*0d90*/  @!P5 F2FP.F16.F32.PACK_AB R9, RZ, R12 ;  /* 0x0000000cff09d23e */ /* 0x000fe200000000ff */
        /* <DEDUP_REMOVED lines=9> */
[----:B------:R-:W-:Y:S02]  /*0e30*/  IADD3 R3, R0, R25, RZ ;  /* 0x0000001900037210 */ /* 0x000fe40007ffe0ff */
[----:B------:R-:W-:-:S03]  /*0e40*/  IADD3 R25, R25, 0x80, RZ ;  /* 0x0000008019197810 */ /* 0x000fc60007ffe0ff */
[----:B0-----:R-:W-:-:S05]  /*0e50*/  IMAD.WIDE.U32 R10, R3, 0x2, R10 ;  /* 0x00000002030a7825 */ /* 0x001fca00078e000a */
[----:B------:R0:W-:Y:S02]  /*0e60*/  STG.E.U16 desc[UR4][R10.64], R4 ;  /* 0x000000040a007986 */ /* 0x0001e4000c101504 */
.L_x_2884:
[----:B------:R-:W-:-:S13]  /*0e70*/  ISETP.GE.AND P0, PT, R25, R2, PT ;  /* 0x000000021900720c */ /* 0x000fda0003f06270 */
[----:B------:R-:W-:Y:S05]  /*0e80*/  @P0 BRA `(.L_x_2886) ;  /* 0x0000000000300947 */ /* 0x000fea0003800000 */
[----:B0-----:R-:W0:Y:S01]  /*0e90*/  LDC.64 R10, c[0x0][0x218] ;  /* 0x00008600ff0a7b82 */ /* 0x001e220000000a00 */
[----:B------:R-:W-:Y:S02]  /*0ea0*/  IADD3 R3, R0, R25, RZ ;  /* 0x0000001900037210 */ /* 0x000fe40007ffe0ff */
[----:B------:R-:W-:-:S03]  /*0eb0*/  IADD3 R25, R25, 0x80, RZ ;  /* 0x0000008019197810 */ /* 0x000fc60007ffe0ff */
[----:B0-----:R-:W-:-:S05]  /*0ec0*/  IMAD.WIDE.U32 R10, R3, 0x2, R10 ;  /* 0x00000002030a7825 */ /* 0x001fca00078e000a */
[----:B------:R1:W-:Y:S02]  /*0ed0*/  STG.E.U16 desc[UR4][R10.64], R5 ;  /* 0x000000050a007986 */ /* 0x0003e4000c101504 */
.L_x_2885:
[----:B------:R-:W-:-:S13]  /*0ee0*/  ISETP.GE.AND P0, PT, R25, R2, PT ;  /* 0x000000021900720c */ /* 0x000fda0003f06270 */
[----:B------:R-:W-:Y:S05]  /*0ef0*/  @P0 BRA `(.L_x_2887) ;  /* 0x0000000000340947 */ /* 0x000fea0003800000 */
[----:B-1----:R-:W1:Y:S01]  /*0f00*/  LDC.64 R4, c[0x0][0x218] ;  /* 0x00008600ff047b82 */ /* 0x002e620000000a00 */
[----:B0-----:R-:W-:Y:S01]  /*0f10*/  IADD3 R3, R0, R25, RZ ;  /* 0x0000001900037210 */ /* 0x001fe20007ffe0ff */
[----:B------:R-:W-:-:S04]  /*0f20*/  VIADD R25, R25, 0x80 ;  /* 0x0000008019197836 */ /* 0x000fc80000000000 */
[----:B-1----:R-:W-:-:S05]  /*0f30*/  IMAD.WIDE.U32 R4, R3, 0x2, R4 ;  /* 0x0000000203047825 */ /* 0x002fca00078e0004 */
[----:B------:R1:W-:Y:S02]  /*0f40*/  STG.E.U16 desc[UR4][R4.64], R6 ;  /* 0x0000000604007986 */ /* 0x0003e4000c101504 */
.L_x_2886:
[----:B------:R-:W-:-:S13]  /*0f50*/  ISETP.GE.AND P0, PT, R25, R2, PT ;  /* 0x000000021900720c */ /* 0x000fda0003f06270 */
[----:B------:R-:W-:Y:S05]  /*0f60*/  @P0 BREAK B1 ;  /* 0x0000000000010942 */ /* 0x000fea0003800000 */
[----:B------:R-:W-:Y:S05]  /*0f70*/  @P0 BRA `(.L_x_2888) ;  /* 0x0000000000300947 */ /* 0x000fea0003800000 */
[----:B01----:R-:W0:Y:S01]  /*0f80*/  LDC.64 R4, c[0x0][0x218] ;  /* 0x00008600ff047b82 */ /* 0x003e220000000a00 */
[----:B------:R-:W-:Y:S02]  /*0f90*/  IADD3 R3, R0, R25, RZ ;  /* 0x0000001900037210 */ /* 0x000fe40007ffe0ff */
[----:B------:R-:W-:-:S03]  /*0fa0*/  IADD3 R25, R25, 0x80, RZ ;  /* 0x0000008019197810 */ /* 0x000fc60007ffe0ff */
[----:B0-----:R-:W-:-:S05]  /*0fb0*/  IMAD.WIDE.U32 R4, R3, 0x2, R4 ;  /* 0x0000000203047825 */ /* 0x001fca00078e0004 */
[----:B------:R2:W-:Y:S02]  /*0fc0*/  STG.E.U16 desc[UR4][R4.64], R7 ;  /* 0x0000000704007986 */ /* 0x0005e4000c101504 */
.L_x_2887:
[----:B------:R-:W-:Y:S05]  /*0fd0*/  BSYNC B1 ;  /* 0x0000000000017941 */ /* 0x000fea0003800000 */
.L_x_2883:
[----:B------:R-:W-:-:S13]  /*0fe0*/  ISETP.GE.AND P0, PT, R25, R2, PT ;  /* 0x000000021900720c */ /* 0x000fda0003f06270 */
[----:B-12---:R-:W1:Y:S01]  /*0ff0*/  @!P0 LDC.64 R4, c[0x0][0x218] ;  /* 0x00008600ff048b82 */ /* 0x006e620000000a00 */
[----:B0-----:R-:W-:Y:S02]  /*1000*/  @!P0 IADD3 R3, R0, R25, RZ ;  /* 0x0000001900038210 */ /* 0x001fe40007ffe0ff */
[----:B------:R-:W-:-:S03]  /*1010*/  @!P0 IADD3 R25, R25, 0x80, RZ ;  /* 0x0000008019198810 */ /* 0x000fc60007ffe0ff */
[----:B-1----:R-:W-:-:S05]  /*1020*/  @!P0 IMAD.WIDE.U32 R4, R3, 0x2, R4 ;  /* 0x0000000203048825 */ /* 0x002fca00078e0004 */
[----:B------:R2:W-:Y:S02]  /*1030*/  @!P0 STG.E.U16 desc[UR4][R4.64], R8 ;  /* 0x0000000804008986 */ /* 0x0005e4000c101504 */
.L_x_2888:
[----:B------:R-:W-:Y:S05]  /*1040*/  BSYNC B0 ;  /* 0x0000000000007941 */ /* 0x000fea0003800000 */
.L_x_2882:
        /* <DEDUP_REMOVED lines=8> */
.L_x_2889:
        /* <DEDUP_REMOVED lines=11> */
.L_x_19343:


//--------------------- .text._ZN2at6native29vectorized_elementwise_kernelILi4ENS0_13BinaryFunctorIN3c104HalfES4_S4_NS0_15binary_internal10DivFunctorIS4_EEEESt5arrayIPcLm3EEEEviT0_T1_ --------------------------
	.section	.text._ZN2at6native29vectorized_elementwise_kernelILi4ENS0_13BinaryFunctorIN3c104HalfES4_S4_NS0_15binary_internal10DivFunctorIS4_EEEESt5arrayIPcLm3EEEEviT0_T1_,"ax",@progbits
	.align	128
        .global         _ZN2at6native29vectorized_elementwise_kernelILi4ENS0_13BinaryFunctorIN3c104HalfES4_S4_NS0_15binary_internal10DivFunctorIS4_EEEESt5arrayIPcLm3EEEEviT0_T1_
        .type           _ZN2at6native29vectorized_elementwise_kernelILi4ENS0_13BinaryFunctorIN3c104HalfES4_S4_NS0_15binary_internal10DivFunctorIS4_EEEESt5arrayIPcLm3EEEEviT0_T1_,@function
        .size           _ZN2at6native29vectorized_elementwise_kernelILi4ENS0_13BinaryFunctorIN3c104HalfES4_S4_NS0_15binary_internal10DivFunctorIS4_EEEESt5arrayIPcLm3EEEEviT0_T1_,(.L_x_19344 - _ZN2at6native29vectorized_elementwise_kernelILi4ENS0_13BinaryFunctorIN3c104HalfES4_S4_NS0_15binary_internal10DivFunctorIS4_EEEESt5arrayIPcLm3EEEEviT0_T1_)
        .other          _ZN2at6native29vectorized_elementwise_kernelILi4ENS0_13BinaryFunctorIN3c104HalfES4_S4_NS0_15binary_internal10DivFunctorIS4_EEEESt5arrayIPcLm3EEEEviT0_T1_,@"STO_CUDA_ENTRY STV_DEFAULT"
_ZN2at6native29vectorized_elementwise_kernelILi4ENS0_13BinaryFunctorIN3c104HalfES4_S4_NS0_15binary_internal10DivFunctorIS4_EEEESt5arrayIPcLm3EEEEviT0_T1_:
.text._ZN2at6native29vectorized_elementwise_kernelILi4ENS0_13BinaryFunctorIN3c104HalfES4_S4_NS0_15binary_internal10DivFunctorIS4_EEEESt5arrayIPcLm3EEEEviT0_T1_:
        /* <DEDUP_REMOVED lines=14> */
[----:B------:R1:W3:Y:S01]  /*00e0*/  LDG.E.64 R10, desc[UR4][R12.64+0x400] ;  /* 0x000400040c0a7981 */ /* 0x0002e2000c1e1b00 */
[----:B0-----:R-:W-:-:S04]  /*00f0*/  IMAD.WIDE R2, R0, 0x2, R2 ;  /* 0x0000000200027825 */ /* 0x001fc800078e0202 */
[----:B------:R-:W-:-:S05]  /*0100*/  IMAD.WIDE.U32 R16, R8, 0x8, R2 ;  /* 0x0000000808107825 */ /* 0x000fca00078e0002 */
[----:B------:R-:W4:Y:S04]  /*0110*/  LDG.E.64 R2, desc[UR4][R16.64] ;  /* 0x0000000410027981 */ /* 0x000f28000c1e1b00 */
[----:B------:R0:W5:Y:S01]  /*0120*/  LDG.E.64 R4, desc[UR4][R16.64+0x400] ;  /* 0x0004000410047981 */ /* 0x000162000c1e1b00 */
[--C-:B--2---:R-:W-:Y:S02]  /*0130*/  HADD2.F32 R14, -RZ, R6.reuse.H0_H0 ;  /* 0x20000006ff0e7230 */ /* 0x104fe40000004100 */
[----:B------:R-:W-:Y:S02]  /*0140*/  HADD2.F32 R9, -RZ, R6.H1_H1 ;  /* 0x30000006ff097230 */ /* 0x000fe40000004100 */
[--C-:B------:R-:W-:Y:S02]  /*0150*/  HADD2.F32 R15, -RZ, R7.reuse.H0_H0 ;  /* 0x20000007ff0f7230 */ /* 0x100fe40000004100 */
[----:B-1----:R-:W-:Y:S01]  /*0160*/  HADD2.F32 R13, -RZ, R7.H1_H1 ;  /* 0x30000007ff0d7230 */ /* 0x002fe20000004100 */
[----:B------:R-:W1:Y:S01]  /*0170*/  MUFU.RCP R14, R14 ;  /* 0x0000000e000e7308 */ /* 0x000e620000001000 */
[----:B------:R-:W2:Y:S01]  /*0180*/  LDC.64 R6, c[0x0][0x218] ;  /* 0x00008600ff067b82 */ /* 0x000ea20000000a00 */
[----:B---3--:R-:W-:-:S02]  /*0190*/  HADD2.F32 R12, -RZ, R10.H0_H0 ;  /* 0x2000000aff0c7230 */ /* 0x008fc40000004100 */
[----:B------:R-:W-:Y:S02]  /*01a0*/  HADD2.F32 R10, -RZ, R10.H1_H1 ;  /* 0x3000000aff0a7230 */ /* 0x000fe40000004100 */
[--C-:B0-----:R-:W-:Y:S02]  /*01b0*/  HADD2.F32 R17, -RZ, R11.reuse.H0_H0 ;  /* 0x2000000bff117230 */ /* 0x101fe40000004100 */
[----:B------:R-:W-:Y:S01]  /*01c0*/  HADD2.F32 R18, -RZ, R11.H1_H1 ;  /* 0x3000000bff127230 */ /* 0x000fe20000004100 */
[----:B------:R0:W-:Y:S08]  /*01d0*/  MUFU.RCP R19, R15 ;  /* 0x0000000f00137308 */ /* 0x0001f00000001000 */
[----:B------:R-:W3:Y:S01]  /*01e0*/  MUFU.RCP R20, R9 ;  /* 0x0000000900147308 */ /* 0x000ee20000001000 */
[----:B----4-:R-:W-:-:S07]  /*01f0*/  HADD2.F32 R11, -RZ, R2.H0_H0 ;  /* 0x20000002ff0b7230 */ /* 0x010fce0000004100 */
[----:B------:R-:W4:Y:S01]  /*0200*/  MUFU.RCP R13, R13 ;  /* 0x0000000d000d7308 */ /* 0x000f220000001000 */
[----:B0-----:R-:W-:Y:S02]  /*0210*/  HADD2.F32 R15, -RZ, R2.H1_H1 ;  /* 0x30000002ff0f7230 */ /* 0x001fe40000004100 */
[----:B--2---:R-:W-:-:S04]  /*0220*/  IMAD.WIDE.U32 R6, R0, 0x2, R6 ;  /* 0x0000000200067825 */ /* 0x004fc800078e0006 */
[----:B-1----:R-:W-:Y:S01]  /*0230*/  FMUL.FTZ R11, R11, R14 ;  /* 0x0000000e0b0b7220 */ /* 0x002fe20000410000 */
[--C-:B------:R-:W-:Y:S01]  /*0240*/  HADD2.F32 R16, -RZ, R3.reuse.H0_H0 ;  /* 0x20000003ff107230 */ /* 0x100fe20000004100 */
[----:B------:R-:W0:Y:S01]  /*0250*/  MUFU.RCP R12, R12 ;  /* 0x0000000c000c7308 */ /* 0x000e220000001000 */
[----:B------:R-:W-:Y:S02]  /*0260*/  HADD2.F32 R0, -RZ, R3.H1_H1 ;  /* 0x30000003ff007230 */ /* 0x000fe40000004100 */
[----:B---3--:R-:W-:Y:S01]  /*0270*/  FMUL.FTZ R14, R15, R20 ;  /* 0x000000140f0e7220 */ /* 0x008fe20000410000 */
[----:B-----5:R-:W-:Y:S02]  /*0280*/  HADD2.F32 R3, -RZ, R4.H0_H0 ;  /* 0x20000004ff037230 */ /* 0x020fe40000004100 */
[----:B------:R-:W-:Y:S01]  /*0290*/  FMUL.FTZ R15, R16, R19 ;  /* 0x00000013100f7220 */ /* 0x000fe20000410000 */
[----:B------:R-:W-:Y:S01]  /*02a0*/  IMAD.WIDE R6, R8, 0x8, R6 ;  /* 0x0000000808067825 */ /* 0x000fe200078e0206 */
[----:B------:R-:W-:Y:S01]  /*02b0*/  F2FP.F16.F32.PACK_AB R14, R14, R11 ;  /* 0x0000000b0e0e723e */ /* 0x000fe200000000ff */
[----:B------:R-:W1:Y:S02]  /*02c0*/  MUFU.RCP R10, R10 ;  /* 0x0000000a000a7308 */ /* 0x000e640000001000 */
[----:B----4-:R-:W-:-:S05]  /*02d0*/  FMUL.FTZ R0, R0, R13 ;  /* 0x0000000d00007220 */ /* 0x010fca0000410000 */
[----:B------:R-:W-:Y:S01]  /*02e0*/  F2FP.F16.F32.PACK_AB R15, R0, R15 ;  /* 0x0000000f000f723e */ /* 0x000fe200000000ff */
[----:B------:R2:W3:Y:S01]  /*02f0*/  MUFU.RCP R9, R17 ;  /* 0x0000001100097308 */ /* 0x0004e20000001000 */
[----:B0-----:R-:W-:-:S03]  /*0300*/  FMUL.FTZ R3, R3, R12 ;  /* 0x0000000c03037220 */ /* 0x001fc60000410000 */
[----:B------:R-:W-:Y:S04]  /*0310*/  STG.E.64 desc[UR4][R6.64], R14 ;  /* 0x0000000e06007986 */ /* 0x000fe8000c101b04 */
[----:B------:R-:W0:Y:S01]  /*0320*/  MUFU.RCP R2, R18 ;  /* 0x0000001200027308 */ /* 0x000e220000001000 */
[----:B--2---:R-:W-:Y:S02]  /*0330*/  HADD2.F32 R17, -RZ, R4.H1_H1 ;  /* 0x30000004ff117230 */ /* 0x004fe40000004100 */
[--C-:B------:R-:W-:Y:S02]  /*0340*/  HADD2.F32 R4, -RZ, R5.reuse.H0_H0 ;  /* 0x20000005ff047230 */ /* 0x100fe40000004100 */
[----:B------:R-:W-:Y:S02]  /*0350*/  HADD2.F32 R5, -RZ, R5.H1_H1 ;  /* 0x30000005ff057230 */ /* 0x000fe40000004100 */
[----:B-1----:R-:W-:Y:S01]  /*0360*/  FMUL.FTZ R10, R17, R10 ;  /* 0x0000000a110a7220 */ /* 0x002fe20000410000 */
[----:B---3--:R-:W-:-:S04]  /*0370*/  FMUL.FTZ R4, R4, R9 ;  /* 0x0000000904047220 */ /* 0x008fc80000410000 */
[----:B------:R-:W-:Y:S01]  /*0380*/  F2FP.F16.F32.PACK_AB R10, R10, R3 ;  /* 0x000000030a0a723e */ /* 0x000fe200000000ff */
[----:B0-----:R-:W-:-:S05]  /*0390*/  FMUL.FTZ R5, R5, R2 ;  /* 0x0000000205057220 */ /* 0x001fca0000410000 */
[----:B------:R-:W-:-:S05]  /*03a0*/  F2FP.F16.F32.PACK_AB R11, R5, R4 ;  /* 0x00000004050b723e */ /* 0x000fca00000000ff */
[----:B------:R-:W-:Y:S01]  /*03b0*/  STG.E.64 desc[UR4][R6.64+0x400], R10 ;  /* 0x0004000a06007986 */ /* 0x000fe2000c101b04 */
[----:B------:R-:W-:Y:S05]  /*03c0*/  EXIT ;  /* 0x000000000000794d */ /* 0x000fea0003800000 */
.L_x_2890:
        /* <DEDUP_REMOVED lines=164> */
.L_x_2893:
[----:B------:R-:W-:-:S13]  /*0e10*/  ISETP.GE.AND P0, PT, R25, R2, PT ;  /* 0x000000021900720c */ /* 0x000fda0003f06270 */
[----:B------:R-:W-:Y:S05]  /*0e20*/  @P0 BRA `(.L_x_2895) ;  /* 0x0000000000300947 */ /* 0x000fea0003800000 */
[----:B0-----:R-:W0:Y:S01]  /*0e30*/  LDC.64 R10, c[0x0][0x218] ;  /* 0x00008600ff0a7b82 */ /* 0x001e220000000a00 */
[----:B------:R-:W-:Y:S02]  /*0e40*/  IADD3 R3, R0, R25, RZ ;  /* 0x0000001900037210 */ /* 0x000fe40007ffe0ff */
[----:B------:R-:W-:-:S03]  /*0e50*/  IADD3 R25, R25, 0x80, RZ ;  /* 0x0000008019197810 */ /* 0x000fc60007ffe0ff */
[----:B0-----:R-:W-:-:S05]  /*0e60*/  IMAD.WIDE.U32 R10, R3, 0x2, R10 ;  /* 0x00000002030a7825 */ /* 0x001fca00078e000a */
[----:B------:R1:W-:Y:S02]  /*0e70*/  STG.E.U16 desc[UR4][R10.64], R5 ;  /* 0x000000050a007986 */ /* 0x0003e4000c101504 */
.L_x_2894:
[----:B------:R-:W-:-:S13]  /*0e80*/  ISETP.GE.AND P0, PT, R25, R2, PT ;  /* 0x000000021900720c */ /* 0x000fda0003f06270 */
[----:B------:R-:W-:Y:S05]  /*0e90*/  @P0 BRA `(.L_x_2896) ;  /* 0x0000000000340947 */ /* 0x000fea0003800000 */
[----:B-1----:R-:W1:Y:S01]  /*0ea0*/  LDC.64 R4, c[0x0][0x218] ;  /* 0x00008600ff047b82 */ /* 0x002e620000000a00 */
[----:B0-----:R-:W-:Y:S01]  /*0eb0*/  IADD3 R3, R0, R25, RZ ;  /* 0x0000001900037210 */ /* 0x001fe20007ffe0ff */
[----:B------:R-:W-:-:S04]  /*0ec0*/  VIADD R25, R25, 0x80 ;  /* 0x0000008019197836 */ /* 0x000fc80000000000 */
[----:B-1----:R-:W-:-:S05]  /*0ed0*/  IMAD.WIDE.U32 R4, R3, 0x2, R4 ;  /* 0x0000000203047825 */ /* 0x002fca00078e0004 */
[----:B------:R1:W-:Y:S02]  /*0ee0*/  STG.E.U16 desc[UR4][R4.64], R6 ;  /* 0x0000000604007986 */ /* 0x0003e4000c101504 */
.L_x_2895:
        /* <DEDUP_REMOVED lines=8> */
.L_x_2896:
[----:B------:R-:W-:Y:S05]  /*0f70*/  BSYNC B1 ;  /* 0x0000000000017941 */ /* 0x000fea0003800000 */
.L_x_2892:
[----:B------:R-:W-:-:S13]  /*0f80*/  ISETP.GE.AND P0, PT, R25, R2, PT ;  /* 0x000000021900720c */ /* 0x000fda0003f06270 */
[----:B-12---:R-:W1:Y:S01]  /*0f90*/  @!P0 LDC.64 R4, c[0x0][0x218] ;  /* 0x00008600ff048b82 */ /* 0x006e620000000a00 */
[----:B0-----:R-:W-:Y:S02]  /*0fa0*/  @!P0 IADD3 R3, R0, R25, RZ ;  /* 0x0000001900038210 */ /* 0x001fe40007ffe0ff */
[----:B------:R-:W-:-:S03]  /*0fb0*/  @!P0 IADD3 R25, R25, 0x80, RZ ;  /* 0x0000008019198810 */ /* 0x000fc60007ffe0ff */
[----:B-1----:R-:W-:-:S05]  /*0fc0*/  @!P0 IMAD.WIDE.U32 R4, R3, 0x2, R4 ;  /* 0x0000000203048825 */ /* 0x002fca00078e0004 */
[----:B------:R2:W-:Y:S02]  /*0fd0*/  @!P0 STG.E.U16 desc[UR4][R4.64], R8 ;  /* 0x0000000804008986 */ /* 0x0005e4000c101504 */
.L_x_2897:
[----:B------:R-:W-:Y:S05]  /*0fe0*/  BSYNC B0 ;  /* 0x0000000000007941 */ /* 0x000fea0003800000 */
.L_x_2891:
        /* <DEDUP_REMOVED lines=8> */
.L_x_2898:
        /* <DEDUP_REMOVED lines=9> */
.L_x_19344:


//--------------------- .text._ZN2at6native29vectorized_elementwise_kernelILi8ENS0_13BinaryFunctorIN3c104HalfES4_S4_NS0_15binary_internal10DivFunctorIS4_EEEESt5arrayIPcLm3EEEEviT0_T1_ --------------------------
	.section	.text._ZN2at6native29vectorized_elementwise_kernelILi8ENS0_13BinaryFunctorIN3c104HalfES4_S4_NS0_15binary_internal10DivFunctorIS4_EEEESt5arrayIPcLm3EEEEviT0_T1_,"ax",@progbits
	.align	128
        .global         _ZN2at6native29vectorized_elementwise_kernelILi8ENS0_13BinaryFunctorIN3c104HalfES4_S4_NS0_15binary_internal10DivFunctorIS4_EEEESt5arrayIPcLm3EEEEviT0_T1_
        .type           _ZN2at6native29vectorized_elementwise_kernelILi8ENS0_13BinaryFunctorIN3c104HalfES4_S4_NS0_15binary_internal10DivFunctorIS4_EEEESt5arrayIPcLm3EEEEviT0_T1_,@function
        .size           _ZN2at6native29vectorized_elementwise_kernelILi8ENS0_13BinaryFunctorIN3c104HalfES4_S4_NS0_15binary_internal10DivFunctorIS4_EEEESt5arrayIPcLm3EEEEviT0_T1_,(.L_x_19345 - _ZN2at6native29vectorized_elementwise_kernelILi8ENS0_13BinaryFunctorIN3c104HalfES4_S4_NS0_15binary_internal10DivFunctorIS4_EEEESt5arrayIPcLm3EEEEviT0_T1_)
        .other          _ZN2at6native29vectorized_elementwise_kernelILi8ENS0_13BinaryFunctorIN3c104HalfES4_S4_NS0_15binary_internal10DivFunctorIS4_EEEESt5arrayIPcLm3EEEEviT0_T1_,@"STO_CUDA_ENTRY STV_DEFAULT"
_ZN2at6native29vectorized_elementwise_kernelILi8ENS0_13BinaryFunctorIN3c104HalfES4_S4_NS0_15binary_internal10DivFunctorIS4_EEEESt5arrayIPcLm3EEEEviT0_T1_:
.text._ZN2at6native29vectorized_elementwise_kernelILi8ENS0_13BinaryFunctorIN3c104HalfES4_S4_NS0_15binary_internal10DivFunctorIS4_EEEESt5arrayIPcLm3EEEEviT0_T1_:
        /* <DEDUP_REMOVED lines=19> */
[----:B------:R-:W-:-:S04]  /*0130*/  IMAD.WIDE R2, R12, 0x10, R2 ;  /* 0x000000100c027825 */ /* 0x000fc800078e0202 */
[--C-:B--2---:R-:W-:Y:S02]  /*0140*/  HADD2.F32 R14, -RZ, R8.reuse.H0_H0 ;  /* 0x20000008ff0e7230 */ /* 0x104fe40000004100 */
[----:B------:R-:W-:Y:S02]  /*0150*/  HADD2.F32 R16, -RZ, R8.H1_H1 ;  /* 0x30000008ff107230 */ /* 0x000fe40000004100 */
[--C-:B------:R-:W-:Y:S02]  /*0160*/  HADD2.F32 R15, -RZ, R9.reuse.H0_H0 ;  /* 0x20000009ff0f7230 */ /* 0x100fe40000004100 */
[----:B------:R-:W-:Y:S01]  /*0170*/  HADD2.F32 R13, -RZ, R9.H1_H1 ;  /* 0x30000009ff0d7230 */ /* 0x000fe20000004100 */
[----:B------:R-:W0:Y:S01]  /*0180*/  MUFU.RCP R14, R14 ;  /* 0x0000000e000e7308 */ /* 0x000e220000001000 */
[----:B------:R-:W-:Y:S02]  /*0190*/  HADD2.F32 R8, -RZ, R10.H0_H0 ;  /* 0x2000000aff087230 */ /* 0x000fe40000004100 */
[----:B------:R-:W-:-:S02]  /*01a0*/  HADD2.F32 R9, -RZ, R11.H0_H0 ;  /* 0x2000000bff097230 */ /* 0x000fc40000004100 */
[----:B------:R-:W-:Y:S02]  /*01b0*/  HADD2.F32 R10, -RZ, R10.H1_H1 ;  /* 0x3000000aff0a7230 */ /* 0x000fe40000004100 */
[----:B------:R-:W-:Y:S01]  /*01c0*/  HADD2.F32 R11, -RZ, R11.H1_H1 ;  /* 0x3000000bff0b7230 */ /* 0x000fe20000004100 */
[----:B------:R-:W1:Y:S08]  /*01d0*/  MUFU.RCP R16, R16 ;  /* 0x0000001000107308 */ /* 0x000e700000001000 */
[----:B------:R-:W2:Y:S08]  /*01e0*/  MUFU.RCP R15, R15 ;  /* 0x0000000f000f7308 */ /* 0x000eb00000001000 */
[----:B------:R-:W4:Y:S01]  /*01f0*/  MUFU.RCP R13, R13 ;  /* 0x0000000d000d7308 */ /* 0x000f220000001000 */
[----:B---3--:R-:W-:-:S02]  /*0200*/  HADD2.F32 R17, -RZ, R4.H0_H0 ;  /* 0x20000004ff117230 */ /* 0x008fc40000004100 */
[----:B------:R-:W-:Y:S02]  /*0210*/  HADD2.F32 R19, -RZ, R4.H1_H1 ;  /* 0x30000004ff137230 */ /* 0x000fe40000004100 */
[--C-:B------:R-:W-:Y:S02]  /*0220*/  HADD2.F32 R18, -RZ, R5.reuse.H0_H0 ;  /* 0x20000005ff127230 */ /* 0x100fe40000004100 */
[----:B0-----:R-:W-:Y:S01]  /*0230*/  FMUL.FTZ R4, R17, R14 ;  /* 0x0000000e11047220 */ /* 0x001fe20000410000 */
[----:B------:R-:W-:Y:S01]  /*0240*/  HADD2.F32 R20, -RZ, R5.H1_H1 ;  /* 0x30000005ff147230 */ /* 0x000fe20000004100 */
[----:B------:R-:W0:Y:S01]  /*0250*/  MUFU.RCP R8, R8 ;  /* 0x0000000800087308 */ /* 0x000e220000001000 */
[--C-:B------:R-:W-:Y:S02]  /*0260*/  HADD2.F32 R21, -RZ, R6.reuse.H0_H0 ;  /* 0x20000006ff157230 */ /* 0x100fe40000004100 */
[----:B-1----:R-:W-:Y:S01]  /*0270*/  FMUL.FTZ R19, R19, R16 ;  /* 0x0000001013137220 */ /* 0x002fe20000410000 */
[----:B------:R-:W-:-:S02]  /*0280*/  HADD2.F32 R23, -RZ, R6.H1_H1 ;  /* 0x30000006ff177230 */ /* 0x000fc40000004100 */
[----:B--2---:R-:W-:Y:S01]  /*0290*/  FMUL.FTZ R5, R18, R15 ;  /* 0x0000000f12057220 */ /* 0x004fe20000410000 */
[--C-:B------:R-:W-:Y:S02]  /*02a0*/  HADD2.F32 R22, -RZ, R7.reuse.H0_H0 ;  /* 0x20000007ff167230 */ /* 0x100fe40000004100 */
[----:B------:R-:W-:Y:S01]  /*02b0*/  HADD2.F32 R24, -RZ, R7.H1_H1 ;  /* 0x30000007ff187230 */ /* 0x000fe20000004100 */
[----:B------:R-:W1:Y:S01]  /*02c0*/  MUFU.RCP R10, R10 ;  /* 0x0000000a000a7308 */ /* 0x000e620000001000 */
[----:B----4-:R-:W-:Y:S01]  /*02d0*/  FMUL.FTZ R20, R20, R13 ;  /* 0x0000000d14147220 */ /* 0x010fe20000410000 */
[----:B------:R-:W-:-:S04]  /*02e0*/  F2FP.F16.F32.PACK_AB R4, R19, R4 ;  /* 0x000000041304723e */ /* 0x000fc800000000ff */
[----:B------:R-:W-:Y:S02]  /*02f0*/  F2FP.F16.F32.PACK_AB R5, R20, R5 ;  /* 0x000000051405723e */ /* 0x000fe400000000ff */
[----:B------:R-:W2:Y:S01]  /*0300*/  MUFU.RCP R9, R9 ;  /* 0x0000000900097308 */ /* 0x000ea20000001000 */
[----:B0-----:R-:W-:-:S07]  /*0310*/  FMUL.FTZ R6, R21, R8 ;  /* 0x0000000815067220 */ /* 0x001fce0000410000 */
[----:B------:R-:W0:Y:S01]  /*0320*/  MUFU.RCP R11, R11 ;  /* 0x0000000b000b7308 */ /* 0x000e220000001000 */
[----:B-1----:R-:W-:-:S05]  /*0330*/  FMUL.FTZ R23, R23, R10 ;  /* 0x0000000a17177220 */ /* 0x002fca0000410000 */
[----:B------:R-:W-:Y:S01]  /*0340*/  F2FP.F16.F32.PACK_AB R6, R23, R6 ;  /* 0x000000061706723e */ /* 0x000fe200000000ff */
[----:B--2---:R-:W-:Y:S01]  /*0350*/  FMUL.FTZ R7, R22, R9 ;  /* 0x0000000916077220 */ /* 0x004fe20000410000 */
[----:B0-----:R-:W-:-:S05]  /*0360*/  FMUL.FTZ R24, R24, R11 ;  /* 0x0000000b18187220 */ /* 0x001fca0000410000 */
[----:B------:R-:W-:-:S05]  /*0370*/  F2FP.F16.F32.PACK_AB R7, R24, R7 ;  /* 0x000000071807723e */ /* 0x000fca00000000ff */
[----:B------:R-:W-:Y:S01]  /*0380*/  STG.E.128 desc[UR4][R2.64], R4 ;  /* 0x0000000402007986 */ /* 0x000fe2000c101d04 */
[----:B------:R-:W-:Y:S05]  /*0390*/  EXIT ;  /* 0x000000000000794d */ /* 0x000fea0003800000 */
.L_x_2899:
        /* <DEDUP_REMOVED lines=164> */
.L_x_2902:
[----:B------:R-:W-:-:S13]  /*0de0*/  ISETP.GE.AND P0, PT, R25, R2, PT ;  /* 0x000000021900720c */ /* 0x000fda0003f06270 */
[----:B------:R-:W-:Y:S05]  /*0df0*/  @P0 BRA `(.L_x_2904) ;  /* 0x0000000000300947 */ /* 0x000fea0003800000 */
[----:B0-----:R-:W0:Y:S01]  /*0e00*/  LDC.64 R10, c[0x0][0x218] ;  /* 0x00008600ff0a7b82 */ /* 0x001e220000000a00 */
[----:B------:R-:W-:Y:S02]  /*0e10*/  IADD3 R3, R0, R25, RZ ;  /* 0x0000001900037210 */ /* 0x000fe40007ffe0ff */
[----:B------:R-:W-:-:S03]  /*0e20*/  IADD3 R25, R25, 0x80, RZ ;  /* 0x0000008019197810 */ /* 0x000fc60007ffe0ff */
[----:B0-----:R-:W-:-:S05]  /*0e30*/  IMAD.WIDE.U32 R10, R3, 0x2, R10 ;  /* 0x00000002030a7825 */ /* 0x001fca00078e000a */
[----:B------:R1:W-:Y:S02]  /*0e40*/  STG.E.U16 desc[UR4][R10.64], R5 ;  /* 0x000000050a007986 */ /* 0x0003e4000c101504 */
.L_x_2903:
[----:B------:R-:W-:-:S13]  /*0e50*/  ISETP.GE.AND P0, PT, R25, R2, PT ;  /* 0x000000021900720c */ /* 0x000fda0003f06270 */
[----:B------:R-:W-:Y:S05]  /*0e60*/  @P0 BRA `(.L_x_2905) ;  /* 0x0000000000340947 */ /* 0x000fea0003800000 */
[----:B-1----:R-:W1:Y:S01]  /*0e70*/  LDC.64 R4, c[0x0][0x218] ;  /* 0x00008600ff047b82 */ /* 0x002e620000000a00 */
[----:B0-----:R-:W-:Y:S01]  /*0e80*/  IADD3 R3, R0, R25, RZ ;  /* 0x0000001900037210 */ /* 0x001fe20007ffe0ff */
[----:B------:R-:W-:-:S04]  /*0e90*/  VIADD R25, R25, 0x80 ;  /* 0x0000008019197836 */ /* 0x000fc80000000000 */
[----:B-1----:R-:W-:-:S05]  /*0ea0*/  IMAD.WIDE.U32 R4, R3, 0x2, R4 ;  /* 0x0000000203047825 */ /* 0x002fca00078e0004 */
[----:B------:R1:W-:Y:S02]  /*0eb0*/  STG.E.U16 desc[UR4][R4.64], R6 ;  /* 0x0000000604007986 */ /* 0x0003e4000c101504 */
.L_x_2904:
        /* <DEDUP_REMOVED lines=8> */
.L_x_2905:
[----:B------:R-:W-:Y:S05]  /*0f40*/  BSYNC B1 ;  /* 0x0000000000017941 */ /* 0x000fea0003800000 */
.L_x_2901:
[----:B------:R-:W-:-:S13]  /*0f50*/  ISETP.GE.AND P0, PT, R25, R2, PT ;  /* 0x000000021900720c */ /* 0x000fda0003f06270 */
[----:B-12---:R-:W1:Y:S01]  /*0f60*/  @!P0 LDC.64 R4, c[0x0][0x218] ;  /* 0x00008600ff048b82 */ /* 0x006e620000000a00 */
[----:B0-----:R-:W-:Y:S02]  /*0f70*/  @!P0 IADD3 R3, R0, R25, RZ ;  /* 0x0000001900038210 */ /* 0x001fe40007ffe0ff */
[----:B------:R-:W-:-:S03]  /*0f80*/  @!P0 IADD3 R25, R25, 0x80, RZ ;  /* 0x0000008019198810 */ /* 0x000fc60007ffe0ff */
[----:B-1----:R-:W-:-:S05]  /*0f90*/  @!P0 IMAD.WIDE.U32 R4, R3, 0x2, R4 ;  /* 0x0000000203048825 */ /* 0x002fca00078e0004 */
[----:B------:R2:W-:Y:S02]  /*0fa0*/  @!P0 STG.E.U16 desc[UR4][R4.64], R8 ;  /* 0x0000000804008986 */ /* 0x0005e4000c101504 */
.L_x_2906:
[----:B------:R-:W-:Y:S05]  /*0fb0*/  BSYNC B0 ;  /* 0x0000000000007941 */ /* 0x000fea0003800000 */
.L_x_2900:
        /* <DEDUP_REMOVED lines=8> */
.L_x_2907:
        /* <DEDUP_REMOVED lines=12> */
.L_x_19345:


//--------------------- .text._ZN2at6native18elementwise_kernelILi128ELi4EZNS0_15gpu_kernel_implINS0_13BUnaryFunctorIN3c104HalfES5_S5_NS0_15binary_internal10DivFunctorIS5_EEEEEEvRNS_18TensorIteratorBaseERKT_EUliE_EEviT1_ --------------------------
	.section	.text._ZN2at6native18elementwise_kernelILi128ELi4EZNS0_15gpu_kernel_implINS0_13BUnaryFunctorIN3c104HalfES5_S5_NS0_15binary_internal10DivFunctorIS5_EEEEEEvRNS_18TensorIteratorBaseERKT_EUliE_EEviT1_,"ax",@progbits
	.align	128
        .global         _ZN2at6native18elementwise_kernelILi128ELi4EZNS0_15gpu_kernel_implINS0_13BUnaryFunctorIN3c104HalfES5_S5_NS0_15binary_internal10DivFunctorIS5_EEEEEEvRNS_18TensorIteratorBaseERKT_EUliE_EEviT1_
        .type           _ZN2at6native18elementwise_kernelILi128ELi4EZNS0_15gpu_kernel_implINS0_13BUnaryFunctorIN3c104HalfES5_S5_NS0_15binary_internal10DivFunctorIS5_EEEEEEvRNS_18TensorIteratorBaseERKT_EUliE_EEviT1_,@function
        .size           _ZN2at6native18elementwise_kernelILi128ELi4EZNS0_15gpu_kernel_implINS0_13BUnaryFunctorIN3c104HalfES5_S5_NS0_15binary_internal10DivFunctorIS5_EEEEEEvRNS_18TensorIteratorBaseERKT_EUliE_EEviT1_,(.L_x_19346 - _ZN2at6native18elementwise_kernelILi128ELi4EZNS0_15gpu_kernel_implINS0_13BUnaryFunctorIN3c104HalfES5_S5_NS0_15binary_internal10DivFunctorIS5_EEEEEEvRNS_18TensorIteratorBaseERKT_EUliE_EEviT1_)
        .other          _ZN2at6native18elementwise_kernelILi128ELi4EZNS0_15gpu_kernel_implINS0_13BUnaryFunctorIN3c104HalfES5_S5_NS0_15binary_internal10DivFunctorIS5_EEEEEEvRNS_18TensorIteratorBaseERKT_EUliE_EEviT1_,@"STO_CUDA_ENTRY STV_DEFAULT"
_ZN2at6native18elementwise_kernelILi128ELi4EZNS0_15gpu_kernel_implINS0_13BUnaryFunctorIN3c104HalfES5_S5_NS0_15binary_internal10DivFunctorIS5_EEEEEEvRNS_18TensorIteratorBaseERKT_EUliE_EEviT1_:
.text._ZN2at6native18elementwise_kernelILi128ELi4EZNS0_15gpu_kernel_implINS0_13BUnaryFunctorIN3c104HalfES5_S5_NS0_15binary_internal10DivFunctorIS5_EEEEEEvRNS_18TensorIteratorBaseERKT_EUliE_EEviT1_:
        /* <DEDUP_REMOVED lines=314> */
.L_x_2910:
        /* <DEDUP_REMOVED lines=22> */
.L_x_2914:
[----:B------:R-:W2:Y:S02]  /*1500*/  LDG.E.U8 R2, desc[UR36][R2.64] ;  /* 0x0000002402027981 */ /* 0x000ea4000c1e1100 */
[----:B--2---:R-:W-:-:S04]  /*1510*/  I2FP.F32.U32 R0, R2 ;  /* 0x0000000200007245 */ /* 0x004fc80000201000 */
[----:B------:R-:W-:Y:S01]  /*1520*/  F2FP.F16.F32.PACK_AB R0, RZ, R0 ;  /* 0x00000000ff00723e */ /* 0x000fe200000000ff */
[----:B------:R-:W-:Y:S06]  /*1530*/  BRA `(.L_x_2916) ;  /* 0x0000000c00887947 */ /* 0x000fec0003800000 */
.L_x_2913:
        /* <DEDUP_REMOVED lines=10> */
.L_x_2918:
[----:B------:R-:W2:Y:S02]  /*15e0*/  LDG.E R2, desc[UR36][R2.64] ;  /* 0x0000002402027981 */ /* 0x000ea4000c1e1900 */
[----:B--2---:R-:W-:-:S04]  /*15f0*/  I2FP.F32.S32 R0, R2 ;  /* 0x0000000200007245 */ /* 0x004fc80000201400 */
[----:B------:R-:W-:Y:S01]  /*1600*/  F2FP.F16.F32.PACK_AB R0, RZ, R0 ;  /* 0x00000000ff00723e */ /* 0x000fe200000000ff */
[----:B------:R-:W-:Y:S06]  /*1610*/  BRA `(.L_x_2916) ;  /* 0x0000000c00507947 */ /* 0x000fec0003800000 */
.L_x_2917:
[----:B------:R-:W2:Y:S02]  /*1620*/  LDG.E.U16 R2, desc[UR36][R2.64] ;  /* 0x0000002402027981 */ /* 0x000ea4000c1e1500 */
[----:B--2---:R-:W0:Y:S02]  /*1630*/  I2F.S16 R0, R2 ;  /* 0x0000000200007306 */ /* 0x004e240000101400 */
[----:B0-----:R-:W-:Y:S01]  /*1640*/  F2FP.F16.F32.PACK_AB R0, RZ, R0 ;  /* 0x00000000ff00723e */ /* 0x001fe200000000ff */
[----:B------:R-:W-:Y:S06]  /*1650*/  BRA `(.L_x_2916) ;  /* 0x0000000c00407947 */ /* 0x000fec0003800000 */
.L_x_2912:
        /* <DEDUP_REMOVED lines=9> */
.L_x_2920:
[----:B------:R0:W5:Y:S01]  /*16f0*/  LDG.E.U16 R0, desc[UR36][R2.64] ;  /* 0x0000002402007981 */ /* 0x000162000c1e1500 */
[----:B------:R-:W-:Y:S05]  /*1700*/  BRA `(.L_x_2916) ;  /* 0x0000000c00147947 */ /* 0x000fea0003800000 */
.L_x_2919:
        /* <DEDUP_REMOVED lines=9> */
.L_x_2922:
[----:B------:R1:W5:Y:S01]  /*17a0*/  LDG.E.U16 R0, desc[UR36][R2.64] ;  /* 0x0000002402007981 */ /* 0x000362000c1e1500 */
[----:B------:R-:W-:Y:S05]  /*17b0*/  BRA `(.L_x_2916) ;  /* 0x0000000800e87947 */ /* 0x000fea0003800000 */
.L_x_2921:
        /* <DEDUP_REMOVED lines=8> */
.L_x_2911:
        /* <DEDUP_REMOVED lines=13> */
.L_x_2925:
        /* <DEDUP_REMOVED lines=8> */
.L_x_2924:
        /* <DEDUP_REMOVED lines=28> */
.L_x_2927:
        /* <DEDUP_REMOVED lines=15> */
.L_x_2926:
[----:B------:R-:W2:Y:S02]  /*1c40*/  LDG.E.U16 R0, desc[UR36][R2.64] ;  /* 0x0000002402007981 */ /* 0x000ea4000c1e1500 */
[----:B--2---:R-:W-:-:S05]  /*1c50*/  IMAD.U32 R0, R0, 0x10000, RZ ;  /* 0x0001000000007824 */ /* 0x004fca00078e00ff */
[----:B------:R-:W-:Y:S01]  /*1c60*/  F2FP.F16.F32.PACK_AB R0, RZ, R0 ;  /* 0x00000000ff00723e */ /* 0x000fe200000000ff */
[----:B------:R-:W-:Y:S06]  /*1c70*/  BRA `(.L_x_2916) ;  /* 0x0000000400b87947 */ /* 0x000fec0003800000 */
.L_x_2923:
        /* <DEDUP_REMOVED lines=12> */
.L_x_2930:
        /* <DEDUP_REMOVED lines=21> */
.L_x_2934:
[----:B------:R-:W-:Y:S05]  /*1e90*/  BSYNC B1 ;  /* 0x0000000000017941 */ /* 0x000fea0003800000 */
.L_x_2933:
[----:B------:R-:W-:Y:S01]  /*1ea0*/  LEA R3, R0, 0x3b800000, 0x17 ;  /* 0x3b80000000037811 */ /* 0x000fe200078eb8ff */
[----:B------:R-:W-:-:S05]  /*1eb0*/  IMAD.SHL.U32 R0, R2, 0x100000, RZ ;  /* 0x0010000002007824 */ /* 0x000fca00078e00ff */
[----:B------:R-:W-:-:S07]  /*1ec0*/  LOP3.LUT R0, R3, R0, R4, 0xfe, !PT ;  /* 0x0000000003007212 */ /* 0x000fce00078efe04 */
.L_x_2932:
[----:B------:R-:W-:Y:S05]  /*1ed0*/  BSYNC B0 ;  /* 0x0000000000007941 */ /* 0x000fea0003800000 */
.L_x_2931:
[----:B------:R-:W-:Y:S01]  /*1ee0*/  F2FP.F16.F32.PACK_AB R0, RZ, R0 ;  /* 0x00000000ff00723e */ /* 0x000fe200000000ff */
[----:B------:R-:W-:Y:S06]  /*1ef0*/  BRA `(.L_x_2916) ;  /* 0x0000000400187947 */ /* 0x000fec0003800000 */
.L_x_2929:
        /* <DEDUP_REMOVED lines=21> */
.L_x_2938:
[----:B------:R-:W-:Y:S05]  /*2050*/  BSYNC B1 ;  /* 0x0000000000017941 */ /* 0x000fea0003800000 */
.L_x_2937:
[----:B------:R-:W-:Y:S01]  /*2060*/  LEA R3, R0, 0x37800000, 0x17 ;  /* 0x3780000000037811 */ /* 0x000fe200078eb8ff */
[----:B------:R-:W-:-:S05]  /*2070*/  IMAD.SHL.U32 R0, R2, 0x200000, RZ ;  /* 0x0020000002007824 */ /* 0x000fca00078e00ff */
[----:B------:R-:W-:-:S07]  /*2080*/  LOP3.LUT R0, R3, R0, R4, 0xfe, !PT ;  /* 0x0000000003007212 */ /* 0x000fce00078efe04 */
.L_x_2936:
[----:B------:R-:W-:Y:S05]  /*2090*/  BSYNC B0 ;  /* 0x0000000000007941 */ /* 0x000fea0003800000 */
.L_x_2935:
[----:B------:R-:W-:Y:S01]  /*20a0*/  F2FP.F16.F32.PACK_AB R0, RZ, R0 ;  /* 0x00000000ff00723e */ /* 0x000fe200000000ff */
[----:B------:R-:W-:Y:S06]  /*20b0*/  BRA `(.L_x_2916) ;  /* 0x0000000000a87947 */ /* 0x000fec0003800000 */
.L_x_2928:
        /* <DEDUP_REMOVED lines=14> */
.L_x_2942:
[----:B------:R-:W-:Y:S05]  /*21a0*/  BSYNC B0 ;  /* 0x0000000000007941 */ /* 0x000fea0003800000 */
.L_x_2941:
[----:B------:R-:W-:Y:S01]  /*21b0*/  F2FP.F16.F32.PACK_AB R0, RZ, R0 ;  /* 0x00000000ff00723e */ /* 0x000fe200000000ff */
[----:B------:R-:W-:Y:S06]  /*21c0*/  BRA `(.L_x_2916) ;  /* 0x0000000000647947 */ /* 0x000fec0003800000 */
.L_x_2915:
        /* <DEDUP_REMOVED lines=16> */
.L_x_2943:
[----:B------:R-:W-:Y:S01]  /*22d0*/  PRMT R0, RZ, 0x7610, R0 ;  /* 0x00007610ff007816 */ /* 0x000fe20000000000 */
[----:B------:R-:W-:Y:S06]  /*22e0*/  BRA `(.L_x_2916) ;  /* 0x00000000001c7947 */ /* 0x000fec0003800000 */
.L_x_2940:
[----:B------:R-:W2:Y:S02]  /*22f0*/  LDG.E.64 R2, desc[UR36][R2.64] ;  /* 0x0000002402027981 */ /* 0x000ea4000c1e1b00 */
[----:B--2---:R-:W0:Y:S02]  /*2300*/  I2F.U64 R0, R2 ;  /* 0x0000000200007312 */ /* 0x004e240000301000 */
[----:B0-----:R-:W-:Y:S01]  /*2310*/  F2FP.F16.F32.PACK_AB R0, RZ, R0 ;  /* 0x00000000ff00723e */ /* 0x001fe200000000ff */
[----:B------:R-:W-:Y:S06]  /*2320*/  BRA `(.L_x_2916) ;  /* 0x00000000000c7947 */ /* 0x000fec0003800000 */
.L_x_2939:
[----:B------:R-:W2:Y:S02]  /*2330*/  LDG.E R2, desc[UR36][R2.64] ;  /* 0x0000002402027981 */ /* 0x000ea4000c1e1900 */
[----:B--2---:R-:W-:-:S04]  /*2340*/  I2FP.F32.U32 R0, R2 ;  /* 0x0000000200007245 */ /* 0x004fc80000201000 */
[----:B------:R-:W-:-:S07]  /*2350*/  F2FP.F16.F32.PACK_AB R0, RZ, R0 ;  /* 0x00000000ff00723e */ /* 0x000fce00000000ff */
.L_x_2916:
[----:B01----:R-:W0:Y:S01]  /*2360*/  LDC.U16 R2, c[0x0][0x422] ;  /* 0x00010880ff027b82 */ /* 0x003e220000000400 */
[----:B-----5:R-:W-:-:S07]  /*2370*/  HADD2.F32 R0, -RZ, R0.H0_H0 ;  /* 0x20000000ff007230 */ /* 0x020fce0000004100 */
[----:B------:R-:W1:Y:S01]  /*2380*/  LDC.U8 R5, c[0x0][0x424] ;  /* 0x00010900ff057b82 */ /* 0x000e620000000000 */
[----:B0-----:R-:W-:-:S04]  /*2390*/  HADD2.F32 R2, -RZ, R2.H0_H0 ;  /* 0x20000002ff027230 */ /* 0x001fc80000004100 */
[----:B------:R-:W0:Y:S01]  /*23a0*/  MUFU.RCP R3, R2 ;  /* 0x0000000200037308 */ /* 0x000e220000001000 */
[----:B-1----:R-:W-:-:S04]  /*23b0*/  PRMT R4, R5, 0x9910, RZ ;  /* 0x0000991005047816 */ /* 0x002fc800000000ff */
[----:B------:R-:W-:Y:S01]  /*23c0*/  ISETP.GT.AND P0, PT, R4, 0x9, PT ;  /* 0x000000090400780c */ /* 0x000fe20003f04270 */
[----:B0-----:R-:W-:-:S05]  /*23d0*/  FMUL.FTZ R0, R0, R3 ;  /* 0x0000000300007220 */ /* 0x001fca0000410000 */
[----:B------:R-:W-:-:S07]  /*23e0*/  F2FP.F16.F32.PACK_AB R0, RZ, R0 ;  /* 0x00000000ff00723e */ /* 0x000fce00000000ff */
        /* <DEDUP_REMOVED lines=13> */
.L_x_2947:
[----:B------:R-:W-:-:S06]  /*24c0*/  HADD2.F32 R3, -RZ, R0.H0_H0 ;  /* 0x20000000ff037230 */ /* 0x000fcc0000004100 */
[----:B------:R-:W0:Y:S02]  /*24d0*/  F2I.S64.TRUNC R2, R3 ;  /* 0x0000000300027311 */ /* 0x000e24000020d900 */
[----:B0-----:R3:W-:Y:S01]  /*24e0*/  STG.E.U8 desc[UR36][R16.64], R2 ;  /* 0x0000000210007986 */ /* 0x0017e2000c101124 */
[----:B------:R-:W-:Y:S05]  /*24f0*/  BRA `(.L_x_2949) ;  /* 0x0000000c00847947 */ /* 0x000fea0003800000 */
.L_x_2946:
        /* <DEDUP_REMOVED lines=10> */
.L_x_2951:
[----:B------:R-:W-:-:S04]  /*25a0*/  HADD2.F32 R0, -RZ, R0.H0_H0 ;  /* 0x20000000ff007230 */ /* 0x000fc80000004100 */
[----:B------:R-:W0:Y:S02]  /*25b0*/  F2I.FTZ.TRUNC.NTZ R3, R0 ;  /* 0x0000000000037305 */ /* 0x000e24000021f100 */
[----:B0-----:R1:W-:Y:S01]  /*25c0*/  STG.E desc[UR36][R16.64], R3 ;  /* 0x0000000310007986 */ /* 0x0013e2000c101924 */
[----:B------:R-:W-:Y:S05]  /*25d0*/  BRA `(.L_x_2949) ;  /* 0x0000000c004c7947 */ /* 0x000fea0003800000 */
.L_x_2950:
[----:B------:R-:W-:-:S04]  /*25e0*/  HADD2.F32 R0, -RZ, R0.H0_H0 ;  /* 0x20000000ff007230 */ /* 0x000fc80000004100 */
[----:B------:R-:W0:Y:S02]  /*25f0*/  F2I.FTZ.TRUNC.NTZ R3, R0 ;  /* 0x0000000000037305 */ /* 0x000e24000021f100 */
[----:B0-----:R2:W-:Y:S01]  /*2600*/  STG.E.U16 desc[UR36][R16.64], R3 ;  /* 0x0000000310007986 */ /* 0x0015e2000c101524 */
[----:B------:R-:W-:Y:S05]  /*2610*/  BRA `(.L_x_2949) ;  /* 0x0000000c003c7947 */ /* 0x000fea0003800000 */
.L_x_2945:
        /* <DEDUP_REMOVED lines=9> */
.L_x_2953:
[----:B------:R0:W-:Y:S01]  /*26b0*/  STG.E.U16 desc[UR36][R16.64], R0 ;  /* 0x0000000010007986 */ /* 0x0001e2000c101524 */
[----:B------:R-:W-:Y:S05]  /*26c0*/  BRA `(.L_x_2949) ;  /* 0x0000000c00107947 */ /* 0x000fea0003800000 */
.L_x_2952:
        /* <DEDUP_REMOVED lines=10> */
.L_x_2955:
[----:B------:R-:W-:-:S05]  /*2770*/  HADD2.F32 R0, -RZ, R0.H0_H0 ;  /* 0x20000000ff007230 */ /* 0x000fca0000004100 */
[----:B------:R-:W-:-:S04]  /*2780*/  F2FP.F16.F32.PACK_AB R0, RZ, R0 ;  /* 0x00000000ff00723e */ /* 0x000fc800000000ff */
[----:B------:R-:W-:-:S05]  /*2790*/  PRMT R0, R0, 0x5410, RZ ;  /* 0x0000541000007816 */ /* 0x000fca00000000ff */
[----:B------:R0:W-:Y:S01]  /*27a0*/  STG.E desc[UR36][R16.64], R0 ;  /* 0x0000000010007986 */ /* 0x0001e2000c101924 */
[----:B------:R-:W-:Y:S05]  /*27b0*/  BRA `(.L_x_2949) ;  /* 0x0000000800d47947 */ /* 0x000fea0003800000 */
.L_x_2954:
[----:B------:R-:W-:-:S05]  /*27c0*/  HADD2.F32 R2, -RZ, R0.H0_H0 ;  /* 0x20000000ff027230 */ /* 0x000fca0000004100 */
[----:B------:R-:W-:-:S06]  /*27d0*/  FMUL.FTZ R2, R2, 1 ;  /* 0x3f80000002027820 */ /* 0x000fcc0000410000 */
[----:B------:R-:W0:Y:S02]  /*27e0*/  F2F.F64.F32 R2, R2 ;  /* 0x0000000200027310 */ /* 0x000e240000201800 */
[----:B0-----:R0:W-:Y:S01]  /*27f0*/  STG.E.64 desc[UR36][R16.64], R2 ;  /* 0x0000000210007986 */ /* 0x0011e2000c101b24 */
[----:B------:R-:W-:Y:S05]  /*2800*/  BRA `(.L_x_2949) ;  /* 0x0000000800c07947 */ /* 0x000fea0003800000 */
.L_x_2944:
        /* <DEDUP_REMOVED lines=13> */
.L_x_2958:
[----:B------:R-:W-:Y:S01]  /*28e0*/  HADD2.F32 R0, -RZ, R0.H0_H0 ;  /* 0x20000000ff007230 */ /* 0x000fe20000004100 */
[----:B------:R-:W-:-:S04]  /*28f0*/  CS2R R6, SRZ ;  /* 0x0000000000067805 */ /* 0x000fc8000001ff00 */
[----:B------:R-:W-:-:S04]  /*2900*/  FMUL.FTZ R0, R0, 1 ;  /* 0x3f80000000007820 */ /* 0x000fc80000410000 */
[----:B------:R-:W0:Y:S02]  /*2910*/  F2F.F64.F32 R4, R0 ;  /* 0x0000000000047310 */ /* 0x000e240000201800 */
[----:B0-----:R0:W-:Y:S01]  /*2920*/  STG.E.128 desc[UR36][R16.64], R4 ;  /* 0x0000000410007986 */ /* 0x0011e2000c101d24 */
[----:B------:R-:W-:Y:S05]  /*2930*/  BRA `(.L_x_2949) ;  /* 0x0000000800747947 */ /* 0x000fea0003800000 */
.L_x_2957:
        /* <DEDUP_REMOVED lines=21> */
.L_x_2962:
[----:B------:R-:W-:Y:S05]  /*2a90*/  BSYNC B0 ;  /* 0x0000000000007941 */ /* 0x000fea0003800000 */
.L_x_2961:
[----:B------:R-:W-:-:S05]  /*2aa0*/  LOP3.LUT R3, R0, R3, RZ, 0xfc, !PT ;  /* 0x0000000300037212 */ /* 0x000fca00078efcff */
[----:B------:R0:W-:Y:S01]  /*2ab0*/  STG.E.U8 desc[UR36][R16.64], R3 ;  /* 0x0000000310007986 */ /* 0x0001e2000c101124 */
[----:B------:R-:W-:Y:S05]  /*2ac0*/  BRA `(.L_x_2949) ;  /* 0x0000000800107947 */ /* 0x000fea0003800000 */
.L_x_2960:
        /* <DEDUP_REMOVED lines=13> */
.L_x_2964:
[----:B------:R-:W-:Y:S01]  /*2ba0*/  IMAD.MOV.U32 R0, RZ, RZ, 0x7f ;  /* 0x0000007fff007424 */ /* 0x000fe200078e00ff */
[----:B------:R-:W-:-:S04]  /*2bb0*/  ISETP.GT.U32.AND P0, PT, R2, 0x7f800000, PT ;  /* 0x7f8000000200780c */ /* 0x000fc80003f04070 */
[----:B------:R-:W-:-:S09]  /*2bc0*/  SEL R0, R0, 0x7c, P0 ;  /* 0x0000007c00007807 */ /* 0x000fd20000000000 */
.L_x_2965:
[----:B------:R-:W-:Y:S05]  /*2bd0*/  BSYNC B0 ;  /* 0x0000000000007941 */ /* 0x000fea0003800000 */
.L_x_2963:
[----:B------:R-:W-:-:S04]  /*2be0*/  LOP3.LUT R2, R3, 0x80000000, RZ, 0xc0, !PT ;  /* 0x8000000003027812 */ /* 0x000fc800078ec0ff */
[----:B------:R-:W-:-:S04]  /*2bf0*/  SHF.R.U32.HI R3, RZ, 0x18, R2 ;  /* 0x00000018ff037819 */ /* 0x000fc80000011602 */
[----:B------:R-:W-:-:S05]  /*2c00*/  LOP3.LUT R3, R0, R3, RZ, 0xfc, !PT ;  /* 0x0000000300037212 */ /* 0x000fca00078efcff */
[----:B------:R0:W-:Y:S01]  /*2c10*/  STG.E.U8 desc[UR36][R16.64], R3 ;  /* 0x0000000310007986 */ /* 0x0001e2000c101124 */
[----:B------:R-:W-:Y:S05]  /*2c20*/  BRA `(.L_x_2949) ;  /* 0x0000000400b87947 */ /* 0x000fea0003800000 */
.L_x_2959:
[----:B------:R-:W-:-:S05]  /*2c30*/  HADD2.F32 R0, -RZ, R0.H0_H0 ;  /* 0x20000000ff007230 */ /* 0x000fca0000004100 */
[----:B------:R-:W-:-:S05]  /*2c40*/  F2FP.BF16.F32.PACK_AB R0, RZ, R0 ;  /* 0x00000000ff00723e */ /* 0x000fca00000010ff */
[----:B------:R0:W-:Y:S01]  /*2c50*/  STG.E.U16 desc[UR36][R16.64], R0 ;  /* 0x0000000010007986 */ /* 0x0001e2000c101524 */
[----:B------:R-:W-:Y:S05]  /*2c60*/  BRA `(.L_x_2949) ;  /* 0x0000000400a87947 */ /* 0x000fea0003800000 */
.L_x_2956:
        /* <DEDUP_REMOVED lines=12> */
.L_x_2968:
        /* <DEDUP_REMOVED lines=17> */
.L_x_2971:
[----:B------:R-:W-:-:S04]  /*2e40*/  LOP3.LUT R2, R3, 0x80000000, RZ, 0xc0, !PT ;  /* 0x8000000003027812 */ /* 0x000fc800078ec0ff */
[----:B------:R-:W-:-:S04]  /*2e50*/  SHF.R.U32.HI R3, RZ, 0x18, R2 ;  /* 0x00000018ff037819 */ /* 0x000fc80000011602 */
[----:B------:R-:W-:-:S04]  /*2e60*/  LOP3.LUT R0, R0, R3, RZ, 0xfc, !PT ;  /* 0x0000000300007212 */ /* 0x000fc800078efcff */
[----:B------:R-:W-:-:S07]  /*2e70*/  PRMT R8, R0, 0x7610, R8 ;  /* 0x0000761000087816 */ /* 0x000fce0000000008 */
.L_x_2970:
[----:B------:R-:W-:Y:S05]  /*2e80*/  BSYNC B0 ;  /* 0x0000000000007941 */ /* 0x000fea0003800000 */
.L_x_2969:
[----:B------:R0:W-:Y:S01]  /*2e90*/  STG.E.U8 desc[UR36][R16.64], R8 ;  /* 0x0000000810007986 */ /* 0x0001e2000c101124 */
[----:B------:R-:W-:Y:S05]  /*2ea0*/  BRA `(.L_x_2949) ;  /* 0x0000000400187947 */ /* 0x000fea0003800000 */
.L_x_2967:
        /* <DEDUP_REMOVED lines=17> */
.L_x_2974:
[----:B------:R-:W-:-:S04]  /*2fc0*/  LOP3.LUT R2, R3, 0x80000000, RZ, 0xc0, !PT ;  /* 0x8000000003027812 */ /* 0x000fc800078ec0ff */
[----:B------:R-:W-:-:S04]  /*2fd0*/  SHF.R.U32.HI R3, RZ, 0x18, R2 ;  /* 0x00000018ff037819 */ /* 0x000fc80000011602 */
[----:B------:R-:W-:-:S04]  /*2fe0*/  LOP3.LUT R0, R0, R3, RZ, 0xfc, !PT ;  /* 0x0000000300007212 */ /* 0x000fc800078efcff */
[----:B------:R-:W-:-:S07]  /*2ff0*/  PRMT R8, R0, 0x7610, R8 ;  /* 0x0000761000087816 */ /* 0x000fce0000000008 */
.L_x_2973:
[----:B------:R-:W-:Y:S05]  /*3000*/  BSYNC B0 ;  /* 0x0000000000007941 */ /* 0x000fea0003800000 */
.L_x_2972:
[----:B------:R0:W-:Y:S01]  /*3010*/  STG.E.U8 desc[UR36][R16.64], R8 ;  /* 0x0000000810007986 */ /* 0x0001e2000c101124 */
[----:B------:R-:W-:Y:S05]  /*3020*/  BRA `(.L_x_2949) ;  /* 0x0000000000b87947 */ /* 0x000fea0003800000 */
.L_x_2966:
        /* <DEDUP_REMOVED lines=22> */
.L_x_2948:
        /* <DEDUP_REMOVED lines=16> */
.L_x_2977:
[----:B------:R-:W-:Y:S05]  /*3290*/  BRA `(.L_x_2949) ;  /* 0x00000000001c7947 */ /* 0x000fea0003800000 */
.L_x_2976:
[----:B------:R-:W-:-:S06]  /*32a0*/  HADD2.F32 R2, -RZ, R0.H0_H0 ;  /* 0x20000000ff027230 */ /* 0x000fcc0000004100 */
[----:B------:R-:W0:Y:S02]  /*32b0*/  F2I.U64.TRUNC R2, R2 ;  /* 0x0000000200027311 */ /* 0x000e24000020d800 */
[----:B0-----:R0:W-:Y:S01]  /*32c0*/  STG.E.64 desc[UR36][R16.64], R2 ;  /* 0x0000000210007986 */ /* 0x0011e2000c101b24 */
[----:B------:R-:W-:Y:S05]  /*32d0*/  BRA `(.L_x_2949) ;  /* 0x00000000000c7947 */ /* 0x000fea0003800000 */
.L_x_2975:
[----:B------:R-:W-:-:S04]  /*32e0*/  HADD2.F32 R0, -RZ, R0.H0_H0 ;  /* 0x20000000ff007230 */ /* 0x000fc80000004100 */
[----:B------:R-:W0:Y:S02]  /*32f0*/  F2I.FTZ.U32.TRUNC.NTZ R3, R0 ;  /* 0x0000000000037305 */ /* 0x000e24000021f000 */
[----:B0-----:R0:W-:Y:S02]  /*3300*/  STG.E desc[UR36][R16.64], R3 ;  /* 0x0000000310007986 */ /* 0x0011e4000c101924 */
.L_x_2949:
[----:B------:R-:W-:-:S04]  /*3310*/  IMAD R18, R23, 0x200, R18 ;  /* 0x0000020017127824 */ /* 0x000fc800078e0212 */
[----:B------:R-:W-:-:S07]  /*3320*/  VIADD R19, R18, 0x80 ;  /* 0x0000008012137836 */ /* 0x000fce0000000000 */
.L_x_2909:
[----:B------:R-:W-:Y:S05]  /*3330*/  BSYNC B6 ;  /* 0x0000000000067941 */ /* 0x000fea0003800000 */
.L_x_2908:
        /* <DEDUP_REMOVED lines=307> */
.L_x_2980:
        /* <DEDUP_REMOVED lines=22> */
.L_x_2984:
[----:B------:R-:W2:Y:S02]  /*47d0*/  LDG.E.U8 R2, desc[UR36][R2.64] ;  /* 0x0000002402027981 */ /* 0x000ea4000c1e1100 */
[----:B--2---:R-:W-:-:S04]  /*47e0*/  I2FP.F32.U32 R0, R2 ;  /* 0x0000000200007245 */ /* 0x004fc80000201000 */
[----:B------:R-:W-:Y:S01]  /*47f0*/  F2FP.F16.F32.PACK_AB R0, RZ, R0 ;  /* 0x00000000ff00723e */ /* 0x000fe200000000ff */
[----:B------:R-:W-:Y:S06]  /*4800*/  BRA `(.L_x_2986) ;  /* 0x0000000c00887947 */ /* 0x000fec0003800000 */
.L_x_2983:
        /* <DEDUP_REMOVED lines=10> */
.L_x_2988:
[----:B------:R-:W2:Y:S02]  /*48b0*/  LDG.E R2, desc[UR36][R2.64] ;  /* 0x0000002402027981 */ /* 0x000ea4000c1e1900 */
[----:B--2---:R-:W-:-:S04]  /*48c0*/  I2FP.F32.S32 R0, R2 ;  /* 0x0000000200007245 */ /* 0x004fc80000201400 */
[----:B------:R-:W-:Y:S01]  /*48d0*/  F2FP.F16.F32.PACK_AB R0, RZ, R0 ;  /* 0x00000000ff00723e */ /* 0x000fe200000000ff */
[----:B------:R-:W-:Y:S06]  /*48e0*/  BRA `(.L_x_2986) ;  /* 0x0000000c00507947 */ /* 0x000fec0003800000 */
.L_x_2987:
[----:B------:R-:W2:Y:S02]  /*48f0*/  LDG.E.U16 R2, desc[UR36][R2.64] ;  /* 0x0000002402027981 */ /* 0x000ea4000c1e1500 */
[----:B--2---:R-:W0:Y:S02]  /*4900*/  I2F.S16 R0, R2 ;  /* 0x0000000200007306 */ /* 0x004e240000101400 */
[----:B0-----:R-:W-:Y:S01]  /*4910*/  F2FP.F16.F32.PACK_AB R0, RZ, R0 ;  /* 0x00000000ff00723e */ /* 0x001fe200000000ff */
[----:B------:R-:W-:Y:S06]  /*4920*/  BRA `(.L_x_2986) ;  /* 0x0000000c00407947 */ /* 0x000fec0003800000 */
.L_x_2982:
        /* <DEDUP_REMOVED lines=9> */
.L_x_2990:
[----:B------:R0:W5:Y:S01]  /*49c0*/  LDG.E.U16 R0, desc[UR36][R2.64] ;  /* 0x0000002402007981 */ /* 0x000162000c1e1500 */
[----:B------:R-:W-:Y:S05]  /*49d0*/  BRA `(.L_x_2986) ;  /* 0x0000000c00147947 */ /* 0x000fea0003800000 */
.L_x_2989:
        /* <DEDUP_REMOVED lines=9> */
.L_x_2992:
[----:B------:R1:W5:Y:S01]  /*4a70*/  LDG.E.U16 R0, desc[UR36][R2.64] ;  /* 0x0000002402007981 */ /* 0x000362000c1e1500 */
[----:B------:R-:W-:Y:S05]  /*4a80*/  BRA `(.L_x_2986) ;  /* 0x0000000800e87947 */ /* 0x000fea0003800000 */
.L_x_2991:
        /* <DEDUP_REMOVED lines=8> */
.L_x_2981:
        /* <DEDUP_REMOVED lines=13> */
.L_x_2995:
        /* <DEDUP_REMOVED lines=8> */
.L_x_2994:
        /* <DEDUP_REMOVED lines=28> */
.L_x_2997:
        /* <DEDUP_REMOVED lines=15> */
.L_x_2996:
[----:B------:R-:W2:Y:S02]  /*4f10*/  LDG.E.U16 R0, desc[UR36][R2.64] ;  /* 0x0000002402007981 */ /* 0x000ea4000c1e1500 */
[----:B--2---:R-:W-:-:S05]  /*4f20*/  IMAD.U32 R0, R0, 0x10000, RZ ;  /* 0x0001000000007824 */ /* 0x004fca00078e00ff */
[----:B------:R-:W-:Y:S01]  /*4f30*/  F2FP.F16.F32.PACK_AB R0, RZ, R0 ;  /* 0x00000000ff00723e */ /* 0x000fe200000000ff */
[----:B------:R-:W-:Y:S06]  /*4f40*/  BRA `(.L_x_2986) ;  /* 0x0000000400b87947 */ /* 0x000fec0003800000 */
.L_x_2993:
        /* <DEDUP_REMOVED lines=12> */
.L_x_3000:
        /* <DEDUP_REMOVED lines=21> */
.L_x_3004:
[----:B------:R-:W-:Y:S05]  /*5160*/  BSYNC B1 ;  /* 0x0000000000017941 */ /* 0x000fea0003800000 */
.L_x_3003:
[----:B------:R-:W-:Y:S01]  /*5170*/  LEA R3, R0, 0x3b800000, 0x17 ;  /* 0x3b80000000037811 */ /* 0x000fe200078eb8ff */
[----:B------:R-:W-:-:S05]  /*5180*/  IMAD.SHL.U32 R0, R2, 0x100000, RZ ;  /* 0x0010000002007824 */ /* 0x000fca00078e00ff */
[----:B------:R-:W-:-:S07]  /*5190*/  LOP3.LUT R0, R3, R0, R4, 0xfe, !PT ;  /* 0x0000000003007212 */ /* 0x000fce00078efe04 */
.L_x_3002:
[----:B------:R-:W-:Y:S05]  /*51a0*/  BSYNC B0 ;  /* 0x0000000000007941 */ /* 0x000fea0003800000 */
.L_x_3001:
[----:B------:R-:W-:Y:S01]  /*51b0*/  F2FP.F16.F32.PACK_AB R0, RZ, R0 ;  /* 0x00000000ff00723e */ /* 0x000fe200000000ff */
[----:B------:R-:W-:Y:S06]  /*51c0*/  BRA `(.L_x_2986) ;  /* 0x0000000400187947 */ /* 0x000fec0003800000 */
.L_x_2999:
        /* <DEDUP_REMOVED lines=21> */
.L_x_3008:
[----:B------:R-:W-:Y:S05]  /*5320*/  BSYNC B1 ;  /* 0x0000000000017941 */ /* 0x000fea0003800000 */
.L_x_3007:
[----:B------:R-:W-:Y:S01]  /*5330*/  LEA R3, R0, 0x37800000, 0x17 ;  /* 0x3780000000037811 */ /* 0x000fe200078eb8ff */
[----:B------:R-:W-:-:S05]  /*5340*/  IMAD.SHL.U32 R0, R2, 0x200000, RZ ;  /* 0x0020000002007824 */ /* 0x000fca00078e00ff */
[----:B------:R-:W-:-:S07]  /*5350*/  LOP3.LUT R0, R3, R0, R4, 0xfe, !PT ;  /* 0x0000000003007212 */ /* 0x000fce00078efe04 */
.L_x_3006:
[----:B------:R-:W-:Y:S05]  /*5360*/  BSYNC B0 ;  /* 0x0000000000007941 */ /* 0x000fea0003800000 */
.L_x_3005:
[----:B------:R-:W-:Y:S01]  /*5370*/  F2FP.F16.F32.PACK_AB R0, RZ, R0 ;  /* 0x00000000ff00723e */ /* 0x000fe200000000ff */
[----:B------:R-:W-:Y:S06]  /*5380*/  BRA `(.L_x_2986) ;  /* 0x0000000000a87947 */ /* 0x000fec0003800000 */
.L_x_2998:
        /* <DEDUP_REMOVED lines=14> */
.L_x_3012:
[----:B------:R-:W-:Y:S05]  /*5470*/  BSYNC B0 ;  /* 0x0000000000007941 */ /* 0x000fea0003800000 */
.L_x_3011:
[----:B------:R-:W-:Y:S01]  /*5480*/  F2FP.F16.F32.PACK_AB R0, RZ, R0 ;  /* 0x00000000ff00723e */ /* 0x000fe200000000ff */
[----:B------:R-:W-:Y:S06]  /*5490*/  BRA `(.L_x_2986) ;  /* 0x0000000000647947 */ /* 0x000fec0003800000 */
.L_x_2985:
        /* <DEDUP_REMOVED lines=16> */
.L_x_3013:
[----:B------:R-:W-:Y:S01]  /*55a0*/  PRMT R0, RZ, 0x7610, R0 ;  /* 0x00007610ff007816 */ /* 0x000fe20000000000 */
[----:B------:R-:W-:Y:S06]  /*55b0*/  BRA `(.L_x_2986) ;  /* 0x00000000001c7947 */ /* 0x000fec0003800000 */
.L_x_3010:
[----:B------:R-:W2:Y:S02]  /*55c0*/  LDG.E.64 R2, desc[UR36][R2.64] ;  /* 0x0000002402027981 */ /* 0x000ea4000c1e1b00 */
[----:B--2---:R-:W0:Y:S02]  /*55d0*/  I2F.U64 R0, R2 ;  /* 0x0000000200007312 */ /* 0x004e240000301000 */
[----:B0-----:R-:W-:Y:S01]  /*55e0*/  F2FP.F16.F32.PACK_AB R0, RZ, R0 ;  /* 0x00000000ff00723e */ /* 0x001fe200000000ff */
[----:B------:R-:W-:Y:S06]  /*55f0*/  BRA `(.L_x_2986) ;  /* 0x00000000000c7947 */ /* 0x000fec0003800000 */
.L_x_3009:
[----:B------:R-:W2:Y:S02]  /*5600*/  LDG.E R2, desc[UR36][R2.64] ;  /* 0x0000002402027981 */ /* 0x000ea4000c1e1900 */
[----:B--2---:R-:W-:-:S04]  /*5610*/  I2FP.F32.U32 R0, R2 ;  /* 0x0000000200007245 */ /* 0x004fc80000201000 */
[----:B------:R-:W-:-:S07]  /*5620*/  F2FP.F16.F32.PACK_AB R0, RZ, R0 ;  /* 0x00000000ff00723e */ /* 0x000fce00000000ff */
.L_x_2986:
        /* <DEDUP_REMOVED lines=22> */
.L_x_3017:
[----:B------:R-:W-:-:S06]  /*5790*/  HADD2.F32 R3, -RZ, R0.H0_H0 ;  /* 0x20000000ff037230 */ /* 0x000fcc0000004100 */
[----:B------:R-:W0:Y:S02]  /*57a0*/  F2I.S64.TRUNC R2, R3 ;  /* 0x0000000300027311 */ /* 0x000e24000020d900 */
[----:B0-----:R0:W-:Y:S01]  /*57b0*/  STG.E.U8 desc[UR36][R16.64], R2 ;  /* 0x0000000210007986 */ /* 0x0011e2000c101124 */
[----:B------:R-:W-:Y:S05]  /*57c0*/  BRA `(.L_x_3019) ;  /* 0x0000000c00847947 */ /* 0x000fea0003800000 */
.L_x_3016:
        /* <DEDUP_REMOVED lines=10> */
.L_x_3021:
[----:B------:R-:W-:-:S04]  /*5870*/  HADD2.F32 R0, -RZ, R0.H0_H0 ;  /* 0x20000000ff007230 */ /* 0x000fc80000004100 */
[----:B------:R-:W0:Y:S02]  /*5880*/  F2I.FTZ.TRUNC.NTZ R3, R0 ;  /* 0x0000000000037305 */ /* 0x000e24000021f100 */
[----:B0-----:R0:W-:Y:S01]  /*5890*/  STG.E desc[UR36][R16.64], R3 ;  /* 0x0000000310007986 */ /* 0x0011e2000c101924 */
[----:B------:R-:W-:Y:S05]  /*58a0*/  BRA `(.L_x_3019) ;  /* 0x0000000c004c7947 */ /* 0x000fea0003800000 */
.L_x_3020:
[----:B------:R-:W-:-:S04]  /*58b0*/  HADD2.F32 R0, -RZ, R0.H0_H0 ;  /* 0x20000000ff007230 */ /* 0x000fc80000004100 */
[----:B------:R-:W0:Y:S02]  /*58c0*/  F2I.FTZ.TRUNC.NTZ R3, R0 ;  /* 0x0000000000037305 */ /* 0x000e24000021f100 */
[----:B0-----:R0:W-:Y:S01]  /*58d0*/  STG.E.U16 desc[UR36][R16.64], R3 ;  /* 0x0000000310007986 */ /* 0x0011e2000c101524 */
[----:B------:R-:W-:Y:S05]  /*58e0*/  BRA `(.L_x_3019) ;  /* 0x0000000c003c7947 */ /* 0x000fea0003800000 */
.L_x_3015:
        /* <DEDUP_REMOVED lines=9> */
.L_x_3023:
[----:B------:R0:W-:Y:S01]  /*5980*/  STG.E.U16 desc[UR36][R16.64], R0 ;  /* 0x0000000010007986 */ /* 0x0001e2000c101524 */
[----:B------:R-:W-:Y:S05]  /*5990*/  BRA `(.L_x_3019) ;  /* 0x0000000c00107947 */ /* 0x000fea0003800000 */
.L_x_3022:
        /* <DEDUP_REMOVED lines=10> */
.L_x_3025:
[----:B------:R-:W-:-:S05]  /*5a40*/  HADD2.F32 R0, -RZ, R0.H0_H0 ;  /* 0x20000000ff007230 */ /* 0x000fca0000004100 */
[----:B------:R-:W-:-:S04]  /*5a50*/  F2FP.F16.F32.PACK_AB R0, RZ, R0 ;  /* 0x00000000ff00723e */ /* 0x000fc800000000ff */
[----:B------:R-:W-:-:S05]  /*5a60*/  PRMT R0, R0, 0x5410, RZ ;  /* 0x0000541000007816 */ /* 0x000fca00000000ff */
[----:B------:R0:W-:Y:S01]  /*5a70*/  STG.E desc[UR36][R16.64], R0 ;  /* 0x0000000010007986 */ /* 0x0001e2000c101924 */
[----:B------:R-:W-:Y:S05]  /*5a80*/  BRA `(.L_x_3019) ;  /* 0x0000000800d47947 */ /* 0x000fea0003800000 */
.L_x_3024:
[----:B------:R-:W-:-:S05]  /*5a90*/  HADD2.F32 R2, -RZ, R0.H0_H0 ;  /* 0x20000000ff027230 */ /* 0x000fca0000004100 */
[----:B------:R-:W-:-:S06]  /*5aa0*/  FMUL.FTZ R2, R2, 1 ;  /* 0x3f80000002027820 */ /* 0x000fcc0000410000 */
[----:B------:R-:W0:Y:S02]  /*5ab0*/  F2F.F64.F32 R2, R2 ;  /* 0x0000000200027310 */ /* 0x000e240000201800 */
[----:B0-----:R0:W-:Y:S01]  /*5ac0*/  STG.E.64 desc[UR36][R16.64], R2 ;  /* 0x0000000210007986 */ /* 0x0011e2000c101b24 */
[----:B------:R-:W-:Y:S05]  /*5ad0*/  BRA `(.L_x_3019) ;  /* 0x0000000800c07947 */ /* 0x000fea0003800000 */
.L_x_3014:
        /* <DEDUP_REMOVED lines=13> */
.L_x_3028:
[----:B------:R-:W-:Y:S01]  /*5bb0*/  HADD2.F32 R0, -RZ, R0.H0_H0 ;  /* 0x20000000ff007230 */ /* 0x000fe20000004100 */
[----:B------:R-:W-:-:S04]  /*5bc0*/  CS2R R6, SRZ ;  /* 0x0000000000067805 */ /* 0x000fc8000001ff00 */
[----:B------:R-:W-:-:S04]  /*5bd0*/  FMUL.FTZ R0, R0, 1 ;  /* 0x3f80000000007820 */ /* 0x000fc80000410000 */
[----:B------:R-:W0:Y:S02]  /*5be0*/  F2F.F64.F32 R4, R0 ;  /* 0x0000000000047310 */ /* 0x000e240000201800 */
[----:B0-----:R0:W-:Y:S01]  /*5bf0*/  STG.E.128 desc[UR36][R16.64], R4 ;  /* 0x0000000410007986 */ /* 0x0011e2000c101d24 */
[----:B------:R-:W-:Y:S05]  /*5c00*/  BRA `(.L_x_3019) ;  /* 0x0000000800747947 */ /* 0x000fea0003800000 */
.L_x_3027:
        /* <DEDUP_REMOVED lines=21> */
.L_x_3032:
[----:B------:R-:W-:Y:S05]  /*5d60*/  BSYNC B0 ;  /* 0x0000000000007941 */ /* 0x000fea0003800000 */
.L_x_3031:
[----:B------:R-:W-:-:S05]  /*5d70*/  LOP3.LUT R3, R0, R3, RZ, 0xfc, !PT ;  /* 0x0000000300037212 */ /* 0x000fca00078efcff */
[----:B------:R0:W-:Y:S01]  /*5d80*/  STG.E.U8 desc[UR36][R16.64], R3 ;  /* 0x0000000310007986 */ /* 0x0001e2000c101124 */
[----:B------:R-:W-:Y:S05]  /*5d90*/  BRA `(.L_x_3019) ;  /* 0x0000000800107947 */ /* 0x000fea0003800000 */
.L_x_3030:
        /* <DEDUP_REMOVED lines=13> */
.L_x_3034:
[----:B------:R-:W-:Y:S01]  /*5e70*/  IMAD.MOV.U32 R0, RZ, RZ, 0x7f ;  /* 0x0000007fff007424 */ /* 0x000fe200078e00ff */
[----:B------:R-:W-:-:S04]  /*5e80*/  ISETP.GT.U32.AND P0, PT, R2, 0x7f800000, PT ;  /* 0x7f8000000200780c */ /* 0x000fc80003f04070 */
[----:B------:R-:W-:-:S09]  /*5e90*/  SEL R0, R0, 0x7c, P0 ;  /* 0x0000007c00007807 */ /* 0x000fd20000000000 */
.L_x_3035:
[----:B------:R-:W-:Y:S05]  /*5ea0*/  BSYNC B0 ;  /* 0x0000000000007941 */ /* 0x000fea0003800000 */
.L_x_3033:
[----:B------:R-:W-:-:S04]  /*5eb0*/  LOP3.LUT R2, R3, 0x80000000, RZ, 0xc0, !PT ;  /* 0x8000000003027812 */ /* 0x000fc800078ec0ff */
[----:B------:R-:W-:-:S04]  /*5ec0*/  SHF.R.U32.HI R3, RZ, 0x18, R2 ;  /* 0x00000018ff037819 */ /* 0x000fc80000011602 */
[----:B------:R-:W-:-:S05]  /*5ed0*/  LOP3.LUT R3, R0, R3, RZ, 0xfc, !PT ;  /* 0x0000000300037212 */ /* 0x000fca00078efcff */
[----:B------:R0:W-:Y:S01]  /*5ee0*/  STG.E.U8 desc[UR36][R16.64], R3 ;  /* 0x0000000310007986 */ /* 0x0001e2000c101124 */
[----:B------:R-:W-:Y:S05]  /*5ef0*/  BRA `(.L_x_3019) ;  /* 0x0000000400b87947 */ /* 0x000fea0003800000 */
.L_x_3029:
[----:B------:R-:W-:-:S05]  /*5f00*/  HADD2.F32 R0, -RZ, R0.H0_H0 ;  /* 0x20000000ff007230 */ /* 0x000fca0000004100 */
[----:B------:R-:W-:-:S05]  /*5f10*/  F2FP.BF16.F32.PACK_AB R0, RZ, R0 ;  /* 0x00000000ff00723e */ /* 0x000fca00000010ff */
[----:B------:R0:W-:Y:S01]  /*5f20*/  STG.E.U16 desc[UR36][R16.64], R0 ;  /* 0x0000000010007986 */ /* 0x0001e2000c101524 */
[----:B------:R-:W-:Y:S05]  /*5f30*/  BRA `(.L_x_3019) ;  /* 0x0000000400a87947 */ /* 0x000fea0003800000 */
.L_x_3026:
        /* <DEDUP_REMOVED lines=12> */
.L_x_3038:
        /* <DEDUP_REMOVED lines=17> */
.L_x_3041:
[----:B------:R-:W-:-:S04]  /*6110*/  LOP3.LUT R2, R3, 0x80000000, RZ, 0xc0, !PT ;  /* 0x8000000003027812 */ /* 0x000fc800078ec0ff */
[----:B------:R-:W-:-:S04]  /*6120*/  SHF.R.U32.HI R3, RZ, 0x18, R2 ;  /* 0x00000018ff037819 */ /* 0x000fc80000011602 */
[----:B------:R-:W-:-:S04]  /*6130*/  LOP3.LUT R0, R0, R3, RZ, 0xfc, !PT ;  /* 0x0000000300007212 */ /* 0x000fc800078efcff */
[----:B------:R-:W-:-:S07]  /*6140*/  PRMT R8, R0, 0x7610, R8 ;  /* 0x0000761000087816 */ /* 0x000fce0000000008 */
.L_x_3040:
[----:B------:R-:W-:Y:S05]  /*6150*/  BSYNC B0 ;  /* 0x0000000000007941 */ /* 0x000fea0003800000 */
.L_x_3039:
[----:B------:R3:W-:Y:S01]  /*6160*/  STG.E.U8 desc[UR36][R16.64], R8 ;  /* 0x0000000810007986 */ /* 0x0007e2000c101124 */
[----:B------:R-:W-:Y:S05]  /*6170*/  BRA `(.L_x_3019) ;  /* 0x0000000400187947 */ /* 0x000fea0003800000 */
.L_x_3037:
        /* <DEDUP_REMOVED lines=17> */
.L_x_3044:
[----:B------:R-:W-:-:S04]  /*6290*/  LOP3.LUT R2, R3, 0x80000000, RZ, 0xc0, !PT ;  /* 0x8000000003027812 */ /* 0x000fc800078ec0ff */
[----:B------:R-:W-:-:S04]  /*62a0*/  SHF.R.U32.HI R3, RZ, 0x18, R2 ;  /* 0x00000018ff037819 */ /* 0x000fc80000011602 */
[----:B------:R-:W-:-:S04]  /*62b0*/  LOP3.LUT R0, R0, R3, RZ, 0xfc, !PT ;  /* 0x0000000300007212 */ /* 0x000fc800078efcff */
[----:B------:R-:W-:-:S07]  /*62c0*/  PRMT R8, R0, 0x7610, R8 ;  /* 0x0000761000087816 */ /* 0x000fce0000000008 */
.L_x_3043:
[----:B------:R-:W-:Y:S05]  /*62d0*/  BSYNC B0 ;  /* 0x0000000000007941 */ /* 0x000fea0003800000 */
.L_x_3042:
[----:B------:R0:W-:Y:S01]  /*62e0*/  STG.E.U8 desc[UR36][R16.64], R8 ;  /* 0x0000000810007986 */ /* 0x0001e2000c101124 */
[----:B------:R-:W-:Y:S05]  /*62f0*/  BRA `(.L_x_3019) ;  /* 0x0000000000b87947 */ /* 0x000fea0003800000 */
.L_x_3036:
        /* <DEDUP_REMOVED lines=22> */
.L_x_3018:
        /* <DEDUP_REMOVED lines=16> */
.L_x_3047:
[----:B------:R-:W-:Y:S05]  /*6560*/  BRA `(.L_x_3019) ;  /* 0x00000000001c7947 */ /* 0x000fea0003800000 */
.L_x_3046:
[----:B------:R-:W-:-:S06]  /*6570*/  HADD2.F32 R2, -RZ, R0.H0_H0 ;  /* 0x20000000ff027230 */ /* 0x000fcc0000004100 */
[----:B------:R-:W0:Y:S02]  /*6580*/  F2I.U64.TRUNC R2, R2 ;  /* 0x0000000200027311 */ /* 0x000e24000020d800 */
[----:B0-----:R2:W-:Y:S01]  /*6590*/  STG.E.64 desc[UR36][R16.64], R2 ;  /* 0x0000000210007986 */ /* 0x0015e2000c101b24 */
[----:B------:R-:W-:Y:S05]  /*65a0*/  BRA `(.L_x_3019) ;  /* 0x00000000000c7947 */ /* 0x000fea0003800000 */
.L_x_3045:
[----:B------:R-:W-:-:S04]  /*65b0*/  HADD2.F32 R0, -RZ, R0.H0_H0 ;  /* 0x20000000ff007230 */ /* 0x000fc80000004100 */
[----:B------:R-:W0:Y:S02]  /*65c0*/  F2I.FTZ.U32.TRUNC.NTZ R3, R0 ;  /* 0x0000000000037305 */ /* 0x000e24000021f000 */
[----:B0-----:R0:W-:Y:S02]  /*65d0*/  STG.E desc[UR36][R16.64], R3 ;  /* 0x0000000310007986 */ /* 0x0011e4000c101924 */
.L_x_3019:
[----:B------:R-:W-:-:S07]  /*65e0*/  VIADD R19, R19, 0x80 ;  /* 0x0000008013137836 */ /* 0x000fce0000000000 */
.L_x_2979:
[----:B------:R-:W-:Y:S05]  /*65f0*/  BSYNC B6 ;  /* 0x0000000000067941 */ /* 0x000fea0003800000 */
.L_x_2978:
        /* <DEDUP_REMOVED lines=307> */
.L_x_3050:
        /* <DEDUP_REMOVED lines=22> */
.L_x_3054:
[----:B------:R-:W2:Y:S02]  /*7a90*/  LDG.E.U8 R2, desc[UR36][R2.64] ;  /* 0x0000002402027981 */ /* 0x000ea4000c1e1100 */
[----:B--2---:R-:W-:-:S04]  /*7aa0*/  I2FP.F32.U32 R0, R2 ;  /* 0x0000000200007245 */ /* 0x004fc80000201000 */
[----:B------:R-:W-:Y:S01]  /*7ab0*/  F2FP.F16.F32.PACK_AB R0, RZ, R0 ;  /* 0x00000000ff00723e */ /* 0x000fe200000000ff */
[----:B------:R-:W-:Y:S06]  /*7ac0*/  BRA `(.L_x_3056) ;  /* 0x0000000c00887947 */ /* 0x000fec0003800000 */
.L_x_3053:
        /* <DEDUP_REMOVED lines=10> */
.L_x_3058:
[----:B------:R-:W2:Y:S02]  /*7b70*/  LDG.E R2, desc[UR36][R2.64] ;  /* 0x0000002402027981 */ /* 0x000ea4000c1e1900 */
[----:B--2---:R-:W-:-:S04]  /*7b80*/  I2FP.F32.S32 R0, R2 ;  /* 0x0000000200007245 */ /* 0x004fc80000201400 */
[----:B------:R-:W-:Y:S01]  /*7b90*/  F2FP.F16.F32.PACK_AB R0, RZ, R0 ;  /* 0x00000000ff00723e */ /* 0x000fe200000000ff */
[----:B------:R-:W-:Y:S06]  /*7ba0*/  BRA `(.L_x_3056) ;  /* 0x0000000c00507947 */ /* 0x000fec0003800000 */
.L_x_3057:
[----:B------:R-:W2:Y:S02]  /*7bb0*/  LDG.E.U16 R2, desc[UR36][R2.64] ;  /* 0x0000002402027981 */ /* 0x000ea4000c1e1500 */
[----:B--2---:R-:W0:Y:S02]  /*7bc0*/  I2F.S16 R0, R2 ;  /* 0x0000000200007306 */ /* 0x004e240000101400 */
[----:B0-----:R-:W-:Y:S01]  /*7bd0*/  F2FP.F16.F32.PACK_AB R0, RZ, R0 ;  /* 0x00000000ff00723e */ /* 0x001fe200000000ff */
[----:B------:R-:W-:Y:S06]  /*7be0*/  BRA `(.L_x_3056) ;  /* 0x0000000c00407947 */ /* 0x000fec0003800000 */
.L_x_3052:
        /* <DEDUP_REMOVED lines=9> */
.L_x_3060:
[----:B------:R1:W5:Y:S01]  /*7c80*/  LDG.E.U16 R0, desc[UR36][R2.64] ;  /* 0x0000002402007981 */ /* 0x000362000c1e1500 */
[----:B------:R-:W-:Y:S05]  /*7c90*/  BRA `(.L_x_3056) ;  /* 0x0000000c00147947 */ /* 0x000fea0003800000 */
.L_x_3059:
        /* <DEDUP_REMOVED lines=9> */
.L_x_3062:
[----:B------:R0:W5:Y:S01]  /*7d30*/  LDG.E.U16 R0, desc[UR36][R2.64] ;  /* 0x0000002402007981 */ /* 0x000162000c1e1500 */
[----:B------:R-:W-:Y:S05]  /*7d40*/  BRA `(.L_x_3056) ;  /* 0x0000000800e87947 */ /* 0x000fea0003800000 */
.L_x_3061:
        /* <DEDUP_REMOVED lines=8> */
.L_x_3051:
        /* <DEDUP_REMOVED lines=13> */
.L_x_3065:
        /* <DEDUP_REMOVED lines=8> */
.L_x_3064:
        /* <DEDUP_REMOVED lines=28> */
.L_x_3067:
        /* <DEDUP_REMOVED lines=15> */
.L_x_3066:
[----:B------:R-:W2:Y:S02]  /*81d0*/  LDG.E.U16 R0, desc[UR36][R2.64] ;  /* 0x0000002402007981 */ /* 0x000ea4000c1e1500 */
[----:B--2---:R-:W-:-:S05]  /*81e0*/  IMAD.U32 R0, R0, 0x10000, RZ ;  /* 0x0001000000007824 */ /* 0x004fca00078e00ff */
[----:B------:R-:W-:Y:S01]  /*81f0*/  F2FP.F16.F32.PACK_AB R0, RZ, R0 ;  /* 0x00000000ff00723e */ /* 0x000fe200000000ff */
[----:B------:R-:W-:Y:S06]  /*8200*/  BRA `(.L_x_3056) ;  /* 0x0000000400b87947 */ /* 0x000fec0003800000 */
.L_x_3063:
        /* <DEDUP_REMOVED lines=12> */
.L_x_3070:
        /* <DEDUP_REMOVED lines=21> */
.L_x_3074:
[----:B------:R-:W-:Y:S05]  /*8420*/  BSYNC B1 ;  /* 0x0000000000017941 */ /* 0x000fea0003800000 */
.L_x_3073:
[----:B------:R-:W-:Y:S01]  /*8430*/  LEA R3, R0, 0x3b800000, 0x17 ;  /* 0x3b80000000037811 */ /* 0x000fe200078eb8ff */
[----:B------:R-:W-:-:S05]  /*8440*/  IMAD.SHL.U32 R0, R2, 0x100000, RZ ;  /* 0x0010000002007824 */ /* 0x000fca00078e00ff */
[----:B------:R-:W-:-:S07]  /*8450*/  LOP3.LUT R0, R3, R0, R4, 0xfe, !PT ;  /* 0x0000000003007212 */ /* 0x000fce00078efe04 */
.L_x_3072:
[----:B------:R-:W-:Y:S05]  /*8460*/  BSYNC B0 ;  /* 0x0000000000007941 */ /* 0x000fea0003800000 */
.L_x_3071:
[----:B------:R-:W-:Y:S01]  /*8470*/  F2FP.F16.F32.PACK_AB R0, RZ, R0 ;  /* 0x00000000ff00723e */ /* 0x000fe200000000ff */
[----:B------:R-:W-:Y:S06]  /*8480*/  BRA `(.L_x_3056) ;  /* 0x0000000400187947 */ /* 0x000fec0003800000 */
.L_x_3069:
        /* <DEDUP_REMOVED lines=21> */
.L_x_3078:
[----:B------:R-:W-:Y:S05]  /*85e0*/  BSYNC B1 ;  /* 0x0000000000017941 */ /* 0x000fea0003800000 */
.L_x_3077:
[----:B------:R-:W-:Y:S01]  /*85f0*/  LEA R3, R0, 0x37800000, 0x17 ;  /* 0x3780000000037811 */ /* 0x000fe200078eb8ff */
[----:B------:R-:W-:-:S05]  /*8600*/  IMAD.SHL.U32 R0, R2, 0x200000, RZ ;  /* 0x0020000002007824 */ /* 0x000fca00078e00ff */
[----:B------:R-:W-:-:S07]  /*8610*/  LOP3.LUT R0, R3, R0, R4, 0xfe, !PT ;  /* 0x0000000003007212 */ /* 0x000fce00078efe04 */
.L_x_3076:
[----:B------:R-:W-:Y:S05]  /*8620*/  BSYNC B0 ;  /* 0x0000000000007941 */ /* 0x000fea0003800000 */
.L_x_3075:
[----:B------:R-:W-:Y:S01]  /*8630*/  F2FP.F16.F32.PACK_AB R0, RZ, R0 ;  /* 0x00000000ff00723e */ /* 0x000fe200000000ff */
[----:B------:R-:W-:Y:S06]  /*8640*/  BRA `(.L_x_3056) ;  /* 0x0000000000a87947 */ /* 0x000fec0003800000 */
.L_x_3068:
        /* <DEDUP_REMOVED lines=14> */
.L_x_3082:
[----:B------:R-:W-:Y:S05]  /*8730*/  BSYNC B0 ;  /* 0x0000000000007941 */ /* 0x000fea0003800000 */
.L_x_3081:
[----:B------:R-:W-:Y:S01]  /*8740*/  F2FP.F16.F32.PACK_AB R0, RZ, R0 ;  /* 0x00000000ff00723e */ /* 0x000fe200000000ff */
[----:B------:R-:W-:Y:S06]  /*8750*/  BRA `(.L_x_3056) ;  /* 0x0000000000647947 */ /* 0x000fec0003800000 */
.L_x_3055:
        /* <DEDUP_REMOVED lines=16> */
.L_x_3083:
[----:B------:R-:W-:Y:S01]  /*8860*/  PRMT R0, RZ, 0x7610, R0 ;  /* 0x00007610ff007816 */ /* 0x000fe20000000000 */
[----:B------:R-:W-:Y:S06]  /*8870*/  BRA `(.L_x_3056) ;  /* 0x00000000001c7947 */ /* 0x000fec0003800000 */
.L_x_3080:
[----:B------:R-:W2:Y:S02]  /*8880*/  LDG.E.64 R2, desc[UR36][R2.64] ;  /* 0x0000002402027981 */ /* 0x000ea4000c1e1b00 */
[----:B--2---:R-:W0:Y:S02]  /*8890*/  I2F.U64 R0, R2 ;  /* 0x0000000200007312 */ /* 0x004e240000301000 */
[----:B0-----:R-:W-:Y:S01]  /*88a0*/  F2FP.F16.F32.PACK_AB R0, RZ, R0 ;  /* 0x00000000ff00723e */ /* 0x001fe200000000ff */
[----:B------:R-:W-:Y:S06]  /*88b0*/  BRA `(.L_x_3056) ;  /* 0x00000000000c7947 */ /* 0x000fec0003800000 */
.L_x_3079:
[----:B------:R-:W2:Y:S02]  /*88c0*/  LDG.E R2, desc[UR36][R2.64] ;  /* 0x0000002402027981 */ /* 0x000ea4000c1e1900 */
[----:B--2---:R-:W-:-:S04]  /*88d0*/  I2FP.F32.U32 R0, R2 ;  /* 0x0000000200007245 */ /* 0x004fc80000201000 */
[----:B------:R-:W-:-:S07]  /*88e0*/  F2FP.F16.F32.PACK_AB R0, RZ, R0 ;  /* 0x00000000ff00723e */ /* 0x000fce00000000ff */
.L_x_3056:
        /* <DEDUP_REMOVED lines=22> */
.L_x_3087:
[----:B------:R-:W-:-:S06]  /*8a50*/  HADD2.F32 R3, -RZ, R0.H0_H0 ;  /* 0x20000000ff037230 */ /* 0x000fcc0000004100 */
[----:B------:R-:W0:Y:S02]  /*8a60*/  F2I.S64.TRUNC R2, R3 ;  /* 0x0000000300027311 */ /* 0x000e24000020d900 */
[----:B0-----:R3:W-:Y:S01]  /*8a70*/  STG.E.U8 desc[UR36][R16.64], R2 ;  /* 0x0000000210007986 */ /* 0x0017e2000c101124 */
[----:B------:R-:W-:Y:S05]  /*8a80*/  BRA `(.L_x_3089) ;  /* 0x0000000c00847947 */ /* 0x000fea0003800000 */
.L_x_3086:
        /* <DEDUP_REMOVED lines=10> */
.L_x_3091:
[----:B------:R-:W-:-:S04]  /*8b30*/  HADD2.F32 R0, -RZ, R0.H0_H0 ;  /* 0x20000000ff007230 */ /* 0x000fc80000004100 */
[----:B------:R-:W0:Y:S02]  /*8b40*/  F2I.FTZ.TRUNC.NTZ R3, R0 ;  /* 0x0000000000037305 */ /* 0x000e24000021f100 */
[----:B0-----:R2:W-:Y:S01]  /*8b50*/  STG.E desc[UR36][R16.64], R3 ;  /* 0x0000000310007986 */ /* 0x0015e2000c101924 */
[----:B------:R-:W-:Y:S05]  /*8b60*/  BRA `(.L_x_3089) ;  /* 0x0000000c004c7947 */ /* 0x000fea0003800000 */
.L_x_3090:
[----:B------:R-:W-:-:S04]  /*8b70*/  HADD2.F32 R0, -RZ, R0.H0_H0 ;  /* 0x20000000ff007230 */ /* 0x000fc80000004100 */
[----:B------:R-:W0:Y:S02]  /*8b80*/  F2I.FTZ.TRUNC.NTZ R3, R0 ;  /* 0x0000000000037305 */ /* 0x000e24000021f100 */
[----:B0-----:R0:W-:Y:S01]  /*8b90*/  STG.E.U16 desc[UR36][R16.64], R3 ;  /* 0x0000000310007986 */ /* 0x0011e2000c101524 */
[----:B------:R-:W-:Y:S05]  /*8ba0*/  BRA `(.L_x_3089) ;  /* 0x0000000c003c7947 */ /* 0x000fea0003800000 */
.L_x_3085:
        /* <DEDUP_REMOVED lines=9> */
.L_x_3093:
[----:B------:R0:W-:Y:S01]  /*8c40*/  STG.E.U16 desc[UR36][R16.64], R0 ;  /* 0x0000000010007986 */ /* 0x0001e2000c101524 */
[----:B------:R-:W-:Y:S05]  /*8c50*/  BRA `(.L_x_3089) ;  /* 0x0000000c00107947 */ /* 0x000fea0003800000 */
.L_x_3092:
        /* <DEDUP_REMOVED lines=10> */
.L_x_3095:
[----:B------:R-:W-:-:S05]  /*8d00*/  HADD2.F32 R0, -RZ, R0.H0_H0 ;  /* 0x20000000ff007230 */ /* 0x000fca0000004100 */
[----:B------:R-:W-:-:S04]  /*8d10*/  F2FP.F16.F32.PACK_AB R0, RZ, R0 ;  /* 0x00000000ff00723e */ /* 0x000fc800000000ff */
[----:B------:R-:W-:-:S05]  /*8d20*/  PRMT R0, R0, 0x5410, RZ ;  /* 0x0000541000007816 */ /* 0x000fca00000000ff */
[----:B------:R0:W-:Y:S01]  /*8d30*/  STG.E desc[UR36][R16.64], R0 ;  /* 0x0000000010007986 */ /* 0x0001e2000c101924 */
[----:B------:R-:W-:Y:S05]  /*8d40*/  BRA `(.L_x_3089) ;  /* 0x0000000800d47947 */ /* 0x000fea0003800000 */
.L_x_3094:
[----:B------:R-:W-:-:S05]  /*8d50*/  HADD2.F32 R2, -RZ, R0.H0_H0 ;  /* 0x20000000ff027230 */ /* 0x000fca0000004100 */
[----:B------:R-:W-:-:S06]  /*8d60*/  FMUL.FTZ R2, R2, 1 ;  /* 0x3f80000002027820 */ /* 0x000fcc0000410000 */
[----:B------:R-:W0:Y:S02]  /*8d70*/  F2F.F64.F32 R2, R2 ;  /* 0x0000000200027310 */ /* 0x000e240000201800 */
[----:B0-----:R0:W-:Y:S01]  /*8d80*/  STG.E.64 desc[UR36][R16.64], R2 ;  /* 0x0000000210007986 */ /* 0x0011e2000c101b24 */
[----:B------:R-:W-:Y:S05]  /*8d90*/  BRA `(.L_x_3089) ;  /* 0x0000000800c07947 */ /* 0x000fea0003800000 */
.L_x_3084:
        /* <DEDUP_REMOVED lines=13> */
.L_x_3098:
[----:B------:R-:W-:Y:S01]  /*8e70*/  HADD2.F32 R0, -RZ, R0.H0_H0 ;  /* 0x20000000ff007230 */ /* 0x000fe20000004100 */
[----:B------:R-:W-:-:S04]  /*8e80*/  CS2R R6, SRZ ;  /* 0x0000000000067805 */ /* 0x000fc8000001ff00 */
[----:B------:R-:W-:-:S04]  /*8e90*/  FMUL.FTZ R0, R0, 1 ;  /* 0x3f80000000007820 */ /* 0x000fc80000410000 */
[----:B------:R-:W0:Y:S02]  /*8ea0*/  F2F.F64.F32 R4, R0 ;  /* 0x0000000000047310 */ /* 0x000e240000201800 */
[----:B0-----:R0:W-:Y:S01]  /*8eb0*/  STG.E.128 desc[UR36][R16.64], R4 ;  /* 0x0000000410007986 */ /* 0x0011e2000c101d24 */
[----:B------:R-:W-:Y:S05]  /*8ec0*/  BRA `(.L_x_3089) ;  /* 0x0000000800747947 */ /* 0x000fea0003800000 */
.L_x_3097:
        /* <DEDUP_REMOVED lines=21> */
.L_x_3102:
[----:B------:R-:W-:Y:S05]  /*9020*/  BSYNC B0 ;  /* 0x0000000000007941 */ /* 0x000fea0003800000 */
.L_x_3101:
[----:B------:R-:W-:-:S05]  /*9030*/  LOP3.LUT R3, R0, R3, RZ, 0xfc, !PT ;  /* 0x0000000300037212 */ /* 0x000fca00078efcff */
[----:B------:R0:W-:Y:S01]  /*9040*/  STG.E.U8 desc[UR36][R16.64], R3 ;  /* 0x0000000310007986 */ /* 0x0001e2000c101124 */
[----:B------:R-:W-:Y:S05]  /*9050*/  BRA `(.L_x_3089) ;  /* 0x0000000800107947 */ /* 0x000fea0003800000 */
.L_x_3100:
        /* <DEDUP_REMOVED lines=13> */
.L_x_3104:
[----:B------:R-:W-:Y:S01]  /*9130*/  IMAD.MOV.U32 R0, RZ, RZ, 0x7f ;  /* 0x0000007fff007424 */ /* 0x000fe200078e00ff */
[----:B------:R-:W-:-:S04]  /*9140*/  ISETP.GT.U32.AND P0, PT, R2, 0x7f800000, PT ;  /* 0x7f8000000200780c */ /* 0x000fc80003f04070 */
[----:B------:R-:W-:-:S09]  /*9150*/  SEL R0, R0, 0x7c, P0 ;  /* 0x0000007c00007807 */ /* 0x000fd20000000000 */
.L_x_3105:
[----:B------:R-:W-:Y:S05]  /*9160*/  BSYNC B0 ;  /* 0x0000000000007941 */ /* 0x000fea0003800000 */
.L_x_3103:
[----:B------:R-:W-:-:S04]  /*9170*/  LOP3.LUT R2, R3, 0x80000000, RZ, 0xc0, !PT ;  /* 0x8000000003027812 */ /* 0x000fc800078ec0ff */
[----:B------:R-:W-:-:S04]  /*9180*/  SHF.R.U32.HI R3, RZ, 0x18, R2 ;  /* 0x00000018ff037819 */ /* 0x000fc80000011602 */
[----:B------:R-:W-:-:S05]  /*9190*/  LOP3.LUT R3, R0, R3, RZ, 0xfc, !PT ;  /* 0x0000000300037212 */ /* 0x000fca00078efcff */
[----:B------:R0:W-:Y:S01]  /*91a0*/  STG.E.U8 desc[UR36][R16.64], R3 ;  /* 0x0000000310007986 */ /* 0x0001e2000c101124 */
[----:B------:R-:W-:Y:S05]  /*91b0*/  BRA `(.L_x_3089) ;  /* 0x0000000400b87947 */ /* 0x000fea0003800000 */
.L_x_3099:
[----:B------:R-:W-:-:S05]  /*91c0*/  HADD2.F32 R0, -RZ, R0.H0_H0 ;  /* 0x20000000ff007230 */ /* 0x000fca0000004100 */
[----:B------:R-:W-:-:S05]  /*91d0*/  F2FP.BF16.F32.PACK_AB R0, RZ, R0 ;  /* 0x00000000ff00723e */ /* 0x000fca00000010ff */
[----:B------:R0:W-:Y:S01]  /*91e0*/  STG.E.U16 desc[UR36][R16.64], R0 ;  /* 0x0000000010007986 */ /* 0x0001e2000c101524 */
[----:B------:R-:W-:Y:S05]  /*91f0*/  BRA `(.L_x_3089) ;  /* 0x0000000400a87947 */ /* 0x000fea0003800000 */
.L_x_3096:
        /* <DEDUP_REMOVED lines=12> */
.L_x_3108:
        /* <DEDUP_REMOVED lines=17> */
.L_x_3111:
[----:B------:R-:W-:-:S04]  /*93d0*/  LOP3.LUT R2, R3, 0x80000000, RZ, 0xc0, !PT ;  /* 0x8000000003027812 */ /* 0x000fc800078ec0ff */
[----:B------:R-:W-:-:S04]  /*93e0*/  SHF.R.U32.HI R3, RZ, 0x18, R2 ;  /* 0x00000018ff037819 */ /* 0x000fc80000011602 */
[----:B------:R-:W-:-:S04]  /*93f0*/  LOP3.LUT R0, R0, R3, RZ, 0xfc, !PT ;  /* 0x0000000300007212 */ /* 0x000fc800078efcff */
[----:B------:R-:W-:-:S07]  /*9400*/  PRMT R8, R0, 0x7610, R8 ;  /* 0x0000761000087816 */ /* 0x000fce0000000008 */
.L_x_3110:
[----:B------:R-:W-:Y:S05]  /*9410*/  BSYNC B0 ;  /* 0x0000000000007941 */ /* 0x000fea0003800000 */
.L_x_3109:
[----:B------:R0:W-:Y:S01]  /*9420*/  STG.E.U8 desc[UR36][R16.64], R8 ;  /* 0x0000000810007986 */ /* 0x0001e2000c101124 */
[----:B------:R-:W-:Y:S05]  /*9430*/  BRA `(.L_x_3089) ;  /* 0x0000000400187947 */ /* 0x000fea0003800000 */
.L_x_3107:
        /* <DEDUP_REMOVED lines=17> */
.L_x_3114:
[----:B------:R-:W-:-:S04]  /*9550*/  LOP3.LUT R2, R3, 0x80000000, RZ, 0xc0, !PT ;  /* 0x8000000003027812 */ /* 0x000fc800078ec0ff */
[----:B------:R-:W-:-:S04]  /*9560*/  SHF.R.U32.HI R3, RZ, 0x18, R2 ;  /* 0x00000018ff037819 */ /* 0x000fc80000011602 */
[----:B------:R-:W-:-:S04]  /*9570*/  LOP3.LUT R0, R0, R3, RZ, 0xfc, !PT ;  /* 0x0000000300007212 */ /* 0x000fc800078efcff */
[----:B------:R-:W-:-:S07]  /*9580*/  PRMT R8, R0, 0x7610, R8 ;  /* 0x0000761000087816 */ /* 0x000fce0000000008 */
.L_x_3113:
[----:B------:R-:W-:Y:S05]  /*9590*/  BSYNC B0 ;  /* 0x0000000000007941 */ /* 0x000fea0003800000 */
.L_x_3112:
[----:B------:R0:W-:Y:S01]  /*95a0*/  STG.E.U8 desc[UR36][R16.64], R8 ;  /* 0x0000000810007986 */ /* 0x0001e2000c101124 */
[----:B------:R-:W-:Y:S05]  /*95b0*/  BRA `(.L_x_3089) ;  /* 0x0000000000b87947 */ /* 0x000fea0003800000 */
.L_x_3106:
        /* <DEDUP_REMOVED lines=22> */
.L_x_3088:
        /* <DEDUP_REMOVED lines=16> */
.L_x_3117:
[----:B------:R-:W-:Y:S05]  /*9820*/  BRA `(.L_x_3089) ;  /* 0x00000000001c7947 */ /* 0x000fea0003800000 */
.L_x_3116:
[----:B------:R-:W-:-:S06]  /*9830*/  HADD2.F32 R2, -RZ, R0.H0_H0 ;  /* 0x20000000ff027230 */ /* 0x000fcc0000004100 */
[----:B------:R-:W0:Y:S02]  /*9840*/  F2I.U64.TRUNC R2, R2 ;  /* 0x0000000200027311 */ /* 0x000e24000020d800 */
[----:B0-----:R0:W-:Y:S01]  /*9850*/  STG.E.64 desc[UR36][R16.64], R2 ;  /* 0x0000000210007986 */ /* 0x0011e2000c101b24 */
[----:B------:R-:W-:Y:S05]  /*9860*/  BRA `(.L_x_3089) ;  /* 0x00000000000c7947 */ /* 0x000fea0003800000 */
.L_x_3115:
[----:B------:R-:W-:-:S04]  /*9870*/  HADD2.F32 R0, -RZ, R0.H0_H0 ;  /* 0x20000000ff007230 */ /* 0x000fc80000004100 */
[----:B------:R-:W0:Y:S02]  /*9880*/  F2I.FTZ.U32.TRUNC.NTZ R3, R0 ;  /* 0x0000000000037305 */ /* 0x000e24000021f000 */
[----:B0-----:R0:W-:Y:S02]  /*9890*/  STG.E desc[UR36][R16.64], R3 ;  /* 0x0000000310007986 */ /* 0x0011e4000c101924 */
.L_x_3089:
[----:B------:R-:W-:-:S07]  /*98a0*/  VIADD R19, R19, 0x80 ;  /* 0x0000008013137836 */ /* 0x000fce0000000000 */
.L_x_3049:
[----:B------:R-:W-:Y:S05]  /*98b0*/  BSYNC B6 ;  /* 0x0000000000067941 */ /* 0x000fea0003800000 */
.L_x_3048:
        /* <DEDUP_REMOVED lines=306> */
.L_x_3118:
        /* <DEDUP_REMOVED lines=22> */
.L_x_3122:
[----:B------:R-:W2:Y:S02]  /*ad40*/  LDG.E.U8 R2, desc[UR36][R2.64] ;  /* 0x0000002402027981 */ /* 0x000ea4000c1e1100 */
[----:B--2---:R-:W-:-:S04]  /*ad50*/  I2FP.F32.U32 R0, R2 ;  /* 0x0000000200007245 */ /* 0x004fc80000201000 */
[----:B------:R-:W-:Y:S01]  /*ad60*/  F2FP.F16.F32.PACK_AB R0, RZ, R0 ;  /* 0x00000000ff00723e */ /* 0x000fe200000000ff */
[----:B------:R-:W-:Y:S06]  /*ad70*/  BRA `(.L_x_3124) ;  /* 0x0000000c00887947 */ /* 0x000fec0003800000 */
.L_x_3121:
        /* <DEDUP_REMOVED lines=10> */
.L_x_3126:
[----:B------:R-:W2:Y:S02]  /*ae20*/  LDG.E R2, desc[UR36][R2.64] ;  /* 0x0000002402027981 */ /* 0x000ea4000c1e1900 */
[----:B--2---:R-:W-:-:S04]  /*ae30*/  I2FP.F32.S32 R0, R2 ;  /* 0x0000000200007245 */ /* 0x004fc80000201400 */
[----:B------:R-:W-:Y:S01]  /*ae40*/  F2FP.F16.F32.PACK_AB R0, RZ, R0 ;  /* 0x00000000ff00723e */ /* 0x000fe200000000ff */
[----:B------:R-:W-:Y:S06]  /*ae50*/  BRA `(.L_x_3124) ;  /* 0x0000000c00507947 */ /* 0x000fec0003800000 */
.L_x_3125:
[----:B------:R-:W2:Y:S02]  /*ae60*/  LDG.E.U16 R2, desc[UR36][R2.64] ;  /* 0x0000002402027981 */ /* 0x000ea4000c1e1500 */
[----:B--2---:R-:W0:Y:S02]  /*ae70*/  I2F.S16 R0, R2 ;  /* 0x0000000200007306 */ /* 0x004e240000101400 */
[----:B0-----:R-:W-:Y:S01]  /*ae80*/  F2FP.F16.F32.PACK_AB R0, RZ, R0 ;  /* 0x00000000ff00723e */ /* 0x001fe200000000ff */
[----:B------:R-:W-:Y:S06]  /*ae90*/  BRA `(.L_x_3124) ;  /* 0x0000000c00407947 */ /* 0x000fec0003800000 */
.L_x_3120:
        /* <DEDUP_REMOVED lines=9> */
.L_x_3128:
[----:B------:R1:W5:Y:S01]  /*af30*/  LDG.E.U16 R0, desc[UR36][R2.64] ;  /* 0x0000002402007981 */ /* 0x000362000c1e1500 */
[----:B------:R-:W-:Y:S05]  /*af40*/  BRA `(.L_x_3124) ;  /* 0x0000000c00147947 */ /* 0x000fea0003800000 */
.L_x_3127:
        /* <DEDUP_REMOVED lines=9> */
.L_x_3130:
[----:B------:R0:W5:Y:S01]  /*afe0*/  LDG.E.U16 R0, desc[UR36][R2.64] ;  /* 0x0000002402007981 */ /* 0x000162000c1e1500 */
[----:B------:R-:W-:Y:S05]  /*aff0*/  BRA `(.L_x_3124) ;  /* 0x0000000800e87947 */ /* 0x000fea0003800000 */
.L_x_3129:
        /* <DEDUP_REMOVED lines=8> */
.L_x_3119:
        /* <DEDUP_REMOVED lines=13> */
.L_x_3133:
        /* <DEDUP_REMOVED lines=8> */
.L_x_3132:
        /* <DEDUP_REMOVED lines=28> */
.L_x_3135:
        /* <DEDUP_REMOVED lines=15> */
.L_x_3134:
[----:B------:R-:W2:Y:S02]  /*b480*/  LDG.E.U16 R0, desc[UR36][R2.64] ;  /* 0x0000002402007981 */ /* 0x000ea4000c1e1500 */
[----:B--2---:R-:W-:-:S05]  /*b490*/  IMAD.U32 R0, R0, 0x10000, RZ ;  /* 0x0001000000007824 */ /* 0x004fca00078e00ff */
[----:B------:R-:W-:Y:S01]  /*b4a0*/  F2FP.F16.F32.PACK_AB R0, RZ, R0 ;  /* 0x00000000ff00723e */ /* 0x000fe200000000ff */
[----:B------:R-:W-:Y:S06]  /*b4b0*/  BRA `(.L_x_3124) ;  /* 0x0000000400b87947 */ /* 0x000fec0003800000 */
.L_x_3131:
        /* <DEDUP_REMOVED lines=12> */
.L_x_3138:
        /* <DEDUP_REMOVED lines=21> */
.L_x_3142:
[----:B------:R-:W-:Y:S05]  /*b6d0*/  BSYNC B1 ;  /* 0x0000000000017941 */ /* 0x000fea0003800000 */
.L_x_3141:
[----:B------:R-:W-:Y:S01]  /*b6e0*/  LEA R3, R0, 0x3b800000, 0x17 ;  /* 0x3b80000000037811 */ /* 0x000fe200078eb8ff */
[----:B------:R-:W-:-:S05]  /*b6f0*/  IMAD.SHL.U32 R0, R2, 0x100000, RZ ;  /* 0x0010000002007824 */ /* 0x000fca00078e00ff */
[----:B------:R-:W-:-:S07]  /*b700*/  LOP3.LUT R0, R3, R0, R4, 0xfe, !PT ;  /* 0x0000000003007212 */ /* 0x000fce00078efe04 */
.L_x_3140:
[----:B------:R-:W-:Y:S05]  /*b710*/  BSYNC B0 ;  /* 0x0000000000007941 */ /* 0x000fea0003800000 */
.L_x_3139:
[----:B------:R-:W-:Y:S01]  /*b720*/  F2FP.F16.F32.PACK_AB R0, RZ, R0 ;  /* 0x00000000ff00723e */ /* 0x000fe200000000ff */
[----:B------:R-:W-:Y:S06]  /*b730*/  BRA `(.L_x_3124) ;  /* 0x0000000400187947 */ /* 0x000fec0003800000 */
.L_x_3137:
        /* <DEDUP_REMOVED lines=21> */
.L_x_3146:
[----:B------:R-:W-:Y:S05]  /*b890*/  BSYNC B1 ;  /* 0x0000000000017941 */ /* 0x000fea0003800000 */
.L_x_3145:
[----:B------:R-:W-:Y:S01]  /*b8a0*/  LEA R3, R0, 0x37800000, 0x17 ;  /* 0x3780000000037811 */ /* 0x000fe200078eb8ff */
[----:B------:R-:W-:-:S05]  /*b8b0*/  IMAD.SHL.U32 R0, R2, 0x200000, RZ ;  /* 0x0020000002007824 */ /* 0x000fca00078e00ff */
[----:B------:R-:W-:-:S07]  /*b8c0*/  LOP3.LUT R0, R3, R0, R4, 0xfe, !PT ;  /* 0x0000000003007212 */ /* 0x000fce00078efe04 */
.L_x_3144:
[----:B------:R-:W-:Y:S05]  /*b8d0*/  BSYNC B0 ;  /* 0x0000000000007941 */ /* 0x000fea0003800000 */
.L_x_3143:
[----:B------:R-:W-:Y:S01]  /*b8e0*/  F2FP.F16.F32.PACK_AB R0, RZ, R0 ;  /* 0x00000000ff00723e */ /* 0x000fe200000000ff */
[----:B------:R-:W-:Y:S06]  /*b8f0*/  BRA `(.L_x_3124) ;  /* 0x0000000000a87947 */ /* 0x000fec0003800000 */
.L_x_3136:
        /* <DEDUP_REMOVED lines=14> */
.L_x_3150:
[----:B------:R-:W-:Y:S05]  /*b9e0*/  BSYNC B0 ;  /* 0x0000000000007941 */ /* 0x000fea0003800000 */
.L_x_3149:
[----:B------:R-:W-:Y:S01]  /*b9f0*/  F2FP.F16.F32.PACK_AB R0, RZ, R0 ;  /* 0x00000000ff00723e */ /* 0x000fe200000000ff */
[----:B------:R-:W-:Y:S06]  /*ba00*/  BRA `(.L_x_3124) ;  /* 0x0000000000647947 */ /* 0x000fec0003800000 */
.L_x_3123:
        /* <DEDUP_REMOVED lines=16> */
.L_x_3151:
[----:B------:R-:W-:Y:S01]  /*bb10*/  PRMT R0, RZ, 0x7610, R0 ;  /* 0x00007610ff007816 */ /* 0x000fe20000000000 */
[----:B------:R-:W-:Y:S06]  /*bb20*/  BRA `(.L_x_3124) ;  /* 0x00000000001c7947 */ /* 0x000fec0003800000 */
.L_x_3148:
[----:B------:R-:W2:Y:S02]  /*bb30*/  LDG.E.64 R2, desc[UR36][R2.64] ;  /* 0x0000002402027981 */ /* 0x000ea4000c1e1b00 */
[----:B--2---:R-:W0:Y:S02]  /*bb40*/  I2F.U64 R0, R2 ;  /* 0x0000000200007312 */ /* 0x004e240000301000 */
[----:B0-----:R-:W-:Y:S01]  /*bb50*/  F2FP.F16.F32.PACK_AB R0, RZ, R0 ;  /* 0x00000000ff00723e */ /* 0x001fe200000000ff */
[----:B------:R-:W-:Y:S06]  /*bb60*/  BRA `(.L_x_3124) ;  /* 0x00000000000c7947 */ /* 0x000fec0003800000 */
.L_x_3147:
[----:B------:R-:W2:Y:S02]  /*bb70*/  LDG.E R2, desc[UR36][R2.64] ;  /* 0x0000002402027981 */ /* 0x000ea4000c1e1900 */
[----:B--2---:R-:W-:-:S04]  /*bb80*/  I2FP.F32.U32 R0, R2 ;  /* 0x0000000200007245 */ /* 0x004fc80000201000 */
[----:B------:R-:W-:-:S07]  /*bb90*/  F2FP.F16.F32.PACK_AB R0, RZ, R0 ;  /* 0x00000000ff00723e */ /* 0x000fce00000000ff */
.L_x_3124:
        /* <DEDUP_REMOVED lines=22> */
.L_x_3155:
[----:B------:R-:W-:-:S06]  /*bd00*/  HADD2.F32 R3, -RZ, R0.H0_H0 ;  /* 0x20000000ff037230 */ /* 0x000fcc0000004100 */
[----:B------:R-:W0:Y:S02]  /*bd10*/  F2I.S64.TRUNC R2, R3 ;  /* 0x0000000300027311 */ /* 0x000e24000020d900 */
[----:B0-----:R-:W-:Y:S01]  /*bd20*/  STG.E.U8 desc[UR36][R16.64], R2 ;  /* 0x0000000210007986 */ /* 0x001fe2000c101124 */
[----:B------:R-:W-:Y:S05]  /*bd30*/  EXIT ;  /* 0x000000000000794d */ /* 0x000fea0003800000 */
.L_x_3154:
        /* <DEDUP_REMOVED lines=10> */
.L_x_3158:
[----:B------:R-:W-:-:S04]  /*bde0*/  HADD2.F32 R0, -RZ, R0.H0_H0 ;  /* 0x20000000ff007230 */ /* 0x000fc80000004100 */
[----:B------:R-:W0:Y:S02]  /*bdf0*/  F2I.FTZ.TRUNC.NTZ R3, R0 ;  /* 0x0000000000037305 */ /* 0x000e24000021f100 */
[----:B0-----:R-:W-:Y:S01]  /*be00*/  STG.E desc[UR36][R16.64], R3 ;  /* 0x0000000310007986 */ /* 0x001fe2000c101924 */
[----:B------:R-:W-:Y:S05]  /*be10*/  EXIT ;  /* 0x000000000000794d */ /* 0x000fea0003800000 */
.L_x_3157:
[----:B------:R-:W-:-:S04]  /*be20*/  HADD2.F32 R0, -RZ, R0.H0_H0 ;  /* 0x20000000ff007230 */ /* 0x000fc80000004100 */
[----:B------:R-:W0:Y:S02]  /*be30*/  F2I.FTZ.TRUNC.NTZ R3, R0 ;  /* 0x0000000000037305 */ /* 0x000e24000021f100 */
[----:B0-----:R-:W-:Y:S01]  /*be40*/  STG.E.U16 desc[UR36][R16.64], R3 ;  /* 0x0000000310007986 */ /* 0x001fe2000c101524 */
[----:B------:R-:W-:Y:S05]  /*be50*/  EXIT ;  /* 0x000000000000794d */ /* 0x000fea0003800000 */
.L_x_3153:
        /* <DEDUP_REMOVED lines=9> */
.L_x_3160:
[----:B------:R-:W-:Y:S01]  /*bef0*/  STG.E.U16 desc[UR36][R16.64], R0 ;  /* 0x0000000010007986 */ /* 0x000fe2000c101524 */
[----:B------:R-:W-:Y:S05]  /*bf00*/  EXIT ;  /* 0x000000000000794d */ /* 0x000fea0003800000 */
.L_x_3159:
        /* <DEDUP_REMOVED lines=10> */
.L_x_3162:
[----:B------:R-:W-:-:S05]  /*bfb0*/  HADD2.F32 R0, -RZ, R0.H0_H0 ;  /* 0x20000000ff007230 */ /* 0x000fca0000004100 */
[----:B------:R-:W-:-:S04]  /*bfc0*/  F2FP.F16.F32.PACK_AB R0, RZ, R0 ;  /* 0x00000000ff00723e */ /* 0x000fc800000000ff */
[----:B------:R-:W-:-:S05]  /*bfd0*/  PRMT R0, R0, 0x5410, RZ ;  /* 0x0000541000007816 */ /* 0x000fca00000000ff */
[----:B------:R-:W-:Y:S01]  /*bfe0*/  STG.E desc[UR36][R16.64], R0 ;  /* 0x0000000010007986 */ /* 0x000fe2000c101924 */
[----:B------:R-:W-:Y:S05]  /*bff0*/  EXIT ;  /* 0x000000000000794d */ /* 0x000fea0003800000 */
.L_x_3161:
[----:B------:R-:W-:-:S05]  /*c000*/  HADD2.F32 R2, -RZ, R0.H0_H0 ;  /* 0x20000000ff027230 */ /* 0x000fca0000004100 */
[----:B------:R-:W-:-:S06]  /*c010*/  FMUL.FTZ R2, R2, 1 ;  /* 0x3f80000002027820 */ /* 0x000fcc0000410000 */
[----:B------:R-:W0:Y:S02]  /*c020*/  F2F.F64.F32 R2, R2 ;  /* 0x0000000200027310 */ /* 0x000e240000201800 */
[----:B0-----:R-:W-:Y:S01]  /*c030*/  STG.E.64 desc[UR36][R16.64], R2 ;  /* 0x0000000210007986 */ /* 0x001fe2000c101b24 */
[----:B------:R-:W-:Y:S05]  /*c040*/  EXIT ;  /* 0x000000000000794d */ /* 0x000fea0003800000 */
.L_x_3152:
        /* <DEDUP_REMOVED lines=13> */
.L_x_3165:
[----:B------:R-:W-:Y:S01]  /*c120*/  HADD2.F32 R0, -RZ, R0.H0_H0 ;  /* 0x20000000ff007230 */ /* 0x000fe20000004100 */
[----:B------:R-:W-:-:S04]  /*c130*/  CS2R R6, SRZ ;  /* 0x0000000000067805 */ /* 0x000fc8000001ff00 */
[----:B------:R-:W-:-:S04]  /*c140*/  FMUL.FTZ R0, R0, 1 ;  /* 0x3f80000000007820 */ /* 0x000fc80000410000 */
[----:B------:R-:W0:Y:S02]  /*c150*/  F2F.F64.F32 R4, R0 ;  /* 0x0000000000047310 */ /* 0x000e240000201800 */
[----:B0-----:R-:W-:Y:S01]  /*c160*/  STG.E.128 desc[UR36][R16.64], R4 ;  /* 0x0000000410007986 */ /* 0x001fe2000c101d24 */
[----:B------:R-:W-:Y:S05]  /*c170*/  EXIT ;  /* 0x000000000000794d */ /* 0x000fea0003800000 */
.L_x_3164:
        /* <DEDUP_REMOVED lines=21> */
.L_x_3169:
[----:B------:R-:W-:Y:S05]  /*c2d0*/  BSYNC B0 ;  /* 0x0000000000007941 */ /* 0x000fea0003800000 */
.L_x_3168:
[----:B------:R-:W-:-:S05]  /*c2e0*/  LOP3.LUT R3, R0, R3, RZ, 0xfc, !PT ;  /* 0x0000000300037212 */ /* 0x000fca00078efcff */
[----:B------:R-:W-:Y:S01]  /*c2f0*/  STG.E.U8 desc[UR36][R16.64], R3 ;  /* 0x0000000310007986 */ /* 0x000fe2000c101124 */
[----:B------:R-:W-:Y:S05]  /*c300*/  EXIT ;  /* 0x000000000000794d */ /* 0x000fea0003800000 */
.L_x_3167:
        /* <DEDUP_REMOVED lines=13> */
.L_x_3171:
[----:B------:R-:W-:Y:S01]  /*c3e0*/  IMAD.MOV.U32 R0, RZ, RZ, 0x7f ;  /* 0x0000007fff007424 */ /* 0x000fe200078e00ff */
[----:B------:R-:W-:-:S04]  /*c3f0*/  ISETP.GT.U32.AND P0, PT, R2, 0x7f800000, PT ;  /* 0x7f8000000200780c */ /* 0x000fc80003f04070 */
[----:B------:R-:W-:-:S09]  /*c400*/  SEL R0, R0, 0x7c, P0 ;  /* 0x0000007c00007807 */ /* 0x000fd20000000000 */
.L_x_3172:
[----:B------:R-:W-:Y:S05]  /*c410*/  BSYNC B0 ;  /* 0x0000000000007941 */ /* 0x000fea0003800000 */
.L_x_3170:
[----:B------:R-:W-:-:S04]  /*c420*/  LOP3.LUT R2, R3, 0x80000000, RZ, 0xc0, !PT ;  /* 0x8000000003027812 */ /* 0x000fc800078ec0ff */
[----:B------:R-:W-:-:S04]  /*c430*/  SHF.R.U32.HI R3, RZ, 0x18, R2 ;  /* 0x00000018ff037819 */ /* 0x000fc80000011602 */
[----:B------:R-:W-:-:S05]  /*c440*/  LOP3.LUT R3, R0, R3, RZ, 0xfc, !PT ;  /* 0x0000000300037212 */ /* 0x000fca00078efcff */
[----:B------:R-:W-:Y:S01]  /*c450*/  STG.E.U8 desc[UR36][R16.64], R3 ;  /* 0x0000000310007986 */ /* 0x000fe2000c101124 */
[----:B------:R-:W-:Y:S05]  /*c460*/  EXIT ;  /* 0x000000000000794d */ /* 0x000fea0003800000 */
.L_x_3166:
[----:B------:R-:W-:-:S05]  /*c470*/  HADD2.F32 R0, -RZ, R0.H0_H0 ;  /* 0x20000000ff007230 */ /* 0x000fca0000004100 */
[----:B------:R-:W-:-:S05]  /*c480*/  F2FP.BF16.F32.PACK_AB R0, RZ, R0 ;  /* 0x00000000ff00723e */ /* 0x000fca00000010ff */
[----:B------:R-:W-:Y:S01]  /*c490*/  STG.E.U16 desc[UR36][R16.64], R0 ;  /* 0x0000000010007986 */ /* 0x000fe2000c101524 */
[----:B------:R-:W-:Y:S05]  /*c4a0*/  EXIT ;  /* 0x000000000000794d */ /* 0x000fea0003800000 */
.L_x_3163:
        /* <DEDUP_REMOVED lines=12> */
.L_x_3175:
        /* <DEDUP_REMOVED lines=17> */
.L_x_3178:
[----:B------:R-:W-:-:S04]  /*c680*/  LOP3.LUT R2, R3, 0x80000000, RZ, 0xc0, !PT ;  /* 0x8000000003027812 */ /* 0x000fc800078ec0ff */
[----:B------:R-:W-:-:S04]  /*c690*/  SHF.R.U32.HI R3, RZ, 0x18, R2 ;  /* 0x00000018ff037819 */ /* 0x000fc80000011602 */
[----:B------:R-:W-:-:S04]  /*c6a0*/  LOP3.LUT R0, R0, R3, RZ, 0xfc, !PT ;  /* 0x0000000300007212 */ /* 0x000fc800078efcff */
[----:B------:R-:W-:-:S07]  /*c6b0*/  PRMT R8, R0, 0x7610, R8 ;  /* 0x0000761000087816 */ /* 0x000fce0000000008 */
.L_x_3177:
[----:B------:R-:W-:Y:S05]  /*c6c0*/  BSYNC B0 ;  /* 0x0000000000007941 */ /* 0x000fea0003800000 */
.L_x_3176:
[----:B------:R-:W-:Y:S01]  /*c6d0*/  STG.E.U8 desc[UR36][R16.64], R8 ;  /* 0x0000000810007986 */ /* 0x000fe2000c101124 */
[----:B------:R-:W-:Y:S05]  /*c6e0*/  EXIT ;  /* 0x000000000000794d */ /* 0x000fea0003800000 */
.L_x_3174:
        /* <DEDUP_REMOVED lines=17> */
.L_x_3181:
[----:B------:R-:W-:-:S04]  /*c800*/  LOP3.LUT R2, R3, 0x80000000, RZ, 0xc0, !PT ;  /* 0x8000000003027812 */ /* 0x000fc800078ec0ff */
[----:B------:R-:W-:-:S04]  /*c810*/  SHF.R.U32.HI R3, RZ, 0x18, R2 ;  /* 0x00000018ff037819 */ /* 0x000fc80000011602 */
[----:B------:R-:W-:-:S04]  /*c820*/  LOP3.LUT R0, R0, R3, RZ, 0xfc, !PT ;  /* 0x0000000300007212 */ /* 0x000fc800078efcff */
[----:B------:R-:W-:-:S07]  /*c830*/  PRMT R8, R0, 0x7610, R8 ;  /* 0x0000761000087816 */ /* 0x000fce0000000008 */
.L_x_3180:
[----:B------:R-:W-:Y:S05]  /*c840*/  BSYNC B0 ;  /* 0x0000000000007941 */ /* 0x000fea0003800000 */
.L_x_3179:
[----:B------:R-:W-:Y:S01]  /*c850*/  STG.E.U8 desc[UR36][R16.64], R8 ;  /* 0x0000000810007986 */ /* 0x000fe2000c101124 */
[----:B------:R-:W-:Y:S05]  /*c860*/  EXIT ;  /* 0x000000000000794d */ /* 0x000fea0003800000 */
.L_x_3173:
        /* <DEDUP_REMOVED lines=22> */
.L_x_3156:
        /* <DEDUP_REMOVED lines=16> */
.L_x_3184:
[----:B------:R-:W-:Y:S05]  /*cad0*/  EXIT ;  /* 0x000000000000794d */ /* 0x000fea0003800000 */
.L_x_3183:
[----:B------:R-:W-:-:S06]  /*cae0*/  HADD2.F32 R2, -RZ, R0.H0_H0 ;  /* 0x20000000ff027230 */ /* 0x000fcc0000004100 */
[----:B------:R-:W0:Y:S02]  /*caf0*/  F2I.U64.TRUNC R2, R2 ;  /* 0x0000000200027311 */ /* 0x000e24000020d800 */
[----:B0-----:R-:W-:Y:S01]  /*cb00*/  STG.E.64 desc[UR36][R16.64], R2 ;  /* 0x0000000210007986 */ /* 0x001fe2000c101b24 */
[----:B------:R-:W-:Y:S05]  /*cb10*/  EXIT ;  /* 0x000000000000794d */ /* 0x000fea0003800000 */
.L_x_3182:
[----:B------:R-:W-:-:S04]  /*cb20*/  HADD2.F32 R0, -RZ, R0.H0_H0 ;  /* 0x20000000ff007230 */ /* 0x000fc80000004100 */
[----:B------:R-:W0:Y:S02]  /*cb30*/  F2I.FTZ.U32.TRUNC.NTZ R3, R0 ;  /* 0x0000000000037305 */ /* 0x000e24000021f000 */
[----:B0-----:R-:W-:Y:S01]  /*cb40*/  STG.E desc[UR36][R16.64], R3 ;  /* 0x0000000310007986 */ /* 0x001fe2000c101924 */
[----:B------:R-:W-:Y:S05]  /*cb50*/  EXIT ;  /* 0x000000000000794d */ /* 0x000fea0003800000 */
.L_x_3185:
        /* <DEDUP_REMOVED lines=10> */
.L_x_19346:


//--------------------- .text._ZN2at6native27unrolled_elementwise_kernelINS0_13BUnaryFunctorIN3c104HalfES4_S4_NS0_15binary_internal10DivFunctorIS4_EEEESt5arrayIPcLm2EELi4E23TrivialOffsetCalculatorILi1EjESD_NS0_6memory12LoadWithCastILi1EEENSE_13StoreWithCastILi1EEEEEviT_T0_T2_T3_T4_T5_ --------------------------
	.section	.text._ZN2at6native27unrolled_elementwise_kernelINS0_13BUnaryFunctorIN3c104HalfES4_S4_NS0_15binary_internal10DivFunctorIS4_EEEESt5arrayIPcLm2EELi4E23TrivialOffsetCalculatorILi1EjESD_NS0_6memory12LoadWithCastILi1EEENSE_13StoreWithCastILi1EEEEEviT_T0_T2_T3_T4_T5_,"ax",@progbits
	.align	128
        .global         _ZN2at6native27unrolled_elementwise_kernelINS0_13BUnaryFunctorIN3c104HalfES4_S4_NS0_15binary_internal10DivFunctorIS4_EEEESt5arrayIPcLm2EELi4E23TrivialOffsetCalculatorILi1EjESD_NS0_6memory12LoadWithCastILi1EEENSE_13StoreWithCastILi1EEEEEviT_T0_T2_T3_T4_T5_
        .type           _ZN2at6native27unrolled_elementwise_kernelINS0_13BUnaryFunctorIN3c104HalfES4_S4_NS0_15binary_internal10DivFunctorIS4_EEEESt5arrayIPcLm2EELi4E23TrivialOffsetCalculatorILi1EjESD_NS0_6memory12LoadWithCastILi1EEENSE_13StoreWithCastILi1EEEEEviT_T0_T2_T3_T4_T5_,@function
        .size           _ZN2at6native27unrolled_elementwise_kernelINS0_13BUnaryFunctorIN3c104HalfES4_S4_NS0_15binary_internal10DivFunctorIS4_EEEESt5arrayIPcLm2EELi4E23TrivialOffsetCalculatorILi1EjESD_NS0_6memory12LoadWithCastILi1EEENSE_13StoreWithCastILi1EEEEEviT_T0_T2_T3_T4_T5_,(.L_x_19347 - _ZN2at6native27unrolled_elementwise_kernelINS0_13BUnaryFunctorIN3c104HalfES4_S4_NS0_15binary_internal10DivFunctorIS4_EEEESt5arrayIPcLm2EELi4E23TrivialOffsetCalculatorILi1EjESD_NS0_6memory12LoadWithCastILi1EEENSE_13StoreWithCastILi1EEEEEviT_T0_T2_T3_T4_T5_)
        .other          _ZN2at6native27unrolled_elementwise_kernelINS0_13BUnaryFunctorIN3c104HalfES4_S4_NS0_15binary_internal10DivFunctorIS4_EEEESt5arrayIPcLm2EELi4E23TrivialOffsetCalculatorILi1EjESD_NS0_6memory12LoadWithCastILi1EEENSE_13StoreWithCastILi1EEEEEviT_T0_T2_T3_T4_T5_,@"STO_CUDA_ENTRY STV_DEFAULT"
_ZN2at6native27unrolled_elementwise_kernelINS0_13BUnaryFunctorIN3c104HalfES4_S4_NS0_15binary_internal10DivFunctorIS4_EEEESt5arrayIPcLm2EELi4E23TrivialOffsetCalculatorILi1EjESD_NS0_6memory12LoadWithCastILi1EEENSE_13StoreWithCastILi1EEEEEviT_T0_T2_T3_T4_T5_:
.text._ZN2at6native27unrolled_elementwise_kernelINS0_13BUnaryFunctorIN3c104HalfES4_S4_NS0_15binary_internal10DivFunctorIS4_EEEESt5arrayIPcLm2EELi4E23TrivialOffsetCalculatorILi1EjESD_NS0_6memory12LoadWithCastILi1EEENSE_13StoreWithCastILi1EEEEEviT_T0_T2_T3_T4_T5_:
        /* <DEDUP_REMOVED lines=34> */
.L_x_3191:
[----:B------:R-:W2:Y:S02]  /*0220*/  LDG.E.U8 R2, desc[UR36][R2.64] ;  /* 0x0000002402027981 */ /* 0x000ea4000c1e1100 */
[----:B--2---:R-:W-:-:S04]  /*0230*/  I2FP.F32.U32 R0, R2 ;  /* 0x0000000200007245 */ /* 0x004fc80000201000 */
[----:B------:R-:W-:-:S04]  /*0240*/  F2FP.F16.F32.PACK_AB R0, RZ, R0 ;  /* 0x00000000ff00723e */ /* 0x000fc800000000ff */
[----:B------:R-:W-:Y:S01]  /*0250*/  PRMT R22, R0, 0x7610, R22 ;  /* 0x0000761000167816 */ /* 0x000fe20000000016 */
[----:B------:R-:W-:Y:S06]  /*0260*/  BRA `(.L_x_3193) ;  /* 0x0000000c00c07947 */ /* 0x000fec0003800000 */
.L_x_3190:
        /* <DEDUP_REMOVED lines=11> */
.L_x_3195:
[----:B------:R-:W2:Y:S02]  /*0320*/  LDG.E R2, desc[UR36][R2.64] ;  /* 0x0000002402027981 */ /* 0x000ea4000c1e1900 */
[----:B--2---:R-:W-:-:S04]  /*0330*/  I2FP.F32.S32 R0, R2 ;  /* 0x0000000200007245 */ /* 0x004fc80000201400 */
[----:B------:R-:W-:-:S04]  /*0340*/  F2FP.F16.F32.PACK_AB R0, RZ, R0 ;  /* 0x00000000ff00723e */ /* 0x000fc800000000ff */
[----:B------:R-:W-:Y:S01]  /*0350*/  PRMT R22, R0, 0x7610, R22 ;  /* 0x0000761000167816 */ /* 0x000fe20000000016 */
[----:B------:R-:W-:Y:S06]  /*0360*/  BRA `(.L_x_3193) ;  /* 0x0000000c00807947 */ /* 0x000fec0003800000 */
.L_x_3194:
[----:B------:R-:W2:Y:S02]  /*0370*/  LDG.E.U16 R2, desc[UR36][R2.64] ;  /* 0x0000002402027981 */ /* 0x000ea4000c1e1500 */
[----:B--2---:R-:W0:Y:S02]  /*0380*/  I2F.S16 R0, R2 ;  /* 0x0000000200007306 */ /* 0x004e240000101400 */
[----:B0-----:R-:W-:-:S04]  /*0390*/  F2FP.F16.F32.PACK_AB R0, RZ, R0 ;  /* 0x00000000ff00723e */ /* 0x001fc800000000ff */
[----:B------:R-:W-:Y:S01]  /*03a0*/  PRMT R22, R0, 0x7610, R22 ;  /* 0x0000761000167816 */ /* 0x000fe20000000016 */
[----:B------:R-:W-:Y:S06]  /*03b0*/  BRA `(.L_x_3193) ;  /* 0x0000000c006c7947 */ /* 0x000fec0003800000 */
.L_x_3189:
        /* <DEDUP_REMOVED lines=9> */
.L_x_3197:
[----:B------:R1:W5:Y:S01]  /*0450*/  LDG.E.U16 R22, desc[UR36][R2.64] ;  /* 0x0000002402167981 */ /* 0x000362000c1e1500 */
[----:B------:R-:W-:Y:S05]  /*0460*/  BRA `(.L_x_3193) ;  /* 0x0000000c00407947 */ /* 0x000fea0003800000 */
.L_x_3196:
        /* <DEDUP_REMOVED lines=9> */
.L_x_3199:
[----:B------:R0:W5:Y:S01]  /*0500*/  LDG.E.U16 R22, desc[UR36][R2.64] ;  /* 0x0000002402167981 */ /* 0x000162000c1e1500 */
[----:B------:R-:W-:Y:S05]  /*0510*/  BRA `(.L_x_3193) ;  /* 0x0000000c00147947 */ /* 0x000fea0003800000 */
.L_x_3198:
        /* <DEDUP_REMOVED lines=9> */
.L_x_3188:
        /* <DEDUP_REMOVED lines=14> */
.L_x_3202:
        /* <DEDUP_REMOVED lines=9> */
.L_x_3201:
        /* <DEDUP_REMOVED lines=28> */
.L_x_3204:
        /* <DEDUP_REMOVED lines=16> */
.L_x_3203:
[----:B------:R-:W2:Y:S02]  /*09e0*/  LDG.E.U16 R0, desc[UR36][R2.64] ;  /* 0x0000002402007981 */ /* 0x000ea4000c1e1500 */
[----:B--2---:R-:W-:-:S05]  /*09f0*/  IMAD.U32 R0, R0, 0x10000, RZ ;  /* 0x0001000000007824 */ /* 0x004fca00078e00ff */
[----:B------:R-:W-:-:S04]  /*0a00*/  F2FP.F16.F32.PACK_AB R0, RZ, R0 ;  /* 0x00000000ff00723e */ /* 0x000fc800000000ff */
[----:B------:R-:W-:Y:S01]  /*0a10*/  PRMT R22, R0, 0x7610, R22 ;  /* 0x0000761000167816 */ /* 0x000fe20000000016 */
[----:B------:R-:W-:Y:S06]  /*0a20*/  BRA `(.L_x_3193) ;  /* 0x0000000400d07947 */ /* 0x000fec0003800000 */
.L_x_3200:
        /* <DEDUP_REMOVED lines=13> */
.L_x_3207:
        /* <DEDUP_REMOVED lines=21> */
.L_x_3211:
[----:B------:R-:W-:Y:S05]  /*0c50*/  BSYNC B1 ;  /* 0x0000000000017941 */ /* 0x000fea0003800000 */
.L_x_3210:
[----:B------:R-:W-:Y:S01]  /*0c60*/  LEA R3, R0, 0x3b800000, 0x17 ;  /* 0x3b80000000037811 */ /* 0x000fe200078eb8ff */
[----:B------:R-:W-:-:S05]  /*0c70*/  IMAD.SHL.U32 R0, R2, 0x100000, RZ ;  /* 0x0010000002007824 */ /* 0x000fca00078e00ff */
[----:B------:R-:W-:-:S07]  /*0c80*/  LOP3.LUT R0, R3, R0, R4, 0xfe, !PT ;  /* 0x0000000003007212 */ /* 0x000fce00078efe04 */
.L_x_3209:
[----:B------:R-:W-:Y:S05]  /*0c90*/  BSYNC B0 ;  /* 0x0000000000007941 */ /* 0x000fea0003800000 */
.L_x_3208:
[----:B------:R-:W-:-:S04]  /*0ca0*/  F2FP.F16.F32.PACK_AB R0, RZ, R0 ;  /* 0x00000000ff00723e */ /* 0x000fc800000000ff */
[----:B------:R-:W-:Y:S01]  /*0cb0*/  PRMT R22, R0, 0x7610, R22 ;  /* 0x0000761000167816 */ /* 0x000fe20000000016 */
[----:B------:R-:W-:Y:S06]  /*0cc0*/  BRA `(.L_x_3193) ;  /* 0x0000000400287947 */ /* 0x000fec0003800000 */
.L_x_3206:
        /* <DEDUP_REMOVED lines=21> */
.L_x_3215:
[----:B------:R-:W-:Y:S05]  /*0e20*/  BSYNC B1 ;  /* 0x0000000000017941 */ /* 0x000fea0003800000 */
.L_x_3214:
[----:B------:R-:W-:Y:S01]  /*0e30*/  LEA R3, R0, 0x37800000, 0x17 ;  /* 0x3780000000037811 */ /* 0x000fe200078eb8ff */
[----:B------:R-:W-:-:S05]  /*0e40*/  IMAD.SHL.U32 R0, R2, 0x200000, RZ ;  /* 0x0020000002007824 */ /* 0x000fca00078e00ff */
[----:B------:R-:W-:-:S07]  /*0e50*/  LOP3.LUT R0, R3, R0, R4, 0xfe, !PT ;  /* 0x0000000003007212 */ /* 0x000fce00078efe04 */
.L_x_3213:
[----:B------:R-:W-:Y:S05]  /*0e60*/  BSYNC B0 ;  /* 0x0000000000007941 */ /* 0x000fea0003800000 */
.L_x_3212:
[----:B------:R-:W-:-:S04]  /*0e70*/  F2FP.F16.F32.PACK_AB R0, RZ, R0 ;  /* 0x00000000ff00723e */ /* 0x000fc800000000ff */
[----:B------:R-:W-:Y:S01]  /*0e80*/  PRMT R22, R0, 0x7610, R22 ;  /* 0x0000761000167816 */ /* 0x000fe20000000016 */
[----:B------:R-:W-:Y:S06]  /*0e90*/  BRA `(.L_x_3193) ;  /* 0x0000000000b47947 */ /* 0x000fec0003800000 */
.L_x_3205:
        /* <DEDUP_REMOVED lines=14> */
.L_x_3219:
[----:B------:R-:W-:Y:S05]  /*0f80*/  BSYNC B0 ;  /* 0x0000000000007941 */ /* 0x000fea0003800000 */
.L_x_3218:
[----:B------:R-:W-:-:S04]  /*0f90*/  F2FP.F16.F32.PACK_AB R0, RZ, R0 ;  /* 0x00000000ff00723e */ /* 0x000fc800000000ff */
[----:B------:R-:W-:Y:S01]  /*0fa0*/  PRMT R22, R0, 0x7610, R22 ;  /* 0x0000761000167816 */ /* 0x000fe20000000016 */
[----:B------:R-:W-:Y:S06]  /*0fb0*/  BRA `(.L_x_3193) ;  /* 0x00000000006c7947 */ /* 0x000fec0003800000 */
.L_x_3192:
        /* <DEDUP_REMOVED lines=16> */
.L_x_3220:
[----:B------:R-:W-:Y:S01]  /*10c0*/  PRMT R22, RZ, 0x7610, R22 ;  /* 0x00007610ff167816 */ /* 0x000fe20000000016 */
[----:B------:R-:W-:Y:S06]  /*10d0*/  BRA `(.L_x_3193) ;  /* 0x0000000000247947 */ /* 0x000fec0003800000 */
.L_x_3217:
[----:B------:R-:W2:Y:S02]  /*10e0*/  LDG.E.64 R2, desc[UR36][R2.64] ;  /* 0x0000002402027981 */ /* 0x000ea4000c1e1b00 */
[----:B--2---:R-:W0:Y:S02]  /*10f0*/  I2F.U64 R0, R2 ;  /* 0x0000000200007312 */ /* 0x004e240000301000 */
[----:B0-----:R-:W-:-:S04]  /*1100*/  F2FP.F16.F32.PACK_AB R0, RZ, R0 ;  /* 0x00000000ff00723e */ /* 0x001fc800000000ff */
[----:B------:R-:W-:Y:S01]  /*1110*/  PRMT R22, R0, 0x7610, R22 ;  /* 0x0000761000167816 */ /* 0x000fe20000000016 */
[----:B------:R-:W-:Y:S06]  /*1120*/  BRA `(.L_x_3193) ;  /* 0x0000000000107947 */ /* 0x000fec0003800000 */
.L_x_3216:
[----:B------:R-:W2:Y:S02]  /*1130*/  LDG.E R2, desc[UR36][R2.64] ;  /* 0x0000002402027981 */ /* 0x000ea4000c1e1900 */
[----:B--2---:R-:W-:-:S04]  /*1140*/  I2FP.F32.U32 R0, R2 ;  /* 0x0000000200007245 */ /* 0x004fc80000201000 */
[----:B------:R-:W-:-:S04]  /*1150*/  F2FP.F16.F32.PACK_AB R0, RZ, R0 ;  /* 0x00000000ff00723e */ /* 0x000fc800000000ff */
[----:B------:R-:W-:-:S07]  /*1160*/  PRMT R22, R0, 0x7610, R22 ;  /* 0x0000761000167816 */ /* 0x000fce0000000016 */
.L_x_3193:
[----:B------:R-:W2:Y:S02]  /*1170*/  S2R R19, SR_TID.X ;  /* 0x0000000000137919 */ /* 0x000ea40000002100 */
[----:B--2---:R-:W-:-:S07]  /*1180*/  VIADD R19, R19, 0x80 ;  /* 0x0000008013137836 */ /* 0x004fce0000000000 */
.L_x_3187:
[----:B------:R-:W-:Y:S05]  /*1190*/  BSYNC B6 ;  /* 0x0000000000067941 */ /* 0x000fea0003800000 */
.L_x_3186:
[----:B------:R-:W-:Y:S01]  /*11a0*/  ISETP.GE.AND P0, PT, R19, R16, PT ;  /* 0x000000101300720c */ /* 0x000fe20003f06270 */
[----:B------:R-:W-:-:S12]  /*11b0*/  BSSY B6, `(.L_x_3221) ;  /* 0x000010e000067945 */ /* 0x000fd80003800000 */
[----:B------:R-:W-:Y:S05]  /*11c0*/  @P0 BRA `(.L_x_3222) ;  /* 0x0000001000300947 */ /* 0x000fea0003800000 */
[----:B01----:R-:W0:Y:S01]  /*11d0*/  LDC.64 R2, c[0x0][0x220] ;  /* 0x00008800ff027b82 */ /* 0x003e220000000a00 */
        /* <DEDUP_REMOVED lines=22> */
.L_x_3226:
[----:B------:R-:W2:Y:S02]  /*1340*/  LDG.E.U8 R2, desc[UR36][R2.64] ;  /* 0x0000002402027981 */ /* 0x000ea4000c1e1100 */
[----:B--2---:R-:W-:-:S04]  /*1350*/  I2FP.F32.U32 R0, R2 ;  /* 0x0000000200007245 */ /* 0x004fc80000201000 */
[----:B------:R-:W-:-:S04]  /*1360*/  F2FP.F16.F32.PACK_AB R0, RZ, R0 ;  /* 0x00000000ff00723e */ /* 0x000fc800000000ff */
[----:B------:R-:W-:Y:S01]  /*1370*/  PRMT R23, R0, 0x7610, R23 ;  /* 0x0000761000177816 */ /* 0x000fe20000000017 */
[----:B------:R-:W-:Y:S06]  /*1380*/  BRA `(.L_x_3228) ;  /* 0x0000000c00bc7947 */ /* 0x000fec0003800000 */
.L_x_3225:
        /* <DEDUP_REMOVED lines=11> */
.L_x_3230:
[----:B------:R-:W2:Y:S02]  /*1440*/  LDG.E R2, desc[UR36][R2.64] ;  /* 0x0000002402027981 */ /* 0x000ea4000c1e1900 */
[----:B--2---:R-:W-:-:S04]  /*1450*/  I2FP.F32.S32 R0, R2 ;  /* 0x0000000200007245 */ /* 0x004fc80000201400 */
[----:B------:R-:W-:-:S04]  /*1460*/  F2FP.F16.F32.PACK_AB R0, RZ, R0 ;  /* 0x00000000ff00723e */ /* 0x000fc800000000ff */
[----:B------:R-:W-:Y:S01]  /*1470*/  PRMT R23, R0, 0x7610, R23 ;  /* 0x0000761000177816 */ /* 0x000fe20000000017 */
[----:B------:R-:W-:Y:S06]  /*1480*/  BRA `(.L_x_3228) ;  /* 0x0000000c007c7947 */ /* 0x000fec0003800000 */
.L_x_3229:
[----:B------:R-:W2:Y:S02]  /*1490*/  LDG.E.U16 R2, desc[UR36][R2.64] ;  /* 0x0000002402027981 */ /* 0x000ea4000c1e1500 */
[----:B--2---:R-:W0:Y:S02]  /*14a0*/  I2F.S16 R0, R2 ;  /* 0x0000000200007306 */ /* 0x004e240000101400 */
[----:B0-----:R-:W-:-:S04]  /*14b0*/  F2FP.F16.F32.PACK_AB R0, RZ, R0 ;  /* 0x00000000ff00723e */ /* 0x001fc800000000ff */
[----:B------:R-:W-:Y:S01]  /*14c0*/  PRMT R23, R0, 0x7610, R23 ;  /* 0x0000761000177816 */ /* 0x000fe20000000017 */
[----:B------:R-:W-:Y:S06]  /*14d0*/  BRA `(.L_x_3228) ;  /* 0x0000000c00687947 */ /* 0x000fec0003800000 */
.L_x_3224:
        /* <DEDUP_REMOVED lines=9> */
.L_x_3232:
[----:B------:R0:W5:Y:S01]  /*1570*/  LDG.E.U16 R23, desc[UR36][R2.64] ;  /* 0x0000002402177981 */ /* 0x000162000c1e1500 */
[----:B------:R-:W-:Y:S05]  /*1580*/  BRA `(.L_x_3228) ;  /* 0x0000000c003c7947 */ /* 0x000fea0003800000 */
.L_x_3231:
        /* <DEDUP_REMOVED lines=9> */
.L_x_3234:
[----:B------:R1:W5:Y:S01]  /*1620*/  LDG.E.U16 R23, desc[UR36][R2.64] ;  /* 0x0000002402177981 */ /* 0x000362000c1e1500 */
[----:B------:R-:W-:Y:S05]  /*1630*/  BRA `(.L_x_3228) ;  /* 0x0000000c00107947 */ /* 0x000fea0003800000 */
.L_x_3233:
        /* <DEDUP_REMOVED lines=9> */
.L_x_3223:
        /* <DEDUP_REMOVED lines=14> */
.L_x_3237:
        /* <DEDUP_REMOVED lines=9> */
.L_x_3236:
        /* <DEDUP_REMOVED lines=28> */
.L_x_3239:
        /* <DEDUP_REMOVED lines=15> */
.L_x_3238:
[----:B------:R-:W2:Y:S02]  /*1af0*/  LDG.E.U16 R0, desc[UR36][R2.64] ;  /* 0x0000002402007981 */ /* 0x000ea4000c1e1500 */
[----:B--2---:R-:W-:-:S05]  /*1b00*/  IMAD.U32 R0, R0, 0x10000, RZ ;  /* 0x0001000000007824 */ /* 0x004fca00078e00ff */
[----:B------:R-:W-:-:S04]  /*1b10*/  F2FP.F16.F32.PACK_AB R0, RZ, R0 ;  /* 0x00000000ff00723e */ /* 0x000fc800000000ff */
[----:B------:R-:W-:Y:S01]  /*1b20*/  PRMT R23, R0, 0x7610, R23 ;  /* 0x0000761000177816 */ /* 0x000fe20000000017 */
[----:B------:R-:W-:Y:S06]  /*1b30*/  BRA `(.L_x_3228) ;  /* 0x0000000400d07947 */ /* 0x000fec0003800000 */
.L_x_3235:
        /* <DEDUP_REMOVED lines=13> */
.L_x_3242:
        /* <DEDUP_REMOVED lines=21> */
.L_x_3246:
[----:B------:R-:W-:Y:S05]  /*1d60*/  BSYNC B1 ;  /* 0x0000000000017941 */ /* 0x000fea0003800000 */
.L_x_3245:
[----:B------:R-:W-:Y:S01]  /*1d70*/  LEA R3, R0, 0x3b800000, 0x17 ;  /* 0x3b80000000037811 */ /* 0x000fe200078eb8ff */
[----:B------:R-:W-:-:S05]  /*1d80*/  IMAD.SHL.U32 R0, R2, 0x100000, RZ ;  /* 0x0010000002007824 */ /* 0x000fca00078e00ff */
[----:B------:R-:W-:-:S07]  /*1d90*/  LOP3.LUT R0, R3, R0, R4, 0xfe, !PT ;  /* 0x0000000003007212 */ /* 0x000fce00078efe04 */
.L_x_3244:
[----:B------:R-:W-:Y:S05]  /*1da0*/  BSYNC B0 ;  /* 0x0000000000007941 */ /* 0x000fea0003800000 */
.L_x_3243:
[----:B------:R-:W-:-:S04]  /*1db0*/  F2FP.F16.F32.PACK_AB R0, RZ, R0 ;  /* 0x00000000ff00723e */ /* 0x000fc800000000ff */
[----:B------:R-:W-:Y:S01]  /*1dc0*/  PRMT R23, R0, 0x7610, R23 ;  /* 0x0000761000177816 */ /* 0x000fe20000000017 */
[----:B------:R-:W-:Y:S06]  /*1dd0*/  BRA `(.L_x_3228) ;  /* 0x0000000400287947 */ /* 0x000fec0003800000 */
.L_x_3241:
        /* <DEDUP_REMOVED lines=21> */
.L_x_3250:
[----:B------:R-:W-:Y:S05]  /*1f30*/  BSYNC B1 ;  /* 0x0000000000017941 */ /* 0x000fea0003800000 */
.L_x_3249:
[----:B------:R-:W-:Y:S01]  /*1f40*/  LEA R3, R0, 0x37800000, 0x17 ;  /* 0x3780000000037811 */ /* 0x000fe200078eb8ff */
[----:B------:R-:W-:-:S05]  /*1f50*/  IMAD.SHL.U32 R0, R2, 0x200000, RZ ;  /* 0x0020000002007824 */ /* 0x000fca00078e00ff */
[----:B------:R-:W-:-:S07]  /*1f60*/  LOP3.LUT R0, R3, R0, R4, 0xfe, !PT ;  /* 0x0000000003007212 */ /* 0x000fce00078efe04 */
.L_x_3248:
[----:B------:R-:W-:Y:S05]  /*1f70*/  BSYNC B0 ;  /* 0x0000000000007941 */ /* 0x000fea0003800000 */
.L_x_3247:
[----:B------:R-:W-:-:S04]  /*1f80*/  F2FP.F16.F32.PACK_AB R0, RZ, R0 ;  /* 0x00000000ff00723e */ /* 0x000fc800000000ff */
[----:B------:R-:W-:Y:S01]  /*1f90*/  PRMT R23, R0, 0x7610, R23 ;  /* 0x0000761000177816 */ /* 0x000fe20000000017 */
[----:B------:R-:W-:Y:S06]  /*1fa0*/  BRA `(.L_x_3228) ;  /* 0x0000000000b47947 */ /* 0x000fec0003800000 */
.L_x_3240:
        /* <DEDUP_REMOVED lines=14> */
.L_x_3254:
[----:B------:R-:W-:Y:S05]  /*2090*/  BSYNC B0 ;  /* 0x0000000000007941 */ /* 0x000fea0003800000 */
.L_x_3253:
[----:B------:R-:W-:-:S04]  /*20a0*/  F2FP.F16.F32.PACK_AB R0, RZ, R0 ;  /* 0x00000000ff00723e */ /* 0x000fc800000000ff */
[----:B------:R-:W-:Y:S01]  /*20b0*/  PRMT R23, R0, 0x7610, R23 ;  /* 0x0000761000177816 */ /* 0x000fe20000000017 */
[----:B------:R-:W-:Y:S06]  /*20c0*/  BRA `(.L_x_3228) ;  /* 0x00000000006c7947 */ /* 0x000fec0003800000 */
.L_x_3227:
        /* <DEDUP_REMOVED lines=16> */
.L_x_3255:
[----:B------:R-:W-:Y:S01]  /*21d0*/  PRMT R23, RZ, 0x7610, R23 ;  /* 0x00007610ff177816 */ /* 0x000fe20000000017 */
[----:B------:R-:W-:Y:S06]  /*21e0*/  BRA `(.L_x_3228) ;  /* 0x0000000000247947 */ /* 0x000fec0003800000 */
.L_x_3252:
[----:B------:R-:W2:Y:S02]  /*21f0*/  LDG.E.64 R2, desc[UR36][R2.64] ;  /* 0x0000002402027981 */ /* 0x000ea4000c1e1b00 */
[----:B--2---:R-:W0:Y:S02]  /*2200*/  I2F.U64 R0, R2 ;  /* 0x0000000200007312 */ /* 0x004e240000301000 */
[----:B0-----:R-:W-:-:S04]  /*2210*/  F2FP.F16.F32.PACK_AB R0, RZ, R0 ;  /* 0x00000000ff00723e */ /* 0x001fc800000000ff */
[----:B------:R-:W-:Y:S01]  /*2220*/  PRMT R23, R0, 0x7610, R23 ;  /* 0x0000761000177816 */ /* 0x000fe20000000017 */
[----:B------:R-:W-:Y:S06]  /*2230*/  BRA `(.L_x_3228) ;  /* 0x0000000000107947 */ /* 0x000fec0003800000 */
.L_x_3251:
[----:B------:R-:W2:Y:S02]  /*2240*/  LDG.E R2, desc[UR36][R2.64] ;  /* 0x0000002402027981 */ /* 0x000ea4000c1e1900 */
[----:B--2---:R-:W-:-:S04]  /*2250*/  I2FP.F32.U32 R0, R2 ;  /* 0x0000000200007245 */ /* 0x004fc80000201000 */
[----:B------:R-:W-:-:S04]  /*2260*/  F2FP.F16.F32.PACK_AB R0, RZ, R0 ;  /* 0x00000000ff00723e */ /* 0x000fc800000000ff */
[----:B------:R-:W-:-:S07]  /*2270*/  PRMT R23, R0, 0x7610, R23 ;  /* 0x0000761000177816 */ /* 0x000fce0000000017 */
.L_x_3228:
[----:B------:R-:W-:-:S07]  /*2280*/  VIADD R19, R19, 0x80 ;  /* 0x0000008013137836 */ /* 0x000fce0000000000 */
.L_x_3222:
[----:B------:R-:W-:Y:S05]  /*2290*/  BSYNC B6 ;  /* 0x0000000000067941 */ /* 0x000fea0003800000 */
.L_x_3221:
[----:B------:R-:W-:Y:S01]  /*22a0*/  ISETP.GE.AND P0, PT, R19, R16, PT ;  /* 0x000000101300720c */ /* 0x000fe20003f06270 */
[----:B------:R-:W-:Y:S01]  /*22b0*/  BSSY B6, `(.L_x_3256) ;  /* 0x0000110000067945 */ /* 0x000fe20003800000 */
[----:B------:R-:W-:Y:S02]  /*22c0*/  PRMT R24, RZ, 0x7610, R24 ;  /* 0x00007610ff187816 */ /* 0x000fe40000000018 */
[----:B------:R-:W-:-:S09]  /*22d0*/  PRMT R25, RZ, 0x7610, R25 ;  /* 0x00007610ff197816 */ /* 0x000fd20000000019 */
        /* <DEDUP_REMOVED lines=24> */
.L_x_3261:
[----:B------:R-:W2:Y:S02]  /*2460*/  LDG.E.U8 R2, desc[UR36][R2.64] ;  /* 0x0000002402027981 */ /* 0x000ea4000c1e1100 */
[----:B--2---:R-:W-:-:S04]  /*2470*/  I2FP.F32.U32 R0, R2 ;  /* 0x0000000200007245 */ /* 0x004fc80000201000 */
[----:B------:R-:W-:-:S04]  /*2480*/  F2FP.F16.F32.PACK_AB R0, RZ, R0 ;  /* 0x00000000ff00723e */ /* 0x000fc800000000ff */
[----:B------:R-:W-:Y:S01]  /*2490*/  PRMT R25, R0, 0x7610, R25 ;  /* 0x0000761000197816 */ /* 0x000fe20000000019 */
[----:B------:R-:W-:Y:S06]  /*24a0*/  BRA `(.L_x_3263) ;  /* 0x0000000c00bc7947 */ /* 0x000fec0003800000 */
.L_x_3260:
        /* <DEDUP_REMOVED lines=11> */
.L_x_3265:
[----:B------:R-:W2:Y:S02]  /*2560*/  LDG.E R2, desc[UR36][R2.64] ;  /* 0x0000002402027981 */ /* 0x000ea4000c1e1900 */
[----:B--2---:R-:W-:-:S04]  /*2570*/  I2FP.F32.S32 R0, R2 ;  /* 0x0000000200007245 */ /* 0x004fc80000201400 */
[----:B------:R-:W-:-:S04]  /*2580*/  F2FP.F16.F32.PACK_AB R0, RZ, R0 ;  /* 0x00000000ff00723e */ /* 0x000fc800000000ff */
[----:B------:R-:W-:Y:S01]  /*2590*/  PRMT R25, R0, 0x7610, R25 ;  /* 0x0000761000197816 */ /* 0x000fe20000000019 */
[----:B------:R-:W-:Y:S06]  /*25a0*/  BRA `(.L_x_3263) ;  /* 0x0000000c007c7947 */ /* 0x000fec0003800000 */
.L_x_3264:
[----:B------:R-:W2:Y:S02]  /*25b0*/  LDG.E.U16 R2, desc[UR36][R2.64] ;  /* 0x0000002402027981 */ /* 0x000ea4000c1e1500 */
[----:B--2---:R-:W0:Y:S02]  /*25c0*/  I2F.S16 R0, R2 ;  /* 0x0000000200007306 */ /* 0x004e240000101400 */
[----:B0-----:R-:W-:-:S04]  /*25d0*/  F2FP.F16.F32.PACK_AB R0, RZ, R0 ;  /* 0x00000000ff00723e */ /* 0x001fc800000000ff */
[----:B------:R-:W-:Y:S01]  /*25e0*/  PRMT R25, R0, 0x7610, R25 ;  /* 0x0000761000197816 */ /* 0x000fe20000000019 */
[----:B------:R-:W-:Y:S06]  /*25f0*/  BRA `(.L_x_3263) ;  /* 0x0000000c00687947 */ /* 0x000fec0003800000 */
.L_x_3259:
        /* <DEDUP_REMOVED lines=9> */
.L_x_3267:
[----:B------:R0:W5:Y:S01]  /*2690*/  LDG.E.U16 R25, desc[UR36][R2.64] ;  /* 0x0000002402197981 */ /* 0x000162000c1e1500 */
[----:B------:R-:W-:Y:S05]  /*26a0*/  BRA `(.L_x_3263) ;  /* 0x0000000c003c7947 */ /* 0x000fea0003800000 */
.L_x_3266:
        /* <DEDUP_REMOVED lines=9> */
.L_x_3269:
[----:B------:R1:W5:Y:S01]  /*2740*/  LDG.E.U16 R25, desc[UR36][R2.64] ;  /* 0x0000002402197981 */ /* 0x000362000c1e1500 */
[----:B------:R-:W-:Y:S05]  /*2750*/  BRA `(.L_x_3263) ;  /* 0x0000000c00107947 */ /* 0x000fea0003800000 */
.L_x_3268:
        /* <DEDUP_REMOVED lines=9> */
.L_x_3258:
        /* <DEDUP_REMOVED lines=14> */
.L_x_3272:
        /* <DEDUP_REMOVED lines=9> */
.L_x_3271:
        /* <DEDUP_REMOVED lines=28> */
.L_x_3274:
        /* <DEDUP_REMOVED lines=15> */
.L_x_3273:
[----:B------:R-:W2:Y:S02]  /*2c10*/  LDG.E.U16 R0, desc[UR36][R2.64] ;  /* 0x0000002402007981 */ /* 0x000ea4000c1e1500 */
[----:B--2---:R-:W-:-:S05]  /*2c20*/  IMAD.U32 R0, R0, 0x10000, RZ ;  /* 0x0001000000007824 */ /* 0x004fca00078e00ff */
[----:B------:R-:W-:-:S04]  /*2c30*/  F2FP.F16.F32.PACK_AB R0, RZ, R0 ;  /* 0x00000000ff00723e */ /* 0x000fc800000000ff */
[----:B------:R-:W-:Y:S01]  /*2c40*/  PRMT R25, R0, 0x7610, R25 ;  /* 0x0000761000197816 */ /* 0x000fe20000000019 */
[----:B------:R-:W-:Y:S06]  /*2c50*/  BRA `(.L_x_3263) ;  /* 0x0000000400d07947 */ /* 0x000fec0003800000 */
.L_x_3270:
        /* <DEDUP_REMOVED lines=13> */
.L_x_3277:
        /* <DEDUP_REMOVED lines=21> */
.L_x_3281:
[----:B------:R-:W-:Y:S05]  /*2e80*/  BSYNC B1 ;  /* 0x0000000000017941 */ /* 0x000fea0003800000 */
.L_x_3280:
[----:B------:R-:W-:Y:S01]  /*2e90*/  LEA R3, R0, 0x3b800000, 0x17 ;  /* 0x3b80000000037811 */ /* 0x000fe200078eb8ff */
[----:B------:R-:W-:-:S05]  /*2ea0*/  IMAD.SHL.U32 R0, R2, 0x100000, RZ ;  /* 0x0010000002007824 */ /* 0x000fca00078e00ff */
[----:B------:R-:W-:-:S07]  /*2eb0*/  LOP3.LUT R0, R3, R0, R4, 0xfe, !PT ;  /* 0x0000000003007212 */ /* 0x000fce00078efe04 */
.L_x_3279:
[----:B------:R-:W-:Y:S05]  /*2ec0*/  BSYNC B0 ;  /* 0x0000000000007941 */ /* 0x000fea0003800000 */
.L_x_3278:
[----:B------:R-:W-:-:S04]  /*2ed0*/  F2FP.F16.F32.PACK_AB R0, RZ, R0 ;  /* 0x00000000ff00723e */ /* 0x000fc800000000ff */
[----:B------:R-:W-:Y:S01]  /*2ee0*/  PRMT R25, R0, 0x7610, R25 ;  /* 0x0000761000197816 */ /* 0x000fe20000000019 */
[----:B------:R-:W-:Y:S06]  /*2ef0*/  BRA `(.L_x_3263) ;  /* 0x0000000400287947 */ /* 0x000fec0003800000 */
.L_x_3276:
        /* <DEDUP_REMOVED lines=21> */
.L_x_3285:
[----:B------:R-:W-:Y:S05]  /*3050*/  BSYNC B1 ;  /* 0x0000000000017941 */ /* 0x000fea0003800000 */
.L_x_3284:
[----:B------:R-:W-:Y:S01]  /*3060*/  LEA R3, R0, 0x37800000, 0x17 ;  /* 0x3780000000037811 */ /* 0x000fe200078eb8ff */
[----:B------:R-:W-:-:S05]  /*3070*/  IMAD.SHL.U32 R0, R2, 0x200000, RZ ;  /* 0x0020000002007824 */ /* 0x000fca00078e00ff */
[----:B------:R-:W-:-:S07]  /*3080*/  LOP3.LUT R0, R3, R0, R4, 0xfe, !PT ;  /* 0x0000000003007212 */ /* 0x000fce00078efe04 */
.L_x_3283:
[----:B------:R-:W-:Y:S05]  /*3090*/  BSYNC B0 ;  /* 0x0000000000007941 */ /* 0x000fea0003800000 */
.L_x_3282:
[----:B------:R-:W-:-:S04]  /*30a0*/  F2FP.F16.F32.PACK_AB R0, RZ, R0 ;  /* 0x00000000ff00723e */ /* 0x000fc800000000ff */
[----:B------:R-:W-:Y:S01]  /*30b0*/  PRMT R25, R0, 0x7610, R25 ;  /* 0x0000761000197816 */ /* 0x000fe20000000019 */
[----:B------:R-:W-:Y:S06]  /*30c0*/  BRA `(.L_x_3263) ;  /* 0x0000000000b47947 */ /* 0x000fec0003800000 */
.L_x_3275:
        /* <DEDUP_REMOVED lines=14> */
.L_x_3289:
[----:B------:R-:W-:Y:S05]  /*31b0*/  BSYNC B0 ;  /* 0x0000000000007941 */ /* 0x000fea0003800000 */
.L_x_3288:
[----:B------:R-:W-:-:S04]  /*31c0*/  F2FP.F16.F32.PACK_AB R0, RZ, R0 ;  /* 0x00000000ff00723e */ /* 0x000fc800000000ff */
[----:B------:R-:W-:Y:S01]  /*31d0*/  PRMT R25, R0, 0x7610, R25 ;  /* 0x0000761000197816 */ /* 0x000fe20000000019 */
[----:B------:R-:W-:Y:S06]  /*31e0*/  BRA `(.L_x_3263) ;  /* 0x00000000006c7947 */ /* 0x000fec0003800000 */
.L_x_3262:
        /* <DEDUP_REMOVED lines=16> */
.L_x_3290:
[----:B------:R-:W-:Y:S01]  /*32f0*/  PRMT R25, RZ, 0x7610, R25 ;  /* 0x00007610ff197816 */ /* 0x000fe20000000019 */
[----:B------:R-:W-:Y:S06]  /*3300*/  BRA `(.L_x_3263) ;  /* 0x0000000000247947 */ /* 0x000fec0003800000 */
.L_x_3287:
[----:B------:R-:W2:Y:S02]  /*3310*/  LDG.E.64 R2, desc[UR36][R2.64] ;  /* 0x0000002402027981 */ /* 0x000ea4000c1e1b00 */
[----:B--2---:R-:W0:Y:S02]  /*3320*/  I2F.U64 R0, R2 ;  /* 0x0000000200007312 */ /* 0x004e240000301000 */
[----:B0-----:R-:W-:-:S04]  /*3330*/  F2FP.F16.F32.PACK_AB R0, RZ, R0 ;  /* 0x00000000ff00723e */ /* 0x001fc800000000ff */
[----:B------:R-:W-:Y:S01]  /*3340*/  PRMT R25, R0, 0x7610, R25 ;  /* 0x0000761000197816 */ /* 0x000fe20000000019 */
[----:B------:R-:W-:Y:S06]  /*3350*/  BRA `(.L_x_3263) ;  /* 0x0000000000107947 */ /* 0x000fec0003800000 */
.L_x_3286:
[----:B------:R-:W2:Y:S02]  /*3360*/  LDG.E R2, desc[UR36][R2.64] ;  /* 0x0000002402027981 */ /* 0x000ea4000c1e1900 */
[----:B--2---:R-:W-:-:S04]  /*3370*/  I2FP.F32.U32 R0, R2 ;  /* 0x0000000200007245 */ /* 0x004fc80000201000 */
[----:B------:R-:W-:-:S04]  /*3380*/  F2FP.F16.F32.PACK_AB R0, RZ, R0 ;  /* 0x00000000ff00723e */ /* 0x000fc800000000ff */
[----:B------:R-:W-:-:S07]  /*3390*/  PRMT R25, R0, 0x7610, R25 ;  /* 0x0000761000197816 */ /* 0x000fce0000000019 */
.L_x_3263:
[----:B------:R-:W-:-:S07]  /*33a0*/  VIADD R19, R19, 0x80 ;  /* 0x0000008013137836 */ /* 0x000fce0000000000 */
.L_x_3257:
[----:B------:R-:W-:Y:S05]  /*33b0*/  BSYNC B6 ;  /* 0x0000000000067941 */ /* 0x000fea0003800000 */
.L_x_3256:
[----:B------:R-:W-:Y:S01]  /*33c0*/  ISETP.GE.AND P0, PT, R19, R16, PT ;  /* 0x000000101300720c */ /* 0x000fe20003f06270 */
[----:B------:R-:W-:-:S12]  /*33d0*/  BSSY B6, `(.L_x_3291) ;  /* 0x000010c000067945 */ /* 0x000fd80003800000 */
        /* <DEDUP_REMOVED lines=23> */
.L_x_3296:
[----:B------:R-:W2:Y:S02]  /*3550*/  LDG.E.U8 R2, desc[UR36][R2.64] ;  /* 0x0000002402027981 */ /* 0x000ea4000c1e1100 */
[----:B--2---:R-:W-:-:S04]  /*3560*/  I2FP.F32.U32 R0, R2 ;  /* 0x0000000200007245 */ /* 0x004fc80000201000 */
[----:B------:R-:W-:-:S04]  /*3570*/  F2FP.F16.F32.PACK_AB R0, RZ, R0 ;  /* 0x00000000ff00723e */ /* 0x000fc800000000ff */
[----:B------:R-:W-:Y:S01]  /*3580*/  PRMT R24, R0, 0x7610, R24 ;  /* 0x0000761000187816 */ /* 0x000fe20000000018 */
[----:B------:R-:W-:Y:S06]  /*3590*/  BRA `(.L_x_3292) ;  /* 0x0000000c00bc7947 */ /* 0x000fec0003800000 */
.L_x_3295:
        /* <DEDUP_REMOVED lines=11> */
.L_x_3299:
[----:B------:R-:W2:Y:S02]  /*3650*/  LDG.E R2, desc[UR36][R2.64] ;  /* 0x0000002402027981 */ /* 0x000ea4000c1e1900 */
[----:B--2---:R-:W-:-:S04]  /*3660*/  I2FP.F32.S32 R0, R2 ;  /* 0x0000000200007245 */ /* 0x004fc80000201400 */
[----:B------:R-:W-:-:S04]  /*3670*/  F2FP.F16.F32.PACK_AB R0, RZ, R0 ;  /* 0x00000000ff00723e */ /* 0x000fc800000000ff */
[----:B------:R-:W-:Y:S01]  /*3680*/  PRMT R24, R0, 0x7610, R24 ;  /* 0x0000761000187816 */ /* 0x000fe20000000018 */
[----:B------:R-:W-:Y:S06]  /*3690*/  BRA `(.L_x_3292) ;  /* 0x0000000c007c7947 */ /* 0x000fec0003800000 */
.L_x_3298:
[----:B------:R-:W2:Y:S02]  /*36a0*/  LDG.E.U16 R2, desc[UR36][R2.64] ;  /* 0x0000002402027981 */ /* 0x000ea4000c1e1500 */
[----:B--2---:R-:W0:Y:S02]  /*36b0*/  I2F.S16 R0, R2 ;  /* 0x0000000200007306 */ /* 0x004e240000101400 */
[----:B0-----:R-:W-:-:S04]  /*36c0*/  F2FP.F16.F32.PACK_AB R0, RZ, R0 ;  /* 0x00000000ff00723e */ /* 0x001fc800000000ff */
[----:B------:R-:W-:Y:S01]  /*36d0*/  PRMT R24, R0, 0x7610, R24 ;  /* 0x0000761000187816 */ /* 0x000fe20000000018 */
[----:B------:R-:W-:Y:S06]  /*36e0*/  BRA `(.L_x_3292) ;  /* 0x0000000c00687947 */ /* 0x000fec0003800000 */
.L_x_3294:
        /* <DEDUP_REMOVED lines=9> */
.L_x_3301:
[----:B------:R2:W5:Y:S01]  /*3780*/  LDG.E.U16 R24, desc[UR36][R2.64] ;  /* 0x0000002402187981 */ /* 0x000562000c1e1500 */
[----:B------:R-:W-:Y:S05]  /*3790*/  BRA `(.L_x_3292) ;  /* 0x0000000c003c7947 */ /* 0x000fea0003800000 */
.L_x_3300:
        /* <DEDUP_REMOVED lines=9> */
.L_x_3303:
[----:B------:R3:W5:Y:S01]  /*3830*/  LDG.E.U16 R24, desc[UR36][R2.64] ;  /* 0x0000002402187981 */ /* 0x000762000c1e1500 */
[----:B------:R-:W-:Y:S05]  /*3840*/  BRA `(.L_x_3292) ;  /* 0x0000000c00107947 */ /* 0x000fea0003800000 */
.L_x_3302:
        /* <DEDUP_REMOVED lines=9> */
.L_x_3293:
        /* <DEDUP_REMOVED lines=14> */
.L_x_3306:
        /* <DEDUP_REMOVED lines=9> */
.L_x_3305:
        /* <DEDUP_REMOVED lines=28> */
.L_x_3308:
        /* <DEDUP_REMOVED lines=15> */
.L_x_3307:
[----:B------:R-:W2:Y:S02]  /*3d00*/  LDG.E.U16 R0, desc[UR36][R2.64] ;  /* 0x0000002402007981 */ /* 0x000ea4000c1e1500 */
[----:B--2---:R-:W-:-:S05]  /*3d10*/  IMAD.U32 R0, R0, 0x10000, RZ ;  /* 0x0001000000007824 */ /* 0x004fca00078e00ff */
[----:B------:R-:W-:-:S04]  /*3d20*/  F2FP.F16.F32.PACK_AB R0, RZ, R0 ;  /* 0x00000000ff00723e */ /* 0x000fc800000000ff */
[----:B------:R-:W-:Y:S01]  /*3d30*/  PRMT R24, R0, 0x7610, R24 ;  /* 0x0000761000187816 */ /* 0x000fe20000000018 */
[----:B------:R-:W-:Y:S06]  /*3d40*/  BRA `(.L_x_3292) ;  /* 0x0000000400d07947 */ /* 0x000fec0003800000 */
.L_x_3304:
        /* <DEDUP_REMOVED lines=13> */
.L_x_3311:
        /* <DEDUP_REMOVED lines=21> */
.L_x_3315:
[----:B------:R-:W-:Y:S05]  /*3f70*/  BSYNC B1 ;  /* 0x0000000000017941 */ /* 0x000fea0003800000 */
.L_x_3314:
[----:B------:R-:W-:Y:S01]  /*3f80*/  LEA R3, R0, 0x3b800000, 0x17 ;  /* 0x3b80000000037811 */ /* 0x000fe200078eb8ff */
[----:B------:R-:W-:-:S05]  /*3f90*/  IMAD.SHL.U32 R0, R2, 0x100000, RZ ;  /* 0x0010000002007824 */ /* 0x000fca00078e00ff */
[----:B------:R-:W-:-:S07]  /*3fa0*/  LOP3.LUT R0, R3, R0, R4, 0xfe, !PT ;  /* 0x0000000003007212 */ /* 0x000fce00078efe04 */
.L_x_3313:
[----:B------:R-:W-:Y:S05]  /*3fb0*/  BSYNC B0 ;  /* 0x0000000000007941 */ /* 0x000fea0003800000 */
.L_x_3312:
[----:B------:R-:W-:-:S04]  /*3fc0*/  F2FP.F16.F32.PACK_AB R0, RZ, R0 ;  /* 0x00000000ff00723e */ /* 0x000fc800000000ff */
[----:B------:R-:W-:Y:S01]  /*3fd0*/  PRMT R24, R0, 0x7610, R24 ;  /* 0x0000761000187816 */ /* 0x000fe20000000018 */
[----:B------:R-:W-:Y:S06]  /*3fe0*/  BRA `(.L_x_3292) ;  /* 0x0000000400287947 */ /* 0x000fec0003800000 */
.L_x_3310:
        /* <DEDUP_REMOVED lines=21> */
.L_x_3319:
[----:B------:R-:W-:Y:S05]  /*4140*/  BSYNC B1 ;  /* 0x0000000000017941 */ /* 0x000fea0003800000 */
.L_x_3318:
[----:B------:R-:W-:Y:S01]  /*4150*/  LEA R3, R0, 0x37800000, 0x17 ;  /* 0x3780000000037811 */ /* 0x000fe200078eb8ff */
[----:B------:R-:W-:-:S05]  /*4160*/  IMAD.SHL.U32 R0, R2, 0x200000, RZ ;  /* 0x0020000002007824 */ /* 0x000fca00078e00ff */
[----:B------:R-:W-:-:S07]  /*4170*/  LOP3.LUT R0, R3, R0, R4, 0xfe, !PT ;  /* 0x0000000003007212 */ /* 0x000fce00078efe04 */
.L_x_3317:
[----:B------:R-:W-:Y:S05]  /*4180*/  BSYNC B0 ;  /* 0x0000000000007941 */ /* 0x000fea0003800000 */
.L_x_3316:
[----:B------:R-:W-:-:S04]  /*4190*/  F2FP.F16.F32.PACK_AB R0, RZ, R0 ;  /* 0x00000000ff00723e */ /* 0x000fc800000000ff */
[----:B------:R-:W-:Y:S01]  /*41a0*/  PRMT R24, R0, 0x7610, R24 ;  /* 0x0000761000187816 */ /* 0x000fe20000000018 */
[----:B------:R-:W-:Y:S06]  /*41b0*/  BRA `(.L_x_3292) ;  /* 0x0000000000b47947 */ /* 0x000fec0003800000 */
.L_x_3309:
        /* <DEDUP_REMOVED lines=14> */
.L_x_3323:
[----:B------:R-:W-:Y:S05]  /*42a0*/  BSYNC B0 ;  /* 0x0000000000007941 */ /* 0x000fea0003800000 */
.L_x_3322:
[----:B------:R-:W-:-:S04]  /*42b0*/  F2FP.F16.F32.PACK_AB R0, RZ, R0 ;  /* 0x00000000ff00723e */ /* 0x000fc800000000ff */
[----:B------:R-:W-:Y:S01]  /*42c0*/  PRMT R24, R0, 0x7610, R24 ;  /* 0x0000761000187816 */ /* 0x000fe20000000018 */
[----:B------:R-:W-:Y:S06]  /*42d0*/  BRA `(.L_x_3292) ;  /* 0x00000000006c7947 */ /* 0x000fec0003800000 */
.L_x_3297:
        /* <DEDUP_REMOVED lines=16> */
.L_x_3324:
[----:B------:R-:W-:Y:S01]  /*43e0*/  PRMT R24, RZ, 0x7610, R24 ;  /* 0x00007610ff187816 */ /* 0x000fe20000000018 */
[----:B------:R-:W-:Y:S06]  /*43f0*/  BRA `(.L_x_3292) ;  /* 0x0000000000247947 */ /* 0x000fec0003800000 */
.L_x_3321:
[----:B------:R-:W2:Y:S02]  /*4400*/  LDG.E.64 R2, desc[UR36][R2.64] ;  /* 0x0000002402027981 */ /* 0x000ea4000c1e1b00 */
[----:B--2---:R-:W0:Y:S02]  /*4410*/  I2F.U64 R0, R2 ;  /* 0x0000000200007312 */ /* 0x004e240000301000 */
[----:B0-----:R-:W-:-:S04]  /*4420*/  F2FP.F16.F32.PACK_AB R0, RZ, R0 ;  /* 0x00000000ff00723e */ /* 0x001fc800000000ff */
[----:B------:R-:W-:Y:S01]  /*4430*/  PRMT R24, R0, 0x7610, R24 ;  /* 0x0000761000187816 */ /* 0x000fe20000000018 */
[----:B------:R-:W-:Y:S06]  /*4440*/  BRA `(.L_x_3292) ;  /* 0x0000000000107947 */ /* 0x000fec0003800000 */
.L_x_3320:
[----:B------:R-:W2:Y:S02]  /*4450*/  LDG.E R2, desc[UR36][R2.64] ;  /* 0x0000002402027981 */ /* 0x000ea4000c1e1900 */
[----:B--2---:R-:W-:-:S04]  /*4460*/  I2FP.F32.U32 R0, R2 ;  /* 0x0000000200007245 */ /* 0x004fc80000201000 */
[----:B------:R-:W-:-:S04]  /*4470*/  F2FP.F16.F32.PACK_AB R0, RZ, R0 ;  /* 0x00000000ff00723e */ /* 0x000fc800000000ff */
[----:B------:R-:W-:-:S07]  /*4480*/  PRMT R24, R0, 0x7610, R24 ;  /* 0x0000761000187816 */ /* 0x000fce0000000018 */
.L_x_3292:
[----:B------:R-:W-:Y:S05]  /*4490*/  BSYNC B6 ;  /* 0x0000000000067941 */ /* 0x000fea0003800000 */
.L_x_3291:
[----:B------:R-:W0:Y:S01]  /*44a0*/  S2R R19, SR_TID.X ;  /* 0x0000000000137919 */ /* 0x000e220000002100 */
[----:B------:R-:W4:Y:S01]  /*44b0*/  LDC.U8 R17, c[0x0][0x234] ;  /* 0x00008d00ff117b82 */ /* 0x000f220000000000 */
[----:B------:R-:W-:Y:S01]  /*44c0*/  BSSY B6, `(.L_x_3325) ;  /* 0x0000131000067945 */ /* 0x000fe20003800000 */
[C---:B0123--:R-:W-:Y:S01]  /*44d0*/  VIADD R3, R19.reuse, 0x100 ;  /* 0x0000010013037836 */ /* 0x04ffe20000000000 */
[C---:B------:R-:W-:Y:S01]  /*44e0*/  ISETP.GE.AND P3, PT, R19.reuse, R16, PT ;  /* 0x000000101300720c */ /* 0x040fe20003f66270 */
[----:B------:R-:W-:-:S03]  /*44f0*/  VIADD R27, R19, 0x80 ;  /* 0x00000080131b7836 */ /* 0x000fc60000000000 */
[-C--:B------:R-:W-:Y:S01]  /*4500*/  ISETP.GE.AND P1, PT, R3, R16.reuse, PT ;  /* 0x000000100300720c */ /* 0x080fe20003f26270 */
[----:B------:R-:W-:Y:S01]  /*4510*/  VIADD R3, R19, 0x180 ;  /* 0x0000018013037836 */ /* 0x000fe20000000000 */
[----:B------:R-:W-:-:S04]  /*4520*/  ISETP.GE.AND P0, PT, R27, R16, PT ;  /* 0x000000101b00720c */ /* 0x000fc80003f06270 */
[----:B------:R-:W-:-:S03]  /*4530*/  ISETP.GE.AND P2, PT, R3, R16, PT ;  /* 0x000000100300720c */ /* 0x000fc60003f46270 */
[----:B------:R-:W0:Y:S04]  /*4540*/  @!P3 LDC.U16 R3, c[0x0][0x216] ;  /* 0x00008580ff03bb82 */ /* 0x000e280000000400 */
[----:B-----5:R-:W-:-:S04]  /*4550*/  @!P1 HADD2.F32 R25, -RZ, R25.H0_H0 ;  /* 0x20000019ff199230 */ /* 0x020fc80000004100 */
[----:B------:R-:W1:Y:S08]  /*4560*/  @!P0 LDC.U16 R2, c[0x0][0x216] ;  /* 0x00008580ff028b82 */ /* 0x000e700000000400 */
[----:B------:R-:W2:Y:S08]  /*4570*/  @!P2 LDC.U16 R6, c[0x0][0x216] ;  /* 0x00008580ff06ab82 */ /* 0x000eb00000000400 */
[----:B------:R-:W3:Y:S01]  /*4580*/  @!P1 LDC.U16 R4, c[0x0][0x216] ;  /* 0x00008580ff049b82 */ /* 0x000ee20000000400 */
[----:B0-----:R-:W-:-:S04]  /*4590*/  @!P3 HADD2.F32 R3, -RZ, R3.H0_H0 ;  /* 0x20000003ff03b230 */ /* 0x001fc80000004100 */
[----:B------:R0:W4:Y:S02]  /*45a0*/  @!P3 MUFU.RCP R5, R3 ;  /* 0x000000030005b308 */ /* 0x0001240000001000 */
[----:B0-----:R-:W-:Y:S02]  /*45b0*/  @!P0 HADD2.F32 R3, -RZ, R23.H0_H0 ;  /* 0x20000017ff038230 */ /* 0x001fe40000004100 */
[----:B--2---:R-:W-:Y:S02]  /*45c0*/  @!P2 HADD2.F32 R9, -RZ, R6.H0_H0 ;  /* 0x20000006ff09a230 */ /* 0x004fe40000004100 */
[----:B-1----:R-:W-:Y:S02]  /*45d0*/  @!P0 HADD2.F32 R6, -RZ, R2.H0_H0 ;  /* 0x20000002ff068230 */ /* 0x002fe40000004100 */
[----:B------:R-:W-:Y:S02]  /*45e0*/  @!P3 HADD2.F32 R2, -RZ, R22.H0_H0 ;  /* 0x20000016ff02b230 */ /* 0x000fe40000004100 */
[----:B------:R-:W0:Y:S01]  /*45f0*/  @!P2 MUFU.RCP R9, R9 ;  /* 0x000000090009a308 */ /* 0x000e220000001000 */
[----:B---3--:R-:W-:-:S02]  /*4600*/  @!P1 HADD2.F32 R7, -RZ, R4.H0_H0 ;  /* 0x20000004ff079230 */ /* 0x008fc40000004100 */
[----:B----4-:R-:W-:Y:S01]  /*4610*/  @!P3 FMUL.FTZ R2, R2, R5 ;  /* 0x000000050202b220 */ /* 0x010fe20000410000 */
[----:B------:R-:W-:-:S04]  /*4620*/  @!P2 HADD2.F32 R4, -RZ, R24.H0_H0 ;  /* 0x20000018ff04a230 */ /* 0x000fc80000004100 */
[----:B------:R-:W1:Y:S01]  /*4630*/  @!P1 MUFU.RCP R8, R7 ;  /* 0x0000000700089308 */ /* 0x000e620000001000 */
[----:B------:R-:W-:-:S07]  /*4640*/  @!P3 F2FP.F16.F32.PACK_AB R0, RZ, R2 ;  /* 0x00000002ff00b23e */ /* 0x000fce00000000ff */
[----:B------:R-:W2:Y:S01]  /*4650*/  @!P0 MUFU.RCP R6, R6 ;  /* 0x0000000600068308 */ /* 0x000ea20000001000 */
[----:B0-----:R-:W-:-:S05]  /*4660*/  @!P2 FMUL.FTZ R4, R4, R9 ;  /* 0x000000090404a220 */ /* 0x001fca0000410000 */
[----:B------:R-:W-:Y:S01]  /*4670*/  @!P2 F2FP.F16.F32.PACK_AB R22, RZ, R4 ;  /* 0x00000004ff16a23e */ /* 0x000fe200000000ff */
[----:B-1----:R-:W-:-:S05]  /*4680*/  @!P1 FMUL.FTZ R25, R25, R8 ;  /* 0x0000000819199220 */ /* 0x002fca0000410000 */
[----:B------:R-:W-:Y:S01]  /*4690*/  @!P1 F2FP.F16.F32.PACK_AB R23, RZ, R25 ;  /* 0x00000019ff17923e */ /* 0x000fe200000000ff */
[----:B--2---:R-:W-:-:S05]  /*46a0*/  @!P0 FMUL.FTZ R3, R3, R6 ;  /* 0x0000000603038220 */ /* 0x004fca0000410000 */
[----:B------:R-:W-:Y:S01]  /*46b0*/  @!P0 F2FP.F16.F32.PACK_AB R24, RZ, R3 ;  /* 0x00000003ff18823e */ /* 0x000fe200000000ff */
[----:B------:R-:W-:Y:S06]  /*46c0*/  @P3 BRA `(.L_x_3326) ;  /* 0x0000001000403947 */ /* 0x000fec0003800000 */
        /* <DEDUP_REMOVED lines=22> */
.L_x_3330:
[----:B------:R-:W-:Y:S02]  /*4830*/  HADD2.F32 R5, -RZ, R0.H0_H0 ;  /* 0x20000000ff057230 */ /* 0x000fe40000004100 */
[----:B------:R-:W-:-:S04]  /*4840*/  IMAD.MOV.U32 R19, RZ, RZ, R27 ;  /* 0x000000ffff137224 */ /* 0x000fc800078e001b */
[----:B------:R-:W0:Y:S02]  /*4850*/  F2I.S64.TRUNC R4, R5 ;  /* 0x0000000500047311 */ /* 0x000e24000020d900 */
[----:B0-----:R0:W-:Y:S01]  /*4860*/  STG.E.U8 desc[UR36][R2.64], R4 ;  /* 0x0000000402007986 */ /* 0x0011e2000c101124 */
[----:B------:R-:W-:Y:S05]  /*4870*/  BRA `(.L_x_3326) ;  /* 0x0000000c00d47947 */ /* 0x000fea0003800000 */
.L_x_3329:
        /* <DEDUP_REMOVED lines=11> */
.L_x_3333:
[----:B------:R-:W-:Y:S02]  /*4930*/  HADD2.F32 R0, -RZ, R0.H0_H0 ;  /* 0x20000000ff007230 */ /* 0x000fe40000004100 */
[----:B------:R-:W-:Y:S02]  /*4940*/  IMAD.MOV.U32 R19, RZ, RZ, R27 ;  /* 0x000000ffff137224 */ /* 0x000fe400078e001b */
[----:B------:R-:W0:Y:S02]  /*4950*/  F2I.FTZ.TRUNC.NTZ R5, R0 ;  /* 0x0000000000057305 */ /* 0x000e24000021f100 */
[----:B0-----:R0:W-:Y:S01]  /*4960*/  STG.E desc[UR36][R2.64], R5 ;  /* 0x0000000502007986 */ /* 0x0011e2000c101924 */
[----:B------:R-:W-:Y:S05]  /*4970*/  BRA `(.L_x_3326) ;  /* 0x0000000c00947947 */ /* 0x000fea0003800000 */
.L_x_3332:
[----:B------:R-:W-:Y:S02]  /*4980*/  HADD2.F32 R0, -RZ, R0.H0_H0 ;  /* 0x20000000ff007230 */ /* 0x000fe40000004100 */
[----:B------:R-:W-:Y:S02]  /*4990*/  IMAD.MOV.U32 R19, RZ, RZ, R27 ;  /* 0x000000ffff137224 */ /* 0x000fe400078e001b */
[----:B------:R-:W0:Y:S02]  /*49a0*/  F2I.FTZ.TRUNC.NTZ R5, R0 ;  /* 0x0000000000057305 */ /* 0x000e24000021f100 */
[----:B0-----:R0:W-:Y:S01]  /*49b0*/  STG.E.U16 desc[UR36][R2.64], R5 ;  /* 0x0000000502007986 */ /* 0x0011e2000c101524 */
[----:B------:R-:W-:Y:S05]  /*49c0*/  BRA `(.L_x_3326) ;  /* 0x0000000c00807947 */ /* 0x000fea0003800000 */
.L_x_3328:
        /* <DEDUP_REMOVED lines=10> */
.L_x_3335:
[----:B------:R0:W-:Y:S01]  /*4a70*/  STG.E.U16 desc[UR36][R2.64], R0 ;  /* 0x0000000002007986 */ /* 0x0001e2000c101524 */
[----:B------:R-:W-:Y:S01]  /*4a80*/  IMAD.MOV.U32 R19, RZ, RZ, R27 ;  /* 0x000000ffff137224 */ /* 0x000fe200078e001b */
[----:B------:R-:W-:Y:S06]  /*4a90*/  BRA `(.L_x_3326) ;  /* 0x0000000c004c7947 */ /* 0x000fec0003800000 */
.L_x_3334:
        /* <DEDUP_REMOVED lines=11> */
.L_x_3337:
[----:B------:R-:W-:Y:S02]  /*4b50*/  HADD2.F32 R0, -RZ, R0.H0_H0 ;  /* 0x20000000ff007230 */ /* 0x000fe40000004100 */
[----:B------:R-:W-:-:S03]  /*4b60*/  IMAD.MOV.U32 R19, RZ, RZ, R27 ;  /* 0x000000ffff137224 */ /* 0x000fc600078e001b */
[----:B------:R-:W-:-:S04]  /*4b70*/  F2FP.F16.F32.PACK_AB R0, RZ, R0 ;  /* 0x00000000ff00723e */ /* 0x000fc800000000ff */
[----:B------:R-:W-:-:S05]  /*4b80*/  PRMT R0, R0, 0x5410, RZ ;  /* 0x0000541000007816 */ /* 0x000fca00000000ff */
[----:B------:R0:W-:Y:S01]  /*4b90*/  STG.E desc[UR36][R2.64], R0 ;  /* 0x0000000002007986 */ /* 0x0001e2000c101924 */
[----:B------:R-:W-:Y:S05]  /*4ba0*/  BRA `(.L_x_3326) ;  /* 0x0000000c00087947 */ /* 0x000fea0003800000 */
.L_x_3336:
[----:B------:R-:W-:Y:S02]  /*4bb0*/  HADD2.F32 R4, -RZ, R0.H0_H0 ;  /* 0x20000000ff047230 */ /* 0x000fe40000004100 */
[----:B------:R-:W-:-:S03]  /*4bc0*/  IMAD.MOV.U32 R19, RZ, RZ, R27 ;  /* 0x000000ffff137224 */ /* 0x000fc600078e001b */
[----:B------:R-:W-:-:S06]  /*4bd0*/  FMUL.FTZ R4, R4, 1 ;  /* 0x3f80000004047820 */ /* 0x000fcc0000410000 */
[----:B------:R-:W0:Y:S02]  /*4be0*/  F2F.F64.F32 R4, R4 ;  /* 0x0000000400047310 */ /* 0x000e240000201800 */
[----:B0-----:R0:W-:Y:S01]  /*4bf0*/  STG.E.64 desc[UR36][R2.64], R4 ;  /* 0x0000000402007986 */ /* 0x0011e2000c101b24 */
[----:B------:R-:W-:Y:S05]  /*4c00*/  BRA `(.L_x_3326) ;  /* 0x0000000800f07947 */ /* 0x000fea0003800000 */
.L_x_3327:
        /* <DEDUP_REMOVED lines=14> */
.L_x_3340:
[----:B------:R-:W-:Y:S01]  /*4cf0*/  HADD2.F32 R0, -RZ, R0.H0_H0 ;  /* 0x20000000ff007230 */ /* 0x000fe20000004100 */
[----:B------:R-:W-:Y:S01]  /*4d00*/  CS2R R6, SRZ ;  /* 0x0000000000067805 */ /* 0x000fe2000001ff00 */
[----:B------:R-:W-:-:S03]  /*4d10*/  IMAD.MOV.U32 R19, RZ, RZ, R27 ;  /* 0x000000ffff137224 */ /* 0x000fc600078e001b */
[----:B------:R-:W-:-:S04]  /*4d20*/  FMUL.FTZ R0, R0, 1 ;  /* 0x3f80000000007820 */ /* 0x000fc80000410000 */
[----:B------:R-:W0:Y:S02]  /*4d30*/  F2F.F64.F32 R4, R0 ;  /* 0x0000000000047310 */ /* 0x000e240000201800 */
[----:B0-----:R0:W-:Y:S01]  /*4d40*/  STG.E.128 desc[UR36][R2.64], R4 ;  /* 0x0000000402007986 */ /* 0x0011e2000c101d24 */
[----:B------:R-:W-:Y:S05]  /*4d50*/  BRA `(.L_x_3326) ;  /* 0x00000008009c7947 */ /* 0x000fea0003800000 */
.L_x_3339:
        /* <DEDUP_REMOVED lines=21> */
.L_x_3344:
[----:B------:R-:W-:Y:S05]  /*4eb0*/  BSYNC B0 ;  /* 0x0000000000007941 */ /* 0x000fea0003800000 */
.L_x_3343:
[----:B------:R-:W-:Y:S01]  /*4ec0*/  LOP3.LUT R5, R0, R5, RZ, 0xfc, !PT ;  /* 0x0000000500057212 */ /* 0x000fe200078efcff */
[----:B------:R-:W-:-:S04]  /*4ed0*/  IMAD.MOV.U32 R19, RZ, RZ, R27 ;  /* 0x000000ffff137224 */ /* 0x000fc800078e001b */
[----:B------:R0:W-:Y:S01]  /*4ee0*/  STG.E.U8 desc[UR36][R2.64], R5 ;  /* 0x0000000502007986 */ /* 0x0001e2000c101124 */
[----:B------:R-:W-:Y:S05]  /*4ef0*/  BRA `(.L_x_3326) ;  /* 0x0000000800347947 */ /* 0x000fea0003800000 */
.L_x_3342:
        /* <DEDUP_REMOVED lines=13> */
.L_x_3346:
[----:B------:R-:W-:Y:S01]  /*4fd0*/  IMAD.MOV.U32 R0, RZ, RZ, 0x7f ;  /* 0x0000007fff007424 */ /* 0x000fe200078e00ff */
[----:B------:R-:W-:-:S04]  /*4fe0*/  ISETP.GT.U32.AND P0, PT, R4, 0x7f800000, PT ;  /* 0x7f8000000400780c */ /* 0x000fc80003f04070 */
[----:B------:R-:W-:-:S09]  /*4ff0*/  SEL R0, R0, 0x7c, P0 ;  /* 0x0000007c00007807 */ /* 0x000fd20000000000 */
.L_x_3347:
[----:B------:R-:W-:Y:S05]  /*5000*/  BSYNC B0 ;  /* 0x0000000000007941 */ /* 0x000fea0003800000 */
.L_x_3345:
[----:B------:R-:W-:Y:S01]  /*5010*/  LOP3.LUT R4, R5, 0x80000000, RZ, 0xc0, !PT ;  /* 0x8000000005047812 */ /* 0x000fe200078ec0ff */
[----:B------:R-:W-:-:S03]  /*5020*/  IMAD.MOV.U32 R19, RZ, RZ, R27 ;  /* 0x000000ffff137224 */ /* 0x000fc600078e001b */
[----:B------:R-:W-:-:S04]  /*5030*/  SHF.R.U32.HI R5, RZ, 0x18, R4 ;  /* 0x00000018ff057819 */ /* 0x000fc80000011604 */
[----:B------:R-:W-:-:S05]  /*5040*/  LOP3.LUT R5, R0, R5, RZ, 0xfc, !PT ;  /* 0x0000000500057212 */ /* 0x000fca00078efcff */
[----:B------:R0:W-:Y:S01]  /*5050*/  STG.E.U8 desc[UR36][R2.64], R5 ;  /* 0x0000000502007986 */ /* 0x0001e2000c101124 */
[----:B------:R-:W-:Y:S05]  /*5060*/  BRA `(.L_x_3326) ;  /* 0x0000000400d87947 */ /* 0x000fea0003800000 */
.L_x_3341:
[----:B------:R-:W-:Y:S02]  /*5070*/  HADD2.F32 R0, -RZ, R0.H0_H0 ;  /* 0x20000000ff007230 */ /* 0x000fe40000004100 */
[----:B------:R-:W-:-:S03]  /*5080*/  IMAD.MOV.U32 R19, RZ, RZ, R27 ;  /* 0x000000ffff137224 */ /* 0x000fc600078e001b */
[----:B------:R-:W-:-:S05]  /*5090*/  F2FP.BF16.F32.PACK_AB R0, RZ, R0 ;  /* 0x00000000ff00723e */ /* 0x000fca00000010ff */
[----:B------:R0:W-:Y:S01]  /*50a0*/  STG.E.U16 desc[UR36][R2.64], R0 ;  /* 0x0000000002007986 */ /* 0x0001e2000c101524 */
[----:B------:R-:W-:Y:S05]  /*50b0*/  BRA `(.L_x_3326) ;  /* 0x0000000400c47947 */ /* 0x000fea0003800000 */
.L_x_3338:
        /* <DEDUP_REMOVED lines=13> */
.L_x_3350:
        /* <DEDUP_REMOVED lines=17> */
.L_x_3353:
[----:B------:R-:W-:-:S04]  /*52a0*/  LOP3.LUT R0, R7, 0x80000000, RZ, 0xc0, !PT ;  /* 0x8000000007007812 */ /* 0x000fc800078ec0ff */
[----:B------:R-:W-:-:S04]  /*52b0*/  SHF.R.U32.HI R5, RZ, 0x18, R0 ;  /* 0x00000018ff057819 */ /* 0x000fc80000011600 */
[----:B------:R-:W-:-:S04]  /*52c0*/  LOP3.LUT R4, R4, R5, RZ, 0xfc, !PT ;  /* 0x0000000504047212 */ /* 0x000fc800078efcff */
[----:B------:R-:W-:-:S07]  /*52d0*/  PRMT R0, R4, 0x7610, R0 ;  /* 0x0000761004007816 */ /* 0x000fce0000000000 */
.L_x_3352:
[----:B------:R-:W-:Y:S05]  /*52e0*/  BSYNC B0 ;  /* 0x0000000000007941 */ /* 0x000fea0003800000 */
.L_x_3351:
[----:B------:R3:W-:Y:S01]  /*52f0*/  STG.E.U8 desc[UR36][R2.64], R0 ;  /* 0x0000000002007986 */ /* 0x0007e2000c101124 */
[----:B------:R-:W-:Y:S01]  /*5300*/  IMAD.MOV.U32 R19, RZ, RZ, R27 ;  /* 0x000000ffff137224 */ /* 0x000fe200078e001b */
[----:B------:R-:W-:Y:S06]  /*5310*/  BRA `(.L_x_3326) ;  /* 0x00000004002c7947 */ /* 0x000fec0003800000 */
.L_x_3349:
        /* <DEDUP_REMOVED lines=17> */
.L_x_3356:
[----:B------:R-:W-:-:S04]  /*5430*/  LOP3.LUT R0, R7, 0x80000000, RZ, 0xc0, !PT ;  /* 0x8000000007007812 */ /* 0x000fc800078ec0ff */
[----:B------:R-:W-:-:S04]  /*5440*/  SHF.R.U32.HI R5, RZ, 0x18, R0 ;  /* 0x00000018ff057819 */ /* 0x000fc80000011600 */
[----:B------:R-:W-:-:S04]  /*5450*/  LOP3.LUT R4, R4, R5, RZ, 0xfc, !PT ;  /* 0x0000000504047212 */ /* 0x000fc800078efcff */
[----:B------:R-:W-:-:S07]  /*5460*/  PRMT R0, R4, 0x7610, R0 ;  /* 0x0000761004007816 */ /* 0x000fce0000000000 */
.L_x_3355:
[----:B------:R-:W-:Y:S05]  /*5470*/  BSYNC B0 ;  /* 0x0000000000007941 */ /* 0x000fea0003800000 */
.L_x_3354:
[----:B------:R0:W-:Y:S01]  /*5480*/  STG.E.U8 desc[UR36][R2.64], R0 ;  /* 0x0000000002007986 */ /* 0x0001e2000c101124 */
[----:B------:R-:W-:Y:S01]  /*5490*/  IMAD.MOV.U32 R19, RZ, RZ, R27 ;  /* 0x000000ffff137224 */ /* 0x000fe200078e001b */
[----:B------:R-:W-:Y:S06]  /*54a0*/  BRA `(.L_x_3326) ;  /* 0x0000000000c87947 */ /* 0x000fec0003800000 */
.L_x_3348:
        /* <DEDUP_REMOVED lines=23> */
.L_x_3331:
        /* <DEDUP_REMOVED lines=16> */
.L_x_3359:
[----:B------:R-:W-:Y:S01]  /*5720*/  IMAD.MOV.U32 R19, RZ, RZ, R27 ;  /* 0x000000ffff137224 */ /* 0x000fe200078e001b */
[----:B------:R-:W-:Y:S06]  /*5730*/  BRA `(.L_x_3326) ;  /* 0x0000000000247947 */ /* 0x000fec0003800000 */
.L_x_3358:
[----:B------:R-:W-:Y:S02]  /*5740*/  HADD2.F32 R4, -RZ, R0.H0_H0 ;  /* 0x20000000ff047230 */ /* 0x000fe40000004100 */
[----:B------:R-:W-:-:S04]  /*5750*/  IMAD.MOV.U32 R19, RZ, RZ, R27 ;  /* 0x000000ffff137224 */ /* 0x000fc800078e001b */
[----:B------:R-:W0:Y:S02]  /*5760*/  F2I.U64.TRUNC R4, R4 ;  /* 0x0000000400047311 */ /* 0x000e24000020d800 */
[----:B0-----:R2:W-:Y:S01]  /*5770*/  STG.E.64 desc[UR36][R2.64], R4 ;  /* 0x0000000402007986 */ /* 0x0015e2000c101b24 */
[----:B------:R-:W-:Y:S05]  /*5780*/  BRA `(.L_x_3326) ;  /* 0x0000000000107947 */ /* 0x000fea0003800000 */
.L_x_3357:
[----:B------:R-:W-:Y:S02]  /*5790*/  HADD2.F32 R0, -RZ, R0.H0_H0 ;  /* 0x20000000ff007230 */ /* 0x000fe40000004100 */
[----:B------:R-:W-:Y:S02]  /*57a0*/  IMAD.MOV.U32 R19, RZ, RZ, R27 ;  /* 0x000000ffff137224 */ /* 0x000fe400078e001b */
[----:B------:R-:W0:Y:S02]  /*57b0*/  F2I.FTZ.U32.TRUNC.NTZ R5, R0 ;  /* 0x0000000000057305 */ /* 0x000e24000021f000 */
[----:B0-----:R0:W-:Y:S03]  /*57c0*/  STG.E desc[UR36][R2.64], R5 ;  /* 0x0000000502007986 */ /* 0x0011e6000c101924 */
.L_x_3326:
[----:B------:R-:W-:Y:S05]  /*57d0*/  BSYNC B6 ;  /* 0x0000000000067941 */ /* 0x000fea0003800000 */
.L_x_3325:
[----:B------:R-:W-:Y:S01]  /*57e0*/  ISETP.GE.AND P0, PT, R19, R16, PT ;  /* 0x000000101300720c */ /* 0x000fe20003f06270 */
[----:B------:R-:W-:-:S12]  /*57f0*/  BSSY B6, `(.L_x_3360) ;  /* 0x00001fc000067945 */ /* 0x000fd80003800000 */
        /* <DEDUP_REMOVED lines=23> */
.L_x_3365:
[----:B------:R-:W-:-:S06]  /*5970*/  HADD2.F32 R5, -RZ, R24.H0_H0 ;  /* 0x20000018ff057230 */ /* 0x000fcc0000004100 */
[----:B------:R-:W0:Y:S02]  /*5980*/  F2I.S64.TRUNC R4, R5 ;  /* 0x0000000500047311 */ /* 0x000e24000020d900 */
[----:B0-----:R0:W-:Y:S01]  /*5990*/  STG.E.U8 desc[UR36][R2.64], R4 ;  /* 0x0000000402007986 */ /* 0x0011e2000c101124 */
[----:B------:R-:W-:Y:S05]  /*59a0*/  BRA `(.L_x_3367) ;  /* 0x0000000c00847947 */ /* 0x000fea0003800000 */
.L_x_3364:
        /* <DEDUP_REMOVED lines=10> */
.L_x_3369:
[----:B------:R-:W-:-:S04]  /*5a50*/  HADD2.F32 R24, -RZ, R24.H0_H0 ;  /* 0x20000018ff187230 */ /* 0x000fc80000004100 */
[----:B------:R-:W0:Y:S02]  /*5a60*/  F2I.FTZ.TRUNC.NTZ R5, R24 ;  /* 0x0000001800057305 */ /* 0x000e24000021f100 */
[----:B0-----:R0:W-:Y:S01]  /*5a70*/  STG.E desc[UR36][R2.64], R5 ;  /* 0x0000000502007986 */ /* 0x0011e2000c101924 */
[----:B------:R-:W-:Y:S05]  /*5a80*/  BRA `(.L_x_3367) ;  /* 0x0000000c004c7947 */ /* 0x000fea0003800000 */
.L_x_3368:
[----:B------:R-:W-:-:S04]  /*5a90*/  HADD2.F32 R24, -RZ, R24.H0_H0 ;  /* 0x20000018ff187230 */ /* 0x000fc80000004100 */
[----:B------:R-:W0:Y:S02]  /*5aa0*/  F2I.FTZ.TRUNC.NTZ R5, R24 ;  /* 0x0000001800057305 */ /* 0x000e24000021f100 */
[----:B0-----:R0:W-:Y:S01]  /*5ab0*/  STG.E.U16 desc[UR36][R2.64], R5 ;  /* 0x0000000502007986 */ /* 0x0011e2000c101524 */
[----:B------:R-:W-:Y:S05]  /*5ac0*/  BRA `(.L_x_3367) ;  /* 0x0000000c003c7947 */ /* 0x000fea0003800000 */
.L_x_3363:
        /* <DEDUP_REMOVED lines=9> */
.L_x_3371:
[----:B------:R0:W-:Y:S01]  /*5b60*/  STG.E.U16 desc[UR36][R2.64], R24 ;  /* 0x0000001802007986 */ /* 0x0001e2000c101524 */
[----:B------:R-:W-:Y:S05]  /*5b70*/  BRA `(.L_x_3367) ;  /* 0x0000000c00107947 */ /* 0x000fea0003800000 */
.L_x_3370:
        /* <DEDUP_REMOVED lines=10> */
.L_x_3373:
[----:B------:R-:W-:-:S05]  /*5c20*/  HADD2.F32 R0, -RZ, R24.H0_H0 ;  /* 0x20000018ff007230 */ /* 0x000fca0000004100 */
[----:B------:R-:W-:-:S04]  /*5c30*/  F2FP.F16.F32.PACK_AB R0, RZ, R0 ;  /* 0x00000000ff00723e */ /* 0x000fc800000000ff */
[----:B------:R-:W-:-:S05]  /*5c40*/  PRMT R0, R0, 0x5410, RZ ;  /* 0x0000541000007816 */ /* 0x000fca00000000ff */
[----:B------:R0:W-:Y:S01]  /*5c50*/  STG.E desc[UR36][R2.64], R0 ;  /* 0x0000000002007986 */ /* 0x0001e2000c101924 */
[----:B------:R-:W-:Y:S05]  /*5c60*/  BRA `(.L_x_3367) ;  /* 0x0000000800d47947 */ /* 0x000fea0003800000 */
.L_x_3372:
[----:B------:R-:W-:-:S05]  /*5c70*/  HADD2.F32 R4, -RZ, R24.H0_H0 ;  /* 0x20000018ff047230 */ /* 0x000fca0000004100 */
[----:B------:R-:W-:-:S06]  /*5c80*/  FMUL.FTZ R4, R4, 1 ;  /* 0x3f80000004047820 */ /* 0x000fcc0000410000 */
[----:B------:R-:W0:Y:S02]  /*5c90*/  F2F.F64.F32 R4, R4 ;  /* 0x0000000400047310 */ /* 0x000e240000201800 */
[----:B0-----:R0:W-:Y:S01]  /*5ca0*/  STG.E.64 desc[UR36][R2.64], R4 ;  /* 0x0000000402007986 */ /* 0x0011e2000c101b24 */
[----:B------:R-:W-:Y:S05]  /*5cb0*/  BRA `(.L_x_3367) ;  /* 0x0000000800c07947 */ /* 0x000fea0003800000 */
.L_x_3362:
        /* <DEDUP_REMOVED lines=13> */
.L_x_3376:
[----:B------:R-:W-:Y:S01]  /*5d90*/  HADD2.F32 R24, -RZ, R24.H0_H0 ;  /* 0x20000018ff187230 */ /* 0x000fe20000004100 */
[----:B------:R-:W-:-:S04]  /*5da0*/  CS2R R6, SRZ ;  /* 0x0000000000067805 */ /* 0x000fc8000001ff00 */
[----:B------:R-:W-:-:S06]  /*5db0*/  FMUL.FTZ R4, R24, 1 ;  /* 0x3f80000018047820 */ /* 0x000fcc0000410000 */
[----:B------:R-:W0:Y:S02]  /*5dc0*/  F2F.F64.F32 R4, R4 ;  /* 0x0000000400047310 */ /* 0x000e240000201800 */
[----:B0-----:R0:W-:Y:S01]  /*5dd0*/  STG.E.128 desc[UR36][R2.64], R4 ;  /* 0x0000000402007986 */ /* 0x0011e2000c101d24 */
[----:B------:R-:W-:Y:S05]  /*5de0*/  BRA `(.L_x_3367) ;  /* 0x0000000800747947 */ /* 0x000fea0003800000 */
.L_x_3375:
        /* <DEDUP_REMOVED lines=21> */
.L_x_3380:
[----:B------:R-:W-:Y:S05]  /*5f40*/  BSYNC B0 ;  /* 0x0000000000007941 */ /* 0x000fea0003800000 */
.L_x_3379:
[----:B------:R-:W-:-:S05]  /*5f50*/  LOP3.LUT R5, R0, R5, RZ, 0xfc, !PT ;  /* 0x0000000500057212 */ /* 0x000fca00078efcff */
[----:B------:R0:W-:Y:S01]  /*5f60*/  STG.E.U8 desc[UR36][R2.64], R5 ;  /* 0x0000000502007986 */ /* 0x0001e2000c101124 */
[----:B------:R-:W-:Y:S05]  /*5f70*/  BRA `(.L_x_3367) ;  /* 0x0000000800107947 */ /* 0x000fea0003800000 */
.L_x_3378:
        /* <DEDUP_REMOVED lines=13> */
.L_x_3382:
[----:B------:R-:W-:Y:S01]  /*6050*/  IMAD.MOV.U32 R0, RZ, RZ, 0x7f ;  /* 0x0000007fff007424 */ /* 0x000fe200078e00ff */
[----:B------:R-:W-:-:S04]  /*6060*/  ISETP.GT.U32.AND P0, PT, R4, 0x7f800000, PT ;  /* 0x7f8000000400780c */ /* 0x000fc80003f04070 */
[----:B------:R-:W-:-:S09]  /*6070*/  SEL R0, R0, 0x7c, P0 ;  /* 0x0000007c00007807 */ /* 0x000fd20000000000 */
.L_x_3383:
[----:B------:R-:W-:Y:S05]  /*6080*/  BSYNC B0 ;  /* 0x0000000000007941 */ /* 0x000fea0003800000 */
.L_x_3381:
[----:B------:R-:W-:-:S04]  /*6090*/  LOP3.LUT R4, R5, 0x80000000, RZ, 0xc0, !PT ;  /* 0x8000000005047812 */ /* 0x000fc800078ec0ff */
[----:B------:R-:W-:-:S04]  /*60a0*/  SHF.R.U32.HI R5, RZ, 0x18, R4 ;  /* 0x00000018ff057819 */ /* 0x000fc80000011604 */
[----:B------:R-:W-:-:S05]  /*60b0*/  LOP3.LUT R5, R0, R5, RZ, 0xfc, !PT ;  /* 0x0000000500057212 */ /* 0x000fca00078efcff */
[----:B------:R0:W-:Y:S01]  /*60c0*/  STG.E.U8 desc[UR36][R2.64], R5 ;  /* 0x0000000502007986 */ /* 0x0001e2000c101124 */
[----:B------:R-:W-:Y:S05]  /*60d0*/  BRA `(.L_x_3367) ;  /* 0x0000000400b87947 */ /* 0x000fea0003800000 */
.L_x_3377:
[----:B------:R-:W-:-:S05]  /*60e0*/  HADD2.F32 R0, -RZ, R24.H0_H0 ;  /* 0x20000018ff007230 */ /* 0x000fca0000004100 */
[----:B------:R-:W-:-:S05]  /*60f0*/  F2FP.BF16.F32.PACK_AB R0, RZ, R0 ;  /* 0x00000000ff00723e */ /* 0x000fca00000010ff */
[----:B------:R0:W-:Y:S01]  /*6100*/  STG.E.U16 desc[UR36][R2.64], R0 ;  /* 0x0000000002007986 */ /* 0x0001e2000c101524 */
[----:B------:R-:W-:Y:S05]  /*6110*/  BRA `(.L_x_3367) ;  /* 0x0000000400a87947 */ /* 0x000fea0003800000 */
.L_x_3374:
        /* <DEDUP_REMOVED lines=12> */
.L_x_3386:
        /* <DEDUP_REMOVED lines=17> */
.L_x_3389:
[----:B------:R-:W-:-:S04]  /*62f0*/  LOP3.LUT R0, R7, 0x80000000, RZ, 0xc0, !PT ;  /* 0x8000000007007812 */ /* 0x000fc800078ec0ff */
[----:B------:R-:W-:-:S04]  /*6300*/  SHF.R.U32.HI R5, RZ, 0x18, R0 ;  /* 0x00000018ff057819 */ /* 0x000fc80000011600 */
[----:B------:R-:W-:-:S04]  /*6310*/  LOP3.LUT R4, R4, R5, RZ, 0xfc, !PT ;  /* 0x0000000504047212 */ /* 0x000fc800078efcff */
[----:B------:R-:W-:-:S07]  /*6320*/  PRMT R0, R4, 0x7610, R0 ;  /* 0x0000761004007816 */ /* 0x000fce0000000000 */
.L_x_3388:
[----:B------:R-:W-:Y:S05]  /*6330*/  BSYNC B0 ;  /* 0x0000000000007941 */ /* 0x000fea0003800000 */
.L_x_3387:
[----:B------:R3:W-:Y:S01]  /*6340*/  STG.E.U8 desc[UR36][R2.64], R0 ;  /* 0x0000000002007986 */ /* 0x0007e2000c101124 */
[----:B------:R-:W-:Y:S05]  /*6350*/  BRA `(.L_x_3367) ;  /* 0x0000000400187947 */ /* 0x000fea0003800000 */
.L_x_3385:
        /* <DEDUP_REMOVED lines=17> */
.L_x_3392:
[----:B------:R-:W-:-:S04]  /*6470*/  LOP3.LUT R0, R7, 0x80000000, RZ, 0xc0, !PT ;  /* 0x8000000007007812 */ /* 0x000fc800078ec0ff */
[----:B------:R-:W-:-:S04]  /*6480*/  SHF.R.U32.HI R5, RZ, 0x18, R0 ;  /* 0x00000018ff057819 */ /* 0x000fc80000011600 */
[----:B------:R-:W-:-:S04]  /*6490*/  LOP3.LUT R4, R4, R5, RZ, 0xfc, !PT ;  /* 0x0000000504047212 */ /* 0x000fc800078efcff */
[----:B------:R-:W-:-:S07]  /*64a0*/  PRMT R0, R4, 0x7610, R0 ;  /* 0x0000761004007816 */ /* 0x000fce0000000000 */
.L_x_3391:
[----:B------:R-:W-:Y:S05]  /*64b0*/  BSYNC B0 ;  /* 0x0000000000007941 */ /* 0x000fea0003800000 */
.L_x_3390:
[----:B------:R0:W-:Y:S01]  /*64c0*/  STG.E.U8 desc[UR36][R2.64], R0 ;  /* 0x0000000002007986 */ /* 0x0001e2000c101124 */
[----:B------:R-:W-:Y:S05]  /*64d0*/  BRA `(.L_x_3367) ;  /* 0x0000000000b87947 */ /* 0x000fea0003800000 */
.L_x_3384:
        /* <DEDUP_REMOVED lines=22> */
.L_x_3366:
        /* <DEDUP_REMOVED lines=16> */
.L_x_3395:
[----:B------:R-:W-:Y:S05]  /*6740*/  BRA `(.L_x_3367) ;  /* 0x00000000001c7947 */ /* 0x000fea0003800000 */
.L_x_3394:
[----:B------:R-:W-:-:S06]  /*6750*/  HADD2.F32 R4, -RZ, R24.H0_H0 ;  /* 0x20000018ff047230 */ /* 0x000fcc0000004100 */
[----:B------:R-:W0:Y:S02]  /*6760*/  F2I.U64.TRUNC R4, R4 ;  /* 0x0000000400047311 */ /* 0x000e24000020d800 */
[----:B0-----:R2:W-:Y:S01]  /*6770*/  STG.E.64 desc[UR36][R2.64], R4 ;  /* 0x0000000402007986 */ /* 0x0015e2000c101b24 */
[----:B------:R-:W-:Y:S05]  /*6780*/  BRA `(.L_x_3367) ;  /* 0x00000000000c7947 */ /* 0x000fea0003800000 */
.L_x_3393:
[----:B------:R-:W-:-:S04]  /*6790*/  HADD2.F32 R24, -RZ, R24.H0_H0 ;  /* 0x20000018ff187230 */ /* 0x000fc80000004100 */
[----:B------:R-:W0:Y:S02]  /*67a0*/  F2I.FTZ.U32.TRUNC.NTZ R5, R24 ;  /* 0x0000001800057305 */ /* 0x000e24000021f000 */
[----:B0-----:R0:W-:Y:S02]  /*67b0*/  STG.E desc[UR36][R2.64], R5 ;  /* 0x0000000502007986 */ /* 0x0011e4000c101924 */
.L_x_3367:
        /* <DEDUP_REMOVED lines=25> */
.L_x_3399:
[----:B------:R-:W-:-:S06]  /*6950*/  HADD2.F32 R5, -RZ, R23.H0_H0 ;  /* 0x20000017ff057230 */ /* 0x000fcc0000004100 */
[----:B------:R-:W0:Y:S02]  /*6960*/  F2I.S64.TRUNC R4, R5 ;  /* 0x0000000500047311 */ /* 0x000e24000020d900 */
[----:B0-----:R3:W-:Y:S01]  /*6970*/  STG.E.U8 desc[UR36][R2.64], R4 ;  /* 0x0000000402007986 */ /* 0x0017e2000c101124 */
[----:B------:R-:W-:Y:S05]  /*6980*/  BRA `(.L_x_3401) ;  /* 0x0000000c00847947 */ /* 0x000fea0003800000 */
.L_x_3398:
        /* <DEDUP_REMOVED lines=10> */
.L_x_3403:
[----:B------:R-:W-:-:S06]  /*6a30*/  HADD2.F32 R23, -RZ, R23.H0_H0 ;  /* 0x20000017ff177230 */ /* 0x000fcc0000004100 */
[----:B------:R-:W0:Y:S02]  /*6a40*/  F2I.FTZ.TRUNC.NTZ R23, R23 ;  /* 0x0000001700177305 */ /* 0x000e24000021f100 */
[----:B0-----:R2:W-:Y:S01]  /*6a50*/  STG.E desc[UR36][R2.64], R23 ;  /* 0x0000001702007986 */ /* 0x0015e2000c101924 */
[----:B------:R-:W-:Y:S05]  /*6a60*/  BRA `(.L_x_3401) ;  /* 0x0000000c004c7947 */ /* 0x000fea0003800000 */
.L_x_3402:
[----:B------:R-:W-:-:S06]  /*6a70*/  HADD2.F32 R23, -RZ, R23.H0_H0 ;  /* 0x20000017ff177230 */ /* 0x000fcc0000004100 */
[----:B------:R-:W0:Y:S02]  /*6a80*/  F2I.FTZ.TRUNC.NTZ R23, R23 ;  /* 0x0000001700177305 */ /* 0x000e24000021f100 */
[----:B0-----:R0:W-:Y:S01]  /*6a90*/  STG.E.U16 desc[UR36][R2.64], R23 ;  /* 0x0000001702007986 */ /* 0x0011e2000c101524 */
[----:B------:R-:W-:Y:S05]  /*6aa0*/  BRA `(.L_x_3401) ;  /* 0x0000000c003c7947 */ /* 0x000fea0003800000 */
.L_x_3397:
        /* <DEDUP_REMOVED lines=9> */
.L_x_3405:
[----:B------:R0:W-:Y:S01]  /*6b40*/  STG.E.U16 desc[UR36][R2.64], R23 ;  /* 0x0000001702007986 */ /* 0x0001e2000c101524 */
[----:B------:R-:W-:Y:S05]  /*6b50*/  BRA `(.L_x_3401) ;  /* 0x0000000c00107947 */ /* 0x000fea0003800000 */
.L_x_3404:
        /* <DEDUP_REMOVED lines=10> */
.L_x_3407:
[----:B------:R-:W-:-:S05]  /*6c00*/  HADD2.F32 R0, -RZ, R23.H0_H0 ;  /* 0x20000017ff007230 */ /* 0x000fca0000004100 */
[----:B------:R-:W-:-:S04]  /*6c10*/  F2FP.F16.F32.PACK_AB R0, RZ, R0 ;  /* 0x00000000ff00723e */ /* 0x000fc800000000ff */
[----:B------:R-:W-:-:S05]  /*6c20*/  PRMT R0, R0, 0x5410, RZ ;  /* 0x0000541000007816 */ /* 0x000fca00000000ff */
[----:B------:R0:W-:Y:S01]  /*6c30*/  STG.E desc[UR36][R2.64], R0 ;  /* 0x0000000002007986 */ /* 0x0001e2000c101924 */
[----:B------:R-:W-:Y:S05]  /*6c40*/  BRA `(.L_x_3401) ;  /* 0x0000000800d47947 */ /* 0x000fea0003800000 */
.L_x_3406:
[----:B------:R-:W-:-:S05]  /*6c50*/  HADD2.F32 R4, -RZ, R23.H0_H0 ;  /* 0x20000017ff047230 */ /* 0x000fca0000004100 */
[----:B------:R-:W-:-:S06]  /*6c60*/  FMUL.FTZ R4, R4, 1 ;  /* 0x3f80000004047820 */ /* 0x000fcc0000410000 */
[----:B------:R-:W0:Y:S02]  /*6c70*/  F2F.F64.F32 R4, R4 ;  /* 0x0000000400047310 */ /* 0x000e240000201800 */
[----:B0-----:R0:W-:Y:S01]  /*6c80*/  STG.E.64 desc[UR36][R2.64], R4 ;  /* 0x0000000402007986 */ /* 0x0011e2000c101b24 */
[----:B------:R-:W-:Y:S05]  /*6c90*/  BRA `(.L_x_3401) ;  /* 0x0000000800c07947 */ /* 0x000fea0003800000 */
.L_x_3396:
        /* <DEDUP_REMOVED lines=13> */
.L_x_3410:
[----:B------:R-:W-:Y:S01]  /*6d70*/  HADD2.F32 R23, -RZ, R23.H0_H0 ;  /* 0x20000017ff177230 */ /* 0x000fe20000004100 */
[----:B------:R-:W-:-:S04]  /*6d80*/  CS2R R6, SRZ ;  /* 0x0000000000067805 */ /* 0x000fc8000001ff00 */
[----:B------:R-:W-:-:S06]  /*6d90*/  FMUL.FTZ R4, R23, 1 ;  /* 0x3f80000017047820 */ /* 0x000fcc0000410000 */
[----:B------:R-:W0:Y:S02]  /*6da0*/  F2F.F64.F32 R4, R4 ;  /* 0x0000000400047310 */ /* 0x000e240000201800 */
[----:B0-----:R0:W-:Y:S01]  /*6db0*/  STG.E.128 desc[UR36][R2.64], R4 ;  /* 0x0000000402007986 */ /* 0x0011e2000c101d24 */
[----:B------:R-:W-:Y:S05]  /*6dc0*/  BRA `(.L_x_3401) ;  /* 0x0000000800747947 */ /* 0x000fea0003800000 */
.L_x_3409:
        /* <DEDUP_REMOVED lines=21> */
.L_x_3414:
[----:B------:R-:W-:Y:S05]  /*6f20*/  BSYNC B0 ;  /* 0x0000000000007941 */ /* 0x000fea0003800000 */
.L_x_3413:
[----:B------:R-:W-:-:S05]  /*6f30*/  LOP3.LUT R5, R0, R5, RZ, 0xfc, !PT ;  /* 0x0000000500057212 */ /* 0x000fca00078efcff */
[----:B------:R0:W-:Y:S01]  /*6f40*/  STG.E.U8 desc[UR36][R2.64], R5 ;  /* 0x0000000502007986 */ /* 0x0001e2000c101124 */
[----:B------:R-:W-:Y:S05]  /*6f50*/  BRA `(.L_x_3401) ;  /* 0x0000000800107947 */ /* 0x000fea0003800000 */
.L_x_3412:
        /* <DEDUP_REMOVED lines=13> */
.L_x_3416:
[----:B------:R-:W-:Y:S01]  /*7030*/  IMAD.MOV.U32 R0, RZ, RZ, 0x7f ;  /* 0x0000007fff007424 */ /* 0x000fe200078e00ff */
[----:B------:R-:W-:-:S04]  /*7040*/  ISETP.GT.U32.AND P0, PT, R4, 0x7f800000, PT ;  /* 0x7f8000000400780c */ /* 0x000fc80003f04070 */
[----:B------:R-:W-:-:S09]  /*7050*/  SEL R0, R0, 0x7c, P0 ;  /* 0x0000007c00007807 */ /* 0x000fd20000000000 */
.L_x_3417:
[----:B------:R-:W-:Y:S05]  /*7060*/  BSYNC B0 ;  /* 0x0000000000007941 */ /* 0x000fea0003800000 */
.L_x_3415:
[----:B------:R-:W-:-:S04]  /*7070*/  LOP3.LUT R4, R23, 0x80000000, RZ, 0xc0, !PT ;  /* 0x8000000017047812 */ /* 0x000fc800078ec0ff */
[----:B------:R-:W-:-:S04]  /*7080*/  SHF.R.U32.HI R5, RZ, 0x18, R4 ;  /* 0x00000018ff057819 */ /* 0x000fc80000011604 */
[----:B------:R-:W-:-:S05]  /*7090*/  LOP3.LUT R5, R0, R5, RZ, 0xfc, !PT ;  /* 0x0000000500057212 */ /* 0x000fca00078efcff */
[----:B------:R0:W-:Y:S01]  /*70a0*/  STG.E.U8 desc[UR36][R2.64], R5 ;  /* 0x0000000502007986 */ /* 0x0001e2000c101124 */
[----:B------:R-:W-:Y:S05]  /*70b0*/  BRA `(.L_x_3401) ;  /* 0x0000000400b87947 */ /* 0x000fea0003800000 */
.L_x_3411:
[----:B------:R-:W-:-:S05]  /*70c0*/  HADD2.F32 R0, -RZ, R23.H0_H0 ;  /* 0x20000017ff007230 */ /* 0x000fca0000004100 */
[----:B------:R-:W-:-:S05]  /*70d0*/  F2FP.BF16.F32.PACK_AB R0, RZ, R0 ;  /* 0x00000000ff00723e */ /* 0x000fca00000010ff */
[----:B------:R0:W-:Y:S01]  /*70e0*/  STG.E.U16 desc[UR36][R2.64], R0 ;  /* 0x0000000002007986 */ /* 0x0001e2000c101524 */
[----:B------:R-:W-:Y:S05]  /*70f0*/  BRA `(.L_x_3401) ;  /* 0x0000000400a87947 */ /* 0x000fea0003800000 */
.L_x_3408:
        /* <DEDUP_REMOVED lines=12> */
.L_x_3420:
        /* <DEDUP_REMOVED lines=17> */
.L_x_3423:
[----:B------:R-:W-:-:S04]  /*72d0*/  LOP3.LUT R0, R23, 0x80000000, RZ, 0xc0, !PT ;  /* 0x8000000017007812 */ /* 0x000fc800078ec0ff */
[----:B------:R-:W-:-:S04]  /*72e0*/  SHF.R.U32.HI R5, RZ, 0x18, R0 ;  /* 0x00000018ff057819 */ /* 0x000fc80000011600 */
[----:B------:R-:W-:-:S04]  /*72f0*/  LOP3.LUT R4, R4, R5, RZ, 0xfc, !PT ;  /* 0x0000000504047212 */ /* 0x000fc800078efcff */
[----:B------:R-:W-:-:S07]  /*7300*/  PRMT R0, R4, 0x7610, R0 ;  /* 0x0000761004007816 */ /* 0x000fce0000000000 */
.L_x_3422:
[----:B------:R-:W-:Y:S05]  /*7310*/  BSYNC B0 ;  /* 0x0000000000007941 */ /* 0x000fea0003800000 */
.L_x_3421:
[----:B------:R0:W-:Y:S01]  /*7320*/  STG.E.U8 desc[UR36][R2.64], R0 ;  /* 0x0000000002007986 */ /* 0x0001e2000c101124 */
[----:B------:R-:W-:Y:S05]  /*7330*/  BRA `(.L_x_3401) ;  /* 0x0000000400187947 */ /* 0x000fea0003800000 */
.L_x_3419:
        /* <DEDUP_REMOVED lines=17> */
.L_x_3426:
[----:B------:R-:W-:-:S04]  /*7450*/  LOP3.LUT R0, R23, 0x80000000, RZ, 0xc0, !PT ;  /* 0x8000000017007812 */ /* 0x000fc800078ec0ff */
[----:B------:R-:W-:-:S04]  /*7460*/  SHF.R.U32.HI R5, RZ, 0x18, R0 ;  /* 0x00000018ff057819 */ /* 0x000fc80000011600 */
[----:B------:R-:W-:-:S04]  /*7470*/  LOP3.LUT R4, R4, R5, RZ, 0xfc, !PT ;  /* 0x0000000504047212 */ /* 0x000fc800078efcff */
[----:B------:R-:W-:-:S07]  /*7480*/  PRMT R0, R4, 0x7610, R0 ;  /* 0x0000761004007816 */ /* 0x000fce0000000000 */
.L_x_3425:
[----:B------:R-:W-:Y:S05]  /*7490*/  BSYNC B0 ;  /* 0x0000000000007941 */ /* 0x000fea0003800000 */
.L_x_3424:
[----:B------:R0:W-:Y:S01]  /*74a0*/  STG.E.U8 desc[UR36][R2.64], R0 ;  /* 0x0000000002007986 */ /* 0x0001e2000c101124 */
[----:B------:R-:W-:Y:S05]  /*74b0*/  BRA `(.L_x_3401) ;  /* 0x0000000000b87947 */ /* 0x000fea0003800000 */
.L_x_3418:
        /* <DEDUP_REMOVED lines=22> */
.L_x_3400:
        /* <DEDUP_REMOVED lines=16> */
.L_x_3429:
[----:B------:R-:W-:Y:S05]  /*7720*/  BRA `(.L_x_3401) ;  /* 0x00000000001c7947 */ /* 0x000fea0003800000 */
.L_x_3428:
[----:B------:R-:W-:-:S06]  /*7730*/  HADD2.F32 R4, -RZ, R23.H0_H0 ;  /* 0x20000017ff047230 */ /* 0x000fcc0000004100 */
[----:B------:R-:W0:Y:S02]  /*7740*/  F2I.U64.TRUNC R4, R4 ;  /* 0x0000000400047311 */ /* 0x000e24000020d800 */
[----:B0-----:R0:W-:Y:S01]  /*7750*/  STG.E.64 desc[UR36][R2.64], R4 ;  /* 0x0000000402007986 */ /* 0x0011e2000c101b24 */
[----:B------:R-:W-:Y:S05]  /*7760*/  BRA `(.L_x_3401) ;  /* 0x00000000000c7947 */ /* 0x000fea0003800000 */
.L_x_3427:
[----:B------:R-:W-:-:S06]  /*7770*/  HADD2.F32 R23, -RZ, R23.H0_H0 ;  /* 0x20000017ff177230 */ /* 0x000fcc0000004100 */
[----:B------:R-:W0:Y:S02]  /*7780*/  F2I.FTZ.U32.TRUNC.NTZ R23, R23 ;  /* 0x0000001700177305 */ /* 0x000e24000021f000 */
[----:B0-----:R0:W-:Y:S02]  /*7790*/  STG.E desc[UR36][R2.64], R23 ;  /* 0x0000001702007986 */ /* 0x0011e4000c101924 */
.L_x_3401:
[----:B------:R-:W-:-:S07]  /*77a0*/  VIADD R19, R19, 0x80 ;  /* 0x0000008013137836 */ /* 0x000fce0000000000 */
.L_x_3361:
[----:B------:R-:W-:Y:S05]  /*77b0*/  BSYNC B6 ;  /* 0x0000000000067941 */ /* 0x000fea0003800000 */
.L_x_3360:
        /* <DEDUP_REMOVED lines=23> */
.L_x_3433:
[----:B------:R-:W-:-:S06]  /*7930*/  HADD2.F32 R5, -RZ, R22.H0_H0 ;  /* 0x20000016ff057230 */ /* 0x000fcc0000004100 */
[----:B------:R-:W0:Y:S02]  /*7940*/  F2I.S64.TRUNC R4, R5 ;  /* 0x0000000500047311 */ /* 0x000e24000020d900 */
[----:B0-----:R-:W-:Y:S01]  /*7950*/  STG.E.U8 desc[UR36][R2.64], R4 ;  /* 0x0000000402007986 */ /* 0x001fe2000c101124 */
[----:B------:R-:W-:Y:S05]  /*7960*/  EXIT ;  /* 0x000000000000794d */ /* 0x000fea0003800000 */
.L_x_3432:
        /* <DEDUP_REMOVED lines=10> */
.L_x_3436:
[----:B------:R-:W-:-:S04]  /*7a10*/  HADD2.F32 R22, -RZ, R22.H0_H0 ;  /* 0x20000016ff167230 */ /* 0x000fc80000004100 */
[----:B------:R-:W0:Y:S02]  /*7a20*/  F2I.FTZ.TRUNC.NTZ R5, R22 ;  /* 0x0000001600057305 */ /* 0x000e24000021f100 */
[----:B0-----:R-:W-:Y:S01]  /*7a30*/  STG.E desc[UR36][R2.64], R5 ;  /* 0x0000000502007986 */ /* 0x001fe2000c101924 */
[----:B------:R-:W-:Y:S05]  /*7a40*/  EXIT ;  /* 0x000000000000794d */ /* 0x000fea0003800000 */
.L_x_3435:
[----:B------:R-:W-:-:S04]  /*7a50*/  HADD2.F32 R22, -RZ, R22.H0_H0 ;  /* 0x20000016ff167230 */ /* 0x000fc80000004100 */
[----:B------:R-:W0:Y:S02]  /*7a60*/  F2I.FTZ.TRUNC.NTZ R5, R22 ;  /* 0x0000001600057305 */ /* 0x000e24000021f100 */
[----:B0-----:R-:W-:Y:S01]  /*7a70*/  STG.E.U16 desc[UR36][R2.64], R5 ;  /* 0x0000000502007986 */ /* 0x001fe2000c101524 */
[----:B------:R-:W-:Y:S05]  /*7a80*/  EXIT ;  /* 0x000000000000794d */ /* 0x000fea0003800000 */
.L_x_3431:
        /* <DEDUP_REMOVED lines=9> */
.L_x_3438:
[----:B------:R-:W-:Y:S01]  /*7b20*/  STG.E.U16 desc[UR36][R2.64], R22 ;  /* 0x0000001602007986 */ /* 0x000fe2000c101524 */
[----:B------:R-:W-:Y:S05]  /*7b30*/  EXIT ;  /* 0x000000000000794d */ /* 0x000fea0003800000 */
.L_x_3437:
        /* <DEDUP_REMOVED lines=10> */
.L_x_3440:
[----:B------:R-:W-:-:S05]  /*7be0*/  HADD2.F32 R0, -RZ, R22.H0_H0 ;  /* 0x20000016ff007230 */ /* 0x000fca0000004100 */
[----:B------:R-:W-:-:S04]  /*7bf0*/  F2FP.F16.F32.PACK_AB R0, RZ, R0 ;  /* 0x00000000ff00723e */ /* 0x000fc800000000ff */
[----:B------:R-:W-:-:S05]  /*7c00*/  PRMT R0, R0, 0x5410, RZ ;  /* 0x0000541000007816 */ /* 0x000fca00000000ff */
[----:B------:R-:W-:Y:S01]  /*7c10*/  STG.E desc[UR36][R2.64], R0 ;  /* 0x0000000002007986 */ /* 0x000fe2000c101924 */
[----:B------:R-:W-:Y:S05]  /*7c20*/  EXIT ;  /* 0x000000000000794d */ /* 0x000fea0003800000 */
.L_x_3439:
[----:B------:R-:W-:-:S05]  /*7c30*/  HADD2.F32 R4, -RZ, R22.H0_H0 ;  /* 0x20000016ff047230 */ /* 0x000fca0000004100 */
[----:B------:R-:W-:-:S06]  /*7c40*/  FMUL.FTZ R4, R4, 1 ;  /* 0x3f80000004047820 */ /* 0x000fcc0000410000 */
[----:B------:R-:W0:Y:S02]  /*7c50*/  F2F.F64.F32 R4, R4 ;  /* 0x0000000400047310 */ /* 0x000e240000201800 */
[----:B0-----:R-:W-:Y:S01]  /*7c60*/  STG.E.64 desc[UR36][R2.64], R4 ;  /* 0x0000000402007986 */ /* 0x001fe2000c101b24 */
[----:B------:R-:W-:Y:S05]  /*7c70*/  EXIT ;  /* 0x000000000000794d */ /* 0x000fea0003800000 */
.L_x_3430:
        /* <DEDUP_REMOVED lines=13> */
.L_x_3443:
[----:B------:R-:W-:Y:S01]  /*7d50*/  HADD2.F32 R22, -RZ, R22.H0_H0 ;  /* 0x20000016ff167230 */ /* 0x000fe20000004100 */
[----:B------:R-:W-:-:S04]  /*7d60*/  CS2R R6, SRZ ;  /* 0x0000000000067805 */ /* 0x000fc8000001ff00 */
[----:B------:R-:W-:-:S06]  /*7d70*/  FMUL.FTZ R4, R22, 1 ;  /* 0x3f80000016047820 */ /* 0x000fcc0000410000 */
[----:B------:R-:W0:Y:S02]  /*7d80*/  F2F.F64.F32 R4, R4 ;  /* 0x0000000400047310 */ /* 0x000e240000201800 */
[----:B0-----:R-:W-:Y:S01]  /*7d90*/  STG.E.128 desc[UR36][R2.64], R4 ;  /* 0x0000000402007986 */ /* 0x001fe2000c101d24 */
[----:B------:R-:W-:Y:S05]  /*7da0*/  EXIT ;  /* 0x000000000000794d */ /* 0x000fea0003800000 */
.L_x_3442:
        /* <DEDUP_REMOVED lines=21> */
.L_x_3447:
[----:B------:R-:W-:Y:S05]  /*7f00*/  BSYNC B0 ;  /* 0x0000000000007941 */ /* 0x000fea0003800000 */
.L_x_3446:
[----:B------:R-:W-:-:S05]  /*7f10*/  LOP3.LUT R5, R0, R5, RZ, 0xfc, !PT ;  /* 0x0000000500057212 */ /* 0x000fca00078efcff */
[----:B------:R-:W-:Y:S01]  /*7f20*/  STG.E.U8 desc[UR36][R2.64], R5 ;  /* 0x0000000502007986 */ /* 0x000fe2000c101124 */
[----:B------:R-:W-:Y:S05]  /*7f30*/  EXIT ;  /* 0x000000000000794d */ /* 0x000fea0003800000 */
.L_x_3445:
        /* <DEDUP_REMOVED lines=13> */
.L_x_3449:
[----:B------:R-:W-:Y:S01]  /*8010*/  IMAD.MOV.U32 R0, RZ, RZ, 0x7f ;  /* 0x0000007fff007424 */ /* 0x000fe200078e00ff */
[----:B------:R-:W-:-:S04]  /*8020*/  ISETP.GT.U32.AND P0, PT, R4, 0x7f800000, PT ;  /* 0x7f8000000400780c */ /* 0x000fc80003f04070 */
[----:B------:R-:W-:-:S09]  /*8030*/  SEL R0, R0, 0x7c, P0 ;  /* 0x0000007c00007807 */ /* 0x000fd20000000000 */
.L_x_3450:
[----:B------:R-:W-:Y:S05]  /*8040*/  BSYNC B0 ;  /* 0x0000000000007941 */ /* 0x000fea0003800000 */
.L_x_3448:
[----:B------:R-:W-:-:S04]  /*8050*/  LOP3.LUT R4, R5, 0x80000000, RZ, 0xc0, !PT ;  /* 0x8000000005047812 */ /* 0x000fc800078ec0ff */
[----:B------:R-:W-:-:S04]  /*8060*/  SHF.R.U32.HI R5, RZ, 0x18, R4 ;  /* 0x00000018ff057819 */ /* 0x000fc80000011604 */
[----:B------:R-:W-:-:S05]  /*8070*/  LOP3.LUT R5, R0, R5, RZ, 0xfc, !PT ;  /* 0x0000000500057212 */ /* 0x000fca00078efcff */
[----:B------:R-:W-:Y:S01]  /*8080*/  STG.E.U8 desc[UR36][R2.64], R5 ;  /* 0x0000000502007986 */ /* 0x000fe2000c101124 */
[----:B------:R-:W-:Y:S05]  /*8090*/  EXIT ;  /* 0x000000000000794d */ /* 0x000fea0003800000 */
.L_x_3444:
[----:B------:R-:W-:-:S05]  /*80a0*/  HADD2.F32 R0, -RZ, R22.H0_H0 ;  /* 0x20000016ff007230 */ /* 0x000fca0000004100 */
[----:B------:R-:W-:-:S05]  /*80b0*/  F2FP.BF16.F32.PACK_AB R0, RZ, R0 ;  /* 0x00000000ff00723e */ /* 0x000fca00000010ff */
[----:B------:R-:W-:Y:S01]  /*80c0*/  STG.E.U16 desc[UR36][R2.64], R0 ;  /* 0x0000000002007986 */ /* 0x000fe2000c101524 */
[----:B------:R-:W-:Y:S05]  /*80d0*/  EXIT ;  /* 0x000000000000794d */ /* 0x000fea0003800000 */
.L_x_3441:
        /* <DEDUP_REMOVED lines=12> */
.L_x_3453:
        /* <DEDUP_REMOVED lines=17> */
.L_x_3456:
[----:B------:R-:W-:-:S04]  /*82b0*/  LOP3.LUT R0, R7, 0x80000000, RZ, 0xc0, !PT ;  /* 0x8000000007007812 */ /* 0x000fc800078ec0ff */
[----:B------:R-:W-:-:S04]  /*82c0*/  SHF.R.U32.HI R5, RZ, 0x18, R0 ;  /* 0x00000018ff057819 */ /* 0x000fc80000011600 */
[----:B------:R-:W-:-:S04]  /*82d0*/  LOP3.LUT R4, R4, R5, RZ, 0xfc, !PT ;  /* 0x0000000504047212 */ /* 0x000fc800078efcff */
[----:B------:R-:W-:-:S07]  /*82e0*/  PRMT R0, R4, 0x7610, R0 ;  /* 0x0000761004007816 */ /* 0x000fce0000000000 */
.L_x_3455:
[----:B------:R-:W-:Y:S05]  /*82f0*/  BSYNC B0 ;  /* 0x0000000000007941 */ /* 0x000fea0003800000 */
.L_x_3454:
[----:B------:R-:W-:Y:S01]  /*8300*/  STG.E.U8 desc[UR36][R2.64], R0 ;  /* 0x0000000002007986 */ /* 0x000fe2000c101124 */
[----:B------:R-:W-:Y:S05]  /*8310*/  EXIT ;  /* 0x000000000000794d */ /* 0x000fea0003800000 */
.L_x_3452:
        /* <DEDUP_REMOVED lines=17> */
.L_x_3459:
[----:B------:R-:W-:-:S04]  /*8430*/  LOP3.LUT R0, R7, 0x80000000, RZ, 0xc0, !PT ;  /* 0x8000000007007812 */ /* 0x000fc800078ec0ff */
[----:B------:R-:W-:-:S04]  /*8440*/  SHF.R.U32.HI R5, RZ, 0x18, R0 ;  /* 0x00000018ff057819 */ /* 0x000fc80000011600 */
[----:B------:R-:W-:-:S04]  /*8450*/  LOP3.LUT R4, R4, R5, RZ, 0xfc, !PT ;  /* 0x0000000504047212 */ /* 0x000fc800078efcff */
[----:B------:R-:W-:-:S07]  /*8460*/  PRMT R0, R4, 0x7610, R0 ;  /* 0x0000761004007816 */ /* 0x000fce0000000000 */
.L_x_3458:
[----:B------:R-:W-:Y:S05]  /*8470*/  BSYNC B0 ;  /* 0x0000000000007941 */ /* 0x000fea0003800000 */
.L_x_3457:
[----:B------:R-:W-:Y:S01]  /*8480*/  STG.E.U8 desc[UR36][R2.64], R0 ;  /* 0x0000000002007986 */ /* 0x000fe2000c101124 */
[----:B------:R-:W-:Y:S05]  /*8490*/  EXIT ;  /* 0x000000000000794d */ /* 0x000fea0003800000 */
.L_x_3451:
        /* <DEDUP_REMOVED lines=22> */
.L_x_3434:
        /* <DEDUP_REMOVED lines=16> */
.L_x_3462:
[----:B------:R-:W-:Y:S05]  /*8700*/  EXIT ;  /* 0x000000000000794d */ /* 0x000fea0003800000 */
.L_x_3461:
[----:B------:R-:W-:-:S06]  /*8710*/  HADD2.F32 R4, -RZ, R22.H0_H0 ;  /* 0x20000016ff047230 */ /* 0x000fcc0000004100 */
[----:B------:R-:W0:Y:S02]  /*8720*/  F2I.U64.TRUNC R4, R4 ;  /* 0x0000000400047311 */ /* 0x000e24000020d800 */
[----:B0-----:R-:W-:Y:S01]  /*8730*/  STG.E.64 desc[UR36][R2.64], R4 ;  /* 0x0000000402007986 */ /* 0x001fe2000c101b24 */
[----:B------:R-:W-:Y:S05]  /*8740*/  EXIT ;  /* 0x000000000000794d */ /* 0x000fea0003800000 */
.L_x_3460:
[----:B------:R-:W-:-:S04]  /*8750*/  HADD2.F32 R22, -RZ, R22.H0_H0 ;  /* 0x20000016ff167230 */ /* 0x000fc80000004100 */
[----:B------:R-:W0:Y:S02]  /*8760*/  F2I.FTZ.U32.TRUNC.NTZ R5, R22 ;  /* 0x0000001600057305 */ /* 0x000e24000021f000 */
[----:B0-----:R-:W-:Y:S01]  /*8770*/  STG.E desc[UR36][R2.64], R5 ;  /* 0x0000000502007986 */ /* 0x001fe2000c101924 */
[----:B------:R-:W-:Y:S05]  /*8780*/  EXIT ;  /* 0x000000000000794d */ /* 0x000fea0003800000 */
.L_x_3463:
        /* <DEDUP_REMOVED lines=15> */
.L_x_19347:


//--------------------- .text._ZN2at6native18elementwise_kernelILi128ELi4EZNS0_22gpu_kernel_impl_nocastINS0_13BUnaryFunctorIN3c104HalfES5_S5_NS0_15binary_internal10DivFunctorIS5_EEEEEEvRNS_18TensorIteratorBaseERKT_EUliE_EEviT1_ --------------------------
	.section	.text._ZN2at6native18elementwise_kernelILi128ELi4EZNS0_22gpu_kernel_impl_nocastINS0_13BUnaryFunctorIN3c104HalfES5_S5_NS0_15binary_internal10DivFunctorIS5_EEEEEEvRNS_18TensorIteratorBaseERKT_EUliE_EEviT1_,"ax",@progbits
	.align	128
        .global         _ZN2at6native18elementwise_kernelILi128ELi4EZNS0_22gpu_kernel_impl_nocastINS0_13BUnaryFunctorIN3c104HalfES5_S5_NS0_15binary_internal10DivFunctorIS5_EEEEEEvRNS_18TensorIteratorBaseERKT_EUliE_EEviT1_
        .type           _ZN2at6native18elementwise_kernelILi128ELi4EZNS0_22gpu_kernel_impl_nocastINS0_13BUnaryFunctorIN3c104HalfES5_S5_NS0_15binary_internal10DivFunctorIS5_EEEEEEvRNS_18TensorIteratorBaseERKT_EUliE_EEviT1_,@function
        .size           _ZN2at6native18elementwise_kernelILi128ELi4EZNS0_22gpu_kernel_impl_nocastINS0_13BUnaryFunctorIN3c104HalfES5_S5_NS0_15binary_internal10DivFunctorIS5_EEEEEEvRNS_18TensorIteratorBaseERKT_EUliE_EEviT1_,(.L_x_19348 - _ZN2at6native18elementwise_kernelILi128ELi4EZNS0_22gpu_kernel_impl_nocastINS0_13BUnaryFunctorIN3c104HalfES5_S5_NS0_15binary_internal10DivFunctorIS5_EEEEEEvRNS_18TensorIteratorBaseERKT_EUliE_EEviT1_)
        .other          _ZN2at6native18elementwise_kernelILi128ELi4EZNS0_22gpu_kernel_impl_nocastINS0_13BUnaryFunctorIN3c104HalfES5_S5_NS0_15binary_internal10DivFunctorIS5_EEEEEEvRNS_18TensorIteratorBaseERKT_EUliE_EEviT1_,@"STO_CUDA_ENTRY STV_DEFAULT"
_ZN2at6native18elementwise_kernelILi128ELi4EZNS0_22gpu_kernel_impl_nocastINS0_13BUnaryFunctorIN3c104HalfES5_S5_NS0_15binary_internal10DivFunctorIS5_EEEEEEvRNS_18TensorIteratorBaseERKT_EUliE_EEviT1_:
.text._ZN2at6native18elementwise_kernelILi128ELi4EZNS0_22gpu_kernel_impl_nocastINS0_13BUnaryFunctorIN3c104HalfES5_S5_NS0_15binary_internal10DivFunctorIS5_EEEEEEvRNS_18TensorIteratorBaseERKT_EUliE_EEviT1_:
        /* <DEDUP_REMOVED lines=297> */
[----:B------:R-:W-:-:S03]  /*1290*/  @P0 IMAD.MOV.U32 R8, RZ, RZ, RZ ;  /* 0x000000ffff080224 */ /* 0x000fc600078e00ff */
[C---:B------:R-:W-:Y:S01]  /*12a0*/  IADD3 R11, -R9.reuse, RZ, RZ ;  /* 0x000000ff090b7210 */ /* 0x040fe20007ffe1ff */
[----:B------:R-:W1:Y:S08]  /*12b0*/  @P0 LDC R15, c[0x0][0x33c] ;  /* 0x0000cf00ff0f0b82 */ /* 0x000e700000000800 */
[----:B------:R-:W2:Y:S01]  /*12c0*/  @P0 LDC.64 R6, c[0x0][0x408] ;  /* 0x00010200ff060b82 */ /* 0x000ea20000000a00 */
[----:B0-----:R-:W-:-:S05]  /*12d0*/  @P0 IMAD.HI.U32 R4, R9, R12, R8 ;  /* 0x0000000c09040227 */ /* 0x001fca00078e0008 */
[----:B------:R-:W-:Y:S01]  /*12e0*/  @P0 SHF.R.U32.HI R8, RZ, R13, R4 ;  /* 0x0000000dff080219 */ /* 0x000fe20000011604 */
[----:B------:R-:W-:Y:S01]  /*12f0*/  IMAD R4, R11, UR8, R5 ;  /* 0x000000080b047c24 */ /* 0x000fe2000f8e0205 */
[----:B------:R-:W-:Y:S02]  /*1300*/  ULDC.64 UR8, c[0x0][0x400] ;  /* 0x0001000000087ab9 */ /* 0x000fe40000000a00 */
[----:B------:R-:W-:Y:S01]  /*1310*/  @P0 IADD3 R8, -R8, RZ, RZ ;  /* 0x000000ff08080210 */ /* 0x000fe20007ffe1ff */
[C---:B------:R-:W-:Y:S02]  /*1320*/  IMAD R3, R4.reuse, UR8, R3 ;  /* 0x0000000804037c24 */ /* 0x040fe4000f8e0203 */
[----:B------:R-:W-:Y:S02]  /*1330*/  IMAD R2, R4, UR9, R2 ;  /* 0x0000000904027c24 */ /* 0x000fe4000f8e0202 */
[----:B-1----:R-:W-:-:S04]  /*1340*/  @P0 IMAD R8, R8, R15, R9 ;  /* 0x0000000f08080224 */ /* 0x002fc800078e0209 */
[C---:B--2---:R-:W-:Y:S02]  /*1350*/  @P0 IMAD R3, R8.reuse, R6, R3 ;  /* 0x0000000608030224 */ /* 0x044fe400078e0203 */
[----:B------:R-:W-:-:S07]  /*1360*/  @P0 IMAD R2, R8, R7, R2 ;  /* 0x0000000708020224 */ /* 0x000fce00078e0202 */
.L_x_3466:
[----:B------:R-:W-:Y:S02]  /*1370*/  ULDC.64 UR8, c[0x0][0x418] ;  /* 0x0001060000087ab9 */ /* 0x000fe40000000a00 */
[----:B------:R-:W-:-:S04]  /*1380*/  IADD3 R4, P0, R2, UR8, RZ ;  /* 0x0000000802047c10 */ /* 0x000fc8000ff1e0ff */
[----:B------:R-:W-:Y:S01]  /*1390*/  IADD3.X R5, RZ, UR9, RZ, P0, !PT ;  /* 0x00000009ff057c10 */ /* 0x000fe200087fe4ff */
[----:B------:R-:W0:Y:S01]  /*13a0*/  LDC.U16 R6, c[0x0][0x422] ;  /* 0x00010880ff067b82 */ /* 0x000e220000000400 */
[----:B------:R-:W-:-:S03]  /*13b0*/  ULDC.64 UR8, c[0x0][0x410] ;  /* 0x0001040000087ab9 */ /* 0x000fc60000000a00 */
[----:B------:R-:W2:Y:S01]  /*13c0*/  LDG.E.U16 R4, desc[UR4][R4.64] ;  /* 0x0000000404047981 */ /* 0x000ea2000c1e1500 */
[----:B------:R-:W-:Y:S01]  /*13d0*/  IADD3 R0, R0, 0x80, RZ ;  /* 0x0000008000007810 */ /* 0x000fe20007ffe0ff */
[----:B0-----:R-:W-:-:S04]  /*13e0*/  HADD2.F32 R6, -RZ, R6.H0_H0 ;  /* 0x20000006ff067230 */ /* 0x001fc80000004100 */
[----:B------:R-:W0:Y:S01]  /*13f0*/  MUFU.RCP R7, R6 ;  /* 0x0000000600077308 */ /* 0x000e220000001000 */
[----:B--2---:R-:W-:-:S05]  /*1400*/  HADD2.F32 R2, -RZ, R4.H0_H0 ;  /* 0x20000004ff027230 */ /* 0x004fca0000004100 */
[----:B0-----:R-:W-:Y:S01]  /*1410*/  FMUL.FTZ R7, R2, R7 ;  /* 0x0000000702077220 */ /* 0x001fe20000410000 */
[----:B------:R-:W-:-:S04]  /*1420*/  IADD3 R2, P0, R3, UR8, RZ ;  /* 0x0000000803027c10 */ /* 0x000fc8000ff1e0ff */
[----:B------:R-:W-:Y:S02]  /*1430*/  F2FP.F16.F32.PACK_AB R7, RZ, R7 ;  /* 0x00000007ff07723e */ /* 0x000fe400000000ff */
[----:B------:R-:W-:-:S05]  /*1440*/  IADD3.X R3, RZ, UR9, RZ, P0, !PT ;  /* 0x00000009ff037c10 */ /* 0x000fca00087fe4ff */
[----:B------:R0:W-:Y:S02]  /*1450*/  STG.E.U16 desc[UR4][R2.64], R7 ;  /* 0x0000000702007986 */ /* 0x0001e4000c101504 */
.L_x_3465:
[----:B------:R-:W-:Y:S05]  /*1460*/  BSYNC B0 ;  /* 0x0000000000007941 */ /* 0x000fea0003800000 */
.L_x_3464:
        /* <DEDUP_REMOVED lines=291> */
[----:B------:R-:W-:Y:S02]  /*26a0*/  @P0 MOV R8, RZ ;  /* 0x000000ff00080202 */ /* 0x000fe40000000f00 */
[----:B------:R-:W-:-:S05]  /*26b0*/  IADD3 R11, -R9, RZ, RZ ;  /* 0x000000ff090b7210 */ /* 0x000fca0007ffe1ff */
        /* <DEDUP_REMOVED lines=12> */
.L_x_3469:
[----:B------:R-:W-:Y:S02]  /*2780*/  ULDC.64 UR8, c[0x0][0x418] ;  /* 0x0001060000087ab9 */ /* 0x000fe40000000a00 */
[----:B------:R-:W-:-:S04]  /*2790*/  IADD3 R4, P0, R2, UR8, RZ ;  /* 0x0000000802047c10 */ /* 0x000fc8000ff1e0ff */
[----:B------:R-:W-:Y:S01]  /*27a0*/  IADD3.X R5, RZ, UR9, RZ, P0, !PT ;  /* 0x00000009ff057c10 */ /* 0x000fe200087fe4ff */
[----:B------:R-:W0:Y:S01]  /*27b0*/  LDC.U16 R2, c[0x0][0x422] ;  /* 0x00010880ff027b82 */ /* 0x000e220000000400 */
[----:B------:R-:W-:-:S03]  /*27c0*/  ULDC.64 UR8, c[0x0][0x410] ;  /* 0x0001040000087ab9 */ /* 0x000fc60000000a00 */
[----:B------:R-:W2:Y:S01]  /*27d0*/  LDG.E.U16 R4, desc[UR4][R4.64] ;  /* 0x0000000404047981 */ /* 0x000ea2000c1e1500 */
[----:B------:R-:W-:Y:S01]  /*27e0*/  IADD3 R0, R0, 0x80, RZ ;  /* 0x0000008000007810 */ /* 0x000fe20007ffe0ff */
[----:B0-----:R-:W-:-:S06]  /*27f0*/  HADD2.F32 R7, -RZ, R2.H0_H0 ;  /* 0x20000002ff077230 */ /* 0x001fcc0000004100 */
[----:B------:R-:W0:Y:S01]  /*2800*/  MUFU.RCP R7, R7 ;  /* 0x0000000700077308 */ /* 0x000e220000001000 */
[----:B--2---:R-:W-:-:S05]  /*2810*/  HADD2.F32 R2, -RZ, R4.H0_H0 ;  /* 0x20000004ff027230 */ /* 0x004fca0000004100 */
[----:B0-----:R-:W-:Y:S01]  /*2820*/  FMUL.FTZ R6, R2, R7 ;  /* 0x0000000702067220 */ /* 0x001fe20000410000 */
[----:B------:R-:W-:-:S04]  /*2830*/  IADD3 R2, P0, R3, UR8, RZ ;  /* 0x0000000803027c10 */ /* 0x000fc8000ff1e0ff */
[----:B------:R-:W-:Y:S02]  /*2840*/  F2FP.F16.F32.PACK_AB R6, RZ, R6 ;  /* 0x00000006ff06723e */ /* 0x000fe400000000ff */
        /* <DEDUP_REMOVED lines=35> */
[----:B------:R-:W-:Y:S01]  /*2a80*/  ISETP.NE.AND P0, PT, R8, 0x3, PT ;  /* 0x000000030800780c */ /* 0x000fe20003f05270 */
[----:B------:R-:W-:Y:S01]  /*2a90*/  ULDC UR7, c[0x0][0x234] ;  /* 0x00008d0000077ab9 */ /* 0x000fe20000000800 */
        /* <DEDUP_REMOVED lines=269> */
.L_x_3470:
        /* <DEDUP_REMOVED lines=13> */
[----:B------:R-:W-:-:S05]  /*3c40*/  IADD3.X R3, RZ, UR9, RZ, P0, !PT ;  /* 0x00000009ff037c10 */ /* 0x000fca00087fe4ff */
[----:B------:R2:W-:Y:S02]  /*3c50*/  STG.E.U16 desc[UR4][R2.64], R6 ;  /* 0x0000000602007986 */ /* 0x0005e4000c101504 */
.L_x_3468:
[----:B------:R-:W-:Y:S05]  /*3c60*/  BSYNC B0 ;  /* 0x0000000000007941 */ /* 0x000fea0003800000 */
.L_x_3467:
        /* <DEDUP_REMOVED lines=9> */
[----:B------:R-:W-:-:S07]  /*3d00*/  ISETP.NE.AND P0, PT, R8, 0x1, PT ;  /* 0x000000010800780c */ /* 0x000fce0003f05270 */
        /* <DEDUP_REMOVED lines=282> */
[----:B------:R-:W-:Y:S01]  /*4eb0*/  IADD3 R4, -R7, RZ, RZ ;  /* 0x000000ff07047210 */ /* 0x000fe20007ffe1ff */
[----:B------:R-:W1:Y:S04]  /*4ec0*/  @P0 LDC R11, c[0x0][0x33c] ;  /* 0x0000cf00ff0b0b82 */ /* 0x000e680000000800 */
[----:B------:R-:W-:-:S04]  /*4ed0*/  IMAD R4, R4, UR8, R5 ;  /* 0x0000000804047c24 */ /* 0x000fc8000f8e0205 */
        /* <DEDUP_REMOVED lines=9> */
.L_x_3471:
[----:B------:R-:W-:Y:S02]  /*4f70*/  ULDC.64 UR6, c[0x0][0x418] ;  /* 0x0001060000067ab9 */ /* 0x000fe40000000a00 */
[----:B------:R-:W-:-:S04]  /*4f80*/  IADD3 R4, P0, R2, UR6, RZ ;  /* 0x0000000602047c10 */ /* 0x000fc8000ff1e0ff */
[----:B------:R-:W-:Y:S01]  /*4f90*/  IADD3.X R5, RZ, UR7, RZ, P0, !PT ;  /* 0x00000007ff057c10 */ /* 0x000fe200087fe4ff */
[----:B------:R-:W0:Y:S01]  /*4fa0*/  LDC.U16 R0, c[0x0][0x422] ;  /* 0x00010880ff007b82 */ /* 0x000e220000000400 */
[----:B------:R-:W-:-:S03]  /*4fb0*/  ULDC.64 UR6, c[0x0][0x410] ;  /* 0x0001040000067ab9 */ /* 0x000fc60000000a00 */
[----:B------:R-:W2:Y:S01]  /*4fc0*/  LDG.E.U16 R4, desc[UR4][R4.64] ;  /* 0x0000000404047981 */ /* 0x000ea2000c1e1500 */
[----:B------:R-:W-:-:S04]  /*4fd0*/  IADD3 R2, P0, R3, UR6, RZ ;  /* 0x0000000603027c10 */ /* 0x000fc8000ff1e0ff */
[----:B------:R-:W-:Y:S01]  /*4fe0*/  IADD3.X R3, RZ, UR7, RZ, P0, !PT ;  /* 0x00000007ff037c10 */ /* 0x000fe200087fe4ff */
[----:B0-----:R-:W-:-:S04]  /*4ff0*/  HADD2.F32 R6, -RZ, R0.H0_H0 ;  /* 0x20000000ff067230 */ /* 0x001fc80000004100 */
[----:B------:R-:W0:Y:S01]  /*5000*/  MUFU.RCP R7, R6 ;  /* 0x0000000600077308 */ /* 0x000e220000001000 */
[----:B--2---:R-:W-:-:S05]  /*5010*/  HADD2.F32 R0, -RZ, R4.H0_H0 ;  /* 0x20000004ff007230 */ /* 0x004fca0000004100 */
[----:B0-----:R-:W-:-:S05]  /*5020*/  FMUL.FTZ R0, R0, R7 ;  /* 0x0000000700007220 */ /* 0x001fca0000410000 */
[----:B------:R-:W-:-:S05]  /*5030*/  F2FP.F16.F32.PACK_AB R0, RZ, R0 ;  /* 0x00000000ff00723e */ /* 0x000fca00000000ff */
[----:B------:R-:W-:Y:S01]  /*5040*/  STG.E.U16 desc[UR4][R2.64], R0 ;  /* 0x0000000002007986 */ /* 0x000fe2000c101504 */
[----:B------:R-:W-:Y:S05]  /*5050*/  EXIT ;  /* 0x000000000000794d */ /* 0x000fea0003800000 */
.L_x_3472:
        /* <DEDUP_REMOVED lines=10> */
.L_x_19348:


//--------------------- .text._ZN2at6native27unrolled_elementwise_kernelINS0_13BUnaryFunctorIN3c104HalfES4_S4_NS0_15binary_internal10DivFunctorIS4_EEEESt5arrayIPcLm2EELi4E23TrivialOffsetCalculatorILi1EjESD_NS0_6memory15LoadWithoutCastENSE_16StoreWithoutCastEEEviT_T0_T2_T3_T4_T5_ --------------------------
	.section	.text._ZN2at6native27unrolled_elementwise_kernelINS0_13BUnaryFunctorIN3c104HalfES4_S4_NS0_15binary_internal10DivFunctorIS4_EEEESt5arrayIPcLm2EELi4E23TrivialOffsetCalculatorILi1EjESD_NS0_6memory15LoadWithoutCastENSE_16StoreWithoutCastEEEviT_T0_T2_T3_T4_T5_,"ax",@progbits
	.align	128
        .global         _ZN2at6native27unrolled_elementwise_kernelINS0_13BUnaryFunctorIN3c104HalfES4_S4_NS0_15binary_internal10DivFunctorIS4_EEEESt5arrayIPcLm2EELi4E23TrivialOffsetCalculatorILi1EjESD_NS0_6memory15LoadWithoutCastENSE_16StoreWithoutCastEEEviT_T0_T2_T3_T4_T5_
        .type           _ZN2at6native27unrolled_elementwise_kernelINS0_13BUnaryFunctorIN3c104HalfES4_S4_NS0_15binary_internal10DivFunctorIS4_EEEESt5arrayIPcLm2EELi4E23TrivialOffsetCalculatorILi1EjESD_NS0_6memory15LoadWithoutCastENSE_16StoreWithoutCastEEEviT_T0_T2_T3_T4_T5_,@function
        .size           _ZN2at6native27unrolled_elementwise_kernelINS0_13BUnaryFunctorIN3c104HalfES4_S4_NS0_15binary_internal10DivFunctorIS4_EEEESt5arrayIPcLm2EELi4E23TrivialOffsetCalculatorILi1EjESD_NS0_6memory15LoadWithoutCastENSE_16StoreWithoutCastEEEviT_T0_T2_T3_T4_T5_,(.L_x_19349 - _ZN2at6native27unrolled_elementwise_kernelINS0_13BUnaryFunctorIN3c104HalfES4_S4_NS0_15binary_internal10DivFunctorIS4_EEEESt5arrayIPcLm2EELi4E23TrivialOffsetCalculatorILi1EjESD_NS0_6memory15LoadWithoutCastENSE_16StoreWithoutCastEEEviT_T0_T2_T3_T4_T5_)
        .other          _ZN2at6native27unrolled_elementwise_kernelINS0_13BUnaryFunctorIN3c104HalfES4_S4_NS0_15binary_internal10DivFunctorIS4_EEEESt5arrayIPcLm2EELi4E23TrivialOffsetCalculatorILi1EjESD_NS0_6memory15LoadWithoutCastENSE_16StoreWithoutCastEEEviT_T0_T2_T3_T4_T5_,@"STO_CUDA_ENTRY STV_DEFAULT"
_ZN2at6native27unrolled_elementwise_kernelINS0_13BUnaryFunctorIN3c104HalfES4_S4_NS0_15binary_internal10DivFunctorIS4_EEEESt5arrayIPcLm2EELi4E23TrivialOffsetCalculatorILi1EjESD_NS0_6memory15LoadWithoutCastENSE_16StoreWithoutCastEEEviT_T0_T2_T3_T4_T5_:
.text._ZN2at6native27unrolled_elementwise_kernelINS0_13BUnaryFunctorIN3c104HalfES4_S4_NS0_15binary_internal10DivFunctorIS4_EEEESt5arrayIPcLm2EELi4E23TrivialOffsetCalculatorILi1EjESD_NS0_6memory15LoadWithoutCastENSE_16StoreWithoutCastEEEviT_T0_T2_T3_T4_T5_:
[----:B------:R-:W-:Y:S01]  /*0000*/  LDC R1, c[0x0][0x28] ;  /* 0x00000a00ff017b82 */ /* 0x000fe20000000800 */
[----:B------:R-:W0:Y:S07]  /*0010*/  S2R R0, SR_CTAID.X ;  /* 0x0000000000007919 */ /* 0x000e2e0000002500 */
[----:B------:R-:W0:Y:S01]  /*0020*/  LDC R9, c[0x0][0x210] ;  /* 0x00008400ff097b82 */ /* 0x000e220000000800 */
[----:B------:R-:W-:Y:S01]  /*0030*/  PRMT R6, RZ, 0x7610, R6 ;  /* 0x00007610ff067816 */ /* 0x000fe20000000006 */
[----:B------:R-:W-:Y:S01]  /*0040*/  ULDC.64 UR4, c[0x0][0x208] ;  /* 0x0000820000047ab9 */ /* 0x000fe20000000a00 */
[----:B------:R-:W1:Y:S01]  /*0050*/  S2R R7, SR_TID.X ;  /* 0x0000000000077919 */ /* 0x000e620000002100 */
[----:B0-----:R-:W-:Y:S01]  /*0060*/  IMAD R2, R0, -0x200, R9 ;  /* 0xfffffe0000027824 */ /* 0x001fe200078e0209 */
[----:B-1----:R-:W-:-:S04]  /*0070*/  MOV R13, R7 ;  /* 0x00000007000d7202 */ /* 0x002fc80000000f00 */
[----:B------:R-:W-:-:S13]  /*0080*/  ISETP.GE.AND P0, PT, R7, R2, PT ;  /* 0x000000020700720c */ /* 0x000fda0003f06270 */
[----:B------:R-:W-:Y:S01]  /*0090*/  @!P0 IMAD R17, R0, 0x200, R13 ;  /* 0x0000020000118824 */ /* 0x000fe200078e020d */
[----:B------:R-:W-:Y:S01]  /*00a0*/  @!P0 IADD3 R13, R13, 0x80, RZ ;  /* 0x000000800d0d8810 */ /* 0x000fe20007ffe0ff */
[----:B------:R-:W0:Y:S03]  /*00b0*/  @!P0 LDC.64 R14, c[0x0][0x220] ;  /* 0x00008800ff0e8b82 */ /* 0x000e260000000a00 */
[----:B------:R-:W-:-:S13]  /*00c0*/  ISETP.GE.AND P1, PT, R13, R2, PT ;  /* 0x000000020d00720c */ /* 0x000fda0003f26270 */
[----:B------:R-:W-:Y:S01]  /*00d0*/  @!P1 IMAD R19, R0, 0x200, R13 ;  /* 0x0000020000139824 */ /* 0x000fe200078e020d */
[----:B------:R-:W-:Y:S01]  /*00e0*/  @!P1 IADD3 R13, R13, 0x80, RZ ;  /* 0x000000800d0d9810 */ /* 0x000fe20007ffe0ff */
[----:B------:R-:W1:Y:S03]  /*00f0*/  @!P1 LDC.64 R10, c[0x0][0x220] ;  /* 0x00008800ff0a9b82 */ /* 0x000e660000000a00 */
[----:B------:R-:W-:Y:S01]  /*0100*/  ISETP.GE.AND P3, PT, R13, R2, PT ;  /* 0x000000020d00720c */ /* 0x000fe20003f66270 */
[----:B0-----:R-:W-:-:S05]  /*0110*/  @!P0 IMAD.WIDE.U32 R14, R17, 0x2, R14 ;  /* 0x00000002110e8825 */ /* 0x001fca00078e000e */
[----:B------:R0:W2:Y:S07]  /*0120*/  @!P0 LDG.E.U16 R6, desc[UR4][R14.64] ;  /* 0x000000040e068981 */ /* 0x0000ae000c1e1500 */
[----:B------:R-:W3:Y:S01]  /*0130*/  @!P3 LDC.64 R8, c[0x0][0x220] ;  /* 0x00008800ff08bb82 */ /* 0x000ee20000000a00 */
[----:B------:R-:W-:Y:S01]  /*0140*/  @!P3 IMAD R21, R0, 0x200, R13 ;  /* 0x000002000015b824 */ /* 0x000fe200078e020d */
[----:B------:R-:W-:Y:S01]  /*0150*/  PRMT R12, RZ, 0x7610, R12 ;  /* 0x00007610ff0c7816 */ /* 0x000fe2000000000c */
[----:B-1----:R-:W-:Y:S01]  /*0160*/  @!P1 IMAD.WIDE.U32 R16, R19, 0x2, R10 ;  /* 0x0000000213109825 */ /* 0x002fe200078e000a */
[----:B------:R-:W-:-:S04]  /*0170*/  PRMT R11, RZ, 0x7610, R11 ;  /* 0x00007610ff0b7816 */ /* 0x000fc8000000000b */
[----:B------:R-:W4:Y:S01]  /*0180*/  @!P1 LDG.E.U16 R12, desc[UR4][R16.64] ;  /* 0x00000004100c9981 */ /* 0x000f22000c1e1500 */
[----:B---3--:R-:W-:-:S05]  /*0190*/  @!P3 IMAD.WIDE.U32 R18, R21, 0x2, R8 ;  /* 0x000000021512b825 */ /* 0x008fca00078e0008 */
[----:B------:R-:W3:Y:S01]  /*01a0*/  @!P3 LDG.E.U16 R11, desc[UR4][R18.64] ;  /* 0x00000004120bb981 */ /* 0x000ee2000c1e1500 */
[----:B------:R-:W-:-:S04]  /*01b0*/  @!P3 IADD3 R13, R13, 0x80, RZ ;  /* 0x000000800d0db810 */ /* 0x000fc80007ffe0ff */
[----:B------:R-:W-:-:S13]  /*01c0*/  ISETP.GE.AND P2, PT, R13, R2, PT ;  /* 0x000000020d00720c */ /* 0x000fda0003f46270 */
[----:B------:R-:W1:Y:S01]  /*01d0*/  @!P2 LDC.64 R8, c[0x0][0x220] ;  /* 0x00008800ff08ab82 */ /* 0x000e620000000a00 */
[----:B------:R-:W-:Y:S01]  /*01e0*/  @!P2 IMAD R13, R0, 0x200, R13 ;  /* 0x00000200000da824 */ /* 0x000fe200078e020d */
[----:B------:R-:W-:-:S06]  /*01f0*/  PRMT R10, RZ, 0x7610, R10 ;  /* 0x00007610ff0a7816 */ /* 0x000fcc000000000a */
[----:B0-----:R-:W0:Y:S01]  /*0200*/  @!P0 LDC.U16 R14, c[0x0][0x216] ;  /* 0x00008580ff0e8b82 */ /* 0x001e220000000400 */
[----:B-1----:R-:W-:Y:S01]  /*0210*/  @!P2 IMAD.WIDE.U32 R8, R13, 0x2, R8 ;  /* 0x000000020d08a825 */ /* 0x002fe200078e0008 */
[----:B------:R-:W-:-:S04]  /*0220*/  IADD3 R13, R7, 0x80, RZ ;  /* 0x00000080070d7810 */ /* 0x000fc80007ffe0ff */
[----:B------:R1:W5:Y:S01]  /*0230*/  @!P2 LDG.E.U16 R10, desc[UR4][R8.64] ;  /* 0x00000004080aa981 */ /* 0x000362000c1e1500 */
[----:B------:R-:W-:Y:S01]  /*0240*/  ISETP.GE.AND P2, PT, R13, R2, PT ;  /* 0x000000020d00720c */ /* 0x000fe20003f46270 */
[----:B------:R-:W-:-:S05]  /*0250*/  VIADD R13, R7, 0x100 ;  /* 0x00000100070d7836 */ /* 0x000fca0000000000 */
[----:B------:R-:W-:Y:S01]  /*0260*/  ISETP.GE.AND P3, PT, R13, R2, PT ;  /* 0x000000020d00720c */ /* 0x000fe20003f66270 */
[----:B0-----:R-:W-:Y:S01]  /*0270*/  @!P0 HADD2.F32 R14, -RZ, R14.H0_H0 ;  /* 0x2000000eff0e8230 */ /* 0x001fe20000004100 */
[----:B-1----:R-:W0:Y:S08]  /*0280*/  @!P0 LDC.64 R8, c[0x0][0x218] ;  /* 0x00008600ff088b82 */ /* 0x002e300000000a00 */
[----:B------:R-:W1:Y:S01]  /*0290*/  @!P2 LDC.U16 R15, c[0x0][0x216] ;  /* 0x00008580ff0fab82 */ /* 0x000e620000000400 */
[----:B------:R-:W2:Y:S07]  /*02a0*/  @!P0 MUFU.RCP R14, R14 ;  /* 0x0000000e000e8308 */ /* 0x000eae0000001000 */
[----:B------:R-:W0:Y:S01]  /*02b0*/  @!P3 LDC.U16 R18, c[0x0][0x216] ;  /* 0x00008580ff12bb82 */ /* 0x000e220000000400 */
[----:B------:R-:W-:-:S04]  /*02c0*/  IADD3 R13, R7, 0x180, RZ ;  /* 0x00000180070d7810 */ /* 0x000fc80007ffe0ff */
[----:B------:R-:W-:Y:S01]  /*02d0*/  ISETP.GE.AND P1, PT, R13, R2, PT ;  /* 0x000000020d00720c */ /* 0x000fe20003f26270 */
[----:B-1----:R-:W-:Y:S02]  /*02e0*/  @!P2 HADD2.F32 R16, -RZ, R15.H0_H0 ;  /* 0x2000000fff10a230 */ /* 0x002fe40000004100 */
[----:B------:R-:W-:Y:S02]  /*02f0*/  @!P0 IMAD R15, R0, 0x200, R7 ;  /* 0x00000200000f8824 */ /* 0x000fe400078e0207 */
[----:B0-----:R-:W-:Y:S02]  /*0300*/  @!P3 HADD2.F32 R18, -RZ, R18.H0_H0 ;  /* 0x20000012ff12b230 */ /* 0x001fe40000004100 */
[----:B------:R-:W-:Y:S01]  /*0310*/  @!P0 IMAD.WIDE.U32 R8, R15, 0x2, R8 ;  /* 0x000000020f088825 */ /* 0x000fe200078e0008 */
[----:B------:R-:W0:Y:S01]  /*0320*/  @!P2 MUFU.RCP R17, R16 ;  /* 0x000000100011a308 */ /* 0x000e220000001000 */
[----:B------:R-:W-:-:S07]  /*0330*/  @!P0 IADD3 R7, R7, 0x80, RZ ;  /* 0x0000008007078810 */ /* 0x000fce0007ffe0ff */
[----:B------:R-:W1:Y:S01]  /*0340*/  @!P3 MUFU.RCP R18, R18 ;  /* 0x000000120012b308 */ /* 0x000e620000001000 */
[----:B------:R-:W-:Y:S01]  /*0350*/  ISETP.GE.AND P4, PT, R7, R2, PT ;  /* 0x000000020700720c */ /* 0x000fe20003f86270 */
[----:B------:R-:W-:Y:S01]  /*0360*/  BSSY B0, `(.L_x_3473) ;  /* 0x0000018000007945 */ /* 0x000fe20003800000 */
[----:B--2---:R-:W-:-:S05]  /*0370*/  @!P0 HADD2.F32 R13, -RZ, R6.H0_H0 ;  /* 0x20000006ff0d8230 */ /* 0x004fca0000004100 */
[----:B------:R-:W-:-:S05]  /*0380*/  @!P0 FMUL.FTZ R13, R13, R14 ;  /* 0x0000000e0d0d8220 */ /* 0x000fca0000410000 */
[----:B------:R-:W-:Y:S01]  /*0390*/  @!P0 F2FP.F16.F32.PACK_AB R5, RZ, R13 ;  /* 0x0000000dff05823e */ /* 0x000fe200000000ff */
[----:B------:R-:W2:Y:S04]  /*03a0*/  @!P1 LDC.U16 R6, c[0x0][0x216] ;  /* 0x00008580ff069b82 */ /* 0x000ea80000000400 */
[----:B------:R1:W-:Y:S01]  /*03b0*/  @!P0 STG.E.U16 desc[UR4][R8.64], R5 ;  /* 0x0000000508008986 */ /* 0x0003e2000c101504 */
[----:B----4-:R-:W-:-:S05]  /*03c0*/  @!P2 HADD2.F32 R12, -RZ, R12.H0_H0 ;  /* 0x2000000cff0ca230 */ /* 0x010fca0000004100 */
[----:B0-----:R-:W-:Y:S01]  /*03d0*/  @!P2 FMUL.FTZ R12, R12, R17 ;  /* 0x000000110c0ca220 */ /* 0x001fe20000410000 */
[----:B---3--:R-:W-:-:S05]  /*03e0*/  @!P3 HADD2.F32 R11, -RZ, R11.H0_H0 ;  /* 0x2000000bff0bb230 */ /* 0x008fca0000004100 */
[----:B-1----:R-:W-:Y:S01]  /*03f0*/  @!P3 FMUL.FTZ R11, R11, R18 ;  /* 0x000000120b0bb220 */ /* 0x002fe20000410000 */
[----:B------:R-:W-:-:S04]  /*0400*/  @!P2 F2FP.F16.F32.PACK_AB R4, RZ, R12 ;  /* 0x0000000cff04a23e */ /* 0x000fc800000000ff */
[----:B------:R-:W-:Y:S01]  /*0410*/  @!P3 F2FP.F16.F32.PACK_AB R3, RZ, R11 ;  /* 0x0000000bff03b23e */ /* 0x000fe200000000ff */
[----:B--2---:R-:W-:Y:S06]  /*0420*/  @P4 BRA `(.L_x_3474) ;  /* 0x00000000002c4947 */ /* 0x004fec0003800000 */
[----:B------:R-:W0:Y:S01]  /*0430*/  LDC.64 R8, c[0x0][0x218] ;  /* 0x00008600ff087b82 */ /* 0x000e220000000a00 */
[----:B------:R-:W-:Y:S01]  /*0440*/  IMAD R5, R0, 0x200, R7 ;  /* 0x0000020000057824 */ /* 0x000fe200078e0207 */
[----:B------:R-:W-:Y:S02]  /*0450*/  IADD3 R7, R7, 0x80, RZ ;  /* 0x0000008007077810 */ /* 0x000fe40007ffe0ff */
[----:B------:R-:W-:Y:S02]  /*0460*/  PRMT R12, R4, 0x7610, R12 ;  /* 0x00007610040c7816 */ /* 0x000fe4000000000c */
[----:B------:R-:W-:-:S13]  /*0470*/  ISETP.GE.AND P0, PT, R7, R2, PT ;  /* 0x000000020700720c */ /* 0x000fda0003f06270 */
[----:B------:R-:W-:Y:S01]  /*0480*/  @!P0 IMAD R11, R0, 0x200, R7 ;  /* 0x00000200000b8824 */ /* 0x000fe200078e0207 */
[----:B------:R-:W-:Y:S01]  /*0490*/  @!P0 IADD3 R7, R7, 0x80, RZ ;  /* 0x0000008007078810 */ /* 0x000fe20007ffe0ff */
[----:B0-----:R-:W-:-:S04]  /*04a0*/  IMAD.WIDE.U32 R4, R5, 0x2, R8 ;  /* 0x0000000205047825 */ /* 0x001fc800078e0008 */
[----:B------:R-:W-:Y:S01]  /*04b0*/  @!P0 IMAD.WIDE.U32 R8, R11, 0x2, R8 ;  /* 0x000000020b088825 */ /* 0x000fe200078e0008 */
[----:B------:R0:W-:Y:S04]  /*04c0*/  STG.E.U16 desc[UR4][R4.64], R12 ;  /* 0x0000000c04007986 */ /* 0x0001e8000c101504 */
[----:B------:R0:W-:Y:S02]  /*04d0*/  @!P0 STG.E.U16 desc[UR4][R8.64], R3 ;  /* 0x0000000308008986 */ /* 0x0001e4000c101504 */
.L_x_3474:
[----:B------:R-:W-:Y:S05]  /*04e0*/  BSYNC B0 ;  /* 0x0000000000007941 */ /* 0x000fea0003800000 */
.L_x_3473:
[----:B------:R-:W-:Y:S01]  /*04f0*/  @!P1 HADD2.F32 R6, -RZ, R6.H0_H0 ;  /* 0x20000006ff069230 */ /* 0x000fe20000004100 */
[----:B------:R-:W-:-:S03]  /*0500*/  ISETP.GE.AND P0, PT, R7, R2, PT ;  /* 0x000000020700720c */ /* 0x000fc60003f06270 */
[----:B0-----:R0:W1:Y:S10]  /*0510*/  @!P1 MUFU.RCP R5, R6 ;  /* 0x0000000600059308 */ /* 0x0010740000001000 */
[----:B0-----:R-:W-:Y:S05]  /*0520*/  @P0 EXIT ;  /* 0x000000000000094d */ /* 0x001fea0003800000 */
[----:B------:R-:W0:Y:S01]  /*0530*/  LDC.64 R2, c[0x0][0x218] ;  /* 0x00008600ff027b82 */ /* 0x000e220000000a00 */
[----:B-----5:R-:W-:Y:S01]  /*0540*/  @!P1 HADD2.F32 R10, -RZ, R10.H0_H0 ;  /* 0x2000000aff0a9230 */ /* 0x020fe20000004100 */
[----:B------:R-:W-:-:S04]  /*0550*/  LEA R7, R0, R7, 0x9 ;  /* 0x0000000700077211 */ /* 0x000fc800078e48ff */
[----:B-1----:R-:W-:-:S05]  /*0560*/  @!P1 FMUL.FTZ R10, R10, R5 ;  /* 0x000000050a0a9220 */ /* 0x002fca0000410000 */
[----:B------:R-:W-:Y:S01]  /*0570*/  @!P1 F2FP.F16.F32.PACK_AB R4, RZ, R10 ;  /* 0x0000000aff04923e */ /* 0x000fe200000000ff */
[----:B0-----:R-:W-:-:S05]  /*0580*/  IMAD.WIDE.U32 R2, R7, 0x2, R2 ;  /* 0x0000000207027825 */ /* 0x001fca00078e0002 */
[----:B------:R-:W-:Y:S01]  /*0590*/  STG.E.U16 desc[UR4][R2.64], R4 ;  /* 0x0000000402007986 */ /* 0x000fe2000c101504 */
[----:B------:R-:W-:Y:S05]  /*05a0*/  EXIT ;  /* 0x000000000000794d */ /* 0x000fea0003800000 */
.L_x_3475:
        /* <DEDUP_REMOVED lines=13> */
.L_x_19349:


//--------------------- .text._ZN2at6native29vectorized_elementwise_kernelILi2ENS0_13BUnaryFunctorIN3c104HalfES4_S4_NS0_15binary_internal10DivFunctorIS4_EEEESt5arrayIPcLm2EEEEviT0_T1_ --------------------------
	.section	.text._ZN2at6native29vectorized_elementwise_kernelILi2ENS0_13BUnaryFunctorIN3c104HalfES4_S4_NS0_15binary_internal10DivFunctorIS4_EEEESt5arrayIPcLm2EEEEviT0_T1_,"ax",@progbits
	.align	128
        .global         _ZN2at6native29vectorized_elementwise_kernelILi2ENS0_13BUnaryFunctorIN3c104HalfES4_S4_NS0_15binary_internal10DivFunctorIS4_EEEESt5arrayIPcLm2EEEEviT0_T1_
        .type           _ZN2at6native29vectorized_elementwise_kernelILi2ENS0_13BUnaryFunctorIN3c104HalfES4_S4_NS0_15binary_internal10DivFunctorIS4_EEEESt5arrayIPcLm2EEEEviT0_T1_,@function
        .size           _ZN2at6native29vectorized_elementwise_kernelILi2ENS0_13BUnaryFunctorIN3c104HalfES4_S4_NS0_15binary_internal10DivFunctorIS4_EEEESt5arrayIPcLm2EEEEviT0_T1_,(.L_x_19350 - _ZN2at6native29vectorized_elementwise_kernelILi2ENS0_13BUnaryFunctorIN3c104HalfES4_S4_NS0_15binary_internal10DivFunctorIS4_EEEESt5arrayIPcLm2EEEEviT0_T1_)
        .other          _ZN2at6native29vectorized_elementwise_kernelILi2ENS0_13BUnaryFunctorIN3c104HalfES4_S4_NS0_15binary_internal10DivFunctorIS4_EEEESt5arrayIPcLm2EEEEviT0_T1_,@"STO_CUDA_ENTRY STV_DEFAULT"
_ZN2at6native29vectorized_elementwise_kernelILi2ENS0_13BUnaryFunctorIN3c104HalfES4_S4_NS0_15binary_internal10DivFunctorIS4_EEEESt5arrayIPcLm2EEEEviT0_T1_:
.text._ZN2at6native29vectorized_elementwise_kernelILi2ENS0_13BUnaryFunctorIN3c104HalfES4_S4_NS0_15binary_internal10DivFunctorIS4_EEEESt5arrayIPcLm2EEEEviT0_T1_:
        /* <DEDUP_REMOVED lines=12> */
[----:B------:R-:W0:Y:S03]  /*00c0*/  LDC.U16 R4, c[0x0][0x216] ;  /* 0x00008580ff047b82 */ /* 0x000e260000000400 */
[----:B------:R-:W2:Y:S04]  /*00d0*/  LDG.E R12, desc[UR4][R6.64+0x400] ;  /* 0x00040004060c7981 */ /* 0x000ea8000c1e1900 */
[----:B------:R-:W3:Y:S01]  /*00e0*/  LDG.E R8, desc[UR4][R6.64] ;  /* 0x0000000406087981 */ /* 0x000ee2000c1e1900 */
[----:B------:R-:W1:Y:S03]  /*00f0*/  LDC.64 R2, c[0x0][0x218] ;  /* 0x00008600ff027b82 */ /* 0x000e660000000a00 */
[----:B------:R-:W4:Y:S04]  /*0100*/  LDG.E R10, desc[UR4][R6.64+0x200] ;  /* 0x00020004060a7981 */ /* 0x000f28000c1e1900 */
[----:B------:R5:W4:Y:S01]  /*0110*/  LDG.E R13, desc[UR4][R6.64+0x600] ;  /* 0x00060004060d7981 */ /* 0x000b22000c1e1900 */
[----:B0-----:R-:W-:-:S04]  /*0120*/  HADD2.F32 R4, -RZ, R4.H0_H0 ;  /* 0x20000004ff047230 */ /* 0x001fc80000004100 */
[----:B------:R-:W0:Y:S01]  /*0130*/  MUFU.RCP R15, R4 ;  /* 0x00000004000f7308 */ /* 0x000e220000001000 */
[----:B-1----:R-:W-:-:S04]  /*0140*/  IMAD.WIDE.U32 R2, R0, 0x2, R2 ;  /* 0x0000000200027825 */ /* 0x002fc800078e0002 */
[----:B------:R-:W-:-:S04]  /*0150*/  IMAD.WIDE R2, R5, 0x4, R2 ;  /* 0x0000000405027825 */ /* 0x000fc800078e0202 */
[--C-:B--2---:R-:W-:Y:S02]  /*0160*/  HADD2.F32 R11, -RZ, R12.reuse.H0_H0 ;  /* 0x2000000cff0b7230 */ /* 0x104fe40000004100 */
[----:B-----5:R-:W-:Y:S02]  /*0170*/  HADD2.F32 R6, -RZ, R12.H1_H1 ;  /* 0x3000000cff067230 */ /* 0x020fe40000004100 */
[--C-:B---3--:R-:W-:Y:S02]  /*0180*/  HADD2.F32 R0, -RZ, R8.reuse.H0_H0 ;  /* 0x20000008ff007230 */ /* 0x108fe40000004100 */
[----:B------:R-:W-:Y:S02]  /*0190*/  HADD2.F32 R8, -RZ, R8.H1_H1 ;  /* 0x30000008ff087230 */ /* 0x000fe40000004100 */
[--C-:B----4-:R-:W-:Y:S02]  /*01a0*/  HADD2.F32 R9, -RZ, R10.reuse.H0_H0 ;  /* 0x2000000aff097230 */ /* 0x110fe40000004100 */
[----:B------:R-:W-:-:S02]  /*01b0*/  HADD2.F32 R10, -RZ, R10.H1_H1 ;  /* 0x3000000aff0a7230 */ /* 0x000fc40000004100 */
[--C-:B------:R-:W-:Y:S02]  /*01c0*/  HADD2.F32 R12, -RZ, R13.reuse.H0_H0 ;  /* 0x2000000dff0c7230 */ /* 0x100fe40000004100 */
[----:B------:R-:W-:Y:S02]  /*01d0*/  HADD2.F32 R13, -RZ, R13.H1_H1 ;  /* 0x3000000dff0d7230 */ /* 0x000fe40000004100 */
[-C--:B0-----:R-:W-:Y:S01]  /*01e0*/  FMUL.FTZ R0, R0, R15.reuse ;  /* 0x0000000f00007220 */ /* 0x081fe20000410000 */
[-C--:B------:R-:W-:Y:S01]  /*01f0*/  FMUL.FTZ R7, R8, R15.reuse ;  /* 0x0000000f08077220 */ /* 0x080fe20000410000 */
[-C--:B------:R-:W-:Y:S01]  /*0200*/  FMUL.FTZ R9, R9, R15.reuse ;  /* 0x0000000f09097220 */ /* 0x080fe20000410000 */
[-C--:B------:R-:W-:Y:S01]  /*0210*/  FMUL.FTZ R10, R10, R15.reuse ;  /* 0x0000000f0a0a7220 */ /* 0x080fe20000410000 */
[-C--:B------:R-:W-:Y:S01]  /*0220*/  FMUL.FTZ R11, R11, R15.reuse ;  /* 0x0000000f0b0b7220 */ /* 0x080fe20000410000 */
[-C--:B------:R-:W-:Y:S01]  /*0230*/  FMUL.FTZ R6, R6, R15.reuse ;  /* 0x0000000f06067220 */ /* 0x080fe20000410000 */
[-C--:B------:R-:W-:Y:S01]  /*0240*/  FMUL.FTZ R12, R12, R15.reuse ;  /* 0x0000000f0c0c7220 */ /* 0x080fe20000410000 */
        /* <DEDUP_REMOVED lines=10> */
.L_x_3476:
[----:B------:R-:W0:Y:S01]  /*02f0*/  S2R R27, SR_TID.X ;  /* 0x00000000001b7919 */ /* 0x000e220000002100 */
[----:B------:R-:W-:Y:S02]  /*0300*/  PRMT R22, RZ, 0x7610, R22 ;  /* 0x00007610ff167816 */ /* 0x000fe40000000016 */
[----:B0-----:R-:W-:Y:S02]  /*0310*/  ISETP.GE.AND P0, PT, R27, R2, PT ;  /* 0x000000021b00720c */ /* 0x001fe40003f06270 */
[----:B------:R-:W-:-:S11]  /*0320*/  MOV R3, R27 ;  /* 0x0000001b00037202 */ /* 0x000fd60000000f00 */
[----:B------:R-:W-:Y:S01]  /*0330*/  @!P0 IMAD.IADD R11, R0, 0x1, R3 ;  /* 0x00000001000b8824 */ /* 0x000fe200078e0203 */
[----:B------:R-:W-:-:S04]  /*0340*/  @!P0 IADD3 R3, R3, 0x80, RZ ;  /* 0x0000008003038810 */ /* 0x000fc80007ffe0ff */
[----:B------:R-:W-:-:S13]  /*0350*/  ISETP.GE.AND P5, PT, R3, R2, PT ;  /* 0x000000020300720c */ /* 0x000fda0003fa6270 */
[----:B------:R-:W-:Y:S01]  /*0360*/  @!P5 IADD3 R13, R0, R3, RZ ;  /* 0x00000003000dd210 */ /* 0x000fe20007ffe0ff */
[----:B------:R-:W-:Y:S01]  /*0370*/  @!P5 VIADD R3, R3, 0x80 ;  /* 0x000000800303d836 */ /* 0x000fe20000000000 */
[----:B------:R-:W0:Y:S04]  /*0380*/  @!P5 LDC.64 R14, c[0x0][0x220] ;  /* 0x00008800ff0edb82 */ /* 0x000e280000000a00 */
[----:B------:R-:W-:-:S13]  /*0390*/  ISETP.GE.AND P1, PT, R3, R2, PT ;  /* 0x000000020300720c */ /* 0x000fda0003f26270 */
[----:B------:R-:W-:Y:S01]  /*03a0*/  @!P1 IADD3 R17, R0, R3, RZ ;  /* 0x0000000300119210 */ /* 0x000fe20007ffe0ff */
[----:B------:R-:W1:Y:S01]  /*03b0*/  @!P1 LDC.64 R18, c[0x0][0x220] ;  /* 0x00008800ff129b82 */ /* 0x000e620000000a00 */
[----:B------:R-:W-:-:S04]  /*03c0*/  @!P1 IADD3 R3, R3, 0x80, RZ ;  /* 0x0000008003039810 */ /* 0x000fc80007ffe0ff */
[----:B------:R-:W-:Y:S01]  /*03d0*/  ISETP.GE.AND P4, PT, R3, R2, PT ;  /* 0x000000020300720c */ /* 0x000fe20003f86270 */
[----:B0-----:R-:W-:Y:S02]  /*03e0*/  @!P5 IMAD.WIDE.U32 R14, R13, 0x2, R14 ;  /* 0x000000020d0ed825 */ /* 0x001fe400078e000e */
[----:B------:R-:W0:Y:S03]  /*03f0*/  @!P0 LDC.64 R12, c[0x0][0x220] ;  /* 0x00008800ff0c8b82 */ /* 0x000e260000000a00 */
[----:B------:R2:W3:Y:S07]  /*0400*/  @!P5 LDG.E.U16 R22, desc[UR4][R14.64] ;  /* 0x000000040e16d981 */ /* 0x0004ee000c1e1500 */
[----:B------:R-:W-:Y:S01]  /*0410*/  @!P4 IMAD.IADD R25, R0, 0x1, R3 ;  /* 0x000000010019c824 */ /* 0x000fe200078e0203 */
[----:B------:R-:W-:-:S04]  /*0420*/  @!P4 IADD3 R3, R3, 0x80, RZ ;  /* 0x000000800303c810 */ /* 0x000fc80007ffe0ff */
[----:B------:R-:W-:-:S13]  /*0430*/  ISETP.GE.AND P3, PT, R3, R2, PT ;  /* 0x000000020300720c */ /* 0x000fda0003f66270 */
[----:B------:R-:W-:Y:S01]  /*0440*/  @!P3 IADD3 R29, R0, R3, RZ ;  /* 0x00000003001db210 */ /* 0x000fe20007ffe0ff */
[----:B------:R-:W-:-:S05]  /*0450*/  @!P3 VIADD R3, R3, 0x80 ;  /* 0x000000800303b836 */ /* 0x000fca0000000000 */
[----:B------:R-:W-:-:S13]  /*0460*/  ISETP.GE.AND P2, PT, R3, R2, PT ;  /* 0x000000020300720c */ /* 0x000fda0003f46270 */
[C---:B------:R-:W-:Y:S01]  /*0470*/  @!P2 IADD3 R26, R0.reuse, R3, RZ ;  /* 0x00000003001aa210 */ /* 0x040fe20007ffe0ff */
[----:B0-----:R-:W-:Y:S01]  /*0480*/  @!P0 IMAD.WIDE.U32 R12, R11, 0x2, R12 ;  /* 0x000000020b0c8825 */ /* 0x001fe200078e000c */
[----:B------:R-:W-:Y:S01]  /*0490*/  @!P2 IADD3 R3, R3, 0x80, RZ ;  /* 0x000000800303a810 */ /* 0x000fe20007ffe0ff */
[----:B------:R-:W0:Y:S03]  /*04a0*/  @!P4 LDC.64 R10, c[0x0][0x220] ;  /* 0x00008800ff0acb82 */ /* 0x000e260000000a00 */
[-C--:B------:R-:W-:Y:S01]  /*04b0*/  ISETP.GE.AND P6, PT, R3, R2.reuse, PT ;  /* 0x000000020300720c */ /* 0x080fe20003fc6270 */
[----:B-1----:R-:W-:Y:S01]  /*04c0*/  @!P1 IMAD.WIDE.U32 R18, R17, 0x2, R18 ;  /* 0x0000000211129825 */ /* 0x002fe200078e0012 */
[----:B------:R-:W-:Y:S02]  /*04d0*/  PRMT R21, RZ, 0x7610, R21 ;  /* 0x00007610ff157816 */ /* 0x000fe40000000015 */
[----:B------:R-:W-:Y:S01]  /*04e0*/  PRMT R28, RZ, 0x7610, R28 ;  /* 0x00007610ff1c7816 */ /* 0x000fe2000000001c */
[----:B--2---:R-:W1:Y:S03]  /*04f0*/  @!P2 LDC.64 R14, c[0x0][0x220] ;  /* 0x00008800ff0eab82 */ /* 0x004e660000000a00 */
[----:B------:R2:W4:Y:S04]  /*0500*/  @!P0 LDG.E.U16 R21, desc[UR4][R12.64] ;  /* 0x000000040c158981 */ /* 0x000528000c1e1500 */
[----:B------:R5:W4:Y:S01]  /*0510*/  @!P1 LDG.E.U16 R28, desc[UR4][R18.64] ;  /* 0x00000004121c9981 */ /* 0x000b22000c1e1500 */
[----:B------:R-:W-:Y:S01]  /*0520*/  @!P6 IMAD.IADD R23, R0, 0x1, R3 ;  /* 0x000000010017e824 */ /* 0x000fe200078e0203 */
[----:B------:R-:W-:Y:S01]  /*0530*/  @!P6 IADD3 R3, R3, 0x80, RZ ;  /* 0x000000800303e810 */ /* 0x000fe20007ffe0ff */
[----:B------:R-:W1:Y:S03]  /*0540*/  @!P6 LDC.64 R16, c[0x0][0x220] ;  /* 0x00008800ff10eb82 */ /* 0x000e660000000a00 */
[----:B------:R-:W-:-:S05]  /*0550*/  ISETP.GE.AND P5, PT, R3, R2, PT ;  /* 0x000000020300720c */ /* 0x000fca0003fa6270 */
[----:B--2---:R-:W2:Y:S08]  /*0560*/  @!P3 LDC.64 R12, c[0x0][0x220] ;  /* 0x00008800ff0cbb82 */ /* 0x004eb00000000a00 */
[----:B-----5:R-:W5:Y:S01]  /*0570*/  @!P5 LDC.64 R18, c[0x0][0x220] ;  /* 0x00008800ff12db82 */ /* 0x020f620000000a00 */
[----:B------:R-:W-:Y:S01]  /*0580*/  @!P5 IADD3 R3, R0, R3, RZ ;  /* 0x000000030003d210 */ /* 0x000fe20007ffe0ff */
[----:B0-----:R-:W-:Y:S01]  /*0590*/  @!P4 IMAD.WIDE.U32 R10, R25, 0x2, R10 ;  /* 0x00000002190ac825 */ /* 0x001fe200078e000a */
[----:B------:R-:W-:-:S03]  /*05a0*/  PRMT R25, RZ, 0x7610, R25 ;  /* 0x00007610ff197816 */ /* 0x000fc60000000019 */
[----:B-1----:R-:W-:Y:S01]  /*05b0*/  @!P2 IMAD.WIDE.U32 R14, R26, 0x2, R14 ;  /* 0x000000021a0ea825 */ /* 0x002fe200078e000e */
[----:B------:R-:W-:Y:S02]  /*05c0*/  PRMT R26, RZ, 0x7610, R26 ;  /* 0x00007610ff1a7816 */ /* 0x000fe4000000001a */
[----:B------:R0:W4:Y:S01]  /*05d0*/  @!P4 LDG.E.U16 R25, desc[UR4][R10.64] ;  /* 0x000000040a19c981 */ /* 0x000122000c1e1500 */
[----:B------:R-:W-:Y:S01]  /*05e0*/  @!P6 IMAD.WIDE.U32 R16, R23, 0x2, R16 ;  /* 0x000000021710e825 */ /* 0x000fe200078e0010 */
[----:B------:R-:W-:-:S03]  /*05f0*/  PRMT R23, RZ, 0x7610, R23 ;  /* 0x00007610ff177816 */ /* 0x000fc60000000017 */
[----:B--2---:R-:W-:Y:S01]  /*0600*/  @!P3 IMAD.WIDE.U32 R12, R29, 0x2, R12 ;  /* 0x000000021d0cb825 */ /* 0x004fe200078e000c */
[----:B------:R-:W-:Y:S02]  /*0610*/  PRMT R29, RZ, 0x7610, R29 ;  /* 0x00007610ff1d7816 */ /* 0x000fe4000000001d */
[----:B------:R-:W2:Y:S04]  /*0620*/  @!P2 LDG.E.U16 R23, desc[UR4][R14.64] ;  /* 0x000000040e17a981 */ /* 0x000ea8000c1e1500 */
[----:B------:R1:W2:Y:S01]  /*0630*/  @!P3 LDG.E.U16 R26, desc[UR4][R12.64] ;  /* 0x000000040c1ab981 */ /* 0x0002a2000c1e1500 */
[----:B-----5:R-:W-:Y:S01]  /*0640*/  @!P5 IMAD.WIDE.U32 R18, R3, 0x2, R18 ;  /* 0x000000020312d825 */ /* 0x020fe200078e0012 */
[----:B------:R-:W-:Y:S02]  /*0650*/  PRMT R3, RZ, 0x7610, R3 ;  /* 0x00007610ff037816 */ /* 0x000fe40000000003 */
[----:B------:R5:W2:Y:S04]  /*0660*/  @!P6 LDG.E.U16 R29, desc[UR4][R16.64] ;  /* 0x00000004101de981 */ /* 0x000aa8000c1e1500 */
[----:B------:R5:W2:Y:S01]  /*0670*/  @!P5 LDG.E.U16 R3, desc[UR4][R18.64] ;  /* 0x000000041203d981 */ /* 0x000aa2000c1e1500 */
[----:B0-----:R-:W-:-:S05]  /*0680*/  VIADD R11, R27, 0x80 ;  /* 0x000000801b0b7836 */ /* 0x001fca0000000000 */
[----:B------:R-:W-:-:S13]  /*0690*/  ISETP.GE.AND P5, PT, R11, R2, PT ;  /* 0x000000020b00720c */ /* 0x000fda0003fa6270 */
[----:B------:R-:W1:Y:S01]  /*06a0*/  @!P5 LDC.U16 R10, c[0x0][0x216] ;  /* 0x00008580ff0adb82 */ /* 0x000e620000000400 */
[----:B------:R-:W-:-:S04]  /*06b0*/  IADD3 R11, R27, 0x100, RZ ;  /* 0x000001001b0b7810 */ /* 0x000fc80007ffe0ff */
[----:B------:R-:W-:Y:S02]  /*06c0*/  ISETP.GE.AND P1, PT, R11, R2, PT ;  /* 0x000000020b00720c */ /* 0x000fe40003f26270 */
[----:B------:R-:W-:Y:S01]  /*06d0*/  IADD3 R11, R27, 0x180, RZ ;  /* 0x000001801b0b7810 */ /* 0x000fe20007ffe0ff */
[----:B-1----:R-:W-:-:S06]  /*06e0*/  @!P5 HADD2.F32 R12, -RZ, R10.H0_H0 ;  /* 0x2000000aff0cd230 */ /* 0x002fcc0000004100 */
[----:B------:R-:W0:Y:S01]  /*06f0*/  @!P5 MUFU.RCP R12, R12 ;  /* 0x0000000c000cd308 */ /* 0x000e220000001000 */
[----:B------:R-:W-:Y:S02]  /*0700*/  ISETP.GE.AND P2, PT, R11, R2, PT ;  /* 0x000000020b00720c */ /* 0x000fe40003f46270 */
[----:B------:R-:W1:Y:S01]  /*0710*/  @!P0 LDC.U16 R11, c[0x0][0x216] ;  /* 0x00008580ff0b8b82 */ /* 0x000e620000000400 */
[C---:B------:R-:W-:Y:S01]  /*0720*/  VIADD R13, R27.reuse, 0x200 ;  /* 0x000002001b0d7836 */ /* 0x040fe20000000000 */
[----:B------:R-:W-:-:S04]  /*0730*/  IADD3 R15, R27, 0x300, RZ ;  /* 0x000003001b0f7810 */ /* 0x000fc80007ffe0ff */
[-C--:B------:R-:W-:Y:S01]  /*0740*/  ISETP.GE.AND P6, PT, R15, R2.reuse, PT ;  /* 0x000000020f00720c */ /* 0x080fe20003fc6270 */
[----:B------:R-:W-:Y:S01]  /*0750*/  VIADD R15, R27, 0x380 ;  /* 0x000003801b0f7836 */ /* 0x000fe20000000000 */
[----:B------:R-:W-:Y:S01]  /*0760*/  ISETP.GE.AND P3, PT, R13, R2, PT ;  /* 0x000000020d00720c */ /* 0x000fe20003f66270 */
[----:B------:R-:W0:Y:S01]  /*0770*/  @!P1 LDC.U16 R10, c[0x0][0x216] ;  /* 0x00008580ff0a9b82 */ /* 0x000e220000000400 */
[----:B------:R-:W-:-:S04]  /*0780*/  IADD3 R13, R27, 0x280, RZ ;  /* 0x000002801b0d7810 */ /* 0x000fc80007ffe0ff */
[----:B------:R-:W-:-:S03]  /*0790*/  ISETP.GE.AND P4, PT, R13, R2, PT ;  /* 0x000000020d00720c */ /* 0x000fc60003f86270 */
[----:B------:R-:W1:Y:S08]  /*07a0*/  @!P2 LDC.U16 R13, c[0x0][0x216] ;  /* 0x00008580ff0dab82 */ /* 0x000e700000000400 */
[----:B-----5:R-:W5:Y:S08]  /*07b0*/  @!P6 LDC.U16 R16, c[0x0][0x216] ;  /* 0x00008580ff10eb82 */ /* 0x020f700000000400 */
[----:B------:R-:W5:Y:S01]  /*07c0*/  @!P4 LDC.U16 R18, c[0x0][0x216] ;  /* 0x00008580ff12cb82 */ /* 0x000f620000000400 */
[----:B0-----:R-:W-:Y:S01]  /*07d0*/  @!P1 HADD2.F32 R14, -RZ, R10.H0_H0 ;  /* 0x2000000aff0e9230 */ /* 0x001fe20000004100 */
[----:B------:R-:W-:Y:S01]  /*07e0*/  @!P0 IADD3 R19, R0, R27, RZ ;  /* 0x0000001b00138210 */ /* 0x000fe20007ffe0ff */
[----:B-1----:R-:W-:-:S04]  /*07f0*/  @!P2 HADD2.F32 R13, -RZ, R13.H0_H0 ;  /* 0x2000000dff0da230 */ /* 0x002fc80000004100 */
[----:B------:R-:W-:Y:S01]  /*0800*/  @!P1 MUFU.RCP R14, R14 ;  /* 0x0000000e000e9308 */ /* 0x000fe20000001000 */
[----:B------:R-:W-:-:S07]  /*0810*/  @!P0 IADD3 R27, R27, 0x80, RZ ;  /* 0x000000801b1b8810 */ /* 0x000fce0007ffe0ff */
[----:B------:R-:W-:Y:S01]  /*0820*/  @!P2 MUFU.RCP R13, R13 ;  /* 0x0000000d000da308 */ /* 0x000fe20000001000 */
[----:B-----5:R-:W-:-:S07]  /*0830*/  @!P4 HADD2.F32 R18, -RZ, R18.H0_H0 ;  /* 0x20000012ff12c230 */ /* 0x020fce0000004100 */
[----:B------:R-:W-:Y:S01]  /*0840*/  @!P4 MUFU.RCP R18, R18 ;  /* 0x000000120012c308 */ /* 0x000fe20000001000 */
[----:B------:R-:W-:Y:S01]  /*0850*/  BSSY B0, `(.L_x_3477) ;  /* 0x0000054000007945 */ /* 0x000fe20003800000 */
[----:B---3--:R-:W-:-:S05]  /*0860*/  @!P5 HADD2.F32 R22, -RZ, R22.H0_H0 ;  /* 0x20000016ff16d230 */ /* 0x008fca0000004100 */
[----:B------:R-:W-:-:S05]  /*0870*/  @!P5 FMUL.FTZ R22, R22, R12 ;  /* 0x0000000c1616d220 */ /* 0x000fca0000410000 */
[----:B------:R-:W-:Y:S02]  /*0880*/  @!P5 F2FP.F16.F32.PACK_AB R4, RZ, R22 ;  /* 0x00000016ff04d23e */ /* 0x000fe400000000ff */
[----:B------:R-:W-:Y:S01]  /*0890*/  ISETP.GE.AND P5, PT, R15, R2, PT ;  /* 0x000000020f00720c */ /* 0x000fe20003fa6270 */
[----:B------:R-:W-:Y:S01]  /*08a0*/  @!P0 HADD2.F32 R15, -RZ, R11.H0_H0 ;  /* 0x2000000bff0f8230 */ /* 0x000fe20000004100 */
[----:B------:R-:W0:Y:S05]  /*08b0*/  @!P3 LDC.U16 R12, c[0x0][0x216] ;  /* 0x00008580ff0cbb82 */ /* 0x000e2a0000000400 */
[----:B------:R-:W1:Y:S03]  /*08c0*/  @!P0 MUFU.RCP R15, R15 ;  /* 0x0000000f000f8308 */ /* 0x000e660000001000 */
[----:B------:R-:W3:Y:S08]  /*08d0*/  @!P0 LDC.64 R10, c[0x0][0x218] ;  /* 0x00008600ff0a8b82 */ /* 0x000ef00000000a00 */
[----:B------:R-:W5:Y:S01]  /*08e0*/  @!P5 LDC.U16 R17, c[0x0][0x216] ;  /* 0x00008580ff11db82 */ /* 0x000f620000000400 */
[----:B0-----:R-:W-:-:S06]  /*08f0*/  @!P3 HADD2.F32 R12, -RZ, R12.H0_H0 ;  /* 0x2000000cff0cb230 */ /* 0x001fcc0000004100 */
[----:B------:R-:W0:Y:S01]  /*0900*/  @!P3 MUFU.RCP R12, R12 ;  /* 0x0000000c000cb308 */ /* 0x000e220000001000 */
[----:B----4-:R-:W-:-:S05]  /*0910*/  @!P0 HADD2.F32 R22, -RZ, R21.H0_H0 ;  /* 0x20000015ff168230 */ /* 0x010fca0000004100 */
[----:B-1----:R-:W-:Y:S01]  /*0920*/  @!P0 FMUL.FTZ R22, R22, R15 ;  /* 0x0000000f16168220 */ /* 0x002fe20000410000 */
[----:B------:R-:W-:Y:S02]  /*0930*/  @!P6 HADD2.F32 R15, -RZ, R16.H0_H0 ;  /* 0x20000010ff0fe230 */ /* 0x000fe40000004100 */
[----:B-----5:R-:W-:Y:S02]  /*0940*/  @!P5 HADD2.F32 R16, -RZ, R17.H0_H0 ;  /* 0x20000011ff10d230 */ /* 0x020fe40000004100 */
[----:B------:R-:W-:Y:S01]  /*0950*/  @!P0 F2FP.F16.F32.PACK_AB R24, RZ, R22 ;  /* 0x00000016ff18823e */ /* 0x000fe200000000ff */
[----:B---3--:R-:W-:Y:S01]  /*0960*/  @!P0 IMAD.WIDE.U32 R10, R19, 0x2, R10 ;  /* 0x00000002130a8825 */ /* 0x008fe200078e000a */
[----:B------:R-:W1:Y:S02]  /*0970*/  @!P6 MUFU.RCP R15, R15 ;  /* 0x0000000f000fe308 */ /* 0x000e640000001000 */
[----:B------:R-:W-:-:S06]  /*0980*/  PRMT R21, R24, 0x7610, R21 ;  /* 0x0000761018157816 */ /* 0x000fcc0000000015 */
[----:B------:R-:W3:Y:S01]  /*0990*/  @!P5 MUFU.RCP R16, R16 ;  /* 0x000000100010d308 */ /* 0x000ee20000001000 */
[----:B------:R4:W-:Y:S01]  /*09a0*/  @!P0 STG.E.U16 desc[UR4][R10.64], R21 ;  /* 0x000000150a008986 */ /* 0x0009e2000c101504 */
[----:B------:R-:W-:Y:S01]  /*09b0*/  ISETP.GE.AND P0, PT, R27, R2, PT ;  /* 0x000000021b00720c */ /* 0x000fe20003f06270 */
[----:B------:R-:W-:Y:S01]  /*09c0*/  @!P1 HADD2.F32 R17, -RZ, R28.H0_H0 ;  /* 0x2000001cff119230 */ /* 0x000fe20000004100 */
[----:B------:R-:W-:Y:S01]  /*09d0*/  BSSY B1, `(.L_x_3478) ;  /* 0x0000035000017945 */ /* 0x000fe20003800000 */
[----:B------:R-:W-:-:S03]  /*09e0*/  @!P2 HADD2.F32 R22, -RZ, R25.H0_H0 ;  /* 0x20000019ff16a230 */ /* 0x000fc60000004100 */
[----:B------:R-:W-:Y:S01]  /*09f0*/  @!P1 FMUL.FTZ R14, R17, R14 ;  /* 0x0000000e110e9220 */ /* 0x000fe20000410000 */
[----:B--2---:R-:W-:Y:S02]  /*0a00*/  @!P4 HADD2.F32 R23, -RZ, R23.H0_H0 ;  /* 0x20000017ff17c230 */ /* 0x004fe40000004100 */
[----:B------:R-:W-:Y:S02]  /*0a10*/  @!P3 HADD2.F32 R19, -RZ, R26.H0_H0 ;  /* 0x2000001aff13b230 */ /* 0x000fe40000004100 */
[----:B------:R-:W-:Y:S02]  /*0a20*/  @!P6 HADD2.F32 R24, -RZ, R29.H0_H0 ;  /* 0x2000001dff18e230 */ /* 0x000fe40000004100 */
[----:B------:R-:W-:Y:S02]  /*0a30*/  @!P5 HADD2.F32 R3, -RZ, R3.H0_H0 ;  /* 0x20000003ff03d230 */ /* 0x000fe40000004100 */
[----:B------:R-:W-:Y:S01]  /*0a40*/  @!P2 FMUL.FTZ R13, R22, R13 ;  /* 0x0000000d160da220 */ /* 0x000fe20000410000 */
[----:B0-----:R-:W-:Y:S01]  /*0a50*/  @!P3 FMUL.FTZ R12, R19, R12 ;  /* 0x0000000c130cb220 */ /* 0x001fe20000410000 */
[----:B------:R-:W-:Y:S01]  /*0a60*/  @!P4 FMUL.FTZ R18, R23, R18 ;  /* 0x000000121712c220 */ /* 0x000fe20000410000 */
[----:B-1----:R-:W-:Y:S01]  /*0a70*/  @!P6 FMUL.FTZ R15, R24, R15 ;  /* 0x0000000f180fe220 */ /* 0x002fe20000410000 */
[----:B---3--:R-:W-:Y:S01]  /*0a80*/  @!P5 FMUL.FTZ R3, R3, R16 ;  /* 0x000000100303d220 */ /* 0x008fe20000410000 */
[----:B------:R-:W-:-:S02]  /*0a90*/  @!P1 F2FP.F16.F32.PACK_AB R5, RZ, R14 ;  /* 0x0000000eff05923e */ /* 0x000fc400000000ff */
[----:B------:R-:W-:Y:S02]  /*0aa0*/  @!P2 F2FP.F16.F32.PACK_AB R6, RZ, R13 ;  /* 0x0000000dff06a23e */ /* 0x000fe400000000ff */
[----:B------:R-:W-:Y:S02]  /*0ab0*/  @!P3 F2FP.F16.F32.PACK_AB R7, RZ, R12 ;  /* 0x0000000cff07b23e */ /* 0x000fe400000000ff */
[----:B------:R-:W-:Y:S02]  /*0ac0*/  @!P4 F2FP.F16.F32.PACK_AB R8, RZ, R18 ;  /* 0x00000012ff08c23e */ /* 0x000fe400000000ff */
[----:B------:R-:W-:Y:S02]  /*0ad0*/  @!P6 F2FP.F16.F32.PACK_AB R9, RZ, R15 ;  /* 0x0000000fff09e23e */ /* 0x000fe400000000ff */
[----:B------:R-:W-:Y:S01]  /*0ae0*/  @!P5 F2FP.F16.F32.PACK_AB R20, RZ, R3 ;  /* 0x00000003ff14d23e */ /* 0x000fe200000000ff */
[----:B----4-:R-:W-:Y:S06]  /*0af0*/  @P0 BRA `(.L_x_3479) ;  /* 0x0000000000300947 */ /* 0x010fec0003800000 */
        /* <DEDUP_REMOVED lines=12> */
.L_x_3479:
[----:B------:R-:W-:-:S13]  /*0bc0*/  ISETP.GE.AND P0, PT, R27, R2, PT ;  /* 0x000000021b00720c */ /* 0x000fda0003f06270 */
[----:B------:R-:W-:Y:S05]  /*0bd0*/  @P0 BRA `(.L_x_3481) ;  /* 0x0000000000300947 */ /* 0x000fea0003800000 */
[----:B0-----:R-:W0:Y:S01]  /*0be0*/  LDC.64 R4, c[0x0][0x218] ;  /* 0x00008600ff047b82 */ /* 0x001e220000000a00 */
[----:B------:R-:W-:Y:S01]  /*0bf0*/  IADD3 R3, R0, R27, RZ ;  /* 0x0000001b00037210 */ /* 0x000fe20007ffe0ff */
[----:B------:R-:W-:-:S04]  /*0c00*/  VIADD R27, R27, 0x80 ;  /* 0x000000801b1b7836 */ /* 0x000fc80000000000 */
[----:B0-----:R-:W-:-:S05]  /*0c10*/  IMAD.WIDE.U32 R4, R3, 0x2, R4 ;  /* 0x0000000203047825 */ /* 0x001fca00078e0004 */
[----:B------:R1:W-:Y:S02]  /*0c20*/  STG.E.U16 desc[UR4][R4.64], R6 ;  /* 0x0000000604007986 */ /* 0x0003e4000c101504 */
.L_x_3480:
[----:B------:R-:W-:-:S13]  /*0c30*/  ISETP.GE.AND P0, PT, R27, R2, PT ;  /* 0x000000021b00720c */ /* 0x000fda0003f06270 */
[----:B------:R-:W-:Y:S05]  /*0c40*/  @P0 BRA `(.L_x_3482) ;  /* 0x0000000000340947 */ /* 0x000fea0003800000 */
[----:B01----:R-:W0:Y:S01]  /*0c50*/  LDC.64 R4, c[0x0][0x218] ;  /* 0x00008600ff047b82 */ /* 0x003e220000000a00 */
[----:B------:R-:W-:Y:S02]  /*0c60*/  IADD3 R3, R0, R27, RZ ;  /* 0x0000001b00037210 */ /* 0x000fe40007ffe0ff */
[----:B------:R-:W-:-:S03]  /*0c70*/  IADD3 R27, R27, 0x80, RZ ;  /* 0x000000801b1b7810 */ /* 0x000fc60007ffe0ff */
[----:B0-----:R-:W-:-:S05]  /*0c80*/  IMAD.WIDE.U32 R4, R3, 0x2, R4 ;  /* 0x0000000203047825 */ /* 0x001fca00078e0004 */
[----:B------:R1:W-:Y:S02]  /*0c90*/  STG.E.U16 desc[UR4][R4.64], R7 ;  /* 0x0000000704007986 */ /* 0x0003e4000c101504 */
.L_x_3481:
        /* <DEDUP_REMOVED lines=8> */
.L_x_3482:
[----:B------:R-:W-:Y:S05]  /*0d20*/  BSYNC B1 ;  /* 0x0000000000017941 */ /* 0x000fea0003800000 */
.L_x_3478:
[----:B------:R-:W-:-:S13]  /*0d30*/  ISETP.GE.AND P0, PT, R27, R2, PT ;  /* 0x000000021b00720c */ /* 0x000fda0003f06270 */
[----:B012---:R-:W0:Y:S01]  /*0d40*/  @!P0 LDC.64 R4, c[0x0][0x218] ;  /* 0x00008600ff048b82 */ /* 0x007e220000000a00 */
[----:B------:R-:W-:Y:S02]  /*0d50*/  @!P0 IADD3 R3, R0, R27, RZ ;  /* 0x0000001b00038210 */ /* 0x000fe40007ffe0ff */
[----:B------:R-:W-:-:S03]  /*0d60*/  @!P0 IADD3 R27, R27, 0x80, RZ ;  /* 0x000000801b1b8810 */ /* 0x000fc60007ffe0ff */
[----:B0-----:R-:W-:-:S05]  /*0d70*/  @!P0 IMAD.WIDE.U32 R4, R3, 0x2, R4 ;  /* 0x0000000203048825 */ /* 0x001fca00078e0004 */
[----:B------:R2:W-:Y:S02]  /*0d80*/  @!P0 STG.E.U16 desc[UR4][R4.64], R9 ;  /* 0x0000000904008986 */ /* 0x0005e4000c101504 */
.L_x_3483:
[----:B------:R-:W-:Y:S05]  /*0d90*/  BSYNC B0 ;  /* 0x0000000000007941 */ /* 0x000fea0003800000 */
.L_x_3477:
        /* <DEDUP_REMOVED lines=8> */
.L_x_3484:
        /* <DEDUP_REMOVED lines=14> */
.L_x_19350:


//--------------------- .text._ZN2at6native29vectorized_elementwise_kernelILi4ENS0_13BUnaryFunctorIN3c104HalfES4_S4_NS0_15binary_internal10DivFunctorIS4_EEEESt5arrayIPcLm2EEEEviT0_T1_ --------------------------
	.section	.text._ZN2at6native29vectorized_elementwise_kernelILi4ENS0_13BUnaryFunctorIN3c104HalfES4_S4_NS0_15binary_internal10DivFunctorIS4_EEEESt5arrayIPcLm2EEEEviT0_T1_,"ax",@progbits
	.align	128
        .global         _ZN2at6native29vectorized_elementwise_kernelILi4ENS0_13BUnaryFunctorIN3c104HalfES4_S4_NS0_15binary_internal10DivFunctorIS4_EEEESt5arrayIPcLm2EEEEviT0_T1_
        .type           _ZN2at6native29vectorized_elementwise_kernelILi4ENS0_13BUnaryFunctorIN3c104HalfES4_S4_NS0_15binary_internal10DivFunctorIS4_EEEESt5arrayIPcLm2EEEEviT0_T1_,@function
        .size           _ZN2at6native29vectorized_elementwise_kernelILi4ENS0_13BUnaryFunctorIN3c104HalfES4_S4_NS0_15binary_internal10DivFunctorIS4_EEEESt5arrayIPcLm2EEEEviT0_T1_,(.L_x_19351 - _ZN2at6native29vectorized_elementwise_kernelILi4ENS0_13BUnaryFunctorIN3c104HalfES4_S4_NS0_15binary_internal10DivFunctorIS4_EEEESt5arrayIPcLm2EEEEviT0_T1_)
        .other          _ZN2at6native29vectorized_elementwise_kernelILi4ENS0_13BUnaryFunctorIN3c104HalfES4_S4_NS0_15binary_internal10DivFunctorIS4_EEEESt5arrayIPcLm2EEEEviT0_T1_,@"STO_CUDA_ENTRY STV_DEFAULT"
_ZN2at6native29vectorized_elementwise_kernelILi4ENS0_13BUnaryFunctorIN3c104HalfES4_S4_NS0_15binary_internal10DivFunctorIS4_EEEESt5arrayIPcLm2EEEEviT0_T1_:
.text._ZN2at6native29vectorized_elementwise_kernelILi4ENS0_13BUnaryFunctorIN3c104HalfES4_S4_NS0_15binary_internal10DivFunctorIS4_EEEESt5arrayIPcLm2EEEEviT0_T1_:
        /* <DEDUP_REMOVED lines=13> */
[----:B------:R-:W2:Y:S04]  /*00d0*/  LDG.E.64 R12, desc[UR4][R8.64] ;  /* 0x00000004080c7981 */ /* 0x000ea8000c1e1b00 */
[----:B------:R-:W3:Y:S01]  /*00e0*/  LDG.E.64 R6, desc[UR4][R8.64+0x400] ;  /* 0x0004000408067981 */ /* 0x000ee2000c1e1b00 */
[----:B------:R-:W1:Y:S01]  /*00f0*/  LDC.64 R2, c[0x0][0x218] ;  /* 0x00008600ff027b82 */ /* 0x000e620000000a00 */
[----:B0-----:R-:W-:-:S04]  /*0100*/  HADD2.F32 R4, -RZ, R4.H0_H0 ;  /* 0x20000004ff047230 */ /* 0x001fc80000004100 */
[----:B------:R-:W0:Y:S01]  /*0110*/  MUFU.RCP R15, R4 ;  /* 0x00000004000f7308 */ /* 0x000e220000001000 */
[----:B-1----:R-:W-:-:S04]  /*0120*/  IMAD.WIDE.U32 R2, R0, 0x2, R2 ;  /* 0x0000000200027825 */ /* 0x002fc800078e0002 */
[----:B------:R-:W-:-:S04]  /*0130*/  IMAD.WIDE R2, R5, 0x8, R2 ;  /* 0x0000000805027825 */ /* 0x000fc800078e0202 */
[--C-:B--2---:R-:W-:Y:S02]  /*0140*/  HADD2.F32 R0, -RZ, R12.reuse.H0_H0 ;  /* 0x2000000cff007230 */ /* 0x104fe40000004100 */
[----:B------:R-:W-:Y:S02]  /*0150*/  HADD2.F32 R10, -RZ, R12.H1_H1 ;  /* 0x3000000cff0a7230 */ /* 0x000fe40000004100 */
[--C-:B------:R-:W-:Y:S02]  /*0160*/  HADD2.F32 R11, -RZ, R13.reuse.H0_H0 ;  /* 0x2000000dff0b7230 */ /* 0x100fe40000004100 */
[-C--:B0-----:R-:W-:Y:S01]  /*0170*/  FMUL.FTZ R0, R0, R15.reuse ;  /* 0x0000000f00007220 */ /* 0x081fe20000410000 */
[----:B------:R-:W-:Y:S02]  /*0180*/  HADD2.F32 R12, -RZ, R13.H1_H1 ;  /* 0x3000000dff0c7230 */ /* 0x000fe40000004100 */
[--C-:B---3--:R-:W-:Y:S02]  /*0190*/  HADD2.F32 R13, -RZ, R6.reuse.H0_H0 ;  /* 0x20000006ff0d7230 */ /* 0x108fe40000004100 */
[----:B------:R-:W-:Y:S01]  /*01a0*/  FMUL.FTZ R11, R11, R15 ;  /* 0x0000000f0b0b7220 */ /* 0x000fe20000410000 */
[----:B------:R-:W-:-:S02]  /*01b0*/  HADD2.F32 R6, -RZ, R6.H1_H1 ;  /* 0x30000006ff067230 */ /* 0x000fc40000004100 */
[-C--:B------:R-:W-:Y:S01]  /*01c0*/  FMUL.FTZ R12, R12, R15.reuse ;  /* 0x0000000f0c0c7220 */ /* 0x080fe20000410000 */
[--C-:B------:R-:W-:Y:S02]  /*01d0*/  HADD2.F32 R8, -RZ, R7.reuse.H0_H0 ;  /* 0x20000007ff087230 */ /* 0x100fe40000004100 */
[-C--:B------:R-:W-:Y:S01]  /*01e0*/  FMUL.FTZ R13, R13, R15.reuse ;  /* 0x0000000f0d0d7220 */ /* 0x080fe20000410000 */
[----:B------:R-:W-:Y:S02]  /*01f0*/  HADD2.F32 R9, -RZ, R7.H1_H1 ;  /* 0x30000007ff097230 */ /* 0x000fe40000004100 */
[-C--:B------:R-:W-:Y:S01]  /*0200*/  FMUL.FTZ R7, R10, R15.reuse ;  /* 0x0000000f0a077220 */ /* 0x080fe20000410000 */
[-C--:B------:R-:W-:Y:S01]  /*0210*/  FMUL.FTZ R6, R6, R15.reuse ;  /* 0x0000000f06067220 */ /* 0x080fe20000410000 */
[----:B------:R-:W-:Y:S01]  /*0220*/  FMUL.FTZ R8, R8, R15 ;  /* 0x0000000f08087220 */ /* 0x000fe20000410000 */
[----:B------:R-:W-:Y:S01]  /*0230*/  F2FP.F16.F32.PACK_AB R11, R12, R11 ;  /* 0x0000000b0c0b723e */ /* 0x000fe200000000ff */
[----:B------:R-:W-:Y:S01]  /*0240*/  FMUL.FTZ R9, R9, R15 ;  /* 0x0000000f09097220 */ /* 0x000fe20000410000 */
[----:B------:R-:W-:-:S02]  /*0250*/  F2FP.F16.F32.PACK_AB R10, R7, R0 ;  /* 0x00000000070a723e */ /* 0x000fc400000000ff */
[----:B------:R-:W-:Y:S02]  /*0260*/  F2FP.F16.F32.PACK_AB R6, R6, R13 ;  /* 0x0000000d0606723e */ /* 0x000fe400000000ff */
[----:B------:R-:W-:Y:S01]  /*0270*/  F2FP.F16.F32.PACK_AB R7, R9, R8 ;  /* 0x000000080907723e */ /* 0x000fe200000000ff */
[----:B------:R-:W-:Y:S04]  /*0280*/  STG.E.64 desc[UR4][R2.64], R10 ;  /* 0x0000000a02007986 */ /* 0x000fe8000c101b04 */
[----:B------:R-:W-:Y:S01]  /*0290*/  STG.E.64 desc[UR4][R2.64+0x400], R6 ;  /* 0x0004000602007986 */ /* 0x000fe2000c101b04 */
[----:B------:R-:W-:Y:S05]  /*02a0*/  EXIT ;  /* 0x000000000000794d */ /* 0x000fea0003800000 */
.L_x_3485:
        /* <DEDUP_REMOVED lines=141> */
.L_x_3488:
[----:B------:R-:W-:-:S13]  /*0b80*/  ISETP.GE.AND P0, PT, R27, R2, PT ;  /* 0x000000021b00720c */ /* 0x000fda0003f06270 */
[----:B------:R-:W-:Y:S05]  /*0b90*/  @P0 BRA `(.L_x_3490) ;  /* 0x0000000000300947 */ /* 0x000fea0003800000 */
[----:B0-----:R-:W0:Y:S01]  /*0ba0*/  LDC.64 R4, c[0x0][0x218] ;  /* 0x00008600ff047b82 */ /* 0x001e220000000a00 */
[----:B------:R-:W-:Y:S01]  /*0bb0*/  IADD3 R3, R0, R27, RZ ;  /* 0x0000001b00037210 */ /* 0x000fe20007ffe0ff */
[----:B------:R-:W-:-:S04]  /*0bc0*/  VIADD R27, R27, 0x80 ;  /* 0x000000801b1b7836 */ /* 0x000fc80000000000 */
[----:B0-----:R-:W-:-:S05]  /*0bd0*/  IMAD.WIDE.U32 R4, R3, 0x2, R4 ;  /* 0x0000000203047825 */ /* 0x001fca00078e0004 */
[----:B------:R1:W-:Y:S02]  /*0be0*/  STG.E.U16 desc[UR4][R4.64], R6 ;  /* 0x0000000604007986 */ /* 0x0003e4000c101504 */
.L_x_3489:
[----:B------:R-:W-:-:S13]  /*0bf0*/  ISETP.GE.AND P0, PT, R27, R2, PT ;  /* 0x000000021b00720c */ /* 0x000fda0003f06270 */
[----:B------:R-:W-:Y:S05]  /*0c00*/  @P0 BRA `(.L_x_3491) ;  /* 0x0000000000340947 */ /* 0x000fea0003800000 */
[----:B01----:R-:W0:Y:S01]  /*0c10*/  LDC.64 R4, c[0x0][0x218] ;  /* 0x00008600ff047b82 */ /* 0x003e220000000a00 */
[----:B------:R-:W-:Y:S02]  /*0c20*/  IADD3 R3, R0, R27, RZ ;  /* 0x0000001b00037210 */ /* 0x000fe40007ffe0ff */
[----:B------:R-:W-:-:S03]  /*0c30*/  IADD3 R27, R27, 0x80, RZ ;  /* 0x000000801b1b7810 */ /* 0x000fc60007ffe0ff */
[----:B0-----:R-:W-:-:S05]  /*0c40*/  IMAD.WIDE.U32 R4, R3, 0x2, R4 ;  /* 0x0000000203047825 */ /* 0x001fca00078e0004 */
[----:B------:R1:W-:Y:S02]  /*0c50*/  STG.E.U16 desc[UR4][R4.64], R7 ;  /* 0x0000000704007986 */ /* 0x0003e4000c101504 */
.L_x_3490:
        /* <DEDUP_REMOVED lines=8> */
.L_x_3491:
[----:B------:R-:W-:Y:S05]  /*0ce0*/  BSYNC B1 ;  /* 0x0000000000017941 */ /* 0x000fea0003800000 */
.L_x_3487:
[----:B------:R-:W-:-:S13]  /*0cf0*/  ISETP.GE.AND P0, PT, R27, R2, PT ;  /* 0x000000021b00720c */ /* 0x000fda0003f06270 */
[----:B012---:R-:W0:Y:S01]  /*0d00*/  @!P0 LDC.64 R4, c[0x0][0x218] ;  /* 0x00008600ff048b82 */ /* 0x007e220000000a00 */
[----:B------:R-:W-:Y:S02]  /*0d10*/  @!P0 IADD3 R3, R0, R27, RZ ;  /* 0x0000001b00038210 */ /* 0x000fe40007ffe0ff */
[----:B------:R-:W-:-:S03]  /*0d20*/  @!P0 IADD3 R27, R27, 0x80, RZ ;  /* 0x000000801b1b8810 */ /* 0x000fc60007ffe0ff */
[----:B0-----:R-:W-:-:S05]  /*0d30*/  @!P0 IMAD.WIDE.U32 R4, R3, 0x2, R4 ;  /* 0x0000000203048825 */ /* 0x001fca00078e0004 */
[----:B------:R2:W-:Y:S02]  /*0d40*/  @!P0 STG.E.U16 desc[UR4][R4.64], R9 ;  /* 0x0000000904008986 */ /* 0x0005e4000c101504 */
.L_x_3492:
[----:B------:R-:W-:Y:S05]  /*0d50*/  BSYNC B0 ;  /* 0x0000000000007941 */ /* 0x000fea0003800000 */
.L_x_3486:
        /* <DEDUP_REMOVED lines=8> */
.L_x_3493:
        /* <DEDUP_REMOVED lines=10> */
.L_x_19351:


//--------------------- .text._ZN2at6native29vectorized_elementwise_kernelILi8ENS0_13BUnaryFunctorIN3c104HalfES4_S4_NS0_15binary_internal10DivFunctorIS4_EEEESt5arrayIPcLm2EEEEviT0_T1_ --------------------------
	.section	.text._ZN2at6native29vectorized_elementwise_kernelILi8ENS0_13BUnaryFunctorIN3c104HalfES4_S4_NS0_15binary_internal10DivFunctorIS4_EEEESt5arrayIPcLm2EEEEviT0_T1_,"ax",@progbits
	.align	128
        .global         _ZN2at6native29vectorized_elementwise_kernelILi8ENS0_13BUnaryFunctorIN3c104HalfES4_S4_NS0_15binary_internal10DivFunctorIS4_EEEESt5arrayIPcLm2EEEEviT0_T1_
        .type           _ZN2at6native29vectorized_elementwise_kernelILi8ENS0_13BUnaryFunctorIN3c104HalfES4_S4_NS0_15binary_internal10DivFunctorIS4_EEEESt5arrayIPcLm2EEEEviT0_T1_,@function
        .size           _ZN2at6native29vectorized_elementwise_kernelILi8ENS0_13BUnaryFunctorIN3c104HalfES4_S4_NS0_15binary_internal10DivFunctorIS4_EEEESt5arrayIPcLm2EEEEviT0_T1_,(.L_x_19352 - _ZN2at6native29vectorized_elementwise_kernelILi8ENS0_13BUnaryFunctorIN3c104HalfES4_S4_NS0_15binary_internal10DivFunctorIS4_EEEESt5arrayIPcLm2EEEEviT0_T1_)
        .other          _ZN2at6native29vectorized_elementwise_kernelILi8ENS0_13BUnaryFunctorIN3c104HalfES4_S4_NS0_15binary_internal10DivFunctorIS4_EEEESt5arrayIPcLm2EEEEviT0_T1_,@"STO_CUDA_ENTRY STV_DEFAULT"
_ZN2at6native29vectorized_elementwise_kernelILi8ENS0_13BUnaryFunctorIN3c104HalfES4_S4_NS0_15binary_internal10DivFunctorIS4_EEEESt5arrayIPcLm2EEEEviT0_T1_:
.text._ZN2at6native29vectorized_elementwise_kernelILi8ENS0_13BUnaryFunctorIN3c104HalfES4_S4_NS0_15binary_internal10DivFunctorIS4_EEEESt5arrayIPcLm2EEEEviT0_T1_:
        /* <DEDUP_REMOVED lines=9> */
[----:B------:R-:W1:Y:S08]  /*0090*/  LDC.64 R4, c[0x0][0x220] ;  /* 0x00008800ff047b82 */ /* 0x000e700000000a00 */
[----:B------:R-:W2:Y:S08]  /*00a0*/  LDC.U16 R10, c[0x0][0x216] ;  /* 0x00008580ff0a7b82 */ /* 0x000eb00000000400 */
[----:B------:R-:W3:Y:S01]  /*00b0*/  LDC.64 R8, c[0x0][0x218] ;  /* 0x00008600ff087b82 */ /* 0x000ee20000000a00 */
[----:B-1----:R-:W-:-:S04]  /*00c0*/  IMAD.WIDE R4, R0, 0x2, R4 ;  /* 0x0000000200047825 */ /* 0x002fc800078e0204 */
[----:B0-----:R-:W-:-:S06]  /*00d0*/  IMAD.WIDE.U32 R4, R2, 0x10, R4 ;  /* 0x0000001002047825 */ /* 0x001fcc00078e0004 */
[----:B------:R-:W4:Y:S01]  /*00e0*/  LDG.E.128 R4, desc[UR4][R4.64] ;  /* 0x0000000404047981 */ /* 0x000f22000c1e1d00 */
[----:B--2---:R-:W-:-:S06]  /*00f0*/  HADD2.F32 R10, -RZ, R10.H0_H0 ;  /* 0x2000000aff0a7230 */ /* 0x004fcc0000004100 */
[----:B------:R-:W0:Y:S01]  /*0100*/  MUFU.RCP R10, R10 ;  /* 0x0000000a000a7308 */ /* 0x000e220000001000 */
[--C-:B----4-:R-:W-:Y:S02]  /*0110*/  HADD2.F32 R3, -RZ, R4.reuse.H0_H0 ;  /* 0x20000004ff037230 */ /* 0x110fe40000004100 */
[----:B------:R-:W-:Y:S02]  /*0120*/  HADD2.F32 R11, -RZ, R4.H1_H1 ;  /* 0x30000004ff0b7230 */ /* 0x000fe40000004100 */
[--C-:B------:R-:W-:Y:S02]  /*0130*/  HADD2.F32 R12, -RZ, R5.reuse.H0_H0 ;  /* 0x20000005ff0c7230 */ /* 0x100fe40000004100 */
[----:B------:R-:W-:Y:S02]  /*0140*/  HADD2.F32 R13, -RZ, R5.H1_H1 ;  /* 0x30000005ff0d7230 */ /* 0x000fe40000004100 */
[----:B0-----:R-:W-:Y:S01]  /*0150*/  FMUL.FTZ R11, R11, R10 ;  /* 0x0000000a0b0b7220 */ /* 0x001fe20000410000 */
[----:B------:R-:W-:-:S02]  /*0160*/  HADD2.F32 R14, -RZ, R6.H0_H0 ;  /* 0x20000006ff0e7230 */ /* 0x000fc40000004100 */
[-C--:B------:R-:W-:Y:S01]  /*0170*/  FMUL.FTZ R12, R12, R10.reuse ;  /* 0x0000000a0c0c7220 */ /* 0x080fe20000410000 */
[----:B------:R-:W-:Y:S02]  /*0180*/  HADD2.F32 R15, -RZ, R6.H1_H1 ;  /* 0x30000006ff0f7230 */ /* 0x000fe40000004100 */
[-C--:B------:R-:W-:Y:S01]  /*0190*/  FMUL.FTZ R13, R13, R10.reuse ;  /* 0x0000000a0d0d7220 */ /* 0x080fe20000410000 */
[--C-:B------:R-:W-:Y:S02]  /*01a0*/  HADD2.F32 R16, -RZ, R7.reuse.H0_H0 ;  /* 0x20000007ff107230 */ /* 0x100fe40000004100 */
[-C--:B------:R-:W-:Y:S01]  /*01b0*/  FMUL.FTZ R6, R14, R10.reuse ;  /* 0x0000000a0e067220 */ /* 0x080fe20000410000 */
[----:B------:R-:W-:Y:S02]  /*01c0*/  HADD2.F32 R17, -RZ, R7.H1_H1 ;  /* 0x30000007ff117230 */ /* 0x000fe40000004100 */
[----:B------:R-:W-:Y:S01]  /*01d0*/  FMUL.FTZ R15, R15, R10 ;  /* 0x0000000a0f0f7220 */ /* 0x000fe20000410000 */
[----:B---3--:R-:W-:-:S04]  /*01e0*/  IMAD.WIDE.U32 R4, R0, 0x2, R8 ;  /* 0x0000000200047825 */ /* 0x008fc800078e0008 */
[-C--:B------:R-:W-:Y:S01]  /*01f0*/  FMUL.FTZ R0, R3, R10.reuse ;  /* 0x0000000a03007220 */ /* 0x080fe20000410000 */
[-C--:B------:R-:W-:Y:S01]  /*0200*/  FMUL.FTZ R7, R16, R10.reuse ;  /* 0x0000000a10077220 */ /* 0x080fe20000410000 */
[----:B------:R-:W-:Y:S01]  /*0210*/  FMUL.FTZ R8, R17, R10 ;  /* 0x0000000a11087220 */ /* 0x000fe20000410000 */
[----:B------:R-:W-:Y:S01]  /*0220*/  F2FP.F16.F32.PACK_AB R6, R15, R6 ;  /* 0x000000060f06723e */ /* 0x000fe200000000ff */
[----:B------:R-:W-:Y:S01]  /*0230*/  IMAD.WIDE R2, R2, 0x10, R4 ;  /* 0x0000001002027825 */ /* 0x000fe200078e0204 */
[----:B------:R-:W-:Y:S02]  /*0240*/  F2FP.F16.F32.PACK_AB R4, R11, R0 ;  /* 0x000000000b04723e */ /* 0x000fe400000000ff */
[----:B------:R-:W-:Y:S02]  /*0250*/  F2FP.F16.F32.PACK_AB R5, R13, R12 ;  /* 0x0000000c0d05723e */ /* 0x000fe400000000ff */
[----:B------:R-:W-:-:S05]  /*0260*/  F2FP.F16.F32.PACK_AB R7, R8, R7 ;  /* 0x000000070807723e */ /* 0x000fca00000000ff */
[----:B------:R-:W-:Y:S01]  /*0270*/  STG.E.128 desc[UR4][R2.64], R4 ;  /* 0x0000000402007986 */ /* 0x000fe2000c101d04 */
[----:B------:R-:W-:Y:S05]  /*0280*/  EXIT ;  /* 0x000000000000794d */ /* 0x000fea0003800000 */
.L_x_3494:
        /* <DEDUP_REMOVED lines=141> */
.L_x_3497:
[----:B------:R-:W-:-:S13]  /*0b60*/  ISETP.GE.AND P0, PT, R27, R2, PT ;  /* 0x000000021b00720c */ /* 0x000fda0003f06270 */
[----:B------:R-:W-:Y:S05]  /*0b70*/  @P0 BRA `(.L_x_3499) ;  /* 0x0000000000300947 */ /* 0x000fea0003800000 */
[----:B0-----:R-:W0:Y:S01]  /*0b80*/  LDC.64 R4, c[0x0][0x218] ;  /* 0x00008600ff047b82 */ /* 0x001e220000000a00 */
[----:B------:R-:W-:Y:S01]  /*0b90*/  IADD3 R3, R0, R27, RZ ;  /* 0x0000001b00037210 */ /* 0x000fe20007ffe0ff */
[----:B------:R-:W-:-:S04]  /*0ba0*/  VIADD R27, R27, 0x80 ;  /* 0x000000801b1b7836 */ /* 0x000fc80000000000 */
[----:B0-----:R-:W-:-:S05]  /*0bb0*/  IMAD.WIDE.U32 R4, R3, 0x2, R4 ;  /* 0x0000000203047825 */ /* 0x001fca00078e0004 */
[----:B------:R1:W-:Y:S02]  /*0bc0*/  STG.E.U16 desc[UR4][R4.64], R6 ;  /* 0x0000000604007986 */ /* 0x0003e4000c101504 */
.L_x_3498:
[----:B------:R-:W-:-:S13]  /*0bd0*/  ISETP.GE.AND P0, PT, R27, R2, PT ;  /* 0x000000021b00720c */ /* 0x000fda0003f06270 */
[----:B------:R-:W-:Y:S05]  /*0be0*/  @P0 BRA `(.L_x_3500) ;  /* 0x0000000000340947 */ /* 0x000fea0003800000 */
[----:B01----:R-:W0:Y:S01]  /*0bf0*/  LDC.64 R4, c[0x0][0x218] ;  /* 0x00008600ff047b82 */ /* 0x003e220000000a00 */
[----:B------:R-:W-:Y:S02]  /*0c00*/  IADD3 R3, R0, R27, RZ ;  /* 0x0000001b00037210 */ /* 0x000fe40007ffe0ff */
[----:B------:R-:W-:-:S03]  /*0c10*/  IADD3 R27, R27, 0x80, RZ ;  /* 0x000000801b1b7810 */ /* 0x000fc60007ffe0ff */
[----:B0-----:R-:W-:-:S05]  /*0c20*/  IMAD.WIDE.U32 R4, R3, 0x2, R4 ;  /* 0x0000000203047825 */ /* 0x001fca00078e0004 */
[----:B------:R1:W-:Y:S02]  /*0c30*/  STG.E.U16 desc[UR4][R4.64], R7 ;  /* 0x0000000704007986 */ /* 0x0003e4000c101504 */
.L_x_3499:
        /* <DEDUP_REMOVED lines=8> */
.L_x_3500:
[----:B------:R-:W-:Y:S05]  /*0cc0*/  BSYNC B1 ;  /* 0x0000000000017941 */ /* 0x000fea0003800000 */
.L_x_3496:
[----:B------:R-:W-:-:S13]  /*0cd0*/  ISETP.GE.AND P0, PT, R27, R2, PT ;  /* 0x000000021b00720c */ /* 0x000fda0003f06270 */
[----:B012---:R-:W0:Y:S01]  /*0ce0*/  @!P0 LDC.64 R4, c[0x0][0x218] ;  /* 0x00008600ff048b82 */ /* 0x007e220000000a00 */
[----:B------:R-:W-:Y:S02]  /*0cf0*/  @!P0 IADD3 R3, R0, R27, RZ ;  /* 0x0000001b00038210 */ /* 0x000fe40007ffe0ff */
[----:B------:R-:W-:-:S03]  /*0d00*/  @!P0 IADD3 R27, R27, 0x80, RZ ;  /* 0x000000801b1b8810 */ /* 0x000fc60007ffe0ff */
[----:B0-----:R-:W-:-:S05]  /*0d10*/  @!P0 IMAD.WIDE.U32 R4, R3, 0x2, R4 ;  /* 0x0000000203048825 */ /* 0x001fca00078e0004 */
[----:B------:R2:W-:Y:S02]  /*0d20*/  @!P0 STG.E.U16 desc[UR4][R4.64], R9 ;  /* 0x0000000904008986 */ /* 0x0005e4000c101504 */
.L_x_3501:
[----:B------:R-:W-:Y:S05]  /*0d30*/  BSYNC B0 ;  /* 0x0000000000007941 */ /* 0x000fea0003800000 */
.L_x_3495:
        /* <DEDUP_REMOVED lines=8> */
.L_x_3502:
        /* <DEDUP_REMOVED lines=12> */
.L_x_19352:


//--------------------- .text._ZN2at6native18elementwise_kernelILi128ELi4EZNS0_15gpu_kernel_implINS0_13AUnaryFunctorIN3c104HalfES5_S5_NS0_15binary_internal10DivFunctorIS5_EEEEEEvRNS_18TensorIteratorBaseERKT_EUliE_EEviT1_ --------------------------
	.section	.text._ZN2at6native18elementwise_kernelILi128ELi4EZNS0_15gpu_kernel_implINS0_13AUnaryFunctorIN3c104HalfES5_S5_NS0_15binary_internal10DivFunctorIS5_EEEEEEvRNS_18TensorIteratorBaseERKT_EUliE_EEviT1_,"ax",@progbits
	.align	128
        .global         _ZN2at6native18elementwise_kernelILi128ELi4EZNS0_15gpu_kernel_implINS0_13AUnaryFunctorIN3c104HalfES5_S5_NS0_15binary_internal10DivFunctorIS5_EEEEEEvRNS_18TensorIteratorBaseERKT_EUliE_EEviT1_
        .type           _ZN2at6native18elementwise_kernelILi128ELi4EZNS0_15gpu_kernel_implINS0_13AUnaryFunctorIN3c104HalfES5_S5_NS0_15binary_internal10DivFunctorIS5_EEEEEEvRNS_18TensorIteratorBaseERKT_EUliE_EEviT1_,@function
        .size           _ZN2at6native18elementwise_kernelILi128ELi4EZNS0_15gpu_kernel_implINS0_13AUnaryFunctorIN3c104HalfES5_S5_NS0_15binary_internal10DivFunctorIS5_EEEEEEvRNS_18TensorIteratorBaseERKT_EUliE_EEviT1_,(.L_x_19353 - _ZN2at6native18elementwise_kernelILi128ELi4EZNS0_15gpu_kernel_implINS0_13AUnaryFunctorIN3c104HalfES5_S5_NS0_15binary_internal10DivFunctorIS5_EEEEEEvRNS_18TensorIteratorBaseERKT_EUliE_EEviT1_)
        .other          _ZN2at6native18elementwise_kernelILi128ELi4EZNS0_15gpu_kernel_implINS0_13AUnaryFunctorIN3c104HalfES5_S5_NS0_15binary_internal10DivFunctorIS5_EEEEEEvRNS_18TensorIteratorBaseERKT_EUliE_EEviT1_,@"STO_CUDA_ENTRY STV_DEFAULT"
_ZN2at6native18elementwise_kernelILi128ELi4EZNS0_15gpu_kernel_implINS0_13AUnaryFunctorIN3c104HalfES5_S5_NS0_15binary_internal10DivFunctorIS5_EEEEEEvRNS_18TensorIteratorBaseERKT_EUliE_EEviT1_:
.text._ZN2at6native18elementwise_kernelILi128ELi4EZNS0_15gpu_kernel_implINS0_13AUnaryFunctorIN3c104HalfES5_S5_NS0_15binary_internal10DivFunctorIS5_EEEEEEvRNS_18TensorIteratorBaseERKT_EUliE_EEviT1_:
        /* <DEDUP_REMOVED lines=314> */
.L_x_3505:
        /* <DEDUP_REMOVED lines=22> */
.L_x_3509:
[----:B------:R-:W2:Y:S02]  /*1500*/  LDG.E.U8 R2, desc[UR36][R2.64] ;  /* 0x0000002402027981 */ /* 0x000ea4000c1e1100 */
[----:B--2---:R-:W-:-:S04]  /*1510*/  I2FP.F32.U32 R0, R2 ;  /* 0x0000000200007245 */ /* 0x004fc80000201000 */
[----:B------:R-:W-:Y:S01]  /*1520*/  F2FP.F16.F32.PACK_AB R0, RZ, R0 ;  /* 0x00000000ff00723e */ /* 0x000fe200000000ff */
[----:B------:R-:W-:Y:S06]  /*1530*/  BRA `(.L_x_3511) ;  /* 0x0000000c00887947 */ /* 0x000fec0003800000 */
.L_x_3508:
        /* <DEDUP_REMOVED lines=10> */
.L_x_3513:
[----:B------:R-:W2:Y:S02]  /*15e0*/  LDG.E R2, desc[UR36][R2.64] ;  /* 0x0000002402027981 */ /* 0x000ea4000c1e1900 */
[----:B--2---:R-:W-:-:S04]  /*15f0*/  I2FP.F32.S32 R0, R2 ;  /* 0x0000000200007245 */ /* 0x004fc80000201400 */
[----:B------:R-:W-:Y:S01]  /*1600*/  F2FP.F16.F32.PACK_AB R0, RZ, R0 ;  /* 0x00000000ff00723e */ /* 0x000fe200000000ff */
[----:B------:R-:W-:Y:S06]  /*1610*/  BRA `(.L_x_3511) ;  /* 0x0000000c00507947 */ /* 0x000fec0003800000 */
.L_x_3512:
[----:B------:R-:W2:Y:S02]  /*1620*/  LDG.E.U16 R2, desc[UR36][R2.64] ;  /* 0x0000002402027981 */ /* 0x000ea4000c1e1500 */
[----:B--2---:R-:W0:Y:S02]  /*1630*/  I2F.S16 R0, R2 ;  /* 0x0000000200007306 */ /* 0x004e240000101400 */
[----:B0-----:R-:W-:Y:S01]  /*1640*/  F2FP.F16.F32.PACK_AB R0, RZ, R0 ;  /* 0x00000000ff00723e */ /* 0x001fe200000000ff */
[----:B------:R-:W-:Y:S06]  /*1650*/  BRA `(.L_x_3511) ;  /* 0x0000000c00407947 */ /* 0x000fec0003800000 */
.L_x_3507:
        /* <DEDUP_REMOVED lines=9> */
.L_x_3515:
[----:B------:R0:W5:Y:S01]  /*16f0*/  LDG.E.U16 R0, desc[UR36][R2.64] ;  /* 0x0000002402007981 */ /* 0x000162000c1e1500 */
[----:B------:R-:W-:Y:S05]  /*1700*/  BRA `(.L_x_3511) ;  /* 0x0000000c00147947 */ /* 0x000fea0003800000 */
.L_x_3514:
        /* <DEDUP_REMOVED lines=9> */
.L_x_3517:
[----:B------:R1:W5:Y:S01]  /*17a0*/  LDG.E.U16 R0, desc[UR36][R2.64] ;  /* 0x0000002402007981 */ /* 0x000362000c1e1500 */
[----:B------:R-:W-:Y:S05]  /*17b0*/  BRA `(.L_x_3511) ;  /* 0x0000000800e87947 */ /* 0x000fea0003800000 */
.L_x_3516:
        /* <DEDUP_REMOVED lines=8> */
.L_x_3506:
        /* <DEDUP_REMOVED lines=13> */
.L_x_3520:
        /* <DEDUP_REMOVED lines=8> */
.L_x_3519:
        /* <DEDUP_REMOVED lines=28> */
.L_x_3522:
        /* <DEDUP_REMOVED lines=15> */
.L_x_3521:
[----:B------:R-:W2:Y:S02]  /*1c40*/  LDG.E.U16 R0, desc[UR36][R2.64] ;  /* 0x0000002402007981 */ /* 0x000ea4000c1e1500 */
[----:B--2---:R-:W-:-:S05]  /*1c50*/  IMAD.U32 R0, R0, 0x10000, RZ ;  /* 0x0001000000007824 */ /* 0x004fca00078e00ff */
[----:B------:R-:W-:Y:S01]  /*1c60*/  F2FP.F16.F32.PACK_AB R0, RZ, R0 ;  /* 0x00000000ff00723e */ /* 0x000fe200000000ff */
[----:B------:R-:W-:Y:S06]  /*1c70*/  BRA `(.L_x_3511) ;  /* 0x0000000400b87947 */ /* 0x000fec0003800000 */
.L_x_3518:
        /* <DEDUP_REMOVED lines=12> */
.L_x_3525:
        /* <DEDUP_REMOVED lines=21> */
.L_x_3529:
[----:B------:R-:W-:Y:S05]  /*1e90*/  BSYNC B1 ;  /* 0x0000000000017941 */ /* 0x000fea0003800000 */
.L_x_3528:
[----:B------:R-:W-:Y:S01]  /*1ea0*/  LEA R3, R0, 0x3b800000, 0x17 ;  /* 0x3b80000000037811 */ /* 0x000fe200078eb8ff */
[----:B------:R-:W-:-:S05]  /*1eb0*/  IMAD.SHL.U32 R0, R2, 0x100000, RZ ;  /* 0x0010000002007824 */ /* 0x000fca00078e00ff */
[----:B------:R-:W-:-:S07]  /*1ec0*/  LOP3.LUT R0, R3, R0, R4, 0xfe, !PT ;  /* 0x0000000003007212 */ /* 0x000fce00078efe04 */
.L_x_3527:
[----:B------:R-:W-:Y:S05]  /*1ed0*/  BSYNC B0 ;  /* 0x0000000000007941 */ /* 0x000fea0003800000 */
.L_x_3526:
[----:B------:R-:W-:Y:S01]  /*1ee0*/  F2FP.F16.F32.PACK_AB R0, RZ, R0 ;  /* 0x00000000ff00723e */ /* 0x000fe200000000ff */
[----:B------:R-:W-:Y:S06]  /*1ef0*/  BRA `(.L_x_3511) ;  /* 0x0000000400187947 */ /* 0x000fec0003800000 */
.L_x_3524:
        /* <DEDUP_REMOVED lines=21> */
.L_x_3533:
[----:B------:R-:W-:Y:S05]  /*2050*/  BSYNC B1 ;  /* 0x0000000000017941 */ /* 0x000fea0003800000 */
.L_x_3532:
[----:B------:R-:W-:Y:S01]  /*2060*/  LEA R3, R0, 0x37800000, 0x17 ;  /* 0x3780000000037811 */ /* 0x000fe200078eb8ff */
[----:B------:R-:W-:-:S05]  /*2070*/  IMAD.SHL.U32 R0, R2, 0x200000, RZ ;  /* 0x0020000002007824 */ /* 0x000fca00078e00ff */
[----:B------:R-:W-:-:S07]  /*2080*/  LOP3.LUT R0, R3, R0, R4, 0xfe, !PT ;  /* 0x0000000003007212 */ /* 0x000fce00078efe04 */
.L_x_3531:
[----:B------:R-:W-:Y:S05]  /*2090*/  BSYNC B0 ;  /* 0x0000000000007941 */ /* 0x000fea0003800000 */
.L_x_3530:
[----:B------:R-:W-:Y:S01]  /*20a0*/  F2FP.F16.F32.PACK_AB R0, RZ, R0 ;  /* 0x00000000ff00723e */ /* 0x000fe200000000ff */
[----:B------:R-:W-:Y:S06]  /*20b0*/  BRA `(.L_x_3511) ;  /* 0x0000000000a87947 */ /* 0x000fec0003800000 */
.L_x_3523:
        /* <DEDUP_REMOVED lines=14> */
.L_x_3537:
[----:B------:R-:W-:Y:S05]  /*21a0*/  BSYNC B0 ;  /* 0x0000000000007941 */ /* 0x000fea0003800000 */
.L_x_3536:
[----:B------:R-:W-:Y:S01]  /*21b0*/  F2FP.F16.F32.PACK_AB R0, RZ, R0 ;  /* 0x00000000ff00723e */ /* 0x000fe200000000ff */
[----:B------:R-:W-:Y:S06]  /*21c0*/  BRA `(.L_x_3511) ;  /* 0x0000000000647947 */ /* 0x000fec0003800000 */
.L_x_3510:
        /* <DEDUP_REMOVED lines=16> */
.L_x_3538:
[----:B------:R-:W-:Y:S01]  /*22d0*/  PRMT R0, RZ, 0x7610, R0 ;  /* 0x00007610ff007816 */ /* 0x000fe20000000000 */
[----:B------:R-:W-:Y:S06]  /*22e0*/  BRA `(.L_x_3511) ;  /* 0x00000000001c7947 */ /* 0x000fec0003800000 */
.L_x_3535:
[----:B------:R-:W2:Y:S02]  /*22f0*/  LDG.E.64 R2, desc[UR36][R2.64] ;  /* 0x0000002402027981 */ /* 0x000ea4000c1e1b00 */
[----:B--2---:R-:W0:Y:S02]  /*2300*/  I2F.U64 R0, R2 ;  /* 0x0000000200007312 */ /* 0x004e240000301000 */
[----:B0-----:R-:W-:Y:S01]  /*2310*/  F2FP.F16.F32.PACK_AB R0, RZ, R0 ;  /* 0x00000000ff00723e */ /* 0x001fe200000000ff */
[----:B------:R-:W-:Y:S06]  /*2320*/  BRA `(.L_x_3511) ;  /* 0x00000000000c7947 */ /* 0x000fec0003800000 */
.L_x_3534:
[----:B------:R-:W2:Y:S02]  /*2330*/  LDG.E R2, desc[UR36][R2.64] ;  /* 0x0000002402027981 */ /* 0x000ea4000c1e1900 */
[----:B--2---:R-:W-:-:S04]  /*2340*/  I2FP.F32.U32 R0, R2 ;  /* 0x0000000200007245 */ /* 0x004fc80000201000 */
[----:B------:R-:W-:-:S07]  /*2350*/  F2FP.F16.F32.PACK_AB R0, RZ, R0 ;  /* 0x00000000ff00723e */ /* 0x000fce00000000ff */
.L_x_3511:
[----:B------:R-:W2:Y:S01]  /*2360*/  LDC.U8 R6, c[0x0][0x424] ;  /* 0x00010900ff067b82 */ /* 0x000ea20000000000 */
[----:B01---5:R-:W-:-:S04]  /*2370*/  HADD2.F32 R2, -RZ, R0.H0_H0 ;  /* 0x20000000ff027230 */ /* 0x023fc80000004100 */
[----:B------:R-:W0:Y:S03]  /*2380*/  MUFU.RCP R3, R2 ;  /* 0x0000000200037308 */ /* 0x000e260000001000 */
[----:B------:R-:W1:Y:S01]  /*2390*/  LDC.U16 R4, c[0x0][0x422] ;  /* 0x00010880ff047b82 */ /* 0x000e620000000400 */
[----:B--2---:R-:W-:Y:S01]  /*23a0*/  PRMT R5, R6, 0x9910, RZ ;  /* 0x0000991006057816 */ /* 0x004fe200000000ff */
[----:B-1----:R-:W-:-:S04]  /*23b0*/  HADD2.F32 R0, -RZ, R4.H0_H0 ;  /* 0x20000004ff007230 */ /* 0x002fc80000004100 */
[----:B------:R-:W-:Y:S02]  /*23c0*/  IMAD.MOV.U32 R4, RZ, RZ, R5 ;  /* 0x000000ffff047224 */ /* 0x000fe400078e0005 */
[----:B0-----:R-:W-:-:S03]  /*23d0*/  FMUL.FTZ R0, R0, R3 ;  /* 0x0000000300007220 */ /* 0x001fc60000410000 */
        /* <DEDUP_REMOVED lines=15> */
.L_x_3542:
[----:B------:R-:W-:-:S06]  /*24d0*/  HADD2.F32 R3, -RZ, R0.H0_H0 ;  /* 0x20000000ff037230 */ /* 0x000fcc0000004100 */
[----:B------:R-:W0:Y:S02]  /*24e0*/  F2I.S64.TRUNC R2, R3 ;  /* 0x0000000300027311 */ /* 0x000e24000020d900 */
[----:B0-----:R3:W-:Y:S01]  /*24f0*/  STG.E.U8 desc[UR36][R16.64], R2 ;  /* 0x0000000210007986 */ /* 0x0017e2000c101124 */
[----:B------:R-:W-:Y:S05]  /*2500*/  BRA `(.L_x_3544) ;  /* 0x0000000c00847947 */ /* 0x000fea0003800000 */
.L_x_3541:
        /* <DEDUP_REMOVED lines=10> */
.L_x_3546:
[----:B------:R-:W-:-:S04]  /*25b0*/  HADD2.F32 R0, -RZ, R0.H0_H0 ;  /* 0x20000000ff007230 */ /* 0x000fc80000004100 */
[----:B------:R-:W0:Y:S02]  /*25c0*/  F2I.FTZ.TRUNC.NTZ R3, R0 ;  /* 0x0000000000037305 */ /* 0x000e24000021f100 */
[----:B0-----:R1:W-:Y:S01]  /*25d0*/  STG.E desc[UR36][R16.64], R3 ;  /* 0x0000000310007986 */ /* 0x0013e2000c101924 */
[----:B------:R-:W-:Y:S05]  /*25e0*/  BRA `(.L_x_3544) ;  /* 0x0000000c004c7947 */ /* 0x000fea0003800000 */
.L_x_3545:
[----:B------:R-:W-:-:S04]  /*25f0*/  HADD2.F32 R0, -RZ, R0.H0_H0 ;  /* 0x20000000ff007230 */ /* 0x000fc80000004100 */
[----:B------:R-:W0:Y:S02]  /*2600*/  F2I.FTZ.TRUNC.NTZ R3, R0 ;  /* 0x0000000000037305 */ /* 0x000e24000021f100 */
[----:B0-----:R2:W-:Y:S01]  /*2610*/  STG.E.U16 desc[UR36][R16.64], R3 ;  /* 0x0000000310007986 */ /* 0x0015e2000c101524 */
[----:B------:R-:W-:Y:S05]  /*2620*/  BRA `(.L_x_3544) ;  /* 0x0000000c003c7947 */ /* 0x000fea0003800000 */
.L_x_3540:
        /* <DEDUP_REMOVED lines=9> */
.L_x_3548:
[----:B------:R0:W-:Y:S01]  /*26c0*/  STG.E.U16 desc[UR36][R16.64], R0 ;  /* 0x0000000010007986 */ /* 0x0001e2000c101524 */
[----:B------:R-:W-:Y:S05]  /*26d0*/  BRA `(.L_x_3544) ;  /* 0x0000000c00107947 */ /* 0x000fea0003800000 */
.L_x_3547:
        /* <DEDUP_REMOVED lines=10> */
.L_x_3550:
[----:B------:R-:W-:-:S05]  /*2780*/  HADD2.F32 R0, -RZ, R0.H0_H0 ;  /* 0x20000000ff007230 */ /* 0x000fca0000004100 */
[----:B------:R-:W-:-:S04]  /*2790*/  F2FP.F16.F32.PACK_AB R0, RZ, R0 ;  /* 0x00000000ff00723e */ /* 0x000fc800000000ff */
[----:B------:R-:W-:-:S05]  /*27a0*/  PRMT R0, R0, 0x5410, RZ ;  /* 0x0000541000007816 */ /* 0x000fca00000000ff */
[----:B------:R0:W-:Y:S01]  /*27b0*/  STG.E desc[UR36][R16.64], R0 ;  /* 0x0000000010007986 */ /* 0x0001e2000c101924 */
[----:B------:R-:W-:Y:S05]  /*27c0*/  BRA `(.L_x_3544) ;  /* 0x0000000800d47947 */ /* 0x000fea0003800000 */
.L_x_3549:
[----:B------:R-:W-:-:S05]  /*27d0*/  HADD2.F32 R2, -RZ, R0.H0_H0 ;  /* 0x20000000ff027230 */ /* 0x000fca0000004100 */
[----:B------:R-:W-:-:S06]  /*27e0*/  FMUL.FTZ R2, R2, 1 ;  /* 0x3f80000002027820 */ /* 0x000fcc0000410000 */
[----:B------:R-:W0:Y:S02]  /*27f0*/  F2F.F64.F32 R2, R2 ;  /* 0x0000000200027310 */ /* 0x000e240000201800 */
[----:B0-----:R0:W-:Y:S01]  /*2800*/  STG.E.64 desc[UR36][R16.64], R2 ;  /* 0x0000000210007986 */ /* 0x0011e2000c101b24 */
[----:B------:R-:W-:Y:S05]  /*2810*/  BRA `(.L_x_3544) ;  /* 0x0000000800c07947 */ /* 0x000fea0003800000 */
.L_x_3539:
        /* <DEDUP_REMOVED lines=13> */
.L_x_3553:
[----:B------:R-:W-:Y:S01]  /*28f0*/  HADD2.F32 R0, -RZ, R0.H0_H0 ;  /* 0x20000000ff007230 */ /* 0x000fe20000004100 */
[----:B------:R-:W-:-:S04]  /*2900*/  CS2R R6, SRZ ;  /* 0x0000000000067805 */ /* 0x000fc8000001ff00 */
[----:B------:R-:W-:-:S04]  /*2910*/  FMUL.FTZ R0, R0, 1 ;  /* 0x3f80000000007820 */ /* 0x000fc80000410000 */
[----:B------:R-:W0:Y:S02]  /*2920*/  F2F.F64.F32 R4, R0 ;  /* 0x0000000000047310 */ /* 0x000e240000201800 */
[----:B0-----:R0:W-:Y:S01]  /*2930*/  STG.E.128 desc[UR36][R16.64], R4 ;  /* 0x0000000410007986 */ /* 0x0011e2000c101d24 */
[----:B------:R-:W-:Y:S05]  /*2940*/  BRA `(.L_x_3544) ;  /* 0x0000000800747947 */ /* 0x000fea0003800000 */
.L_x_3552:
        /* <DEDUP_REMOVED lines=21> */
.L_x_3557:
[----:B------:R-:W-:Y:S05]  /*2aa0*/  BSYNC B0 ;  /* 0x0000000000007941 */ /* 0x000fea0003800000 */
.L_x_3556:
[----:B------:R-:W-:-:S05]  /*2ab0*/  LOP3.LUT R3, R0, R3, RZ, 0xfc, !PT ;  /* 0x0000000300037212 */ /* 0x000fca00078efcff */
[----:B------:R0:W-:Y:S01]  /*2ac0*/  STG.E.U8 desc[UR36][R16.64], R3 ;  /* 0x0000000310007986 */ /* 0x0001e2000c101124 */
[----:B------:R-:W-:Y:S05]  /*2ad0*/  BRA `(.L_x_3544) ;  /* 0x0000000800107947 */ /* 0x000fea0003800000 */
.L_x_3555:
        /* <DEDUP_REMOVED lines=13> */
.L_x_3559:
[----:B------:R-:W-:Y:S01]  /*2bb0*/  IMAD.MOV.U32 R0, RZ, RZ, 0x7f ;  /* 0x0000007fff007424 */ /* 0x000fe200078e00ff */
[----:B------:R-:W-:-:S04]  /*2bc0*/  ISETP.GT.U32.AND P0, PT, R2, 0x7f800000, PT ;  /* 0x7f8000000200780c */ /* 0x000fc80003f04070 */
[----:B------:R-:W-:-:S09]  /*2bd0*/  SEL R0, R0, 0x7c, P0 ;  /* 0x0000007c00007807 */ /* 0x000fd20000000000 */
.L_x_3560:
[----:B------:R-:W-:Y:S05]  /*2be0*/  BSYNC B0 ;  /* 0x0000000000007941 */ /* 0x000fea0003800000 */
.L_x_3558:
[----:B------:R-:W-:-:S04]  /*2bf0*/  LOP3.LUT R2, R3, 0x80000000, RZ, 0xc0, !PT ;  /* 0x8000000003027812 */ /* 0x000fc800078ec0ff */
[----:B------:R-:W-:-:S04]  /*2c00*/  SHF.R.U32.HI R3, RZ, 0x18, R2 ;  /* 0x00000018ff037819 */ /* 0x000fc80000011602 */
[----:B------:R-:W-:-:S05]  /*2c10*/  LOP3.LUT R3, R0, R3, RZ, 0xfc, !PT ;  /* 0x0000000300037212 */ /* 0x000fca00078efcff */
[----:B------:R0:W-:Y:S01]  /*2c20*/  STG.E.U8 desc[UR36][R16.64], R3 ;  /* 0x0000000310007986 */ /* 0x0001e2000c101124 */
[----:B------:R-:W-:Y:S05]  /*2c30*/  BRA `(.L_x_3544) ;  /* 0x0000000400b87947 */ /* 0x000fea0003800000 */
.L_x_3554:
[----:B------:R-:W-:-:S05]  /*2c40*/  HADD2.F32 R0, -RZ, R0.H0_H0 ;  /* 0x20000000ff007230 */ /* 0x000fca0000004100 */
[----:B------:R-:W-:-:S05]  /*2c50*/  F2FP.BF16.F32.PACK_AB R0, RZ, R0 ;  /* 0x00000000ff00723e */ /* 0x000fca00000010ff */
[----:B------:R0:W-:Y:S01]  /*2c60*/  STG.E.U16 desc[UR36][R16.64], R0 ;  /* 0x0000000010007986 */ /* 0x0001e2000c101524 */
[----:B------:R-:W-:Y:S05]  /*2c70*/  BRA `(.L_x_3544) ;  /* 0x0000000400a87947 */ /* 0x000fea0003800000 */
.L_x_3551:
        /* <DEDUP_REMOVED lines=12> */
.L_x_3563:
        /* <DEDUP_REMOVED lines=17> */
.L_x_3566:
[----:B------:R-:W-:-:S04]  /*2e50*/  LOP3.LUT R2, R3, 0x80000000, RZ, 0xc0, !PT ;  /* 0x8000000003027812 */ /* 0x000fc800078ec0ff */
[----:B------:R-:W-:-:S04]  /*2e60*/  SHF.R.U32.HI R3, RZ, 0x18, R2 ;  /* 0x00000018ff037819 */ /* 0x000fc80000011602 */
[----:B------:R-:W-:-:S04]  /*2e70*/  LOP3.LUT R0, R0, R3, RZ, 0xfc, !PT ;  /* 0x0000000300007212 */ /* 0x000fc800078efcff */
[----:B------:R-:W-:-:S07]  /*2e80*/  PRMT R8, R0, 0x7610, R8 ;  /* 0x0000761000087816 */ /* 0x000fce0000000008 */
.L_x_3565:
[----:B------:R-:W-:Y:S05]  /*2e90*/  BSYNC B0 ;  /* 0x0000000000007941 */ /* 0x000fea0003800000 */
.L_x_3564:
[----:B------:R0:W-:Y:S01]  /*2ea0*/  STG.E.U8 desc[UR36][R16.64], R8 ;  /* 0x0000000810007986 */ /* 0x0001e2000c101124 */
[----:B------:R-:W-:Y:S05]  /*2eb0*/  BRA `(.L_x_3544) ;  /* 0x0000000400187947 */ /* 0x000fea0003800000 */
.L_x_3562:
        /* <DEDUP_REMOVED lines=17> */
.L_x_3569:
[----:B------:R-:W-:-:S04]  /*2fd0*/  LOP3.LUT R2, R3, 0x80000000, RZ, 0xc0, !PT ;  /* 0x8000000003027812 */ /* 0x000fc800078ec0ff */
[----:B------:R-:W-:-:S04]  /*2fe0*/  SHF.R.U32.HI R3, RZ, 0x18, R2 ;  /* 0x00000018ff037819 */ /* 0x000fc80000011602 */
[----:B------:R-:W-:-:S04]  /*2ff0*/  LOP3.LUT R0, R0, R3, RZ, 0xfc, !PT ;  /* 0x0000000300007212 */ /* 0x000fc800078efcff */
[----:B------:R-:W-:-:S07]  /*3000*/  PRMT R8, R0, 0x7610, R8 ;  /* 0x0000761000087816 */ /* 0x000fce0000000008 */
.L_x_3568:
[----:B------:R-:W-:Y:S05]  /*3010*/  BSYNC B0 ;  /* 0x0000000000007941 */ /* 0x000fea0003800000 */
.L_x_3567:
[----:B------:R0:W-:Y:S01]  /*3020*/  STG.E.U8 desc[UR36][R16.64], R8 ;  /* 0x0000000810007986 */ /* 0x0001e2000c101124 */
[----:B------:R-:W-:Y:S05]  /*3030*/  BRA `(.L_x_3544) ;  /* 0x0000000000b87947 */ /* 0x000fea0003800000 */
.L_x_3561:
        /* <DEDUP_REMOVED lines=22> */
.L_x_3543:
        /* <DEDUP_REMOVED lines=16> */
.L_x_3572:
[----:B------:R-:W-:Y:S05]  /*32a0*/  BRA `(.L_x_3544) ;  /* 0x00000000001c7947 */ /* 0x000fea0003800000 */
.L_x_3571:
[----:B------:R-:W-:-:S06]  /*32b0*/  HADD2.F32 R2, -RZ, R0.H0_H0 ;  /* 0x20000000ff027230 */ /* 0x000fcc0000004100 */
[----:B------:R-:W0:Y:S02]  /*32c0*/  F2I.U64.TRUNC R2, R2 ;  /* 0x0000000200027311 */ /* 0x000e24000020d800 */
[----:B0-----:R0:W-:Y:S01]  /*32d0*/  STG.E.64 desc[UR36][R16.64], R2 ;  /* 0x0000000210007986 */ /* 0x0011e2000c101b24 */
[----:B------:R-:W-:Y:S05]  /*32e0*/  BRA `(.L_x_3544) ;  /* 0x00000000000c7947 */ /* 0x000fea0003800000 */
.L_x_3570:
[----:B------:R-:W-:-:S04]  /*32f0*/  HADD2.F32 R0, -RZ, R0.H0_H0 ;  /* 0x20000000ff007230 */ /* 0x000fc80000004100 */
[----:B------:R-:W0:Y:S02]  /*3300*/  F2I.FTZ.U32.TRUNC.NTZ R3, R0 ;  /* 0x0000000000037305 */ /* 0x000e24000021f000 */
[----:B0-----:R0:W-:Y:S02]  /*3310*/  STG.E desc[UR36][R16.64], R3 ;  /* 0x0000000310007986 */ /* 0x0011e4000c101924 */
.L_x_3544:
[----:B------:R-:W-:-:S04]  /*3320*/  IMAD R18, R23, 0x200, R18 ;  /* 0x0000020017127824 */ /* 0x000fc800078e0212 */
[----:B------:R-:W-:-:S07]  /*3330*/  VIADD R19, R18, 0x80 ;  /* 0x0000008012137836 */ /* 0x000fce0000000000 */
.L_x_3504:
[----:B------:R-:W-:Y:S05]  /*3340*/  BSYNC B6 ;  /* 0x0000000000067941 */ /* 0x000fea0003800000 */
.L_x_3503:
        /* <DEDUP_REMOVED lines=307> */
.L_x_3575:
        /* <DEDUP_REMOVED lines=22> */
.L_x_3579:
[----:B------:R-:W2:Y:S02]  /*47e0*/  LDG.E.U8 R2, desc[UR36][R2.64] ;  /* 0x0000002402027981 */ /* 0x000ea4000c1e1100 */
[----:B--2---:R-:W-:-:S04]  /*47f0*/  I2FP.F32.U32 R0, R2 ;  /* 0x0000000200007245 */ /* 0x004fc80000201000 */
[----:B------:R-:W-:Y:S01]  /*4800*/  F2FP.F16.F32.PACK_AB R0, RZ, R0 ;  /* 0x00000000ff00723e */ /* 0x000fe200000000ff */
[----:B------:R-:W-:Y:S06]  /*4810*/  BRA `(.L_x_3581) ;  /* 0x0000000c00887947 */ /* 0x000fec0003800000 */
.L_x_3578:
        /* <DEDUP_REMOVED lines=10> */
.L_x_3583:
[----:B------:R-:W2:Y:S02]  /*48c0*/  LDG.E R2, desc[UR36][R2.64] ;  /* 0x0000002402027981 */ /* 0x000ea4000c1e1900 */
[----:B--2---:R-:W-:-:S04]  /*48d0*/  I2FP.F32.S32 R0, R2 ;  /* 0x0000000200007245 */ /* 0x004fc80000201400 */
[----:B------:R-:W-:Y:S01]  /*48e0*/  F2FP.F16.F32.PACK_AB R0, RZ, R0 ;  /* 0x00000000ff00723e */ /* 0x000fe200000000ff */
[----:B------:R-:W-:Y:S06]  /*48f0*/  BRA `(.L_x_3581) ;  /* 0x0000000c00507947 */ /* 0x000fec0003800000 */
.L_x_3582:
[----:B------:R-:W2:Y:S02]  /*4900*/  LDG.E.U16 R2, desc[UR36][R2.64] ;  /* 0x0000002402027981 */ /* 0x000ea4000c1e1500 */
[----:B--2---:R-:W0:Y:S02]  /*4910*/  I2F.S16 R0, R2 ;  /* 0x0000000200007306 */ /* 0x004e240000101400 */
[----:B0-----:R-:W-:Y:S01]  /*4920*/  F2FP.F16.F32.PACK_AB R0, RZ, R0 ;  /* 0x00000000ff00723e */ /* 0x001fe200000000ff */
[----:B------:R-:W-:Y:S06]  /*4930*/  BRA `(.L_x_3581) ;  /* 0x0000000c00407947 */ /* 0x000fec0003800000 */
.L_x_3577:
        /* <DEDUP_REMOVED lines=9> */
.L_x_3585:
[----:B------:R0:W5:Y:S01]  /*49d0*/  LDG.E.U16 R0, desc[UR36][R2.64] ;  /* 0x0000002402007981 */ /* 0x000162000c1e1500 */
[----:B------:R-:W-:Y:S05]  /*49e0*/  BRA `(.L_x_3581) ;  /* 0x0000000c00147947 */ /* 0x000fea0003800000 */
.L_x_3584:
        /* <DEDUP_REMOVED lines=9> */
.L_x_3587:
[----:B------:R1:W5:Y:S01]  /*4a80*/  LDG.E.U16 R0, desc[UR36][R2.64] ;  /* 0x0000002402007981 */ /* 0x000362000c1e1500 */
[----:B------:R-:W-:Y:S05]  /*4a90*/  BRA `(.L_x_3581) ;  /* 0x0000000800e87947 */ /* 0x000fea0003800000 */
.L_x_3586:
        /* <DEDUP_REMOVED lines=8> */
.L_x_3576:
        /* <DEDUP_REMOVED lines=13> */
.L_x_3590:
        /* <DEDUP_REMOVED lines=8> */
.L_x_3589:
        /* <DEDUP_REMOVED lines=28> */
.L_x_3592:
        /* <DEDUP_REMOVED lines=15> */
.L_x_3591:
[----:B------:R-:W2:Y:S02]  /*4f20*/  LDG.E.U16 R0, desc[UR36][R2.64] ;  /* 0x0000002402007981 */ /* 0x000ea4000c1e1500 */
[----:B--2---:R-:W-:-:S05]  /*4f30*/  IMAD.U32 R0, R0, 0x10000, RZ ;  /* 0x0001000000007824 */ /* 0x004fca00078e00ff */
[----:B------:R-:W-:Y:S01]  /*4f40*/  F2FP.F16.F32.PACK_AB R0, RZ, R0 ;  /* 0x00000000ff00723e */ /* 0x000fe200000000ff */
[----:B------:R-:W-:Y:S06]  /*4f50*/  BRA `(.L_x_3581) ;  /* 0x0000000400b87947 */ /* 0x000fec0003800000 */
.L_x_3588:
        /* <DEDUP_REMOVED lines=12> */
.L_x_3595:
        /* <DEDUP_REMOVED lines=21> */
.L_x_3599:
[----:B------:R-:W-:Y:S05]  /*5170*/  BSYNC B1 ;  /* 0x0000000000017941 */ /* 0x000fea0003800000 */
.L_x_3598:
[----:B------:R-:W-:Y:S01]  /*5180*/  LEA R3, R0, 0x3b800000, 0x17 ;  /* 0x3b80000000037811 */ /* 0x000fe200078eb8ff */
[----:B------:R-:W-:-:S05]  /*5190*/  IMAD.SHL.U32 R0, R2, 0x100000, RZ ;  /* 0x0010000002007824 */ /* 0x000fca00078e00ff */
[----:B------:R-:W-:-:S07]  /*51a0*/  LOP3.LUT R0, R3, R0, R4, 0xfe, !PT ;  /* 0x0000000003007212 */ /* 0x000fce00078efe04 */
.L_x_3597:
[----:B------:R-:W-:Y:S05]  /*51b0*/  BSYNC B0 ;  /* 0x0000000000007941 */ /* 0x000fea0003800000 */
.L_x_3596:
[----:B------:R-:W-:Y:S01]  /*51c0*/  F2FP.F16.F32.PACK_AB R0, RZ, R0 ;  /* 0x00000000ff00723e */ /* 0x000fe200000000ff */
[----:B------:R-:W-:Y:S06]  /*51d0*/  BRA `(.L_x_3581) ;  /* 0x0000000400187947 */ /* 0x000fec0003800000 */
.L_x_3594:
        /* <DEDUP_REMOVED lines=21> */
.L_x_3603:
[----:B------:R-:W-:Y:S05]  /*5330*/  BSYNC B1 ;  /* 0x0000000000017941 */ /* 0x000fea0003800000 */
.L_x_3602:
[----:B------:R-:W-:Y:S01]  /*5340*/  LEA R3, R0, 0x37800000, 0x17 ;  /* 0x3780000000037811 */ /* 0x000fe200078eb8ff */
[----:B------:R-:W-:-:S05]  /*5350*/  IMAD.SHL.U32 R0, R2, 0x200000, RZ ;  /* 0x0020000002007824 */ /* 0x000fca00078e00ff */
[----:B------:R-:W-:-:S07]  /*5360*/  LOP3.LUT R0, R3, R0, R4, 0xfe, !PT ;  /* 0x0000000003007212 */ /* 0x000fce00078efe04 */
.L_x_3601:
[----:B------:R-:W-:Y:S05]  /*5370*/  BSYNC B0 ;  /* 0x0000000000007941 */ /* 0x000fea0003800000 */
.L_x_3600:
[----:B------:R-:W-:Y:S01]  /*5380*/  F2FP.F16.F32.PACK_AB R0, RZ, R0 ;  /* 0x00000000ff00723e */ /* 0x000fe200000000ff */
[----:B------:R-:W-:Y:S06]  /*5390*/  BRA `(.L_x_3581) ;  /* 0x0000000000a87947 */ /* 0x000fec0003800000 */
.L_x_3593:
        /* <DEDUP_REMOVED lines=14> */
.L_x_3607:
[----:B------:R-:W-:Y:S05]  /*5480*/  BSYNC B0 ;  /* 0x0000000000007941 */ /* 0x000fea0003800000 */
.L_x_3606:
[----:B------:R-:W-:Y:S01]  /*5490*/  F2FP.F16.F32.PACK_AB R0, RZ, R0 ;  /* 0x00000000ff00723e */ /* 0x000fe200000000ff */
[----:B------:R-:W-:Y:S06]  /*54a0*/  BRA `(.L_x_3581) ;  /* 0x0000000000647947 */ /* 0x000fec0003800000 */
.L_x_3580:
        /* <DEDUP_REMOVED lines=16> */
.L_x_3608:
[----:B------:R-:W-:Y:S01]  /*55b0*/  PRMT R0, RZ, 0x7610, R0 ;  /* 0x00007610ff007816 */ /* 0x000fe20000000000 */
[----:B------:R-:W-:Y:S06]  /*55c0*/  BRA `(.L_x_3581) ;  /* 0x00000000001c7947 */ /* 0x000fec0003800000 */
.L_x_3605:
[----:B------:R-:W2:Y:S02]  /*55d0*/  LDG.E.64 R2, desc[UR36][R2.64] ;  /* 0x0000002402027981 */ /* 0x000ea4000c1e1b00 */
[----:B--2---:R-:W0:Y:S02]  /*55e0*/  I2F.U64 R0, R2 ;  /* 0x0000000200007312 */ /* 0x004e240000301000 */
[----:B0-----:R-:W-:Y:S01]  /*55f0*/  F2FP.F16.F32.PACK_AB R0, RZ, R0 ;  /* 0x00000000ff00723e */ /* 0x001fe200000000ff */
[----:B------:R-:W-:Y:S06]  /*5600*/  BRA `(.L_x_3581) ;  /* 0x00000000000c7947 */ /* 0x000fec0003800000 */
.L_x_3604:
[----:B------:R-:W2:Y:S02]  /*5610*/  LDG.E R2, desc[UR36][R2.64] ;  /* 0x0000002402027981 */ /* 0x000ea4000c1e1900 */
[----:B--2---:R-:W-:-:S04]  /*5620*/  I2FP.F32.U32 R0, R2 ;  /* 0x0000000200007245 */ /* 0x004fc80000201000 */
[----:B------:R-:W-:-:S07]  /*5630*/  F2FP.F16.F32.PACK_AB R0, RZ, R0 ;  /* 0x00000000ff00723e */ /* 0x000fce00000000ff */
.L_x_3581:
[----:B------:R-:W2:Y:S01]  /*5640*/  LDC.U8 R5, c[0x0][0x424] ;  /* 0x00010900ff057b82 */ /* 0x000ea20000000000 */
[----:B-----5:R-:W-:-:S06]  /*5650*/  HADD2.F32 R0, -RZ, R0.H0_H0 ;  /* 0x20000000ff007230 */ /* 0x020fcc0000004100 */
[----:B------:R-:W3:Y:S01]  /*5660*/  MUFU.RCP R0, R0 ;  /* 0x0000000000007308 */ /* 0x000ee20000001000 */
[----:B01----:R-:W0:Y:S01]  /*5670*/  LDC.U16 R2, c[0x0][0x422] ;  /* 0x00010880ff027b82 */ /* 0x003e220000000400 */
[----:B--2---:R-:W-:-:S04]  /*5680*/  PRMT R4, R5, 0x9910, RZ ;  /* 0x0000991005047816 */ /* 0x004fc800000000ff */
[----:B------:R-:W-:Y:S01]  /*5690*/  ISETP.GT.AND P0, PT, R4, 0x9, PT ;  /* 0x000000090400780c */ /* 0x000fe20003f04270 */
[----:B0-----:R-:W-:-:S05]  /*56a0*/  HADD2.F32 R3, -RZ, R2.H0_H0 ;  /* 0x20000002ff037230 */ /* 0x001fca0000004100 */
[----:B---3--:R-:W-:-:S05]  /*56b0*/  FMUL.FTZ R2, R3, R0 ;  /* 0x0000000003027220 */ /* 0x008fca0000410000 */
[----:B------:R-:W-:Y:S02]  /*56c0*/  F2FP.F16.F32.PACK_AB R2, RZ, R2 ;  /* 0x00000002ff02723e */ /* 0x000fe400000000ff */
        /* <DEDUP_REMOVED lines=13> */
.L_x_3612:
[----:B------:R-:W-:-:S06]  /*57a0*/  HADD2.F32 R3, -RZ, R2.H0_H0 ;  /* 0x20000002ff037230 */ /* 0x000fcc0000004100 */
[----:B------:R-:W0:Y:S02]  /*57b0*/  F2I.S64.TRUNC R2, R3 ;  /* 0x0000000300027311 */ /* 0x000e24000020d900 */
[----:B0-----:R0:W-:Y:S01]  /*57c0*/  STG.E.U8 desc[UR36][R16.64], R2 ;  /* 0x0000000210007986 */ /* 0x0011e2000c101124 */
[----:B------:R-:W-:Y:S05]  /*57d0*/  BRA `(.L_x_3614) ;  /* 0x0000000c00847947 */ /* 0x000fea0003800000 */
.L_x_3611:
        /* <DEDUP_REMOVED lines=10> */
.L_x_3616:
[----:B------:R-:W-:-:S04]  /*5880*/  HADD2.F32 R2, -RZ, R2.H0_H0 ;  /* 0x20000002ff027230 */ /* 0x000fc80000004100 */
[----:B------:R-:W0:Y:S02]  /*5890*/  F2I.FTZ.TRUNC.NTZ R3, R2 ;  /* 0x0000000200037305 */ /* 0x000e24000021f100 */
[----:B0-----:R0:W-:Y:S01]  /*58a0*/  STG.E desc[UR36][R16.64], R3 ;  /* 0x0000000310007986 */ /* 0x0011e2000c101924 */
[----:B------:R-:W-:Y:S05]  /*58b0*/  BRA `(.L_x_3614) ;  /* 0x0000000c004c7947 */ /* 0x000fea0003800000 */
.L_x_3615:
[----:B------:R-:W-:-:S04]  /*58c0*/  HADD2.F32 R2, -RZ, R2.H0_H0 ;  /* 0x20000002ff027230 */ /* 0x000fc80000004100 */
[----:B------:R-:W0:Y:S02]  /*58d0*/  F2I.FTZ.TRUNC.NTZ R3, R2 ;  /* 0x0000000200037305 */ /* 0x000e24000021f100 */
[----:B0-----:R0:W-:Y:S01]  /*58e0*/  STG.E.U16 desc[UR36][R16.64], R3 ;  /* 0x0000000310007986 */ /* 0x0011e2000c101524 */
[----:B------:R-:W-:Y:S05]  /*58f0*/  BRA `(.L_x_3614) ;  /* 0x0000000c003c7947 */ /* 0x000fea0003800000 */
.L_x_3610:
        /* <DEDUP_REMOVED lines=9> */
.L_x_3618:
[----:B------:R0:W-:Y:S01]  /*5990*/  STG.E.U16 desc[UR36][R16.64], R2 ;  /* 0x0000000210007986 */ /* 0x0001e2000c101524 */
[----:B------:R-:W-:Y:S05]  /*59a0*/  BRA `(.L_x_3614) ;  /* 0x0000000c00107947 */ /* 0x000fea0003800000 */
.L_x_3617:
        /* <DEDUP_REMOVED lines=10> */
.L_x_3620:
[----:B------:R-:W-:-:S05]  /*5a50*/  HADD2.F32 R0, -RZ, R2.H0_H0 ;  /* 0x20000002ff007230 */ /* 0x000fca0000004100 */
[----:B------:R-:W-:-:S04]  /*5a60*/  F2FP.F16.F32.PACK_AB R0, RZ, R0 ;  /* 0x00000000ff00723e */ /* 0x000fc800000000ff */
[----:B------:R-:W-:-:S05]  /*5a70*/  PRMT R0, R0, 0x5410, RZ ;  /* 0x0000541000007816 */ /* 0x000fca00000000ff */
[----:B------:R0:W-:Y:S01]  /*5a80*/  STG.E desc[UR36][R16.64], R0 ;  /* 0x0000000010007986 */ /* 0x0001e2000c101924 */
[----:B------:R-:W-:Y:S05]  /*5a90*/  BRA `(.L_x_3614) ;  /* 0x0000000800d47947 */ /* 0x000fea0003800000 */
.L_x_3619:
[----:B------:R-:W-:-:S05]  /*5aa0*/  HADD2.F32 R2, -RZ, R2.H0_H0 ;  /* 0x20000002ff027230 */ /* 0x000fca0000004100 */
[----:B------:R-:W-:-:S06]  /*5ab0*/  FMUL.FTZ R2, R2, 1 ;  /* 0x3f80000002027820 */ /* 0x000fcc0000410000 */
[----:B------:R-:W0:Y:S02]  /*5ac0*/  F2F.F64.F32 R2, R2 ;  /* 0x0000000200027310 */ /* 0x000e240000201800 */
[----:B0-----:R0:W-:Y:S01]  /*5ad0*/  STG.E.64 desc[UR36][R16.64], R2 ;  /* 0x0000000210007986 */ /* 0x0011e2000c101b24 */
[----:B------:R-:W-:Y:S05]  /*5ae0*/  BRA `(.L_x_3614) ;  /* 0x0000000800c07947 */ /* 0x000fea0003800000 */
.L_x_3609:
        /* <DEDUP_REMOVED lines=13> */
.L_x_3623:
[----:B------:R-:W-:Y:S01]  /*5bc0*/  HADD2.F32 R2, -RZ, R2.H0_H0 ;  /* 0x20000002ff027230 */ /* 0x000fe20000004100 */
[----:B------:R-:W-:-:S04]  /*5bd0*/  CS2R R6, SRZ ;  /* 0x0000000000067805 */ /* 0x000fc8000001ff00 */
[----:B------:R-:W-:-:S04]  /*5be0*/  FMUL.FTZ R2, R2, 1 ;  /* 0x3f80000002027820 */ /* 0x000fc80000410000 */
[----:B------:R-:W0:Y:S02]  /*5bf0*/  F2F.F64.F32 R4, R2 ;  /* 0x0000000200047310 */ /* 0x000e240000201800 */
[----:B0-----:R0:W-:Y:S01]  /*5c00*/  STG.E.128 desc[UR36][R16.64], R4 ;  /* 0x0000000410007986 */ /* 0x0011e2000c101d24 */
[----:B------:R-:W-:Y:S05]  /*5c10*/  BRA `(.L_x_3614) ;  /* 0x0000000800747947 */ /* 0x000fea0003800000 */
.L_x_3622:
        /* <DEDUP_REMOVED lines=21> */
.L_x_3627:
[----:B------:R-:W-:Y:S05]  /*5d70*/  BSYNC B0 ;  /* 0x0000000000007941 */ /* 0x000fea0003800000 */
.L_x_3626:
[----:B------:R-:W-:-:S05]  /*5d80*/  LOP3.LUT R3, R0, R3, RZ, 0xfc, !PT ;  /* 0x0000000300037212 */ /* 0x000fca00078efcff */
[----:B------:R0:W-:Y:S01]  /*5d90*/  STG.E.U8 desc[UR36][R16.64], R3 ;  /* 0x0000000310007986 */ /* 0x0001e2000c101124 */
[----:B------:R-:W-:Y:S05]  /*5da0*/  BRA `(.L_x_3614) ;  /* 0x0000000800107947 */ /* 0x000fea0003800000 */
.L_x_3625:
        /* <DEDUP_REMOVED lines=13> */
.L_x_3629:
[----:B------:R-:W-:Y:S01]  /*5e80*/  IMAD.MOV.U32 R0, RZ, RZ, 0x7f ;  /* 0x0000007fff007424 */ /* 0x000fe200078e00ff */
[----:B------:R-:W-:-:S04]  /*5e90*/  ISETP.GT.U32.AND P0, PT, R2, 0x7f800000, PT ;  /* 0x7f8000000200780c */ /* 0x000fc80003f04070 */
[----:B------:R-:W-:-:S09]  /*5ea0*/  SEL R0, R0, 0x7c, P0 ;  /* 0x0000007c00007807 */ /* 0x000fd20000000000 */
.L_x_3630:
[----:B------:R-:W-:Y:S05]  /*5eb0*/  BSYNC B0 ;  /* 0x0000000000007941 */ /* 0x000fea0003800000 */
.L_x_3628:
[----:B------:R-:W-:-:S04]  /*5ec0*/  LOP3.LUT R2, R3, 0x80000000, RZ, 0xc0, !PT ;  /* 0x8000000003027812 */ /* 0x000fc800078ec0ff */
[----:B------:R-:W-:-:S04]  /*5ed0*/  SHF.R.U32.HI R3, RZ, 0x18, R2 ;  /* 0x00000018ff037819 */ /* 0x000fc80000011602 */
[----:B------:R-:W-:-:S05]  /*5ee0*/  LOP3.LUT R3, R0, R3, RZ, 0xfc, !PT ;  /* 0x0000000300037212 */ /* 0x000fca00078efcff */
[----:B------:R0:W-:Y:S01]  /*5ef0*/  STG.E.U8 desc[UR36][R16.64], R3 ;  /* 0x0000000310007986 */ /* 0x0001e2000c101124 */
[----:B------:R-:W-:Y:S05]  /*5f00*/  BRA `(.L_x_3614) ;  /* 0x0000000400b87947 */ /* 0x000fea0003800000 */
.L_x_3624:
[----:B------:R-:W-:-:S05]  /*5f10*/  HADD2.F32 R0, -RZ, R2.H0_H0 ;  /* 0x20000002ff007230 */ /* 0x000fca0000004100 */
[----:B------:R-:W-:-:S05]  /*5f20*/  F2FP.BF16.F32.PACK_AB R0, RZ, R0 ;  /* 0x00000000ff00723e */ /* 0x000fca00000010ff */
[----:B------:R0:W-:Y:S01]  /*5f30*/  STG.E.U16 desc[UR36][R16.64], R0 ;  /* 0x0000000010007986 */ /* 0x0001e2000c101524 */
[----:B------:R-:W-:Y:S05]  /*5f40*/  BRA `(.L_x_3614) ;  /* 0x0000000400a87947 */ /* 0x000fea0003800000 */
.L_x_3621:
        /* <DEDUP_REMOVED lines=12> */
.L_x_3633:
        /* <DEDUP_REMOVED lines=17> */
.L_x_3636:
[----:B------:R-:W-:-:S04]  /*6120*/  LOP3.LUT R2, R3, 0x80000000, RZ, 0xc0, !PT ;  /* 0x8000000003027812 */ /* 0x000fc800078ec0ff */
[----:B------:R-:W-:-:S04]  /*6130*/  SHF.R.U32.HI R3, RZ, 0x18, R2 ;  /* 0x00000018ff037819 */ /* 0x000fc80000011602 */
[----:B------:R-:W-:-:S04]  /*6140*/  LOP3.LUT R0, R0, R3, RZ, 0xfc, !PT ;  /* 0x0000000300007212 */ /* 0x000fc800078efcff */
[----:B------:R-:W-:-:S07]  /*6150*/  PRMT R8, R0, 0x7610, R8 ;  /* 0x0000761000087816 */ /* 0x000fce0000000008 */
.L_x_3635:
[----:B------:R-:W-:Y:S05]  /*6160*/  BSYNC B0 ;  /* 0x0000000000007941 */ /* 0x000fea0003800000 */
.L_x_3634:
[----:B------:R3:W-:Y:S01]  /*6170*/  STG.E.U8 desc[UR36][R16.64], R8 ;  /* 0x0000000810007986 */ /* 0x0007e2000c101124 */
[----:B------:R-:W-:Y:S05]  /*6180*/  BRA `(.L_x_3614) ;  /* 0x0000000400187947 */ /* 0x000fea0003800000 */
.L_x_3632:
        /* <DEDUP_REMOVED lines=17> */
.L_x_3639:
[----:B------:R-:W-:-:S04]  /*62a0*/  LOP3.LUT R2, R3, 0x80000000, RZ, 0xc0, !PT ;  /* 0x8000000003027812 */ /* 0x000fc800078ec0ff */
[----:B------:R-:W-:-:S04]  /*62b0*/  SHF.R.U32.HI R3, RZ, 0x18, R2 ;  /* 0x00000018ff037819 */ /* 0x000fc80000011602 */
[----:B------:R-:W-:-:S04]  /*62c0*/  LOP3.LUT R0, R0, R3, RZ, 0xfc, !PT ;  /* 0x0000000300007212 */ /* 0x000fc800078efcff */
[----:B------:R-:W-:-:S07]  /*62d0*/  PRMT R8, R0, 0x7610, R8 ;  /* 0x0000761000087816 */ /* 0x000fce0000000008 */
.L_x_3638:
[----:B------:R-:W-:Y:S05]  /*62e0*/  BSYNC B0 ;  /* 0x0000000000007941 */ /* 0x000fea0003800000 */
.L_x_3637:
[----:B------:R0:W-:Y:S01]  /*62f0*/  STG.E.U8 desc[UR36][R16.64], R8 ;  /* 0x0000000810007986 */ /* 0x0001e2000c101124 */
[----:B------:R-:W-:Y:S05]  /*6300*/  BRA `(.L_x_3614) ;  /* 0x0000000000b87947 */ /* 0x000fea0003800000 */
.L_x_3631:
        /* <DEDUP_REMOVED lines=22> */
.L_x_3613:
        /* <DEDUP_REMOVED lines=16> */
.L_x_3642:
[----:B------:R-:W-:Y:S05]  /*6570*/  BRA `(.L_x_3614) ;  /* 0x00000000001c7947 */ /* 0x000fea0003800000 */
.L_x_3641:
[----:B------:R-:W-:-:S06]  /*6580*/  HADD2.F32 R2, -RZ, R2.H0_H0 ;  /* 0x20000002ff027230 */ /* 0x000fcc0000004100 */
[----:B------:R-:W0:Y:S02]  /*6590*/  F2I.U64.TRUNC R2, R2 ;  /* 0x0000000200027311 */ /* 0x000e24000020d800 */
[----:B0-----:R2:W-:Y:S01]  /*65a0*/  STG.E.64 desc[UR36][R16.64], R2 ;  /* 0x0000000210007986 */ /* 0x0015e2000c101b24 */
[----:B------:R-:W-:Y:S05]  /*65b0*/  BRA `(.L_x_3614) ;  /* 0x00000000000c7947 */ /* 0x000fea0003800000 */
.L_x_3640:
[----:B------:R-:W-:-:S04]  /*65c0*/  HADD2.F32 R2, -RZ, R2.H0_H0 ;  /* 0x20000002ff027230 */ /* 0x000fc80000004100 */
[----:B------:R-:W0:Y:S02]  /*65d0*/  F2I.FTZ.U32.TRUNC.NTZ R3, R2 ;  /* 0x0000000200037305 */ /* 0x000e24000021f000 */
[----:B0-----:R0:W-:Y:S02]  /*65e0*/  STG.E desc[UR36][R16.64], R3 ;  /* 0x0000000310007986 */ /* 0x0011e4000c101924 */
.L_x_3614:
[----:B------:R-:W-:-:S07]  /*65f0*/  VIADD R19, R19, 0x80 ;  /* 0x0000008013137836 */ /* 0x000fce0000000000 */
.L_x_3574:
[----:B------:R-:W-:Y:S05]  /*6600*/  BSYNC B6 ;  /* 0x0000000000067941 */ /* 0x000fea0003800000 */
.L_x_3573:
        /* <DEDUP_REMOVED lines=307> */
.L_x_3645:
        /* <DEDUP_REMOVED lines=22> */
.L_x_3649:
[----:B------:R-:W2:Y:S02]  /*7aa0*/  LDG.E.U8 R2, desc[UR36][R2.64] ;  /* 0x0000002402027981 */ /* 0x000ea4000c1e1100 */
[----:B--2---:R-:W-:-:S04]  /*7ab0*/  I2FP.F32.U32 R0, R2 ;  /* 0x0000000200007245 */ /* 0x004fc80000201000 */
[----:B------:R-:W-:Y:S01]  /*7ac0*/  F2FP.F16.F32.PACK_AB R0, RZ, R0 ;  /* 0x00000000ff00723e */ /* 0x000fe200000000ff */
[----:B------:R-:W-:Y:S06]  /*7ad0*/  BRA `(.L_x_3651) ;  /* 0x0000000c00887947 */ /* 0x000fec0003800000 */
.L_x_3648:
        /* <DEDUP_REMOVED lines=10> */
.L_x_3653:
[----:B------:R-:W2:Y:S02]  /*7b80*/  LDG.E R2, desc[UR36][R2.64] ;  /* 0x0000002402027981 */ /* 0x000ea4000c1e1900 */
[----:B--2---:R-:W-:-:S04]  /*7b90*/  I2FP.F32.S32 R0, R2 ;  /* 0x0000000200007245 */ /* 0x004fc80000201400 */
[----:B------:R-:W-:Y:S01]  /*7ba0*/  F2FP.F16.F32.PACK_AB R0, RZ, R0 ;  /* 0x00000000ff00723e */ /* 0x000fe200000000ff */
[----:B------:R-:W-:Y:S06]  /*7bb0*/  BRA `(.L_x_3651) ;  /* 0x0000000c00507947 */ /* 0x000fec0003800000 */
.L_x_3652:
[----:B------:R-:W2:Y:S02]  /*7bc0*/  LDG.E.U16 R2, desc[UR36][R2.64] ;  /* 0x0000002402027981 */ /* 0x000ea4000c1e1500 */
[----:B--2---:R-:W0:Y:S02]  /*7bd0*/  I2F.S16 R0, R2 ;  /* 0x0000000200007306 */ /* 0x004e240000101400 */
[----:B0-----:R-:W-:Y:S01]  /*7be0*/  F2FP.F16.F32.PACK_AB R0, RZ, R0 ;  /* 0x00000000ff00723e */ /* 0x001fe200000000ff */
[----:B------:R-:W-:Y:S06]  /*7bf0*/  BRA `(.L_x_3651) ;  /* 0x0000000c00407947 */ /* 0x000fec0003800000 */
.L_x_3647:
        /* <DEDUP_REMOVED lines=9> */
.L_x_3655:
[----:B------:R1:W5:Y:S01]  /*7c90*/  LDG.E.U16 R0, desc[UR36][R2.64] ;  /* 0x0000002402007981 */ /* 0x000362000c1e1500 */
[----:B------:R-:W-:Y:S05]  /*7ca0*/  BRA `(.L_x_3651) ;  /* 0x0000000c00147947 */ /* 0x000fea0003800000 */
.L_x_3654:
        /* <DEDUP_REMOVED lines=9> */
.L_x_3657:
[----:B------:R0:W5:Y:S01]  /*7d40*/  LDG.E.U16 R0, desc[UR36][R2.64] ;  /* 0x0000002402007981 */ /* 0x000162000c1e1500 */
[----:B------:R-:W-:Y:S05]  /*7d50*/  BRA `(.L_x_3651) ;  /* 0x0000000800e87947 */ /* 0x000fea0003800000 */
.L_x_3656:
        /* <DEDUP_REMOVED lines=8> */
.L_x_3646:
        /* <DEDUP_REMOVED lines=13> */
.L_x_3660:
        /* <DEDUP_REMOVED lines=8> */
.L_x_3659:
        /* <DEDUP_REMOVED lines=28> */
.L_x_3662:
        /* <DEDUP_REMOVED lines=15> */
.L_x_3661:
[----:B------:R-:W2:Y:S02]  /*81e0*/  LDG.E.U16 R0, desc[UR36][R2.64] ;  /* 0x0000002402007981 */ /* 0x000ea4000c1e1500 */
[----:B--2---:R-:W-:-:S05]  /*81f0*/  IMAD.U32 R0, R0, 0x10000, RZ ;  /* 0x0001000000007824 */ /* 0x004fca00078e00ff */
[----:B------:R-:W-:Y:S01]  /*8200*/  F2FP.F16.F32.PACK_AB R0, RZ, R0 ;  /* 0x00000000ff00723e */ /* 0x000fe200000000ff */
[----:B------:R-:W-:Y:S06]  /*8210*/  BRA `(.L_x_3651) ;  /* 0x0000000400b87947 */ /* 0x000fec0003800000 */
.L_x_3658:
        /* <DEDUP_REMOVED lines=12> */
.L_x_3665:
        /* <DEDUP_REMOVED lines=21> */
.L_x_3669:
[----:B------:R-:W-:Y:S05]  /*8430*/  BSYNC B1 ;  /* 0x0000000000017941 */ /* 0x000fea0003800000 */
.L_x_3668:
[----:B------:R-:W-:Y:S01]  /*8440*/  LEA R3, R0, 0x3b800000, 0x17 ;  /* 0x3b80000000037811 */ /* 0x000fe200078eb8ff */
[----:B------:R-:W-:-:S05]  /*8450*/  IMAD.SHL.U32 R0, R2, 0x100000, RZ ;  /* 0x0010000002007824 */ /* 0x000fca00078e00ff */
[----:B------:R-:W-:-:S07]  /*8460*/  LOP3.LUT R0, R3, R0, R4, 0xfe, !PT ;  /* 0x0000000003007212 */ /* 0x000fce00078efe04 */
.L_x_3667:
[----:B------:R-:W-:Y:S05]  /*8470*/  BSYNC B0 ;  /* 0x0000000000007941 */ /* 0x000fea0003800000 */
.L_x_3666:
[----:B------:R-:W-:Y:S01]  /*8480*/  F2FP.F16.F32.PACK_AB R0, RZ, R0 ;  /* 0x00000000ff00723e */ /* 0x000fe200000000ff */
[----:B------:R-:W-:Y:S06]  /*8490*/  BRA `(.L_x_3651) ;  /* 0x0000000400187947 */ /* 0x000fec0003800000 */
.L_x_3664:
        /* <DEDUP_REMOVED lines=21> */
.L_x_3673:
[----:B------:R-:W-:Y:S05]  /*85f0*/  BSYNC B1 ;  /* 0x0000000000017941 */ /* 0x000fea0003800000 */
.L_x_3672:
[----:B------:R-:W-:Y:S01]  /*8600*/  LEA R3, R0, 0x37800000, 0x17 ;  /* 0x3780000000037811 */ /* 0x000fe200078eb8ff */
[----:B------:R-:W-:-:S05]  /*8610*/  IMAD.SHL.U32 R0, R2, 0x200000, RZ ;  /* 0x0020000002007824 */ /* 0x000fca00078e00ff */
[----:B------:R-:W-:-:S07]  /*8620*/  LOP3.LUT R0, R3, R0, R4, 0xfe, !PT ;  /* 0x0000000003007212 */ /* 0x000fce00078efe04 */
.L_x_3671:
[----:B------:R-:W-:Y:S05]  /*8630*/  BSYNC B0 ;  /* 0x0000000000007941 */ /* 0x000fea0003800000 */
.L_x_3670:
[----:B------:R-:W-:Y:S01]  /*8640*/  F2FP.F16.F32.PACK_AB R0, RZ, R0 ;  /* 0x00000000ff00723e */ /* 0x000fe200000000ff */
[----:B------:R-:W-:Y:S06]  /*8650*/  BRA `(.L_x_3651) ;  /* 0x0000000000a87947 */ /* 0x000fec0003800000 */
.L_x_3663:
        /* <DEDUP_REMOVED lines=14> */
.L_x_3677:
[----:B------:R-:W-:Y:S05]  /*8740*/  BSYNC B0 ;  /* 0x0000000000007941 */ /* 0x000fea0003800000 */
.L_x_3676:
[----:B------:R-:W-:Y:S01]  /*8750*/  F2FP.F16.F32.PACK_AB R0, RZ, R0 ;  /* 0x00000000ff00723e */ /* 0x000fe200000000ff */
[----:B------:R-:W-:Y:S06]  /*8760*/  BRA `(.L_x_3651) ;  /* 0x0000000000647947 */ /* 0x000fec0003800000 */
.L_x_3650:
        /* <DEDUP_REMOVED lines=16> */
.L_x_3678:
[----:B------:R-:W-:Y:S01]  /*8870*/  PRMT R0, RZ, 0x7610, R0 ;  /* 0x00007610ff007816 */ /* 0x000fe20000000000 */
[----:B------:R-:W-:Y:S06]  /*8880*/  BRA `(.L_x_3651) ;  /* 0x00000000001c7947 */ /* 0x000fec0003800000 */
.L_x_3675:
[----:B------:R-:W2:Y:S02]  /*8890*/  LDG.E.64 R2, desc[UR36][R2.64] ;  /* 0x0000002402027981 */ /* 0x000ea4000c1e1b00 */
[----:B--2---:R-:W0:Y:S02]  /*88a0*/  I2F.U64 R0, R2 ;  /* 0x0000000200007312 */ /* 0x004e240000301000 */
[----:B0-----:R-:W-:Y:S01]  /*88b0*/  F2FP.F16.F32.PACK_AB R0, RZ, R0 ;  /* 0x00000000ff00723e */ /* 0x001fe200000000ff */
[----:B------:R-:W-:Y:S06]  /*88c0*/  BRA `(.L_x_3651) ;  /* 0x00000000000c7947 */ /* 0x000fec0003800000 */
.L_x_3674:
[----:B------:R-:W2:Y:S02]  /*88d0*/  LDG.E R2, desc[UR36][R2.64] ;  /* 0x0000002402027981 */ /* 0x000ea4000c1e1900 */
[----:B--2---:R-:W-:-:S04]  /*88e0*/  I2FP.F32.U32 R0, R2 ;  /* 0x0000000200007245 */ /* 0x004fc80000201000 */
[----:B------:R-:W-:-:S07]  /*88f0*/  F2FP.F16.F32.PACK_AB R0, RZ, R0 ;  /* 0x00000000ff00723e */ /* 0x000fce00000000ff */
.L_x_3651:
        /* <DEDUP_REMOVED lines=22> */
.L_x_3682:
[----:B------:R-:W-:-:S06]  /*8a60*/  HADD2.F32 R3, -RZ, R2.H0_H0 ;  /* 0x20000002ff037230 */ /* 0x000fcc0000004100 */
[----:B------:R-:W0:Y:S02]  /*8a70*/  F2I.S64.TRUNC R2, R3 ;  /* 0x0000000300027311 */ /* 0x000e24000020d900 */
[----:B0-----:R3:W-:Y:S01]  /*8a80*/  STG.E.U8 desc[UR36][R16.64], R2 ;  /* 0x0000000210007986 */ /* 0x0017e2000c101124 */
[----:B------:R-:W-:Y:S05]  /*8a90*/  BRA `(.L_x_3684) ;  /* 0x0000000c00847947 */ /* 0x000fea0003800000 */
.L_x_3681:
        /* <DEDUP_REMOVED lines=10> */
.L_x_3686:
[----:B------:R-:W-:-:S04]  /*8b40*/  HADD2.F32 R2, -RZ, R2.H0_H0 ;  /* 0x20000002ff027230 */ /* 0x000fc80000004100 */
[----:B------:R-:W0:Y:S02]  /*8b50*/  F2I.FTZ.TRUNC.NTZ R3, R2 ;  /* 0x0000000200037305 */ /* 0x000e24000021f100 */
[----:B0-----:R2:W-:Y:S01]  /*8b60*/  STG.E desc[UR36][R16.64], R3 ;  /* 0x0000000310007986 */ /* 0x0015e2000c101924 */
[----:B------:R-:W-:Y:S05]  /*8b70*/  BRA `(.L_x_3684) ;  /* 0x0000000c004c7947 */ /* 0x000fea0003800000 */
.L_x_3685:
[----:B------:R-:W-:-:S04]  /*8b80*/  HADD2.F32 R2, -RZ, R2.H0_H0 ;  /* 0x20000002ff027230 */ /* 0x000fc80000004100 */
[----:B------:R-:W0:Y:S02]  /*8b90*/  F2I.FTZ.TRUNC.NTZ R3, R2 ;  /* 0x0000000200037305 */ /* 0x000e24000021f100 */
[----:B0-----:R0:W-:Y:S01]  /*8ba0*/  STG.E.U16 desc[UR36][R16.64], R3 ;  /* 0x0000000310007986 */ /* 0x0011e2000c101524 */
[----:B------:R-:W-:Y:S05]  /*8bb0*/  BRA `(.L_x_3684) ;  /* 0x0000000c003c7947 */ /* 0x000fea0003800000 */
.L_x_3680:
        /* <DEDUP_REMOVED lines=9> */
.L_x_3688:
[----:B------:R0:W-:Y:S01]  /*8c50*/  STG.E.U16 desc[UR36][R16.64], R2 ;  /* 0x0000000210007986 */ /* 0x0001e2000c101524 */
[----:B------:R-:W-:Y:S05]  /*8c60*/  BRA `(.L_x_3684) ;  /* 0x0000000c00107947 */ /* 0x000fea0003800000 */
.L_x_3687:
        /* <DEDUP_REMOVED lines=10> */
.L_x_3690:
[----:B------:R-:W-:-:S05]  /*8d10*/  HADD2.F32 R0, -RZ, R2.H0_H0 ;  /* 0x20000002ff007230 */ /* 0x000fca0000004100 */
[----:B------:R-:W-:-:S04]  /*8d20*/  F2FP.F16.F32.PACK_AB R0, RZ, R0 ;  /* 0x00000000ff00723e */ /* 0x000fc800000000ff */
[----:B------:R-:W-:-:S05]  /*8d30*/  PRMT R0, R0, 0x5410, RZ ;  /* 0x0000541000007816 */ /* 0x000fca00000000ff */
[----:B------:R0:W-:Y:S01]  /*8d40*/  STG.E desc[UR36][R16.64], R0 ;  /* 0x0000000010007986 */ /* 0x0001e2000c101924 */
[----:B------:R-:W-:Y:S05]  /*8d50*/  BRA `(.L_x_3684) ;  /* 0x0000000800d47947 */ /* 0x000fea0003800000 */
.L_x_3689:
[----:B------:R-:W-:-:S05]  /*8d60*/  HADD2.F32 R2, -RZ, R2.H0_H0 ;  /* 0x20000002ff027230 */ /* 0x000fca0000004100 */
[----:B------:R-:W-:-:S06]  /*8d70*/  FMUL.FTZ R2, R2, 1 ;  /* 0x3f80000002027820 */ /* 0x000fcc0000410000 */
[----:B------:R-:W0:Y:S02]  /*8d80*/  F2F.F64.F32 R2, R2 ;  /* 0x0000000200027310 */ /* 0x000e240000201800 */
[----:B0-----:R0:W-:Y:S01]  /*8d90*/  STG.E.64 desc[UR36][R16.64], R2 ;  /* 0x0000000210007986 */ /* 0x0011e2000c101b24 */
[----:B------:R-:W-:Y:S05]  /*8da0*/  BRA `(.L_x_3684) ;  /* 0x0000000800c07947 */ /* 0x000fea0003800000 */
.L_x_3679:
        /* <DEDUP_REMOVED lines=13> */
.L_x_3693:
[----:B------:R-:W-:Y:S01]  /*8e80*/  HADD2.F32 R2, -RZ, R2.H0_H0 ;  /* 0x20000002ff027230 */ /* 0x000fe20000004100 */
[----:B------:R-:W-:-:S04]  /*8e90*/  CS2R R6, SRZ ;  /* 0x0000000000067805 */ /* 0x000fc8000001ff00 */
[----:B------:R-:W-:-:S04]  /*8ea0*/  FMUL.FTZ R2, R2, 1 ;  /* 0x3f80000002027820 */ /* 0x000fc80000410000 */
[----:B------:R-:W0:Y:S02]  /*8eb0*/  F2F.F64.F32 R4, R2 ;  /* 0x0000000200047310 */ /* 0x000e240000201800 */
[----:B0-----:R0:W-:Y:S01]  /*8ec0*/  STG.E.128 desc[UR36][R16.64], R4 ;  /* 0x0000000410007986 */ /* 0x0011e2000c101d24 */
[----:B------:R-:W-:Y:S05]  /*8ed0*/  BRA `(.L_x_3684) ;  /* 0x0000000800747947 */ /* 0x000fea0003800000 */
.L_x_3692:
        /* <DEDUP_REMOVED lines=21> */
.L_x_3697:
[----:B------:R-:W-:Y:S05]  /*9030*/  BSYNC B0 ;  /* 0x0000000000007941 */ /* 0x000fea0003800000 */
.L_x_3696:
[----:B------:R-:W-:-:S05]  /*9040*/  LOP3.LUT R3, R0, R3, RZ, 0xfc, !PT ;  /* 0x0000000300037212 */ /* 0x000fca00078efcff */
[----:B------:R0:W-:Y:S01]  /*9050*/  STG.E.U8 desc[UR36][R16.64], R3 ;  /* 0x0000000310007986 */ /* 0x0001e2000c101124 */
[----:B------:R-:W-:Y:S05]  /*9060*/  BRA `(.L_x_3684) ;  /* 0x0000000800107947 */ /* 0x000fea0003800000 */
.L_x_3695:
        /* <DEDUP_REMOVED lines=13> */
.L_x_3699:
[----:B------:R-:W-:Y:S01]  /*9140*/  IMAD.MOV.U32 R0, RZ, RZ, 0x7f ;  /* 0x0000007fff007424 */ /* 0x000fe200078e00ff */
[----:B------:R-:W-:-:S04]  /*9150*/  ISETP.GT.U32.AND P0, PT, R2, 0x7f800000, PT ;  /* 0x7f8000000200780c */ /* 0x000fc80003f04070 */
[----:B------:R-:W-:-:S09]  /*9160*/  SEL R0, R0, 0x7c, P0 ;  /* 0x0000007c00007807 */ /* 0x000fd20000000000 */
.L_x_3700:
[----:B------:R-:W-:Y:S05]  /*9170*/  BSYNC B0 ;  /* 0x0000000000007941 */ /* 0x000fea0003800000 */
.L_x_3698:
[----:B------:R-:W-:-:S04]  /*9180*/  LOP3.LUT R2, R3, 0x80000000, RZ, 0xc0, !PT ;  /* 0x8000000003027812 */ /* 0x000fc800078ec0ff */
[----:B------:R-:W-:-:S04]  /*9190*/  SHF.R.U32.HI R3, RZ, 0x18, R2 ;  /* 0x00000018ff037819 */ /* 0x000fc80000011602 */
[----:B------:R-:W-:-:S05]  /*91a0*/  LOP3.LUT R3, R0, R3, RZ, 0xfc, !PT ;  /* 0x0000000300037212 */ /* 0x000fca00078efcff */
[----:B------:R0:W-:Y:S01]  /*91b0*/  STG.E.U8 desc[UR36][R16.64], R3 ;  /* 0x0000000310007986 */ /* 0x0001e2000c101124 */
[----:B------:R-:W-:Y:S05]  /*91c0*/  BRA `(.L_x_3684) ;  /* 0x0000000400b87947 */ /* 0x000fea0003800000 */
.L_x_3694:
[----:B------:R-:W-:-:S05]  /*91d0*/  HADD2.F32 R0, -RZ, R2.H0_H0 ;  /* 0x20000002ff007230 */ /* 0x000fca0000004100 */
[----:B------:R-:W-:-:S05]  /*91e0*/  F2FP.BF16.F32.PACK_AB R0, RZ, R0 ;  /* 0x00000000ff00723e */ /* 0x000fca00000010ff */
[----:B------:R0:W-:Y:S01]  /*91f0*/  STG.E.U16 desc[UR36][R16.64], R0 ;  /* 0x0000000010007986 */ /* 0x0001e2000c101524 */
[----:B------:R-:W-:Y:S05]  /*9200*/  BRA `(.L_x_3684) ;  /* 0x0000000400a87947 */ /* 0x000fea0003800000 */
.L_x_3691:
        /* <DEDUP_REMOVED lines=12> */
.L_x_3703:
        /* <DEDUP_REMOVED lines=17> */
.L_x_3706:
[----:B------:R-:W-:-:S04]  /*93e0*/  LOP3.LUT R2, R3, 0x80000000, RZ, 0xc0, !PT ;  /* 0x8000000003027812 */ /* 0x000fc800078ec0ff */
[----:B------:R-:W-:-:S04]  /*93f0*/  SHF.R.U32.HI R3, RZ, 0x18, R2 ;  /* 0x00000018ff037819 */ /* 0x000fc80000011602 */
[----:B------:R-:W-:-:S04]  /*9400*/  LOP3.LUT R0, R0, R3, RZ, 0xfc, !PT ;  /* 0x0000000300007212 */ /* 0x000fc800078efcff */
[----:B------:R-:W-:-:S07]  /*9410*/  PRMT R8, R0, 0x7610, R8 ;  /* 0x0000761000087816 */ /* 0x000fce0000000008 */
.L_x_3705:
[----:B------:R-:W-:Y:S05]  /*9420*/  BSYNC B0 ;  /* 0x0000000000007941 */ /* 0x000fea0003800000 */
.L_x_3704:
[----:B------:R0:W-:Y:S01]  /*9430*/  STG.E.U8 desc[UR36][R16.64], R8 ;  /* 0x0000000810007986 */ /* 0x0001e2000c101124 */
[----:B------:R-:W-:Y:S05]  /*9440*/  BRA `(.L_x_3684) ;  /* 0x0000000400187947 */ /* 0x000fea0003800000 */
.L_x_3702:
        /* <DEDUP_REMOVED lines=17> */
.L_x_3709:
[----:B------:R-:W-:-:S04]  /*9560*/  LOP3.LUT R2, R3, 0x80000000, RZ, 0xc0, !PT ;  /* 0x8000000003027812 */ /* 0x000fc800078ec0ff */
[----:B------:R-:W-:-:S04]  /*9570*/  SHF.R.U32.HI R3, RZ, 0x18, R2 ;  /* 0x00000018ff037819 */ /* 0x000fc80000011602 */
[----:B------:R-:W-:-:S04]  /*9580*/  LOP3.LUT R0, R0, R3, RZ, 0xfc, !PT ;  /* 0x0000000300007212 */ /* 0x000fc800078efcff */
[----:B------:R-:W-:-:S07]  /*9590*/  PRMT R8, R0, 0x7610, R8 ;  /* 0x0000761000087816 */ /* 0x000fce0000000008 */
.L_x_3708:
[----:B------:R-:W-:Y:S05]  /*95a0*/  BSYNC B0 ;  /* 0x0000000000007941 */ /* 0x000fea0003800000 */
.L_x_3707:
[----:B------:R0:W-:Y:S01]  /*95b0*/  STG.E.U8 desc[UR36][R16.64], R8 ;  /* 0x0000000810007986 */ /* 0x0001e2000c101124 */
[----:B------:R-:W-:Y:S05]  /*95c0*/  BRA `(.L_x_3684) ;  /* 0x0000000000b87947 */ /* 0x000fea0003800000 */
.L_x_3701:
        /* <DEDUP_REMOVED lines=22> */
.L_x_3683:
        /* <DEDUP_REMOVED lines=16> */
.L_x_3712:
[----:B------:R-:W-:Y:S05]  /*9830*/  BRA `(.L_x_3684) ;  /* 0x00000000001c7947 */ /* 0x000fea0003800000 */
.L_x_3711:
[----:B------:R-:W-:-:S06]  /*9840*/  HADD2.F32 R2, -RZ, R2.H0_H0 ;  /* 0x20000002ff027230 */ /* 0x000fcc0000004100 */
[----:B------:R-:W0:Y:S02]  /*9850*/  F2I.U64.TRUNC R2, R2 ;  /* 0x0000000200027311 */ /* 0x000e24000020d800 */
[----:B0-----:R0:W-:Y:S01]  /*9860*/  STG.E.64 desc[UR36][R16.64], R2 ;  /* 0x0000000210007986 */ /* 0x0011e2000c101b24 */
[----:B------:R-:W-:Y:S05]  /*9870*/  BRA `(.L_x_3684) ;  /* 0x00000000000c7947 */ /* 0x000fea0003800000 */
.L_x_3710:
[----:B------:R-:W-:-:S04]  /*9880*/  HADD2.F32 R2, -RZ, R2.H0_H0 ;  /* 0x20000002ff027230 */ /* 0x000fc80000004100 */
[----:B------:R-:W0:Y:S02]  /*9890*/  F2I.FTZ.U32.TRUNC.NTZ R3, R2 ;  /* 0x0000000200037305 */ /* 0x000e24000021f000 */
[----:B0-----:R0:W-:Y:S02]  /*98a0*/  STG.E desc[UR36][R16.64], R3 ;  /* 0x0000000310007986 */ /* 0x0011e4000c101924 */
.L_x_3684:
[----:B------:R-:W-:-:S07]  /*98b0*/  VIADD R19, R19, 0x80 ;  /* 0x0000008013137836 */ /* 0x000fce0000000000 */
.L_x_3644:
[----:B------:R-:W-:Y:S05]  /*98c0*/  BSYNC B6 ;  /* 0x0000000000067941 */ /* 0x000fea0003800000 */
.L_x_3643:
        /* <DEDUP_REMOVED lines=306> */
.L_x_3713:
        /* <DEDUP_REMOVED lines=22> */
.L_x_3717:
[----:B------:R-:W2:Y:S02]  /*ad50*/  LDG.E.U8 R2, desc[UR36][R2.64] ;  /* 0x0000002402027981 */ /* 0x000ea4000c1e1100 */
[----:B--2---:R-:W-:-:S04]  /*ad60*/  I2FP.F32.U32 R0, R2 ;  /* 0x0000000200007245 */ /* 0x004fc80000201000 */
[----:B------:R-:W-:Y:S01]  /*ad70*/  F2FP.F16.F32.PACK_AB R0, RZ, R0 ;  /* 0x00000000ff00723e */ /* 0x000fe200000000ff */
[----:B------:R-:W-:Y:S06]  /*ad80*/  BRA `(.L_x_3719) ;  /* 0x0000000c00887947 */ /* 0x000fec0003800000 */
.L_x_3716:
        /* <DEDUP_REMOVED lines=10> */
.L_x_3721:
[----:B------:R-:W2:Y:S02]  /*ae30*/  LDG.E R2, desc[UR36][R2.64] ;  /* 0x0000002402027981 */ /* 0x000ea4000c1e1900 */
[----:B--2---:R-:W-:-:S04]  /*ae40*/  I2FP.F32.S32 R0, R2 ;  /* 0x0000000200007245 */ /* 0x004fc80000201400 */
[----:B------:R-:W-:Y:S01]  /*ae50*/  F2FP.F16.F32.PACK_AB R0, RZ, R0 ;  /* 0x00000000ff00723e */ /* 0x000fe200000000ff */
[----:B------:R-:W-:Y:S06]  /*ae60*/  BRA `(.L_x_3719) ;  /* 0x0000000c00507947 */ /* 0x000fec0003800000 */
.L_x_3720:
[----:B------:R-:W2:Y:S02]  /*ae70*/  LDG.E.U16 R2, desc[UR36][R2.64] ;  /* 0x0000002402027981 */ /* 0x000ea4000c1e1500 */
[----:B--2---:R-:W0:Y:S02]  /*ae80*/  I2F.S16 R0, R2 ;  /* 0x0000000200007306 */ /* 0x004e240000101400 */
[----:B0-----:R-:W-:Y:S01]  /*ae90*/  F2FP.F16.F32.PACK_AB R0, RZ, R0 ;  /* 0x00000000ff00723e */ /* 0x001fe200000000ff */
[----:B------:R-:W-:Y:S06]  /*aea0*/  BRA `(.L_x_3719) ;  /* 0x0000000c00407947 */ /* 0x000fec0003800000 */
.L_x_3715:
        /* <DEDUP_REMOVED lines=9> */
.L_x_3723:
[----:B------:R1:W5:Y:S01]  /*af40*/  LDG.E.U16 R0, desc[UR36][R2.64] ;  /* 0x0000002402007981 */ /* 0x000362000c1e1500 */
[----:B------:R-:W-:Y:S05]  /*af50*/  BRA `(.L_x_3719) ;  /* 0x0000000c00147947 */ /* 0x000fea0003800000 */
.L_x_3722:
        /* <DEDUP_REMOVED lines=9> */
.L_x_3725:
[----:B------:R0:W5:Y:S01]  /*aff0*/  LDG.E.U16 R0, desc[UR36][R2.64] ;  /* 0x0000002402007981 */ /* 0x000162000c1e1500 */
[----:B------:R-:W-:Y:S05]  /*b000*/  BRA `(.L_x_3719) ;  /* 0x0000000800e87947 */ /* 0x000fea0003800000 */
.L_x_3724:
        /* <DEDUP_REMOVED lines=8> */
.L_x_3714:
        /* <DEDUP_REMOVED lines=13> */
.L_x_3728:
        /* <DEDUP_REMOVED lines=8> */
.L_x_3727:
        /* <DEDUP_REMOVED lines=28> */
.L_x_3730:
        /* <DEDUP_REMOVED lines=15> */
.L_x_3729:
[----:B------:R-:W2:Y:S02]  /*b490*/  LDG.E.U16 R0, desc[UR36][R2.64] ;  /* 0x0000002402007981 */ /* 0x000ea4000c1e1500 */
[----:B--2---:R-:W-:-:S05]  /*b4a0*/  IMAD.U32 R0, R0, 0x10000, RZ ;  /* 0x0001000000007824 */ /* 0x004fca00078e00ff */
[----:B------:R-:W-:Y:S01]  /*b4b0*/  F2FP.F16.F32.PACK_AB R0, RZ, R0 ;  /* 0x00000000ff00723e */ /* 0x000fe200000000ff */
[----:B------:R-:W-:Y:S06]  /*b4c0*/  BRA `(.L_x_3719) ;  /* 0x0000000400b87947 */ /* 0x000fec0003800000 */
.L_x_3726:
        /* <DEDUP_REMOVED lines=12> */
.L_x_3733:
        /* <DEDUP_REMOVED lines=21> */
.L_x_3737:
[----:B------:R-:W-:Y:S05]  /*b6e0*/  BSYNC B1 ;  /* 0x0000000000017941 */ /* 0x000fea0003800000 */
.L_x_3736:
[----:B------:R-:W-:Y:S01]  /*b6f0*/  LEA R3, R0, 0x3b800000, 0x17 ;  /* 0x3b80000000037811 */ /* 0x000fe200078eb8ff */
[----:B------:R-:W-:-:S05]  /*b700*/  IMAD.SHL.U32 R0, R2, 0x100000, RZ ;  /* 0x0010000002007824 */ /* 0x000fca00078e00ff */
[----:B------:R-:W-:-:S07]  /*b710*/  LOP3.LUT R0, R3, R0, R4, 0xfe, !PT ;  /* 0x0000000003007212 */ /* 0x000fce00078efe04 */
.L_x_3735:
[----:B------:R-:W-:Y:S05]  /*b720*/  BSYNC B0 ;  /* 0x0000000000007941 */ /* 0x000fea0003800000 */
.L_x_3734:
[----:B------:R-:W-:Y:S01]  /*b730*/  F2FP.F16.F32.PACK_AB R0, RZ, R0 ;  /* 0x00000000ff00723e */ /* 0x000fe200000000ff */
[----:B------:R-:W-:Y:S06]  /*b740*/  BRA `(.L_x_3719) ;  /* 0x0000000400187947 */ /* 0x000fec0003800000 */
.L_x_3732:
        /* <DEDUP_REMOVED lines=21> */
.L_x_3741:
[----:B------:R-:W-:Y:S05]  /*b8a0*/  BSYNC B1 ;  /* 0x0000000000017941 */ /* 0x000fea0003800000 */
.L_x_3740:
[----:B------:R-:W-:Y:S01]  /*b8b0*/  LEA R3, R0, 0x37800000, 0x17 ;  /* 0x3780000000037811 */ /* 0x000fe200078eb8ff */
[----:B------:R-:W-:-:S05]  /*b8c0*/  IMAD.SHL.U32 R0, R2, 0x200000, RZ ;  /* 0x0020000002007824 */ /* 0x000fca00078e00ff */
[----:B------:R-:W-:-:S07]  /*b8d0*/  LOP3.LUT R0, R3, R0, R4, 0xfe, !PT ;  /* 0x0000000003007212 */ /* 0x000fce00078efe04 */
.L_x_3739:
[----:B------:R-:W-:Y:S05]  /*b8e0*/  BSYNC B0 ;  /* 0x0000000000007941 */ /* 0x000fea0003800000 */
.L_x_3738:
[----:B------:R-:W-:Y:S01]  /*b8f0*/  F2FP.F16.F32.PACK_AB R0, RZ, R0 ;  /* 0x00000000ff00723e */ /* 0x000fe200000000ff */
[----:B------:R-:W-:Y:S06]  /*b900*/  BRA `(.L_x_3719) ;  /* 0x0000000000a87947 */ /* 0x000fec0003800000 */
.L_x_3731:
        /* <DEDUP_REMOVED lines=14> */
.L_x_3745:
[----:B------:R-:W-:Y:S05]  /*b9f0*/  BSYNC B0 ;  /* 0x0000000000007941 */ /* 0x000fea0003800000 */
.L_x_3744:
[----:B------:R-:W-:Y:S01]  /*ba00*/  F2FP.F16.F32.PACK_AB R0, RZ, R0 ;  /* 0x00000000ff00723e */ /* 0x000fe200000000ff */
[----:B------:R-:W-:Y:S06]  /*ba10*/  BRA `(.L_x_3719) ;  /* 0x0000000000647947 */ /* 0x000fec0003800000 */
.L_x_3718:
        /* <DEDUP_REMOVED lines=16> */
.L_x_3746:
[----:B------:R-:W-:Y:S01]  /*bb20*/  PRMT R0, RZ, 0x7610, R0 ;  /* 0x00007610ff007816 */ /* 0x000fe20000000000 */
[----:B------:R-:W-:Y:S06]  /*bb30*/  BRA `(.L_x_3719) ;  /* 0x00000000001c7947 */ /* 0x000fec0003800000 */
.L_x_3743:
[----:B------:R-:W2:Y:S02]  /*bb40*/  LDG.E.64 R2, desc[UR36][R2.64] ;  /* 0x0000002402027981 */ /* 0x000ea4000c1e1b00 */
[----:B--2---:R-:W0:Y:S02]  /*bb50*/  I2F.U64 R0, R2 ;  /* 0x0000000200007312 */ /* 0x004e240000301000 */
[----:B0-----:R-:W-:Y:S01]  /*bb60*/  F2FP.F16.F32.PACK_AB R0, RZ, R0 ;  /* 0x00000000ff00723e */ /* 0x001fe200000000ff */
[----:B------:R-:W-:Y:S06]  /*bb70*/  BRA `(.L_x_3719) ;  /* 0x00000000000c7947 */ /* 0x000fec0003800000 */
.L_x_3742:
[----:B------:R-:W2:Y:S02]  /*bb80*/  LDG.E R2, desc[UR36][R2.64] ;  /* 0x0000002402027981 */ /* 0x000ea4000c1e1900 */
[----:B--2---:R-:W-:-:S04]  /*bb90*/  I2FP.F32.U32 R0, R2 ;  /* 0x0000000200007245 */ /* 0x004fc80000201000 */
[----:B------:R-:W-:-:S07]  /*bba0*/  F2FP.F16.F32.PACK_AB R0, RZ, R0 ;  /* 0x00000000ff00723e */ /* 0x000fce00000000ff */
.L_x_3719:
        /* <DEDUP_REMOVED lines=22> */
.L_x_3750:
[----:B------:R-:W-:-:S06]  /*bd10*/  HADD2.F32 R3, -RZ, R2.H0_H0 ;  /* 0x20000002ff037230 */ /* 0x000fcc0000004100 */
[----:B------:R-:W0:Y:S02]  /*bd20*/  F2I.S64.TRUNC R2, R3 ;  /* 0x0000000300027311 */ /* 0x000e24000020d900 */
[----:B0-----:R-:W-:Y:S01]  /*bd30*/  STG.E.U8 desc[UR36][R16.64], R2 ;  /* 0x0000000210007986 */ /* 0x001fe2000c101124 */
[----:B------:R-:W-:Y:S05]  /*bd40*/  EXIT ;  /* 0x000000000000794d */ /* 0x000fea0003800000 */
.L_x_3749:
        /* <DEDUP_REMOVED lines=10> */
.L_x_3753:
[----:B------:R-:W-:-:S04]  /*bdf0*/  HADD2.F32 R2, -RZ, R2.H0_H0 ;  /* 0x20000002ff027230 */ /* 0x000fc80000004100 */
[----:B------:R-:W0:Y:S02]  /*be00*/  F2I.FTZ.TRUNC.NTZ R3, R2 ;  /* 0x0000000200037305 */ /* 0x000e24000021f100 */
[----:B0-----:R-:W-:Y:S01]  /*be10*/  STG.E desc[UR36][R16.64], R3 ;  /* 0x0000000310007986 */ /* 0x001fe2000c101924 */
[----:B------:R-:W-:Y:S05]  /*be20*/  EXIT ;  /* 0x000000000000794d */ /* 0x000fea0003800000 */
.L_x_3752:
[----:B------:R-:W-:-:S04]  /*be30*/  HADD2.F32 R2, -RZ, R2.H0_H0 ;  /* 0x20000002ff027230 */ /* 0x000fc80000004100 */
[----:B------:R-:W0:Y:S02]  /*be40*/  F2I.FTZ.TRUNC.NTZ R3, R2 ;  /* 0x0000000200037305 */ /* 0x000e24000021f100 */
[----:B0-----:R-:W-:Y:S01]  /*be50*/  STG.E.U16 desc[UR36][R16.64], R3 ;  /* 0x0000000310007986 */ /* 0x001fe2000c101524 */
[----:B------:R-:W-:Y:S05]  /*be60*/  EXIT ;  /* 0x000000000000794d */ /* 0x000fea0003800000 */
.L_x_3748:
        /* <DEDUP_REMOVED lines=9> */
.L_x_3755:
[----:B------:R-:W-:Y:S01]  /*bf00*/  STG.E.U16 desc[UR36][R16.64], R2 ;  /* 0x0000000210007986 */ /* 0x000fe2000c101524 */
[----:B------:R-:W-:Y:S05]  /*bf10*/  EXIT ;  /* 0x000000000000794d */ /* 0x000fea0003800000 */
.L_x_3754:
        /* <DEDUP_REMOVED lines=10> */
.L_x_3757:
[----:B------:R-:W-:-:S05]  /*bfc0*/  HADD2.F32 R0, -RZ, R2.H0_H0 ;  /* 0x20000002ff007230 */ /* 0x000fca0000004100 */
[----:B------:R-:W-:-:S04]  /*bfd0*/  F2FP.F16.F32.PACK_AB R0, RZ, R0 ;  /* 0x00000000ff00723e */ /* 0x000fc800000000ff */
[----:B------:R-:W-:-:S05]  /*bfe0*/  PRMT R0, R0, 0x5410, RZ ;  /* 0x0000541000007816 */ /* 0x000fca00000000ff */
[----:B------:R-:W-:Y:S01]  /*bff0*/  STG.E desc[UR36][R16.64], R0 ;  /* 0x0000000010007986 */ /* 0x000fe2000c101924 */
[----:B------:R-:W-:Y:S05]  /*c000*/  EXIT ;  /* 0x000000000000794d */ /* 0x000fea0003800000 */
.L_x_3756:
[----:B------:R-:W-:-:S05]  /*c010*/  HADD2.F32 R2, -RZ, R2.H0_H0 ;  /* 0x20000002ff027230 */ /* 0x000fca0000004100 */
[----:B------:R-:W-:-:S06]  /*c020*/  FMUL.FTZ R2, R2, 1 ;  /* 0x3f80000002027820 */ /* 0x000fcc0000410000 */
[----:B------:R-:W0:Y:S02]  /*c030*/  F2F.F64.F32 R2, R2 ;  /* 0x0000000200027310 */ /* 0x000e240000201800 */
[----:B0-----:R-:W-:Y:S01]  /*c040*/  STG.E.64 desc[UR36][R16.64], R2 ;  /* 0x0000000210007986 */ /* 0x001fe2000c101b24 */
[----:B------:R-:W-:Y:S05]  /*c050*/  EXIT ;  /* 0x000000000000794d */ /* 0x000fea0003800000 */
.L_x_3747:
        /* <DEDUP_REMOVED lines=13> */
.L_x_3760:
[----:B------:R-:W-:Y:S01]  /*c130*/  HADD2.F32 R2, -RZ, R2.H0_H0 ;  /* 0x20000002ff027230 */ /* 0x000fe20000004100 */
[----:B------:R-:W-:-:S04]  /*c140*/  CS2R R6, SRZ ;  /* 0x0000000000067805 */ /* 0x000fc8000001ff00 */
[----:B------:R-:W-:-:S04]  /*c150*/  FMUL.FTZ R2, R2, 1 ;  /* 0x3f80000002027820 */ /* 0x000fc80000410000 */
[----:B------:R-:W0:Y:S02]  /*c160*/  F2F.F64.F32 R4, R2 ;  /* 0x0000000200047310 */ /* 0x000e240000201800 */
[----:B0-----:R-:W-:Y:S01]  /*c170*/  STG.E.128 desc[UR36][R16.64], R4 ;  /* 0x0000000410007986 */ /* 0x001fe2000c101d24 */
[----:B------:R-:W-:Y:S05]  /*c180*/  EXIT ;  /* 0x000000000000794d */ /* 0x000fea0003800000 */
.L_x_3759:
        /* <DEDUP_REMOVED lines=21> */
.L_x_3764:
[----:B------:R-:W-:Y:S05]  /*c2e0*/  BSYNC B0 ;  /* 0x0000000000007941 */ /* 0x000fea0003800000 */
.L_x_3763:
[----:B------:R-:W-:-:S05]  /*c2f0*/  LOP3.LUT R3, R0, R3, RZ, 0xfc, !PT ;  /* 0x0000000300037212 */ /* 0x000fca00078efcff */
[----:B------:R-:W-:Y:S01]  /*c300*/  STG.E.U8 desc[UR36][R16.64], R3 ;  /* 0x0000000310007986 */ /* 0x000fe2000c101124 */
[----:B------:R-:W-:Y:S05]  /*c310*/  EXIT ;  /* 0x000000000000794d */ /* 0x000fea0003800000 */
.L_x_3762:
        /* <DEDUP_REMOVED lines=13> */
.L_x_3766:
[----:B------:R-:W-:Y:S01]  /*c3f0*/  IMAD.MOV.U32 R0, RZ, RZ, 0x7f ;  /* 0x0000007fff007424 */ /* 0x000fe200078e00ff */
[----:B------:R-:W-:-:S04]  /*c400*/  ISETP.GT.U32.AND P0, PT, R2, 0x7f800000, PT ;  /* 0x7f8000000200780c */ /* 0x000fc80003f04070 */
[----:B------:R-:W-:-:S09]  /*c410*/  SEL R0, R0, 0x7c, P0 ;  /* 0x0000007c00007807 */ /* 0x000fd20000000000 */
.L_x_3767:
[----:B------:R-:W-:Y:S05]  /*c420*/  BSYNC B0 ;  /* 0x0000000000007941 */ /* 0x000fea0003800000 */
.L_x_3765:
[----:B------:R-:W-:-:S04]  /*c430*/  LOP3.LUT R2, R3, 0x80000000, RZ, 0xc0, !PT ;  /* 0x8000000003027812 */ /* 0x000fc800078ec0ff */
[----:B------:R-:W-:-:S04]  /*c440*/  SHF.R.U32.HI R3, RZ, 0x18, R2 ;  /* 0x00000018ff037819 */ /* 0x000fc80000011602 */
[----:B------:R-:W-:-:S05]  /*c450*/  LOP3.LUT R3, R0, R3, RZ, 0xfc, !PT ;  /* 0x0000000300037212 */ /* 0x000fca00078efcff */
[----:B------:R-:W-:Y:S01]  /*c460*/  STG.E.U8 desc[UR36][R16.64], R3 ;  /* 0x0000000310007986 */ /* 0x000fe2000c101124 */
[----:B------:R-:W-:Y:S05]  /*c470*/  EXIT ;  /* 0x000000000000794d */ /* 0x000fea0003800000 */
.L_x_3761:
[----:B------:R-:W-:-:S05]  /*c480*/  HADD2.F32 R0, -RZ, R2.H0_H0 ;  /* 0x20000002ff007230 */ /* 0x000fca0000004100 */
[----:B------:R-:W-:-:S05]  /*c490*/  F2FP.BF16.F32.PACK_AB R0, RZ, R0 ;  /* 0x00000000ff00723e */ /* 0x000fca00000010ff */
[----:B------:R-:W-:Y:S01]  /*c4a0*/  STG.E.U16 desc[UR36][R16.64], R0 ;  /* 0x0000000010007986 */ /* 0x000fe2000c101524 */
[----:B------:R-:W-:Y:S05]  /*c4b0*/  EXIT ;  /* 0x000000000000794d */ /* 0x000fea0003800000 */
.L_x_3758:
        /* <DEDUP_REMOVED lines=12> */
.L_x_3770:
        /* <DEDUP_REMOVED lines=17> */
.L_x_3773:
[----:B------:R-:W-:-:S04]  /*c690*/  LOP3.LUT R2, R3, 0x80000000, RZ, 0xc0, !PT ;  /* 0x8000000003027812 */ /* 0x000fc800078ec0ff */
[----:B------:R-:W-:-:S04]  /*c6a0*/  SHF.R.U32.HI R3, RZ, 0x18, R2 ;  /* 0x00000018ff037819 */ /* 0x000fc80000011602 */
[----:B------:R-:W-:-:S04]  /*c6b0*/  LOP3.LUT R0, R0, R3, RZ, 0xfc, !PT ;  /* 0x0000000300007212 */ /* 0x000fc800078efcff */
[----:B------:R-:W-:-:S07]  /*c6c0*/  PRMT R8, R0, 0x7610, R8 ;  /* 0x0000761000087816 */ /* 0x000fce0000000008 */
.L_x_3772:
[----:B------:R-:W-:Y:S05]  /*c6d0*/  BSYNC B0 ;  /* 0x0000000000007941 */ /* 0x000fea0003800000 */
.L_x_3771:
[----:B------:R-:W-:Y:S01]  /*c6e0*/  STG.E.U8 desc[UR36][R16.64], R8 ;  /* 0x0000000810007986 */ /* 0x000fe2000c101124 */
[----:B------:R-:W-:Y:S05]  /*c6f0*/  EXIT ;  /* 0x000000000000794d */ /* 0x000fea0003800000 */
.L_x_3769:
        /* <DEDUP_REMOVED lines=17> */
.L_x_3776:
[----:B------:R-:W-:-:S04]  /*c810*/  LOP3.LUT R2, R3, 0x80000000, RZ, 0xc0, !PT ;  /* 0x8000000003027812 */ /* 0x000fc800078ec0ff */
[----:B------:R-:W-:-:S04]  /*c820*/  SHF.R.U32.HI R3, RZ, 0x18, R2 ;  /* 0x00000018ff037819 */ /* 0x000fc80000011602 */
[----:B------:R-:W-:-:S04]  /*c830*/  LOP3.LUT R0, R0, R3, RZ, 0xfc, !PT ;  /* 0x0000000300007212 */ /* 0x000fc800078efcff */
[----:B------:R-:W-:-:S07]  /*c840*/  PRMT R8, R0, 0x7610, R8 ;  /* 0x0000761000087816 */ /* 0x000fce0000000008 */
.L_x_3775:
[----:B------:R-:W-:Y:S05]  /*c850*/  BSYNC B0 ;  /* 0x0000000000007941 */ /* 0x000fea0003800000 */
.L_x_3774:
[----:B------:R-:W-:Y:S01]  /*c860*/  STG.E.U8 desc[UR36][R16.64], R8 ;  /* 0x0000000810007986 */ /* 0x000fe2000c101124 */
[----:B------:R-:W-:Y:S05]  /*c870*/  EXIT ;  /* 0x000000000000794d */ /* 0x000fea0003800000 */
.L_x_3768:
        /* <DEDUP_REMOVED lines=22> */
.L_x_3751:
        /* <DEDUP_REMOVED lines=16> */
.L_x_3779:
[----:B------:R-:W-:Y:S05]  /*cae0*/  EXIT ;  /* 0x000000000000794d */ /* 0x000fea0003800000 */
.L_x_3778:
[----:B------:R-:W-:-:S06]  /*caf0*/  HADD2.F32 R2, -RZ, R2.H0_H0 ;  /* 0x20000002ff027230 */ /* 0x000fcc0000004100 */
[----:B------:R-:W0:Y:S02]  /*cb00*/  F2I.U64.TRUNC R2, R2 ;  /* 0x0000000200027311 */ /* 0x000e24000020d800 */
[----:B0-----:R-:W-:Y:S01]  /*cb10*/  STG.E.64 desc[UR36][R16.64], R2 ;  /* 0x0000000210007986 */ /* 0x001fe2000c101b24 */
[----:B------:R-:W-:Y:S05]  /*cb20*/  EXIT ;  /* 0x000000000000794d */ /* 0x000fea0003800000 */
.L_x_3777:
[----:B------:R-:W-:-:S04]  /*cb30*/  HADD2.F32 R2, -RZ, R2.H0_H0 ;  /* 0x20000002ff027230 */ /* 0x000fc80000004100 */
[----:B------:R-:W0:Y:S02]  /*cb40*/  F2I.FTZ.U32.TRUNC.NTZ R3, R2 ;  /* 0x0000000200037305 */ /* 0x000e24000021f000 */
[----:B0-----:R-:W-:Y:S01]  /*cb50*/  STG.E desc[UR36][R16.64], R3 ;  /* 0x0000000310007986 */ /* 0x001fe2000c101924 */
[----:B------:R-:W-:Y:S05]  /*cb60*/  EXIT ;  /* 0x000000000000794d */ /* 0x000fea0003800000 */
.L_x_3780:
        /* <DEDUP_REMOVED lines=9> */
.L_x_19353:


//--------------------- .text._ZN2at6native27unrolled_elementwise_kernelINS0_13AUnaryFunctorIN3c104HalfES4_S4_NS0_15binary_internal10DivFunctorIS4_EEEESt5arrayIPcLm2EELi4E23TrivialOffsetCalculatorILi1EjESD_NS0_6memory12LoadWithCastILi1EEENSE_13StoreWithCastILi1EEEEEviT_T0_T2_T3_T4_T5_ --------------------------
	.section	.text._ZN2at6native27unrolled_elementwise_kernelINS0_13AUnaryFunctorIN3c104HalfES4_S4_NS0_15binary_internal10DivFunctorIS4_EEEESt5arrayIPcLm2EELi4E23TrivialOffsetCalculatorILi1EjESD_NS0_6memory12LoadWithCastILi1EEENSE_13StoreWithCastILi1EEEEEviT_T0_T2_T3_T4_T5_,"ax",@progbits
	.align	128
        .global         _ZN2at6native27unrolled_elementwise_kernelINS0_13AUnaryFunctorIN3c104HalfES4_S4_NS0_15binary_internal10DivFunctorIS4_EEEESt5arrayIPcLm2EELi4E23TrivialOffsetCalculatorILi1EjESD_NS0_6memory12LoadWithCastILi1EEENSE_13StoreWithCastILi1EEEEEviT_T0_T2_T3_T4_T5_
        .type           _ZN2at6native27unrolled_elementwise_kernelINS0_13AUnaryFunctorIN3c104HalfES4_S4_NS0_15binary_internal10DivFunctorIS4_EEEESt5arrayIPcLm2EELi4E23TrivialOffsetCalculatorILi1EjESD_NS0_6memory12LoadWithCastILi1EEENSE_13StoreWithCastILi1EEEEEviT_T0_T2_T3_T4_T5_,@function
        .size           _ZN2at6native27unrolled_elementwise_kernelINS0_13AUnaryFunctorIN3c104HalfES4_S4_NS0_15binary_internal10DivFunctorIS4_EEEESt5arrayIPcLm2EELi4E23TrivialOffsetCalculatorILi1EjESD_NS0_6memory12LoadWithCastILi1EEENSE_13StoreWithCastILi1EEEEEviT_T0_T2_T3_T4_T5_,(.L_x_19354 - _ZN2at6native27unrolled_elementwise_kernelINS0_13AUnaryFunctorIN3c104HalfES4_S4_NS0_15binary_internal10DivFunctorIS4_EEEESt5arrayIPcLm2EELi4E23TrivialOffsetCalculatorILi1EjESD_NS0_6memory12LoadWithCastILi1EEENSE_13StoreWithCastILi1EEEEEviT_T0_T2_T3_T4_T5_)
        .other          _ZN2at6native27unrolled_elementwise_kernelINS0_13AUnaryFunctorIN3c104HalfES4_S4_NS0_15binary_internal10DivFunctorIS4_EEEESt5arrayIPcLm2EELi4E23TrivialOffsetCalculatorILi1EjESD_NS0_6memory12LoadWithCastILi1EEENSE_13StoreWithCastILi1EEEEEviT_T0_T2_T3_T4_T5_,@"STO_CUDA_ENTRY STV_DEFAULT"
_ZN2at6native27unrolled_elementwise_kernelINS0_13AUnaryFunctorIN3c104HalfES4_S4_NS0_15binary_internal10DivFunctorIS4_EEEESt5arrayIPcLm2EELi4E23TrivialOffsetCalculatorILi1EjESD_NS0_6memory12LoadWithCastILi1EEENSE_13StoreWithCastILi1EEEEEviT_T0_T2_T3_T4_T5_:
.text._ZN2at6native27unrolled_elementwise_kernelINS0_13AUnaryFunctorIN3c104HalfES4_S4_NS0_15binary_internal10DivFunctorIS4_EEEESt5arrayIPcLm2EELi4E23TrivialOffsetCalculatorILi1EjESD_NS0_6memory12LoadWithCastILi1EEENSE_13StoreWithCastILi1EEEEEviT_T0_T2_T3_T4_T5_:
        /* <DEDUP_REMOVED lines=34> */
.L_x_3786:
[----:B------:R-:W2:Y:S02]  /*0220*/  LDG.E.U8 R2, desc[UR36][R2.64] ;  /* 0x0000002402027981 */ /* 0x000ea4000c1e1100 */
[----:B--2---:R-:W-:-:S04]  /*0230*/  I2FP.F32.U32 R0, R2 ;  /* 0x0000000200007245 */ /* 0x004fc80000201000 */
[----:B------:R-:W-:-:S04]  /*0240*/  F2FP.F16.F32.PACK_AB R0, RZ, R0 ;  /* 0x00000000ff00723e */ /* 0x000fc800000000ff */
[----:B------:R-:W-:Y:S01]  /*0250*/  PRMT R22, R0, 0x7610, R22 ;  /* 0x0000761000167816 */ /* 0x000fe20000000016 */
[----:B------:R-:W-:Y:S06]  /*0260*/  BRA `(.L_x_3788) ;  /* 0x0000000c00c07947 */ /* 0x000fec0003800000 */
.L_x_3785:
        /* <DEDUP_REMOVED lines=11> */
.L_x_3790:
[----:B------:R-:W2:Y:S02]  /*0320*/  LDG.E R2, desc[UR36][R2.64] ;  /* 0x0000002402027981 */ /* 0x000ea4000c1e1900 */
[----:B--2---:R-:W-:-:S04]  /*0330*/  I2FP.F32.S32 R0, R2 ;  /* 0x0000000200007245 */ /* 0x004fc80000201400 */
[----:B------:R-:W-:-:S04]  /*0340*/  F2FP.F16.F32.PACK_AB R0, RZ, R0 ;  /* 0x00000000ff00723e */ /* 0x000fc800000000ff */
[----:B------:R-:W-:Y:S01]  /*0350*/  PRMT R22, R0, 0x7610, R22 ;  /* 0x0000761000167816 */ /* 0x000fe20000000016 */
[----:B------:R-:W-:Y:S06]  /*0360*/  BRA `(.L_x_3788) ;  /* 0x0000000c00807947 */ /* 0x000fec0003800000 */
.L_x_3789:
[----:B------:R-:W2:Y:S02]  /*0370*/  LDG.E.U16 R2, desc[UR36][R2.64] ;  /* 0x0000002402027981 */ /* 0x000ea4000c1e1500 */
[----:B--2---:R-:W0:Y:S02]  /*0380*/  I2F.S16 R0, R2 ;  /* 0x0000000200007306 */ /* 0x004e240000101400 */
[----:B0-----:R-:W-:-:S04]  /*0390*/  F2FP.F16.F32.PACK_AB R0, RZ, R0 ;  /* 0x00000000ff00723e */ /* 0x001fc800000000ff */
[----:B------:R-:W-:Y:S01]  /*03a0*/  PRMT R22, R0, 0x7610, R22 ;  /* 0x0000761000167816 */ /* 0x000fe20000000016 */
[----:B------:R-:W-:Y:S06]  /*03b0*/  BRA `(.L_x_3788) ;  /* 0x0000000c006c7947 */ /* 0x000fec0003800000 */
.L_x_3784:
        /* <DEDUP_REMOVED lines=9> */
.L_x_3792:
[----:B------:R1:W5:Y:S01]  /*0450*/  LDG.E.U16 R22, desc[UR36][R2.64] ;  /* 0x0000002402167981 */ /* 0x000362000c1e1500 */
[----:B------:R-:W-:Y:S05]  /*0460*/  BRA `(.L_x_3788) ;  /* 0x0000000c00407947 */ /* 0x000fea0003800000 */
.L_x_3791:
        /* <DEDUP_REMOVED lines=9> */
.L_x_3794:
[----:B------:R0:W5:Y:S01]  /*0500*/  LDG.E.U16 R22, desc[UR36][R2.64] ;  /* 0x0000002402167981 */ /* 0x000162000c1e1500 */
[----:B------:R-:W-:Y:S05]  /*0510*/  BRA `(.L_x_3788) ;  /* 0x0000000c00147947 */ /* 0x000fea0003800000 */
.L_x_3793:
        /* <DEDUP_REMOVED lines=9> */
.L_x_3783:
        /* <DEDUP_REMOVED lines=14> */
.L_x_3797:
        /* <DEDUP_REMOVED lines=9> */
.L_x_3796:
        /* <DEDUP_REMOVED lines=28> */
.L_x_3799:
        /* <DEDUP_REMOVED lines=16> */
.L_x_3798:
[----:B------:R-:W2:Y:S02]  /*09e0*/  LDG.E.U16 R0, desc[UR36][R2.64] ;  /* 0x0000002402007981 */ /* 0x000ea4000c1e1500 */
[----:B--2---:R-:W-:-:S05]  /*09f0*/  IMAD.U32 R0, R0, 0x10000, RZ ;  /* 0x0001000000007824 */ /* 0x004fca00078e00ff */
[----:B------:R-:W-:-:S04]  /*0a00*/  F2FP.F16.F32.PACK_AB R0, RZ, R0 ;  /* 0x00000000ff00723e */ /* 0x000fc800000000ff */
[----:B------:R-:W-:Y:S01]  /*0a10*/  PRMT R22, R0, 0x7610, R22 ;  /* 0x0000761000167816 */ /* 0x000fe20000000016 */
[----:B------:R-:W-:Y:S06]  /*0a20*/  BRA `(.L_x_3788) ;  /* 0x0000000400d07947 */ /* 0x000fec0003800000 */
.L_x_3795:
        /* <DEDUP_REMOVED lines=13> */
.L_x_3802:
        /* <DEDUP_REMOVED lines=21> */
.L_x_3806:
[----:B------:R-:W-:Y:S05]  /*0c50*/  BSYNC B1 ;  /* 0x0000000000017941 */ /* 0x000fea0003800000 */
.L_x_3805:
[----:B------:R-:W-:Y:S01]  /*0c60*/  LEA R3, R0, 0x3b800000, 0x17 ;  /* 0x3b80000000037811 */ /* 0x000fe200078eb8ff */
[----:B------:R-:W-:-:S05]  /*0c70*/  IMAD.SHL.U32 R0, R2, 0x100000, RZ ;  /* 0x0010000002007824 */ /* 0x000fca00078e00ff */
[----:B------:R-:W-:-:S07]  /*0c80*/  LOP3.LUT R0, R3, R0, R4, 0xfe, !PT ;  /* 0x0000000003007212 */ /* 0x000fce00078efe04 */
.L_x_3804:
[----:B------:R-:W-:Y:S05]  /*0c90*/  BSYNC B0 ;  /* 0x0000000000007941 */ /* 0x000fea0003800000 */
.L_x_3803:
[----:B------:R-:W-:-:S04]  /*0ca0*/  F2FP.F16.F32.PACK_AB R0, RZ, R0 ;  /* 0x00000000ff00723e */ /* 0x000fc800000000ff */
[----:B------:R-:W-:Y:S01]  /*0cb0*/  PRMT R22, R0, 0x7610, R22 ;  /* 0x0000761000167816 */ /* 0x000fe20000000016 */
[----:B------:R-:W-:Y:S06]  /*0cc0*/  BRA `(.L_x_3788) ;  /* 0x0000000400287947 */ /* 0x000fec0003800000 */
.L_x_3801:
        /* <DEDUP_REMOVED lines=21> */
.L_x_3810:
[----:B------:R-:W-:Y:S05]  /*0e20*/  BSYNC B1 ;  /* 0x0000000000017941 */ /* 0x000fea0003800000 */
.L_x_3809:
[----:B------:R-:W-:Y:S01]  /*0e30*/  LEA R3, R0, 0x37800000, 0x17 ;  /* 0x3780000000037811 */ /* 0x000fe200078eb8ff */
[----:B------:R-:W-:-:S05]  /*0e40*/  IMAD.SHL.U32 R0, R2, 0x200000, RZ ;  /* 0x0020000002007824 */ /* 0x000fca00078e00ff */
[----:B------:R-:W-:-:S07]  /*0e50*/  LOP3.LUT R0, R3, R0, R4, 0xfe, !PT ;  /* 0x0000000003007212 */ /* 0x000fce00078efe04 */
.L_x_3808:
[----:B------:R-:W-:Y:S05]  /*0e60*/  BSYNC B0 ;  /* 0x0000000000007941 */ /* 0x000fea0003800000 */
.L_x_3807:
[----:B------:R-:W-:-:S04]  /*0e70*/  F2FP.F16.F32.PACK_AB R0, RZ, R0 ;  /* 0x00000000ff00723e */ /* 0x000fc800000000ff */
[----:B------:R-:W-:Y:S01]  /*0e80*/  PRMT R22, R0, 0x7610, R22 ;  /* 0x0000761000167816 */ /* 0x000fe20000000016 */
[----:B------:R-:W-:Y:S06]  /*0e90*/  BRA `(.L_x_3788) ;  /* 0x0000000000b47947 */ /* 0x000fec0003800000 */
.L_x_3800:
        /* <DEDUP_REMOVED lines=14> */
.L_x_3814:
[----:B------:R-:W-:Y:S05]  /*0f80*/  BSYNC B0 ;  /* 0x0000000000007941 */ /* 0x000fea0003800000 */
.L_x_3813:
[----:B------:R-:W-:-:S04]  /*0f90*/  F2FP.F16.F32.PACK_AB R0, RZ, R0 ;  /* 0x00000000ff00723e */ /* 0x000fc800000000ff */
[----:B------:R-:W-:Y:S01]  /*0fa0*/  PRMT R22, R0, 0x7610, R22 ;  /* 0x0000761000167816 */ /* 0x000fe20000000016 */
[----:B------:R-:W-:Y:S06]  /*0fb0*/  BRA `(.L_x_3788) ;  /* 0x00000000006c7947 */ /* 0x000fec0003800000 */
.L_x_3787:
        /* <DEDUP_REMOVED lines=16> */
.L_x_3815:
[----:B------:R-:W-:Y:S01]  /*10c0*/  PRMT R22, RZ, 0x7610, R22 ;  /* 0x00007610ff167816 */ /* 0x000fe20000000016 */
[----:B------:R-:W-:Y:S06]  /*10d0*/  BRA `(.L_x_3788) ;  /* 0x0000000000247947 */ /* 0x000fec0003800000 */
.L_x_3812:
[----:B------:R-:W2:Y:S02]  /*10e0*/  LDG.E.64 R2, desc[UR36][R2.64] ;  /* 0x0000002402027981 */ /* 0x000ea4000c1e1b00 */
[----:B--2---:R-:W0:Y:S02]  /*10f0*/  I2F.U64 R0, R2 ;  /* 0x0000000200007312 */ /* 0x004e240000301000 */
[----:B0-----:R-:W-:-:S04]  /*1100*/  F2FP.F16.F32.PACK_AB R0, RZ, R0 ;  /* 0x00000000ff00723e */ /* 0x001fc800000000ff */
[----:B------:R-:W-:Y:S01]  /*1110*/  PRMT R22, R0, 0x7610, R22 ;  /* 0x0000761000167816 */ /* 0x000fe20000000016 */
[----:B------:R-:W-:Y:S06]  /*1120*/  BRA `(.L_x_3788) ;  /* 0x0000000000107947 */ /* 0x000fec0003800000 */
.L_x_3811:
[----:B------:R-:W2:Y:S02]  /*1130*/  LDG.E R2, desc[UR36][R2.64] ;  /* 0x0000002402027981 */ /* 0x000ea4000c1e1900 */
[----:B--2---:R-:W-:-:S04]  /*1140*/  I2FP.F32.U32 R0, R2 ;  /* 0x0000000200007245 */ /* 0x004fc80000201000 */
[----:B------:R-:W-:-:S04]  /*1150*/  F2FP.F16.F32.PACK_AB R0, RZ, R0 ;  /* 0x00000000ff00723e */ /* 0x000fc800000000ff */
[----:B------:R-:W-:-:S07]  /*1160*/  PRMT R22, R0, 0x7610, R22 ;  /* 0x0000761000167816 */ /* 0x000fce0000000016 */
.L_x_3788:
[----:B------:R-:W2:Y:S02]  /*1170*/  S2R R19, SR_TID.X ;  /* 0x0000000000137919 */ /* 0x000ea40000002100 */
[----:B--2---:R-:W-:-:S07]  /*1180*/  VIADD R19, R19, 0x80 ;  /* 0x0000008013137836 */ /* 0x004fce0000000000 */
.L_x_3782:
[----:B------:R-:W-:Y:S05]  /*1190*/  BSYNC B6 ;  /* 0x0000000000067941 */ /* 0x000fea0003800000 */
.L_x_3781:
        /* <DEDUP_REMOVED lines=26> */
.L_x_3821:
[----:B------:R-:W2:Y:S02]  /*1340*/  LDG.E.U8 R2, desc[UR36][R2.64] ;  /* 0x0000002402027981 */ /* 0x000ea4000c1e1100 */
[----:B--2---:R-:W-:-:S04]  /*1350*/  I2FP.F32.U32 R0, R2 ;  /* 0x0000000200007245 */ /* 0x004fc80000201000 */
[----:B------:R-:W-:-:S04]  /*1360*/  F2FP.F16.F32.PACK_AB R0, RZ, R0 ;  /* 0x00000000ff00723e */ /* 0x000fc800000000ff */
[----:B------:R-:W-:Y:S01]  /*1370*/  PRMT R23, R0, 0x7610, R23 ;  /* 0x0000761000177816 */ /* 0x000fe20000000017 */
[----:B------:R-:W-:Y:S06]  /*1380*/  BRA `(.L_x_3823) ;  /* 0x0000000c00bc7947 */ /* 0x000fec0003800000 */
.L_x_3820:
        /* <DEDUP_REMOVED lines=11> */
.L_x_3825:
[----:B------:R-:W2:Y:S02]  /*1440*/  LDG.E R2, desc[UR36][R2.64] ;  /* 0x0000002402027981 */ /* 0x000ea4000c1e1900 */
[----:B--2---:R-:W-:-:S04]  /*1450*/  I2FP.F32.S32 R0, R2 ;  /* 0x0000000200007245 */ /* 0x004fc80000201400 */
[----:B------:R-:W-:-:S04]  /*1460*/  F2FP.F16.F32.PACK_AB R0, RZ, R0 ;  /* 0x00000000ff00723e */ /* 0x000fc800000000ff */
[----:B------:R-:W-:Y:S01]  /*1470*/  PRMT R23, R0, 0x7610, R23 ;  /* 0x0000761000177816 */ /* 0x000fe20000000017 */
[----:B------:R-:W-:Y:S06]  /*1480*/  BRA `(.L_x_3823) ;  /* 0x0000000c007c7947 */ /* 0x000fec0003800000 */
.L_x_3824:
[----:B------:R-:W2:Y:S02]  /*1490*/  LDG.E.U16 R2, desc[UR36][R2.64] ;  /* 0x0000002402027981 */ /* 0x000ea4000c1e1500 */
[----:B--2---:R-:W0:Y:S02]  /*14a0*/  I2F.S16 R0, R2 ;  /* 0x0000000200007306 */ /* 0x004e240000101400 */
[----:B0-----:R-:W-:-:S04]  /*14b0*/  F2FP.F16.F32.PACK_AB R0, RZ, R0 ;  /* 0x00000000ff00723e */ /* 0x001fc800000000ff */
[----:B------:R-:W-:Y:S01]  /*14c0*/  PRMT R23, R0, 0x7610, R23 ;  /* 0x0000761000177816 */ /* 0x000fe20000000017 */
[----:B------:R-:W-:Y:S06]  /*14d0*/  BRA `(.L_x_3823) ;  /* 0x0000000c00687947 */ /* 0x000fec0003800000 */
.L_x_3819:
        /* <DEDUP_REMOVED lines=9> */
.L_x_3827:
[----:B------:R0:W5:Y:S01]  /*1570*/  LDG.E.U16 R23, desc[UR36][R2.64] ;  /* 0x0000002402177981 */ /* 0x000162000c1e1500 */
[----:B------:R-:W-:Y:S05]  /*1580*/  BRA `(.L_x_3823) ;  /* 0x0000000c003c7947 */ /* 0x000fea0003800000 */
.L_x_3826:
        /* <DEDUP_REMOVED lines=9> */
.L_x_3829:
[----:B------:R1:W5:Y:S01]  /*1620*/  LDG.E.U16 R23, desc[UR36][R2.64] ;  /* 0x0000002402177981 */ /* 0x000362000c1e1500 */
[----:B------:R-:W-:Y:S05]  /*1630*/  BRA `(.L_x_3823) ;  /* 0x0000000c00107947 */ /* 0x000fea0003800000 */
.L_x_3828:
        /* <DEDUP_REMOVED lines=9> */
.L_x_3818:
        /* <DEDUP_REMOVED lines=14> */
.L_x_3832:
        /* <DEDUP_REMOVED lines=9> */
.L_x_3831:
        /* <DEDUP_REMOVED lines=28> */
.L_x_3834:
        /* <DEDUP_REMOVED lines=15> */
.L_x_3833:
[----:B------:R-:W2:Y:S02]  /*1af0*/  LDG.E.U16 R0, desc[UR36][R2.64] ;  /* 0x0000002402007981 */ /* 0x000ea4000c1e1500 */
[----:B--2---:R-:W-:-:S05]  /*1b00*/  IMAD.U32 R0, R0, 0x10000, RZ ;  /* 0x0001000000007824 */ /* 0x004fca00078e00ff */
[----:B------:R-:W-:-:S04]  /*1b10*/  F2FP.F16.F32.PACK_AB R0, RZ, R0 ;  /* 0x00000000ff00723e */ /* 0x000fc800000000ff */
[----:B------:R-:W-:Y:S01]  /*1b20*/  PRMT R23, R0, 0x7610, R23 ;  /* 0x0000761000177816 */ /* 0x000fe20000000017 */
[----:B------:R-:W-:Y:S06]  /*1b30*/  BRA `(.L_x_3823) ;  /* 0x0000000400d07947 */ /* 0x000fec0003800000 */
.L_x_3830:
        /* <DEDUP_REMOVED lines=13> */
.L_x_3837:
        /* <DEDUP_REMOVED lines=21> */
.L_x_3841:
[----:B------:R-:W-:Y:S05]  /*1d60*/  BSYNC B1 ;  /* 0x0000000000017941 */ /* 0x000fea0003800000 */
.L_x_3840:
[----:B------:R-:W-:Y:S01]  /*1d70*/  LEA R3, R0, 0x3b800000, 0x17 ;  /* 0x3b80000000037811 */ /* 0x000fe200078eb8ff */
[----:B------:R-:W-:-:S05]  /*1d80*/  IMAD.SHL.U32 R0, R2, 0x100000, RZ ;  /* 0x0010000002007824 */ /* 0x000fca00078e00ff */
[----:B------:R-:W-:-:S07]  /*1d90*/  LOP3.LUT R0, R3, R0, R4, 0xfe, !PT ;  /* 0x0000000003007212 */ /* 0x000fce00078efe04 */
.L_x_3839:
[----:B------:R-:W-:Y:S05]  /*1da0*/  BSYNC B0 ;  /* 0x0000000000007941 */ /* 0x000fea0003800000 */
.L_x_3838:
[----:B------:R-:W-:-:S04]  /*1db0*/  F2FP.F16.F32.PACK_AB R0, RZ, R0 ;  /* 0x00000000ff00723e */ /* 0x000fc800000000ff */
[----:B------:R-:W-:Y:S01]  /*1dc0*/  PRMT R23, R0, 0x7610, R23 ;  /* 0x0000761000177816 */ /* 0x000fe20000000017 */
[----:B------:R-:W-:Y:S06]  /*1dd0*/  BRA `(.L_x_3823) ;  /* 0x0000000400287947 */ /* 0x000fec0003800000 */
.L_x_3836:
        /* <DEDUP_REMOVED lines=21> */
.L_x_3845:
[----:B------:R-:W-:Y:S05]  /*1f30*/  BSYNC B1 ;  /* 0x0000000000017941 */ /* 0x000fea0003800000 */
.L_x_3844:
[----:B------:R-:W-:Y:S01]  /*1f40*/  LEA R3, R0, 0x37800000, 0x17 ;  /* 0x3780000000037811 */ /* 0x000fe200078eb8ff */
[----:B------:R-:W-:-:S05]  /*1f50*/  IMAD.SHL.U32 R0, R2, 0x200000, RZ ;  /* 0x0020000002007824 */ /* 0x000fca00078e00ff */
[----:B------:R-:W-:-:S07]  /*1f60*/  LOP3.LUT R0, R3, R0, R4, 0xfe, !PT ;  /* 0x0000000003007212 */ /* 0x000fce00078efe04 */
.L_x_3843:
[----:B------:R-:W-:Y:S05]  /*1f70*/  BSYNC B0 ;  /* 0x0000000000007941 */ /* 0x000fea0003800000 */
.L_x_3842:
[----:B------:R-:W-:-:S04]  /*1f80*/  F2FP.F16.F32.PACK_AB R0, RZ, R0 ;  /* 0x00000000ff00723e */ /* 0x000fc800000000ff */
[----:B------:R-:W-:Y:S01]  /*1f90*/  PRMT R23, R0, 0x7610, R23 ;  /* 0x0000761000177816 */ /* 0x000fe20000000017 */
[----:B------:R-:W-:Y:S06]  /*1fa0*/  BRA `(.L_x_3823) ;  /* 0x0000000000b47947 */ /* 0x000fec0003800000 */
.L_x_3835:
        /* <DEDUP_REMOVED lines=14> */
.L_x_3849:
[----:B------:R-:W-:Y:S05]  /*2090*/  BSYNC B0 ;  /* 0x0000000000007941 */ /* 0x000fea0003800000 */
.L_x_3848:
[----:B------:R-:W-:-:S04]  /*20a0*/  F2FP.F16.F32.PACK_AB R0, RZ, R0 ;  /* 0x00000000ff00723e */ /* 0x000fc800000000ff */
[----:B------:R-:W-:Y:S01]  /*20b0*/  PRMT R23, R0, 0x7610, R23 ;  /* 0x0000761000177816 */ /* 0x000fe20000000017 */
[----:B------:R-:W-:Y:S06]  /*20c0*/  BRA `(.L_x_3823) ;  /* 0x00000000006c7947 */ /* 0x000fec0003800000 */
.L_x_3822:
        /* <DEDUP_REMOVED lines=16> */
.L_x_3850:
[----:B------:R-:W-:Y:S01]  /*21d0*/  PRMT R23, RZ, 0x7610, R23 ;  /* 0x00007610ff177816 */ /* 0x000fe20000000017 */
[----:B------:R-:W-:Y:S06]  /*21e0*/  BRA `(.L_x_3823) ;  /* 0x0000000000247947 */ /* 0x000fec0003800000 */
.L_x_3847:
[----:B------:R-:W2:Y:S02]  /*21f0*/  LDG.E.64 R2, desc[UR36][R2.64] ;  /* 0x0000002402027981 */ /* 0x000ea4000c1e1b00 */
[----:B--2---:R-:W0:Y:S02]  /*2200*/  I2F.U64 R0, R2 ;  /* 0x0000000200007312 */ /* 0x004e240000301000 */
[----:B0-----:R-:W-:-:S04]  /*2210*/  F2FP.F16.F32.PACK_AB R0, RZ, R0 ;  /* 0x00000000ff00723e */ /* 0x001fc800000000ff */
[----:B------:R-:W-:Y:S01]  /*2220*/  PRMT R23, R0, 0x7610, R23 ;  /* 0x0000761000177816 */ /* 0x000fe20000000017 */
[----:B------:R-:W-:Y:S06]  /*2230*/  BRA `(.L_x_3823) ;  /* 0x0000000000107947 */ /* 0x000fec0003800000 */
.L_x_3846:
[----:B------:R-:W2:Y:S02]  /*2240*/  LDG.E R2, desc[UR36][R2.64] ;  /* 0x0000002402027981 */ /* 0x000ea4000c1e1900 */
[----:B--2---:R-:W-:-:S04]  /*2250*/  I2FP.F32.U32 R0, R2 ;  /* 0x0000000200007245 */ /* 0x004fc80000201000 */
[----:B------:R-:W-:-:S04]  /*2260*/  F2FP.F16.F32.PACK_AB R0, RZ, R0 ;  /* 0x00000000ff00723e */ /* 0x000fc800000000ff */
[----:B------:R-:W-:-:S07]  /*2270*/  PRMT R23, R0, 0x7610, R23 ;  /* 0x0000761000177816 */ /* 0x000fce0000000017 */
.L_x_3823:
[----:B------:R-:W-:-:S07]  /*2280*/  VIADD R19, R19, 0x80 ;  /* 0x0000008013137836 */ /* 0x000fce0000000000 */
.L_x_3817:
[----:B------:R-:W-:Y:S05]  /*2290*/  BSYNC B6 ;  /* 0x0000000000067941 */ /* 0x000fea0003800000 */
.L_x_3816:
        /* <DEDUP_REMOVED lines=28> */
.L_x_3856:
[----:B------:R-:W2:Y:S02]  /*2460*/  LDG.E.U8 R2, desc[UR36][R2.64] ;  /* 0x0000002402027981 */ /* 0x000ea4000c1e1100 */
[----:B--2---:R-:W-:-:S04]  /*2470*/  I2FP.F32.U32 R0, R2 ;  /* 0x0000000200007245 */ /* 0x004fc80000201000 */
[----:B------:R-:W-:-:S04]  /*2480*/  F2FP.F16.F32.PACK_AB R0, RZ, R0 ;  /* 0x00000000ff00723e */ /* 0x000fc800000000ff */
[----:B------:R-:W-:Y:S01]  /*2490*/  PRMT R25, R0, 0x7610, R25 ;  /* 0x0000761000197816 */ /* 0x000fe20000000019 */
[----:B------:R-:W-:Y:S06]  /*24a0*/  BRA `(.L_x_3858) ;  /* 0x0000000c00bc7947 */ /* 0x000fec0003800000 */
.L_x_3855:
        /* <DEDUP_REMOVED lines=11> */
.L_x_3860:
[----:B------:R-:W2:Y:S02]  /*2560*/  LDG.E R2, desc[UR36][R2.64] ;  /* 0x0000002402027981 */ /* 0x000ea4000c1e1900 */
[----:B--2---:R-:W-:-:S04]  /*2570*/  I2FP.F32.S32 R0, R2 ;  /* 0x0000000200007245 */ /* 0x004fc80000201400 */
[----:B------:R-:W-:-:S04]  /*2580*/  F2FP.F16.F32.PACK_AB R0, RZ, R0 ;  /* 0x00000000ff00723e */ /* 0x000fc800000000ff */
[----:B------:R-:W-:Y:S01]  /*2590*/  PRMT R25, R0, 0x7610, R25 ;  /* 0x0000761000197816 */ /* 0x000fe20000000019 */
[----:B------:R-:W-:Y:S06]  /*25a0*/  BRA `(.L_x_3858) ;  /* 0x0000000c007c7947 */ /* 0x000fec0003800000 */
.L_x_3859:
[----:B------:R-:W2:Y:S02]  /*25b0*/  LDG.E.U16 R2, desc[UR36][R2.64] ;  /* 0x0000002402027981 */ /* 0x000ea4000c1e1500 */
[----:B--2---:R-:W0:Y:S02]  /*25c0*/  I2F.S16 R0, R2 ;  /* 0x0000000200007306 */ /* 0x004e240000101400 */
[----:B0-----:R-:W-:-:S04]  /*25d0*/  F2FP.F16.F32.PACK_AB R0, RZ, R0 ;  /* 0x00000000ff00723e */ /* 0x001fc800000000ff */
[----:B------:R-:W-:Y:S01]  /*25e0*/  PRMT R25, R0, 0x7610, R25 ;  /* 0x0000761000197816 */ /* 0x000fe20000000019 */
[----:B------:R-:W-:Y:S06]  /*25f0*/  BRA `(.L_x_3858) ;  /* 0x0000000c00687947 */ /* 0x000fec0003800000 */
.L_x_3854:
        /* <DEDUP_REMOVED lines=9> */
.L_x_3862:
[----:B------:R0:W5:Y:S01]  /*2690*/  LDG.E.U16 R25, desc[UR36][R2.64] ;  /* 0x0000002402197981 */ /* 0x000162000c1e1500 */
[----:B------:R-:W-:Y:S05]  /*26a0*/  BRA `(.L_x_3858) ;  /* 0x0000000c003c7947 */ /* 0x000fea0003800000 */
.L_x_3861:
        /* <DEDUP_REMOVED lines=9> */
.L_x_3864:
[----:B------:R1:W5:Y:S01]  /*2740*/  LDG.E.U16 R25, desc[UR36][R2.64] ;  /* 0x0000002402197981 */ /* 0x000362000c1e1500 */
[----:B------:R-:W-:Y:S05]  /*2750*/  BRA `(.L_x_3858) ;  /* 0x0000000c00107947 */ /* 0x000fea0003800000 */
.L_x_3863:
        /* <DEDUP_REMOVED lines=9> */
.L_x_3853:
        /* <DEDUP_REMOVED lines=14> */
.L_x_3867:
        /* <DEDUP_REMOVED lines=9> */
.L_x_3866:
        /* <DEDUP_REMOVED lines=28> */
.L_x_3869:
        /* <DEDUP_REMOVED lines=15> */
.L_x_3868:
[----:B------:R-:W2:Y:S02]  /*2c10*/  LDG.E.U16 R0, desc[UR36][R2.64] ;  /* 0x0000002402007981 */ /* 0x000ea4000c1e1500 */
[----:B--2---:R-:W-:-:S05]  /*2c20*/  IMAD.U32 R0, R0, 0x10000, RZ ;  /* 0x0001000000007824 */ /* 0x004fca00078e00ff */
[----:B------:R-:W-:-:S04]  /*2c30*/  F2FP.F16.F32.PACK_AB R0, RZ, R0 ;  /* 0x00000000ff00723e */ /* 0x000fc800000000ff */
[----:B------:R-:W-:Y:S01]  /*2c40*/  PRMT R25, R0, 0x7610, R25 ;  /* 0x0000761000197816 */ /* 0x000fe20000000019 */
[----:B------:R-:W-:Y:S06]  /*2c50*/  BRA `(.L_x_3858) ;  /* 0x0000000400d07947 */ /* 0x000fec0003800000 */
.L_x_3865:
        /* <DEDUP_REMOVED lines=13> */
.L_x_3872:
        /* <DEDUP_REMOVED lines=21> */
.L_x_3876:
[----:B------:R-:W-:Y:S05]  /*2e80*/  BSYNC B1 ;  /* 0x0000000000017941 */ /* 0x000fea0003800000 */
.L_x_3875:
[----:B------:R-:W-:Y:S01]  /*2e90*/  LEA R3, R0, 0x3b800000, 0x17 ;  /* 0x3b80000000037811 */ /* 0x000fe200078eb8ff */
[----:B------:R-:W-:-:S05]  /*2ea0*/  IMAD.SHL.U32 R0, R2, 0x100000, RZ ;  /* 0x0010000002007824 */ /* 0x000fca00078e00ff */
[----:B------:R-:W-:-:S07]  /*2eb0*/  LOP3.LUT R0, R3, R0, R4, 0xfe, !PT ;  /* 0x0000000003007212 */ /* 0x000fce00078efe04 */
.L_x_3874:
[----:B------:R-:W-:Y:S05]  /*2ec0*/  BSYNC B0 ;  /* 0x0000000000007941 */ /* 0x000fea0003800000 */
.L_x_3873:
[----:B------:R-:W-:-:S04]  /*2ed0*/  F2FP.F16.F32.PACK_AB R0, RZ, R0 ;  /* 0x00000000ff00723e */ /* 0x000fc800000000ff */
[----:B------:R-:W-:Y:S01]  /*2ee0*/  PRMT R25, R0, 0x7610, R25 ;  /* 0x0000761000197816 */ /* 0x000fe20000000019 */
[----:B------:R-:W-:Y:S06]  /*2ef0*/  BRA `(.L_x_3858) ;  /* 0x0000000400287947 */ /* 0x000fec0003800000 */
.L_x_3871:
        /* <DEDUP_REMOVED lines=21> */
.L_x_3880:
[----:B------:R-:W-:Y:S05]  /*3050*/  BSYNC B1 ;  /* 0x0000000000017941 */ /* 0x000fea0003800000 */
.L_x_3879:
[----:B------:R-:W-:Y:S01]  /*3060*/  LEA R3, R0, 0x37800000, 0x17 ;  /* 0x3780000000037811 */ /* 0x000fe200078eb8ff */
[----:B------:R-:W-:-:S05]  /*3070*/  IMAD.SHL.U32 R0, R2, 0x200000, RZ ;  /* 0x0020000002007824 */ /* 0x000fca00078e00ff */
[----:B------:R-:W-:-:S07]  /*3080*/  LOP3.LUT R0, R3, R0, R4, 0xfe, !PT ;  /* 0x0000000003007212 */ /* 0x000fce00078efe04 */
.L_x_3878:
[----:B------:R-:W-:Y:S05]  /*3090*/  BSYNC B0 ;  /* 0x0000000000007941 */ /* 0x000fea0003800000 */
.L_x_3877:
[----:B------:R-:W-:-:S04]  /*30a0*/  F2FP.F16.F32.PACK_AB R0, RZ, R0 ;  /* 0x00000000ff00723e */ /* 0x000fc800000000ff */
[----:B------:R-:W-:Y:S01]  /*30b0*/  PRMT R25, R0, 0x7610, R25 ;  /* 0x0000761000197816 */ /* 0x000fe20000000019 */
[----:B------:R-:W-:Y:S06]  /*30c0*/  BRA `(.L_x_3858) ;  /* 0x0000000000b47947 */ /* 0x000fec0003800000 */
.L_x_3870:
        /* <DEDUP_REMOVED lines=14> */
.L_x_3884:
[----:B------:R-:W-:Y:S05]  /*31b0*/  BSYNC B0 ;  /* 0x0000000000007941 */ /* 0x000fea0003800000 */
.L_x_3883:
[----:B------:R-:W-:-:S04]  /*31c0*/  F2FP.F16.F32.PACK_AB R0, RZ, R0 ;  /* 0x00000000ff00723e */ /* 0x000fc800000000ff */
[----:B------:R-:W-:Y:S01]  /*31d0*/  PRMT R25, R0, 0x7610, R25 ;  /* 0x0000761000197816 */ /* 0x000fe20000000019 */
[----:B------:R-:W-:Y:S06]  /*31e0*/  BRA `(.L_x_3858) ;  /* 0x00000000006c7947 */ /* 0x000fec0003800000 */
.L_x_3857:
        /* <DEDUP_REMOVED lines=16> */
.L_x_3885:
[----:B------:R-:W-:Y:S01]  /*32f0*/  PRMT R25, RZ, 0x7610, R25 ;  /* 0x00007610ff197816 */ /* 0x000fe20000000019 */
[----:B------:R-:W-:Y:S06]  /*3300*/  BRA `(.L_x_3858) ;  /* 0x0000000000247947 */ /* 0x000fec0003800000 */
.L_x_3882:
[----:B------:R-:W2:Y:S02]  /*3310*/  LDG.E.64 R2, desc[UR36][R2.64] ;  /* 0x0000002402027981 */ /* 0x000ea4000c1e1b00 */
[----:B--2---:R-:W0:Y:S02]  /*3320*/  I2F.U64 R0, R2 ;  /* 0x0000000200007312 */ /* 0x004e240000301000 */
[----:B0-----:R-:W-:-:S04]  /*3330*/  F2FP.F16.F32.PACK_AB R0, RZ, R0 ;  /* 0x00000000ff00723e */ /* 0x001fc800000000ff */
[----:B------:R-:W-:Y:S01]  /*3340*/  PRMT R25, R0, 0x7610, R25 ;  /* 0x0000761000197816 */ /* 0x000fe20000000019 */
[----:B------:R-:W-:Y:S06]  /*3350*/  BRA `(.L_x_3858) ;  /* 0x0000000000107947 */ /* 0x000fec0003800000 */
.L_x_3881:
[----:B------:R-:W2:Y:S02]  /*3360*/  LDG.E R2, desc[UR36][R2.64] ;  /* 0x0000002402027981 */ /* 0x000ea4000c1e1900 */
[----:B--2---:R-:W-:-:S04]  /*3370*/  I2FP.F32.U32 R0, R2 ;  /* 0x0000000200007245 */ /* 0x004fc80000201000 */
[----:B------:R-:W-:-:S04]  /*3380*/  F2FP.F16.F32.PACK_AB R0, RZ, R0 ;  /* 0x00000000ff00723e */ /* 0x000fc800000000ff */
[----:B------:R-:W-:-:S07]  /*3390*/  PRMT R25, R0, 0x7610, R25 ;  /* 0x0000761000197816 */ /* 0x000fce0000000019 */
.L_x_3858:
[----:B------:R-:W-:-:S07]  /*33a0*/  VIADD R19, R19, 0x80 ;  /* 0x0000008013137836 */ /* 0x000fce0000000000 */
.L_x_3852:
[----:B------:R-:W-:Y:S05]  /*33b0*/  BSYNC B6 ;  /* 0x0000000000067941 */ /* 0x000fea0003800000 */
.L_x_3851:
        /* <DEDUP_REMOVED lines=25> */
.L_x_3891:
[----:B------:R-:W2:Y:S02]  /*3550*/  LDG.E.U8 R2, desc[UR36][R2.64] ;  /* 0x0000002402027981 */ /* 0x000ea4000c1e1100 */
[----:B--2---:R-:W-:-:S04]  /*3560*/  I2FP.F32.U32 R0, R2 ;  /* 0x0000000200007245 */ /* 0x004fc80000201000 */
[----:B------:R-:W-:-:S04]  /*3570*/  F2FP.F16.F32.PACK_AB R0, RZ, R0 ;  /* 0x00000000ff00723e */ /* 0x000fc800000000ff */
[----:B------:R-:W-:Y:S01]  /*3580*/  PRMT R24, R0, 0x7610, R24 ;  /* 0x0000761000187816 */ /* 0x000fe20000000018 */
[----:B------:R-:W-:Y:S06]  /*3590*/  BRA `(.L_x_3887) ;  /* 0x0000000c00bc7947 */ /* 0x000fec0003800000 */
.L_x_3890:
        /* <DEDUP_REMOVED lines=11> */
.L_x_3894:
[----:B------:R-:W2:Y:S02]  /*3650*/  LDG.E R2, desc[UR36][R2.64] ;  /* 0x0000002402027981 */ /* 0x000ea4000c1e1900 */
[----:B--2---:R-:W-:-:S04]  /*3660*/  I2FP.F32.S32 R0, R2 ;  /* 0x0000000200007245 */ /* 0x004fc80000201400 */
[----:B------:R-:W-:-:S04]  /*3670*/  F2FP.F16.F32.PACK_AB R0, RZ, R0 ;  /* 0x00000000ff00723e */ /* 0x000fc800000000ff */
[----:B------:R-:W-:Y:S01]  /*3680*/  PRMT R24, R0, 0x7610, R24 ;  /* 0x0000761000187816 */ /* 0x000fe20000000018 */
[----:B------:R-:W-:Y:S06]  /*3690*/  BRA `(.L_x_3887) ;  /* 0x0000000c007c7947 */ /* 0x000fec0003800000 */
.L_x_3893:
[----:B------:R-:W2:Y:S02]  /*36a0*/  LDG.E.U16 R2, desc[UR36][R2.64] ;  /* 0x0000002402027981 */ /* 0x000ea4000c1e1500 */
[----:B--2---:R-:W0:Y:S02]  /*36b0*/  I2F.S16 R0, R2 ;  /* 0x0000000200007306 */ /* 0x004e240000101400 */
[----:B0-----:R-:W-:-:S04]  /*36c0*/  F2FP.F16.F32.PACK_AB R0, RZ, R0 ;  /* 0x00000000ff00723e */ /* 0x001fc800000000ff */
[----:B------:R-:W-:Y:S01]  /*36d0*/  PRMT R24, R0, 0x7610, R24 ;  /* 0x0000761000187816 */ /* 0x000fe20000000018 */
[----:B------:R-:W-:Y:S06]  /*36e0*/  BRA `(.L_x_3887) ;  /* 0x0000000c00687947 */ /* 0x000fec0003800000 */
.L_x_3889:
        /* <DEDUP_REMOVED lines=9> */
.L_x_3896:
[----:B------:R2:W5:Y:S01]  /*3780*/  LDG.E.U16 R24, desc[UR36][R2.64] ;  /* 0x0000002402187981 */ /* 0x000562000c1e1500 */
[----:B------:R-:W-:Y:S05]  /*3790*/  BRA `(.L_x_3887) ;  /* 0x0000000c003c7947 */ /* 0x000fea0003800000 */
.L_x_3895:
        /* <DEDUP_REMOVED lines=9> */
.L_x_3898:
[----:B------:R3:W5:Y:S01]  /*3830*/  LDG.E.U16 R24, desc[UR36][R2.64] ;  /* 0x0000002402187981 */ /* 0x000762000c1e1500 */
[----:B------:R-:W-:Y:S05]  /*3840*/  BRA `(.L_x_3887) ;  /* 0x0000000c00107947 */ /* 0x000fea0003800000 */
.L_x_3897:
        /* <DEDUP_REMOVED lines=9> */
.L_x_3888:
        /* <DEDUP_REMOVED lines=14> */
.L_x_3901:
        /* <DEDUP_REMOVED lines=9> */
.L_x_3900:
        /* <DEDUP_REMOVED lines=28> */
.L_x_3903:
        /* <DEDUP_REMOVED lines=15> */
.L_x_3902:
[----:B------:R-:W2:Y:S02]  /*3d00*/  LDG.E.U16 R0, desc[UR36][R2.64] ;  /* 0x0000002402007981 */ /* 0x000ea4000c1e1500 */
[----:B--2---:R-:W-:-:S05]  /*3d10*/  IMAD.U32 R0, R0, 0x10000, RZ ;  /* 0x0001000000007824 */ /* 0x004fca00078e00ff */
[----:B------:R-:W-:-:S04]  /*3d20*/  F2FP.F16.F32.PACK_AB R0, RZ, R0 ;  /* 0x00000000ff00723e */ /* 0x000fc800000000ff */
[----:B------:R-:W-:Y:S01]  /*3d30*/  PRMT R24, R0, 0x7610, R24 ;  /* 0x0000761000187816 */ /* 0x000fe20000000018 */
[----:B------:R-:W-:Y:S06]  /*3d40*/  BRA `(.L_x_3887) ;  /* 0x0000000400d07947 */ /* 0x000fec0003800000 */
.L_x_3899:
        /* <DEDUP_REMOVED lines=13> */
.L_x_3906:
        /* <DEDUP_REMOVED lines=21> */
.L_x_3910:
[----:B------:R-:W-:Y:S05]  /*3f70*/  BSYNC B1 ;  /* 0x0000000000017941 */ /* 0x000fea0003800000 */
.L_x_3909:
[----:B------:R-:W-:Y:S01]  /*3f80*/  LEA R3, R0, 0x3b800000, 0x17 ;  /* 0x3b80000000037811 */ /* 0x000fe200078eb8ff */
[----:B------:R-:W-:-:S05]  /*3f90*/  IMAD.SHL.U32 R0, R2, 0x100000, RZ ;  /* 0x0010000002007824 */ /* 0x000fca00078e00ff */
[----:B------:R-:W-:-:S07]  /*3fa0*/  LOP3.LUT R0, R3, R0, R4, 0xfe, !PT ;  /* 0x0000000003007212 */ /* 0x000fce00078efe04 */
.L_x_3908:
[----:B------:R-:W-:Y:S05]  /*3fb0*/  BSYNC B0 ;  /* 0x0000000000007941 */ /* 0x000fea0003800000 */
.L_x_3907:
[----:B------:R-:W-:-:S04]  /*3fc0*/  F2FP.F16.F32.PACK_AB R0, RZ, R0 ;  /* 0x00000000ff00723e */ /* 0x000fc800000000ff */
[----:B------:R-:W-:Y:S01]  /*3fd0*/  PRMT R24, R0, 0x7610, R24 ;  /* 0x0000761000187816 */ /* 0x000fe20000000018 */
[----:B------:R-:W-:Y:S06]  /*3fe0*/  BRA `(.L_x_3887) ;  /* 0x0000000400287947 */ /* 0x000fec0003800000 */
.L_x_3905:
        /* <DEDUP_REMOVED lines=21> */
.L_x_3914:
[----:B------:R-:W-:Y:S05]  /*4140*/  BSYNC B1 ;  /* 0x0000000000017941 */ /* 0x000fea0003800000 */
.L_x_3913:
[----:B------:R-:W-:Y:S01]  /*4150*/  LEA R3, R0, 0x37800000, 0x17 ;  /* 0x3780000000037811 */ /* 0x000fe200078eb8ff */
[----:B------:R-:W-:-:S05]  /*4160*/  IMAD.SHL.U32 R0, R2, 0x200000, RZ ;  /* 0x0020000002007824 */ /* 0x000fca00078e00ff */
[----:B------:R-:W-:-:S07]  /*4170*/  LOP3.LUT R0, R3, R0, R4, 0xfe, !PT ;  /* 0x0000000003007212 */ /* 0x000fce00078efe04 */
.L_x_3912:
[----:B------:R-:W-:Y:S05]  /*4180*/  BSYNC B0 ;  /* 0x0000000000007941 */ /* 0x000fea0003800000 */
.L_x_3911:
[----:B------:R-:W-:-:S04]  /*4190*/  F2FP.F16.F32.PACK_AB R0, RZ, R0 ;  /* 0x00000000ff00723e */ /* 0x000fc800000000ff */
[----:B------:R-:W-:Y:S01]  /*41a0*/  PRMT R24, R0, 0x7610, R24 ;  /* 0x0000761000187816 */ /* 0x000fe20000000018 */
[----:B------:R-:W-:Y:S06]  /*41b0*/  BRA `(.L_x_3887) ;  /* 0x0000000000b47947 */ /* 0x000fec0003800000 */
.L_x_3904:
        /* <DEDUP_REMOVED lines=14> */
.L_x_3918:
[----:B------:R-:W-:Y:S05]  /*42a0*/  BSYNC B0 ;  /* 0x0000000000007941 */ /* 0x000fea0003800000 */
.L_x_3917:
[----:B------:R-:W-:-:S04]  /*42b0*/  F2FP.F16.F32.PACK_AB R0, RZ, R0 ;  /* 0x00000000ff00723e */ /* 0x000fc800000000ff */
[----:B------:R-:W-:Y:S01]  /*42c0*/  PRMT R24, R0, 0x7610, R24 ;  /* 0x0000761000187816 */ /* 0x000fe20000000018 */
[----:B------:R-:W-:Y:S06]  /*42d0*/  BRA `(.L_x_3887) ;  /* 0x00000000006c7947 */ /* 0x000fec0003800000 */
.L_x_3892:
        /* <DEDUP_REMOVED lines=16> */
.L_x_3919:
[----:B------:R-:W-:Y:S01]  /*43e0*/  PRMT R24, RZ, 0x7610, R24 ;  /* 0x00007610ff187816 */ /* 0x000fe20000000018 */
[----:B------:R-:W-:Y:S06]  /*43f0*/  BRA `(.L_x_3887) ;  /* 0x0000000000247947 */ /* 0x000fec0003800000 */
.L_x_3916:
[----:B------:R-:W2:Y:S02]  /*4400*/  LDG.E.64 R2, desc[UR36][R2.64] ;  /* 0x0000002402027981 */ /* 0x000ea4000c1e1b00 */
[----:B--2---:R-:W0:Y:S02]  /*4410*/  I2F.U64 R0, R2 ;  /* 0x0000000200007312 */ /* 0x004e240000301000 */
[----:B0-----:R-:W-:-:S04]  /*4420*/  F2FP.F16.F32.PACK_AB R0, RZ, R0 ;  /* 0x00000000ff00723e */ /* 0x001fc800000000ff */
[----:B------:R-:W-:Y:S01]  /*4430*/  PRMT R24, R0, 0x7610, R24 ;  /* 0x0000761000187816 */ /* 0x000fe20000000018 */
[----:B------:R-:W-:Y:S06]  /*4440*/  BRA `(.L_x_3887) ;  /* 0x0000000000107947 */ /* 0x000fec0003800000 */
.L_x_3915:
[----:B------:R-:W2:Y:S02]  /*4450*/  LDG.E R2, desc[UR36][R2.64] ;  /* 0x0000002402027981 */ /* 0x000ea4000c1e1900 */
[----:B--2---:R-:W-:-:S04]  /*4460*/  I2FP.F32.U32 R0, R2 ;  /* 0x0000000200007245 */ /* 0x004fc80000201000 */
[----:B------:R-:W-:-:S04]  /*4470*/  F2FP.F16.F32.PACK_AB R0, RZ, R0 ;  /* 0x00000000ff00723e */ /* 0x000fc800000000ff */
[----:B------:R-:W-:-:S07]  /*4480*/  PRMT R24, R0, 0x7610, R24 ;  /* 0x0000761000187816 */ /* 0x000fce0000000018 */
.L_x_3887:
[----:B------:R-:W-:Y:S05]  /*4490*/  BSYNC B6 ;  /* 0x0000000000067941 */ /* 0x000fea0003800000 */
.L_x_3886:
[----:B------:R-:W0:Y:S01]  /*44a0*/  S2R R17, SR_TID.X ;  /* 0x0000000000117919 */ /* 0x000e220000002100 */
[----:B------:R-:W4:Y:S01]  /*44b0*/  LDC.U8 R19, c[0x0][0x234] ;  /* 0x00008d00ff137b82 */ /* 0x000f220000000000 */
[----:B------:R-:W-:Y:S01]  /*44c0*/  BSSY B6, `(.L_x_3920) ;  /* 0x0000131000067945 */ /* 0x000fe20003800000 */
[C---:B0123--:R-:W-:Y:S01]  /*44d0*/  VIADD R3, R17.reuse, 0x100 ;  /* 0x0000010011037836 */ /* 0x04ffe20000000000 */
[CC--:B------:R-:W-:Y:S01]  /*44e0*/  ISETP.GE.AND P3, PT, R17.reuse, R16.reuse, PT ;  /* 0x000000101100720c */ /* 0x0c0fe20003f66270 */
[C---:B------:R-:W-:Y:S02]  /*44f0*/  VIADD R5, R17.reuse, 0x180 ;  /* 0x0000018011057836 */ /* 0x040fe40000000000 */
[----:B------:R-:W-:Y:S01]  /*4500*/  VIADD R27, R17, 0x80 ;  /* 0x00000080111b7836 */ /* 0x000fe20000000000 */
[-C--:B------:R-:W-:Y:S02]  /*4510*/  ISETP.GE.AND P1, PT, R3, R16.reuse, PT ;  /* 0x000000100300720c */ /* 0x080fe40003f26270 */
[----:B------:R-:W-:-:S02]  /*4520*/  ISETP.GE.AND P2, PT, R5, R16, PT ;  /* 0x000000100500720c */ /* 0x000fc40003f46270 */
[----:B------:R-:W-:-:S05]  /*4530*/  ISETP.GE.AND P0, PT, R27, R16, PT ;  /* 0x000000101b00720c */ /* 0x000fca0003f06270 */
[----:B------:R-:W0:Y:S01]  /*4540*/  @!P3 LDC.U16 R6, c[0x0][0x216] ;  /* 0x00008580ff06bb82 */ /* 0x000e220000000400 */
[----:B-----5:R-:W-:-:S03]  /*4550*/  @!P3 HADD2.F32 R2, -RZ, R22.H0_H0 ;  /* 0x20000016ff02b230 */ /* 0x020fc60000004100 */
[----:B------:R-:W-:Y:S01]  /*4560*/  @!P1 HADD2.F32 R25, -RZ, R25.H0_H0 ;  /* 0x20000019ff199230 */ /* 0x000fe20000004100 */
[----:B------:R0:W1:Y:S01]  /*4570*/  @!P3 MUFU.RCP R5, R2 ;  /* 0x000000020005b308 */ /* 0x0000620000001000 */
[----:B------:R-:W-:Y:S02]  /*4580*/  @!P2 HADD2.F32 R4, -RZ, R24.H0_H0 ;  /* 0x20000018ff04a230 */ /* 0x000fe40000004100 */
[----:B------:R-:W2:Y:S01]  /*4590*/  @!P1 LDC.U16 R8, c[0x0][0x216] ;  /* 0x00008580ff089b82 */ /* 0x000ea20000000400 */
[----:B------:R-:W-:-:S04]  /*45a0*/  @!P0 HADD2.F32 R3, -RZ, R23.H0_H0 ;  /* 0x20000017ff038230 */ /* 0x000fc80000004100 */
[----:B------:R-:W3:Y:S03]  /*45b0*/  @!P1 MUFU.RCP R25, R25 ;  /* 0x0000001900199308 */ /* 0x000ee60000001000 */
[----:B------:R-:W4:Y:S05]  /*45c0*/  @!P2 LDC.U16 R9, c[0x0][0x216] ;  /* 0x00008580ff09ab82 */ /* 0x000f2a0000000400 */
[----:B------:R-:W4:Y:S03]  /*45d0*/  @!P2 MUFU.RCP R4, R4 ;  /* 0x000000040004a308 */ /* 0x000f260000001000 */
[----:B------:R-:W4:Y:S01]  /*45e0*/  @!P0 LDC.U16 R7, c[0x0][0x216] ;  /* 0x00008580ff078b82 */ /* 0x000f220000000400 */
[----:B0-----:R-:W-:-:S04]  /*45f0*/  @!P3 HADD2.F32 R2, -RZ, R6.H0_H0 ;  /* 0x20000006ff02b230 */ /* 0x001fc80000004100 */
[----:B------:R-:W0:Y:S01]  /*4600*/  @!P0 MUFU.RCP R3, R3 ;  /* 0x0000000300038308 */ /* 0x000e220000001000 */
[----:B-1----:R-:W-:Y:S01]  /*4610*/  @!P3 FMUL.FTZ R2, R2, R5 ;  /* 0x000000050202b220 */ /* 0x002fe20000410000 */
[----:B--2---:R-:W-:-:S04]  /*4620*/  @!P1 HADD2.F32 R6, -RZ, R8.H0_H0 ;  /* 0x20000008ff069230 */ /* 0x004fc80000004100 */
[----:B------:R-:W-:Y:S01]  /*4630*/  @!P3 F2FP.F16.F32.PACK_AB R0, RZ, R2 ;  /* 0x00000002ff00b23e */ /* 0x000fe200000000ff */
[----:B---3--:R-:W-:Y:S01]  /*4640*/  @!P1 FMUL.FTZ R5, R6, R25 ;  /* 0x0000001906059220 */ /* 0x008fe20000410000 */
[----:B----4-:R-:W-:-:S04]  /*4650*/  @!P2 HADD2.F32 R9, -RZ, R9.H0_H0 ;  /* 0x20000009ff09a230 */ /* 0x010fc80000004100 */
[----:B------:R-:W-:Y:S01]  /*4660*/  @!P1 F2FP.F16.F32.PACK_AB R23, RZ, R5 ;  /* 0x00000005ff17923e */ /* 0x000fe200000000ff */
[----:B------:R-:W-:Y:S01]  /*4670*/  @!P2 FMUL.FTZ R6, R9, R4 ;  /* 0x000000040906a220 */ /* 0x000fe20000410000 */
[----:B------:R-:W-:-:S04]  /*4680*/  @!P0 HADD2.F32 R8, -RZ, R7.H0_H0 ;  /* 0x20000007ff088230 */ /* 0x000fc80000004100 */
[----:B------:R-:W-:Y:S01]  /*4690*/  @!P2 F2FP.F16.F32.PACK_AB R22, RZ, R6 ;  /* 0x00000006ff16a23e */ /* 0x000fe200000000ff */
[----:B0-----:R-:W-:-:S05]  /*46a0*/  @!P0 FMUL.FTZ R4, R8, R3 ;  /* 0x0000000308048220 */ /* 0x001fca0000410000 */
        /* <DEDUP_REMOVED lines=24> */
.L_x_3925:
[----:B------:R-:W-:Y:S02]  /*4830*/  HADD2.F32 R5, -RZ, R0.H0_H0 ;  /* 0x20000000ff057230 */ /* 0x000fe40000004100 */
[----:B------:R-:W-:-:S04]  /*4840*/  IMAD.MOV.U32 R17, RZ, RZ, R27 ;  /* 0x000000ffff117224 */ /* 0x000fc800078e001b */
[----:B------:R-:W0:Y:S02]  /*4850*/  F2I.S64.TRUNC R4, R5 ;  /* 0x0000000500047311 */ /* 0x000e24000020d900 */
[----:B0-----:R0:W-:Y:S01]  /*4860*/  STG.E.U8 desc[UR36][R2.64], R4 ;  /* 0x0000000402007986 */ /* 0x0011e2000c101124 */
[----:B------:R-:W-:Y:S05]  /*4870*/  BRA `(.L_x_3921) ;  /* 0x0000000c00d47947 */ /* 0x000fea0003800000 */
.L_x_3924:
        /* <DEDUP_REMOVED lines=11> */
.L_x_3928:
[----:B------:R-:W-:Y:S02]  /*4930*/  HADD2.F32 R0, -RZ, R0.H0_H0 ;  /* 0x20000000ff007230 */ /* 0x000fe40000004100 */
[----:B------:R-:W-:Y:S02]  /*4940*/  IMAD.MOV.U32 R17, RZ, RZ, R27 ;  /* 0x000000ffff117224 */ /* 0x000fe400078e001b */
[----:B------:R-:W0:Y:S02]  /*4950*/  F2I.FTZ.TRUNC.NTZ R5, R0 ;  /* 0x0000000000057305 */ /* 0x000e24000021f100 */
[----:B0-----:R0:W-:Y:S01]  /*4960*/  STG.E desc[UR36][R2.64], R5 ;  /* 0x0000000502007986 */ /* 0x0011e2000c101924 */
[----:B------:R-:W-:Y:S05]  /*4970*/  BRA `(.L_x_3921) ;  /* 0x0000000c00947947 */ /* 0x000fea0003800000 */
.L_x_3927:
[----:B------:R-:W-:Y:S02]  /*4980*/  HADD2.F32 R0, -RZ, R0.H0_H0 ;  /* 0x20000000ff007230 */ /* 0x000fe40000004100 */
[----:B------:R-:W-:Y:S02]  /*4990*/  IMAD.MOV.U32 R17, RZ, RZ, R27 ;  /* 0x000000ffff117224 */ /* 0x000fe400078e001b */
[----:B------:R-:W0:Y:S02]  /*49a0*/  F2I.FTZ.TRUNC.NTZ R5, R0 ;  /* 0x0000000000057305 */ /* 0x000e24000021f100 */
[----:B0-----:R0:W-:Y:S01]  /*49b0*/  STG.E.U16 desc[UR36][R2.64], R5 ;  /* 0x0000000502007986 */ /* 0x0011e2000c101524 */
[----:B------:R-:W-:Y:S05]  /*49c0*/  BRA `(.L_x_3921) ;  /* 0x0000000c00807947 */ /* 0x000fea0003800000 */
.L_x_3923:
        /* <DEDUP_REMOVED lines=10> */
.L_x_3930:
[----:B------:R0:W-:Y:S01]  /*4a70*/  STG.E.U16 desc[UR36][R2.64], R0 ;  /* 0x0000000002007986 */ /* 0x0001e2000c101524 */
[----:B------:R-:W-:Y:S01]  /*4a80*/  IMAD.MOV.U32 R17, RZ, RZ, R27 ;  /* 0x000000ffff117224 */ /* 0x000fe200078e001b */
[----:B------:R-:W-:Y:S06]  /*4a90*/  BRA `(.L_x_3921) ;  /* 0x0000000c004c7947 */ /* 0x000fec0003800000 */
.L_x_3929:
        /* <DEDUP_REMOVED lines=11> */
.L_x_3932:
[----:B------:R-:W-:Y:S02]  /*4b50*/  HADD2.F32 R0, -RZ, R0.H0_H0 ;  /* 0x20000000ff007230 */ /* 0x000fe40000004100 */
[----:B------:R-:W-:-:S03]  /*4b60*/  IMAD.MOV.U32 R17, RZ, RZ, R27 ;  /* 0x000000ffff117224 */ /* 0x000fc600078e001b */
[----:B------:R-:W-:-:S04]  /*4b70*/  F2FP.F16.F32.PACK_AB R0, RZ, R0 ;  /* 0x00000000ff00723e */ /* 0x000fc800000000ff */
[----:B------:R-:W-:-:S05]  /*4b80*/  PRMT R0, R0, 0x5410, RZ ;  /* 0x0000541000007816 */ /* 0x000fca00000000ff */
[----:B------:R0:W-:Y:S01]  /*4b90*/  STG.E desc[UR36][R2.64], R0 ;  /* 0x0000000002007986 */ /* 0x0001e2000c101924 */
[----:B------:R-:W-:Y:S05]  /*4ba0*/  BRA `(.L_x_3921) ;  /* 0x0000000c00087947 */ /* 0x000fea0003800000 */
.L_x_3931:
[----:B------:R-:W-:Y:S02]  /*4bb0*/  HADD2.F32 R4, -RZ, R0.H0_H0 ;  /* 0x20000000ff047230 */ /* 0x000fe40000004100 */
[----:B------:R-:W-:-:S03]  /*4bc0*/  IMAD.MOV.U32 R17, RZ, RZ, R27 ;  /* 0x000000ffff117224 */ /* 0x000fc600078e001b */
[----:B------:R-:W-:-:S06]  /*4bd0*/  FMUL.FTZ R4, R4, 1 ;  /* 0x3f80000004047820 */ /* 0x000fcc0000410000 */
[----:B------:R-:W0:Y:S02]  /*4be0*/  F2F.F64.F32 R4, R4 ;  /* 0x0000000400047310 */ /* 0x000e240000201800 */
[----:B0-----:R0:W-:Y:S01]  /*4bf0*/  STG.E.64 desc[UR36][R2.64], R4 ;  /* 0x0000000402007986 */ /* 0x0011e2000c101b24 */
[----:B------:R-:W-:Y:S05]  /*4c00*/  BRA `(.L_x_3921) ;  /* 0x0000000800f07947 */ /* 0x000fea0003800000 */
.L_x_3922:
        /* <DEDUP_REMOVED lines=14> */
.L_x_3935:
[----:B------:R-:W-:Y:S01]  /*4cf0*/  HADD2.F32 R0, -RZ, R0.H0_H0 ;  /* 0x20000000ff007230 */ /* 0x000fe20000004100 */
[----:B------:R-:W-:Y:S01]  /*4d00*/  CS2R R6, SRZ ;  /* 0x0000000000067805 */ /* 0x000fe2000001ff00 */
[----:B------:R-:W-:-:S03]  /*4d10*/  IMAD.MOV.U32 R17, RZ, RZ, R27 ;  /* 0x000000ffff117224 */ /* 0x000fc600078e001b */
[----:B------:R-:W-:-:S04]  /*4d20*/  FMUL.FTZ R0, R0, 1 ;  /* 0x3f80000000007820 */ /* 0x000fc80000410000 */
[----:B------:R-:W0:Y:S02]  /*4d30*/  F2F.F64.F32 R4, R0 ;  /* 0x0000000000047310 */ /* 0x000e240000201800 */
[----:B0-----:R0:W-:Y:S01]  /*4d40*/  STG.E.128 desc[UR36][R2.64], R4 ;  /* 0x0000000402007986 */ /* 0x0011e2000c101d24 */
[----:B------:R-:W-:Y:S05]  /*4d50*/  BRA `(.L_x_3921) ;  /* 0x00000008009c7947 */ /* 0x000fea0003800000 */
.L_x_3934:
        /* <DEDUP_REMOVED lines=21> */
.L_x_3939:
[----:B------:R-:W-:Y:S05]  /*4eb0*/  BSYNC B0 ;  /* 0x0000000000007941 */ /* 0x000fea0003800000 */
.L_x_3938:
[----:B------:R-:W-:Y:S01]  /*4ec0*/  LOP3.LUT R5, R0, R5, RZ, 0xfc, !PT ;  /* 0x0000000500057212 */ /* 0x000fe200078efcff */
[----:B------:R-:W-:-:S04]  /*4ed0*/  IMAD.MOV.U32 R17, RZ, RZ, R27 ;  /* 0x000000ffff117224 */ /* 0x000fc800078e001b */
[----:B------:R0:W-:Y:S01]  /*4ee0*/  STG.E.U8 desc[UR36][R2.64], R5 ;  /* 0x0000000502007986 */ /* 0x0001e2000c101124 */
[----:B------:R-:W-:Y:S05]  /*4ef0*/  BRA `(.L_x_3921) ;  /* 0x0000000800347947 */ /* 0x000fea0003800000 */
.L_x_3937:
        /* <DEDUP_REMOVED lines=13> */
.L_x_3941:
[----:B------:R-:W-:Y:S01]  /*4fd0*/  IMAD.MOV.U32 R0, RZ, RZ, 0x7f ;  /* 0x0000007fff007424 */ /* 0x000fe200078e00ff */
[----:B------:R-:W-:-:S04]  /*4fe0*/  ISETP.GT.U32.AND P0, PT, R4, 0x7f800000, PT ;  /* 0x7f8000000400780c */ /* 0x000fc80003f04070 */
[----:B------:R-:W-:-:S09]  /*4ff0*/  SEL R0, R0, 0x7c, P0 ;  /* 0x0000007c00007807 */ /* 0x000fd20000000000 */
.L_x_3942:
[----:B------:R-:W-:Y:S05]  /*5000*/  BSYNC B0 ;  /* 0x0000000000007941 */ /* 0x000fea0003800000 */
.L_x_3940:
[----:B------:R-:W-:Y:S01]  /*5010*/  LOP3.LUT R4, R5, 0x80000000, RZ, 0xc0, !PT ;  /* 0x8000000005047812 */ /* 0x000fe200078ec0ff */
[----:B------:R-:W-:-:S03]  /*5020*/  IMAD.MOV.U32 R17, RZ, RZ, R27 ;  /* 0x000000ffff117224 */ /* 0x000fc600078e001b */
[----:B------:R-:W-:-:S04]  /*5030*/  SHF.R.U32.HI R5, RZ, 0x18, R4 ;  /* 0x00000018ff057819 */ /* 0x000fc80000011604 */
[----:B------:R-:W-:-:S05]  /*5040*/  LOP3.LUT R5, R0, R5, RZ, 0xfc, !PT ;  /* 0x0000000500057212 */ /* 0x000fca00078efcff */
[----:B------:R0:W-:Y:S01]  /*5050*/  STG.E.U8 desc[UR36][R2.64], R5 ;  /* 0x0000000502007986 */ /* 0x0001e2000c101124 */
[----:B------:R-:W-:Y:S05]  /*5060*/  BRA `(.L_x_3921) ;  /* 0x0000000400d87947 */ /* 0x000fea0003800000 */
.L_x_3936:
[----:B------:R-:W-:Y:S02]  /*5070*/  HADD2.F32 R0, -RZ, R0.H0_H0 ;  /* 0x20000000ff007230 */ /* 0x000fe40000004100 */
[----:B------:R-:W-:-:S03]  /*5080*/  IMAD.MOV.U32 R17, RZ, RZ, R27 ;  /* 0x000000ffff117224 */ /* 0x000fc600078e001b */
[----:B------:R-:W-:-:S05]  /*5090*/  F2FP.BF16.F32.PACK_AB R0, RZ, R0 ;  /* 0x00000000ff00723e */ /* 0x000fca00000010ff */
[----:B------:R0:W-:Y:S01]  /*50a0*/  STG.E.U16 desc[UR36][R2.64], R0 ;  /* 0x0000000002007986 */ /* 0x0001e2000c101524 */
[----:B------:R-:W-:Y:S05]  /*50b0*/  BRA `(.L_x_3921) ;  /* 0x0000000400c47947 */ /* 0x000fea0003800000 */
.L_x_3933:
        /* <DEDUP_REMOVED lines=13> */
.L_x_3945:
        /* <DEDUP_REMOVED lines=17> */
.L_x_3948:
[----:B------:R-:W-:-:S04]  /*52a0*/  LOP3.LUT R0, R7, 0x80000000, RZ, 0xc0, !PT ;  /* 0x8000000007007812 */ /* 0x000fc800078ec0ff */
[----:B------:R-:W-:-:S04]  /*52b0*/  SHF.R.U32.HI R5, RZ, 0x18, R0 ;  /* 0x00000018ff057819 */ /* 0x000fc80000011600 */
[----:B------:R-:W-:-:S04]  /*52c0*/  LOP3.LUT R4, R4, R5, RZ, 0xfc, !PT ;  /* 0x0000000504047212 */ /* 0x000fc800078efcff */
[----:B------:R-:W-:-:S07]  /*52d0*/  PRMT R0, R4, 0x7610, R0 ;  /* 0x0000761004007816 */ /* 0x000fce0000000000 */
.L_x_3947:
[----:B------:R-:W-:Y:S05]  /*52e0*/  BSYNC B0 ;  /* 0x0000000000007941 */ /* 0x000fea0003800000 */
.L_x_3946:
[----:B------:R3:W-:Y:S01]  /*52f0*/  STG.E.U8 desc[UR36][R2.64], R0 ;  /* 0x0000000002007986 */ /* 0x0007e2000c101124 */
[----:B------:R-:W-:Y:S01]  /*5300*/  IMAD.MOV.U32 R17, RZ, RZ, R27 ;  /* 0x000000ffff117224 */ /* 0x000fe200078e001b */
[----:B------:R-:W-:Y:S06]  /*5310*/  BRA `(.L_x_3921) ;  /* 0x00000004002c7947 */ /* 0x000fec0003800000 */
.L_x_3944:
        /* <DEDUP_REMOVED lines=17> */
.L_x_3951:
[----:B------:R-:W-:-:S04]  /*5430*/  LOP3.LUT R0, R7, 0x80000000, RZ, 0xc0, !PT ;  /* 0x8000000007007812 */ /* 0x000fc800078ec0ff */
[----:B------:R-:W-:-:S04]  /*5440*/  SHF.R.U32.HI R5, RZ, 0x18, R0 ;  /* 0x00000018ff057819 */ /* 0x000fc80000011600 */
[----:B------:R-:W-:-:S04]  /*5450*/  LOP3.LUT R4, R4, R5, RZ, 0xfc, !PT ;  /* 0x0000000504047212 */ /* 0x000fc800078efcff */
[----:B------:R-:W-:-:S07]  /*5460*/  PRMT R0, R4, 0x7610, R0 ;  /* 0x0000761004007816 */ /* 0x000fce0000000000 */
.L_x_3950:
[----:B------:R-:W-:Y:S05]  /*5470*/  BSYNC B0 ;  /* 0x0000000000007941 */ /* 0x000fea0003800000 */
.L_x_3949:
[----:B------:R0:W-:Y:S01]  /*5480*/  STG.E.U8 desc[UR36][R2.64], R0 ;  /* 0x0000000002007986 */ /* 0x0001e2000c101124 */
[----:B------:R-:W-:Y:S01]  /*5490*/  IMAD.MOV.U32 R17, RZ, RZ, R27 ;  /* 0x000000ffff117224 */ /* 0x000fe200078e001b */
[----:B------:R-:W-:Y:S06]  /*54a0*/  BRA `(.L_x_3921) ;  /* 0x0000000000c87947 */ /* 0x000fec0003800000 */
.L_x_3943:
        /* <DEDUP_REMOVED lines=23> */
.L_x_3926:
        /* <DEDUP_REMOVED lines=16> */
.L_x_3954:
[----:B------:R-:W-:Y:S01]  /*5720*/  IMAD.MOV.U32 R17, RZ, RZ, R27 ;  /* 0x000000ffff117224 */ /* 0x000fe200078e001b */
[----:B------:R-:W-:Y:S06]  /*5730*/  BRA `(.L_x_3921) ;  /* 0x0000000000247947 */ /* 0x000fec0003800000 */
.L_x_3953:
[----:B------:R-:W-:Y:S02]  /*5740*/  HADD2.F32 R4, -RZ, R0.H0_H0 ;  /* 0x20000000ff047230 */ /* 0x000fe40000004100 */
[----:B------:R-:W-:-:S04]  /*5750*/  IMAD.MOV.U32 R17, RZ, RZ, R27 ;  /* 0x000000ffff117224 */ /* 0x000fc800078e001b */
[----:B------:R-:W0:Y:S02]  /*5760*/  F2I.U64.TRUNC R4, R4 ;  /* 0x0000000400047311 */ /* 0x000e24000020d800 */
[----:B0-----:R2:W-:Y:S01]  /*5770*/  STG.E.64 desc[UR36][R2.64], R4 ;  /* 0x0000000402007986 */ /* 0x0015e2000c101b24 */
[----:B------:R-:W-:Y:S05]  /*5780*/  BRA `(.L_x_3921) ;  /* 0x0000000000107947 */ /* 0x000fea0003800000 */
.L_x_3952:
[----:B------:R-:W-:Y:S02]  /*5790*/  HADD2.F32 R0, -RZ, R0.H0_H0 ;  /* 0x20000000ff007230 */ /* 0x000fe40000004100 */
[----:B------:R-:W-:Y:S02]  /*57a0*/  IMAD.MOV.U32 R17, RZ, RZ, R27 ;  /* 0x000000ffff117224 */ /* 0x000fe400078e001b */
[----:B------:R-:W0:Y:S02]  /*57b0*/  F2I.FTZ.U32.TRUNC.NTZ R5, R0 ;  /* 0x0000000000057305 */ /* 0x000e24000021f000 */
[----:B0-----:R0:W-:Y:S03]  /*57c0*/  STG.E desc[UR36][R2.64], R5 ;  /* 0x0000000502007986 */ /* 0x0011e6000c101924 */
.L_x_3921:
[----:B------:R-:W-:Y:S05]  /*57d0*/  BSYNC B6 ;  /* 0x0000000000067941 */ /* 0x000fea0003800000 */
.L_x_3920:
        /* <DEDUP_REMOVED lines=25> */
.L_x_3960:
[----:B------:R-:W-:-:S06]  /*5970*/  HADD2.F32 R5, -RZ, R24.H0_H0 ;  /* 0x20000018ff057230 */ /* 0x000fcc0000004100 */
[----:B------:R-:W0:Y:S02]  /*5980*/  F2I.S64.TRUNC R4, R5 ;  /* 0x0000000500047311 */ /* 0x000e24000020d900 */
[----:B0-----:R0:W-:Y:S01]  /*5990*/  STG.E.U8 desc[UR36][R2.64], R4 ;  /* 0x0000000402007986 */ /* 0x0011e2000c101124 */
[----:B------:R-:W-:Y:S05]  /*59a0*/  BRA `(.L_x_3962) ;  /* 0x0000000c00847947 */ /* 0x000fea0003800000 */
.L_x_3959:
        /* <DEDUP_REMOVED lines=10> */
.L_x_3964:
[----:B------:R-:W-:-:S04]  /*5a50*/  HADD2.F32 R24, -RZ, R24.H0_H0 ;  /* 0x20000018ff187230 */ /* 0x000fc80000004100 */
[----:B------:R-:W0:Y:S02]  /*5a60*/  F2I.FTZ.TRUNC.NTZ R5, R24 ;  /* 0x0000001800057305 */ /* 0x000e24000021f100 */
[----:B0-----:R0:W-:Y:S01]  /*5a70*/  STG.E desc[UR36][R2.64], R5 ;  /* 0x0000000502007986 */ /* 0x0011e2000c101924 */
[----:B------:R-:W-:Y:S05]  /*5a80*/  BRA `(.L_x_3962) ;  /* 0x0000000c004c7947 */ /* 0x000fea0003800000 */
.L_x_3963:
[----:B------:R-:W-:-:S04]  /*5a90*/  HADD2.F32 R24, -RZ, R24.H0_H0 ;  /* 0x20000018ff187230 */ /* 0x000fc80000004100 */
[----:B------:R-:W0:Y:S02]  /*5aa0*/  F2I.FTZ.TRUNC.NTZ R5, R24 ;  /* 0x0000001800057305 */ /* 0x000e24000021f100 */
[----:B0-----:R0:W-:Y:S01]  /*5ab0*/  STG.E.U16 desc[UR36][R2.64], R5 ;  /* 0x0000000502007986 */ /* 0x0011e2000c101524 */
[----:B------:R-:W-:Y:S05]  /*5ac0*/  BRA `(.L_x_3962) ;  /* 0x0000000c003c7947 */ /* 0x000fea0003800000 */
.L_x_3958:
        /* <DEDUP_REMOVED lines=9> */
.L_x_3966:
[----:B------:R0:W-:Y:S01]  /*5b60*/  STG.E.U16 desc[UR36][R2.64], R24 ;  /* 0x0000001802007986 */ /* 0x0001e2000c101524 */
[----:B------:R-:W-:Y:S05]  /*5b70*/  BRA `(.L_x_3962) ;  /* 0x0000000c00107947 */ /* 0x000fea0003800000 */
.L_x_3965:
        /* <DEDUP_REMOVED lines=10> */
.L_x_3968:
[----:B------:R-:W-:-:S05]  /*5c20*/  HADD2.F32 R0, -RZ, R24.H0_H0 ;  /* 0x20000018ff007230 */ /* 0x000fca0000004100 */
[----:B------:R-:W-:-:S04]  /*5c30*/  F2FP.F16.F32.PACK_AB R0, RZ, R0 ;  /* 0x00000000ff00723e */ /* 0x000fc800000000ff */
[----:B------:R-:W-:-:S05]  /*5c40*/  PRMT R0, R0, 0x5410, RZ ;  /* 0x0000541000007816 */ /* 0x000fca00000000ff */
[----:B------:R0:W-:Y:S01]  /*5c50*/  STG.E desc[UR36][R2.64], R0 ;  /* 0x0000000002007986 */ /* 0x0001e2000c101924 */
[----:B------:R-:W-:Y:S05]  /*5c60*/  BRA `(.L_x_3962) ;  /* 0x0000000800d47947 */ /* 0x000fea0003800000 */
.L_x_3967:
[----:B------:R-:W-:-:S05]  /*5c70*/  HADD2.F32 R4, -RZ, R24.H0_H0 ;  /* 0x20000018ff047230 */ /* 0x000fca0000004100 */
[----:B------:R-:W-:-:S06]  /*5c80*/  FMUL.FTZ R4, R4, 1 ;  /* 0x3f80000004047820 */ /* 0x000fcc0000410000 */
[----:B------:R-:W0:Y:S02]  /*5c90*/  F2F.F64.F32 R4, R4 ;  /* 0x0000000400047310 */ /* 0x000e240000201800 */
[----:B0-----:R0:W-:Y:S01]  /*5ca0*/  STG.E.64 desc[UR36][R2.64], R4 ;  /* 0x0000000402007986 */ /* 0x0011e2000c101b24 */
[----:B------:R-:W-:Y:S05]  /*5cb0*/  BRA `(.L_x_3962) ;  /* 0x0000000800c07947 */ /* 0x000fea0003800000 */
.L_x_3957:
        /* <DEDUP_REMOVED lines=13> */
.L_x_3971:
[----:B------:R-:W-:Y:S01]  /*5d90*/  HADD2.F32 R24, -RZ, R24.H0_H0 ;  /* 0x20000018ff187230 */ /* 0x000fe20000004100 */
[----:B------:R-:W-:-:S04]  /*5da0*/  CS2R R6, SRZ ;  /* 0x0000000000067805 */ /* 0x000fc8000001ff00 */
[----:B------:R-:W-:-:S06]  /*5db0*/  FMUL.FTZ R4, R24, 1 ;  /* 0x3f80000018047820 */ /* 0x000fcc0000410000 */
[----:B------:R-:W0:Y:S02]  /*5dc0*/  F2F.F64.F32 R4, R4 ;  /* 0x0000000400047310 */ /* 0x000e240000201800 */
[----:B0-----:R0:W-:Y:S01]  /*5dd0*/  STG.E.128 desc[UR36][R2.64], R4 ;  /* 0x0000000402007986 */ /* 0x0011e2000c101d24 */
[----:B------:R-:W-:Y:S05]  /*5de0*/  BRA `(.L_x_3962) ;  /* 0x0000000800747947 */ /* 0x000fea0003800000 */
.L_x_3970:
        /* <DEDUP_REMOVED lines=21> */
.L_x_3975:
[----:B------:R-:W-:Y:S05]  /*5f40*/  BSYNC B0 ;  /* 0x0000000000007941 */ /* 0x000fea0003800000 */
.L_x_3974:
[----:B------:R-:W-:-:S05]  /*5f50*/  LOP3.LUT R5, R0, R5, RZ, 0xfc, !PT ;  /* 0x0000000500057212 */ /* 0x000fca00078efcff */
[----:B------:R0:W-:Y:S01]  /*5f60*/  STG.E.U8 desc[UR36][R2.64], R5 ;  /* 0x0000000502007986 */ /* 0x0001e2000c101124 */
[----:B------:R-:W-:Y:S05]  /*5f70*/  BRA `(.L_x_3962) ;  /* 0x0000000800107947 */ /* 0x000fea0003800000 */
.L_x_3973:
        /* <DEDUP_REMOVED lines=13> */
.L_x_3977:
[----:B------:R-:W-:Y:S01]  /*6050*/  IMAD.MOV.U32 R0, RZ, RZ, 0x7f ;  /* 0x0000007fff007424 */ /* 0x000fe200078e00ff */
[----:B------:R-:W-:-:S04]  /*6060*/  ISETP.GT.U32.AND P0, PT, R4, 0x7f800000, PT ;  /* 0x7f8000000400780c */ /* 0x000fc80003f04070 */
[----:B------:R-:W-:-:S09]  /*6070*/  SEL R0, R0, 0x7c, P0 ;  /* 0x0000007c00007807 */ /* 0x000fd20000000000 */
.L_x_3978:
[----:B------:R-:W-:Y:S05]  /*6080*/  BSYNC B0 ;  /* 0x0000000000007941 */ /* 0x000fea0003800000 */
.L_x_3976:
[----:B------:R-:W-:-:S04]  /*6090*/  LOP3.LUT R4, R5, 0x80000000, RZ, 0xc0, !PT ;  /* 0x8000000005047812 */ /* 0x000fc800078ec0ff */
[----:B------:R-:W-:-:S04]  /*60a0*/  SHF.R.U32.HI R5, RZ, 0x18, R4 ;  /* 0x00000018ff057819 */ /* 0x000fc80000011604 */
[----:B------:R-:W-:-:S05]  /*60b0*/  LOP3.LUT R5, R0, R5, RZ, 0xfc, !PT ;  /* 0x0000000500057212 */ /* 0x000fca00078efcff */
[----:B------:R0:W-:Y:S01]  /*60c0*/  STG.E.U8 desc[UR36][R2.64], R5 ;  /* 0x0000000502007986 */ /* 0x0001e2000c101124 */
[----:B------:R-:W-:Y:S05]  /*60d0*/  BRA `(.L_x_3962) ;  /* 0x0000000400b87947 */ /* 0x000fea0003800000 */
.L_x_3972:
[----:B------:R-:W-:-:S05]  /*60e0*/  HADD2.F32 R0, -RZ, R24.H0_H0 ;  /* 0x20000018ff007230 */ /* 0x000fca0000004100 */
[----:B------:R-:W-:-:S05]  /*60f0*/  F2FP.BF16.F32.PACK_AB R0, RZ, R0 ;  /* 0x00000000ff00723e */ /* 0x000fca00000010ff */
[----:B------:R0:W-:Y:S01]  /*6100*/  STG.E.U16 desc[UR36][R2.64], R0 ;  /* 0x0000000002007986 */ /* 0x0001e2000c101524 */
[----:B------:R-:W-:Y:S05]  /*6110*/  BRA `(.L_x_3962) ;  /* 0x0000000400a87947 */ /* 0x000fea0003800000 */
.L_x_3969:
        /* <DEDUP_REMOVED lines=12> */
.L_x_3981:
        /* <DEDUP_REMOVED lines=17> */
.L_x_3984:
[----:B------:R-:W-:-:S04]  /*62f0*/  LOP3.LUT R0, R7, 0x80000000, RZ, 0xc0, !PT ;  /* 0x8000000007007812 */ /* 0x000fc800078ec0ff */
[----:B------:R-:W-:-:S04]  /*6300*/  SHF.R.U32.HI R5, RZ, 0x18, R0 ;  /* 0x00000018ff057819 */ /* 0x000fc80000011600 */
[----:B------:R-:W-:-:S04]  /*6310*/  LOP3.LUT R4, R4, R5, RZ, 0xfc, !PT ;  /* 0x0000000504047212 */ /* 0x000fc800078efcff */
[----:B------:R-:W-:-:S07]  /*6320*/  PRMT R0, R4, 0x7610, R0 ;  /* 0x0000761004007816 */ /* 0x000fce0000000000 */
.L_x_3983:
[----:B------:R-:W-:Y:S05]  /*6330*/  BSYNC B0 ;  /* 0x0000000000007941 */ /* 0x000fea0003800000 */
.L_x_3982:
[----:B------:R3:W-:Y:S01]  /*6340*/  STG.E.U8 desc[UR36][R2.64], R0 ;  /* 0x0000000002007986 */ /* 0x0007e2000c101124 */
[----:B------:R-:W-:Y:S05]  /*6350*/  BRA `(.L_x_3962) ;  /* 0x0000000400187947 */ /* 0x000fea0003800000 */
.L_x_3980:
        /* <DEDUP_REMOVED lines=17> */
.L_x_3987:
[----:B------:R-:W-:-:S04]  /*6470*/  LOP3.LUT R0, R7, 0x80000000, RZ, 0xc0, !PT ;  /* 0x8000000007007812 */ /* 0x000fc800078ec0ff */
[----:B------:R-:W-:-:S04]  /*6480*/  SHF.R.U32.HI R5, RZ, 0x18, R0 ;  /* 0x00000018ff057819 */ /* 0x000fc80000011600 */
[----:B------:R-:W-:-:S04]  /*6490*/  LOP3.LUT R4, R4, R5, RZ, 0xfc, !PT ;  /* 0x0000000504047212 */ /* 0x000fc800078efcff */
[----:B------:R-:W-:-:S07]  /*64a0*/  PRMT R0, R4, 0x7610, R0 ;  /* 0x0000761004007816 */ /* 0x000fce0000000000 */
.L_x_3986:
[----:B------:R-:W-:Y:S05]  /*64b0*/  BSYNC B0 ;  /* 0x0000000000007941 */ /* 0x000fea0003800000 */
.L_x_3985:
[----:B------:R0:W-:Y:S01]  /*64c0*/  STG.E.U8 desc[UR36][R2.64], R0 ;  /* 0x0000000002007986 */ /* 0x0001e2000c101124 */
[----:B------:R-:W-:Y:S05]  /*64d0*/  BRA `(.L_x_3962) ;  /* 0x0000000000b87947 */ /* 0x000fea0003800000 */
.L_x_3979:
        /* <DEDUP_REMOVED lines=22> */
.L_x_3961:
        /* <DEDUP_REMOVED lines=16> */
.L_x_3990:
[----:B------:R-:W-:Y:S05]  /*6740*/  BRA `(.L_x_3962) ;  /* 0x00000000001c7947 */ /* 0x000fea0003800000 */
.L_x_3989:
[----:B------:R-:W-:-:S06]  /*6750*/  HADD2.F32 R4, -RZ, R24.H0_H0 ;  /* 0x20000018ff047230 */ /* 0x000fcc0000004100 */
[----:B------:R-:W0:Y:S02]  /*6760*/  F2I.U64.TRUNC R4, R4 ;  /* 0x0000000400047311 */ /* 0x000e24000020d800 */
[----:B0-----:R2:W-:Y:S01]  /*6770*/  STG.E.64 desc[UR36][R2.64], R4 ;  /* 0x0000000402007986 */ /* 0x0015e2000c101b24 */
[----:B------:R-:W-:Y:S05]  /*6780*/  BRA `(.L_x_3962) ;  /* 0x00000000000c7947 */ /* 0x000fea0003800000 */
.L_x_3988:
[----:B------:R-:W-:-:S04]  /*6790*/  HADD2.F32 R24, -RZ, R24.H0_H0 ;  /* 0x20000018ff187230 */ /* 0x000fc80000004100 */
[----:B------:R-:W0:Y:S02]  /*67a0*/  F2I.FTZ.U32.TRUNC.NTZ R5, R24 ;  /* 0x0000001800057305 */ /* 0x000e24000021f000 */
[----:B0-----:R0:W-:Y:S02]  /*67b0*/  STG.E desc[UR36][R2.64], R5 ;  /* 0x0000000502007986 */ /* 0x0011e4000c101924 */
.L_x_3962:
        /* <DEDUP_REMOVED lines=25> */
.L_x_3994:
[----:B------:R-:W-:-:S06]  /*6950*/  HADD2.F32 R5, -RZ, R23.H0_H0 ;  /* 0x20000017ff057230 */ /* 0x000fcc0000004100 */
[----:B------:R-:W0:Y:S02]  /*6960*/  F2I.S64.TRUNC R4, R5 ;  /* 0x0000000500047311 */ /* 0x000e24000020d900 */
[----:B0-----:R3:W-:Y:S01]  /*6970*/  STG.E.U8 desc[UR36][R2.64], R4 ;  /* 0x0000000402007986 */ /* 0x0017e2000c101124 */
[----:B------:R-:W-:Y:S05]  /*6980*/  BRA `(.L_x_3996) ;  /* 0x0000000c00847947 */ /* 0x000fea0003800000 */
.L_x_3993:
        /* <DEDUP_REMOVED lines=10> */
.L_x_3998:
[----:B------:R-:W-:-:S06]  /*6a30*/  HADD2.F32 R23, -RZ, R23.H0_H0 ;  /* 0x20000017ff177230 */ /* 0x000fcc0000004100 */
[----:B------:R-:W0:Y:S02]  /*6a40*/  F2I.FTZ.TRUNC.NTZ R23, R23 ;  /* 0x0000001700177305 */ /* 0x000e24000021f100 */
[----:B0-----:R2:W-:Y:S01]  /*6a50*/  STG.E desc[UR36][R2.64], R23 ;  /* 0x0000001702007986 */ /* 0x0015e2000c101924 */
[----:B------:R-:W-:Y:S05]  /*6a60*/  BRA `(.L_x_3996) ;  /* 0x0000000c004c7947 */ /* 0x000fea0003800000 */
.L_x_3997:
[----:B------:R-:W-:-:S06]  /*6a70*/  HADD2.F32 R23, -RZ, R23.H0_H0 ;  /* 0x20000017ff177230 */ /* 0x000fcc0000004100 */
[----:B------:R-:W0:Y:S02]  /*6a80*/  F2I.FTZ.TRUNC.NTZ R23, R23 ;  /* 0x0000001700177305 */ /* 0x000e24000021f100 */
[----:B0-----:R0:W-:Y:S01]  /*6a90*/  STG.E.U16 desc[UR36][R2.64], R23 ;  /* 0x0000001702007986 */ /* 0x0011e2000c101524 */
[----:B------:R-:W-:Y:S05]  /*6aa0*/  BRA `(.L_x_3996) ;  /* 0x0000000c003c7947 */ /* 0x000fea0003800000 */
.L_x_3992:
        /* <DEDUP_REMOVED lines=9> */
.L_x_4000:
[----:B------:R0:W-:Y:S01]  /*6b40*/  STG.E.U16 desc[UR36][R2.64], R23 ;  /* 0x0000001702007986 */ /* 0x0001e2000c101524 */
[----:B------:R-:W-:Y:S05]  /*6b50*/  BRA `(.L_x_3996) ;  /* 0x0000000c00107947 */ /* 0x000fea0003800000 */
.L_x_3999:
        /* <DEDUP_REMOVED lines=10> */
.L_x_4002:
[----:B------:R-:W-:-:S05]  /*6c00*/  HADD2.F32 R0, -RZ, R23.H0_H0 ;  /* 0x20000017ff007230 */ /* 0x000fca0000004100 */
[----:B------:R-:W-:-:S04]  /*6c10*/  F2FP.F16.F32.PACK_AB R0, RZ, R0 ;  /* 0x00000000ff00723e */ /* 0x000fc800000000ff */
[----:B------:R-:W-:-:S05]  /*6c20*/  PRMT R0, R0, 0x5410, RZ ;  /* 0x0000541000007816 */ /* 0x000fca00000000ff */
[----:B------:R0:W-:Y:S01]  /*6c30*/  STG.E desc[UR36][R2.64], R0 ;  /* 0x0000000002007986 */ /* 0x0001e2000c101924 */
[----:B------:R-:W-:Y:S05]  /*6c40*/  BRA `(.L_x_3996) ;  /* 0x0000000800d47947 */ /* 0x000fea0003800000 */
.L_x_4001:
[----:B------:R-:W-:-:S05]  /*6c50*/  HADD2.F32 R4, -RZ, R23.H0_H0 ;  /* 0x20000017ff047230 */ /* 0x000fca0000004100 */
[----:B------:R-:W-:-:S06]  /*6c60*/  FMUL.FTZ R4, R4, 1 ;  /* 0x3f80000004047820 */ /* 0x000fcc0000410000 */
[----:B------:R-:W0:Y:S02]  /*6c70*/  F2F.F64.F32 R4, R4 ;  /* 0x0000000400047310 */ /* 0x000e240000201800 */
[----:B0-----:R0:W-:Y:S01]  /*6c80*/  STG.E.64 desc[UR36][R2.64], R4 ;  /* 0x0000000402007986 */ /* 0x0011e2000c101b24 */
[----:B------:R-:W-:Y:S05]  /*6c90*/  BRA `(.L_x_3996) ;  /* 0x0000000800c07947 */ /* 0x000fea0003800000 */
.L_x_3991:
        /* <DEDUP_REMOVED lines=13> */
.L_x_4005:
[----:B------:R-:W-:Y:S01]  /*6d70*/  HADD2.F32 R23, -RZ, R23.H0_H0 ;  /* 0x20000017ff177230 */ /* 0x000fe20000004100 */
[----:B------:R-:W-:-:S04]  /*6d80*/  CS2R R6, SRZ ;  /* 0x0000000000067805 */ /* 0x000fc8000001ff00 */
[----:B------:R-:W-:-:S06]  /*6d90*/  FMUL.FTZ R4, R23, 1 ;  /* 0x3f80000017047820 */ /* 0x000fcc0000410000 */
[----:B------:R-:W0:Y:S02]  /*6da0*/  F2F.F64.F32 R4, R4 ;  /* 0x0000000400047310 */ /* 0x000e240000201800 */
[----:B0-----:R0:W-:Y:S01]  /*6db0*/  STG.E.128 desc[UR36][R2.64], R4 ;  /* 0x0000000402007986 */ /* 0x0011e2000c101d24 */
[----:B------:R-:W-:Y:S05]  /*6dc0*/  BRA `(.L_x_3996) ;  /* 0x0000000800747947 */ /* 0x000fea0003800000 */
.L_x_4004:
        /* <DEDUP_REMOVED lines=21> */
.L_x_4009:
[----:B------:R-:W-:Y:S05]  /*6f20*/  BSYNC B0 ;  /* 0x0000000000007941 */ /* 0x000fea0003800000 */
.L_x_4008:
[----:B------:R-:W-:-:S05]  /*6f30*/  LOP3.LUT R5, R0, R5, RZ, 0xfc, !PT ;  /* 0x0000000500057212 */ /* 0x000fca00078efcff */
[----:B------:R0:W-:Y:S01]  /*6f40*/  STG.E.U8 desc[UR36][R2.64], R5 ;  /* 0x0000000502007986 */ /* 0x0001e2000c101124 */
[----:B------:R-:W-:Y:S05]  /*6f50*/  BRA `(.L_x_3996) ;  /* 0x0000000800107947 */ /* 0x000fea0003800000 */
.L_x_4007:
        /* <DEDUP_REMOVED lines=13> */
.L_x_4011:
[----:B------:R-:W-:Y:S01]  /*7030*/  IMAD.MOV.U32 R0, RZ, RZ, 0x7f ;  /* 0x0000007fff007424 */ /* 0x000fe200078e00ff */
[----:B------:R-:W-:-:S04]  /*7040*/  ISETP.GT.U32.AND P0, PT, R4, 0x7f800000, PT ;  /* 0x7f8000000400780c */ /* 0x000fc80003f04070 */
[----:B------:R-:W-:-:S09]  /*7050*/  SEL R0, R0, 0x7c, P0 ;  /* 0x0000007c00007807 */ /* 0x000fd20000000000 */
.L_x_4012:
[----:B------:R-:W-:Y:S05]  /*7060*/  BSYNC B0 ;  /* 0x0000000000007941 */ /* 0x000fea0003800000 */
.L_x_4010:
[----:B------:R-:W-:-:S04]  /*7070*/  LOP3.LUT R4, R23, 0x80000000, RZ, 0xc0, !PT ;  /* 0x8000000017047812 */ /* 0x000fc800078ec0ff */
[----:B------:R-:W-:-:S04]  /*7080*/  SHF.R.U32.HI R5, RZ, 0x18, R4 ;  /* 0x00000018ff057819 */ /* 0x000fc80000011604 */
[----:B------:R-:W-:-:S05]  /*7090*/  LOP3.LUT R5, R0, R5, RZ, 0xfc, !PT ;  /* 0x0000000500057212 */ /* 0x000fca00078efcff */
[----:B------:R0:W-:Y:S01]  /*70a0*/  STG.E.U8 desc[UR36][R2.64], R5 ;  /* 0x0000000502007986 */ /* 0x0001e2000c101124 */
[----:B------:R-:W-:Y:S05]  /*70b0*/  BRA `(.L_x_3996) ;  /* 0x0000000400b87947 */ /* 0x000fea0003800000 */
.L_x_4006:
[----:B------:R-:W-:-:S05]  /*70c0*/  HADD2.F32 R0, -RZ, R23.H0_H0 ;  /* 0x20000017ff007230 */ /* 0x000fca0000004100 */
[----:B------:R-:W-:-:S05]  /*70d0*/  F2FP.BF16.F32.PACK_AB R0, RZ, R0 ;  /* 0x00000000ff00723e */ /* 0x000fca00000010ff */
[----:B------:R0:W-:Y:S01]  /*70e0*/  STG.E.U16 desc[UR36][R2.64], R0 ;  /* 0x0000000002007986 */ /* 0x0001e2000c101524 */
[----:B------:R-:W-:Y:S05]  /*70f0*/  BRA `(.L_x_3996) ;  /* 0x0000000400a87947 */ /* 0x000fea0003800000 */
.L_x_4003:
        /* <DEDUP_REMOVED lines=12> */
.L_x_4015:
        /* <DEDUP_REMOVED lines=17> */
.L_x_4018:
[----:B------:R-:W-:-:S04]  /*72d0*/  LOP3.LUT R0, R23, 0x80000000, RZ, 0xc0, !PT ;  /* 0x8000000017007812 */ /* 0x000fc800078ec0ff */
[----:B------:R-:W-:-:S04]  /*72e0*/  SHF.R.U32.HI R5, RZ, 0x18, R0 ;  /* 0x00000018ff057819 */ /* 0x000fc80000011600 */
[----:B------:R-:W-:-:S04]  /*72f0*/  LOP3.LUT R4, R4, R5, RZ, 0xfc, !PT ;  /* 0x0000000504047212 */ /* 0x000fc800078efcff */
[----:B------:R-:W-:-:S07]  /*7300*/  PRMT R0, R4, 0x7610, R0 ;  /* 0x0000761004007816 */ /* 0x000fce0000000000 */
.L_x_4017:
[----:B------:R-:W-:Y:S05]  /*7310*/  BSYNC B0 ;  /* 0x0000000000007941 */ /* 0x000fea0003800000 */
.L_x_4016:
[----:B------:R0:W-:Y:S01]  /*7320*/  STG.E.U8 desc[UR36][R2.64], R0 ;  /* 0x0000000002007986 */ /* 0x0001e2000c101124 */
[----:B------:R-:W-:Y:S05]  /*7330*/  BRA `(.L_x_3996) ;  /* 0x0000000400187947 */ /* 0x000fea0003800000 */
.L_x_4014:
        /* <DEDUP_REMOVED lines=17> */
.L_x_4021:
[----:B------:R-:W-:-:S04]  /*7450*/  LOP3.LUT R0, R23, 0x80000000, RZ, 0xc0, !PT ;  /* 0x8000000017007812 */ /* 0x000fc800078ec0ff */
[----:B------:R-:W-:-:S04]  /*7460*/  SHF.R.U32.HI R5, RZ, 0x18, R0 ;  /* 0x00000018ff057819 */ /* 0x000fc80000011600 */
[----:B------:R-:W-:-:S04]  /*7470*/  LOP3.LUT R4, R4, R5, RZ, 0xfc, !PT ;  /* 0x0000000504047212 */ /* 0x000fc800078efcff */
[----:B------:R-:W-:-:S07]  /*7480*/  PRMT R0, R4, 0x7610, R0 ;  /* 0x0000761004007816 */ /* 0x000fce0000000000 */
.L_x_4020:
[----:B------:R-:W-:Y:S05]  /*7490*/  BSYNC B0 ;  /* 0x0000000000007941 */ /* 0x000fea0003800000 */
.L_x_4019:
[----:B------:R0:W-:Y:S01]  /*74a0*/  STG.E.U8 desc[UR36][R2.64], R0 ;  /* 0x0000000002007986 */ /* 0x0001e2000c101124 */
[----:B------:R-:W-:Y:S05]  /*74b0*/  BRA `(.L_x_3996) ;  /* 0x0000000000b87947 */ /* 0x000fea0003800000 */
.L_x_4013:
        /* <DEDUP_REMOVED lines=22> */
.L_x_3995:
        /* <DEDUP_REMOVED lines=16> */
.L_x_4024:
[----:B------:R-:W-:Y:S05]  /*7720*/  BRA `(.L_x_3996) ;  /* 0x00000000001c7947 */ /* 0x000fea0003800000 */
.L_x_4023:
[----:B------:R-:W-:-:S06]  /*7730*/  HADD2.F32 R4, -RZ, R23.H0_H0 ;  /* 0x20000017ff047230 */ /* 0x000fcc0000004100 */
[----:B------:R-:W0:Y:S02]  /*7740*/  F2I.U64.TRUNC R4, R4 ;  /* 0x0000000400047311 */ /* 0x000e24000020d800 */
[----:B0-----:R0:W-:Y:S01]  /*7750*/  STG.E.64 desc[UR36][R2.64], R4 ;  /* 0x0000000402007986 */ /* 0x0011e2000c101b24 */
[----:B------:R-:W-:Y:S05]  /*7760*/  BRA `(.L_x_3996) ;  /* 0x00000000000c7947 */ /* 0x000fea0003800000 */
.L_x_4022:
[----:B------:R-:W-:-:S06]  /*7770*/  HADD2.F32 R23, -RZ, R23.H0_H0 ;  /* 0x20000017ff177230 */ /* 0x000fcc0000004100 */
[----:B------:R-:W0:Y:S02]  /*7780*/  F2I.FTZ.U32.TRUNC.NTZ R23, R23 ;  /* 0x0000001700177305 */ /* 0x000e24000021f000 */
[----:B0-----:R0:W-:Y:S02]  /*7790*/  STG.E desc[UR36][R2.64], R23 ;  /* 0x0000001702007986 */ /* 0x0011e4000c101924 */
.L_x_3996:
[----:B------:R-:W-:-:S07]  /*77a0*/  VIADD R17, R17, 0x80 ;  /* 0x0000008011117836 */ /* 0x000fce0000000000 */
.L_x_3956:
[----:B------:R-:W-:Y:S05]  /*77b0*/  BSYNC B6 ;  /* 0x0000000000067941 */ /* 0x000fea0003800000 */
.L_x_3955:
        /* <DEDUP_REMOVED lines=23> */
.L_x_4028:
[----:B------:R-:W-:-:S06]  /*7930*/  HADD2.F32 R5, -RZ, R22.H0_H0 ;  /* 0x20000016ff057230 */ /* 0x000fcc0000004100 */
[----:B------:R-:W0:Y:S02]  /*7940*/  F2I.S64.TRUNC R4, R5 ;  /* 0x0000000500047311 */ /* 0x000e24000020d900 */
[----:B0-----:R-:W-:Y:S01]  /*7950*/  STG.E.U8 desc[UR36][R2.64], R4 ;  /* 0x0000000402007986 */ /* 0x001fe2000c101124 */
[----:B------:R-:W-:Y:S05]  /*7960*/  EXIT ;  /* 0x000000000000794d */ /* 0x000fea0003800000 */
.L_x_4027:
        /* <DEDUP_REMOVED lines=10> */
.L_x_4031:
[----:B------:R-:W-:-:S04]  /*7a10*/  HADD2.F32 R22, -RZ, R22.H0_H0 ;  /* 0x20000016ff167230 */ /* 0x000fc80000004100 */
[----:B------:R-:W0:Y:S02]  /*7a20*/  F2I.FTZ.TRUNC.NTZ R5, R22 ;  /* 0x0000001600057305 */ /* 0x000e24000021f100 */
[----:B0-----:R-:W-:Y:S01]  /*7a30*/  STG.E desc[UR36][R2.64], R5 ;  /* 0x0000000502007986 */ /* 0x001fe2000c101924 */
[----:B------:R-:W-:Y:S05]  /*7a40*/  EXIT ;  /* 0x000000000000794d */ /* 0x000fea0003800000 */
.L_x_4030:
[----:B------:R-:W-:-:S04]  /*7a50*/  HADD2.F32 R22, -RZ, R22.H0_H0 ;  /* 0x20000016ff167230 */ /* 0x000fc80000004100 */
[----:B------:R-:W0:Y:S02]  /*7a60*/  F2I.FTZ.TRUNC.NTZ R5, R22 ;  /* 0x0000001600057305 */ /* 0x000e24000021f100 */
[----:B0-----:R-:W-:Y:S01]  /*7a70*/  STG.E.U16 desc[UR36][R2.64], R5 ;  /* 0x0000000502007986 */ /* 0x001fe2000c101524 */
[----:B------:R-:W-:Y:S05]  /*7a80*/  EXIT ;  /* 0x000000000000794d */ /* 0x000fea0003800000 */
.L_x_4026:
        /* <DEDUP_REMOVED lines=9> */
.L_x_4033:
[----:B------:R-:W-:Y:S01]  /*7b20*/  STG.E.U16 desc[UR36][R2.64], R22 ;  /* 0x0000001602007986 */ /* 0x000fe2000c101524 */
[----:B------:R-:W-:Y:S05]  /*7b30*/  EXIT ;  /* 0x000000000000794d */ /* 0x000fea0003800000 */
.L_x_4032:
        /* <DEDUP_REMOVED lines=10> */
.L_x_4035:
[----:B------:R-:W-:-:S05]  /*7be0*/  HADD2.F32 R0, -RZ, R22.H0_H0 ;  /* 0x20000016ff007230 */ /* 0x000fca0000004100 */
[----:B------:R-:W-:-:S04]  /*7bf0*/  F2FP.F16.F32.PACK_AB R0, RZ, R0 ;  /* 0x00000000ff00723e */ /* 0x000fc800000000ff */
[----:B------:R-:W-:-:S05]  /*7c00*/  PRMT R0, R0, 0x5410, RZ ;  /* 0x0000541000007816 */ /* 0x000fca00000000ff */
[----:B------:R-:W-:Y:S01]  /*7c10*/  STG.E desc[UR36][R2.64], R0 ;  /* 0x0000000002007986 */ /* 0x000fe2000c101924 */
[----:B------:R-:W-:Y:S05]  /*7c20*/  EXIT ;  /* 0x000000000000794d */ /* 0x000fea0003800000 */
.L_x_4034:
[----:B------:R-:W-:-:S05]  /*7c30*/  HADD2.F32 R4, -RZ, R22.H0_H0 ;  /* 0x20000016ff047230 */ /* 0x000fca0000004100 */
[----:B------:R-:W-:-:S06]  /*7c40*/  FMUL.FTZ R4, R4, 1 ;  /* 0x3f80000004047820 */ /* 0x000fcc0000410000 */
[----:B------:R-:W0:Y:S02]  /*7c50*/  F2F.F64.F32 R4, R4 ;  /* 0x0000000400047310 */ /* 0x000e240000201800 */
[----:B0-----:R-:W-:Y:S01]  /*7c60*/  STG.E.64 desc[UR36][R2.64], R4 ;  /* 0x0000000402007986 */ /* 0x001fe2000c101b24 */
[----:B------:R-:W-:Y:S05]  /*7c70*/  EXIT ;  /* 0x000000000000794d */ /* 0x000fea0003800000 */
.L_x_4025:
        /* <DEDUP_REMOVED lines=13> */
.L_x_4038:
[----:B------:R-:W-:Y:S01]  /*7d50*/  HADD2.F32 R22, -RZ, R22.H0_H0 ;  /* 0x20000016ff167230 */ /* 0x000fe20000004100 */
[----:B------:R-:W-:-:S04]  /*7d60*/  CS2R R6, SRZ ;  /* 0x0000000000067805 */ /* 0x000fc8000001ff00 */
[----:B------:R-:W-:-:S06]  /*7d70*/  FMUL.FTZ R4, R22, 1 ;  /* 0x3f80000016047820 */ /* 0x000fcc0000410000 */
[----:B------:R-:W0:Y:S02]  /*7d80*/  F2F.F64.F32 R4, R4 ;  /* 0x0000000400047310 */ /* 0x000e240000201800 */
[----:B0-----:R-:W-:Y:S01]  /*7d90*/  STG.E.128 desc[UR36][R2.64], R4 ;  /* 0x0000000402007986 */ /* 0x001fe2000c101d24 */
[----:B------:R-:W-:Y:S05]  /*7da0*/  EXIT ;  /* 0x000000000000794d */ /* 0x000fea0003800000 */
.L_x_4037:
        /* <DEDUP_REMOVED lines=21> */
.L_x_4042:
[----:B------:R-:W-:Y:S05]  /*7f00*/  BSYNC B0 ;  /* 0x0000000000007941 */ /* 0x000fea0003800000 */
.L_x_4041:
[----:B------:R-:W-:-:S05]  /*7f10*/  LOP3.LUT R5, R0, R5, RZ, 0xfc, !PT ;  /* 0x0000000500057212 */ /* 0x000fca00078efcff */
[----:B------:R-:W-:Y:S01]  /*7f20*/  STG.E.U8 desc[UR36][R2.64], R5 ;  /* 0x0000000502007986 */ /* 0x000fe2000c101124 */
[----:B------:R-:W-:Y:S05]  /*7f30*/  EXIT ;  /* 0x000000000000794d */ /* 0x000fea0003800000 */
.L_x_4040:
        /* <DEDUP_REMOVED lines=13> */
.L_x_4044:
[----:B------:R-:W-:Y:S01]  /*8010*/  IMAD.MOV.U32 R0, RZ, RZ, 0x7f ;  /* 0x0000007fff007424 */ /* 0x000fe200078e00ff */
[----:B------:R-:W-:-:S04]  /*8020*/  ISETP.GT.U32.AND P0, PT, R4, 0x7f800000, PT ;  /* 0x7f8000000400780c */ /* 0x000fc80003f04070 */
[----:B------:R-:W-:-:S09]  /*8030*/  SEL R0, R0, 0x7c, P0 ;  /* 0x0000007c00007807 */ /* 0x000fd20000000000 */
.L_x_4045:
[----:B------:R-:W-:Y:S05]  /*8040*/  BSYNC B0 ;  /* 0x0000000000007941 */ /* 0x000fea0003800000 */
.L_x_4043:
[----:B------:R-:W-:-:S04]  /*8050*/  LOP3.LUT R4, R5, 0x80000000, RZ, 0xc0, !PT ;  /* 0x8000000005047812 */ /* 0x000fc800078ec0ff */
[----:B------:R-:W-:-:S04]  /*8060*/  SHF.R.U32.HI R5, RZ, 0x18, R4 ;  /* 0x00000018ff057819 */ /* 0x000fc80000011604 */
[----:B------:R-:W-:-:S05]  /*8070*/  LOP3.LUT R5, R0, R5, RZ, 0xfc, !PT ;  /* 0x0000000500057212 */ /* 0x000fca00078efcff */
[----:B------:R-:W-:Y:S01]  /*8080*/  STG.E.U8 desc[UR36][R2.64], R5 ;  /* 0x0000000502007986 */ /* 0x000fe2000c101124 */
[----:B------:R-:W-:Y:S05]  /*8090*/  EXIT ;  /* 0x000000000000794d */ /* 0x000fea0003800000 */
.L_x_4039:
[----:B------:R-:W-:-:S05]  /*80a0*/  HADD2.F32 R0, -RZ, R22.H0_H0 ;  /* 0x20000016ff007230 */ /* 0x000fca0000004100 */
[----:B------:R-:W-:-:S05]  /*80b0*/  F2FP.BF16.F32.PACK_AB R0, RZ, R0 ;  /* 0x00000000ff00723e */ /* 0x000fca00000010ff */
[----:B------:R-:W-:Y:S01]  /*80c0*/  STG.E.U16 desc[UR36][R2.64], R0 ;  /* 0x0000000002007986 */ /* 0x000fe2000c101524 */
[----:B------:R-:W-:Y:S05]  /*80d0*/  EXIT ;  /* 0x000000000000794d */ /* 0x000fea0003800000 */
.L_x_4036:
        /* <DEDUP_REMOVED lines=12> */
.L_x_4048:
        /* <DEDUP_REMOVED lines=17> */
.L_x_4051:
[----:B------:R-:W-:-:S04]  /*82b0*/  LOP3.LUT R0, R7, 0x80000000, RZ, 0xc0, !PT ;  /* 0x8000000007007812 */ /* 0x000fc800078ec0ff */
[----:B------:R-:W-:-:S04]  /*82c0*/  SHF.R.U32.HI R5, RZ, 0x18, R0 ;  /* 0x00000018ff057819 */ /* 0x000fc80000011600 */
[----:B------:R-:W-:-:S04]  /*82d0*/  LOP3.LUT R4, R4, R5, RZ, 0xfc, !PT ;  /* 0x0000000504047212 */ /* 0x000fc800078efcff */
[----:B------:R-:W-:-:S07]  /*82e0*/  PRMT R0, R4, 0x7610, R0 ;  /* 0x0000761004007816 */ /* 0x000fce0000000000 */
.L_x_4050:
[----:B------:R-:W-:Y:S05]  /*82f0*/  BSYNC B0 ;  /* 0x0000000000007941 */ /* 0x000fea0003800000 */
.L_x_4049:
[----:B------:R-:W-:Y:S01]  /*8300*/  STG.E.U8 desc[UR36][R2.64], R0 ;  /* 0x0000000002007986 */ /* 0x000fe2000c101124 */
[----:B------:R-:W-:Y:S05]  /*8310*/  EXIT ;  /* 0x000000000000794d */ /* 0x000fea0003800000 */
.L_x_4047:
        /* <DEDUP_REMOVED lines=17> */
.L_x_4054:
[----:B------:R-:W-:-:S04]  /*8430*/  LOP3.LUT R0, R7, 0x80000000, RZ, 0xc0, !PT ;  /* 0x8000000007007812 */ /* 0x000fc800078ec0ff */
[----:B------:R-:W-:-:S04]  /*8440*/  SHF.R.U32.HI R5, RZ, 0x18, R0 ;  /* 0x00000018ff057819 */ /* 0x000fc80000011600 */
[----:B------:R-:W-:-:S04]  /*8450*/  LOP3.LUT R4, R4, R5, RZ, 0xfc, !PT ;  /* 0x0000000504047212 */ /* 0x000fc800078efcff */
[----:B------:R-:W-:-:S07]  /*8460*/  PRMT R0, R4, 0x7610, R0 ;  /* 0x0000761004007816 */ /* 0x000fce0000000000 */
.L_x_4053:
[----:B------:R-:W-:Y:S05]  /*8470*/  BSYNC B0 ;  /* 0x0000000000007941 */ /* 0x000fea0003800000 */
.L_x_4052:
[----:B------:R-:W-:Y:S01]  /*8480*/  STG.E.U8 desc[UR36][R2.64], R0 ;  /* 0x0000000002007986 */ /* 0x000fe2000c101124 */
[----:B------:R-:W-:Y:S05]  /*8490*/  EXIT ;  /* 0x000000000000794d */ /* 0x000fea0003800000 */
.L_x_4046:
        /* <DEDUP_REMOVED lines=22> */
.L_x_4029:
        /* <DEDUP_REMOVED lines=16> */
.L_x_4057:
[----:B------:R-:W-:Y:S05]  /*8700*/  EXIT ;  /* 0x000000000000794d */ /* 0x000fea0003800000 */
.L_x_4056:
[----:B------:R-:W-:-:S06]  /*8710*/  HADD2.F32 R4, -RZ, R22.H0_H0 ;  /* 0x20000016ff047230 */ /* 0x000fcc0000004100 */
[----:B------:R-:W0:Y:S02]  /*8720*/  F2I.U64.TRUNC R4, R4 ;  /* 0x0000000400047311 */ /* 0x000e24000020d800 */
[----:B0-----:R-:W-:Y:S01]  /*8730*/  STG.E.64 desc[UR36][R2.64], R4 ;  /* 0x0000000402007986 */ /* 0x001fe2000c101b24 */
[----:B------:R-:W-:Y:S05]  /*8740*/  EXIT ;  /* 0x000000000000794d */ /* 0x000fea0003800000 */
.L_x_4055:
[----:B------:R-:W-:-:S04]  /*8750*/  HADD2.F32 R22, -RZ, R22.H0_H0 ;  /* 0x20000016ff167230 */ /* 0x000fc80000004100 */
[----:B------:R-:W0:Y:S02]  /*8760*/  F2I.FTZ.U32.TRUNC.NTZ R5, R22 ;  /* 0x0000001600057305 */ /* 0x000e24000021f000 */
[----:B0-----:R-:W-:Y:S01]  /*8770*/  STG.E desc[UR36][R2.64], R5 ;  /* 0x0000000502007986 */ /* 0x001fe2000c101924 */
[----:B------:R-:W-:Y:S05]  /*8780*/  EXIT ;  /* 0x000000000000794d */ /* 0x000fea0003800000 */
.L_x_4058:
        /* <DEDUP_REMOVED lines=15> */
.L_x_19354:


//--------------------- .text._ZN2at6native18elementwise_kernelILi128ELi4EZNS0_22gpu_kernel_impl_nocastINS0_13AUnaryFunctorIN3c104HalfES5_S5_NS0_15binary_internal10DivFunctorIS5_EEEEEEvRNS_18TensorIteratorBaseERKT_EUliE_EEviT1_ --------------------------
	.section	.text._ZN2at6native18elementwise_kernelILi128ELi4EZNS0_22gpu_kernel_impl_nocastINS0_13AUnaryFunctorIN3c104HalfES5_S5_NS0_15binary_internal10DivFunctorIS5_EEEEEEvRNS_18TensorIteratorBaseERKT_EUliE_EEviT1_,"ax",@progbits
	.align	128
        .global         _ZN2at6native18elementwise_kernelILi128ELi4EZNS0_22gpu_kernel_impl_nocastINS0_13AUnaryFunctorIN3c104HalfES5_S5_NS0_15binary_internal10DivFunctorIS5_EEEEEEvRNS_18TensorIteratorBaseERKT_EUliE_EEviT1_
        .type           _ZN2at6native18elementwise_kernelILi128ELi4EZNS0_22gpu_kernel_impl_nocastINS0_13AUnaryFunctorIN3c104HalfES5_S5_NS0_15binary_internal10DivFunctorIS5_EEEEEEvRNS_18TensorIteratorBaseERKT_EUliE_EEviT1_,@function
        .size           _ZN2at6native18elementwise_kernelILi128ELi4EZNS0_22gpu_kernel_impl_nocastINS0_13AUnaryFunctorIN3c104HalfES5_S5_NS0_15binary_internal10DivFunctorIS5_EEEEEEvRNS_18TensorIteratorBaseERKT_EUliE_EEviT1_,(.L_x_19355 - _ZN2at6native18elementwise_kernelILi128ELi4EZNS0_22gpu_kernel_impl_nocastINS0_13AUnaryFunctorIN3c104HalfES5_S5_NS0_15binary_internal10DivFunctorIS5_EEEEEEvRNS_18TensorIteratorBaseERKT_EUliE_EEviT1_)
        .other          _ZN2at6native18elementwise_kernelILi128ELi4EZNS0_22gpu_kernel_impl_nocastINS0_13AUnaryFunctorIN3c104HalfES5_S5_NS0_15binary_internal10DivFunctorIS5_EEEEEEvRNS_18TensorIteratorBaseERKT_EUliE_EEviT1_,@"STO_CUDA_ENTRY STV_DEFAULT"
_ZN2at6native18elementwise_kernelILi128ELi4EZNS0_22gpu_kernel_impl_nocastINS0_13AUnaryFunctorIN3c104HalfES5_S5_NS0_15binary_internal10DivFunctorIS5_EEEEEEvRNS_18TensorIteratorBaseERKT_EUliE_EEviT1_:
.text._ZN2at6native18elementwise_kernelILi128ELi4EZNS0_22gpu_kernel_impl_nocastINS0_13AUnaryFunctorIN3c104HalfES5_S5_NS0_15binary_internal10DivFunctorIS5_EEEEEEvRNS_18TensorIteratorBaseERKT_EUliE_EEviT1_:
        /* <DEDUP_REMOVED lines=311> */
.L_x_4061:
[----:B------:R-:W-:Y:S02]  /*1370*/  ULDC.64 UR8, c[0x0][0x418] ;  /* 0x0001060000087ab9 */ /* 0x000fe40000000a00 */
[----:B------:R-:W-:-:S04]  /*1380*/  IADD3 R4, P0, R2, UR8, RZ ;  /* 0x0000000802047c10 */ /* 0x000fc8000ff1e0ff */
[----:B------:R-:W-:Y:S01]  /*1390*/  IADD3.X R5, RZ, UR9, RZ, P0, !PT ;  /* 0x00000009ff057c10 */ /* 0x000fe200087fe4ff */
[----:B------:R-:W0:Y:S01]  /*13a0*/  LDC.U16 R2, c[0x0][0x422] ;  /* 0x00010880ff027b82 */ /* 0x000e220000000400 */
[----:B------:R-:W-:-:S03]  /*13b0*/  ULDC.64 UR8, c[0x0][0x410] ;  /* 0x0001040000087ab9 */ /* 0x000fc60000000a00 */
[----:B------:R-:W2:Y:S01]  /*13c0*/  LDG.E.U16 R4, desc[UR4][R4.64] ;  /* 0x0000000404047981 */ /* 0x000ea2000c1e1500 */
[----:B------:R-:W-:Y:S01]  /*13d0*/  IADD3 R0, R0, 0x80, RZ ;  /* 0x0000008000007810 */ /* 0x000fe20007ffe0ff */
[----:B0-----:R-:W-:Y:S02]  /*13e0*/  HADD2.F32 R2, -RZ, R2.H0_H0 ;  /* 0x20000002ff027230 */ /* 0x001fe40000004100 */
[----:B--2---:R-:W-:-:S04]  /*13f0*/  HADD2.F32 R6, -RZ, R4.H0_H0 ;  /* 0x20000004ff067230 */ /* 0x004fc80000004100 */
[----:B------:R-:W0:Y:S02]  /*1400*/  MUFU.RCP R7, R6 ;  /* 0x0000000600077308 */ /* 0x000e240000001000 */
[----:B0-----:R-:W-:Y:S01]  /*1410*/  FMUL.FTZ R7, R2, R7 ;  /* 0x0000000702077220 */ /* 0x001fe20000410000 */
[----:B------:R-:W-:-:S04]  /*1420*/  IADD3 R2, P0, R3, UR8, RZ ;  /* 0x0000000803027c10 */ /* 0x000fc8000ff1e0ff */
[----:B------:R-:W-:Y:S02]  /*1430*/  F2FP.F16.F32.PACK_AB R7, RZ, R7 ;  /* 0x00000007ff07723e */ /* 0x000fe400000000ff */
[----:B------:R-:W-:-:S05]  /*1440*/  IADD3.X R3, RZ, UR9, RZ, P0, !PT ;  /* 0x00000009ff037c10 */ /* 0x000fca00087fe4ff */
[----:B------:R0:W-:Y:S02]  /*1450*/  STG.E.U16 desc[UR4][R2.64], R7 ;  /* 0x0000000702007986 */ /* 0x0001e4000c101504 */
.L_x_4060:
[----:B------:R-:W-:Y:S05]  /*1460*/  BSYNC B0 ;  /* 0x0000000000007941 */ /* 0x000fea0003800000 */
.L_x_4059:
        /* <DEDUP_REMOVED lines=305> */
.L_x_4064:
[----:B------:R-:W-:Y:S02]  /*2780*/  ULDC.64 UR8, c[0x0][0x418] ;  /* 0x0001060000087ab9 */ /* 0x000fe40000000a00 */
[----:B------:R-:W-:-:S04]  /*2790*/  IADD3 R4, P0, R2, UR8, RZ ;  /* 0x0000000802047c10 */ /* 0x000fc8000ff1e0ff */
[----:B------:R-:W-:Y:S01]  /*27a0*/  IADD3.X R5, RZ, UR9, RZ, P0, !PT ;  /* 0x00000009ff057c10 */ /* 0x000fe200087fe4ff */
[----:B------:R-:W0:Y:S01]  /*27b0*/  LDC.U16 R2, c[0x0][0x422] ;  /* 0x00010880ff027b82 */ /* 0x000e220000000400 */
[----:B------:R-:W-:-:S03]  /*27c0*/  ULDC.64 UR8, c[0x0][0x410] ;  /* 0x0001040000087ab9 */ /* 0x000fc60000000a00 */
[----:B------:R-:W2:Y:S01]  /*27d0*/  LDG.E.U16 R4, desc[UR4][R4.64] ;  /* 0x0000000404047981 */ /* 0x000ea2000c1e1500 */
[----:B------:R-:W-:Y:S01]  /*27e0*/  IADD3 R0, R0, 0x80, RZ ;  /* 0x0000008000007810 */ /* 0x000fe20007ffe0ff */
[----:B0-----:R-:W-:Y:S01]  /*27f0*/  HADD2.F32 R7, -RZ, R2.H0_H0 ;  /* 0x20000002ff077230 */ /* 0x001fe20000004100 */
[----:B------:R-:W-:-:S04]  /*2800*/  IADD3 R2, P0, R3, UR8, RZ ;  /* 0x0000000803027c10 */ /* 0x000fc8000ff1e0ff */
[----:B------:R-:W-:Y:S02]  /*2810*/  IADD3.X R3, RZ, UR9, RZ, P0, !PT ;  /* 0x00000009ff037c10 */ /* 0x000fe400087fe4ff */
[----:B------:R-:W-:Y:S01]  /*2820*/  ISETP.GE.AND P0, PT, R0, UR6, PT ;  /* 0x0000000600007c0c */ /* 0x000fe2000bf06270 */
[----:B--2---:R-:W-:-:S06]  /*2830*/  HADD2.F32 R6, -RZ, R4.H0_H0 ;  /* 0x20000004ff067230 */ /* 0x004fcc0000004100 */
[----:B------:R-:W0:Y:S02]  /*2840*/  MUFU.RCP R6, R6 ;  /* 0x0000000600067308 */ /* 0x000e240000001000 */
[----:B0-----:R-:W-:-:S05]  /*2850*/  FMUL.FTZ R7, R7, R6 ;  /* 0x0000000607077220 */ /* 0x001fca0000410000 */
[----:B------:R-:W-:-:S05]  /*2860*/  F2FP.F16.F32.PACK_AB R7, RZ, R7 ;  /* 0x00000007ff07723e */ /* 0x000fca00000000ff */
[----:B------:R1:W-:Y:S01]  /*2870*/  STG.E.U16 desc[UR4][R2.64], R7 ;  /* 0x0000000702007986 */ /* 0x0003e2000c101504 */
        /* <DEDUP_REMOVED lines=303> */
.L_x_4065:
        /* <DEDUP_REMOVED lines=9> */
[----:B------:R-:W-:Y:S01]  /*3c00*/  IADD3.X R3, RZ, UR9, RZ, P0, !PT ;  /* 0x00000009ff037c10 */ /* 0x000fe200087fe4ff */
[----:B--2---:R-:W-:-:S06]  /*3c10*/  HADD2.F32 R6, -RZ, R4.H0_H0 ;  /* 0x20000004ff067230 */ /* 0x004fcc0000004100 */
[----:B------:R-:W0:Y:S02]  /*3c20*/  MUFU.RCP R6, R6 ;  /* 0x0000000600067308 */ /* 0x000e240000001000 */
[----:B0-----:R-:W-:-:S05]  /*3c30*/  FMUL.FTZ R7, R7, R6 ;  /* 0x0000000607077220 */ /* 0x001fca0000410000 */
[----:B------:R-:W-:-:S05]  /*3c40*/  F2FP.F16.F32.PACK_AB R7, RZ, R7 ;  /* 0x00000007ff07723e */ /* 0x000fca00000000ff */
[----:B------:R2:W-:Y:S02]  /*3c50*/  STG.E.U16 desc[UR4][R2.64], R7 ;  /* 0x0000000702007986 */ /* 0x0005e4000c101504 */
.L_x_4063:
[----:B------:R-:W-:Y:S05]  /*3c60*/  BSYNC B0 ;  /* 0x0000000000007941 */ /* 0x000fea0003800000 */
.L_x_4062:
        /* <DEDUP_REMOVED lines=304> */
.L_x_4066:
[----:B------:R-:W-:Y:S02]  /*4f70*/  ULDC.64 UR6, c[0x0][0x418] ;  /* 0x0001060000067ab9 */ /* 0x000fe40000000a00 */
[----:B------:R-:W-:-:S04]  /*4f80*/  IADD3 R4, P0, R2, UR6, RZ ;  /* 0x0000000602047c10 */ /* 0x000fc8000ff1e0ff */
[----:B------:R-:W-:Y:S01]  /*4f90*/  IADD3.X R5, RZ, UR7, RZ, P0, !PT ;  /* 0x00000007ff057c10 */ /* 0x000fe200087fe4ff */
[----:B------:R-:W0:Y:S01]  /*4fa0*/  LDC.U16 R2, c[0x0][0x422] ;  /* 0x00010880ff027b82 */ /* 0x000e220000000400 */
[----:B------:R-:W-:-:S03]  /*4fb0*/  ULDC.64 UR6, c[0x0][0x410] ;  /* 0x0001040000067ab9 */ /* 0x000fc60000000a00 */
[----:B------:R-:W2:Y:S01]  /*4fc0*/  LDG.E.U16 R4, desc[UR4][R4.64] ;  /* 0x0000000404047981 */ /* 0x000ea2000c1e1500 */
[----:B0-----:R-:W-:Y:S01]  /*4fd0*/  HADD2.F32 R7, -RZ, R2.H0_H0 ;  /* 0x20000002ff077230 */ /* 0x001fe20000004100 */
[----:B------:R-:W-:-:S04]  /*4fe0*/  IADD3 R2, P0, R3, UR6, RZ ;  /* 0x0000000603027c10 */ /* 0x000fc8000ff1e0ff */
[----:B------:R-:W-:Y:S01]  /*4ff0*/  IADD3.X R3, RZ, UR7, RZ, P0, !PT ;  /* 0x00000007ff037c10 */ /* 0x000fe200087fe4ff */
[----:B--2---:R-:W-:-:S06]  /*5000*/  HADD2.F32 R0, -RZ, R4.H0_H0 ;  /* 0x20000004ff007230 */ /* 0x004fcc0000004100 */
[----:B------:R-:W0:Y:S02]  /*5010*/  MUFU.RCP R0, R0 ;  /* 0x0000000000007308 */ /* 0x000e240000001000 */
[----:B0-----:R-:W-:-:S05]  /*5020*/  FMUL.FTZ R6, R7, R0 ;  /* 0x0000000007067220 */ /* 0x001fca0000410000 */
[----:B------:R-:W-:-:S05]  /*5030*/  F2FP.F16.F32.PACK_AB R6, RZ, R6 ;  /* 0x00000006ff06723e */ /* 0x000fca00000000ff */
[----:B------:R-:W-:Y:S01]  /*5040*/  STG.E.U16 desc[UR4][R2.64], R6 ;  /* 0x0000000602007986 */ /* 0x000fe2000c101504 */
[----:B------:R-:W-:Y:S05]  /*5050*/  EXIT ;  /* 0x000000000000794d */ /* 0x000fea0003800000 */
.L_x_4067:
        /* <DEDUP_REMOVED lines=10> */
.L_x_19355:


//--------------------- .text._ZN2at6native27unrolled_elementwise_kernelINS0_13AUnaryFunctorIN3c104HalfES4_S4_NS0_15binary_internal10DivFunctorIS4_EEEESt5arrayIPcLm2EELi4E23TrivialOffsetCalculatorILi1EjESD_NS0_6memory15LoadWithoutCastENSE_16StoreWithoutCastEEEviT_T0_T2_T3_T4_T5_ --------------------------
	.section	.text._ZN2at6native27unrolled_elementwise_kernelINS0_13AUnaryFunctorIN3c104HalfES4_S4_NS0_15binary_internal10DivFunctorIS4_EEEESt5arrayIPcLm2EELi4E23TrivialOffsetCalculatorILi1EjESD_NS0_6memory15LoadWithoutCastENSE_16StoreWithoutCastEEEviT_T0_T2_T3_T4_T5_,"ax",@progbits
	.align	128
        .global         _ZN2at6native27unrolled_elementwise_kernelINS0_13AUnaryFunctorIN3c104HalfES4_S4_NS0_15binary_internal10DivFunctorIS4_EEEESt5arrayIPcLm2EELi4E23TrivialOffsetCalculatorILi1EjESD_NS0_6memory15LoadWithoutCastENSE_16StoreWithoutCastEEEviT_T0_T2_T3_T4_T5_
        .type           _ZN2at6native27unrolled_elementwise_kernelINS0_13AUnaryFunctorIN3c104HalfES4_S4_NS0_15binary_internal10DivFunctorIS4_EEEESt5arrayIPcLm2EELi4E23TrivialOffsetCalculatorILi1EjESD_NS0_6memory15LoadWithoutCastENSE_16StoreWithoutCastEEEviT_T0_T2_T3_T4_T5_,@function
        .size           _ZN2at6native27unrolled_elementwise_kernelINS0_13AUnaryFunctorIN3c104HalfES4_S4_NS0_15binary_internal10DivFunctorIS4_EEEESt5arrayIPcLm2EELi4E23TrivialOffsetCalculatorILi1EjESD_NS0_6memory15LoadWithoutCastENSE_16StoreWithoutCastEEEviT_T0_T2_T3_T4_T5_,(.L_x_19356 - _ZN2at6native27unrolled_elementwise_kernelINS0_13AUnaryFunctorIN3c104HalfES4_S4_NS0_15binary_internal10DivFunctorIS4_EEEESt5arrayIPcLm2EELi4E23TrivialOffsetCalculatorILi1EjESD_NS0_6memory15LoadWithoutCastENSE_16StoreWithoutCastEEEviT_T0_T2_T3_T4_T5_)
        .other          _ZN2at6native27unrolled_elementwise_kernelINS0_13AUnaryFunctorIN3c104HalfES4_S4_NS0_15binary_internal10DivFunctorIS4_EEEESt5arrayIPcLm2EELi4E23TrivialOffsetCalculatorILi1EjESD_NS0_6memory15LoadWithoutCastENSE_16StoreWithoutCastEEEviT_T0_T2_T3_T4_T5_,@"STO_CUDA_ENTRY STV_DEFAULT"
_ZN2at6native27unrolled_elementwise_kernelINS0_13AUnaryFunctorIN3c104HalfES4_S4_NS0_15binary_internal10DivFunctorIS4_EEEESt5arrayIPcLm2EELi4E23TrivialOffsetCalculatorILi1EjESD_NS0_6memory15LoadWithoutCastENSE_16StoreWithoutCastEEEviT_T0_T2_T3_T4_T5_:
.text._ZN2at6native27unrolled_elementwise_kernelINS0_13AUnaryFunctorIN3c104HalfES4_S4_NS0_15binary_internal10DivFunctorIS4_EEEESt5arrayIPcLm2EELi4E23TrivialOffsetCalculatorILi1EjESD_NS0_6memory15LoadWithoutCastENSE_16StoreWithoutCastEEEviT_T0_T2_T3_T4_T5_:
[----:B------:R-:W-:Y:S01]  /*0000*/  LDC R1, c[0x0][0x28] ;  /* 0x00000a00ff017b82 */ /* 0x000fe20000000800 */
[----:B------:R-:W0:Y:S07]  /*0010*/  S2R R0, SR_CTAID.X ;  /* 0x0000000000007919 */ /* 0x000e2e0000002500 */
[----:B------:R-:W0:Y:S01]  /*0020*/  LDC R9, c[0x0][0x210] ;  /* 0x00008400ff097b82 */ /* 0x000e220000000800 */
        /* <DEDUP_REMOVED lines=13> */
[----:B0-----:R-:W-:Y:S01]  /*0100*/  @!P0 IMAD.WIDE.U32 R14, R11, 0x2, R14 ;  /* 0x000000020b0e8825 */ /* 0x001fe200078e000e */
[----:B------:R-:W-:-:S06]  /*0110*/  PRMT R11, RZ, 0x7610, R11 ;  /* 0x00007610ff0b7816 */ /* 0x000fcc000000000b */
[----:B------:R0:W2:Y:S05]  /*0120*/  @!P0 LDG.E.U16 R11, desc[UR4][R14.64] ;  /* 0x000000040e0b8981 */ /* 0x0000aa000c1e1500 */
        /* <DEDUP_REMOVED lines=11> */
[----:B0-----:R-:W-:Y:S02]  /*01e0*/  VIADD R15, R7, 0x100 ;  /* 0x00000100070f7836 */ /* 0x001fe40000000000 */
[----:B------:R-:W-:-:S03]  /*01f0*/  @!P1 IMAD R13, R0, 0x200, R21 ;  /* 0x00000200000d9824 */ /* 0x000fc600078e0215 */
[----:B------:R-:W-:Y:S02]  /*0200*/  ISETP.GE.AND P3, PT, R15, R2, PT ;  /* 0x000000020f00720c */ /* 0x000fe40003f66270 */
[----:B------:R-:W0:Y:S01]  /*0210*/  @!P0 LDC.U16 R15, c[0x0][0x216] ;  /* 0x00008580ff0f8b82 */ /* 0x000e220000000400 */
[----:B------:R-:W-:Y:S01]  /*0220*/  PRMT R6, RZ, 0x7610, R6 ;  /* 0x00007610ff067816 */ /* 0x000fe20000000006 */
[----:B-1----:R-:W-:Y:S01]  /*0230*/  @!P1 IMAD.WIDE.U32 R8, R13, 0x2, R8 ;  /* 0x000000020d089825 */ /* 0x002fe200078e0008 */
[----:B------:R-:W-:-:S04]  /*0240*/  IADD3 R13, R7, 0x80, RZ ;  /* 0x00000080070d7810 */ /* 0x000fc80007ffe0ff */
[----:B------:R-:W-:Y:S01]  /*0250*/  ISETP.GE.AND P2, PT, R13, R2, PT ;  /* 0x000000020d00720c */ /* 0x000fe20003f46270 */
[----:B------:R1:W5:Y:S02]  /*0260*/  @!P1 LDG.E.U16 R6, desc[UR4][R8.64] ;  /* 0x0000000408069981 */ /* 0x000364000c1e1500 */
[----:B-1----:R-:W1:Y:S10]  /*0270*/  @!P0 LDC.64 R8, c[0x0][0x218] ;  /* 0x00008600ff088b82 */ /* 0x002e740000000a00 */
[----:B------:R-:W0:Y:S08]  /*0280*/  @!P2 LDC.U16 R17, c[0x0][0x216] ;  /* 0x00008580ff11ab82 */ /* 0x000e300000000400 */
[----:B------:R-:W3:Y:S01]  /*0290*/  @!P3 LDC.U16 R18, c[0x0][0x216] ;  /* 0x00008580ff12bb82 */ /* 0x000ee20000000400 */
[----:B------:R-:W-:Y:S01]  /*02a0*/  BSSY B0, `(.L_x_4068) ;  /* 0x0000025000007945 */ /* 0x000fe20003800000 */
[----:B0-----:R-:W-:-:S02]  /*02b0*/  @!P2 HADD2.F32 R17, -RZ, R17.H0_H0 ;  /* 0x20000011ff11a230 */ /* 0x001fc40000004100 */
[----:B--2---:R-:W-:-:S04]  /*02c0*/  @!P0 HADD2.F32 R13, -RZ, R11.H0_H0 ;  /* 0x2000000bff0d8230 */ /* 0x004fc80000004100 */
[----:B------:R0:W2:Y:S01]  /*02d0*/  @!P0 MUFU.RCP R16, R13 ;  /* 0x0000000d00108308 */ /* 0x0000a20000001000 */
[----:B------:R-:W-:-:S04]  /*02e0*/  IADD3 R11, R7, 0x180, RZ ;  /* 0x00000180070b7810 */ /* 0x000fc80007ffe0ff */
[----:B------:R-:W-:Y:S01]  /*02f0*/  ISETP.GE.AND P1, PT, R11, R2, PT ;  /* 0x000000020b00720c */ /* 0x000fe20003f26270 */
[----:B------:R-:W-:Y:S02]  /*0300*/  @!P0 HADD2.F32 R11, -RZ, R15.H0_H0 ;  /* 0x2000000fff0b8230 */ /* 0x000fe40000004100 */
[----:B0-----:R-:W-:-:S03]  /*0310*/  @!P0 IMAD R13, R0, 0x200, R7 ;  /* 0x00000200000d8824 */ /* 0x001fc600078e0207 */
[----:B--2---:R-:W-:Y:S01]  /*0320*/  @!P0 FMUL.FTZ R11, R11, R16 ;  /* 0x000000100b0b8220 */ /* 0x004fe20000410000 */
[----:B----4-:R-:W-:-:S04]  /*0330*/  @!P2 HADD2.F32 R14, -RZ, R10.H0_H0 ;  /* 0x2000000aff0ea230 */ /* 0x010fc80000004100 */
[----:B------:R-:W-:Y:S01]  /*0340*/  @!P0 F2FP.F16.F32.PACK_AB R5, RZ, R11 ;  /* 0x0000000bff05823e */ /* 0x000fe200000000ff */
[----:B-1----:R-:W-:-:S04]  /*0350*/  @!P0 IMAD.WIDE.U32 R8, R13, 0x2, R8 ;  /* 0x000000020d088825 */ /* 0x002fc800078e0008 */
[----:B---3--:R-:W-:Y:S01]  /*0360*/  @!P3 HADD2.F32 R12, -RZ, R12.H0_H0 ;  /* 0x2000000cff0cb230 */ /* 0x008fe20000004100 */
[----:B------:R-:W-:Y:S01]  /*0370*/  PRMT R13, R5, 0x7610, R13 ;  /* 0x00007610050d7816 */ /* 0x000fe2000000000d */
[----:B------:R-:W0:Y:S01]  /*0380*/  @!P2 MUFU.RCP R14, R14 ;  /* 0x0000000e000ea308 */ /* 0x000e220000001000 */
[----:B------:R-:W1:Y:S01]  /*0390*/  @!P1 LDC.U16 R10, c[0x0][0x216] ;  /* 0x00008580ff0a9b82 */ /* 0x000e620000000400 */
[----:B------:R-:W-:Y:S02]  /*03a0*/  @!P0 IADD3 R7, R7, 0x80, RZ ;  /* 0x0000008007078810 */ /* 0x000fe40007ffe0ff */
[----:B------:R2:W-:Y:S04]  /*03b0*/  @!P0 STG.E.U16 desc[UR4][R8.64], R13 ;  /* 0x0000000d08008986 */ /* 0x0005e8000c101504 */
[----:B------:R-:W3:Y:S01]  /*03c0*/  @!P3 MUFU.RCP R12, R12 ;  /* 0x0000000c000cb308 */ /* 0x000ee20000001000 */
[----:B------:R-:W-:Y:S01]  /*03d0*/  ISETP.GE.AND P4, PT, R7, R2, PT ;  /* 0x000000020700720c */ /* 0x000fe20003f86270 */
[----:B------:R-:W-:-:S02]  /*03e0*/  @!P3 HADD2.F32 R11, -RZ, R18.H0_H0 ;  /* 0x20000012ff0bb230 */ /* 0x000fc40000004100 */
[----:B0-----:R-:W-:-:S03]  /*03f0*/  @!P2 FMUL.FTZ R5, R17, R14 ;  /* 0x0000000e1105a220 */ /* 0x001fc60000410000 */
[----:B---3--:R-:W-:Y:S02]  /*0400*/  @!P3 FMUL.FTZ R11, R11, R12 ;  /* 0x0000000c0b0bb220 */ /* 0x008fe40000410000 */
[----:B------:R-:W-:-:S03]  /*0410*/  @!P2 F2FP.F16.F32.PACK_AB R4, RZ, R5 ;  /* 0x00000005ff04a23e */ /* 0x000fc600000000ff */
[----:B------:R-:W-:Y:S02]  /*0420*/  @!P3 F2FP.F16.F32.PACK_AB R3, RZ, R11 ;  /* 0x0000000bff03b23e */ /* 0x000fe400000000ff */
[----:B--2---:R-:W-:Y:S05]  /*0430*/  @P4 BRA `(.L_x_4069) ;  /* 0x00000000002c4947 */ /* 0x004fea0003800000 */
        /* <DEDUP_REMOVED lines=11> */
.L_x_4069:
[----:B------:R-:W-:Y:S05]  /*04f0*/  BSYNC B0 ;  /* 0x0000000000007941 */ /* 0x000fea0003800000 */
.L_x_4068:
[----:B-----5:R-:W-:Y:S01]  /*0500*/  @!P1 HADD2.F32 R6, -RZ, R6.H0_H0 ;  /* 0x20000006ff069230 */ /* 0x020fe20000004100 */
[----:B------:R-:W-:-:S03]  /*0510*/  ISETP.GE.AND P0, PT, R7, R2, PT ;  /* 0x000000020700720c */ /* 0x000fc60003f06270 */
[----:B0-----:R0:W2:Y:S10]  /*0520*/  @!P1 MUFU.RCP R4, R6 ;  /* 0x0000000600049308 */ /* 0x0010b40000001000 */
[----:B0-----:R-:W-:Y:S05]  /*0530*/  @P0 EXIT ;  /* 0x000000000000094d */ /* 0x001fea0003800000 */
[----:B------:R-:W0:Y:S01]  /*0540*/  LDC.64 R2, c[0x0][0x218] ;  /* 0x00008600ff027b82 */ /* 0x000e220000000a00 */
[----:B-1----:R-:W-:Y:S01]  /*0550*/  @!P1 HADD2.F32 R9, -RZ, R10.H0_H0 ;  /* 0x2000000aff099230 */ /* 0x002fe20000004100 */
[----:B------:R-:W-:-:S04]  /*0560*/  LEA R7, R0, R7, 0x9 ;  /* 0x0000000700077211 */ /* 0x000fc800078e48ff */
[----:B--2---:R-:W-:-:S05]  /*0570*/  @!P1 FMUL.FTZ R4, R9, R4 ;  /* 0x0000000409049220 */ /* 0x004fca0000410000 */
[----:B------:R-:W-:Y:S01]  /*0580*/  @!P1 F2FP.F16.F32.PACK_AB R5, RZ, R4 ;  /* 0x00000004ff05923e */ /* 0x000fe200000000ff */
[----:B0-----:R-:W-:-:S05]  /*0590*/  IMAD.WIDE.U32 R2, R7, 0x2, R2 ;  /* 0x0000000207027825 */ /* 0x001fca00078e0002 */
[----:B------:R-:W-:Y:S01]  /*05a0*/  STG.E.U16 desc[UR4][R2.64], R5 ;  /* 0x0000000502007986 */ /* 0x000fe2000c101504 */
[----:B------:R-:W-:Y:S05]  /*05b0*/  EXIT ;  /* 0x000000000000794d */ /* 0x000fea0003800000 */
.L_x_4070:
        /* <DEDUP_REMOVED lines=12> */
.L_x_19356:


//--------------------- .text._ZN2at6native29vectorized_elementwise_kernelILi2ENS0_13AUnaryFunctorIN3c104HalfES4_S4_NS0_15binary_internal10DivFunctorIS4_EEEESt5arrayIPcLm2EEEEviT0_T1_ --------------------------
	.section	.text._ZN2at6native29vectorized_elementwise_kernelILi2ENS0_13AUnaryFunctorIN3c104HalfES4_S4_NS0_15binary_internal10DivFunctorIS4_EEEESt5arrayIPcLm2EEEEviT0_T1_,"ax",@progbits
	.align	128
        .global         _ZN2at6native29vectorized_elementwise_kernelILi2ENS0_13AUnaryFunctorIN3c104HalfES4_S4_NS0_15binary_internal10DivFunctorIS4_EEEESt5arrayIPcLm2EEEEviT0_T1_
        .type           _ZN2at6native29vectorized_elementwise_kernelILi2ENS0_13AUnaryFunctorIN3c104HalfES4_S4_NS0_15binary_internal10DivFunctorIS4_EEEESt5arrayIPcLm2EEEEviT0_T1_,@function
        .size           _ZN2at6native29vectorized_elementwise_kernelILi2ENS0_13AUnaryFunctorIN3c104HalfES4_S4_NS0_15binary_internal10DivFunctorIS4_EEEESt5arrayIPcLm2EEEEviT0_T1_,(.L_x_19357 - _ZN2at6native29vectorized_elementwise_kernelILi2ENS0_13AUnaryFunctorIN3c104HalfES4_S4_NS0_15binary_internal10DivFunctorIS4_EEEESt5arrayIPcLm2EEEEviT0_T1_)
        .other          _ZN2at6native29vectorized_elementwise_kernelILi2ENS0_13AUnaryFunctorIN3c104HalfES4_S4_NS0_15binary_internal10DivFunctorIS4_EEEESt5arrayIPcLm2EEEEviT0_T1_,@"STO_CUDA_ENTRY STV_DEFAULT"
_ZN2at6native29vectorized_elementwise_kernelILi2ENS0_13AUnaryFunctorIN3c104HalfES4_S4_NS0_15binary_internal10DivFunctorIS4_EEEESt5arrayIPcLm2EEEEviT0_T1_:
.text._ZN2at6native29vectorized_elementwise_kernelILi2ENS0_13AUnaryFunctorIN3c104HalfES4_S4_NS0_15binary_internal10DivFunctorIS4_EEEESt5arrayIPcLm2EEEEviT0_T1_:
        /* <DEDUP_REMOVED lines=11> */
[----:B0-----:R-:W-:-:S05]  /*00b0*/  IMAD.WIDE.U32 R4, R2, 0x4, R4 ;  /* 0x0000000402047825 */ /* 0x001fca00078e0004 */
[----:B------:R-:W2:Y:S04]  /*00c0*/  LDG.E R6, desc[UR4][R4.64] ;  /* 0x0000000404067981 */ /* 0x000ea8000c1e1900 */
[----:B------:R-:W3:Y:S04]  /*00d0*/  LDG.E R8, desc[UR4][R4.64+0x200] ;  /* 0x0002000404087981 */ /* 0x000ee8000c1e1900 */
[----:B------:R-:W4:Y:S04]  /*00e0*/  LDG.E R10, desc[UR4][R4.64+0x400] ;  /* 0x00040004040a7981 */ /* 0x000f28000c1e1900 */
[----:B------:R0:W5:Y:S01]  /*00f0*/  LDG.E R13, desc[UR4][R4.64+0x600] ;  /* 0x00060004040d7981 */ /* 0x000162000c1e1900 */
[----:B------:R-:W1:Y:S08]  /*0100*/  LDC.U16 R11, c[0x0][0x216] ;  /* 0x00008580ff0b7b82 */ /* 0x000e700000000400 */
[----:B0-----:R-:W0:Y:S02]  /*0110*/  LDC.64 R4, c[0x0][0x218] ;  /* 0x00008600ff047b82 */ /* 0x001e240000000a00 */
[----:B0-----:R-:W-:-:S04]  /*0120*/  IMAD.WIDE.U32 R4, R0, 0x2, R4 ;  /* 0x0000000200047825 */ /* 0x001fc800078e0004 */
[----:B------:R-:W-:-:S04]  /*0130*/  IMAD.WIDE R4, R2, 0x4, R4 ;  /* 0x0000000402047825 */ /* 0x000fc800078e0204 */
[--C-:B--2---:R-:W-:Y:S02]  /*0140*/  HADD2.F32 R3, -RZ, R6.reuse.H0_H0 ;  /* 0x20000006ff037230 */ /* 0x104fe40000004100 */
[----:B------:R-:W-:Y:S02]  /*0150*/  HADD2.F32 R6, -RZ, R6.H1_H1 ;  /* 0x30000006ff067230 */ /* 0x000fe40000004100 */
[--C-:B---3--:R-:W-:Y:S01]  /*0160*/  HADD2.F32 R7, -RZ, R8.reuse.H0_H0 ;  /* 0x20000008ff077230 */ /* 0x108fe20000004100 */
[----:B------:R1:W0:Y:S01]  /*0170*/  MUFU.RCP R14, R3 ;  /* 0x00000003000e7308 */ /* 0x0002220000001000 */
[----:B------:R-:W-:Y:S02]  /*0180*/  HADD2.F32 R8, -RZ, R8.H1_H1 ;  /* 0x30000008ff087230 */ /* 0x000fe40000004100 */
[--C-:B----4-:R-:W-:Y:S02]  /*0190*/  HADD2.F32 R9, -RZ, R10.reuse.H0_H0 ;  /* 0x2000000aff097230 */ /* 0x110fe40000004100 */
[----:B------:R-:W-:-:S02]  /*01a0*/  HADD2.F32 R10, -RZ, R10.H1_H1 ;  /* 0x3000000aff0a7230 */ /* 0x000fc40000004100 */
[--C-:B-----5:R-:W-:Y:S01]  /*01b0*/  HADD2.F32 R12, -RZ, R13.reuse.H0_H0 ;  /* 0x2000000dff0c7230 */ /* 0x120fe20000004100 */
[----:B------:R-:W2:Y:S01]  /*01c0*/  MUFU.RCP R6, R6 ;  /* 0x0000000600067308 */ /* 0x000ea20000001000 */
[----:B------:R-:W-:Y:S02]  /*01d0*/  HADD2.F32 R13, -RZ, R13.H1_H1 ;  /* 0x3000000dff0d7230 */ /* 0x000fe40000004100 */
[----:B-1----:R-:W-:-:S05]  /*01e0*/  HADD2.F32 R3, -RZ, R11.H0_H0 ;  /* 0x2000000bff037230 */ /* 0x002fca0000004100 */
[----:B------:R-:W-:Y:S01]  /*01f0*/  MUFU.RCP R8, R8 ;  /* 0x0000000800087308 */ /* 0x000fe20000001000 */
[----:B0-----:R-:W-:-:S07]  /*0200*/  FMUL.FTZ R0, R3, R14 ;  /* 0x0000000e03007220 */ /* 0x001fce0000410000 */
[----:B------:R-:W0:Y:S08]  /*0210*/  MUFU.RCP R10, R10 ;  /* 0x0000000a000a7308 */ /* 0x000e300000001000 */
[----:B------:R2:W1:Y:S08]  /*0220*/  MUFU.RCP R16, R7 ;  /* 0x0000000700107308 */ /* 0x0004700000001000 */
[----:B------:R3:W4:Y:S01]  /*0230*/  MUFU.RCP R18, R9 ;  /* 0x0000000900127308 */ /* 0x0007220000001000 */
[C---:B--2---:R-:W-:Y:S01]  /*0240*/  FMUL.FTZ R7, R3.reuse, R6 ;  /* 0x0000000603077220 */ /* 0x044fe20000410000 */
[----:B0-----:R-:W-:-:S04]  /*0250*/  FMUL.FTZ R11, R3, R10 ;  /* 0x0000000a030b7220 */ /* 0x001fc80000410000 */
[----:B------:R-:W-:Y:S02]  /*0260*/  F2FP.F16.F32.PACK_AB R7, R7, R0 ;  /* 0x000000000707723e */ /* 0x000fe400000000ff */
[----:B------:R-:W0:Y:S01]  /*0270*/  MUFU.RCP R12, R12 ;  /* 0x0000000c000c7308 */ /* 0x000e220000001000 */
[C---:B---3--:R-:W-:Y:S01]  /*0280*/  FMUL.FTZ R9, R3.reuse, R8 ;  /* 0x0000000803097220 */ /* 0x048fe20000410000 */
[----:B-1----:R-:W-:Y:S01]  /*0290*/  FMUL.FTZ R6, R3, R16 ;  /* 0x0000001003067220 */ /* 0x002fe20000410000 */
[----:B------:R-:W-:Y:S04]  /*02a0*/  STG.E desc[UR4][R4.64], R7 ;  /* 0x0000000704007986 */ /* 0x000fe8000c101904 */
[----:B------:R-:W-:Y:S01]  /*02b0*/  F2FP.F16.F32.PACK_AB R9, R9, R6 ;  /* 0x000000060909723e */ /* 0x000fe200000000ff */
[----:B------:R-:W1:Y:S01]  /*02c0*/  MUFU.RCP R20, R13 ;  /* 0x0000000d00147308 */ /* 0x000e620000001000 */
[----:B----4-:R-:W-:-:S03]  /*02d0*/  FMUL.FTZ R8, R3, R18 ;  /* 0x0000001203087220 */ /* 0x010fc60000410000 */
[----:B------:R-:W-:Y:S02]  /*02e0*/  STG.E desc[UR4][R4.64+0x200], R9 ;  /* 0x0002000904007986 */ /* 0x000fe4000c101904 */
[----:B------:R-:W-:Y:S01]  /*02f0*/  F2FP.F16.F32.PACK_AB R11, R11, R8 ;  /* 0x000000080b0b723e */ /* 0x000fe200000000ff */
[----:B0-----:R-:W-:-:S04]  /*0300*/  FMUL.FTZ R10, R3, R12 ;  /* 0x0000000c030a7220 */ /* 0x001fc80000410000 */
[----:B------:R-:W-:Y:S01]  /*0310*/  STG.E desc[UR4][R4.64+0x400], R11 ;  /* 0x0004000b04007986 */ /* 0x000fe2000c101904 */
[----:B-1----:R-:W-:-:S05]  /*0320*/  FMUL.FTZ R3, R3, R20 ;  /* 0x0000001403037220 */ /* 0x002fca0000410000 */
[----:B------:R-:W-:-:S05]  /*0330*/  F2FP.F16.F32.PACK_AB R3, R3, R10 ;  /* 0x0000000a0303723e */ /* 0x000fca00000000ff */
[----:B------:R-:W-:Y:S01]  /*0340*/  STG.E desc[UR4][R4.64+0x600], R3 ;  /* 0x0006000304007986 */ /* 0x000fe2000c101904 */
[----:B------:R-:W-:Y:S05]  /*0350*/  EXIT ;  /* 0x000000000000794d */ /* 0x000fea0003800000 */
.L_x_4071:
[----:B------:R-:W0:Y:S01]  /*0360*/  S2R R11, SR_TID.X ;  /* 0x00000000000b7919 */ /* 0x000e220000002100 */
[----:B------:R-:W-:Y:S02]  /*0370*/  PRMT R22, RZ, 0x7610, R22 ;  /* 0x00007610ff167816 */ /* 0x000fe40000000016 */
[----:B0-----:R-:W-:Y:S02]  /*0380*/  ISETP.GE.AND P0, PT, R11, R2, PT ;  /* 0x000000020b00720c */ /* 0x001fe40003f06270 */
[----:B------:R-:W-:-:S11]  /*0390*/  MOV R21, R11 ;  /* 0x0000000b00157202 */ /* 0x000fd60000000f00 */
[----:B------:R-:W-:Y:S01]  /*03a0*/  @!P0 IMAD.IADD R25, R0, 0x1, R21 ;  /* 0x0000000100198824 */ /* 0x000fe200078e0215 */
[----:B------:R-:W-:Y:S01]  /*03b0*/  @!P0 IADD3 R21, R21, 0x80, RZ ;  /* 0x0000008015158810 */ /* 0x000fe20007ffe0ff */
[----:B------:R-:W0:Y:S03]  /*03c0*/  @!P0 LDC.64 R16, c[0x0][0x220] ;  /* 0x00008800ff108b82 */ /* 0x000e260000000a00 */
[----:B------:R-:W-:-:S13]  /*03d0*/  ISETP.GE.AND P6, PT, R21, R2, PT ;  /* 0x000000021500720c */ /* 0x000fda0003fc6270 */
[----:B------:R-:W-:Y:S01]  /*03e0*/  @!P6 IADD3 R10, R0, R21, RZ ;  /* 0x00000015000ae210 */ /* 0x000fe20007ffe0ff */
[----:B------:R-:W-:Y:S01]  /*03f0*/  @!P6 VIADD R21, R21, 0x80 ;  /* 0x000000801515e836 */ /* 0x000fe20000000000 */
[----:B------:R-:W1:Y:S04]  /*0400*/  @!P6 LDC.64 R18, c[0x0][0x220] ;  /* 0x00008800ff12eb82 */ /* 0x000e680000000a00 */
[----:B------:R-:W-:Y:S01]  /*0410*/  ISETP.GE.AND P5, PT, R21, R2, PT ;  /* 0x000000021500720c */ /* 0x000fe20003fa6270 */
[----:B0-----:R-:W-:Y:S01]  /*0420*/  @!P0 IMAD.WIDE.U32 R16, R25, 0x2, R16 ;  /* 0x0000000219108825 */ /* 0x001fe200078e0010 */
[----:B------:R-:W-:-:S04]  /*0430*/  PRMT R20, RZ, 0x7610, R20 ;  /* 0x00007610ff147816 */ /* 0x000fc80000000014 */
[----:B------:R-:W2:Y:S07]  /*0440*/  @!P0 LDG.E.U16 R22, desc[UR4][R16.64] ;  /* 0x0000000410168981 */ /* 0x000eae000c1e1500 */
[----:B------:R-:W-:Y:S01]  /*0450*/  @!P5 IADD3 R14, R0, R21, RZ ;  /* 0x00000015000ed210 */ /* 0x000fe20007ffe0ff */
[----:B------:R-:W0:Y:S01]  /*0460*/  @!P5 LDC.64 R12, c[0x0][0x220] ;  /* 0x00008800ff0cdb82 */ /* 0x000e220000000a00 */
[----:B------:R-:W-:-:S04]  /*0470*/  @!P5 IADD3 R21, R21, 0x80, RZ ;  /* 0x000000801515d810 */ /* 0x000fc80007ffe0ff */
[----:B------:R-:W-:Y:S01]  /*0480*/  ISETP.GE.AND P4, PT, R21, R2, PT ;  /* 0x000000021500720c */ /* 0x000fe20003f86270 */
[----:B-1----:R-:W-:Y:S01]  /*0490*/  @!P6 IMAD.WIDE.U32 R18, R10, 0x2, R18 ;  /* 0x000000020a12e825 */ /* 0x002fe200078e0012 */
[----:B------:R-:W-:-:S06]  /*04a0*/  PRMT R10, RZ, 0x7610, R10 ;  /* 0x00007610ff0a7816 */ /* 0x000fcc000000000a */
[----:B------:R1:W3:Y:S05]  /*04b0*/  @!P6 LDG.E.U16 R10, desc[UR4][R18.64] ;  /* 0x00000004120ae981 */ /* 0x0002ea000c1e1500 */
[----:B------:R-:W-:Y:S01]  /*04c0*/  @!P4 IMAD.IADD R15, R0, 0x1, R21 ;  /* 0x00000001000fc824 */ /* 0x000fe200078e0215 */
[----:B------:R-:W-:Y:S01]  /*04d0*/  @!P4 IADD3 R21, R21, 0x80, RZ ;  /* 0x000000801515c810 */ /* 0x000fe20007ffe0ff */
[----:B------:R-:W4:Y:S03]  /*04e0*/  @!P4 LDC.64 R28, c[0x0][0x220] ;  /* 0x00008800ff1ccb82 */ /* 0x000f260000000a00 */
[----:B------:R-:W-:-:S13]  /*04f0*/  ISETP.GE.AND P3, PT, R21, R2, PT ;  /* 0x000000021500720c */ /* 0x000fda0003f66270 */
[----:B------:R-:W-:Y:S01]  /*0500*/  @!P3 IADD3 R26, R0, R21, RZ ;  /* 0x00000015001ab210 */ /* 0x000fe20007ffe0ff */
[----:B------:R-:W-:Y:S01]  /*0510*/  @!P3 VIADD R21, R21, 0x80 ;  /* 0x000000801515b836 */ /* 0x000fe20000000000 */
[----:B-1----:R-:W1:Y:S04]  /*0520*/  @!P3 LDC.64 R18, c[0x0][0x220] ;  /* 0x00008800ff12bb82 */ /* 0x002e680000000a00 */
[----:B------:R-:W-:-:S13]  /*0530*/  ISETP.GE.AND P2, PT, R21, R2, PT ;  /* 0x000000021500720c */ /* 0x000fda0003f46270 */
[----:B------:R-:W-:Y:S01]  /*0540*/  @!P2 IADD3 R27, R0, R21, RZ ;  /* 0x00000015001ba210 */ /* 0x000fe20007ffe0ff */
[----:B0-----:R-:W-:Y:S01]  /*0550*/  @!P5 IMAD.WIDE.U32 R12, R14, 0x2, R12 ;  /* 0x000000020e0cd825 */ /* 0x001fe200078e000c */
[----:B------:R-:W-:Y:S01]  /*0560*/  @!P2 IADD3 R21, R21, 0x80, RZ ;  /* 0x000000801515a810 */ /* 0x000fe20007ffe0ff */
[----:B------:R-:W0:Y:S03]  /*0570*/  @!P2 LDC.64 R16, c[0x0][0x220] ;  /* 0x00008800ff10ab82 */ /* 0x000e260000000a00 */
[----:B------:R-:W-:Y:S01]  /*0580*/  ISETP.GE.AND P1, PT, R21, R2, PT ;  /* 0x000000021500720c */ /* 0x000fe20003f26270 */
[----:B------:R5:W3:-:S12]  /*0590*/  @!P5 LDG.E.U16 R20, desc[UR4][R12.64] ;  /* 0x000000040c14d981 */ /* 0x000ad8000c1e1500 */
[----:B------:R-:W-:Y:S01]  /*05a0*/  @!P1 IMAD.IADD R25, R0, 0x1, R21 ;  /* 0x0000000100199824 */ /* 0x000fe200078e0215 */
[----:B------:R-:W-:Y:S01]  /*05b0*/  @!P1 IADD3 R21, R21, 0x80, RZ ;  /* 0x0000008015159810 */ /* 0x000fe20007ffe0ff */
[----:B----4-:R-:W-:Y:S01]  /*05c0*/  @!P4 IMAD.WIDE.U32 R28, R15, 0x2, R28 ;  /* 0x000000020f1cc825 */ /* 0x010fe200078e001c */
[----:B-----5:R-:W4:Y:S02]  /*05d0*/  @!P1 LDC.64 R12, c[0x0][0x220] ;  /* 0x00008800ff0c9b82 */ /* 0x020f240000000a00 */
[----:B------:R-:W-:-:S13]  /*05e0*/  ISETP.GE.AND P6, PT, R21, R2, PT ;  /* 0x000000021500720c */ /* 0x000fda0003fc6270 */
[----:B------:R-:W5:Y:S01]  /*05f0*/  @!P6 LDC.64 R14, c[0x0][0x220] ;  /* 0x00008800ff0eeb82 */ /* 0x000f620000000a00 */
[----:B-1----:R-:W-:Y:S01]  /*0600*/  @!P3 IMAD.WIDE.U32 R18, R26, 0x2, R18 ;  /* 0x000000021a12b825 */ /* 0x002fe200078e0012 */
[----:B------:R-:W-:Y:S02]  /*0610*/  PRMT R26, RZ, 0x7610, R26 ;  /* 0x00007610ff1a7816 */ /* 0x000fe4000000001a */
[----:B------:R-:W-:Y:S02]  /*0620*/  PRMT R24, RZ, 0x7610, R24 ;  /* 0x00007610ff187816 */ /* 0x000fe40000000018 */
[----:B------:R-:W-:Y:S01]  /*0630*/  @!P6 IADD3 R21, R0, R21, RZ ;  /* 0x000000150015e210 */ /* 0x000fe20007ffe0ff */
[----:B0-----:R-:W-:Y:S01]  /*0640*/  @!P2 IMAD.WIDE.U32 R16, R27, 0x2, R16 ;  /* 0x000000021b10a825 */ /* 0x001fe200078e0010 */
[----:B------:R0:W3:Y:S01]  /*0650*/  @!P3 LDG.E.U16 R26, desc[UR4][R18.64] ;  /* 0x00000004121ab981 */ /* 0x0000e2000c1e1500 */
[----:B------:R-:W-:Y:S02]  /*0660*/  PRMT R27, RZ, 0x7610, R27 ;  /* 0x00007610ff1b7816 */ /* 0x000fe4000000001b */
[----:B----4-:R-:W-:Y:S01]  /*0670*/  @!P1 IMAD.WIDE.U32 R12, R25, 0x2, R12 ;  /* 0x00000002190c9825 */ /* 0x010fe200078e000c */
[----:B------:R-:W4:Y:S01]  /*0680*/  @!P4 LDG.E.U16 R24, desc[UR4][R28.64] ;  /* 0x000000041c18c981 */ /* 0x000f22000c1e1500 */
[----:B------:R-:W-:-:S03]  /*0690*/  PRMT R25, RZ, 0x7610, R25 ;  /* 0x00007610ff197816 */ /* 0x000fc60000000019 */
[----:B------:R1:W4:Y:S04]  /*06a0*/  @!P2 LDG.E.U16 R27, desc[UR4][R16.64] ;  /* 0x00000004101ba981 */ /* 0x000328000c1e1500 */
[----:B------:R1:W4:Y:S01]  /*06b0*/  @!P1 LDG.E.U16 R25, desc[UR4][R12.64] ;  /* 0x000000040c199981 */ /* 0x000322000c1e1500 */
[----:B-----5:R-:W-:Y:S01]  /*06c0*/  @!P6 IMAD.WIDE.U32 R14, R21, 0x2, R14 ;  /* 0x00000002150ee825 */ /* 0x020fe200078e000e */
[----:B------:R-:W-:-:S06]  /*06d0*/  PRMT R21, RZ, 0x7610, R21 ;  /* 0x00007610ff157816 */ /* 0x000fcc0000000015 */
[----:B------:R5:W4:Y:S01]  /*06e0*/  @!P6 LDG.E.U16 R21, desc[UR4][R14.64] ;  /* 0x000000040e15e981 */ /* 0x000b22000c1e1500 */
[----:B0-----:R-:W-:-:S05]  /*06f0*/  VIADD R19, R11, 0x80 ;  /* 0x000000800b137836 */ /* 0x001fca0000000000 */
[----:B------:R-:W-:-:S13]  /*0700*/  ISETP.GE.AND P5, PT, R19, R2, PT ;  /* 0x000000021300720c */ /* 0x000fda0003fa6270 */
[----:B-1----:R-:W5:Y:S01]  /*0710*/  @!P5 LDC.U16 R16, c[0x0][0x216] ;  /* 0x00008580ff10db82 */ /* 0x002f620000000400 */
[----:B------:R-:W-:-:S04]  /*0720*/  IADD3 R13, R11, 0x180, RZ ;  /* 0x000001800b0d7810 */ /* 0x000fc80007ffe0ff */
[-C--:B------:R-:W-:Y:S01]  /*0730*/  ISETP.GE.AND P2, PT, R13, R2.reuse, PT ;  /* 0x000000020d00720c */ /* 0x080fe20003f46270 */
[C---:B------:R-:W-:Y:S02]  /*0740*/  VIADD R13, R11.reuse, 0x200 ;  /* 0x000002000b0d7836 */ /* 0x040fe40000000000 */
[----:B------:R-:W0:Y:S01]  /*0750*/  @!P0 LDC.U16 R18, c[0x0][0x216] ;  /* 0x00008580ff128b82 */ /* 0x000e220000000400 */
[----:B------:R-:W-:Y:S02]  /*0760*/  IADD3 R19, R11, 0x100, RZ ;  /* 0x000001000b137810 */ /* 0x000fe40007ffe0ff */
[-C--:B------:R-:W-:Y:S02]  /*0770*/  ISETP.GE.AND P3, PT, R13, R2.reuse, PT ;  /* 0x000000020d00720c */ /* 0x080fe40003f66270 */
[----:B------:R-:W-:Y:S02]  /*0780*/  IADD3 R13, R11, 0x280, RZ ;  /* 0x000002800b0d7810 */ /* 0x000fe40007ffe0ff */
[----:B------:R-:W-:-:S02]  /*0790*/  ISETP.GE.AND P1, PT, R19, R2, PT ;  /* 0x000000021300720c */ /* 0x000fc40003f26270 */
[----:B------:R-:W-:Y:S01]  /*07a0*/  ISETP.GE.AND P4, PT, R13, R2, PT ;  /* 0x000000020d00720c */ /* 0x000fe20003f86270 */
[----:B-----5:R-:W-:Y:S01]  /*07b0*/  @!P5 HADD2.F32 R15, -RZ, R16.H0_H0 ;  /* 0x20000010ff0fd230 */ /* 0x020fe20000004100 */
[----:B------:R-:W-:-:S04]  /*07c0*/  IADD3 R13, R11, 0x300, RZ ;  /* 0x000003000b0d7810 */ /* 0x000fc80007ffe0ff */
[----:B------:R-:W-:Y:S01]  /*07d0*/  ISETP.GE.AND P6, PT, R13, R2, PT ;  /* 0x000000020d00720c */ /* 0x000fe20003fc6270 */
[----:B0-----:R-:W-:Y:S01]  /*07e0*/  @!P0 HADD2.F32 R29, -RZ, R18.H0_H0 ;  /* 0x20000012ff1d8230 */ /* 0x001fe20000004100 */
[----:B------:R-:W0:Y:S08]  /*07f0*/  @!P2 LDC.U16 R19, c[0x0][0x216] ;  /* 0x00008580ff13ab82 */ /* 0x000e300000000400 */
[----:B------:R-:W1:Y:S01]  /*0800*/  @!P3 LDC.U16 R18, c[0x0][0x216] ;  /* 0x00008580ff12bb82 */ /* 0x000e620000000400 */
[----:B------:R-:W-:Y:S04]  /*0810*/  BSSY B0, `(.L_x_4072) ;  /* 0x000005e000007945 */ /* 0x000fe80003800000 */
[----:B------:R-:W-:Y:S01]  /*0820*/  BSSY B1, `(.L_x_4073) ;  /* 0x0000056000017945 */ /* 0x000fe20003800000 */
[----:B--2---:R-:W-:-:S02]  /*0830*/  @!P0 HADD2.F32 R22, -RZ, R22.H0_H0 ;  /* 0x20000016ff168230 */ /* 0x004fc40000004100 */
[----:B---3--:R-:W-:-:S04]  /*0840*/  @!P5 HADD2.F32 R17, -RZ, R10.H0_H0 ;  /* 0x2000000aff11d230 */ /* 0x008fc80000004100 */
[----:B------:R2:W3:Y:S08]  /*0850*/  @!P5 MUFU.RCP R12, R17 ;  /* 0x00000011000cd308 */ /* 0x0004f00000001000 */
[----:B------:R-:W5:Y:S01]  /*0860*/  @!P0 MUFU.RCP R14, R22 ;  /* 0x00000016000e8308 */ /* 0x000f620000001000 */
[----:B--2---:R-:W-:Y:S02]  /*0870*/  VIADD R17, R11, 0x380 ;  /* 0x000003800b117836 */ /* 0x004fe40000000000 */
[----:B---3--:R-:W-:-:S05]  /*0880*/  @!P5 FMUL.FTZ R12, R15, R12 ;  /* 0x0000000c0f0cd220 */ /* 0x008fca0000410000 */
[----:B------:R-:W-:Y:S02]  /*0890*/  @!P5 F2FP.F16.F32.PACK_AB R3, RZ, R12 ;  /* 0x0000000cff03d23e */ /* 0x000fe400000000ff */
[----:B------:R-:W-:Y:S01]  /*08a0*/  ISETP.GE.AND P5, PT, R17, R2, PT ;  /* 0x000000021100720c */ /* 0x000fe20003fa6270 */
[----:B------:R-:W2:Y:S08]  /*08b0*/  @!P0 LDC.64 R12, c[0x0][0x218] ;  /* 0x00008600ff0c8b82 */ /* 0x000eb00000000a00 */
[----:B------:R-:W3:Y:S01]  /*08c0*/  @!P1 LDC.U16 R17, c[0x0][0x216] ;  /* 0x00008580ff119b82 */ /* 0x000ee20000000400 */
[----:B------:R-:W-:-:S07]  /*08d0*/  @!P1 HADD2.F32 R10, -RZ, R20.H0_H0 ;  /* 0x20000014ff0a9230 */ /* 0x000fce0000004100 */
[----:B------:R-:W1:Y:S01]  /*08e0*/  @!P4 LDC.U16 R20, c[0x0][0x216] ;  /* 0x00008580ff14cb82 */ /* 0x000e620000000400 */
[----:B------:R-:W0:Y:S01]  /*08f0*/  @!P1 MUFU.RCP R10, R10 ;  /* 0x0000000a000a9308 */ /* 0x000e220000001000 */
[----:B---3--:R-:W-:Y:S02]  /*0900*/  @!P1 HADD2.F32 R17, -RZ, R17.H0_H0 ;  /* 0x20000011ff119230 */ /* 0x008fe40000004100 */
[----:B------:R-:W-:Y:S02]  /*0910*/  @!P3 HADD2.F32 R16, -RZ, R26.H0_H0 ;  /* 0x2000001aff10b230 */ /* 0x000fe40000004100 */
[----:B-----5:R-:W-:Y:S02]  /*0920*/  @!P0 FMUL.FTZ R26, R29, R14 ;  /* 0x0000000e1d1a8220 */ /* 0x020fe40000410000 */
[----:B------:R-:W3:Y:S01]  /*0930*/  @!P5 LDC.U16 R14, c[0x0][0x216] ;  /* 0x00008580ff0edb82 */ /* 0x000ee20000000400 */
[----:B----4-:R-:W-:-:S07]  /*0940*/  @!P2 HADD2.F32 R15, -RZ, R24.H0_H0 ;  /* 0x20000018ff0fa230 */ /* 0x010fce0000004100 */
[----:B------:R-:W4:Y:S01]  /*0950*/  @!P6 LDC.U16 R24, c[0x0][0x216] ;  /* 0x00008580ff18eb82 */ /* 0x000f220000000400 */
[----:B------:R-:W-:Y:S02]  /*0960*/  @!P4 HADD2.F32 R22, -RZ, R27.H0_H0 ;  /* 0x2000001bff16c230 */ /* 0x000fe40000004100 */
[----:B------:R-:W-:Y:S01]  /*0970*/  @!P6 HADD2.F32 R25, -RZ, R25.H0_H0 ;  /* 0x20000019ff19e230 */ /* 0x000fe20000004100 */
[----:B------:R-:W-:Y:S01]  /*0980*/  @!P0 IADD3 R27, R0, R11, RZ ;  /* 0x0000000b001b8210 */ /* 0x000fe20007ffe0ff */
[----:B------:R-:W5:Y:S01]  /*0990*/  @!P2 MUFU.RCP R15, R15 ;  /* 0x0000000f000fa308 */ /* 0x000f620000001000 */
[----:B------:R-:W-:-:S07]  /*09a0*/  @!P5 HADD2.F32 R21, -RZ, R21.H0_H0 ;  /* 0x20000015ff15d230 */ /* 0x000fce0000004100 */
[----:B------:R-:W5:Y:S01]  /*09b0*/  @!P3 MUFU.RCP R16, R16 ;  /* 0x000000100010b308 */ /* 0x000f620000001000 */
[----:B------:R-:W-:Y:S01]  /*09c0*/  @!P0 F2FP.F16.F32.PACK_AB R23, RZ, R26 ;  /* 0x0000001aff17823e */ /* 0x000fe200000000ff */
[----:B--2---:R-:W-:Y:S01]  /*09d0*/  @!P0 IMAD.WIDE.U32 R12, R27, 0x2, R12 ;  /* 0x000000021b0c8825 */ /* 0x004fe200078e000c */
[----:B------:R-:W-:-:S05]  /*09e0*/  @!P0 IADD3 R11, R11, 0x80, RZ ;  /* 0x000000800b0b8810 */ /* 0x000fca0007ffe0ff */
[----:B------:R-:W2:Y:S01]  /*09f0*/  @!P4 MUFU.RCP R22, R22 ;  /* 0x000000160016c308 */ /* 0x000ea20000001000 */
[----:B------:R0:W-:Y:S07]  /*0a00*/  @!P0 STG.E.U16 desc[UR4][R12.64], R23 ;  /* 0x000000170c008986 */ /* 0x0001ee000c101504 */
[----:B------:R-:W2:Y:S01]  /*0a10*/  @!P6 MUFU.RCP R25, R25 ;  /* 0x000000190019e308 */ /* 0x000ea20000001000 */
[----:B------:R-:W-:-:S07]  /*0a20*/  ISETP.GE.AND P0, PT, R11, R2, PT ;  /* 0x000000020b00720c */ /* 0x000fce0003f06270 */
[----:B------:R-:W2:Y:S01]  /*0a30*/  @!P5 MUFU.RCP R21, R21 ;  /* 0x000000150015d308 */ /* 0x000ea20000001000 */
[----:B0-----:R-:W-:Y:S02]  /*0a40*/  @!P2 HADD2.F32 R26, -RZ, R19.H0_H0 ;  /* 0x20000013ff1aa230 */ /* 0x001fe40000004100 */
[----:B------:R-:W-:Y:S01]  /*0a50*/  @!P1 FMUL.FTZ R10, R17, R10 ;  /* 0x0000000a110a9220 */ /* 0x000fe20000410000 */
[----:B-1----:R-:W-:Y:S02]  /*0a60*/  @!P3 HADD2.F32 R19, -RZ, R18.H0_H0 ;  /* 0x20000012ff13b230 */ /* 0x002fe40000004100 */
[----:B------:R-:W-:Y:S02]  /*0a70*/  @!P4 HADD2.F32 R17, -RZ, R20.H0_H0 ;  /* 0x20000014ff11c230 */ /* 0x000fe40000004100 */
[----:B----4-:R-:W-:Y:S02]  /*0a80*/  @!P6 HADD2.F32 R24, -RZ, R24.H0_H0 ;  /* 0x20000018ff18e230 */ /* 0x010fe40000004100 */
[----:B---3--:R-:W-:-:S02]  /*0a90*/  @!P5 HADD2.F32 R14, -RZ, R14.H0_H0 ;  /* 0x2000000eff0ed230 */ /* 0x008fc40000004100 */
[----:B-----5:R-:W-:Y:S01]  /*0aa0*/  @!P2 FMUL.FTZ R15, R26, R15 ;  /* 0x0000000f1a0fa220 */ /* 0x020fe20000410000 */
[----:B------:R-:W-:Y:S01]  /*0ab0*/  @!P3 FMUL.FTZ R16, R19, R16 ;  /* 0x000000101310b220 */ /* 0x000fe20000410000 */
[----:B--2---:R-:W-:Y:S01]  /*0ac0*/  @!P4 FMUL.FTZ R22, R17, R22 ;  /* 0x000000161116c220 */ /* 0x004fe20000410000 */
[----:B------:R-:W-:Y:S01]  /*0ad0*/  @!P6 FMUL.FTZ R25, R24, R25 ;  /* 0x000000191819e220 */ /* 0x000fe20000410000 */
[----:B------:R-:W-:Y:S01]  /*0ae0*/  @!P5 FMUL.FTZ R21, R14, R21 ;  /* 0x000000150e15d220 */ /* 0x000fe20000410000 */
[----:B------:R-:W-:Y:S02]  /*0af0*/  @!P1 F2FP.F16.F32.PACK_AB R4, RZ, R10 ;  /* 0x0000000aff04923e */ /* 0x000fe400000000ff */
[----:B------:R-:W-:Y:S02]  /*0b00*/  @!P2 F2FP.F16.F32.PACK_AB R5, RZ, R15 ;  /* 0x0000000fff05a23e */ /* 0x000fe400000000ff */
[----:B------:R-:W-:Y:S02]  /*0b10*/  @!P3 F2FP.F16.F32.PACK_AB R6, RZ, R16 ;  /* 0x00000010ff06b23e */ /* 0x000fe400000000ff */
[----:B------:R-:W-:-:S02]  /*0b20*/  @!P4 F2FP.F16.F32.PACK_AB R7, RZ, R22 ;  /* 0x00000016ff07c23e */ /* 0x000fc400000000ff */
[----:B------:R-:W-:Y:S02]  /*0b30*/  @!P6 F2FP.F16.F32.PACK_AB R8, RZ, R25 ;  /* 0x00000019ff08e23e */ /* 0x000fe400000000ff */
[----:B------:R-:W-:Y:S01]  /*0b40*/  @!P5 F2FP.F16.F32.PACK_AB R9, RZ, R21 ;  /* 0x00000015ff09d23e */ /* 0x000fe200000000ff */
        /* <DEDUP_REMOVED lines=13> */
.L_x_4074:
[----:B------:R-:W-:-:S13]  /*0c20*/  ISETP.GE.AND P0, PT, R11, R2, PT ;  /* 0x000000020b00720c */ /* 0x000fda0003f06270 */
[----:B------:R-:W-:Y:S05]  /*0c30*/  @P0 BRA `(.L_x_4076) ;  /* 0x0000000000300947 */ /* 0x000fea0003800000 */
[----:B0-----:R-:W0:Y:S01]  /*0c40*/  LDC.64 R12, c[0x0][0x218] ;  /* 0x00008600ff0c7b82 */ /* 0x001e220000000a00 */
[----:B------:R-:W-:Y:S01]  /*0c50*/  IADD3 R3, R0, R11, RZ ;  /* 0x0000000b00037210 */ /* 0x000fe20007ffe0ff */
[----:B------:R-:W-:-:S04]  /*0c60*/  VIADD R11, R11, 0x80 ;  /* 0x000000800b0b7836 */ /* 0x000fc80000000000 */
[----:B0-----:R-:W-:-:S05]  /*0c70*/  IMAD.WIDE.U32 R12, R3, 0x2, R12 ;  /* 0x00000002030c7825 */ /* 0x001fca00078e000c */
[----:B------:R1:W-:Y:S02]  /*0c80*/  STG.E.U16 desc[UR4][R12.64], R5 ;  /* 0x000000050c007986 */ /* 0x0003e4000c101504 */
.L_x_4075:
[----:B------:R-:W-:-:S13]  /*0c90*/  ISETP.GE.AND P0, PT, R11, R2, PT ;  /* 0x000000020b00720c */ /* 0x000fda0003f06270 */
[----:B------:R-:W-:Y:S05]  /*0ca0*/  @P0 BRA `(.L_x_4077) ;  /* 0x0000000000340947 */ /* 0x000fea0003800000 */
[----:B-1----:R-:W1:Y:S01]  /*0cb0*/  LDC.64 R4, c[0x0][0x218] ;  /* 0x00008600ff047b82 */ /* 0x002e620000000a00 */
[----:B0-----:R-:W-:Y:S02]  /*0cc0*/  IADD3 R3, R0, R11, RZ ;  /* 0x0000000b00037210 */ /* 0x001fe40007ffe0ff */
[----:B------:R-:W-:-:S03]  /*0cd0*/  IADD3 R11, R11, 0x80, RZ ;  /* 0x000000800b0b7810 */ /* 0x000fc60007ffe0ff */
[----:B-1----:R-:W-:-:S05]  /*0ce0*/  IMAD.WIDE.U32 R4, R3, 0x2, R4 ;  /* 0x0000000203047825 */ /* 0x002fca00078e0004 */
[----:B------:R1:W-:Y:S02]  /*0cf0*/  STG.E.U16 desc[UR4][R4.64], R6 ;  /* 0x0000000604007986 */ /* 0x0003e4000c101504 */
.L_x_4076:
        /* <DEDUP_REMOVED lines=8> */
.L_x_4077:
[----:B------:R-:W-:Y:S05]  /*0d80*/  BSYNC B1 ;  /* 0x0000000000017941 */ /* 0x000fea0003800000 */
.L_x_4073:
[----:B------:R-:W-:-:S13]  /*0d90*/  ISETP.GE.AND P0, PT, R11, R2, PT ;  /* 0x000000020b00720c */ /* 0x000fda0003f06270 */
[----:B-12---:R-:W1:Y:S01]  /*0da0*/  @!P0 LDC.64 R4, c[0x0][0x218] ;  /* 0x00008600ff048b82 */ /* 0x006e620000000a00 */
[----:B0-----:R-:W-:Y:S02]  /*0db0*/  @!P0 IADD3 R3, R0, R11, RZ ;  /* 0x0000000b00038210 */ /* 0x001fe40007ffe0ff */
[----:B------:R-:W-:-:S03]  /*0dc0*/  @!P0 IADD3 R11, R11, 0x80, RZ ;  /* 0x000000800b0b8810 */ /* 0x000fc60007ffe0ff */
[----:B-1----:R-:W-:-:S05]  /*0dd0*/  @!P0 IMAD.WIDE.U32 R4, R3, 0x2, R4 ;  /* 0x0000000203048825 */ /* 0x002fca00078e0004 */
[----:B------:R2:W-:Y:S02]  /*0de0*/  @!P0 STG.E.U16 desc[UR4][R4.64], R8 ;  /* 0x0000000804008986 */ /* 0x0005e4000c101504 */
.L_x_4078:
[----:B------:R-:W-:Y:S05]  /*0df0*/  BSYNC B0 ;  /* 0x0000000000007941 */ /* 0x000fea0003800000 */
.L_x_4072:
        /* <DEDUP_REMOVED lines=8> */
.L_x_4079:
        /* <DEDUP_REMOVED lines=16> */
.L_x_19357:


//--------------------- .text._ZN2at6native29vectorized_elementwise_kernelILi4ENS0_13AUnaryFunctorIN3c104HalfES4_S4_NS0_15binary_internal10DivFunctorIS4_EEEESt5arrayIPcLm2EEEEviT0_T1_ --------------------------
	.section	.text._ZN2at6native29vectorized_elementwise_kernelILi4ENS0_13AUnaryFunctorIN3c104HalfES4_S4_NS0_15binary_internal10DivFunctorIS4_EEEESt5arrayIPcLm2EEEEviT0_T1_,"ax",@progbits
	.align	128
        .global         _ZN2at6native29vectorized_elementwise_kernelILi4ENS0_13AUnaryFunctorIN3c104HalfES4_S4_NS0_15binary_internal10DivFunctorIS4_EEEESt5arrayIPcLm2EEEEviT0_T1_
        .type           _ZN2at6native29vectorized_elementwise_kernelILi4ENS0_13AUnaryFunctorIN3c104HalfES4_S4_NS0_15binary_internal10DivFunctorIS4_EEEESt5arrayIPcLm2EEEEviT0_T1_,@function
        .size           _ZN2at6native29vectorized_elementwise_kernelILi4ENS0_13AUnaryFunctorIN3c104HalfES4_S4_NS0_15binary_internal10DivFunctorIS4_EEEESt5arrayIPcLm2EEEEviT0_T1_,(.L_x_19358 - _ZN2at6native29vectorized_elementwise_kernelILi4ENS0_13AUnaryFunctorIN3c104HalfES4_S4_NS0_15binary_internal10DivFunctorIS4_EEEESt5arrayIPcLm2EEEEviT0_T1_)
        .other          _ZN2at6native29vectorized_elementwise_kernelILi4ENS0_13AUnaryFunctorIN3c104HalfES4_S4_NS0_15binary_internal10DivFunctorIS4_EEEESt5arrayIPcLm2EEEEviT0_T1_,@"STO_CUDA_ENTRY STV_DEFAULT"
_ZN2at6native29vectorized_elementwise_kernelILi4ENS0_13AUnaryFunctorIN3c104HalfES4_S4_NS0_15binary_internal10DivFunctorIS4_EEEESt5arrayIPcLm2EEEEviT0_T1_:
.text._ZN2at6native29vectorized_elementwise_kernelILi4ENS0_13AUnaryFunctorIN3c104HalfES4_S4_NS0_15binary_internal10DivFunctorIS4_EEEESt5arrayIPcLm2EEEEviT0_T1_:
        /* <DEDUP_REMOVED lines=12> */
[----:B------:R-:W2:Y:S04]  /*00c0*/  LDG.E.64 R10, desc[UR4][R6.64] ;  /* 0x00000004060a7981 */ /* 0x000ea8000c1e1b00 */
[----:B------:R0:W3:Y:S01]  /*00d0*/  LDG.E.64 R4, desc[UR4][R6.64+0x400] ;  /* 0x0004000406047981 */ /* 0x0000e2000c1e1b00 */
[----:B------:R-:W1:Y:S08]  /*00e0*/  LDC.U16 R15, c[0x0][0x216] ;  /* 0x00008580ff0f7b82 */ /* 0x000e700000000400 */
[----:B0-----:R-:W0:Y:S01]  /*00f0*/  LDC.64 R6, c[0x0][0x218] ;  /* 0x00008600ff067b82 */ /* 0x001e220000000a00 */
[----:B--2---:R-:W-:-:S02]  /*0100*/  HADD2.F32 R3, -RZ, R10.H0_H0 ;  /* 0x2000000aff037230 */ /* 0x004fc40000004100 */
[----:B------:R-:W-:Y:S02]  /*0110*/  HADD2.F32 R8, -RZ, R10.H1_H1 ;  /* 0x3000000aff087230 */ /* 0x000fe40000004100 */
[--C-:B------:R-:W-:Y:S01]  /*0120*/  HADD2.F32 R10, -RZ, R11.reuse.H1_H1 ;  /* 0x3000000bff0a7230 */ /* 0x100fe20000004100 */
[----:B------:R1:W2:Y:S01]  /*0130*/  MUFU.RCP R16, R3 ;  /* 0x0000000300107308 */ /* 0x0002a20000001000 */
[--C-:B---3--:R-:W-:Y:S02]  /*0140*/  HADD2.F32 R12, -RZ, R4.reuse.H1_H1 ;  /* 0x30000004ff0c7230 */ /* 0x108fe40000004100 */
[----:B------:R-:W-:Y:S02]  /*0150*/  HADD2.F32 R9, -RZ, R11.H0_H0 ;  /* 0x2000000bff097230 */ /* 0x000fe40000004100 */
[--C-:B------:R-:W-:Y:S02]  /*0160*/  HADD2.F32 R14, -RZ, R5.reuse.H1_H1 ;  /* 0x30000005ff0e7230 */ /* 0x100fe40000004100 */
[----:B------:R-:W-:Y:S01]  /*0170*/  HADD2.F32 R11, -RZ, R4.H0_H0 ;  /* 0x20000004ff0b7230 */ /* 0x000fe20000004100 */
[----:B------:R-:W3:Y:S01]  /*0180*/  MUFU.RCP R8, R8 ;  /* 0x0000000800087308 */ /* 0x000ee20000001000 */
[----:B------:R-:W-:-:S02]  /*0190*/  HADD2.F32 R13, -RZ, R5.H0_H0 ;  /* 0x20000005ff0d7230 */ /* 0x000fc40000004100 */
[----:B-1----:R-:W-:Y:S02]  /*01a0*/  HADD2.F32 R3, -RZ, R15.H0_H0 ;  /* 0x2000000fff037230 */ /* 0x002fe40000004100 */
[----:B0-----:R-:W-:-:S03]  /*01b0*/  IMAD.WIDE.U32 R4, R0, 0x2, R6 ;  /* 0x0000000200047825 */ /* 0x001fc600078e0006 */
[----:B------:R-:W0:Y:S01]  /*01c0*/  MUFU.RCP R10, R10 ;  /* 0x0000000a000a7308 */ /* 0x000e220000001000 */
[----:B--2---:R-:W-:Y:S01]  /*01d0*/  FMUL.FTZ R0, R3, R16 ;  /* 0x0000001003007220 */ /* 0x004fe20000410000 */
[----:B------:R-:W-:-:S06]  /*01e0*/  IMAD.WIDE R4, R2, 0x8, R4 ;  /* 0x0000000802047825 */ /* 0x000fcc00078e0204 */
[----:B------:R0:W1:Y:S01]  /*01f0*/  MUFU.RCP R18, R9 ;  /* 0x0000000900127308 */ /* 0x0000620000001000 */
[----:B---3--:R-:W-:-:S07]  /*0200*/  FMUL.FTZ R7, R3, R8 ;  /* 0x0000000803077220 */ /* 0x008fce0000410000 */
[----:B------:R-:W2:Y:S01]  /*0210*/  MUFU.RCP R20, R11 ;  /* 0x0000000b00147308 */ /* 0x000ea20000001000 */
[----:B0-----:R-:W-:-:S07]  /*0220*/  FMUL.FTZ R9, R3, R10 ;  /* 0x0000000a03097220 */ /* 0x001fce0000410000 */
[----:B------:R-:W0:Y:S01]  /*0230*/  MUFU.RCP R12, R12 ;  /* 0x0000000c000c7308 */ /* 0x000e220000001000 */
[----:B-1----:R-:W-:-:S07]  /*0240*/  FMUL.FTZ R6, R3, R18 ;  /* 0x0000001203067220 */ /* 0x002fce0000410000 */
[----:B------:R1:W3:Y:S01]  /*0250*/  MUFU.RCP R22, R13 ;  /* 0x0000000d00167308 */ /* 0x0002e20000001000 */
[----:B--2---:R-:W-:-:S07]  /*0260*/  FMUL.FTZ R8, R3, R20 ;  /* 0x0000001403087220 */ /* 0x004fce0000410000 */
[----:B------:R-:W2:Y:S01]  /*0270*/  MUFU.RCP R14, R14 ;  /* 0x0000000e000e7308 */ /* 0x000ea20000001000 */
[----:B0-----:R-:W-:Y:S01]  /*0280*/  FMUL.FTZ R11, R3, R12 ;  /* 0x0000000c030b7220 */ /* 0x001fe20000410000 */
[----:B------:R-:W-:Y:S02]  /*0290*/  F2FP.F16.F32.PACK_AB R12, R7, R0 ;  /* 0x00000000070c723e */ /* 0x000fe400000000ff */
[----:B-1----:R-:W-:Y:S02]  /*02a0*/  F2FP.F16.F32.PACK_AB R13, R9, R6 ;  /* 0x00000006090d723e */ /* 0x002fe400000000ff */
[----:B------:R-:W-:Y:S01]  /*02b0*/  F2FP.F16.F32.PACK_AB R2, R11, R8 ;  /* 0x000000080b02723e */ /* 0x000fe200000000ff */
[C---:B---3--:R-:W-:Y:S02]  /*02c0*/  FMUL.FTZ R10, R3.reuse, R22 ;  /* 0x00000016030a7220 */ /* 0x048fe40000410000 */
[----:B------:R-:W-:Y:S01]  /*02d0*/  STG.E.64 desc[UR4][R4.64], R12 ;  /* 0x0000000c04007986 */ /* 0x000fe2000c101b04 */
[----:B--2---:R-:W-:-:S05]  /*02e0*/  FMUL.FTZ R3, R3, R14 ;  /* 0x0000000e03037220 */ /* 0x004fca0000410000 */
[----:B------:R-:W-:-:S05]  /*02f0*/  F2FP.F16.F32.PACK_AB R3, R3, R10 ;  /* 0x0000000a0303723e */ /* 0x000fca00000000ff */
[----:B------:R-:W-:Y:S01]  /*0300*/  STG.E.64 desc[UR4][R4.64+0x400], R2 ;  /* 0x0004000204007986 */ /* 0x000fe2000c101b04 */
[----:B------:R-:W-:Y:S05]  /*0310*/  EXIT ;  /* 0x000000000000794d */ /* 0x000fea0003800000 */
.L_x_4080:
        /* <DEDUP_REMOVED lines=140> */
.L_x_4083:
[----:B------:R-:W-:-:S13]  /*0be0*/  ISETP.GE.AND P0, PT, R11, R2, PT ;  /* 0x000000020b00720c */ /* 0x000fda0003f06270 */
[----:B------:R-:W-:Y:S05]  /*0bf0*/  @P0 BRA `(.L_x_4085) ;  /* 0x0000000000300947 */ /* 0x000fea0003800000 */
[----:B0-----:R-:W0:Y:S01]  /*0c00*/  LDC.64 R12, c[0x0][0x218] ;  /* 0x00008600ff0c7b82 */ /* 0x001e220000000a00 */
[----:B------:R-:W-:Y:S01]  /*0c10*/  IADD3 R3, R0, R11, RZ ;  /* 0x0000000b00037210 */ /* 0x000fe20007ffe0ff */
[----:B------:R-:W-:-:S04]  /*0c20*/  VIADD R11, R11, 0x80 ;  /* 0x000000800b0b7836 */ /* 0x000fc80000000000 */
[----:B0-----:R-:W-:-:S05]  /*0c30*/  IMAD.WIDE.U32 R12, R3, 0x2, R12 ;  /* 0x00000002030c7825 */ /* 0x001fca00078e000c */
[----:B------:R1:W-:Y:S02]  /*0c40*/  STG.E.U16 desc[UR4][R12.64], R5 ;  /* 0x000000050c007986 */ /* 0x0003e4000c101504 */
.L_x_4084:
[----:B------:R-:W-:-:S13]  /*0c50*/  ISETP.GE.AND P0, PT, R11, R2, PT ;  /* 0x000000020b00720c */ /* 0x000fda0003f06270 */
[----:B------:R-:W-:Y:S05]  /*0c60*/  @P0 BRA `(.L_x_4086) ;  /* 0x0000000000340947 */ /* 0x000fea0003800000 */
[----:B-1----:R-:W1:Y:S01]  /*0c70*/  LDC.64 R4, c[0x0][0x218] ;  /* 0x00008600ff047b82 */ /* 0x002e620000000a00 */
[----:B0-----:R-:W-:Y:S02]  /*0c80*/  IADD3 R3, R0, R11, RZ ;  /* 0x0000000b00037210 */ /* 0x001fe40007ffe0ff */
[----:B------:R-:W-:-:S03]  /*0c90*/  IADD3 R11, R11, 0x80, RZ ;  /* 0x000000800b0b7810 */ /* 0x000fc60007ffe0ff */
[----:B-1----:R-:W-:-:S05]  /*0ca0*/  IMAD.WIDE.U32 R4, R3, 0x2, R4 ;  /* 0x0000000203047825 */ /* 0x002fca00078e0004 */
[----:B------:R1:W-:Y:S02]  /*0cb0*/  STG.E.U16 desc[UR4][R4.64], R6 ;  /* 0x0000000604007986 */ /* 0x0003e4000c101504 */
.L_x_4085:
        /* <DEDUP_REMOVED lines=8> */
.L_x_4086:
[----:B------:R-:W-:Y:S05]  /*0d40*/  BSYNC B1 ;  /* 0x0000000000017941 */ /* 0x000fea0003800000 */
.L_x_4082:
[----:B------:R-:W-:-:S13]  /*0d50*/  ISETP.GE.AND P0, PT, R11, R2, PT ;  /* 0x000000020b00720c */ /* 0x000fda0003f06270 */
[----:B-12---:R-:W1:Y:S01]  /*0d60*/  @!P0 LDC.64 R4, c[0x0][0x218] ;  /* 0x00008600ff048b82 */ /* 0x006e620000000a00 */
[----:B0-----:R-:W-:Y:S02]  /*0d70*/  @!P0 IADD3 R3, R0, R11, RZ ;  /* 0x0000000b00038210 */ /* 0x001fe40007ffe0ff */
[----:B------:R-:W-:-:S03]  /*0d80*/  @!P0 IADD3 R11, R11, 0x80, RZ ;  /* 0x000000800b0b8810 */ /* 0x000fc60007ffe0ff */
[----:B-1----:R-:W-:-:S05]  /*0d90*/  @!P0 IMAD.WIDE.U32 R4, R3, 0x2, R4 ;  /* 0x0000000203048825 */ /* 0x002fca00078e0004 */
[----:B------:R2:W-:Y:S02]  /*0da0*/  @!P0 STG.E.U16 desc[UR4][R4.64], R8 ;  /* 0x0000000804008986 */ /* 0x0005e4000c101504 */
.L_x_4087:
[----:B------:R-:W-:Y:S05]  /*0db0*/  BSYNC B0 ;  /* 0x0000000000007941 */ /* 0x000fea0003800000 */
.L_x_4081:
        /* <DEDUP_REMOVED lines=8> */
.L_x_4088:
        /* <DEDUP_REMOVED lines=12> */
.L_x_19358:


//--------------------- .text._ZN2at6native29vectorized_elementwise_kernelILi8ENS0_13AUnaryFunctorIN3c104HalfES4_S4_NS0_15binary_internal10DivFunctorIS4_EEEESt5arrayIPcLm2EEEEviT0_T1_ --------------------------
	.section	.text._ZN2at6native29vectorized_elementwise_kernelILi8ENS0_13AUnaryFunctorIN3c104HalfES4_S4_NS0_15binary_internal10DivFunctorIS4_EEEESt5arrayIPcLm2EEEEviT0_T1_,"ax",@progbits
	.align	128
        .global         _ZN2at6native29vectorized_elementwise_kernelILi8ENS0_13AUnaryFunctorIN3c104HalfES4_S4_NS0_15binary_internal10DivFunctorIS4_EEEESt5arrayIPcLm2EEEEviT0_T1_
        .type           _ZN2at6native29vectorized_elementwise_kernelILi8ENS0_13AUnaryFunctorIN3c104HalfES4_S4_NS0_15binary_internal10DivFunctorIS4_EEEESt5arrayIPcLm2EEEEviT0_T1_,@function
        .size           _ZN2at6native29vectorized_elementwise_kernelILi8ENS0_13AUnaryFunctorIN3c104HalfES4_S4_NS0_15binary_internal10DivFunctorIS4_EEEESt5arrayIPcLm2EEEEviT0_T1_,(.L_x_19359 - _ZN2at6native29vectorized_elementwise_kernelILi8ENS0_13AUnaryFunctorIN3c104HalfES4_S4_NS0_15binary_internal10DivFunctorIS4_EEEESt5arrayIPcLm2EEEEviT0_T1_)
        .other          _ZN2at6native29vectorized_elementwise_kernelILi8ENS0_13AUnaryFunctorIN3c104HalfES4_S4_NS0_15binary_internal10DivFunctorIS4_EEEESt5arrayIPcLm2EEEEviT0_T1_,@"STO_CUDA_ENTRY STV_DEFAULT"
_ZN2at6native29vectorized_elementwise_kernelILi8ENS0_13AUnaryFunctorIN3c104HalfES4_S4_NS0_15binary_internal10DivFunctorIS4_EEEESt5arrayIPcLm2EEEEviT0_T1_:
.text._ZN2at6native29vectorized_elementwise_kernelILi8ENS0_13AUnaryFunctorIN3c104HalfES4_S4_NS0_15binary_internal10DivFunctorIS4_EEEESt5arrayIPcLm2EEEEviT0_T1_:
        /* <DEDUP_REMOVED lines=11> */
[----:B0-----:R-:W-:-:S06]  /*00b0*/  IMAD.WIDE.U32 R4, R2, 0x10, R4 ;  /* 0x0000001002047825 */ /* 0x001fcc00078e0004 */
[----:B------:R-:W2:Y:S01]  /*00c0*/  LDG.E.128 R4, desc[UR4][R4.64] ;  /* 0x0000000404047981 */ /* 0x000ea2000c1e1d00 */
[----:B------:R-:W0:Y:S01]  /*00d0*/  LDC.U16 R15, c[0x0][0x216] ;  /* 0x00008580ff0f7b82 */ /* 0x000e220000000400 */
[--C-:B--2---:R-:W-:Y:S02]  /*00e0*/  HADD2.F32 R3, -RZ, R4.reuse.H0_H0 ;  /* 0x20000004ff037230 */ /* 0x104fe40000004100 */
[----:B------:R-:W-:Y:S02]  /*00f0*/  HADD2.F32 R8, -RZ, R4.H1_H1 ;  /* 0x30000004ff087230 */ /* 0x000fe40000004100 */
[--C-:B------:R-:W-:Y:S01]  /*0100*/  HADD2.F32 R9, -RZ, R5.reuse.H0_H0 ;  /* 0x20000005ff097230 */ /* 0x100fe20000004100 */
[----:B------:R0:W-:Y:S01]  /*0110*/  MUFU.RCP R16, R3 ;  /* 0x0000000300107308 */ /* 0x0001e20000001000 */
[----:B------:R-:W-:Y:S02]  /*0120*/  HADD2.F32 R10, -RZ, R5.H1_H1 ;  /* 0x30000005ff0a7230 */ /* 0x000fe40000004100 */
[----:B------:R-:W1:Y:S01]  /*0130*/  LDC.64 R4, c[0x0][0x218] ;  /* 0x00008600ff047b82 */ /* 0x000e620000000a00 */
[----:B------:R-:W-:-:S02]  /*0140*/  HADD2.F32 R12, -RZ, R6.H1_H1 ;  /* 0x30000006ff0c7230 */ /* 0x000fc40000004100 */
[--C-:B------:R-:W-:Y:S02]  /*0150*/  HADD2.F32 R14, -RZ, R7.reuse.H1_H1 ;  /* 0x30000007ff0e7230 */ /* 0x100fe40000004100 */
[----:B------:R-:W-:Y:S01]  /*0160*/  HADD2.F32 R11, -RZ, R6.H0_H0 ;  /* 0x20000006ff0b7230 */ /* 0x000fe20000004100 */
[----:B------:R-:W2:Y:S01]  /*0170*/  MUFU.RCP R8, R8 ;  /* 0x0000000800087308 */ /* 0x000ea20000001000 */
[----:B------:R-:W-:Y:S02]  /*0180*/  HADD2.F32 R13, -RZ, R7.H0_H0 ;  /* 0x20000007ff0d7230 */ /* 0x000fe40000004100 */
[----:B0-----:R-:W-:-:S05]  /*0190*/  HADD2.F32 R3, -RZ, R15.H0_H0 ;  /* 0x2000000fff037230 */ /* 0x001fca0000004100 */
[----:B------:R-:W0:Y:S08]  /*01a0*/  MUFU.RCP R18, R9 ;  /* 0x0000000900127308 */ /* 0x000e300000001000 */
[----:B------:R-:W3:Y:S01]  /*01b0*/  MUFU.RCP R10, R10 ;  /* 0x0000000a000a7308 */ /* 0x000ee20000001000 */
[----:B--2---:R-:W-:Y:S01]  /*01c0*/  FMUL.FTZ R7, R3, R8 ;  /* 0x0000000803077220 */ /* 0x004fe20000410000 */
[----:B-1----:R-:W-:-:S04]  /*01d0*/  IMAD.WIDE.U32 R4, R0, 0x2, R4 ;  /* 0x0000000200047825 */ /* 0x002fc800078e0004 */
[C---:B------:R-:W-:Y:S02]  /*01e0*/  FMUL.FTZ R0, R3.reuse, R16 ;  /* 0x0000001003007220 */ /* 0x040fe40000410000 */
[----:B------:R-:W1:Y:S01]  /*01f0*/  MUFU.RCP R20, R11 ;  /* 0x0000000b00147308 */ /* 0x000e620000001000 */
[----:B0-----:R-:W-:-:S07]  /*0200*/  FMUL.FTZ R6, R3, R18 ;  /* 0x0000001203067220 */ /* 0x001fce0000410000 */
[----:B------:R-:W0:Y:S01]  /*0210*/  MUFU.RCP R12, R12 ;  /* 0x0000000c000c7308 */ /* 0x000e220000001000 */
[----:B---3--:R-:W-:-:S07]  /*0220*/  FMUL.FTZ R9, R3, R10 ;  /* 0x0000000a03097220 */ /* 0x008fce0000410000 */
[----:B------:R-:W2:Y:S01]  /*0230*/  MUFU.RCP R22, R13 ;  /* 0x0000000d00167308 */ /* 0x000ea20000001000 */
[----:B-1----:R-:W-:-:S07]  /*0240*/  FMUL.FTZ R8, R3, R20 ;  /* 0x0000001403087220 */ /* 0x002fce0000410000 */
[----:B------:R-:W1:Y:S01]  /*0250*/  MUFU.RCP R14, R14 ;  /* 0x0000000e000e7308 */ /* 0x000e620000001000 */
[C---:B0-----:R-:W-:Y:S01]  /*0260*/  FMUL.FTZ R11, R3.reuse, R12 ;  /* 0x0000000c030b7220 */ /* 0x041fe20000410000 */
[C---:B--2---:R-:W-:Y:S01]  /*0270*/  FMUL.FTZ R10, R3.reuse, R22 ;  /* 0x00000016030a7220 */ /* 0x044fe20000410000 */
[----:B-1----:R-:W-:Y:S01]  /*0280*/  FMUL.FTZ R13, R3, R14 ;  /* 0x0000000e030d7220 */ /* 0x002fe20000410000 */
[----:B------:R-:W-:Y:S01]  /*0290*/  IMAD.WIDE R2, R2, 0x10, R4 ;  /* 0x0000001002027825 */ /* 0x000fe200078e0204 */
[----:B------:R-:W-:Y:S02]  /*02a0*/  F2FP.F16.F32.PACK_AB R4, R7, R0 ;  /* 0x000000000704723e */ /* 0x000fe400000000ff */
[----:B------:R-:W-:Y:S02]  /*02b0*/  F2FP.F16.F32.PACK_AB R5, R9, R6 ;  /* 0x000000060905723e */ /* 0x000fe400000000ff */
[----:B------:R-:W-:Y:S02]  /*02c0*/  F2FP.F16.F32.PACK_AB R6, R11, R8 ;  /* 0x000000080b06723e */ /* 0x000fe400000000ff */
[----:B------:R-:W-:-:S05]  /*02d0*/  F2FP.F16.F32.PACK_AB R7, R13, R10 ;  /* 0x0000000a0d07723e */ /* 0x000fca00000000ff */
[----:B------:R-:W-:Y:S01]  /*02e0*/  STG.E.128 desc[UR4][R2.64], R4 ;  /* 0x0000000402007986 */ /* 0x000fe2000c101d04 */
[----:B------:R-:W-:Y:S05]  /*02f0*/  EXIT ;  /* 0x000000000000794d */ /* 0x000fea0003800000 */
.L_x_4089:
        /* <DEDUP_REMOVED lines=140> */
.L_x_4092:
[----:B------:R-:W-:-:S13]  /*0bc0*/  ISETP.GE.AND P0, PT, R11, R2, PT ;  /* 0x000000020b00720c */ /* 0x000fda0003f06270 */
[----:B------:R-:W-:Y:S05]  /*0bd0*/  @P0 BRA `(.L_x_4094) ;  /* 0x0000000000300947 */ /* 0x000fea0003800000 */
[----:B0-----:R-:W0:Y:S01]  /*0be0*/  LDC.64 R12, c[0x0][0x218] ;  /* 0x00008600ff0c7b82 */ /* 0x001e220000000a00 */
[----:B------:R-:W-:Y:S01]  /*0bf0*/  IADD3 R3, R0, R11, RZ ;  /* 0x0000000b00037210 */ /* 0x000fe20007ffe0ff */
[----:B------:R-:W-:-:S04]  /*0c00*/  VIADD R11, R11, 0x80 ;  /* 0x000000800b0b7836 */ /* 0x000fc80000000000 */
[----:B0-----:R-:W-:-:S05]  /*0c10*/  IMAD.WIDE.U32 R12, R3, 0x2, R12 ;  /* 0x00000002030c7825 */ /* 0x001fca00078e000c */
[----:B------:R1:W-:Y:S02]  /*0c20*/  STG.E.U16 desc[UR4][R12.64], R5 ;  /* 0x000000050c007986 */ /* 0x0003e4000c101504 */
.L_x_4093:
[----:B------:R-:W-:-:S13]  /*0c30*/  ISETP.GE.AND P0, PT, R11, R2, PT ;  /* 0x000000020b00720c */ /* 0x000fda0003f06270 */
[----:B------:R-:W-:Y:S05]  /*0c40*/  @P0 BRA `(.L_x_4095) ;  /* 0x0000000000340947 */ /* 0x000fea0003800000 */
[----:B-1----:R-:W1:Y:S01]  /*0c50*/  LDC.64 R4, c[0x0][0x218] ;  /* 0x00008600ff047b82 */ /* 0x002e620000000a00 */
[----:B0-----:R-:W-:Y:S02]  /*0c60*/  IADD3 R3, R0, R11, RZ ;  /* 0x0000000b00037210 */ /* 0x001fe40007ffe0ff */
[----:B------:R-:W-:-:S03]  /*0c70*/  IADD3 R11, R11, 0x80, RZ ;  /* 0x000000800b0b7810 */ /* 0x000fc60007ffe0ff */
[----:B-1----:R-:W-:-:S05]  /*0c80*/  IMAD.WIDE.U32 R4, R3, 0x2, R4 ;  /* 0x0000000203047825 */ /* 0x002fca00078e0004 */
[----:B------:R1:W-:Y:S02]  /*0c90*/  STG.E.U16 desc[UR4][R4.64], R6 ;  /* 0x0000000604007986 */ /* 0x0003e4000c101504 */
.L_x_4094:
        /* <DEDUP_REMOVED lines=8> */
.L_x_4095:
[----:B------:R-:W-:Y:S05]  /*0d20*/  BSYNC B1 ;  /* 0x0000000000017941 */ /* 0x000fea0003800000 */
.L_x_4091:
[----:B------:R-:W-:-:S13]  /*0d30*/  ISETP.GE.AND P0, PT, R11, R2, PT ;  /* 0x000000020b00720c */ /* 0x000fda0003f06270 */
[----:B-12---:R-:W1:Y:S01]  /*0d40*/  @!P0 LDC.64 R4, c[0x0][0x218] ;  /* 0x00008600ff048b82 */ /* 0x006e620000000a00 */
[----:B0-----:R-:W-:Y:S02]  /*0d50*/  @!P0 IADD3 R3, R0, R11, RZ ;  /* 0x0000000b00038210 */ /* 0x001fe40007ffe0ff */
[----:B------:R-:W-:-:S03]  /*0d60*/  @!P0 IADD3 R11, R11, 0x80, RZ ;  /* 0x000000800b0b8810 */ /* 0x000fc60007ffe0ff */
[----:B-1----:R-:W-:-:S05]  /*0d70*/  @!P0 IMAD.WIDE.U32 R4, R3, 0x2, R4 ;  /* 0x0000000203048825 */ /* 0x002fca00078e0004 */
[----:B------:R2:W-:Y:S02]  /*0d80*/  @!P0 STG.E.U16 desc[UR4][R4.64], R8 ;  /* 0x0000000804008986 */ /* 0x0005e4000c101504 */
.L_x_4096:
[----:B------:R-:W-:Y:S05]  /*0d90*/  BSYNC B0 ;  /* 0x0000000000007941 */ /* 0x000fea0003800000 */
.L_x_4090:
        /* <DEDUP_REMOVED lines=8> */
.L_x_4097:
        /* <DEDUP_REMOVED lines=14> */
.L_x_19359:


//--------------------- .text._ZN2at6native18elementwise_kernelILi128ELi4EZNS0_15gpu_kernel_implINS0_13BinaryFunctorIN3c107complexIfEES6_S6_NS0_15binary_internal10DivFunctorIS6_EEEEEEvRNS_18TensorIteratorBaseERKT_EUliE_EEviT1_ --------------------------
	.section	.text._ZN2at6native18elementwise_kernelILi128ELi4EZNS0_15gpu_kernel_implINS0_13BinaryFunctorIN3c107complexIfEES6_S6_NS0_15binary_internal10DivFunctorIS6_EEEEEEvRNS_18TensorIteratorBaseERKT_EUliE_EEviT1_,"ax",@progbits
	.align	128
        .global         _ZN2at6native18elementwise_kernelILi128ELi4EZNS0_15gpu_kernel_implINS0_13BinaryFunctorIN3c107complexIfEES6_S6_NS0_15binary_internal10DivFunctorIS6_EEEEEEvRNS_18TensorIteratorBaseERKT_EUliE_EEviT1_
        .type           _ZN2at6native18elementwise_kernelILi128ELi4EZNS0_15gpu_kernel_implINS0_13BinaryFunctorIN3c107complexIfEES6_S6_NS0_15binary_internal10DivFunctorIS6_EEEEEEvRNS_18TensorIteratorBaseERKT_EUliE_EEviT1_,@function
        .size           _ZN2at6native18elementwise_kernelILi128ELi4EZNS0_15gpu_kernel_implINS0_13BinaryFunctorIN3c107complexIfEES6_S6_NS0_15binary_internal10DivFunctorIS6_EEEEEEvRNS_18TensorIteratorBaseERKT_EUliE_EEviT1_,(.L_x_19360 - _ZN2at6native18elementwise_kernelILi128ELi4EZNS0_15gpu_kernel_implINS0_13BinaryFunctorIN3c107complexIfEES6_S6_NS0_15binary_internal10DivFunctorIS6_EEEEEEvRNS_18TensorIteratorBaseERKT_EUliE_EEviT1_)
        .other          _ZN2at6native18elementwise_kernelILi128ELi4EZNS0_15gpu_kernel_implINS0_13BinaryFunctorIN3c107complexIfEES6_S6_NS0_15binary_internal10DivFunctorIS6_EEEEEEvRNS_18TensorIteratorBaseERKT_EUliE_EEviT1_,@"STO_CUDA_ENTRY STV_DEFAULT"
_ZN2at6native18elementwise_kernelILi128ELi4EZNS0_15gpu_kernel_implINS0_13BinaryFunctorIN3c107complexIfEES6_S6_NS0_15binary_internal10DivFunctorIS6_EEEEEEvRNS_18TensorIteratorBaseERKT_EUliE_EEviT1_:
.text._ZN2at6native18elementwise_kernelILi128ELi4EZNS0_15gpu_kernel_implINS0_13BinaryFunctorIN3c107complexIfEES6_S6_NS0_15binary_internal10DivFunctorIS6_EEEEEEvRNS_18TensorIteratorBaseERKT_EUliE_EEviT1_:
        /* <DEDUP_REMOVED lines=364> */
.L_x_4100:
[----:B------:R-:W0:Y:S01]  /*16c0*/  LDC.U8 R5, c[0x0][0x492] ;  /* 0x00012480ff057b82 */ /* 0x000e220000000000 */
[----:B------:R-:W-:Y:S01]  /*16d0*/  ULDC.64 UR4, c[0x0][0x478] ;  /* 0x00011e0000047ab9 */ /* 0x000fe20000000a00 */
[----:B------:R-:W-:Y:S01]  /*16e0*/  ULDC.64 UR6, c[0x0][0x480] ;  /* 0x0001200000067ab9 */ /* 0x000fe20000000a00 */
[----:B------:R-:W-:Y:S01]  /*16f0*/  IADD3 R16, P1, R16, UR4, RZ ;  /* 0x0000000410107c10 */ /* 0x000fe2000ff3e0ff */
[----:B------:R-:W-:Y:S01]  /*1700*/  BSSY B6, `(.L_x_4101) ;  /* 0x00000f6000067945 */ /* 0x000fe20003800000 */
[----:B------:R-:W-:-:S03]  /*1710*/  IADD3 R2, P2, R0, UR6, RZ ;  /* 0x0000000600027c10 */ /* 0x000fc6000ff5e0ff */
[----:B------:R-:W-:Y:S01]  /*1720*/  IMAD.X R17, RZ, RZ, UR5, P1 ;  /* 0x00000005ff117e24 */ /* 0x000fe200088e06ff */
[----:B------:R-:W-:Y:S02]  /*1730*/  IADD3.X R3, RZ, UR7, RZ, P2, !PT ;  /* 0x00000007ff037c10 */ /* 0x000fe400097fe4ff */
        /* <DEDUP_REMOVED lines=11> */
[----:B------:R-:W2:Y:S01]  /*17f0*/  LDG.E.S8 R2, desc[UR36][R2.64] ;  /* 0x0000002402027981 */ /* 0x000ea2000c1e1300 */
[----:B------:R-:W-:Y:S01]  /*1800*/  IMAD.MOV.U32 R25, RZ, RZ, RZ ;  /* 0x000000ffff197224 */ /* 0x000fe200078e00ff */
[----:B--2---:R0:W1:Y:S01]  /*1810*/  I2F.S16 R24, R2 ;  /* 0x0000000200187306 */ /* 0x0040620000101400 */
[----:B------:R-:W-:Y:S05]  /*1820*/  BRA `(.L_x_4107) ;  /* 0x0000000c008c7947 */ /* 0x000fea0003800000 */
.L_x_4105:
[----:B------:R-:W2:Y:S01]  /*1830*/  LDG.E.U8 R2, desc[UR36][R2.64] ;  /* 0x0000002402027981 */ /* 0x000ea2000c1e1100 */
[----:B------:R-:W-:Y:S01]  /*1840*/  IMAD.MOV.U32 R25, RZ, RZ, RZ ;  /* 0x000000ffff197224 */ /* 0x000fe200078e00ff */
[----:B--2---:R-:W-:Y:S01]  /*1850*/  I2FP.F32.U32 R24, R2 ;  /* 0x0000000200187245 */ /* 0x004fe20000201000 */
[----:B------:R-:W-:Y:S06]  /*1860*/  BRA `(.L_x_4107) ;  /* 0x0000000c007c7947 */ /* 0x000fec0003800000 */
.L_x_4104:
[----:B------:R-:W-:-:S13]  /*1870*/  ISETP.NE.AND P0, PT, R4, 0x2, PT ;  /* 0x000000020400780c */ /* 0x000fda0003f05270 */
[----:B------:R-:W-:Y:S05]  /*1880*/  @!P0 BRA `(.L_x_4108) ;  /* 0x0000000000308947 */ /* 0x000fea0003800000 */
[----:B------:R-:W-:-:S13]  /*1890*/  ISETP.NE.AND P0, PT, R4, 0x3, PT ;  /* 0x000000030400780c */ /* 0x000fda0003f05270 */
[----:B------:R-:W-:Y:S05]  /*18a0*/  @!P0 BRA `(.L_x_4109) ;  /* 0x0000000000188947 */ /* 0x000fea0003800000 */
[----:B------:R-:W-:-:S13]  /*18b0*/  ISETP.NE.AND P0, PT, R4, 0x4, PT ;  /* 0x000000040400780c */ /* 0x000fda0003f05270 */
[----:B------:R-:W-:Y:S05]  /*18c0*/  @P0 BRA `(.L_x_4106) ;  /* 0x0000000c00000947 */ /* 0x000fea0003800000 */
[----:B------:R-:W2:Y:S01]  /*18d0*/  LDG.E.64 R2, desc[UR36][R2.64] ;  /* 0x0000002402027981 */ /* 0x000ea2000c1e1b00 */
[----:B------:R-:W-:Y:S01]  /*18e0*/  IMAD.MOV.U32 R25, RZ, RZ, RZ ;  /* 0x000000ffff197224 */ /* 0x000fe200078e00ff */
[----:B--2---:R4:W0:Y:S01]  /*18f0*/  I2F.S64 R24, R2 ;  /* 0x0000000200187312 */ /* 0x0048220000301400 */
[----:B------:R-:W-:Y:S05]  /*1900*/  BRA `(.L_x_4107) ;  /* 0x0000000c00547947 */ /* 0x000fea0003800000 */
.L_x_4109:
[----:B------:R-:W2:Y:S01]  /*1910*/  LDG.E R2, desc[UR36][R2.64] ;  /* 0x0000002402027981 */ /* 0x000ea2000c1e1900 */
[----:B------:R-:W-:Y:S01]  /*1920*/  IMAD.MOV.U32 R25, RZ, RZ, RZ ;  /* 0x000000ffff197224 */ /* 0x000fe200078e00ff */
[----:B--2---:R-:W-:Y:S01]  /*1930*/  I2FP.F32.S32 R24, R2 ;  /* 0x0000000200187245 */ /* 0x004fe20000201400 */
[----:B------:R-:W-:Y:S06]  /*1940*/  BRA `(.L_x_4107) ;  /* 0x0000000c00447947 */ /* 0x000fec0003800000 */
.L_x_4108:
[----:B------:R-:W2:Y:S01]  /*1950*/  LDG.E.U16 R2, desc[UR36][R2.64] ;  /* 0x0000002402027981 */ /* 0x000ea2000c1e1500 */
[----:B------:R-:W-:Y:S01]  /*1960*/  IMAD.MOV.U32 R25, RZ, RZ, RZ ;  /* 0x000000ffff197224 */ /* 0x000fe200078e00ff */
[----:B--2---:R0:W1:Y:S01]  /*1970*/  I2F.S16 R24, R2 ;  /* 0x0000000200187306 */ /* 0x0040620000101400 */
[----:B------:R-:W-:Y:S05]  /*1980*/  BRA `(.L_x_4107) ;  /* 0x0000000c00347947 */ /* 0x000fea0003800000 */
.L_x_4103:
[----:B------:R-:W-:-:S13]  /*1990*/  ISETP.GT.AND P0, PT, R4, 0x6, PT ;  /* 0x000000060400780c */ /* 0x000fda0003f04270 */
[----:B------:R-:W-:Y:S05]  /*19a0*/  @P0 BRA `(.L_x_4110) ;  /* 0x00000000002c0947 */ /* 0x000fea0003800000 */
[----:B------:R-:W-:-:S13]  /*19b0*/  ISETP.NE.AND P0, PT, R4, 0x5, PT ;  /* 0x000000050400780c */ /* 0x000fda0003f05270 */
[----:B------:R-:W-:Y:S05]  /*19c0*/  @!P0 BRA `(.L_x_4111) ;  /* 0x0000000000148947 */ /* 0x000fea0003800000 */
[----:B------:R-:W-:-:S13]  /*19d0*/  ISETP.NE.AND P0, PT, R4, 0x6, PT ;  /* 0x000000060400780c */ /* 0x000fda0003f05270 */
[----:B------:R-:W-:Y:S05]  /*19e0*/  @P0 BRA `(.L_x_4106) ;  /* 0x0000000800b80947 */ /* 0x000fea0003800000 */
[----:B------:R2:W5:Y:S01]  /*19f0*/  LDG.E R24, desc[UR36][R2.64] ;  /* 0x0000002402187981 */ /* 0x000562000c1e1900 */
[----:B------:R-:W-:Y:S01]  /*1a00*/  IMAD.MOV.U32 R25, RZ, RZ, RZ ;  /* 0x000000ffff197224 */ /* 0x000fe200078e00ff */
[----:B------:R-:W-:Y:S06]  /*1a10*/  BRA `(.L_x_4107) ;  /* 0x0000000c00107947 */ /* 0x000fec0003800000 */
.L_x_4111:
[----:B------:R-:W2:Y:S01]  /*1a20*/  LDG.E.U16 R2, desc[UR36][R2.64] ;  /* 0x0000002402027981 */ /* 0x000ea2000c1e1500 */
[----:B------:R-:W-:Y:S02]  /*1a30*/  IMAD.MOV.U32 R25, RZ, RZ, RZ ;  /* 0x000000ffff197224 */ /* 0x000fe400078e00ff */
[----:B--2---:R-:W-:Y:S01]  /*1a40*/  HADD2.F32 R24, -RZ, R2.H0_H0 ;  /* 0x20000002ff187230 */ /* 0x004fe20000004100 */
[----:B------:R-:W-:Y:S06]  /*1a50*/  BRA `(.L_x_4107) ;  /* 0x0000000c00007947 */ /* 0x000fec0003800000 */
.L_x_4110:
[----:B------:R-:W-:-:S13]  /*1a60*/  ISETP.NE.AND P0, PT, R4, 0x7, PT ;  /* 0x000000070400780c */ /* 0x000fda0003f05270 */
[----:B------:R-:W-:Y:S05]  /*1a70*/  @!P0 BRA `(.L_x_4112) ;  /* 0x0000000000288947 */ /* 0x000fea0003800000 */
[----:B------:R-:W-:-:S13]  /*1a80*/  ISETP.NE.AND P0, PT, R4, 0x8, PT ;  /* 0x000000080400780c */ /* 0x000fda0003f05270 */
[----:B------:R-:W-:Y:S05]  /*1a90*/  @!P0 BRA `(.L_x_4113) ;  /* 0x0000000000108947 */ /* 0x000fea0003800000 */
[----:B------:R-:W-:-:S13]  /*1aa0*/  ISETP.NE.AND P0, PT, R4, 0x9, PT ;  /* 0x000000090400780c */ /* 0x000fda0003f05270 */
[----:B------:R-:W-:Y:S05]  /*1ab0*/  @P0 BRA `(.L_x_4106) ;  /* 0x0000000800840947 */ /* 0x000fea0003800000 */
[----:B------:R3:W5:Y:S01]  /*1ac0*/  LDG.E.64 R24, desc[UR36][R2.64] ;  /* 0x0000002402187981 */ /* 0x000762000c1e1b00 */
[----:B------:R-:W-:Y:S05]  /*1ad0*/  BRA `(.L_x_4107) ;  /* 0x0000000800e07947 */ /* 0x000fea0003800000 */
.L_x_4113:
[----:B------:R-:W2:Y:S02]  /*1ae0*/  LDG.E R2, desc[UR36][R2.64] ;  /* 0x0000002402027981 */ /* 0x000ea4000c1e1900 */
[--C-:B--2---:R-:W-:Y:S02]  /*1af0*/  HADD2.F32 R25, -RZ, R2.reuse.H1_H1 ;  /* 0x30000002ff197230 */ /* 0x104fe40000004100 */
[----:B------:R-:W-:Y:S01]  /*1b00*/  HADD2.F32 R24, -RZ, R2.H0_H0 ;  /* 0x20000002ff187230 */ /* 0x000fe20000004100 */
[----:B------:R-:W-:Y:S06]  /*1b10*/  BRA `(.L_x_4107) ;  /* 0x0000000800d07947 */ /* 0x000fec0003800000 */
.L_x_4112:
[----:B------:R-:W2:Y:S01]  /*1b20*/  LDG.E.64 R2, desc[UR36][R2.64] ;  /* 0x0000002402027981 */ /* 0x000ea2000c1e1b00 */
[----:B------:R-:W-:Y:S01]  /*1b30*/  UMOV UR4, 0xf0000000 ;  /* 0xf000000000047882 */ /* 0x000fe20000000000 */
[----:B------:R-:W-:Y:S01]  /*1b40*/  UMOV UR5, 0x380fffff ;  /* 0x380fffff00057882 */ /* 0x000fe20000000000 */
[----:B------:R-:W-:Y:S01]  /*1b50*/  IMAD.MOV.U32 R25, RZ, RZ, RZ ;  /* 0x000000ffff197224 */ /* 0x000fe200078e00ff */
[----:B--2---:R-:W0:Y:S01]  /*1b60*/  F2F.F32.F64 R24, R2 ;  /* 0x0000000200187310 */ /* 0x004e220000301000 */
[----:B------:R-:W-:-:S14]  /*1b70*/  DSETP.GEU.AND P0, PT, |R2|, UR4, PT ;  /* 0x0000000402007e2a */ /* 0x000fdc000bf0e200 */
[----:B0-----:R-:W-:Y:S01]  /*1b80*/  @!P0 FMUL R24, R24, 1.175494350822287508e-38 ;  /* 0x0080000018188820 */ /* 0x001fe20000400000 */
[----:B------:R-:W-:Y:S06]  /*1b90*/  BRA `(.L_x_4107) ;  /* 0x0000000800b07947 */ /* 0x000fec0003800000 */
.L_x_4102:
        /* <DEDUP_REMOVED lines=8> */
[----:B------:R-:W2:Y:S01]  /*1c20*/  LDG.E.U8 R2, desc[UR36][R2.64] ;  /* 0x0000002402027981 */ /* 0x000ea2000c1e1100 */
[----:B------:R-:W-:Y:S01]  /*1c30*/  IMAD.MOV.U32 R25, RZ, RZ, RZ ;  /* 0x000000ffff197224 */ /* 0x000fe200078e00ff */
[----:B--2---:R-:W-:-:S04]  /*1c40*/  ISETP.NE.AND P0, PT, R2, RZ, PT ;  /* 0x000000ff0200720c */ /* 0x004fc80003f05270 */
[----:B------:R-:W-:Y:S01]  /*1c50*/  FSEL R24, RZ, 1, !P0 ;  /* 0x3f800000ff187808 */ /* 0x000fe20004000000 */
[----:B------:R-:W-:Y:S08]  /*1c60*/  BRA `(.L_x_4107) ;  /* 0x00000008007c7947 */ /* 0x000ff00003800000 */
.L_x_4116:
[----:B------:R-:W2:Y:S01]  /*1c70*/  LDG.E.128 R4, desc[UR36][R2.64] ;  /* 0x0000002402047981 */ /* 0x000ea2000c1e1d00 */
[----:B------:R-:W-:Y:S01]  /*1c80*/  UMOV UR4, 0xf0000000 ;  /* 0xf000000000047882 */ /* 0x000fe20000000000 */
[----:B------:R-:W-:Y:S01]  /*1c90*/  UMOV UR5, 0x380fffff ;  /* 0x380fffff00057882 */ /* 0x000fe20000000000 */
[----:B--2---:R-:W0:Y:S01]  /*1ca0*/  F2F.F32.F64 R25, R6 ;  /* 0x0000000600197310 */ /* 0x004e220000301000 */
[----:B------:R-:W-:Y:S02]  /*1cb0*/  DSETP.GEU.AND P0, PT, |R6|, UR4, PT ;  /* 0x0000000406007e2a */ /* 0x000fe4000bf0e200 */
[----:B------:R-:W-:-:S05]  /*1cc0*/  DSETP.GEU.AND P1, PT, |R4|, UR4, PT ;  /* 0x0000000404007e2a */ /* 0x000fca000bf2e200 */
[----:B------:R-:W1:Y:S07]  /*1cd0*/  F2F.F32.F64 R24, R4 ;  /* 0x0000000400187310 */ /* 0x000e6e0000301000 */
[----:B0-----:R-:W-:Y:S02]  /*1ce0*/  @!P0 FMUL R25, R25, 1.175494350822287508e-38 ;  /* 0x0080000019198820 */ /* 0x001fe40000400000 */
[----:B-1----:R-:W-:Y:S01]  /*1cf0*/  @!P1 FMUL R24, R24, 1.175494350822287508e-38 ;  /* 0x0080000018189820 */ /* 0x002fe20000400000 */
[----:B------:R-:W-:Y:S06]  /*1d00*/  BRA `(.L_x_4107) ;  /* 0x0000000800547947 */ /* 0x000fec0003800000 */
.L_x_4115:
        /* <DEDUP_REMOVED lines=8> */
[----:B------:R-:W-:Y:S02]  /*1d90*/  IMAD.MOV.U32 R25, RZ, RZ, RZ ;  /* 0x000000ffff197224 */ /* 0x000fe400078e00ff */
        /* <DEDUP_REMOVED lines=8> */
[----:B------:R-:W-:Y:S01]  /*1e20*/  SEL R5, R4, RZ, P0 ;  /* 0x000000ff04057207 */ /* 0x000fe20000000000 */
[----:B------:R-:W-:-:S04]  /*1e30*/  VIADD R4, R0, 0x1000000 ;  /* 0x0100000000047836 */ /* 0x000fc80000000000 */
[----:B------:R-:W-:Y:S01]  /*1e40*/  IMAD R6, R5, R6, 0x3c000000 ;  /* 0x3c00000005067424 */ /* 0x000fe200078e0206 */
[----:B------:R-:W-:Y:S02]  /*1e50*/  SHF.L.U32 R5, R0, R5, RZ ;  /* 0x0000000500057219 */ /* 0x000fe400000006ff */
[----:B------:R-:W-:Y:S02]  /*1e60*/  SHF.R.S32.HI R4, RZ, 0x8, R4 ;  /* 0x00000008ff047819 */ /* 0x000fe40000011404 */
[----:B------:R-:W-:-:S04]  /*1e70*/  LEA.HI R5, R5, R6, RZ, 0x1c ;  /* 0x0000000605057211 */ /* 0x000fc800078fe0ff */
[----:B------:R-:W-:-:S04]  /*1e80*/  LOP3.LUT R5, R5, 0x7f800000, R4, 0xf8, !PT ;  /* 0x7f80000005057812 */ /* 0x000fc800078ef804 */
[----:B------:R-:W-:-:S04]  /*1e90*/  LOP3.LUT R5, R5, R2, RZ, 0x30, !PT ;  /* 0x0000000205057212 */ /* 0x000fc800078e30ff */
[----:B------:R-:W-:Y:S01]  /*1ea0*/  LOP3.LUT R24, R5, 0x80000000, R24, 0xf8, !PT ;  /* 0x8000000005187812 */ /* 0x000fe200078ef818 */
[----:B------:R-:W-:Y:S06]  /*1eb0*/  BRA `(.L_x_4107) ;  /* 0x0000000400e87947 */ /* 0x000fec0003800000 */
.L_x_4118:
[----:B------:R-:W2:Y:S01]  /*1ec0*/  LDG.E.U8 R2, desc[UR36][R2.64] ;  /* 0x0000002402027981 */ /* 0x000ea2000c1e1100 */
[----:B------:R-:W-:Y:S02]  /*1ed0*/  IMAD.MOV.U32 R25, RZ, RZ, RZ ;  /* 0x000000ffff197224 */ /* 0x000fe400078e00ff */
[C---:B--2---:R-:W-:Y:S01]  /*1ee0*/  IMAD.SHL.U32 R0, R2.reuse, 0x2000000, RZ ;  /* 0x0200000002007824 */ /* 0x044fe200078e00ff */
[----:B------:R-:W-:-:S04]  /*1ef0*/  SHF.L.U32 R5, R2, 0x18, RZ ;  /* 0x0000001802057819 */ /* 0x000fc800000006ff */
        /* <DEDUP_REMOVED lines=8> */
[----:B------:R-:W-:Y:S01]  /*1f80*/  LOP3.LUT R24, R24, 0x80000000, R5, 0xf8, !PT ;  /* 0x8000000018187812 */ /* 0x000fe200078ef805 */
[----:B------:R-:W-:Y:S06]  /*1f90*/  BRA `(.L_x_4107) ;  /* 0x0000000400b07947 */ /* 0x000fec0003800000 */
.L_x_4117:
[----:B------:R-:W2:Y:S01]  /*1fa0*/  LDG.E.U16 R2, desc[UR36][R2.64] ;  /* 0x0000002402027981 */ /* 0x000ea2000c1e1500 */
[----:B------:R-:W-:Y:S02]  /*1fb0*/  IMAD.MOV.U32 R25, RZ, RZ, RZ ;  /* 0x000000ffff197224 */ /* 0x000fe400078e00ff */
[----:B--2---:R-:W-:Y:S01]  /*1fc0*/  IMAD.U32 R24, R2, 0x10000, RZ ;  /* 0x0001000002187824 */ /* 0x004fe200078e00ff */
[----:B------:R-:W-:Y:S06]  /*1fd0*/  BRA `(.L_x_4107) ;  /* 0x0000000400a07947 */ /* 0x000fec0003800000 */
.L_x_4114:
        /* <DEDUP_REMOVED lines=8> */
[----:B------:R-:W2:Y:S01]  /*2060*/  LDG.E.U16 R2, desc[UR36][R2.64] ;  /* 0x0000002402027981 */ /* 0x000ea2000c1e1500 */
[----:B------:R-:W-:Y:S01]  /*2070*/  IMAD.MOV.U32 R25, RZ, RZ, RZ ;  /* 0x000000ffff197224 */ /* 0x000fe200078e00ff */
[----:B--2---:R-:W-:Y:S01]  /*2080*/  I2FP.F32.U32 R24, R2 ;  /* 0x0000000200187245 */ /* 0x004fe20000201000 */
[----:B------:R-:W-:Y:S06]  /*2090*/  BRA `(.L_x_4107) ;  /* 0x0000000400707947 */ /* 0x000fec0003800000 */
.L_x_4121:
[----:B------:R-:W2:Y:S01]  /*20a0*/  LDG.E.U8 R2, desc[UR36][R2.64] ;  /* 0x0000002402027981 */ /* 0x000ea2000c1e1100 */
[----:B------:R-:W-:Y:S02]  /*20b0*/  CS2R R24, SRZ ;  /* 0x0000000000187805 */ /* 0x000fe4000001ff00 */
        /* <DEDUP_REMOVED lines=18> */
.L_x_4123:
[----:B------:R-:W-:Y:S05]  /*21e0*/  BSYNC B0 ;  /* 0x0000000000007941 */ /* 0x000fea0003800000 */
.L_x_4122:
[----:B------:R-:W-:Y:S01]  /*21f0*/  IMAD.SHL.U32 R2, R2, 0x100000, RZ ;  /* 0x0010000002027824 */ /* 0x000fe200078e00ff */
[----:B------:R-:W-:-:S04]  /*2200*/  LEA R3, R0, 0x3b800000, 0x17 ;  /* 0x3b80000000037811 */ /* 0x000fc800078eb8ff */
[----:B------:R-:W-:Y:S01]  /*2210*/  LOP3.LUT R24, R3, R2, R24, 0xfe, !PT ;  /* 0x0000000203187212 */ /* 0x000fe200078efe18 */
[----:B------:R-:W-:Y:S06]  /*2220*/  BRA `(.L_x_4107) ;  /* 0x00000004000c7947 */ /* 0x000fec0003800000 */
.L_x_4120:
        /* <DEDUP_REMOVED lines=20> */
.L_x_4125:
[----:B------:R-:W-:Y:S05]  /*2370*/  BSYNC B0 ;  /* 0x0000000000007941 */ /* 0x000fea0003800000 */
.L_x_4124:
[----:B------:R-:W-:Y:S01]  /*2380*/  IMAD.SHL.U32 R2, R2, 0x200000, RZ ;  /* 0x0020000002027824 */ /* 0x000fe200078e00ff */
[----:B------:R-:W-:-:S04]  /*2390*/  LEA R3, R0, 0x37800000, 0x17 ;  /* 0x3780000000037811 */ /* 0x000fc800078eb8ff */
[----:B------:R-:W-:Y:S01]  /*23a0*/  LOP3.LUT R24, R3, R2, R24, 0xfe, !PT ;  /* 0x0000000203187212 */ /* 0x000fe200078efe18 */
[----:B------:R-:W-:Y:S06]  /*23b0*/  BRA `(.L_x_4107) ;  /* 0x0000000000a87947 */ /* 0x000fec0003800000 */
.L_x_4119:
        /* <DEDUP_REMOVED lines=14> */
.L_x_4129:
[----:B------:R-:W-:Y:S05]  /*24a0*/  BSYNC B0 ;  /* 0x0000000000007941 */ /* 0x000fea0003800000 */
.L_x_4128:
[----:B------:R-:W-:Y:S01]  /*24b0*/  IMAD.MOV.U32 R25, RZ, RZ, RZ ;  /* 0x000000ffff197224 */ /* 0x000fe200078e00ff */
[----:B------:R-:W-:Y:S06]  /*24c0*/  BRA `(.L_x_4107) ;  /* 0x0000000000647947 */ /* 0x000fec0003800000 */
.L_x_4106:
[----:B------:R-:W-:Y:S01]  /*24d0*/  MOV R2, 0x0 ;  /* 0x0000000000027802 */ /* 0x000fe20000000f00 */
[----:B------:R-:W-:Y:S01]  /*24e0*/  ULDC.64 UR4, c[0x4][0x148] ;  /* 0x0100520000047ab9 */ /* 0x000fe20000000a00 */
[----:B------:R-:W-:Y:S01]  /*24f0*/  ULDC.64 UR6, c[0x4][0x8] ;  /* 0x0100020000067ab9 */ /* 0x000fe20000000a00 */
[----:B------:R-:W-:Y:S02]  /*2500*/  IMAD.U32 R4, RZ, RZ, UR4 ;  /* 0x00000004ff047e24 */ /* 0x000fe4000f8e00ff */
[----:B------:R-:W-:Y:S01]  /*2510*/  IMAD.U32 R5, RZ, RZ, UR5 ;  /* 0x00000005ff057e24 */ /* 0x000fe2000f8e00ff */
[----:B------:R-:W0:Y:S01]  /*2520*/  LDC.64 R2, c[0x4][R2] ;  /* 0x0100000002027b82 */ /* 0x000e220000000a00 */
[----:B------:R-:W-:Y:S01]  /*2530*/  ULDC.64 UR4, c[0x4][0x150] ;  /* 0x0100540000047ab9 */ /* 0x000fe20000000a00 */
[----:B------:R-:W-:Y:S01]  /*2540*/  IMAD.U32 R10, RZ, RZ, UR6 ;  /* 0x00000006ff0a7e24 */ /* 0x000fe2000f8e00ff */
[----:B------:R-:W-:Y:S01]  /*2550*/  MOV R6, UR4 ;  /* 0x0000000400067c02 */ /* 0x000fe20008000f00 */
[----:B------:R-:W-:-:S02]  /*2560*/  IMAD.U32 R7, RZ, RZ, UR5 ;  /* 0x00000005ff077e24 */ /* 0x000fc4000f8e00ff */
[----:B------:R-:W-:Y:S02]  /*2570*/  IMAD.U32 R11, RZ, RZ, UR7 ;  /* 0x00000007ff0b7e24 */ /* 0x000fe4000f8e00ff */
[----:B------:R-:W-:Y:S02]  /*2580*/  IMAD.MOV.U32 R8, RZ, RZ, 0x4e ;  /* 0x0000004eff087424 */ /* 0x000fe400078e00ff */
[----:B------:R-:W-:Y:S02]  /*2590*/  IMAD.MOV.U32 R12, RZ, RZ, 0x1 ;  /* 0x00000001ff0c7424 */ /* 0x000fe400078e00ff */
[----:B------:R-:W-:-:S07]  /*25a0*/  IMAD.MOV.U32 R13, RZ, RZ, RZ ;  /* 0x000000ffff0d7224 */ /* 0x000fce00078e00ff */
[----:B------:R-:W-:-:S07]  /*25b0*/  LEPC R20, `(.L_x_4130) ;  /* 0x000000001014794e */ /* 0x000fce0000000000 */
[----:B0-----:R-:W-:Y:S05]  /*25c0*/  CALL.ABS.NOINC R2 ;  /* 0x0000000002007343 */ /* 0x001fea0003c00000 */
.L_x_4130:
[----:B------:R-:W-:Y:S01]  /*25d0*/  CS2R R24, SRZ ;  /* 0x0000000000187805 */ /* 0x000fe2000001ff00 */
[----:B------:R-:W-:Y:S06]  /*25e0*/  BRA `(.L_x_4107) ;  /* 0x00000000001c7947 */ /* 0x000fec0003800000 */
.L_x_4127:
[----:B------:R-:W2:Y:S01]  /*25f0*/  LDG.E.64 R2, desc[UR36][R2.64] ;  /* 0x0000002402027981 */ /* 0x000ea2000c1e1b00 */
[----:B------:R-:W-:Y:S01]  /*2600*/  IMAD.MOV.U32 R25, RZ, RZ, RZ ;  /* 0x000000ffff197224 */ /* 0x000fe200078e00ff */
[----:B--2---:R0:W1:Y:S01]  /*2610*/  I2F.U64 R24, R2 ;  /* 0x0000000200187312 */ /* 0x0040620000301000 */
[----:B------:R-:W-:Y:S05]  /*2620*/  BRA `(.L_x_4107) ;  /* 0x00000000000c7947 */ /* 0x000fea0003800000 */
.L_x_4126:
[----:B------:R-:W2:Y:S01]  /*2630*/  LDG.E R2, desc[UR36][R2.64] ;  /* 0x0000002402027981 */ /* 0x000ea2000c1e1900 */
[----:B------:R-:W-:Y:S01]  /*2640*/  IMAD.MOV.U32 R25, RZ, RZ, RZ ;  /* 0x000000ffff197224 */ /* 0x000fe200078e00ff */
[----:B--2---:R-:W-:-:S07]  /*2650*/  I2FP.F32.U32 R24, R2 ;  /* 0x0000000200187245 */ /* 0x004fce0000201000 */
.L_x_4107:
[----:B------:R-:W-:Y:S05]  /*2660*/  BSYNC B6 ;  /* 0x0000000000067941 */ /* 0x000fea0003800000 */
.L_x_4101:
[----:B0-234-:R-:W0:Y:S01]  /*2670*/  LDC.U8 R2, c[0x0][0x493] ;  /* 0x000124c0ff027b82 */ /* 0x01de220000000000 */
[----:B------:R-:W-:Y:S01]  /*2680*/  ULDC.64 UR4, c[0x0][0x488] ;  /* 0x0001220000047ab9 */ /* 0x000fe20000000a00 */
[----:B------:R-:W-:Y:S01]  /*2690*/  BSSY B6, `(.L_x_4131) ;  /* 0x00000f5000067945 */ /* 0x000fe20003800000 */
[----:B------:R-:W-:-:S05]  /*26a0*/  IADD3 R4, P1, R22, UR4, RZ ;  /* 0x0000000416047c10 */ /* 0x000fca000ff3e0ff */
        /* <DEDUP_REMOVED lines=14> */
[----:B--2---:R-:W0:Y:S01]  /*2790*/  I2F.S16 R2, R2 ;  /* 0x0000000200027306 */ /* 0x004e220000101400 */
[----:B------:R-:W-:Y:S05]  /*27a0*/  BRA `(.L_x_4137) ;  /* 0x0000000c008c7947 */ /* 0x000fea0003800000 */
.L_x_4135:
[----:B------:R-:W2:Y:S01]  /*27b0*/  LDG.E.U8 R2, desc[UR36][R4.64] ;  /* 0x0000002404027981 */ /* 0x000ea2000c1e1100 */
[----:B------:R-:W-:Y:S01]  /*27c0*/  IMAD.MOV.U32 R3, RZ, RZ, RZ ;  /* 0x000000ffff037224 */ /* 0x000fe200078e00ff */
[----:B--2---:R-:W-:Y:S01]  /*27d0*/  I2FP.F32.U32 R2, R2 ;  /* 0x0000000200027245 */ /* 0x004fe20000201000 */
[----:B------:R-:W-:Y:S06]  /*27e0*/  BRA `(.L_x_4137) ;  /* 0x0000000c007c7947 */ /* 0x000fec0003800000 */
.L_x_4134:
        /* <DEDUP_REMOVED lines=8> */
[----:B--2---:R0:W2:Y:S01]  /*2870*/  I2F.S64 R2, R4 ;  /* 0x0000000400027312 */ /* 0x0040a20000301400 */
[----:B------:R-:W-:Y:S05]  /*2880*/  BRA `(.L_x_4137) ;  /* 0x0000000c00547947 */ /* 0x000fea0003800000 */
.L_x_4139:
[----:B------:R-:W2:Y:S01]  /*2890*/  LDG.E R2, desc[UR36][R4.64] ;  /* 0x0000002404027981 */ /* 0x000ea2000c1e1900 */
[----:B------:R-:W-:Y:S01]  /*28a0*/  IMAD.MOV.U32 R3, RZ, RZ, RZ ;  /* 0x000000ffff037224 */ /* 0x000fe200078e00ff */
[----:B--2---:R-:W-:Y:S01]  /*28b0*/  I2FP.F32.S32 R2, R2 ;  /* 0x0000000200027245 */ /* 0x004fe20000201400 */
[----:B------:R-:W-:Y:S06]  /*28c0*/  BRA `(.L_x_4137) ;  /* 0x0000000c00447947 */ /* 0x000fec0003800000 */
.L_x_4138:
[----:B------:R-:W2:Y:S01]  /*28d0*/  LDG.E.U16 R2, desc[UR36][R4.64] ;  /* 0x0000002404027981 */ /* 0x000ea2000c1e1500 */
[----:B------:R-:W-:Y:S01]  /*28e0*/  IMAD.MOV.U32 R3, RZ, RZ, RZ ;  /* 0x000000ffff037224 */ /* 0x000fe200078e00ff */
[----:B--2---:R-:W0:Y:S01]  /*28f0*/  I2F.S16 R2, R2 ;  /* 0x0000000200027306 */ /* 0x004e220000101400 */
[----:B------:R-:W-:Y:S05]  /*2900*/  BRA `(.L_x_4137) ;  /* 0x0000000c00347947 */ /* 0x000fea0003800000 */
.L_x_4133:
        /* <DEDUP_REMOVED lines=9> */
.L_x_4141:
[----:B------:R-:W2:Y:S01]  /*29a0*/  LDG.E.U16 R2, desc[UR36][R4.64] ;  /* 0x0000002404027981 */ /* 0x000ea2000c1e1500 */
[----:B------:R-:W-:Y:S02]  /*29b0*/  IMAD.MOV.U32 R3, RZ, RZ, RZ ;  /* 0x000000ffff037224 */ /* 0x000fe400078e00ff */
[----:B--2---:R-:W-:Y:S01]  /*29c0*/  HADD2.F32 R2, -RZ, R2.H0_H0 ;  /* 0x20000002ff027230 */ /* 0x004fe20000004100 */
[----:B------:R-:W-:Y:S06]  /*29d0*/  BRA `(.L_x_4137) ;  /* 0x0000000c00007947 */ /* 0x000fec0003800000 */
.L_x_4140:
        /* <DEDUP_REMOVED lines=8> */
.L_x_4143:
[----:B------:R-:W2:Y:S02]  /*2a60*/  LDG.E R2, desc[UR36][R4.64] ;  /* 0x0000002404027981 */ /* 0x000ea4000c1e1900 */
[--C-:B--2---:R-:W-:Y:S02]  /*2a70*/  HADD2.F32 R3, -RZ, R2.reuse.H1_H1 ;  /* 0x30000002ff037230 */ /* 0x104fe40000004100 */
[----:B------:R-:W-:Y:S01]  /*2a80*/  HADD2.F32 R2, -RZ, R2.H0_H0 ;  /* 0x20000002ff027230 */ /* 0x000fe20000004100 */
[----:B------:R-:W-:Y:S06]  /*2a90*/  BRA `(.L_x_4137) ;  /* 0x0000000800d07947 */ /* 0x000fec0003800000 */
.L_x_4142:
        /* <DEDUP_REMOVED lines=8> */
.L_x_4132:
        /* <DEDUP_REMOVED lines=13> */
.L_x_4146:
[----:B------:R-:W2:Y:S01]  /*2bf0*/  LDG.E.128 R4, desc[UR36][R4.64] ;  /* 0x0000002404047981 */ /* 0x000ea2000c1e1d00 */
[----:B------:R-:W-:Y:S01]  /*2c00*/  UMOV UR4, 0xf0000000 ;  /* 0xf000000000047882 */ /* 0x000fe20000000000 */
[----:B------:R-:W-:Y:S01]  /*2c10*/  UMOV UR5, 0x380fffff ;  /* 0x380fffff00057882 */ /* 0x000fe20000000000 */
[----:B--2---:R-:W0:Y:S01]  /*2c20*/  F2F.F32.F64 R3, R6 ;  /* 0x0000000600037310 */ /* 0x004e220000301000 */
[----:B------:R-:W-:Y:S02]  /*2c30*/  DSETP.GEU.AND P0, PT, |R6|, UR4, PT ;  /* 0x0000000406007e2a */ /* 0x000fe4000bf0e200 */
[----:B------:R-:W-:-:S05]  /*2c40*/  DSETP.GEU.AND P1, PT, |R4|, UR4, PT ;  /* 0x0000000404007e2a */ /* 0x000fca000bf2e200 */
[----:B------:R-:W2:Y:S07]  /*2c50*/  F2F.F32.F64 R2, R4 ;  /* 0x0000000400027310 */ /* 0x000eae0000301000 */
[----:B0-----:R-:W-:Y:S02]  /*2c60*/  @!P0 FMUL R3, R3, 1.175494350822287508e-38 ;  /* 0x0080000003038820 */ /* 0x001fe40000400000 */
[----:B--2---:R-:W-:Y:S01]  /*2c70*/  @!P1 FMUL R2, R2, 1.175494350822287508e-38 ;  /* 0x0080000002029820 */ /* 0x004fe20000400000 */
[----:B------:R-:W-:Y:S06]  /*2c80*/  BRA `(.L_x_4137) ;  /* 0x0000000800547947 */ /* 0x000fec0003800000 */
.L_x_4145:
[----:B------:R-:W-:-:S13]  /*2c90*/  ISETP.NE.AND P0, PT, R0, 0xf, PT ;  /* 0x0000000f0000780c */ /* 0x000fda0003f05270 */
[----:B------:R-:W-:Y:S05]  /*2ca0*/  @!P0 BRA `(.L_x_4147) ;  /* 0x00000000009c8947 */ /* 0x000fea0003800000 */
[----:B------:R-:W-:-:S13]  /*2cb0*/  ISETP.NE.AND P0, PT, R0, 0x17, PT ;  /* 0x000000170000780c */ /* 0x000fda0003f05270 */
[----:B------:R-:W-:Y:S05]  /*2cc0*/  @!P0 BRA `(.L_x_4148) ;  /* 0x00000000005c8947 */ /* 0x000fea0003800000 */
[----:B------:R-:W-:-:S13]  /*2cd0*/  ISETP.NE.AND P0, PT, R0, 0x18, PT ;  /* 0x000000180000780c */ /* 0x000fda0003f05270 */
[----:B------:R-:W-:Y:S05]  /*2ce0*/  @P0 BRA `(.L_x_4136) ;  /* 0x0000000400d80947 */ /* 0x000fea0003800000 */
[----:B------:R-:W2:Y:S01]  /*2cf0*/  LDG.E.U8 R2, desc[UR36][R4.64] ;  /* 0x0000002404027981 */ /* 0x000ea2000c1e1100 */
[----:B------:R-:W-:Y:S01]  /*2d00*/  IMAD.MOV.U32 R8, RZ, RZ, -0x800000 ;  /* 0xff800000ff087424 */ /* 0x000fe200078e00ff */
[----:B--2---:R-:W-:-:S04]  /*2d10*/  SHF.L.U32 R2, R2, 0x18, RZ ;  /* 0x0000001802027819 */ /* 0x004fc800000006ff */
        /* <DEDUP_REMOVED lines=14> */
[----:B------:R-:W-:Y:S01]  /*2e00*/  LOP3.LUT R5, R6, R3, RZ, 0x30, !PT ;  /* 0x0000000306057212 */ /* 0x000fe200078e30ff */
[----:B------:R-:W-:-:S03]  /*2e10*/  IMAD.MOV.U32 R3, RZ, RZ, RZ ;  /* 0x000000ffff037224 */ /* 0x000fc600078e00ff */
[----:B------:R-:W-:Y:S01]  /*2e20*/  LOP3.LUT R2, R5, 0x80000000, R2, 0xf8, !PT ;  /* 0x8000000005027812 */ /* 0x000fe200078ef802 */
[----:B------:R-:W-:Y:S06]  /*2e30*/  BRA `(.L_x_4137) ;  /* 0x0000000400e87947 */ /* 0x000fec0003800000 */
.L_x_4148:
[----:B------:R-:W2:Y:S01]  /*2e40*/  LDG.E.U8 R4, desc[UR36][R4.64] ;  /* 0x0000002404047981 */ /* 0x000ea2000c1e1100 */
[----:B------:R-:W-:Y:S02]  /*2e50*/  IMAD.MOV.U32 R3, RZ, RZ, RZ ;  /* 0x000000ffff037224 */ /* 0x000fe400078e00ff */
        /* <DEDUP_REMOVED lines=12> */
.L_x_4147:
[----:B------:R-:W2:Y:S01]  /*2f20*/  LDG.E.U16 R2, desc[UR36][R4.64] ;  /* 0x0000002404027981 */ /* 0x000ea2000c1e1500 */
[----:B------:R-:W-:Y:S02]  /*2f30*/  IMAD.MOV.U32 R3, RZ, RZ, RZ ;  /* 0x000000ffff037224 */ /* 0x000fe400078e00ff */
[----:B--2---:R-:W-:Y:S01]  /*2f40*/  IMAD.U32 R2, R2, 0x10000, RZ ;  /* 0x0001000002027824 */ /* 0x004fe200078e00ff */
[----:B------:R-:W-:Y:S06]  /*2f50*/  BRA `(.L_x_4137) ;  /* 0x0000000400a07947 */ /* 0x000fec0003800000 */
.L_x_4144:
        /* <DEDUP_REMOVED lines=12> */
.L_x_4151:
        /* <DEDUP_REMOVED lines=20> */
.L_x_4153:
[----:B------:R-:W-:Y:S05]  /*3160*/  BSYNC B0 ;  /* 0x0000000000007941 */ /* 0x000fea0003800000 */
.L_x_4152:
[----:B------:R-:W-:Y:S01]  /*3170*/  IMAD.SHL.U32 R2, R2, 0x100000, RZ ;  /* 0x0010000002027824 */ /* 0x000fe200078e00ff */
[----:B------:R-:W-:-:S04]  /*3180*/  LEA R5, R0, 0x3b800000, 0x17 ;  /* 0x3b80000000057811 */ /* 0x000fc800078eb8ff */
[----:B------:R-:W-:Y:S01]  /*3190*/  LOP3.LUT R2, R5, R2, R6, 0xfe, !PT ;  /* 0x0000000205027212 */ /* 0x000fe200078efe06 */
[----:B------:R-:W-:Y:S06]  /*31a0*/  BRA `(.L_x_4137) ;  /* 0x00000004000c7947 */ /* 0x000fec0003800000 */
.L_x_4150:
        /* <DEDUP_REMOVED lines=11> */
[----:B------:R-:W-:Y:S02]  /*3260*/  SHF.L.U32 R6, R4, 0x1f, RZ ;  /* 0x0000001f04067819 */ /* 0x000fe400000006ff */
[----:B------:R-:W-:-:S05]  /*3270*/  SHF.R.U32.HI R0, RZ, 0x2, R0 ;  /* 0x00000002ff007819 */ /* 0x000fca0000011600 */
[----:B------:R-:W-:Y:S05]  /*3280*/  @P0 BRA `(.L_x_4155) ;  /* 0x0000000000180947 */ /* 0x000fea0003800000 */
[----:B------:R-:W0:Y:S02]  /*3290*/  FLO.U32 R4, R2 ;  /* 0x0000000200047300 */ /* 0x000e2400000e0000 */
[----:B0-----:R-:W-:-:S04]  /*32a0*/  IADD3 R5, -R4, 0x1f, RZ ;  /* 0x0000001f04057810 */ /* 0x001fc80007ffe1ff */
[----:B------:R-:W-:Y:S01]  /*32b0*/  IADD3 R0, R0, 0x1e, -R5 ;  /* 0x0000001e00007810 */ /* 0x000fe20007ffe805 */
[----:B------:R-:W-:-:S05]  /*32c0*/  VIADD R7, R5, 0xffffffe3 ;  /* 0xffffffe305077836 */ /* 0x000fca0000000000 */
[----:B------:R-:W-:-:S04]  /*32d0*/  SHF.L.U32 R7, R2, R7, RZ ;  /* 0x0000000702077219 */ /* 0x000fc800000006ff */
[----:B------:R-:W-:-:S07]  /*32e0*/  LOP3.LUT R2, R7, 0x3, RZ, 0xc0, !PT ;  /* 0x0000000307027812 */ /* 0x000fce00078ec0ff */
.L_x_4155:
[----:B------:R-:W-:Y:S05]  /*32f0*/  BSYNC B0 ;  /* 0x0000000000007941 */ /* 0x000fea0003800000 */
.L_x_4154:
[----:B------:R-:W-:Y:S01]  /*3300*/  IMAD.SHL.U32 R2, R2, 0x200000, RZ ;  /* 0x0020000002027824 */ /* 0x000fe200078e00ff */
[----:B------:R-:W-:-:S04]  /*3310*/  LEA R5, R0, 0x37800000, 0x17 ;  /* 0x3780000000057811 */ /* 0x000fc800078eb8ff */
[----:B------:R-:W-:Y:S01]  /*3320*/  LOP3.LUT R2, R5, R2, R6, 0xfe, !PT ;  /* 0x0000000205027212 */ /* 0x000fe200078efe06 */
[----:B------:R-:W-:Y:S06]  /*3330*/  BRA `(.L_x_4137) ;  /* 0x0000000000a87947 */ /* 0x000fec0003800000 */
.L_x_4149:
        /* <DEDUP_REMOVED lines=14> */
.L_x_4159:
[----:B------:R-:W-:Y:S05]  /*3420*/  BSYNC B0 ;  /* 0x0000000000007941 */ /* 0x000fea0003800000 */
.L_x_4158:
[----:B------:R-:W-:Y:S01]  /*3430*/  IMAD.MOV.U32 R3, RZ, RZ, RZ ;  /* 0x000000ffff037224 */ /* 0x000fe200078e00ff */
[----:B------:R-:W-:Y:S06]  /*3440*/  BRA `(.L_x_4137) ;  /* 0x0000000000647947 */ /* 0x000fec0003800000 */
.L_x_4136:
        /* <DEDUP_REMOVED lines=15> */
[----:B01---5:R-:W-:Y:S05]  /*3540*/  CALL.ABS.NOINC R2 ;  /* 0x0000000002007343 */ /* 0x023fea0003c00000 */
.L_x_4160:
[----:B------:R-:W-:Y:S01]  /*3550*/  CS2R R2, SRZ ;  /* 0x0000000000027805 */ /* 0x000fe2000001ff00 */
[----:B------:R-:W-:Y:S06]  /*3560*/  BRA `(.L_x_4137) ;  /* 0x00000000001c7947 */ /* 0x000fec0003800000 */
.L_x_4157:
[----:B------:R-:W2:Y:S01]  /*3570*/  LDG.E.64 R4, desc[UR36][R4.64] ;  /* 0x0000002404047981 */ /* 0x000ea2000c1e1b00 */
[----:B------:R-:W-:Y:S01]  /*3580*/  IMAD.MOV.U32 R3, RZ, RZ, RZ ;  /* 0x000000ffff037224 */ /* 0x000fe200078e00ff */
[----:B--2---:R0:W2:Y:S01]  /*3590*/  I2F.U64 R2, R4 ;  /* 0x0000000400027312 */ /* 0x0040a20000301000 */
[----:B------:R-:W-:Y:S05]  /*35a0*/  BRA `(.L_x_4137) ;  /* 0x00000000000c7947 */ /* 0x000fea0003800000 */
.L_x_4156:
[----:B------:R-:W2:Y:S01]  /*35b0*/  LDG.E R2, desc[UR36][R4.64] ;  /* 0x0000002404027981 */ /* 0x000ea2000c1e1900 */
[----:B------:R-:W-:Y:S01]  /*35c0*/  IMAD.MOV.U32 R3, RZ, RZ, RZ ;  /* 0x000000ffff037224 */ /* 0x000fe200078e00ff */
[----:B--2---:R-:W-:-:S07]  /*35d0*/  I2FP.F32.U32 R2, R2 ;  /* 0x0000000200027245 */ /* 0x004fce0000201000 */
.L_x_4137:
[----:B------:R-:W-:Y:S05]  /*35e0*/  BSYNC B6 ;  /* 0x0000000000067941 */ /* 0x000fea0003800000 */
.L_x_4131:
[----:B0-2--5:R-:W-:Y:S01]  /*35f0*/  FSETP.GE.FTZ.AND P0, PT, |R2|, |R3|, PT ;  /* 0x400000030200720b */ /* 0x025fe20003f16200 */
[----:B------:R-:W-:-:S12]  /*3600*/  BSSY B0, `(.L_x_4161) ;  /* 0x000001d000007945 */ /* 0x000fd80003800000 */
[----:B------:R-:W-:Y:S05]  /*3610*/  @!P0 BRA `(.L_x_4162) ;  /* 0x00000000004c8947 */ /* 0x000fea0003800000 */
[C---:B------:R-:W-:Y:S01]  /*3620*/  FSETP.NEU.FTZ.AND P1, PT, |R2|.reuse, RZ, PT ;  /* 0x000000ff0200720b */ /* 0x040fe20003f3d200 */
[----:B---34-:R-:W-:Y:S01]  /*3630*/  FADD.FTZ R4, |R2|, -RZ ;  /* 0x800000ff02047221 */ /* 0x018fe20000010200 */
[C---:B------:R-:W-:Y:S01]  /*3640*/  FSETP.NEU.FTZ.AND P0, PT, |R3|.reuse, RZ, PT ;  /* 0x000000ff0300720b */ /* 0x040fe20003f1d200 */
[----:B------:R-:W-:-:S12]  /*3650*/  FADD.FTZ R0, |R3|, -RZ ;  /* 0x800000ff03007221 */ /* 0x000fd80000010200 */
[----:B------:R-:W-:Y:S05]  /*3660*/  @!P0 BRA !P1, `(.L_x_4163) ;  /* 0x0000000000248947 */ /* 0x000fea0004800000 */
[----:B------:R-:W0:Y:S02]  /*3670*/  MUFU.RCP R0, R2 ;  /* 0x0000000200007308 */ /* 0x000e240000001000 */
[----:B0-----:R-:W-:-:S04]  /*3680*/  FMUL.FTZ R5, R0, R3 ;  /* 0x0000000300057220 */ /* 0x001fc80000410000 */
[C---:B------:R-:W-:Y:S01]  /*3690*/  FFMA.FTZ R3, R5.reuse, R3, R2 ;  /* 0x0000000305037223 */ /* 0x040fe20000010002 */
[C---:B-1----:R-:W-:Y:S01]  /*36a0*/  FFMA.FTZ R0, R5.reuse, R25, R24 ;  /* 0x0000001905007223 */ /* 0x042fe20000010018 */
[----:B------:R-:W-:-:S04]  /*36b0*/  FFMA.FTZ R4, R5, -R24, R25 ;  /* 0x8000001805047223 */ /* 0x000fc80000010019 */
[----:B------:R-:W0:Y:S02]  /*36c0*/  MUFU.RCP R3, R3 ;  /* 0x0000000300037308 */ /* 0x000e240000001000 */
[C---:B0-----:R-:W-:Y:S01]  /*36d0*/  FMUL.FTZ R24, R3.reuse, R0 ;  /* 0x0000000003187220 */ /* 0x041fe20000410000 */
[----:B------:R-:W-:Y:S01]  /*36e0*/  FMUL.FTZ R25, R3, R4 ;  /* 0x0000000403197220 */ /* 0x000fe20000410000 */
[----:B------:R-:W-:Y:S06]  /*36f0*/  BRA `(.L_x_4164) ;  /* 0x0000000000347947 */ /* 0x000fec0003800000 */
.L_x_4163:
[----:B------:R-:W1:Y:S08]  /*3700*/  MUFU.RCP R3, R4 ;  /* 0x0000000400037308 */ /* 0x000e700000001000 */
[----:B------:R-:W0:Y:S01]  /*3710*/  MUFU.RCP R0, R0 ;  /* 0x0000000000007308 */ /* 0x000e220000001000 */
[----:B-1----:R-:W-:Y:S01]  /*3720*/  FMUL.FTZ R24, R3, R24 ;  /* 0x0000001803187220 */ /* 0x002fe20000410000 */
[----:B0-----:R-:W-:Y:S01]  /*3730*/  FMUL.FTZ R25, R0, R25 ;  /* 0x0000001900197220 */ /* 0x001fe20000410000 */
[----:B------:R-:W-:Y:S06]  /*3740*/  BRA `(.L_x_4164) ;  /* 0x0000000000207947 */ /* 0x000fec0003800000 */
.L_x_4162:
[----:B---34-:R-:W0:Y:S02]  /*3750*/  MUFU.RCP R5, R3 ;  /* 0x0000000300057308 */ /* 0x018e240000001000 */
[----:B0-----:R-:W-:-:S04]  /*3760*/  FMUL.FTZ R0, R5, R2 ;  /* 0x0000000205007220 */ /* 0x001fc80000410000 */
[C---:B------:R-:W-:Y:S01]  /*3770*/  FFMA.FTZ R2, R0.reuse, R2, R3 ;  /* 0x0000000200027223 */ /* 0x040fe20000010003 */
[C---:B-1----:R-:W-:Y:S01]  /*3780*/  FFMA.FTZ R5, R0.reuse, R24, R25 ;  /* 0x0000001800057223 */ /* 0x042fe20000010019 */
[----:B------:R-:W-:-:S04]  /*3790*/  FFMA.FTZ R25, R0, R25, -R24 ;  /* 0x0000001900197223 */ /* 0x000fc80000010818 */
[----:B------:R-:W0:Y:S02]  /*37a0*/  MUFU.RCP R2, R2 ;  /* 0x0000000200027308 */ /* 0x000e240000001000 */
[C---:B0-----:R-:W-:Y:S01]  /*37b0*/  FMUL.FTZ R24, R2.reuse, R5 ;  /* 0x0000000502187220 */ /* 0x041fe20000410000 */
[----:B------:R-:W-:-:S07]  /*37c0*/  FMUL.FTZ R25, R2, R25 ;  /* 0x0000001902197220 */ /* 0x000fce0000410000 */
.L_x_4164:
[----:B------:R-:W-:Y:S05]  /*37d0*/  BSYNC B0 ;  /* 0x0000000000007941 */ /* 0x000fea0003800000 */
.L_x_4161:
[----:B------:R-:W0:Y:S02]  /*37e0*/  LDC.U8 R2, c[0x0][0x491] ;  /* 0x00012440ff027b82 */ /* 0x000e240000000000 */
        /* <DEDUP_REMOVED lines=11> */
[----:B------:R-:W0:Y:S02]  /*38a0*/  F2I.FTZ.TRUNC.NTZ R3, R24 ;  /* 0x0000001800037305 */ /* 0x000e24000021f100 */
[----:B0-----:R0:W-:Y:S01]  /*38b0*/  STG.E.U8 desc[UR36][R16.64], R3 ;  /* 0x0000000310007986 */ /* 0x0011e2000c101124 */
[----:B------:R-:W-:Y:S05]  /*38c0*/  BRA `(.L_x_4170) ;  /* 0x0000000c00547947 */ /* 0x000fea0003800000 */
.L_x_4168:
[----:B------:R-:W0:Y:S02]  /*38d0*/  F2I.S64.TRUNC R24, R24 ;  /* 0x0000001800187311 */ /* 0x000e24000020d900 */
[----:B0-----:R-:W-:-:S05]  /*38e0*/  IMAD.MOV.U32 R3, RZ, RZ, R24 ;  /* 0x000000ffff037224 */ /* 0x001fca00078e0018 */
[----:B------:R1:W-:Y:S01]  /*38f0*/  STG.E.U8 desc[UR36][R16.64], R3 ;  /* 0x0000000310007986 */ /* 0x0003e2000c101124 */
[----:B------:R-:W-:Y:S05]  /*3900*/  BRA `(.L_x_4170) ;  /* 0x0000000c00447947 */ /* 0x000fea0003800000 */
.L_x_4167:
[----:B------:R-:W-:-:S13]  /*3910*/  ISETP.NE.AND P0, PT, R0, 0x2, PT ;  /* 0x000000020000780c */ /* 0x000fda0003f05270 */
[----:B------:R-:W-:Y:S05]  /*3920*/  @!P0 BRA `(.L_x_4171) ;  /* 0x0000000000288947 */ /* 0x000fea0003800000 */
[----:B------:R-:W-:-:S13]  /*3930*/  ISETP.NE.AND P0, PT, R0, 0x3, PT ;  /* 0x000000030000780c */ /* 0x000fda0003f05270 */
[----:B------:R-:W-:Y:S05]  /*3940*/  @!P0 BRA `(.L_x_4172) ;  /* 0x0000000000148947 */ /* 0x000fea0003800000 */
[----:B------:R-:W-:-:S13]  /*3950*/  ISETP.NE.AND P0, PT, R0, 0x4, PT ;  /* 0x000000040000780c */ /* 0x000fda0003f05270 */
[----:B------:R-:W-:Y:S05]  /*3960*/  @P0 BRA `(.L_x_4169) ;  /* 0x0000000800d40947 */ /* 0x000fea0003800000 */
[----:B------:R-:W0:Y:S02]  /*3970*/  F2I.S64.TRUNC R24, R24 ;  /* 0x0000001800187311 */ /* 0x000e24000020d900 */
[----:B0-----:R4:W-:Y:S01]  /*3980*/  STG.E.64 desc[UR36][R16.64], R24 ;  /* 0x0000001810007986 */ /* 0x0019e2000c101b24 */
[----:B------:R-:W-:Y:S05]  /*3990*/  BRA `(.L_x_4170) ;  /* 0x0000000c00207947 */ /* 0x000fea0003800000 */
.L_x_4172:
[----:B------:R-:W0:Y:S02]  /*39a0*/  F2I.FTZ.TRUNC.NTZ R3, R24 ;  /* 0x0000001800037305 */ /* 0x000e24000021f100 */
[----:B0-----:R3:W-:Y:S01]  /*39b0*/  STG.E desc[UR36][R16.64], R3 ;  /* 0x0000000310007986 */ /* 0x0017e2000c101924 */
[----:B------:R-:W-:Y:S05]  /*39c0*/  BRA `(.L_x_4170) ;  /* 0x0000000c00147947 */ /* 0x000fea0003800000 */
.L_x_4171:
[----:B------:R-:W0:Y:S02]  /*39d0*/  F2I.FTZ.TRUNC.NTZ R3, R24 ;  /* 0x0000001800037305 */ /* 0x000e24000021f100 */
[----:B0-----:R2:W-:Y:S01]  /*39e0*/  STG.E.U16 desc[UR36][R16.64], R3 ;  /* 0x0000000310007986 */ /* 0x0015e2000c101524 */
[----:B------:R-:W-:Y:S05]  /*39f0*/  BRA `(.L_x_4170) ;  /* 0x0000000c00087947 */ /* 0x000fea0003800000 */
.L_x_4166:
[----:B------:R-:W-:-:S13]  /*3a00*/  ISETP.GT.AND P0, PT, R0, 0x6, PT ;  /* 0x000000060000780c */ /* 0x000fda0003f04270 */
[----:B------:R-:W-:Y:S05]  /*3a10*/  @P0 BRA `(.L_x_4173) ;  /* 0x0000000000240947 */ /* 0x000fea0003800000 */
[----:B------:R-:W-:-:S13]  /*3a20*/  ISETP.NE.AND P0, PT, R0, 0x5, PT ;  /* 0x000000050000780c */ /* 0x000fda0003f05270 */
[----:B------:R-:W-:Y:S05]  /*3a30*/  @!P0 BRA `(.L_x_4174) ;  /* 0x0000000000108947 */ /* 0x000fea0003800000 */
[----:B------:R-:W-:-:S13]  /*3a40*/  ISETP.NE.AND P0, PT, R0, 0x6, PT ;  /* 0x000000060000780c */ /* 0x000fda0003f05270 */
[----:B------:R-:W-:Y:S05]  /*3a50*/  @P0 BRA `(.L_x_4169) ;  /* 0x0000000800980947 */ /* 0x000fea0003800000 */
[----:B------:R0:W-:Y:S01]  /*3a60*/  STG.E desc[UR36][R16.64], R24 ;  /* 0x0000001810007986 */ /* 0x0001e2000c101924 */
[----:B------:R-:W-:Y:S05]  /*3a70*/  BRA `(.L_x_4170) ;  /* 0x0000000800e87947 */ /* 0x000fea0003800000 */
.L_x_4174:
[----:B------:R-:W-:-:S05]  /*3a80*/  F2FP.F16.F32.PACK_AB R24, RZ, R24 ;  /* 0x00000018ff18723e */ /* 0x000fca00000000ff */
[----:B------:R0:W-:Y:S01]  /*3a90*/  STG.E.U16 desc[UR36][R16.64], R24 ;  /* 0x0000001810007986 */ /* 0x0001e2000c101524 */
[----:B------:R-:W-:Y:S05]  /*3aa0*/  BRA `(.L_x_4170) ;  /* 0x0000000800dc7947 */ /* 0x000fea0003800000 */
.L_x_4173:
[----:B------:R-:W-:-:S13]  /*3ab0*/  ISETP.NE.AND P0, PT, R0, 0x7, PT ;  /* 0x000000070000780c */ /* 0x000fda0003f05270 */
[----:B------:R-:W-:Y:S05]  /*3ac0*/  @!P0 BRA `(.L_x_4175) ;  /* 0x0000000000248947 */ /* 0x000fea0003800000 */
[----:B------:R-:W-:-:S13]  /*3ad0*/  ISETP.NE.AND P0, PT, R0, 0x8, PT ;  /* 0x000000080000780c */ /* 0x000fda0003f05270 */
[----:B------:R-:W-:Y:S05]  /*3ae0*/  @!P0 BRA `(.L_x_4176) ;  /* 0x0000000000108947 */ /* 0x000fea0003800000 */
[----:B------:R-:W-:-:S13]  /*3af0*/  ISETP.NE.AND P0, PT, R0, 0x9, PT ;  /* 0x000000090000780c */ /* 0x000fda0003f05270 */
[----:B------:R-:W-:Y:S05]  /*3b00*/  @P0 BRA `(.L_x_4169) ;  /* 0x00000008006c0947 */ /* 0x000fea0003800000 */
[----:B------:R0:W-:Y:S01]  /*3b10*/  STG.E.64 desc[UR36][R16.64], R24 ;  /* 0x0000001810007986 */ /* 0x0001e2000c101b24 */
[----:B------:R-:W-:Y:S05]  /*3b20*/  BRA `(.L_x_4170) ;  /* 0x0000000800bc7947 */ /* 0x000fea0003800000 */
.L_x_4176:
[----:B------:R-:W-:-:S05]  /*3b30*/  F2FP.F16.F32.PACK_AB R25, R25, R24 ;  /* 0x000000181919723e */ /* 0x000fca00000000ff */
[----:B------:R0:W-:Y:S01]  /*3b40*/  STG.E desc[UR36][R16.64], R25 ;  /* 0x0000001910007986 */ /* 0x0001e2000c101924 */
[----:B------:R-:W-:Y:S05]  /*3b50*/  BRA `(.L_x_4170) ;  /* 0x0000000800b07947 */ /* 0x000fea0003800000 */
.L_x_4175:
[----:B------:R-:W-:-:S06]  /*3b60*/  FMUL.FTZ R2, R24, 1 ;  /* 0x3f80000018027820 */ /* 0x000fcc0000410000 */
[----:B------:R-:W0:Y:S02]  /*3b70*/  F2F.F64.F32 R2, R2 ;  /* 0x0000000200027310 */ /* 0x000e240000201800 */
[----:B0-----:R0:W-:Y:S01]  /*3b80*/  STG.E.64 desc[UR36][R16.64], R2 ;  /* 0x0000000210007986 */ /* 0x0011e2000c101b24 */
[----:B------:R-:W-:Y:S05]  /*3b90*/  BRA `(.L_x_4170) ;  /* 0x0000000800a07947 */ /* 0x000fea0003800000 */
.L_x_4165:
        /* <DEDUP_REMOVED lines=8> */
[----:B------:R-:W-:Y:S02]  /*3c20*/  FSETP.NEU.FTZ.AND P0, PT, R24, RZ, PT ;  /* 0x000000ff1800720b */ /* 0x000fe40003f1d000 */
[----:B------:R-:W-:-:S04]  /*3c30*/  FSETP.NEU.FTZ.AND P1, PT, R25, RZ, PT ;  /* 0x000000ff1900720b */ /* 0x000fc80003f3d000 */
[----:B------:R-:W-:-:S04]  /*3c40*/  PLOP3.LUT P0, PT, P0, P1, PT, 0xa8, 0x0 ;  /* 0x000000000000781c */ /* 0x000fc80000703570 */
[----:B------:R-:W-:-:S05]  /*3c50*/  SEL R3, RZ, 0x1, !P0 ;  /* 0x00000001ff037807 */ /* 0x000fca0004000000 */
[----:B------:R0:W-:Y:S01]  /*3c60*/  STG.E.U8 desc[UR36][R16.64], R3 ;  /* 0x0000000310007986 */ /* 0x0001e2000c101124 */
[----:B------:R-:W-:Y:S05]  /*3c70*/  BRA `(.L_x_4170) ;  /* 0x0000000800687947 */ /* 0x000fea0003800000 */
.L_x_4179:
[----:B------:R-:W-:Y:S01]  /*3c80*/  FMUL.FTZ R6, R25, 1 ;  /* 0x3f80000019067820 */ /* 0x000fe20000410000 */
[----:B------:R-:W-:-:S05]  /*3c90*/  FMUL.FTZ R4, R24, 1 ;  /* 0x3f80000018047820 */ /* 0x000fca0000410000 */
[----:B------:R-:W-:Y:S08]  /*3ca0*/  F2F.F64.F32 R6, R6 ;  /* 0x0000000600067310 */ /* 0x000ff00000201800 */
[----:B------:R-:W0:Y:S02]  /*3cb0*/  F2F.F64.F32 R4, R4 ;  /* 0x0000000400047310 */ /* 0x000e240000201800 */
[----:B0-----:R0:W-:Y:S01]  /*3cc0*/  STG.E.128 desc[UR36][R16.64], R4 ;  /* 0x0000000410007986 */ /* 0x0011e2000c101d24 */
[----:B------:R-:W-:Y:S05]  /*3cd0*/  BRA `(.L_x_4170) ;  /* 0x0000000800507947 */ /* 0x000fea0003800000 */
.L_x_4178:
[----:B------:R-:W-:-:S13]  /*3ce0*/  ISETP.NE.AND P0, PT, R0, 0xf, PT ;  /* 0x0000000f0000780c */ /* 0x000fda0003f05270 */
[----:B------:R-:W-:Y:S05]  /*3cf0*/  @!P0 BRA `(.L_x_4180) ;  /* 0x0000000000ac8947 */ /* 0x000fea0003800000 */
[----:B------:R-:W-:-:S13]  /*3d00*/  ISETP.NE.AND P0, PT, R0, 0x17, PT ;  /* 0x000000170000780c */ /* 0x000fda0003f05270 */
[----:B------:R-:W-:Y:S05]  /*3d10*/  @!P0 BRA `(.L_x_4181) ;  /* 0x0000000000508947 */ /* 0x000fea0003800000 */
[----:B------:R-:W-:-:S13]  /*3d20*/  ISETP.NE.AND P0, PT, R0, 0x18, PT ;  /* 0x000000180000780c */ /* 0x000fda0003f05270 */
[----:B------:R-:W-:Y:S05]  /*3d30*/  @P0 BRA `(.L_x_4169) ;  /* 0x0000000400e00947 */ /* 0x000fea0003800000 */
[C---:B------:R-:W-:Y:S01]  /*3d40*/  LOP3.LUT R2, R24.reuse, 0x7fffffff, RZ, 0xc0, !PT ;  /* 0x7fffffff18027812 */ /* 0x040fe200078ec0ff */
[----:B------:R-:W-:Y:S01]  /*3d50*/  BSSY B0, `(.L_x_4182) ;  /* 0x000000d000007945 */ /* 0x000fe20003800000 */
[----:B------:R-:W-:Y:S02]  /*3d60*/  LOP3.LUT R0, R24, 0x80000000, RZ, 0xc0, !PT ;  /* 0x8000000018007812 */ /* 0x000fe400078ec0ff */
[----:B------:R-:W-:Y:S02]  /*3d70*/  ISETP.GT.U32.AND P0, PT, R2, 0x43efffff, PT ;  /* 0x43efffff0200780c */ /* 0x000fe40003f04070 */
[----:B------:R-:W-:Y:S01]  /*3d80*/  SHF.R.U32.HI R5, RZ, 0x18, R0 ;  /* 0x00000018ff057819 */ /* 0x000fe20000011600 */
[----:B------:R-:W-:-:S10]  /*3d90*/  HFMA2.MMA R0, -RZ, RZ, 0, 7.569789886474609375e-06 ;  /* 0x0000007fff007435 */ /* 0x000fd400000001ff */
        /* <DEDUP_REMOVED lines=8> */
.L_x_4183:
[----:B------:R-:W-:Y:S05]  /*3e20*/  BSYNC B0 ;  /* 0x0000000000007941 */ /* 0x000fea0003800000 */
.L_x_4182:
[----:B------:R-:W-:-:S05]  /*3e30*/  LOP3.LUT R5, R0, R5, RZ, 0xfc, !PT ;  /* 0x0000000500057212 */ /* 0x000fca00078efcff */
[----:B------:R0:W-:Y:S01]  /*3e40*/  STG.E.U8 desc[UR36][R16.64], R5 ;  /* 0x0000000510007986 */ /* 0x0001e2000c101124 */
[----:B------:R-:W-:Y:S05]  /*3e50*/  BRA `(.L_x_4170) ;  /* 0x0000000400f07947 */ /* 0x000fea0003800000 */
.L_x_4181:
[----:B------:R-:W-:Y:S01]  /*3e60*/  LOP3.LUT R2, R24, 0x7fffffff, RZ, 0xc0, !PT ;  /* 0x7fffffff18027812 */ /* 0x000fe200078ec0ff */
[----:B------:R-:W-:Y:S03]  /*3e70*/  BSSY B0, `(.L_x_4184) ;  /* 0x000000e000007945 */ /* 0x000fe60003800000 */
        /* <DEDUP_REMOVED lines=10> */
.L_x_4185:
[----:B------:R-:W-:Y:S01]  /*3f20*/  IMAD.MOV.U32 R0, RZ, RZ, 0x7f ;  /* 0x0000007fff007424 */ /* 0x000fe200078e00ff */
[----:B------:R-:W-:-:S04]  /*3f30*/  ISETP.GT.U32.AND P0, PT, R2, 0x7f800000, PT ;  /* 0x7f8000000200780c */ /* 0x000fc80003f04070 */
[----:B------:R-:W-:-:S09]  /*3f40*/  SEL R0, R0, 0x7c, P0 ;  /* 0x0000007c00007807 */ /* 0x000fd20000000000 */
.L_x_4186:
[----:B------:R-:W-:Y:S05]  /*3f50*/  BSYNC B0 ;  /* 0x0000000000007941 */ /* 0x000fea0003800000 */
.L_x_4184:
[----:B------:R-:W-:-:S04]  /*3f60*/  LOP3.LUT R24, R24, 0x80000000, RZ, 0xc0, !PT ;  /* 0x8000000018187812 */ /* 0x000fc800078ec0ff */
[----:B------:R-:W-:-:S04]  /*3f70*/  SHF.R.U32.HI R3, RZ, 0x18, R24 ;  /* 0x00000018ff037819 */ /* 0x000fc80000011618 */
[----:B------:R-:W-:-:S05]  /*3f80*/  LOP3.LUT R3, R0, R3, RZ, 0xfc, !PT ;  /* 0x0000000300037212 */ /* 0x000fca00078efcff */
[----:B------:R0:W-:Y:S01]  /*3f90*/  STG.E.U8 desc[UR36][R16.64], R3 ;  /* 0x0000000310007986 */ /* 0x0001e2000c101124 */
[----:B------:R-:W-:Y:S05]  /*3fa0*/  BRA `(.L_x_4170) ;  /* 0x00000004009c7947 */ /* 0x000fea0003800000 */
.L_x_4180:
[----:B------:R-:W-:-:S05]  /*3fb0*/  F2FP.BF16.F32.PACK_AB R24, RZ, R24 ;  /* 0x00000018ff18723e */ /* 0x000fca00000010ff */
[----:B------:R0:W-:Y:S01]  /*3fc0*/  STG.E.U16 desc[UR36][R16.64], R24 ;  /* 0x0000001810007986 */ /* 0x0001e2000c101524 */
[----:B------:R-:W-:Y:S05]  /*3fd0*/  BRA `(.L_x_4170) ;  /* 0x0000000400907947 */ /* 0x000fea0003800000 */
.L_x_4177:
        /* <DEDUP_REMOVED lines=8> */
[----:B------:R-:W0:Y:S02]  /*4060*/  F2I.FTZ.U32.TRUNC.NTZ R3, R24 ;  /* 0x0000001800037305 */ /* 0x000e24000021f000 */
[----:B0-----:R0:W-:Y:S01]  /*4070*/  STG.E.U16 desc[UR36][R16.64], R3 ;  /* 0x0000000310007986 */ /* 0x0011e2000c101524 */
[----:B------:R-:W-:Y:S05]  /*4080*/  BRA `(.L_x_4170) ;  /* 0x0000000400647947 */ /* 0x000fea0003800000 */
.L_x_4189:
[----:B------:R-:W-:Y:S01]  /*4090*/  LOP3.LUT R2, R24, 0x7fffffff, RZ, 0xc0, !PT ;  /* 0x7fffffff18027812 */ /* 0x000fe200078ec0ff */
[----:B------:R-:W-:Y:S01]  /*40a0*/  BSSY B0, `(.L_x_4190) ;  /* 0x0000013000007945 */ /* 0x000fe20003800000 */
[----:B------:R-:W-:Y:S02]  /*40b0*/  IMAD.MOV.U32 R8, RZ, RZ, 0x80 ;  /* 0x00000080ff087424 */ /* 0x000fe400078e00ff */
        /* <DEDUP_REMOVED lines=13> */
.L_x_4192:
[----:B------:R-:W-:-:S04]  /*4190*/  LOP3.LUT R24, R24, 0x80000000, RZ, 0xc0, !PT ;  /* 0x8000000018187812 */ /* 0x000fc800078ec0ff */
[----:B------:R-:W-:-:S04]  /*41a0*/  SHF.R.U32.HI R3, RZ, 0x18, R24 ;  /* 0x00000018ff037819 */ /* 0x000fc80000011618 */
[----:B------:R-:W-:-:S04]  /*41b0*/  LOP3.LUT R0, R0, R3, RZ, 0xfc, !PT ;  /* 0x0000000300007212 */ /* 0x000fc800078efcff */
[----:B------:R-:W-:-:S07]  /*41c0*/  PRMT R8, R0, 0x7610, R8 ;  /* 0x0000761000087816 */ /* 0x000fce0000000008 */
.L_x_4191:
[----:B------:R-:W-:Y:S05]  /*41d0*/  BSYNC B0 ;  /* 0x0000000000007941 */ /* 0x000fea0003800000 */
.L_x_4190:
[----:B------:R0:W-:Y:S01]  /*41e0*/  STG.E.U8 desc[UR36][R16.64], R8 ;  /* 0x0000000810007986 */ /* 0x0001e2000c101124 */
[----:B------:R-:W-:Y:S05]  /*41f0*/  BRA `(.L_x_4170) ;  /* 0x0000000400087947 */ /* 0x000fea0003800000 */
.L_x_4188:
        /* <DEDUP_REMOVED lines=16> */
.L_x_4195:
[----:B------:R-:W-:-:S04]  /*4300*/  LOP3.LUT R24, R24, 0x80000000, RZ, 0xc0, !PT ;  /* 0x8000000018187812 */ /* 0x000fc800078ec0ff */
[----:B------:R-:W-:-:S04]  /*4310*/  SHF.R.U32.HI R3, RZ, 0x18, R24 ;  /* 0x00000018ff037819 */ /* 0x000fc80000011618 */
[----:B------:R-:W-:-:S04]  /*4320*/  LOP3.LUT R0, R0, R3, RZ, 0xfc, !PT ;  /* 0x0000000300007212 */ /* 0x000fc800078efcff */
[----:B------:R-:W-:-:S07]  /*4330*/  PRMT R8, R0, 0x7610, R8 ;  /* 0x0000761000087816 */ /* 0x000fce0000000008 */
.L_x_4194:
[----:B------:R-:W-:Y:S05]  /*4340*/  BSYNC B0 ;  /* 0x0000000000007941 */ /* 0x000fea0003800000 */
.L_x_4193:
[----:B------:R0:W-:Y:S01]  /*4350*/  STG.E.U8 desc[UR36][R16.64], R8 ;  /* 0x0000000810007986 */ /* 0x0001e2000c101124 */
[----:B------:R-:W-:Y:S05]  /*4360*/  BRA `(.L_x_4170) ;  /* 0x0000000000ac7947 */ /* 0x000fea0003800000 */
.L_x_4187:
[----:B------:R-:W-:-:S13]  /*4370*/  ISETP.NE.AND P0, PT, R0, 0x1c, PT ;  /* 0x0000001c0000780c */ /* 0x000fda0003f05270 */
[----:B------:R-:W-:Y:S05]  /*4380*/  @!P0 BRA `(.L_x_4196) ;  /* 0x00000000009c8947 */ /* 0x000fea0003800000 */
[----:B------:R-:W-:-:S13]  /*4390*/  ISETP.NE.AND P0, PT, R0, 0x1d, PT ;  /* 0x0000001d0000780c */ /* 0x000fda0003f05270 */
[----:B------:R-:W-:Y:S05]  /*43a0*/  @!P0 BRA `(.L_x_4197) ;  /* 0x0000000000888947 */ /* 0x000fea0003800000 */
[----:B------:R-:W-:-:S13]  /*43b0*/  ISETP.NE.AND P0, PT, R0, 0x2c, PT ;  /* 0x0000002c0000780c */ /* 0x000fda0003f05270 */
[----:B------:R-:W-:Y:S05]  /*43c0*/  @P0 BRA `(.L_x_4169) ;  /* 0x00000000003c0947 */ /* 0x000fea0003800000 */
        /* <DEDUP_REMOVED lines=15> */
.L_x_4169:
        /* <DEDUP_REMOVED lines=16> */
.L_x_4198:
[----:B------:R-:W-:Y:S05]  /*45c0*/  BRA `(.L_x_4170) ;  /* 0x0000000000147947 */ /* 0x000fea0003800000 */
.L_x_4197:
[----:B------:R-:W0:Y:S02]  /*45d0*/  F2I.U64.TRUNC R24, R24 ;  /* 0x0000001800187311 */ /* 0x000e24000020d800 */
[----:B0-----:R0:W-:Y:S01]  /*45e0*/  STG.E.64 desc[UR36][R16.64], R24 ;  /* 0x0000001810007986 */ /* 0x0011e2000c101b24 */
[----:B------:R-:W-:Y:S05]  /*45f0*/  BRA `(.L_x_4170) ;  /* 0x0000000000087947 */ /* 0x000fea0003800000 */
.L_x_4196:
[----:B------:R-:W0:Y:S02]  /*4600*/  F2I.FTZ.U32.TRUNC.NTZ R3, R24 ;  /* 0x0000001800037305 */ /* 0x000e24000021f000 */
[----:B0-----:R0:W-:Y:S02]  /*4610*/  STG.E desc[UR36][R16.64], R3 ;  /* 0x0000000310007986 */ /* 0x0011e4000c101924 */
.L_x_4170:
[----:B------:R-:W-:-:S05]  /*4620*/  LEA R18, R18, R23, 0x9 ;  /* 0x0000001712127211 */ /* 0x000fca00078e48ff */
[----:B------:R-:W-:-:S07]  /*4630*/  VIADD R19, R18, 0x80 ;  /* 0x0000008012137836 */ /* 0x000fce0000000000 */
.L_x_4099:
[----:B------:R-:W-:Y:S05]  /*4640*/  BSYNC B7 ;  /* 0x0000000000077941 */ /* 0x000fea0003800000 */
.L_x_4098:
        /* <DEDUP_REMOVED lines=358> */
.L_x_4201:
[----:B------:R-:W0:Y:S01]  /*5cb0*/  LDC.U8 R5, c[0x0][0x492] ;  /* 0x00012480ff057b82 */ /* 0x000e220000000000 */
[----:B------:R-:W-:Y:S01]  /*5cc0*/  ULDC.64 UR4, c[0x0][0x478] ;  /* 0x00011e0000047ab9 */ /* 0x000fe20000000a00 */
[----:B------:R-:W-:Y:S01]  /*5cd0*/  ULDC.64 UR6, c[0x0][0x480] ;  /* 0x0001200000067ab9 */ /* 0x000fe20000000a00 */
[----:B------:R-:W-:Y:S01]  /*5ce0*/  IADD3 R16, P0, R16, UR4, RZ ;  /* 0x0000000410107c10 */ /* 0x000fe2000ff1e0ff */
[----:B------:R-:W-:Y:S01]  /*5cf0*/  BSSY B6, `(.L_x_4202) ;  /* 0x00000f6000067945 */ /* 0x000fe20003800000 */
        /* <DEDUP_REMOVED lines=15> */
[----:B------:R-:W-:Y:S01]  /*5df0*/  MOV R23, RZ ;  /* 0x000000ff00177202 */ /* 0x000fe20000000f00 */
[----:B--2---:R0:W1:Y:S01]  /*5e00*/  I2F.S16 R22, R2 ;  /* 0x0000000200167306 */ /* 0x0040620000101400 */
[----:B------:R-:W-:Y:S05]  /*5e10*/  BRA `(.L_x_4208) ;  /* 0x0000000c008c7947 */ /* 0x000fea0003800000 */
.L_x_4206:
[----:B------:R-:W2:Y:S01]  /*5e20*/  LDG.E.U8 R2, desc[UR36][R2.64] ;  /* 0x0000002402027981 */ /* 0x000ea2000c1e1100 */
[----:B------:R-:W-:Y:S01]  /*5e30*/  IMAD.MOV.U32 R23, RZ, RZ, RZ ;  /* 0x000000ffff177224 */ /* 0x000fe200078e00ff */
[----:B--2---:R-:W-:Y:S01]  /*5e40*/  I2FP.F32.U32 R22, R2 ;  /* 0x0000000200167245 */ /* 0x004fe20000201000 */
[----:B------:R-:W-:Y:S06]  /*5e50*/  BRA `(.L_x_4208) ;  /* 0x0000000c007c7947 */ /* 0x000fec0003800000 */
.L_x_4205:
        /* <DEDUP_REMOVED lines=8> */
[----:B--2---:R2:W3:Y:S01]  /*5ee0*/  I2F.S64 R22, R2 ;  /* 0x0000000200167312 */ /* 0x0044e20000301400 */
[----:B------:R-:W-:Y:S05]  /*5ef0*/  BRA `(.L_x_4208) ;  /* 0x0000000c00547947 */ /* 0x000fea0003800000 */
.L_x_4210:
[----:B------:R-:W2:Y:S01]  /*5f00*/  LDG.E R2, desc[UR36][R2.64] ;  /* 0x0000002402027981 */ /* 0x000ea2000c1e1900 */
[----:B------:R-:W-:Y:S01]  /*5f10*/  IMAD.MOV.U32 R23, RZ, RZ, RZ ;  /* 0x000000ffff177224 */ /* 0x000fe200078e00ff */
[----:B--2---:R-:W-:Y:S01]  /*5f20*/  I2FP.F32.S32 R22, R2 ;  /* 0x0000000200167245 */ /* 0x004fe20000201400 */
[----:B------:R-:W-:Y:S06]  /*5f30*/  BRA `(.L_x_4208) ;  /* 0x0000000c00447947 */ /* 0x000fec0003800000 */
.L_x_4209:
[----:B------:R-:W2:Y:S01]  /*5f40*/  LDG.E.U16 R2, desc[UR36][R2.64] ;  /* 0x0000002402027981 */ /* 0x000ea2000c1e1500 */
[----:B------:R-:W-:Y:S01]  /*5f50*/  IMAD.MOV.U32 R23, RZ, RZ, RZ ;  /* 0x000000ffff177224 */ /* 0x000fe200078e00ff */
[----:B--2---:R4:W0:Y:S01]  /*5f60*/  I2F.S16 R22, R2 ;  /* 0x0000000200167306 */ /* 0x0048220000101400 */
[----:B------:R-:W-:Y:S05]  /*5f70*/  BRA `(.L_x_4208) ;  /* 0x0000000c00347947 */ /* 0x000fea0003800000 */
.L_x_4204:
        /* <DEDUP_REMOVED lines=9> */
.L_x_4212:
[----:B------:R-:W2:Y:S01]  /*6010*/  LDG.E.U16 R2, desc[UR36][R2.64] ;  /* 0x0000002402027981 */ /* 0x000ea2000c1e1500 */
[----:B------:R-:W-:Y:S02]  /*6020*/  IMAD.MOV.U32 R23, RZ, RZ, RZ ;  /* 0x000000ffff177224 */ /* 0x000fe400078e00ff */
[----:B--2---:R-:W-:Y:S01]  /*6030*/  HADD2.F32 R22, -RZ, R2.H0_H0 ;  /* 0x20000002ff167230 */ /* 0x004fe20000004100 */
[----:B------:R-:W-:Y:S06]  /*6040*/  BRA `(.L_x_4208) ;  /* 0x0000000c00007947 */ /* 0x000fec0003800000 */
.L_x_4211:
        /* <DEDUP_REMOVED lines=8> */
.L_x_4214:
[----:B------:R-:W2:Y:S02]  /*60d0*/  LDG.E R2, desc[UR36][R2.64] ;  /* 0x0000002402027981 */ /* 0x000ea4000c1e1900 */
[--C-:B--2---:R-:W-:Y:S02]  /*60e0*/  HADD2.F32 R23, -RZ, R2.reuse.H1_H1 ;  /* 0x30000002ff177230 */ /* 0x104fe40000004100 */
[----:B------:R-:W-:Y:S01]  /*60f0*/  HADD2.F32 R22, -RZ, R2.H0_H0 ;  /* 0x20000002ff167230 */ /* 0x000fe20000004100 */
[----:B------:R-:W-:Y:S06]  /*6100*/  BRA `(.L_x_4208) ;  /* 0x0000000800d07947 */ /* 0x000fec0003800000 */
.L_x_4213:
        /* <DEDUP_REMOVED lines=8> */
.L_x_4203:
        /* <DEDUP_REMOVED lines=13> */
.L_x_4217:
        /* <DEDUP_REMOVED lines=10> */
.L_x_4216:
        /* <DEDUP_REMOVED lines=27> */
.L_x_4219:
[----:B------:R-:W2:Y:S01]  /*64b0*/  LDG.E.U8 R2, desc[UR36][R2.64] ;  /* 0x0000002402027981 */ /* 0x000ea2000c1e1100 */
[----:B------:R-:W-:Y:S01]  /*64c0*/  MOV R23, RZ ;  /* 0x000000ff00177202 */ /* 0x000fe20000000f00 */
        /* <DEDUP_REMOVED lines=12> */
.L_x_4218:
[----:B------:R-:W2:Y:S01]  /*6590*/  LDG.E.U16 R2, desc[UR36][R2.64] ;  /* 0x0000002402027981 */ /* 0x000ea2000c1e1500 */
[----:B------:R-:W-:Y:S02]  /*65a0*/  IMAD.MOV.U32 R23, RZ, RZ, RZ ;  /* 0x000000ffff177224 */ /* 0x000fe400078e00ff */
[----:B--2---:R-:W-:Y:S01]  /*65b0*/  IMAD.U32 R22, R2, 0x10000, RZ ;  /* 0x0001000002167824 */ /* 0x004fe200078e00ff */
[----:B------:R-:W-:Y:S06]  /*65c0*/  BRA `(.L_x_4208) ;  /* 0x0000000400a07947 */ /* 0x000fec0003800000 */
.L_x_4215:
        /* <DEDUP_REMOVED lines=12> */
.L_x_4222:
        /* <DEDUP_REMOVED lines=20> */
.L_x_4224:
[----:B------:R-:W-:Y:S05]  /*67d0*/  BSYNC B0 ;  /* 0x0000000000007941 */ /* 0x000fea0003800000 */
.L_x_4223:
[----:B------:R-:W-:Y:S01]  /*67e0*/  IMAD.SHL.U32 R2, R2, 0x100000, RZ ;  /* 0x0010000002027824 */ /* 0x000fe200078e00ff */
[----:B------:R-:W-:-:S04]  /*67f0*/  LEA R3, R0, 0x3b800000, 0x17 ;  /* 0x3b80000000037811 */ /* 0x000fc800078eb8ff */
[----:B------:R-:W-:Y:S01]  /*6800*/  LOP3.LUT R22, R3, R2, R22, 0xfe, !PT ;  /* 0x0000000203167212 */ /* 0x000fe200078efe16 */
[----:B------:R-:W-:Y:S06]  /*6810*/  BRA `(.L_x_4208) ;  /* 0x00000004000c7947 */ /* 0x000fec0003800000 */
.L_x_4221:
        /* <DEDUP_REMOVED lines=20> */
.L_x_4226:
[----:B------:R-:W-:Y:S05]  /*6960*/  BSYNC B0 ;  /* 0x0000000000007941 */ /* 0x000fea0003800000 */
.L_x_4225:
[----:B------:R-:W-:Y:S01]  /*6970*/  IMAD.SHL.U32 R2, R2, 0x200000, RZ ;  /* 0x0020000002027824 */ /* 0x000fe200078e00ff */
[----:B------:R-:W-:-:S04]  /*6980*/  LEA R3, R0, 0x37800000, 0x17 ;  /* 0x3780000000037811 */ /* 0x000fc800078eb8ff */
[----:B------:R-:W-:Y:S01]  /*6990*/  LOP3.LUT R22, R3, R2, R22, 0xfe, !PT ;  /* 0x0000000203167212 */ /* 0x000fe200078efe16 */
[----:B------:R-:W-:Y:S06]  /*69a0*/  BRA `(.L_x_4208) ;  /* 0x0000000000a87947 */ /* 0x000fec0003800000 */
.L_x_4220:
        /* <DEDUP_REMOVED lines=14> */
.L_x_4230:
[----:B------:R-:W-:Y:S05]  /*6a90*/  BSYNC B0 ;  /* 0x0000000000007941 */ /* 0x000fea0003800000 */
.L_x_4229:
[----:B------:R-:W-:Y:S01]  /*6aa0*/  IMAD.MOV.U32 R23, RZ, RZ, RZ ;  /* 0x000000ffff177224 */ /* 0x000fe200078e00ff */
[----:B------:R-:W-:Y:S06]  /*6ab0*/  BRA `(.L_x_4208) ;  /* 0x0000000000647947 */ /* 0x000fec0003800000 */
.L_x_4207:
        /* <DEDUP_REMOVED lines=16> */
.L_x_4231:
[----:B------:R-:W-:Y:S01]  /*6bc0*/  CS2R R22, SRZ ;  /* 0x0000000000167805 */ /* 0x000fe2000001ff00 */
[----:B------:R-:W-:Y:S06]  /*6bd0*/  BRA `(.L_x_4208) ;  /* 0x00000000001c7947 */ /* 0x000fec0003800000 */
.L_x_4228:
[----:B------:R-:W2:Y:S01]  /*6be0*/  LDG.E.64 R2, desc[UR36][R2.64] ;  /* 0x0000002402027981 */ /* 0x000ea2000c1e1b00 */
[----:B------:R-:W-:Y:S01]  /*6bf0*/  IMAD.MOV.U32 R23, RZ, RZ, RZ ;  /* 0x000000ffff177224 */ /* 0x000fe200078e00ff */
[----:B--2---:R0:W1:Y:S01]  /*6c00*/  I2F.U64 R22, R2 ;  /* 0x0000000200167312 */ /* 0x0040620000301000 */
[----:B------:R-:W-:Y:S05]  /*6c10*/  BRA `(.L_x_4208) ;  /* 0x00000000000c7947 */ /* 0x000fea0003800000 */
.L_x_4227:
[----:B------:R-:W2:Y:S01]  /*6c20*/  LDG.E R2, desc[UR36][R2.64] ;  /* 0x0000002402027981 */ /* 0x000ea2000c1e1900 */
[----:B------:R-:W-:Y:S01]  /*6c30*/  IMAD.MOV.U32 R23, RZ, RZ, RZ ;  /* 0x000000ffff177224 */ /* 0x000fe200078e00ff */
[----:B--2---:R-:W-:-:S07]  /*6c40*/  I2FP.F32.U32 R22, R2 ;  /* 0x0000000200167245 */ /* 0x004fce0000201000 */
.L_x_4208:
[----:B------:R-:W-:Y:S05]  /*6c50*/  BSYNC B6 ;  /* 0x0000000000067941 */ /* 0x000fea0003800000 */
.L_x_4202:
[----:B0-2-4-:R-:W0:Y:S01]  /*6c60*/  LDC.U8 R2, c[0x0][0x493] ;  /* 0x000124c0ff027b82 */ /* 0x015e220000000000 */
        /* <DEDUP_REMOVED lines=19> */
.L_x_4236:
[----:B------:R-:W2:Y:S01]  /*6da0*/  LDG.E.U8 R2, desc[UR36][R4.64] ;  /* 0x0000002404027981 */ /* 0x000ea2000c1e1100 */
[----:B------:R-:W-:Y:S01]  /*6db0*/  IMAD.MOV.U32 R3, RZ, RZ, RZ ;  /* 0x000000ffff037224 */ /* 0x000fe200078e00ff */
[----:B--2---:R-:W-:Y:S01]  /*6dc0*/  I2FP.F32.U32 R2, R2 ;  /* 0x0000000200027245 */ /* 0x004fe20000201000 */
[----:B------:R-:W-:Y:S06]  /*6dd0*/  BRA `(.L_x_4238) ;  /* 0x0000000c007c7947 */ /* 0x000fec0003800000 */
.L_x_4235:
        /* <DEDUP_REMOVED lines=10> */
.L_x_4240:
[----:B------:R-:W2:Y:S01]  /*6e80*/  LDG.E R2, desc[UR36][R4.64] ;  /* 0x0000002404027981 */ /* 0x000ea2000c1e1900 */
[----:B------:R-:W-:Y:S01]  /*6e90*/  IMAD.MOV.U32 R3, RZ, RZ, RZ ;  /* 0x000000ffff037224 */ /* 0x000fe200078e00ff */
[----:B--2---:R-:W-:Y:S01]  /*6ea0*/  I2FP.F32.S32 R2, R2 ;  /* 0x0000000200027245 */ /* 0x004fe20000201400 */
[----:B------:R-:W-:Y:S06]  /*6eb0*/  BRA `(.L_x_4238) ;  /* 0x0000000c00447947 */ /* 0x000fec0003800000 */
.L_x_4239:
[----:B------:R-:W2:Y:S01]  /*6ec0*/  LDG.E.U16 R2, desc[UR36][R4.64] ;  /* 0x0000002404027981 */ /* 0x000ea2000c1e1500 */
[----:B------:R-:W-:Y:S01]  /*6ed0*/  IMAD.MOV.U32 R3, RZ, RZ, RZ ;  /* 0x000000ffff037224 */ /* 0x000fe200078e00ff */
[----:B--2---:R-:W4:Y:S01]  /*6ee0*/  I2F.S16 R2, R2 ;  /* 0x0000000200027306 */ /* 0x004f220000101400 */
[----:B------:R-:W-:Y:S05]  /*6ef0*/  BRA `(.L_x_4238) ;  /* 0x0000000c00347947 */ /* 0x000fea0003800000 */
.L_x_4234:
        /* <DEDUP_REMOVED lines=9> */
.L_x_4242:
[----:B------:R-:W2:Y:S01]  /*6f90*/  LDG.E.U16 R2, desc[UR36][R4.64] ;  /* 0x0000002404027981 */ /* 0x000ea2000c1e1500 */
[----:B------:R-:W-:Y:S02]  /*6fa0*/  IMAD.MOV.U32 R3, RZ, RZ, RZ ;  /* 0x000000ffff037224 */ /* 0x000fe400078e00ff */
[----:B--2---:R-:W-:Y:S01]  /*6fb0*/  HADD2.F32 R2, -RZ, R2.H0_H0 ;  /* 0x20000002ff027230 */ /* 0x004fe20000004100 */
[----:B------:R-:W-:Y:S06]  /*6fc0*/  BRA `(.L_x_4238) ;  /* 0x0000000c00007947 */ /* 0x000fec0003800000 */
.L_x_4241:
        /* <DEDUP_REMOVED lines=8> */
.L_x_4244:
[----:B------:R-:W2:Y:S02]  /*7050*/  LDG.E R2, desc[UR36][R4.64] ;  /* 0x0000002404027981 */ /* 0x000ea4000c1e1900 */
[--C-:B--2---:R-:W-:Y:S02]  /*7060*/  HADD2.F32 R3, -RZ, R2.reuse.H1_H1 ;  /* 0x30000002ff037230 */ /* 0x104fe40000004100 */
[----:B------:R-:W-:Y:S01]  /*7070*/  HADD2.F32 R2, -RZ, R2.H0_H0 ;  /* 0x20000002ff027230 */ /* 0x000fe20000004100 */
[----:B------:R-:W-:Y:S06]  /*7080*/  BRA `(.L_x_4238) ;  /* 0x0000000800d07947 */ /* 0x000fec0003800000 */
.L_x_4243:
        /* <DEDUP_REMOVED lines=8> */
.L_x_4233:
        /* <DEDUP_REMOVED lines=13> */
.L_x_4247:
        /* <DEDUP_REMOVED lines=10> */
.L_x_4246:
        /* <DEDUP_REMOVED lines=27> */
.L_x_4249:
        /* <DEDUP_REMOVED lines=14> */
.L_x_4248:
[----:B------:R-:W2:Y:S01]  /*7510*/  LDG.E.U16 R2, desc[UR36][R4.64] ;  /* 0x0000002404027981 */ /* 0x000ea2000c1e1500 */
[----:B------:R-:W-:Y:S02]  /*7520*/  IMAD.MOV.U32 R3, RZ, RZ, RZ ;  /* 0x000000ffff037224 */ /* 0x000fe400078e00ff */
[----:B--2---:R-:W-:Y:S01]  /*7530*/  IMAD.U32 R2, R2, 0x10000, RZ ;  /* 0x0001000002027824 */ /* 0x004fe200078e00ff */
[----:B------:R-:W-:Y:S06]  /*7540*/  BRA `(.L_x_4238) ;  /* 0x0000000400a07947 */ /* 0x000fec0003800000 */
.L_x_4245:
        /* <DEDUP_REMOVED lines=12> */
.L_x_4252:
        /* <DEDUP_REMOVED lines=20> */
.L_x_4254:
[----:B------:R-:W-:Y:S05]  /*7750*/  BSYNC B0 ;  /* 0x0000000000007941 */ /* 0x000fea0003800000 */
.L_x_4253:
[----:B------:R-:W-:Y:S01]  /*7760*/  IMAD.SHL.U32 R2, R2, 0x100000, RZ ;  /* 0x0010000002027824 */ /* 0x000fe200078e00ff */
[----:B------:R-:W-:-:S04]  /*7770*/  LEA R5, R0, 0x3b800000, 0x17 ;  /* 0x3b80000000057811 */ /* 0x000fc800078eb8ff */
[----:B------:R-:W-:Y:S01]  /*7780*/  LOP3.LUT R2, R5, R2, R6, 0xfe, !PT ;  /* 0x0000000205027212 */ /* 0x000fe200078efe06 */
[----:B------:R-:W-:Y:S06]  /*7790*/  BRA `(.L_x_4238) ;  /* 0x00000004000c7947 */ /* 0x000fec0003800000 */
.L_x_4251:
[----:B------:R-:W2:Y:S01]  /*77a0*/  LDG.E.U8 R5, desc[UR36][R4.64] ;  /* 0x0000002404057981 */ /* 0x000ea2000c1e1100 */
[----:B------:R-:W-:Y:S02]  /*77b0*/  CS2R R2, SRZ ;  /* 0x0000000000027805 */ /* 0x000fe4000001ff00 */
[----:B--2---:R-:W-:-:S13]  /*77c0*/  ISETP.NE.AND P0, PT, R5, RZ, PT ;  /* 0x000000ff0500720c */ /* 0x004fda0003f05270 */
[----:B------:R-:W-:Y:S05]  /*77d0*/  @!P0 BRA `(.L_x_4238) ;  /* 0x0000000000fc8947 */ /* 0x000fea0003800000 */
[----:B------:R-:W-:-:S13]  /*77e0*/  ISETP.NE.AND P0, PT, R5, 0x80, PT ;  /* 0x000000800500780c */ /* 0x000fda0003f05270 */
[----:B------:R-:W-:Y:S01]  /*77f0*/  @!P0 MOV R2, 0x7f800001 ;  /* 0x7f80000100028802 */ /* 0x000fe20000000f00 */
        /* <DEDUP_REMOVED lines=14> */
.L_x_4256:
[----:B------:R-:W-:Y:S05]  /*78e0*/  BSYNC B0 ;  /* 0x0000000000007941 */ /* 0x000fea0003800000 */
.L_x_4255:
[----:B------:R-:W-:Y:S01]  /*78f0*/  IMAD.SHL.U32 R2, R2, 0x200000, RZ ;  /* 0x0020000002027824 */ /* 0x000fe200078e00ff */
[----:B------:R-:W-:-:S04]  /*7900*/  LEA R5, R0, 0x37800000, 0x17 ;  /* 0x3780000000057811 */ /* 0x000fc800078eb8ff */
[----:B------:R-:W-:Y:S01]  /*7910*/  LOP3.LUT R2, R5, R2, R6, 0xfe, !PT ;  /* 0x0000000205027212 */ /* 0x000fe200078efe06 */
[----:B------:R-:W-:Y:S06]  /*7920*/  BRA `(.L_x_4238) ;  /* 0x0000000000a87947 */ /* 0x000fec0003800000 */
.L_x_4250:
        /* <DEDUP_REMOVED lines=14> */
.L_x_4260:
[----:B------:R-:W-:Y:S05]  /*7a10*/  BSYNC B0 ;  /* 0x0000000000007941 */ /* 0x000fea0003800000 */
.L_x_4259:
[----:B------:R-:W-:Y:S01]  /*7a20*/  IMAD.MOV.U32 R3, RZ, RZ, RZ ;  /* 0x000000ffff037224 */ /* 0x000fe200078e00ff */
[----:B------:R-:W-:Y:S06]  /*7a30*/  BRA `(.L_x_4238) ;  /* 0x0000000000647947 */ /* 0x000fec0003800000 */
.L_x_4237:
        /* <DEDUP_REMOVED lines=15> */
[----:B01-3-5:R-:W-:Y:S05]  /*7b30*/  CALL.ABS.NOINC R2 ;  /* 0x0000000002007343 */ /* 0x02bfea0003c00000 */
.L_x_4261:
[----:B------:R-:W-:Y:S01]  /*7b40*/  CS2R R2, SRZ ;  /* 0x0000000000027805 */ /* 0x000fe2000001ff00 */
[----:B------:R-:W-:Y:S06]  /*7b50*/  BRA `(.L_x_4238) ;  /* 0x00000000001c7947 */ /* 0x000fec0003800000 */
.L_x_4258:
[----:B------:R-:W2:Y:S01]  /*7b60*/  LDG.E.64 R4, desc[UR36][R4.64] ;  /* 0x0000002404047981 */ /* 0x000ea2000c1e1b00 */
[----:B------:R-:W-:Y:S01]  /*7b70*/  IMAD.MOV.U32 R3, RZ, RZ, RZ ;  /* 0x000000ffff037224 */ /* 0x000fe200078e00ff */
[----:B--2---:R0:W2:Y:S01]  /*7b80*/  I2F.U64 R2, R4 ;  /* 0x0000000400027312 */ /* 0x0040a20000301000 */
[----:B------:R-:W-:Y:S05]  /*7b90*/  BRA `(.L_x_4238) ;  /* 0x00000000000c7947 */ /* 0x000fea0003800000 */
.L_x_4257:
[----:B------:R-:W2:Y:S01]  /*7ba0*/  LDG.E R2, desc[UR36][R4.64] ;  /* 0x0000002404027981 */ /* 0x000ea2000c1e1900 */
[----:B------:R-:W-:Y:S01]  /*7bb0*/  HFMA2.MMA R3, -RZ, RZ, 0, 0 ;  /* 0x00000000ff037435 */ /* 0x000fe200000001ff */
[----:B--2---:R-:W-:-:S10]  /*7bc0*/  I2FP.F32.U32 R2, R2 ;  /* 0x0000000200027245 */ /* 0x004fd40000201000 */
.L_x_4238:
[----:B------:R-:W-:Y:S05]  /*7bd0*/  BSYNC B6 ;  /* 0x0000000000067941 */ /* 0x000fea0003800000 */
.L_x_4232:
[----:B0-2-45:R-:W-:Y:S01]  /*7be0*/  FSETP.GE.FTZ.AND P0, PT, |R2|, |R3|, PT ;  /* 0x400000030200720b */ /* 0x035fe20003f16200 */
[----:B------:R-:W-:-:S12]  /*7bf0*/  BSSY B0, `(.L_x_4262) ;  /* 0x000001d000007945 */ /* 0x000fd80003800000 */
[----:B------:R-:W-:Y:S05]  /*7c00*/  @!P0 BRA `(.L_x_4263) ;  /* 0x00000000004c8947 */ /* 0x000fea0003800000 */
[C---:B------:R-:W-:Y:S01]  /*7c10*/  FSETP.NEU.FTZ.AND P1, PT, |R2|.reuse, RZ, PT ;  /* 0x000000ff0200720b */ /* 0x040fe20003f3d200 */
[----:B------:R-:W-:Y:S01]  /*7c20*/  FADD.FTZ R4, |R2|, -RZ ;  /* 0x800000ff02047221 */ /* 0x000fe20000010200 */
[C---:B------:R-:W-:Y:S01]  /*7c30*/  FSETP.NEU.FTZ.AND P0, PT, |R3|.reuse, RZ, PT ;  /* 0x000000ff0300720b */ /* 0x040fe20003f1d200 */
[----:B------:R-:W-:-:S12]  /*7c40*/  FADD.FTZ R0, |R3|, -RZ ;  /* 0x800000ff03007221 */ /* 0x000fd80000010200 */
[----:B------:R-:W-:Y:S05]  /*7c50*/  @!P0 BRA !P1, `(.L_x_4264) ;  /* 0x0000000000248947 */ /* 0x000fea0004800000 */
[----:B------:R-:W0:Y:S02]  /*7c60*/  MUFU.RCP R0, R2 ;  /* 0x0000000200007308 */ /* 0x000e240000001000 */
[----:B0-----:R-:W-:-:S04]  /*7c70*/  FMUL.FTZ R5, R0, R3 ;  /* 0x0000000300057220 */ /* 0x001fc80000410000 */
[C---:B------:R-:W-:Y:S01]  /*7c80*/  FFMA.FTZ R3, R5.reuse, R3, R2 ;  /* 0x0000000305037223 */ /* 0x040fe20000010002 */
[C---:B-1-3--:R-:W-:Y:S01]  /*7c90*/  FFMA.FTZ R0, R5.reuse, R23, R22 ;  /* 0x0000001705007223 */ /* 0x04afe20000010016 */
[----:B------:R-:W-:-:S04]  /*7ca0*/  FFMA.FTZ R4, R5, -R22, R23 ;  /* 0x8000001605047223 */ /* 0x000fc80000010017 */
[----:B------:R-:W0:Y:S02]  /*7cb0*/  MUFU.RCP R3, R3 ;  /* 0x0000000300037308 */ /* 0x000e240000001000 */
[C---:B0-----:R-:W-:Y:S01]  /*7cc0*/  FMUL.FTZ R22, R3.reuse, R0 ;  /* 0x0000000003167220 */ /* 0x041fe20000410000 */
[----:B------:R-:W-:Y:S01]  /*7cd0*/  FMUL.FTZ R23, R3, R4 ;  /* 0x0000000403177220 */ /* 0x000fe20000410000 */
[----:B------:R-:W-:Y:S06]  /*7ce0*/  BRA `(.L_x_4265) ;  /* 0x0000000000347947 */ /* 0x000fec0003800000 */
.L_x_4264:
[----:B------:R-:W1:Y:S08]  /*7cf0*/  MUFU.RCP R3, R4 ;  /* 0x0000000400037308 */ /* 0x000e700000001000 */
[----:B------:R-:W0:Y:S01]  /*7d00*/  MUFU.RCP R0, R0 ;  /* 0x0000000000007308 */ /* 0x000e220000001000 */
[----:B-1-3--:R-:W-:Y:S01]  /*7d10*/  FMUL.FTZ R22, R3, R22 ;  /* 0x0000001603167220 */ /* 0x00afe20000410000 */
[----:B0-----:R-:W-:Y:S01]  /*7d20*/  FMUL.FTZ R23, R0, R23 ;  /* 0x0000001700177220 */ /* 0x001fe20000410000 */
[----:B------:R-:W-:Y:S06]  /*7d30*/  BRA `(.L_x_4265) ;  /* 0x0000000000207947 */ /* 0x000fec0003800000 */
.L_x_4263:
[----:B------:R-:W0:Y:S02]  /*7d40*/  MUFU.RCP R5, R3 ;  /* 0x0000000300057308 */ /* 0x000e240000001000 */
[----:B0-----:R-:W-:-:S04]  /*7d50*/  FMUL.FTZ R0, R5, R2 ;  /* 0x0000000205007220 */ /* 0x001fc80000410000 */
[C---:B------:R-:W-:Y:S01]  /*7d60*/  FFMA.FTZ R2, R0.reuse, R2, R3 ;  /* 0x0000000200027223 */ /* 0x040fe20000010003 */
[C---:B-1-3--:R-:W-:Y:S01]  /*7d70*/  FFMA.FTZ R5, R0.reuse, R22, R23 ;  /* 0x0000001600057223 */ /* 0x04afe20000010017 */
[----:B------:R-:W-:-:S04]  /*7d80*/  FFMA.FTZ R23, R0, R23, -R22 ;  /* 0x0000001700177223 */ /* 0x000fc80000010816 */
[----:B------:R-:W0:Y:S02]  /*7d90*/  MUFU.RCP R2, R2 ;  /* 0x0000000200027308 */ /* 0x000e240000001000 */
[C---:B0-----:R-:W-:Y:S01]  /*7da0*/  FMUL.FTZ R22, R2.reuse, R5 ;  /* 0x0000000502167220 */ /* 0x041fe20000410000 */
[----:B------:R-:W-:-:S07]  /*7db0*/  FMUL.FTZ R23, R2, R23 ;  /* 0x0000001702177220 */ /* 0x000fce0000410000 */
.L_x_4265:
[----:B------:R-:W-:Y:S05]  /*7dc0*/  BSYNC B0 ;  /* 0x0000000000007941 */ /* 0x000fea0003800000 */
.L_x_4262:
        /* <DEDUP_REMOVED lines=15> */
.L_x_4269:
[----:B------:R-:W0:Y:S02]  /*7ec0*/  F2I.S64.TRUNC R22, R22 ;  /* 0x0000001600167311 */ /* 0x000e24000020d900 */
[----:B0-----:R-:W-:-:S05]  /*7ed0*/  IMAD.MOV.U32 R3, RZ, RZ, R22 ;  /* 0x000000ffff037224 */ /* 0x001fca00078e0016 */
[----:B------:R0:W-:Y:S01]  /*7ee0*/  STG.E.U8 desc[UR36][R16.64], R3 ;  /* 0x0000000310007986 */ /* 0x0001e2000c101124 */
[----:B------:R-:W-:Y:S05]  /*7ef0*/  BRA `(.L_x_4271) ;  /* 0x0000000c00447947 */ /* 0x000fea0003800000 */
.L_x_4268:
        /* <DEDUP_REMOVED lines=9> */
.L_x_4273:
[----:B------:R-:W0:Y:S02]  /*7f90*/  F2I.FTZ.TRUNC.NTZ R3, R22 ;  /* 0x0000001600037305 */ /* 0x000e24000021f100 */
[----:B0-----:R3:W-:Y:S01]  /*7fa0*/  STG.E desc[UR36][R16.64], R3 ;  /* 0x0000000310007986 */ /* 0x0017e2000c101924 */
[----:B------:R-:W-:Y:S05]  /*7fb0*/  BRA `(.L_x_4271) ;  /* 0x0000000c00147947 */ /* 0x000fea0003800000 */
.L_x_4272:
[----:B------:R-:W0:Y:S02]  /*7fc0*/  F2I.FTZ.TRUNC.NTZ R3, R22 ;  /* 0x0000001600037305 */ /* 0x000e24000021f100 */
[----:B0-----:R2:W-:Y:S01]  /*7fd0*/  STG.E.U16 desc[UR36][R16.64], R3 ;  /* 0x0000000310007986 */ /* 0x0015e2000c101524 */
[----:B------:R-:W-:Y:S05]  /*7fe0*/  BRA `(.L_x_4271) ;  /* 0x0000000c00087947 */ /* 0x000fea0003800000 */
.L_x_4267:
        /* <DEDUP_REMOVED lines=8> */
.L_x_4275:
[----:B------:R-:W-:-:S05]  /*8070*/  F2FP.F16.F32.PACK_AB R22, RZ, R22 ;  /* 0x00000016ff16723e */ /* 0x000fca00000000ff */
[----:B------:R0:W-:Y:S01]  /*8080*/  STG.E.U16 desc[UR36][R16.64], R22 ;  /* 0x0000001610007986 */ /* 0x0001e2000c101524 */
[----:B------:R-:W-:Y:S05]  /*8090*/  BRA `(.L_x_4271) ;  /* 0x0000000800dc7947 */ /* 0x000fea0003800000 */
.L_x_4274:
        /* <DEDUP_REMOVED lines=8> */
.L_x_4277:
[----:B------:R-:W-:-:S05]  /*8120*/  F2FP.F16.F32.PACK_AB R23, R23, R22 ;  /* 0x000000161717723e */ /* 0x000fca00000000ff */
[----:B------:R0:W-:Y:S01]  /*8130*/  STG.E desc[UR36][R16.64], R23 ;  /* 0x0000001710007986 */ /* 0x0001e2000c101924 */
[----:B------:R-:W-:Y:S05]  /*8140*/  BRA `(.L_x_4271) ;  /* 0x0000000800b07947 */ /* 0x000fea0003800000 */
.L_x_4276:
[----:B------:R-:W-:-:S06]  /*8150*/  FMUL.FTZ R2, R22, 1 ;  /* 0x3f80000016027820 */ /* 0x000fcc0000410000 */
[----:B------:R-:W0:Y:S02]  /*8160*/  F2F.F64.F32 R2, R2 ;  /* 0x0000000200027310 */ /* 0x000e240000201800 */
[----:B0-----:R0:W-:Y:S01]  /*8170*/  STG.E.64 desc[UR36][R16.64], R2 ;  /* 0x0000000210007986 */ /* 0x0011e2000c101b24 */
[----:B------:R-:W-:Y:S05]  /*8180*/  BRA `(.L_x_4271) ;  /* 0x0000000800a07947 */ /* 0x000fea0003800000 */
.L_x_4266:
        /* <DEDUP_REMOVED lines=14> */
.L_x_4280:
[----:B------:R-:W-:Y:S01]  /*8270*/  FMUL.FTZ R6, R23, 1 ;  /* 0x3f80000017067820 */ /* 0x000fe20000410000 */
[----:B------:R-:W-:-:S05]  /*8280*/  FMUL.FTZ R4, R22, 1 ;  /* 0x3f80000016047820 */ /* 0x000fca0000410000 */
[----:B------:R-:W-:Y:S08]  /*8290*/  F2F.F64.F32 R6, R6 ;  /* 0x0000000600067310 */ /* 0x000ff00000201800 */
[----:B------:R-:W0:Y:S02]  /*82a0*/  F2F.F64.F32 R4, R4 ;  /* 0x0000000400047310 */ /* 0x000e240000201800 */
[----:B0-----:R0:W-:Y:S01]  /*82b0*/  STG.E.128 desc[UR36][R16.64], R4 ;  /* 0x0000000410007986 */ /* 0x0011e2000c101d24 */
[----:B------:R-:W-:Y:S05]  /*82c0*/  BRA `(.L_x_4271) ;  /* 0x0000000800507947 */ /* 0x000fea0003800000 */
.L_x_4279:
        /* <DEDUP_REMOVED lines=20> */
.L_x_4284:
[----:B------:R-:W-:Y:S05]  /*8410*/  BSYNC B0 ;  /* 0x0000000000007941 */ /* 0x000fea0003800000 */
.L_x_4283:
[----:B------:R-:W-:-:S05]  /*8420*/  LOP3.LUT R5, R0, R5, RZ, 0xfc, !PT ;  /* 0x0000000500057212 */ /* 0x000fca00078efcff */
[----:B------:R0:W-:Y:S01]  /*8430*/  STG.E.U8 desc[UR36][R16.64], R5 ;  /* 0x0000000510007986 */ /* 0x0001e2000c101124 */
[----:B------:R-:W-:Y:S05]  /*8440*/  BRA `(.L_x_4271) ;  /* 0x0000000400f07947 */ /* 0x000fea0003800000 */
.L_x_4282:
        /* <DEDUP_REMOVED lines=12> */
.L_x_4286:
[----:B------:R-:W-:Y:S01]  /*8510*/  IMAD.MOV.U32 R0, RZ, RZ, 0x7f ;  /* 0x0000007fff007424 */ /* 0x000fe200078e00ff */
[----:B------:R-:W-:-:S04]  /*8520*/  ISETP.GT.U32.AND P0, PT, R2, 0x7f800000, PT ;  /* 0x7f8000000200780c */ /* 0x000fc80003f04070 */
[----:B------:R-:W-:-:S09]  /*8530*/  SEL R0, R0, 0x7c, P0 ;  /* 0x0000007c00007807 */ /* 0x000fd20000000000 */
.L_x_4287:
[----:B------:R-:W-:Y:S05]  /*8540*/  BSYNC B0 ;  /* 0x0000000000007941 */ /* 0x000fea0003800000 */
.L_x_4285:
[----:B------:R-:W-:-:S04]  /*8550*/  LOP3.LUT R22, R22, 0x80000000, RZ, 0xc0, !PT ;  /* 0x8000000016167812 */ /* 0x000fc800078ec0ff */
[----:B------:R-:W-:-:S04]  /*8560*/  SHF.R.U32.HI R3, RZ, 0x18, R22 ;  /* 0x00000018ff037819 */ /* 0x000fc80000011616 */
[----:B------:R-:W-:-:S05]  /*8570*/  LOP3.LUT R3, R0, R3, RZ, 0xfc, !PT ;  /* 0x0000000300037212 */ /* 0x000fca00078efcff */
[----:B------:R0:W-:Y:S01]  /*8580*/  STG.E.U8 desc[UR36][R16.64], R3 ;  /* 0x0000000310007986 */ /* 0x0001e2000c101124 */
[----:B------:R-:W-:Y:S05]  /*8590*/  BRA `(.L_x_4271) ;  /* 0x00000004009c7947 */ /* 0x000fea0003800000 */
.L_x_4281:
[----:B------:R-:W-:-:S05]  /*85a0*/  F2FP.BF16.F32.PACK_AB R22, RZ, R22 ;  /* 0x00000016ff16723e */ /* 0x000fca00000010ff */
[----:B------:R0:W-:Y:S01]  /*85b0*/  STG.E.U16 desc[UR36][R16.64], R22 ;  /* 0x0000001610007986 */ /* 0x0001e2000c101524 */
[----:B------:R-:W-:Y:S05]  /*85c0*/  BRA `(.L_x_4271) ;  /* 0x0000000400907947 */ /* 0x000fea0003800000 */
.L_x_4278:
        /* <DEDUP_REMOVED lines=11> */
.L_x_4290:
        /* <DEDUP_REMOVED lines=16> */
.L_x_4293:
[----:B------:R-:W-:-:S04]  /*8780*/  LOP3.LUT R22, R22, 0x80000000, RZ, 0xc0, !PT ;  /* 0x8000000016167812 */ /* 0x000fc800078ec0ff */
[----:B------:R-:W-:-:S04]  /*8790*/  SHF.R.U32.HI R3, RZ, 0x18, R22 ;  /* 0x00000018ff037819 */ /* 0x000fc80000011616 */
[----:B------:R-:W-:-:S04]  /*87a0*/  LOP3.LUT R0, R0, R3, RZ, 0xfc, !PT ;  /* 0x0000000300007212 */ /* 0x000fc800078efcff */
[----:B------:R-:W-:-:S07]  /*87b0*/  PRMT R8, R0, 0x7610, R8 ;  /* 0x0000761000087816 */ /* 0x000fce0000000008 */
.L_x_4292:
[----:B------:R-:W-:Y:S05]  /*87c0*/  BSYNC B0 ;  /* 0x0000000000007941 */ /* 0x000fea0003800000 */
.L_x_4291:
[----:B------:R0:W-:Y:S01]  /*87d0*/  STG.E.U8 desc[UR36][R16.64], R8 ;  /* 0x0000000810007986 */ /* 0x0001e2000c101124 */
[----:B------:R-:W-:Y:S05]  /*87e0*/  BRA `(.L_x_4271) ;  /* 0x0000000400087947 */ /* 0x000fea0003800000 */
.L_x_4289:
        /* <DEDUP_REMOVED lines=16> */
.L_x_4296:
[----:B------:R-:W-:-:S04]  /*88f0*/  LOP3.LUT R22, R22, 0x80000000, RZ, 0xc0, !PT ;  /* 0x8000000016167812 */ /* 0x000fc800078ec0ff */
[----:B------:R-:W-:-:S04]  /*8900*/  SHF.R.U32.HI R3, RZ, 0x18, R22 ;  /* 0x00000018ff037819 */ /* 0x000fc80000011616 */
[----:B------:R-:W-:-:S04]  /*8910*/  LOP3.LUT R0, R0, R3, RZ, 0xfc, !PT ;  /* 0x0000000300007212 */ /* 0x000fc800078efcff */
[----:B------:R-:W-:-:S07]  /*8920*/  PRMT R8, R0, 0x7610, R8 ;  /* 0x0000761000087816 */ /* 0x000fce0000000008 */
.L_x_4295:
[----:B------:R-:W-:Y:S05]  /*8930*/  BSYNC B0 ;  /* 0x0000000000007941 */ /* 0x000fea0003800000 */
.L_x_4294:
[----:B------:R0:W-:Y:S01]  /*8940*/  STG.E.U8 desc[UR36][R16.64], R8 ;  /* 0x0000000810007986 */ /* 0x0001e2000c101124 */
[----:B------:R-:W-:Y:S05]  /*8950*/  BRA `(.L_x_4271) ;  /* 0x0000000000ac7947 */ /* 0x000fea0003800000 */
.L_x_4288:
        /* <DEDUP_REMOVED lines=21> */
.L_x_4270:
[----:B------:R-:W-:Y:S01]  /*8ab0*/  MOV R0, 0x0 ;  /* 0x0000000000007802 */ /* 0x000fe20000000f00 */
[----:B------:R-:W-:Y:S01]  /*8ac0*/  ULDC.64 UR4, c[0x4][0x148] ;  /* 0x0100520000047ab9 */ /* 0x000fe20000000a00 */
[----:B------:R-:W-:Y:S01]  /*8ad0*/  ULDC.64 UR6, c[0x4][0x40] ;  /* 0x0100100000067ab9 */ /* 0x000fe20000000a00 */
[----:B------:R-:W-:Y:S01]  /*8ae0*/  IMAD.U32 R4, RZ, RZ, UR4 ;  /* 0x00000004ff047e24 */ /* 0x000fe2000f8e00ff */
[----:B------:R0:W1:Y:S01]  /*8af0*/  LDC.64 R2, c[0x4][R0] ;  /* 0x0100000000027b82 */ /* 0x0000620000000a00 */
[----:B------:R-:W-:Y:S01]  /*8b00*/  IMAD.U32 R5, RZ, RZ, UR5 ;  /* 0x00000005ff057e24 */ /* 0x000fe2000f8e00ff */
[----:B------:R-:W-:Y:S01]  /*8b10*/  ULDC.64 UR4, c[0x4][0x150] ;  /* 0x0100540000047ab9 */ /* 0x000fe20000000a00 */
[----:B------:R-:W-:Y:S01]  /*8b20*/  HFMA2.MMA R8, -RZ, RZ, 0, 6.020069122314453125e-06 ;  /* 0x00000065ff087435 */ /* 0x000fe200000001ff */
[----:B------:R-:W-:Y:S02]  /*8b30*/  IMAD.U32 R6, RZ, RZ, UR4 ;  /* 0x00000004ff067e24 */ /* 0x000fe4000f8e00ff */
[----:B------:R-:W-:-:S02]  /*8b40*/  IMAD.U32 R7, RZ, RZ, UR5 ;  /* 0x00000005ff077e24 */ /* 0x000fc4000f8e00ff */
[----:B------:R-:W-:Y:S02]  /*8b50*/  IMAD.U32 R10, RZ, RZ, UR6 ;  /* 0x00000006ff0a7e24 */ /* 0x000fe4000f8e00ff */
[----:B------:R-:W-:Y:S02]  /*8b60*/  IMAD.U32 R11, RZ, RZ, UR7 ;  /* 0x00000007ff0b7e24 */ /* 0x000fe4000f8e00ff */
[----:B------:R-:W-:Y:S02]  /*8b70*/  IMAD.MOV.U32 R12, RZ, RZ, 0x1 ;  /* 0x00000001ff0c7424 */ /* 0x000fe400078e00ff */
[----:B0-----:R-:W-:-:S07]  /*8b80*/  IMAD.MOV.U32 R13, RZ, RZ, RZ ;  /* 0x000000ffff0d7224 */ /* 0x001fce00078e00ff */
[----:B------:R-:W-:-:S07]  /*8b90*/  LEPC R20, `(.L_x_4299) ;  /* 0x000000001014794e */ /* 0x000fce0000000000 */
[----:B-1----:R-:W-:Y:S05]  /*8ba0*/  CALL.ABS.NOINC R2 ;  /* 0x0000000002007343 */ /* 0x002fea0003c00000 */
.L_x_4299:
[----:B------:R-:W-:Y:S05]  /*8bb0*/  BRA `(.L_x_4271) ;  /* 0x0000000000147947 */ /* 0x000fea0003800000 */
.L_x_4298:
[----:B------:R-:W0:Y:S02]  /*8bc0*/  F2I.U64.TRUNC R22, R22 ;  /* 0x0000001600167311 */ /* 0x000e24000020d800 */
[----:B0-----:R0:W-:Y:S01]  /*8bd0*/  STG.E.64 desc[UR36][R16.64], R22 ;  /* 0x0000001610007986 */ /* 0x0011e2000c101b24 */
[----:B------:R-:W-:Y:S05]  /*8be0*/  BRA `(.L_x_4271) ;  /* 0x0000000000087947 */ /* 0x000fea0003800000 */
.L_x_4297:
[----:B------:R-:W0:Y:S02]  /*8bf0*/  F2I.FTZ.U32.TRUNC.NTZ R3, R22 ;  /* 0x0000001600037305 */ /* 0x000e24000021f000 */
[----:B0-----:R0:W-:Y:S02]  /*8c00*/  STG.E desc[UR36][R16.64], R3 ;  /* 0x0000000310007986 */ /* 0x0011e4000c101924 */
.L_x_4271:
[----:B------:R-:W-:-:S07]  /*8c10*/  VIADD R19, R19, 0x80 ;  /* 0x0000008013137836 */ /* 0x000fce0000000000 */
.L_x_4200:
[----:B------:R-:W-:Y:S05]  /*8c20*/  BSYNC B7 ;  /* 0x0000000000077941 */ /* 0x000fea0003800000 */
.L_x_4199:
        /* <DEDUP_REMOVED lines=358> */
.L_x_4302:
        /* <DEDUP_REMOVED lines=23> */
.L_x_4307:
[----:B------:R-:W2:Y:S01]  /*a400*/  LDG.E.U8 R2, desc[UR36][R2.64] ;  /* 0x0000002402027981 */ /* 0x000ea2000c1e1100 */
[----:B------:R-:W-:Y:S01]  /*a410*/  IMAD.MOV.U32 R23, RZ, RZ, RZ ;  /* 0x000000ffff177224 */ /* 0x000fe200078e00ff */
[----:B--2---:R-:W-:Y:S01]  /*a420*/  I2FP.F32.U32 R22, R2 ;  /* 0x0000000200167245 */ /* 0x004fe20000201000 */
[----:B------:R-:W-:Y:S06]  /*a430*/  BRA `(.L_x_4309) ;  /* 0x0000000c007c7947 */ /* 0x000fec0003800000 */
.L_x_4306:
        /* <DEDUP_REMOVED lines=10> */
.L_x_4311:
[----:B------:R-:W2:Y:S01]  /*a4e0*/  LDG.E R2, desc[UR36][R2.64] ;  /* 0x0000002402027981 */ /* 0x000ea2000c1e1900 */
[----:B------:R-:W-:Y:S01]  /*a4f0*/  IMAD.MOV.U32 R23, RZ, RZ, RZ ;  /* 0x000000ffff177224 */ /* 0x000fe200078e00ff */
[----:B--2---:R-:W-:Y:S01]  /*a500*/  I2FP.F32.S32 R22, R2 ;  /* 0x0000000200167245 */ /* 0x004fe20000201400 */
[----:B------:R-:W-:Y:S06]  /*a510*/  BRA `(.L_x_4309) ;  /* 0x0000000c00447947 */ /* 0x000fec0003800000 */
.L_x_4310:
[----:B------:R-:W2:Y:S01]  /*a520*/  LDG.E.U16 R2, desc[UR36][R2.64] ;  /* 0x0000002402027981 */ /* 0x000ea2000c1e1500 */
[----:B------:R-:W-:Y:S01]  /*a530*/  IMAD.MOV.U32 R23, RZ, RZ, RZ ;  /* 0x000000ffff177224 */ /* 0x000fe200078e00ff */
[----:B--2---:R2:W3:Y:S01]  /*a540*/  I2F.S16 R22, R2 ;  /* 0x0000000200167306 */ /* 0x0044e20000101400 */
[----:B------:R-:W-:Y:S05]  /*a550*/  BRA `(.L_x_4309) ;  /* 0x0000000c00347947 */ /* 0x000fea0003800000 */
.L_x_4305:
        /* <DEDUP_REMOVED lines=9> */
.L_x_4313:
[----:B------:R-:W2:Y:S01]  /*a5f0*/  LDG.E.U16 R2, desc[UR36][R2.64] ;  /* 0x0000002402027981 */ /* 0x000ea2000c1e1500 */
[----:B------:R-:W-:Y:S02]  /*a600*/  IMAD.MOV.U32 R23, RZ, RZ, RZ ;  /* 0x000000ffff177224 */ /* 0x000fe400078e00ff */
[----:B--2---:R-:W-:Y:S01]  /*a610*/  HADD2.F32 R22, -RZ, R2.H0_H0 ;  /* 0x20000002ff167230 */ /* 0x004fe20000004100 */
[----:B------:R-:W-:Y:S06]  /*a620*/  BRA `(.L_x_4309) ;  /* 0x0000000c00007947 */ /* 0x000fec0003800000 */
.L_x_4312:
        /* <DEDUP_REMOVED lines=8> */
.L_x_4315:
[----:B------:R-:W2:Y:S02]  /*a6b0*/  LDG.E R2, desc[UR36][R2.64] ;  /* 0x0000002402027981 */ /* 0x000ea4000c1e1900 */
[--C-:B--2---:R-:W-:Y:S02]  /*a6c0*/  HADD2.F32 R23, -RZ, R2.reuse.H1_H1 ;  /* 0x30000002ff177230 */ /* 0x104fe40000004100 */
[----:B------:R-:W-:Y:S01]  /*a6d0*/  HADD2.F32 R22, -RZ, R2.H0_H0 ;  /* 0x20000002ff167230 */ /* 0x000fe20000004100 */
[----:B------:R-:W-:Y:S06]  /*a6e0*/  BRA `(.L_x_4309) ;  /* 0x0000000800d07947 */ /* 0x000fec0003800000 */
.L_x_4314:
        /* <DEDUP_REMOVED lines=8> */
.L_x_4304:
        /* <DEDUP_REMOVED lines=13> */
.L_x_4318:
        /* <DEDUP_REMOVED lines=10> */
.L_x_4317:
        /* <DEDUP_REMOVED lines=12> */
[----:B------:R-:W-:-:S04]  /*a9a0*/  IADD3 R2, R0, -0x1, RZ ;  /* 0xffffffff00027810 */ /* 0x000fc80007ffe0ff */
        /* <DEDUP_REMOVED lines=14> */
.L_x_4320:
        /* <DEDUP_REMOVED lines=14> */
.L_x_4319:
[----:B------:R-:W2:Y:S01]  /*ab70*/  LDG.E.U16 R2, desc[UR36][R2.64] ;  /* 0x0000002402027981 */ /* 0x000ea2000c1e1500 */
[----:B------:R-:W-:Y:S02]  /*ab80*/  IMAD.MOV.U32 R23, RZ, RZ, RZ ;  /* 0x000000ffff177224 */ /* 0x000fe400078e00ff */
[----:B--2---:R-:W-:Y:S01]  /*ab90*/  IMAD.U32 R22, R2, 0x10000, RZ ;  /* 0x0001000002167824 */ /* 0x004fe200078e00ff */
[----:B------:R-:W-:Y:S06]  /*aba0*/  BRA `(.L_x_4309) ;  /* 0x0000000400a07947 */ /* 0x000fec0003800000 */
.L_x_4316:
        /* <DEDUP_REMOVED lines=12> */
.L_x_4323:
        /* <DEDUP_REMOVED lines=20> */
.L_x_4325:
[----:B------:R-:W-:Y:S05]  /*adb0*/  BSYNC B0 ;  /* 0x0000000000007941 */ /* 0x000fea0003800000 */
.L_x_4324:
[----:B------:R-:W-:Y:S01]  /*adc0*/  IMAD.SHL.U32 R2, R2, 0x100000, RZ ;  /* 0x0010000002027824 */ /* 0x000fe200078e00ff */
[----:B------:R-:W-:-:S04]  /*add0*/  LEA R3, R0, 0x3b800000, 0x17 ;  /* 0x3b80000000037811 */ /* 0x000fc800078eb8ff */
[----:B------:R-:W-:Y:S01]  /*ade0*/  LOP3.LUT R22, R3, R2, R22, 0xfe, !PT ;  /* 0x0000000203167212 */ /* 0x000fe200078efe16 */
[----:B------:R-:W-:Y:S06]  /*adf0*/  BRA `(.L_x_4309) ;  /* 0x00000004000c7947 */ /* 0x000fec0003800000 */
.L_x_4322:
        /* <DEDUP_REMOVED lines=20> */
.L_x_4327:
[----:B------:R-:W-:Y:S05]  /*af40*/  BSYNC B0 ;  /* 0x0000000000007941 */ /* 0x000fea0003800000 */
.L_x_4326:
[----:B------:R-:W-:Y:S01]  /*af50*/  IMAD.SHL.U32 R2, R2, 0x200000, RZ ;  /* 0x0020000002027824 */ /* 0x000fe200078e00ff */
[----:B------:R-:W-:-:S04]  /*af60*/  LEA R3, R0, 0x37800000, 0x17 ;  /* 0x3780000000037811 */ /* 0x000fc800078eb8ff */
[----:B------:R-:W-:Y:S01]  /*af70*/  LOP3.LUT R22, R3, R2, R22, 0xfe, !PT ;  /* 0x0000000203167212 */ /* 0x000fe200078efe16 */
[----:B------:R-:W-:Y:S06]  /*af80*/  BRA `(.L_x_4309) ;  /* 0x0000000000a87947 */ /* 0x000fec0003800000 */
.L_x_4321:
        /* <DEDUP_REMOVED lines=8> */
[----:B------:R-:W-:Y:S02]  /*b010*/  MOV R22, 0x400000 ;  /* 0x0040000000167802 */ /* 0x000fe40000000f00 */
[----:B--2---:R-:W-:-:S13]  /*b020*/  ISETP.NE.AND P0, PT, R2, RZ, PT ;  /* 0x000000ff0200720c */ /* 0x004fda0003f05270 */
[----:B------:R-:W-:Y:S05]  /*b030*/  @!P0 BRA `(.L_x_4331) ;  /* 0x00000000000c8947 */ /* 0x000fea0003800000 */
[----:B------:R-:W-:-:S13]  /*b040*/  ISETP.NE.AND P0, PT, R2, 0xff, PT ;  /* 0x000000ff0200780c */ /* 0x000fda0003f05270 */
[----:B------:R-:W-:Y:S02]  /*b050*/  @!P0 IMAD.MOV.U32 R22, RZ, RZ, 0x7f800001 ;  /* 0x7f800001ff168424 */ /* 0x000fe400078e00ff */
[----:B------:R-:W-:-:S07]  /*b060*/  @P0 IMAD.SHL.U32 R22, R2, 0x800000, RZ ;  /* 0x0080000002160824 */ /* 0x000fce00078e00ff */
.L_x_4331:
[----:B------:R-:W-:Y:S05]  /*b070*/  BSYNC B0 ;  /* 0x0000000000007941 */ /* 0x000fea0003800000 */
.L_x_4330:
[----:B------:R-:W-:Y:S01]  /*b080*/  IMAD.MOV.U32 R23, RZ, RZ, RZ ;  /* 0x000000ffff177224 */ /* 0x000fe200078e00ff */
[----:B------:R-:W-:Y:S06]  /*b090*/  BRA `(.L_x_4309) ;  /* 0x0000000000647947 */ /* 0x000fec0003800000 */
.L_x_4308:
        /* <DEDUP_REMOVED lines=16> */
.L_x_4332:
[----:B------:R-:W-:Y:S01]  /*b1a0*/  CS2R R22, SRZ ;  /* 0x0000000000167805 */ /* 0x000fe2000001ff00 */
[----:B------:R-:W-:Y:S06]  /*b1b0*/  BRA `(.L_x_4309) ;  /* 0x00000000001c7947 */ /* 0x000fec0003800000 */
.L_x_4329:
[----:B------:R-:W2:Y:S01]  /*b1c0*/  LDG.E.64 R2, desc[UR36][R2.64] ;  /* 0x0000002402027981 */ /* 0x000ea2000c1e1b00 */
[----:B------:R-:W-:Y:S01]  /*b1d0*/  IMAD.MOV.U32 R23, RZ, RZ, RZ ;  /* 0x000000ffff177224 */ /* 0x000fe200078e00ff */
[----:B--2---:R0:W1:Y:S01]  /*b1e0*/  I2F.U64 R22, R2 ;  /* 0x0000000200167312 */ /* 0x0040620000301000 */
[----:B------:R-:W-:Y:S05]  /*b1f0*/  BRA `(.L_x_4309) ;  /* 0x00000000000c7947 */ /* 0x000fea0003800000 */
.L_x_4328:
[----:B------:R-:W2:Y:S01]  /*b200*/  LDG.E R2, desc[UR36][R2.64] ;  /* 0x0000002402027981 */ /* 0x000ea2000c1e1900 */
[----:B------:R-:W-:Y:S01]  /*b210*/  IMAD.MOV.U32 R23, RZ, RZ, RZ ;  /* 0x000000ffff177224 */ /* 0x000fe200078e00ff */
[----:B--2---:R-:W-:-:S07]  /*b220*/  I2FP.F32.U32 R22, R2 ;  /* 0x0000000200167245 */ /* 0x004fce0000201000 */
.L_x_4309:
[----:B------:R-:W-:Y:S05]  /*b230*/  BSYNC B6 ;  /* 0x0000000000067941 */ /* 0x000fea0003800000 */
.L_x_4303:
        /* <DEDUP_REMOVED lines=18> */
[----:B--2---:R-:W2:Y:S01]  /*b360*/  I2F.S16 R2, R2 ;  /* 0x0000000200027306 */ /* 0x004ea20000101400 */
[----:B------:R-:W-:Y:S05]  /*b370*/  BRA `(.L_x_4339) ;  /* 0x0000000c008c7947 */ /* 0x000fea0003800000 */
.L_x_4337:
[----:B------:R-:W2:Y:S01]  /*b380*/  LDG.E.U8 R2, desc[UR36][R4.64] ;  /* 0x0000002404027981 */ /* 0x000ea2000c1e1100 */
[----:B------:R-:W-:Y:S01]  /*b390*/  IMAD.MOV.U32 R3, RZ, RZ, RZ ;  /* 0x000000ffff037224 */ /* 0x000fe200078e00ff */
[----:B--2---:R-:W-:Y:S01]  /*b3a0*/  I2FP.F32.U32 R2, R2 ;  /* 0x0000000200027245 */ /* 0x004fe20000201000 */
[----:B------:R-:W-:Y:S06]  /*b3b0*/  BRA `(.L_x_4339) ;  /* 0x0000000c007c7947 */ /* 0x000fec0003800000 */
.L_x_4336:
[----:B------:R-:W-:-:S13]  /*b3c0*/  ISETP.NE.AND P0, PT, R0, 0x2, PT ;  /* 0x000000020000780c */ /* 0x000fda0003f05270 */
[----:B------:R-:W-:Y:S05]  /*b3d0*/  @!P0 BRA `(.L_x_4340) ;  /* 0x0000000000308947 */ /* 0x000fea0003800000 */
[----:B------:R-:W-:-:S13]  /*b3e0*/  ISETP.NE.AND P0, PT, R0, 0x3, PT ;  /* 0x000000030000780c */ /* 0x000fda0003f05270 */
[----:B------:R-:W-:Y:S05]  /*b3f0*/  @!P0 BRA `(.L_x_4341) ;  /* 0x0000000000188947 */ /* 0x000fea0003800000 */
[----:B------:R-:W-:-:S13]  /*b400*/  ISETP.NE.AND P0, PT, R0, 0x4, PT ;  /* 0x000000040000780c */ /* 0x000fda0003f05270 */
[----:B------:R-:W-:Y:S05]  /*b410*/  @P0 BRA `(.L_x_4338) ;  /* 0x0000000c00000947 */ /* 0x000fea0003800000 */
[----:B------:R-:W2:Y:S01]  /*b420*/  LDG.E.64 R4, desc[UR36][R4.64] ;  /* 0x0000002404047981 */ /* 0x000ea2000c1e1b00 */
[----:B------:R-:W-:Y:S01]  /*b430*/  HFMA2.MMA R3, -RZ, RZ, 0, 0 ;  /* 0x00000000ff037435 */ /* 0x000fe200000001ff */
[----:B--2---:R0:W1:Y:S01]  /*b440*/  I2F.S64 R2, R4 ;  /* 0x0000000400027312 */ /* 0x0040620000301400 */
[----:B------:R-:W-:Y:S09]  /*b450*/  BRA `(.L_x_4339) ;  /* 0x0000000c00547947 */ /* 0x000ff20003800000 */
.L_x_4341:
[----:B------:R-:W2:Y:S01]  /*b460*/  LDG.E R2, desc[UR36][R4.64] ;  /* 0x0000002404027981 */ /* 0x000ea2000c1e1900 */
[----:B------:R-:W-:Y:S01]  /*b470*/  IMAD.MOV.U32 R3, RZ, RZ, RZ ;  /* 0x000000ffff037224 */ /* 0x000fe200078e00ff */
[----:B--2---:R-:W-:Y:S01]  /*b480*/  I2FP.F32.S32 R2, R2 ;  /* 0x0000000200027245 */ /* 0x004fe20000201400 */
[----:B------:R-:W-:Y:S06]  /*b490*/  BRA `(.L_x_4339) ;  /* 0x0000000c00447947 */ /* 0x000fec0003800000 */
.L_x_4340:
[----:B------:R-:W2:Y:S01]  /*b4a0*/  LDG.E.U16 R2, desc[UR36][R4.64] ;  /* 0x0000002404027981 */ /* 0x000ea2000c1e1500 */
[----:B------:R-:W-:Y:S01]  /*b4b0*/  IMAD.MOV.U32 R3, RZ, RZ, RZ ;  /* 0x000000ffff037224 */ /* 0x000fe200078e00ff */
[----:B--2---:R-:W4:Y:S01]  /*b4c0*/  I2F.S16 R2, R2 ;  /* 0x0000000200027306 */ /* 0x004f220000101400 */
[----:B------:R-:W-:Y:S05]  /*b4d0*/  BRA `(.L_x_4339) ;  /* 0x0000000c00347947 */ /* 0x000fea0003800000 */
.L_x_4335:
        /* <DEDUP_REMOVED lines=9> */
.L_x_4343:
[----:B------:R-:W2:Y:S01]  /*b570*/  LDG.E.U16 R2, desc[UR36][R4.64] ;  /* 0x0000002404027981 */ /* 0x000ea2000c1e1500 */
[----:B------:R-:W-:Y:S02]  /*b580*/  IMAD.MOV.U32 R3, RZ, RZ, RZ ;  /* 0x000000ffff037224 */ /* 0x000fe400078e00ff */
[----:B--2---:R-:W-:Y:S01]  /*b590*/  HADD2.F32 R2, -RZ, R2.H0_H0 ;  /* 0x20000002ff027230 */ /* 0x004fe20000004100 */
[----:B------:R-:W-:Y:S06]  /*b5a0*/  BRA `(.L_x_4339) ;  /* 0x0000000c00007947 */ /* 0x000fec0003800000 */
.L_x_4342:
        /* <DEDUP_REMOVED lines=8> */
.L_x_4345:
[----:B------:R-:W2:Y:S02]  /*b630*/  LDG.E R2, desc[UR36][R4.64] ;  /* 0x0000002404027981 */ /* 0x000ea4000c1e1900 */
[--C-:B--2---:R-:W-:Y:S02]  /*b640*/  HADD2.F32 R3, -RZ, R2.reuse.H1_H1 ;  /* 0x30000002ff037230 */ /* 0x104fe40000004100 */
[----:B------:R-:W-:Y:S01]  /*b650*/  HADD2.F32 R2, -RZ, R2.H0_H0 ;  /* 0x20000002ff027230 */ /* 0x000fe20000004100 */
[----:B------:R-:W-:Y:S06]  /*b660*/  BRA `(.L_x_4339) ;  /* 0x0000000800d07947 */ /* 0x000fec0003800000 */
.L_x_4344:
        /* <DEDUP_REMOVED lines=8> */
.L_x_4334:
        /* <DEDUP_REMOVED lines=13> */
.L_x_4348:
        /* <DEDUP_REMOVED lines=10> */
.L_x_4347:
        /* <DEDUP_REMOVED lines=27> */
.L_x_4350:
        /* <DEDUP_REMOVED lines=14> */
.L_x_4349:
[----:B------:R-:W2:Y:S01]  /*baf0*/  LDG.E.U16 R2, desc[UR36][R4.64] ;  /* 0x0000002404027981 */ /* 0x000ea2000c1e1500 */
[----:B------:R-:W-:Y:S01]  /*bb00*/  MOV R3, RZ ;  /* 0x000000ff00037202 */ /* 0x000fe20000000f00 */
[----:B--2---:R-:W-:Y:S01]  /*bb10*/  IMAD.U32 R2, R2, 0x10000, RZ ;  /* 0x0001000002027824 */ /* 0x004fe200078e00ff */
[----:B------:R-:W-:Y:S06]  /*bb20*/  BRA `(.L_x_4339) ;  /* 0x0000000400a07947 */ /* 0x000fec0003800000 */
.L_x_4346:
        /* <DEDUP_REMOVED lines=12> */
.L_x_4353:
        /* <DEDUP_REMOVED lines=20> */
.L_x_4355:
[----:B------:R-:W-:Y:S05]  /*bd30*/  BSYNC B0 ;  /* 0x0000000000007941 */ /* 0x000fea0003800000 */
.L_x_4354:
[----:B------:R-:W-:Y:S01]  /*bd40*/  IMAD.SHL.U32 R2, R2, 0x100000, RZ ;  /* 0x0010000002027824 */ /* 0x000fe200078e00ff */
[----:B------:R-:W-:-:S04]  /*bd50*/  LEA R5, R0, 0x3b800000, 0x17 ;  /* 0x3b80000000057811 */ /* 0x000fc800078eb8ff */
[----:B------:R-:W-:Y:S01]  /*bd60*/  LOP3.LUT R2, R5, R2, R6, 0xfe, !PT ;  /* 0x0000000205027212 */ /* 0x000fe200078efe06 */
[----:B------:R-:W-:Y:S06]  /*bd70*/  BRA `(.L_x_4339) ;  /* 0x00000004000c7947 */ /* 0x000fec0003800000 */
.L_x_4352:
        /* <DEDUP_REMOVED lines=20> */
.L_x_4357:
[----:B------:R-:W-:Y:S05]  /*bec0*/  BSYNC B0 ;  /* 0x0000000000007941 */ /* 0x000fea0003800000 */
.L_x_4356:
[----:B------:R-:W-:Y:S01]  /*bed0*/  IMAD.SHL.U32 R2, R2, 0x200000, RZ ;  /* 0x0020000002027824 */ /* 0x000fe200078e00ff */
[----:B------:R-:W-:-:S04]  /*bee0*/  LEA R5, R0, 0x37800000, 0x17 ;  /* 0x3780000000057811 */ /* 0x000fc800078eb8ff */
[----:B------:R-:W-:Y:S01]  /*bef0*/  LOP3.LUT R2, R5, R2, R6, 0xfe, !PT ;  /* 0x0000000205027212 */ /* 0x000fe200078efe06 */
[----:B------:R-:W-:Y:S06]  /*bf00*/  BRA `(.L_x_4339) ;  /* 0x0000000000a87947 */ /* 0x000fec0003800000 */
.L_x_4351:
        /* <DEDUP_REMOVED lines=14> */
.L_x_4361:
[----:B------:R-:W-:Y:S05]  /*bff0*/  BSYNC B0 ;  /* 0x0000000000007941 */ /* 0x000fea0003800000 */
.L_x_4360:
[----:B------:R-:W-:Y:S01]  /*c000*/  IMAD.MOV.U32 R3, RZ, RZ, RZ ;  /* 0x000000ffff037224 */ /* 0x000fe200078e00ff */
[----:B------:R-:W-:Y:S06]  /*c010*/  BRA `(.L_x_4339) ;  /* 0x0000000000647947 */ /* 0x000fec0003800000 */
.L_x_4338:
        /* <DEDUP_REMOVED lines=15> */
[----:B0--3-5:R-:W-:Y:S05]  /*c110*/  CALL.ABS.NOINC R2 ;  /* 0x0000000002007343 */ /* 0x029fea0003c00000 */
.L_x_4362:
[----:B------:R-:W-:Y:S01]  /*c120*/  CS2R R2, SRZ ;  /* 0x0000000000027805 */ /* 0x000fe2000001ff00 */
[----:B------:R-:W-:Y:S06]  /*c130*/  BRA `(.L_x_4339) ;  /* 0x00000000001c7947 */ /* 0x000fec0003800000 */
.L_x_4359:
[----:B------:R-:W2:Y:S01]  /*c140*/  LDG.E.64 R4, desc[UR36][R4.64] ;  /* 0x0000002404047981 */ /* 0x000ea2000c1e1b00 */
[----:B------:R-:W-:Y:S01]  /*c150*/  IMAD.MOV.U32 R3, RZ, RZ, RZ ;  /* 0x000000ffff037224 */ /* 0x000fe200078e00ff */
[----:B--2---:R0:W1:Y:S01]  /*c160*/  I2F.U64 R2, R4 ;  /* 0x0000000400027312 */ /* 0x0040620000301000 */
[----:B------:R-:W-:Y:S05]  /*c170*/  BRA `(.L_x_4339) ;  /* 0x00000000000c7947 */ /* 0x000fea0003800000 */
.L_x_4358:
[----:B------:R-:W2:Y:S01]  /*c180*/  LDG.E R2, desc[UR36][R4.64] ;  /* 0x0000002404027981 */ /* 0x000ea2000c1e1900 */
[----:B------:R-:W-:Y:S01]  /*c190*/  IMAD.MOV.U32 R3, RZ, RZ, RZ ;  /* 0x000000ffff037224 */ /* 0x000fe200078e00ff */
[----:B--2---:R-:W-:-:S07]  /*c1a0*/  I2FP.F32.U32 R2, R2 ;  /* 0x0000000200027245 */ /* 0x004fce0000201000 */
.L_x_4339:
[----:B------:R-:W-:Y:S05]  /*c1b0*/  BSYNC B6 ;  /* 0x0000000000067941 */ /* 0x000fea0003800000 */
.L_x_4333:
[----:B-12-45:R-:W-:Y:S01]  /*c1c0*/  FSETP.GE.FTZ.AND P0, PT, |R2|, |R3|, PT ;  /* 0x400000030200720b */ /* 0x036fe20003f16200 */
[----:B------:R-:W-:-:S12]  /*c1d0*/  BSSY B0, `(.L_x_4363) ;  /* 0x000001d000007945 */ /* 0x000fd80003800000 */
[----:B------:R-:W-:Y:S05]  /*c1e0*/  @!P0 BRA `(.L_x_4364) ;  /* 0x00000000004c8947 */ /* 0x000fea0003800000 */
[C---:B------:R-:W-:Y:S01]  /*c1f0*/  FSETP.NEU.FTZ.AND P1, PT, |R2|.reuse, RZ, PT ;  /* 0x000000ff0200720b */ /* 0x040fe20003f3d200 */
[----:B0-----:R-:W-:Y:S01]  /*c200*/  FADD.FTZ R4, |R2|, -RZ ;  /* 0x800000ff02047221 */ /* 0x001fe20000010200 */
[C---:B------:R-:W-:Y:S01]  /*c210*/  FSETP.NEU.FTZ.AND P0, PT, |R3|.reuse, RZ, PT ;  /* 0x000000ff0300720b */ /* 0x040fe20003f1d200 */
[----:B------:R-:W-:-:S12]  /*c220*/  FADD.FTZ R0, |R3|, -RZ ;  /* 0x800000ff03007221 */ /* 0x000fd80000010200 */
[----:B------:R-:W-:Y:S05]  /*c230*/  @!P0 BRA !P1, `(.L_x_4365) ;  /* 0x0000000000248947 */ /* 0x000fea0004800000 */
[----:B------:R-:W0:Y:S02]  /*c240*/  MUFU.RCP R0, R2 ;  /* 0x0000000200007308 */ /* 0x000e240000001000 */
[----:B0-----:R-:W-:-:S04]  /*c250*/  FMUL.FTZ R5, R0, R3 ;  /* 0x0000000300057220 */ /* 0x001fc80000410000 */
[C---:B------:R-:W-:Y:S01]  /*c260*/  FFMA.FTZ R3, R5.reuse, R3, R2 ;  /* 0x0000000305037223 */ /* 0x040fe20000010002 */
[C---:B---3--:R-:W-:Y:S01]  /*c270*/  FFMA.FTZ R0, R5.reuse, R23, R22 ;  /* 0x0000001705007223 */ /* 0x048fe20000010016 */
[----:B------:R-:W-:-:S04]  /*c280*/  FFMA.FTZ R4, R5, -R22, R23 ;  /* 0x8000001605047223 */ /* 0x000fc80000010017 */
[----:B------:R-:W0:Y:S02]  /*c290*/  MUFU.RCP R3, R3 ;  /* 0x0000000300037308 */ /* 0x000e240000001000 */
[C---:B0-----:R-:W-:Y:S01]  /*c2a0*/  FMUL.FTZ R22, R3.reuse, R0 ;  /* 0x0000000003167220 */ /* 0x041fe20000410000 */
[----:B------:R-:W-:Y:S01]  /*c2b0*/  FMUL.FTZ R23, R3, R4 ;  /* 0x0000000403177220 */ /* 0x000fe20000410000 */
[----:B------:R-:W-:Y:S06]  /*c2c0*/  BRA `(.L_x_4366) ;  /* 0x0000000000347947 */ /* 0x000fec0003800000 */
.L_x_4365:
[----:B------:R-:W3:Y:S08]  /*c2d0*/  MUFU.RCP R3, R4 ;  /* 0x0000000400037308 */ /* 0x000ef00000001000 */
[----:B------:R-:W0:Y:S01]  /*c2e0*/  MUFU.RCP R0, R0 ;  /* 0x0000000000007308 */ /* 0x000e220000001000 */
[----:B---3--:R-:W-:Y:S01]  /*c2f0*/  FMUL.FTZ R22, R3, R22 ;  /* 0x0000001603167220 */ /* 0x008fe20000410000 */
[----:B0-----:R-:W-:Y:S01]  /*c300*/  FMUL.FTZ R23, R0, R23 ;  /* 0x0000001700177220 */ /* 0x001fe20000410000 */
[----:B------:R-:W-:Y:S06]  /*c310*/  BRA `(.L_x_4366) ;  /* 0x0000000000207947 */ /* 0x000fec0003800000 */
.L_x_4364:
[----:B0-----:R-:W0:Y:S02]  /*c320*/  MUFU.RCP R5, R3 ;  /* 0x0000000300057308 */ /* 0x001e240000001000 */
[----:B0-----:R-:W-:-:S04]  /*c330*/  FMUL.FTZ R0, R5, R2 ;  /* 0x0000000205007220 */ /* 0x001fc80000410000 */
[C---:B------:R-:W-:Y:S01]  /*c340*/  FFMA.FTZ R2, R0.reuse, R2, R3 ;  /* 0x0000000200027223 */ /* 0x040fe20000010003 */
[C---:B---3--:R-:W-:Y:S01]  /*c350*/  FFMA.FTZ R5, R0.reuse, R22, R23 ;  /* 0x0000001600057223 */ /* 0x048fe20000010017 */
[----:B------:R-:W-:-:S04]  /*c360*/  FFMA.FTZ R23, R0, R23, -R22 ;  /* 0x0000001700177223 */ /* 0x000fc80000010816 */
[----:B------:R-:W0:Y:S02]  /*c370*/  MUFU.RCP R2, R2 ;  /* 0x0000000200027308 */ /* 0x000e240000001000 */
[C---:B0-----:R-:W-:Y:S01]  /*c380*/  FMUL.FTZ R22, R2.reuse, R5 ;  /* 0x0000000502167220 */ /* 0x041fe20000410000 */
[----:B------:R-:W-:-:S07]  /*c390*/  FMUL.FTZ R23, R2, R23 ;  /* 0x0000001702177220 */ /* 0x000fce0000410000 */
.L_x_4366:
[----:B------:R-:W-:Y:S05]  /*c3a0*/  BSYNC B0 ;  /* 0x0000000000007941 */ /* 0x000fea0003800000 */
.L_x_4363:
        /* <DEDUP_REMOVED lines=15> */
.L_x_4370:
[----:B------:R-:W0:Y:S02]  /*c4a0*/  F2I.S64.TRUNC R22, R22 ;  /* 0x0000001600167311 */ /* 0x000e24000020d900 */
[----:B0-----:R-:W-:-:S05]  /*c4b0*/  IMAD.MOV.U32 R3, RZ, RZ, R22 ;  /* 0x000000ffff037224 */ /* 0x001fca00078e0016 */
[----:B------:R0:W-:Y:S01]  /*c4c0*/  STG.E.U8 desc[UR36][R16.64], R3 ;  /* 0x0000000310007986 */ /* 0x0001e2000c101124 */
[----:B------:R-:W-:Y:S05]  /*c4d0*/  BRA `(.L_x_4372) ;  /* 0x0000000c00447947 */ /* 0x000fea0003800000 */
.L_x_4369:
        /* <DEDUP_REMOVED lines=9> */
.L_x_4374:
[----:B------:R-:W0:Y:S02]  /*c570*/  F2I.FTZ.TRUNC.NTZ R3, R22 ;  /* 0x0000001600037305 */ /* 0x000e24000021f100 */
[----:B0-----:R0:W-:Y:S01]  /*c580*/  STG.E desc[UR36][R16.64], R3 ;  /* 0x0000000310007986 */ /* 0x0011e2000c101924 */
[----:B------:R-:W-:Y:S05]  /*c590*/  BRA `(.L_x_4372) ;  /* 0x0000000c00147947 */ /* 0x000fea0003800000 */
.L_x_4373:
[----:B------:R-:W0:Y:S02]  /*c5a0*/  F2I.FTZ.TRUNC.NTZ R3, R22 ;  /* 0x0000001600037305 */ /* 0x000e24000021f100 */
[----:B0-----:R0:W-:Y:S01]  /*c5b0*/  STG.E.U16 desc[UR36][R16.64], R3 ;  /* 0x0000000310007986 */ /* 0x0011e2000c101524 */
[----:B------:R-:W-:Y:S05]  /*c5c0*/  BRA `(.L_x_4372) ;  /* 0x0000000c00087947 */ /* 0x000fea0003800000 */
.L_x_4368:
        /* <DEDUP_REMOVED lines=8> */
.L_x_4376:
[----:B------:R-:W-:-:S05]  /*c650*/  F2FP.F16.F32.PACK_AB R22, RZ, R22 ;  /* 0x00000016ff16723e */ /* 0x000fca00000000ff */
[----:B------:R0:W-:Y:S01]  /*c660*/  STG.E.U16 desc[UR36][R16.64], R22 ;  /* 0x0000001610007986 */ /* 0x0001e2000c101524 */
[----:B------:R-:W-:Y:S05]  /*c670*/  BRA `(.L_x_4372) ;  /* 0x0000000800dc7947 */ /* 0x000fea0003800000 */
.L_x_4375:
        /* <DEDUP_REMOVED lines=8> */
.L_x_4378:
[----:B------:R-:W-:-:S05]  /*c700*/  F2FP.F16.F32.PACK_AB R23, R23, R22 ;  /* 0x000000161717723e */ /* 0x000fca00000000ff */
[----:B------:R0:W-:Y:S01]  /*c710*/  STG.E desc[UR36][R16.64], R23 ;  /* 0x0000001710007986 */ /* 0x0001e2000c101924 */
[----:B------:R-:W-:Y:S05]  /*c720*/  BRA `(.L_x_4372) ;  /* 0x0000000800b07947 */ /* 0x000fea0003800000 */
.L_x_4377:
[----:B------:R-:W-:-:S06]  /*c730*/  FMUL.FTZ R2, R22, 1 ;  /* 0x3f80000016027820 */ /* 0x000fcc0000410000 */
[----:B------:R-:W0:Y:S02]  /*c740*/  F2F.F64.F32 R2, R2 ;  /* 0x0000000200027310 */ /* 0x000e240000201800 */
[----:B0-----:R0:W-:Y:S01]  /*c750*/  STG.E.64 desc[UR36][R16.64], R2 ;  /* 0x0000000210007986 */ /* 0x0011e2000c101b24 */
[----:B------:R-:W-:Y:S05]  /*c760*/  BRA `(.L_x_4372) ;  /* 0x0000000800a07947 */ /* 0x000fea0003800000 */
.L_x_4367:
        /* <DEDUP_REMOVED lines=14> */
.L_x_4381:
[----:B------:R-:W-:Y:S01]  /*c850*/  FMUL.FTZ R6, R23, 1 ;  /* 0x3f80000017067820 */ /* 0x000fe20000410000 */
[----:B------:R-:W-:-:S05]  /*c860*/  FMUL.FTZ R4, R22, 1 ;  /* 0x3f80000016047820 */ /* 0x000fca0000410000 */
[----:B------:R-:W-:Y:S08]  /*c870*/  F2F.F64.F32 R6, R6 ;  /* 0x0000000600067310 */ /* 0x000ff00000201800 */
[----:B------:R-:W0:Y:S02]  /*c880*/  F2F.F64.F32 R4, R4 ;  /* 0x0000000400047310 */ /* 0x000e240000201800 */
[----:B0-----:R0:W-:Y:S01]  /*c890*/  STG.E.128 desc[UR36][R16.64], R4 ;  /* 0x0000000410007986 */ /* 0x0011e2000c101d24 */
[----:B------:R-:W-:Y:S05]  /*c8a0*/  BRA `(.L_x_4372) ;  /* 0x0000000800507947 */ /* 0x000fea0003800000 */
.L_x_4380:
        /* <DEDUP_REMOVED lines=20> */
.L_x_4385:
[----:B------:R-:W-:Y:S05]  /*c9f0*/  BSYNC B0 ;  /* 0x0000000000007941 */ /* 0x000fea0003800000 */
.L_x_4384:
[----:B------:R-:W-:-:S05]  /*ca00*/  LOP3.LUT R5, R0, R5, RZ, 0xfc, !PT ;  /* 0x0000000500057212 */ /* 0x000fca00078efcff */
[----:B------:R0:W-:Y:S01]  /*ca10*/  STG.E.U8 desc[UR36][R16.64], R5 ;  /* 0x0000000510007986 */ /* 0x0001e2000c101124 */
[----:B------:R-:W-:Y:S05]  /*ca20*/  BRA `(.L_x_4372) ;  /* 0x0000000400f07947 */ /* 0x000fea0003800000 */
.L_x_4383:
        /* <DEDUP_REMOVED lines=12> */
.L_x_4387:
[----:B------:R-:W-:Y:S01]  /*caf0*/  IMAD.MOV.U32 R0, RZ, RZ, 0x7f ;  /* 0x0000007fff007424 */ /* 0x000fe200078e00ff */
[----:B------:R-:W-:-:S04]  /*cb00*/  ISETP.GT.U32.AND P0, PT, R2, 0x7f800000, PT ;  /* 0x7f8000000200780c */ /* 0x000fc80003f04070 */
[----:B------:R-:W-:-:S09]  /*cb10*/  SEL R0, R0, 0x7c, P0 ;  /* 0x0000007c00007807 */ /* 0x000fd20000000000 */
.L_x_4388:
[----:B------:R-:W-:Y:S05]  /*cb20*/  BSYNC B0 ;  /* 0x0000000000007941 */ /* 0x000fea0003800000 */
.L_x_4386:
[----:B------:R-:W-:-:S04]  /*cb30*/  LOP3.LUT R22, R22, 0x80000000, RZ, 0xc0, !PT ;  /* 0x8000000016167812 */ /* 0x000fc800078ec0ff */
[----:B------:R-:W-:-:S04]  /*cb40*/  SHF.R.U32.HI R3, RZ, 0x18, R22 ;  /* 0x00000018ff037819 */ /* 0x000fc80000011616 */
[----:B------:R-:W-:-:S05]  /*cb50*/  LOP3.LUT R3, R0, R3, RZ, 0xfc, !PT ;  /* 0x0000000300037212 */ /* 0x000fca00078efcff */
[----:B------:R0:W-:Y:S01]  /*cb60*/  STG.E.U8 desc[UR36][R16.64], R3 ;  /* 0x0000000310007986 */ /* 0x0001e2000c101124 */
[----:B------:R-:W-:Y:S05]  /*cb70*/  BRA `(.L_x_4372) ;  /* 0x00000004009c7947 */ /* 0x000fea0003800000 */
.L_x_4382:
[----:B------:R-:W-:-:S05]  /*cb80*/  F2FP.BF16.F32.PACK_AB R22, RZ, R22 ;  /* 0x00000016ff16723e */ /* 0x000fca00000010ff */
[----:B------:R0:W-:Y:S01]  /*cb90*/  STG.E.U16 desc[UR36][R16.64], R22 ;  /* 0x0000001610007986 */ /* 0x0001e2000c101524 */
[----:B------:R-:W-:Y:S05]  /*cba0*/  BRA `(.L_x_4372) ;  /* 0x0000000400907947 */ /* 0x000fea0003800000 */
.L_x_4379:
        /* <DEDUP_REMOVED lines=11> */
.L_x_4391:
        /* <DEDUP_REMOVED lines=16> */
.L_x_4394:
[----:B------:R-:W-:-:S04]  /*cd60*/  LOP3.LUT R22, R22, 0x80000000, RZ, 0xc0, !PT ;  /* 0x8000000016167812 */ /* 0x000fc800078ec0ff */
[----:B------:R-:W-:-:S04]  /*cd70*/  SHF.R.U32.HI R3, RZ, 0x18, R22 ;  /* 0x00000018ff037819 */ /* 0x000fc80000011616 */
[----:B------:R-:W-:-:S04]  /*cd80*/  LOP3.LUT R0, R0, R3, RZ, 0xfc, !PT ;  /* 0x0000000300007212 */ /* 0x000fc800078efcff */
[----:B------:R-:W-:-:S07]  /*cd90*/  PRMT R8, R0, 0x7610, R8 ;  /* 0x0000761000087816 */ /* 0x000fce0000000008 */
.L_x_4393:
[----:B------:R-:W-:Y:S05]  /*cda0*/  BSYNC B0 ;  /* 0x0000000000007941 */ /* 0x000fea0003800000 */
.L_x_4392:
[----:B------:R3:W-:Y:S01]  /*cdb0*/  STG.E.U8 desc[UR36][R16.64], R8 ;  /* 0x0000000810007986 */ /* 0x0007e2000c101124 */
[----:B------:R-:W-:Y:S05]  /*cdc0*/  BRA `(.L_x_4372) ;  /* 0x0000000400087947 */ /* 0x000fea0003800000 */
.L_x_4390:
        /* <DEDUP_REMOVED lines=16> */
.L_x_4397:
[----:B------:R-:W-:-:S04]  /*ced0*/  LOP3.LUT R22, R22, 0x80000000, RZ, 0xc0, !PT ;  /* 0x8000000016167812 */ /* 0x000fc800078ec0ff */
[----:B------:R-:W-:-:S04]  /*cee0*/  SHF.R.U32.HI R3, RZ, 0x18, R22 ;  /* 0x00000018ff037819 */ /* 0x000fc80000011616 */
[----:B------:R-:W-:-:S04]  /*cef0*/  LOP3.LUT R0, R0, R3, RZ, 0xfc, !PT ;  /* 0x0000000300007212 */ /* 0x000fc800078efcff */
[----:B------:R-:W-:-:S07]  /*cf00*/  PRMT R8, R0, 0x7610, R8 ;  /* 0x0000761000087816 */ /* 0x000fce0000000008 */
.L_x_4396:
[----:B------:R-:W-:Y:S05]  /*cf10*/  BSYNC B0 ;  /* 0x0000000000007941 */ /* 0x000fea0003800000 */
.L_x_4395:
[----:B------:R0:W-:Y:S01]  /*cf20*/  STG.E.U8 desc[UR36][R16.64], R8 ;  /* 0x0000000810007986 */ /* 0x0001e2000c101124 */
[----:B------:R-:W-:Y:S05]  /*cf30*/  BRA `(.L_x_4372) ;  /* 0x0000000000ac7947 */ /* 0x000fea0003800000 */
.L_x_4389:
        /* <DEDUP_REMOVED lines=17> */
[----:B------:R-:W-:-:S05]  /*d050*/  @!P0 IMAD.MOV R0, RZ, RZ, R2 ;  /* 0x000000ffff008224 */ /* 0x000fca00078e0202 */
[----:B------:R-:W-:-:S05]  /*d060*/  @P1 MOV R3, R0 ;  /* 0x0000000000031202 */ /* 0x000fca0000000f00 */
[----:B------:R2:W-:Y:S01]  /*d070*/  STG.E.U8 desc[UR36][R16.64], R3 ;  /* 0x0000000310007986 */ /* 0x0005e2000c101124 */
[----:B------:R-:W-:Y:S05]  /*d080*/  BRA `(.L_x_4372) ;  /* 0x0000000000587947 */ /* 0x000fea0003800000 */
.L_x_4371:
        /* <DEDUP_REMOVED lines=16> */
.L_x_4400:
[----:B------:R-:W-:Y:S05]  /*d190*/  BRA `(.L_x_4372) ;  /* 0x0000000000147947 */ /* 0x000fea0003800000 */
.L_x_4399:
[----:B------:R-:W0:Y:S02]  /*d1a0*/  F2I.U64.TRUNC R22, R22 ;  /* 0x0000001600167311 */ /* 0x000e24000020d800 */
[----:B0-----:R1:W-:Y:S01]  /*d1b0*/  STG.E.64 desc[UR36][R16.64], R22 ;  /* 0x0000001610007986 */ /* 0x0013e2000c101b24 */
[----:B------:R-:W-:Y:S05]  /*d1c0*/  BRA `(.L_x_4372) ;  /* 0x0000000000087947 */ /* 0x000fea0003800000 */
.L_x_4398:
[----:B------:R-:W0:Y:S02]  /*d1d0*/  F2I.FTZ.U32.TRUNC.NTZ R3, R22 ;  /* 0x0000001600037305 */ /* 0x000e24000021f000 */
[----:B0-----:R0:W-:Y:S02]  /*d1e0*/  STG.E desc[UR36][R16.64], R3 ;  /* 0x0000000310007986 */ /* 0x0011e4000c101924 */
.L_x_4372:
[----:B------:R-:W-:-:S07]  /*d1f0*/  VIADD R19, R19, 0x80 ;  /* 0x0000008013137836 */ /* 0x000fce0000000000 */
.L_x_4301:
[----:B------:R-:W-:Y:S05]  /*d200*/  BSYNC B7 ;  /* 0x0000000000077941 */ /* 0x000fea0003800000 */
.L_x_4300:
[----:B------:R-:W-:Y:S02]  /*d210*/  ULDC UR4, c[0x0][0x210] ;  /* 0x0000840000047ab9 */ /* 0x000fe40000000800 */
[----:B------:R-:W-:-:S13]  /*d220*/  ISETP.GE.AND P0, PT, R19, UR4, PT ;  /* 0x0000000413007c0c */ /* 0x000fda000bf06270 */
[----:B------:R-:W-:Y:S05]  /*d230*/  @P0 EXIT ;  /* 0x000000000000094d */ /* 0x000fea0003800000 */
[----:B0-----:R-:W0:Y:S01]  /*d240*/  LDC R6, c[0x0][0x218] ;  /* 0x00008600ff067b82 */ /* 0x001e220000000800 */
[----:B-1--4-:R-:W-:Y:S02]  /*d250*/  IMAD.MOV.U32 R22, RZ, RZ, RZ ;  /* 0x000000ffff167224 */ /* 0x012fe400078e00ff */
[----:B------:R-:W-:Y:S02]  /*d260*/  IMAD.MOV.U32 R0, RZ, RZ, RZ ;  /* 0x000000ffff007224 */ /* 0x000fe400078e00ff */
[----:B--23--:R-:W-:Y:S01]  /*d270*/  IMAD.MOV.U32 R16, RZ, RZ, RZ ;  /* 0x000000ffff107224 */ /* 0x00cfe200078e00ff */
        /* <DEDUP_REMOVED lines=350> */
.L_x_4401:
        /* <DEDUP_REMOVED lines=23> */
.L_x_4406:
[----:B------:R-:W2:Y:S01]  /*e9d0*/  LDG.E.U8 R2, desc[UR36][R2.64] ;  /* 0x0000002402027981 */ /* 0x000ea2000c1e1100 */
[----:B------:R-:W-:Y:S01]  /*e9e0*/  IMAD.MOV.U32 R19, RZ, RZ, RZ ;  /* 0x000000ffff137224 */ /* 0x000fe200078e00ff */
[----:B--2---:R-:W-:Y:S01]  /*e9f0*/  I2FP.F32.U32 R18, R2 ;  /* 0x0000000200127245 */ /* 0x004fe20000201000 */
[----:B------:R-:W-:Y:S06]  /*ea00*/  BRA `(.L_x_4408) ;  /* 0x0000000c007c7947 */ /* 0x000fec0003800000 */
.L_x_4405:
        /* <DEDUP_REMOVED lines=10> */
.L_x_4410:
[----:B------:R-:W2:Y:S01]  /*eab0*/  LDG.E R2, desc[UR36][R2.64] ;  /* 0x0000002402027981 */ /* 0x000ea2000c1e1900 */
[----:B------:R-:W-:Y:S01]  /*eac0*/  IMAD.MOV.U32 R19, RZ, RZ, RZ ;  /* 0x000000ffff137224 */ /* 0x000fe200078e00ff */
[----:B--2---:R-:W-:Y:S01]  /*ead0*/  I2FP.F32.S32 R18, R2 ;  /* 0x0000000200127245 */ /* 0x004fe20000201400 */
[----:B------:R-:W-:Y:S06]  /*eae0*/  BRA `(.L_x_4408) ;  /* 0x0000000c00447947 */ /* 0x000fec0003800000 */
.L_x_4409:
[----:B------:R-:W2:Y:S01]  /*eaf0*/  LDG.E.U16 R2, desc[UR36][R2.64] ;  /* 0x0000002402027981 */ /* 0x000ea2000c1e1500 */
[----:B------:R-:W-:Y:S01]  /*eb00*/  IMAD.MOV.U32 R19, RZ, RZ, RZ ;  /* 0x000000ffff137224 */ /* 0x000fe200078e00ff */
[----:B--2---:R0:W1:Y:S01]  /*eb10*/  I2F.S16 R18, R2 ;  /* 0x0000000200127306 */ /* 0x0040620000101400 */
[----:B------:R-:W-:Y:S05]  /*eb20*/  BRA `(.L_x_4408) ;  /* 0x0000000c00347947 */ /* 0x000fea0003800000 */
.L_x_4404:
        /* <DEDUP_REMOVED lines=9> */
.L_x_4412:
[----:B------:R-:W2:Y:S01]  /*ebc0*/  LDG.E.U16 R2, desc[UR36][R2.64] ;  /* 0x0000002402027981 */ /* 0x000ea2000c1e1500 */
[----:B------:R-:W-:Y:S01]  /*ebd0*/  MOV R19, RZ ;  /* 0x000000ff00137202 */ /* 0x000fe20000000f00 */
[----:B--2---:R-:W-:Y:S01]  /*ebe0*/  HADD2.F32 R18, -RZ, R2.H0_H0 ;  /* 0x20000002ff127230 */ /* 0x004fe20000004100 */
[----:B------:R-:W-:Y:S06]  /*ebf0*/  BRA `(.L_x_4408) ;  /* 0x0000000c00007947 */ /* 0x000fec0003800000 */
.L_x_4411:
        /* <DEDUP_REMOVED lines=8> */
.L_x_4414:
[----:B------:R-:W2:Y:S02]  /*ec80*/  LDG.E R2, desc[UR36][R2.64] ;  /* 0x0000002402027981 */ /* 0x000ea4000c1e1900 */
[--C-:B--2---:R-:W-:Y:S02]  /*ec90*/  HADD2.F32 R19, -RZ, R2.reuse.H1_H1 ;  /* 0x30000002ff137230 */ /* 0x104fe40000004100 */
[----:B------:R-:W-:Y:S01]  /*eca0*/  HADD2.F32 R18, -RZ, R2.H0_H0 ;  /* 0x20000002ff127230 */ /* 0x000fe20000004100 */
[----:B------:R-:W-:Y:S06]  /*ecb0*/  BRA `(.L_x_4408) ;  /* 0x0000000800d07947 */ /* 0x000fec0003800000 */
.L_x_4413:
        /* <DEDUP_REMOVED lines=8> */
.L_x_4403:
        /* <DEDUP_REMOVED lines=13> */
.L_x_4417:
        /* <DEDUP_REMOVED lines=10> */
.L_x_4416:
        /* <DEDUP_REMOVED lines=27> */
.L_x_4419:
        /* <DEDUP_REMOVED lines=14> */
.L_x_4418:
[----:B------:R-:W2:Y:S01]  /*f140*/  LDG.E.U16 R2, desc[UR36][R2.64] ;  /* 0x0000002402027981 */ /* 0x000ea2000c1e1500 */
[----:B------:R-:W-:Y:S02]  /*f150*/  IMAD.MOV.U32 R19, RZ, RZ, RZ ;  /* 0x000000ffff137224 */ /* 0x000fe400078e00ff */
[----:B--2---:R-:W-:Y:S01]  /*f160*/  IMAD.U32 R18, R2, 0x10000, RZ ;  /* 0x0001000002127824 */ /* 0x004fe200078e00ff */
[----:B------:R-:W-:Y:S06]  /*f170*/  BRA `(.L_x_4408) ;  /* 0x0000000400a07947 */ /* 0x000fec0003800000 */
.L_x_4415:
        /* <DEDUP_REMOVED lines=12> */
.L_x_4422:
        /* <DEDUP_REMOVED lines=20> */
.L_x_4424:
[----:B------:R-:W-:Y:S05]  /*f380*/  BSYNC B0 ;  /* 0x0000000000007941 */ /* 0x000fea0003800000 */
.L_x_4423:
[----:B------:R-:W-:Y:S01]  /*f390*/  IMAD.SHL.U32 R2, R2, 0x100000, RZ ;  /* 0x0010000002027824 */ /* 0x000fe200078e00ff */
[----:B------:R-:W-:-:S04]  /*f3a0*/  LEA R3, R0, 0x3b800000, 0x17 ;  /* 0x3b80000000037811 */ /* 0x000fc800078eb8ff */
[----:B------:R-:W-:Y:S01]  /*f3b0*/  LOP3.LUT R18, R3, R2, R18, 0xfe, !PT ;  /* 0x0000000203127212 */ /* 0x000fe200078efe12 */
[----:B------:R-:W-:Y:S06]  /*f3c0*/  BRA `(.L_x_4408) ;  /* 0x00000004000c7947 */ /* 0x000fec0003800000 */
.L_x_4421:
        /* <DEDUP_REMOVED lines=20> */
.L_x_4426:
[----:B------:R-:W-:Y:S05]  /*f510*/  BSYNC B0 ;  /* 0x0000000000007941 */ /* 0x000fea0003800000 */
.L_x_4425:
[----:B------:R-:W-:Y:S01]  /*f520*/  IMAD.SHL.U32 R2, R2, 0x200000, RZ ;  /* 0x0020000002027824 */ /* 0x000fe200078e00ff */
[----:B------:R-:W-:-:S04]  /*f530*/  LEA R3, R0, 0x37800000, 0x17 ;  /* 0x3780000000037811 */ /* 0x000fc800078eb8ff */
[----:B------:R-:W-:Y:S01]  /*f540*/  LOP3.LUT R18, R3, R2, R18, 0xfe, !PT ;  /* 0x0000000203127212 */ /* 0x000fe200078efe12 */
[----:B------:R-:W-:Y:S06]  /*f550*/  BRA `(.L_x_4408) ;  /* 0x0000000000a87947 */ /* 0x000fec0003800000 */
.L_x_4420:
        /* <DEDUP_REMOVED lines=14> */
.L_x_4430:
[----:B------:R-:W-:Y:S05]  /*f640*/  BSYNC B0 ;  /* 0x0000000000007941 */ /* 0x000fea0003800000 */
.L_x_4429:
[----:B------:R-:W-:Y:S01]  /*f650*/  IMAD.MOV.U32 R19, RZ, RZ, RZ ;  /* 0x000000ffff137224 */ /* 0x000fe200078e00ff */
[----:B------:R-:W-:Y:S06]  /*f660*/  BRA `(.L_x_4408) ;  /* 0x0000000000647947 */ /* 0x000fec0003800000 */
.L_x_4407:
[----:B------:R-:W-:Y:S01]  /*f670*/  MOV R2, 0x0 ;  /* 0x0000000000027802 */ /* 0x000fe20000000f00 */
[----:B------:R-:W-:Y:S01]  /*f680*/  ULDC.64 UR4, c[0x4][0x148] ;  /* 0x0100520000047ab9 */ /* 0x000fe20000000a00 */
[----:B------:R-:W-:Y:S01]  /*f690*/  ULDC.64 UR6, c[0x4][0x8] ;  /* 0x0100020000067ab9 */ /* 0x000fe20000000a00 */
[----:B------:R-:W-:Y:S01]  /*f6a0*/  IMAD.U32 R4, RZ, RZ, UR4 ;  /* 0x00000004ff047e24 */ /* 0x000fe2000f8e00ff */
[----:B------:R-:W-:Y:S01]  /*f6b0*/  HFMA2.MMA R12, -RZ, RZ, 0, 5.9604644775390625e-08 ;  /* 0x00000001ff0c7435 */ /* 0x000fe200000001ff */
        /* <DEDUP_REMOVED lines=8> */
[----:B------:R-:W-:-:S07]  /*f740*/  IMAD.MOV.U32 R13, RZ, RZ, RZ ;  /* 0x000000ffff0d7224 */ /* 0x000fce00078e00ff */
[----:B------:R-:W-:-:S07]  /*f750*/  LEPC R20, `(.L_x_4431) ;  /* 0x000000001014794e */ /* 0x000fce0000000000 */
[----:B0-----:R-:W-:Y:S05]  /*f760*/  CALL.ABS.NOINC R2 ;  /* 0x0000000002007343 */ /* 0x001fea0003c00000 */
.L_x_4431:
[----:B------:R-:W-:Y:S01]  /*f770*/  CS2R R18, SRZ ;  /* 0x0000000000127805 */ /* 0x000fe2000001ff00 */
[----:B------:R-:W-:Y:S06]  /*f780*/  BRA `(.L_x_4408) ;  /* 0x00000000001c7947 */ /* 0x000fec0003800000 */
.L_x_4428:
[----:B------:R-:W2:Y:S01]  /*f790*/  LDG.E.64 R2, desc[UR36][R2.64] ;  /* 0x0000002402027981 */ /* 0x000ea2000c1e1b00 */
[----:B------:R-:W-:Y:S01]  /*f7a0*/  IMAD.MOV.U32 R19, RZ, RZ, RZ ;  /* 0x000000ffff137224 */ /* 0x000fe200078e00ff */
[----:B--2---:R0:W1:Y:S01]  /*f7b0*/  I2F.U64 R18, R2 ;  /* 0x0000000200127312 */ /* 0x0040620000301000 */
[----:B------:R-:W-:Y:S05]  /*f7c0*/  BRA `(.L_x_4408) ;  /* 0x00000000000c7947 */ /* 0x000fea0003800000 */
.L_x_4427:
[----:B------:R-:W2:Y:S01]  /*f7d0*/  LDG.E R2, desc[UR36][R2.64] ;  /* 0x0000002402027981 */ /* 0x000ea2000c1e1900 */
[----:B------:R-:W-:Y:S01]  /*f7e0*/  IMAD.MOV.U32 R19, RZ, RZ, RZ ;  /* 0x000000ffff137224 */ /* 0x000fe200078e00ff */
[----:B--2---:R-:W-:-:S07]  /*f7f0*/  I2FP.F32.U32 R18, R2 ;  /* 0x0000000200127245 */ /* 0x004fce0000201000 */
.L_x_4408:
[----:B------:R-:W-:Y:S05]  /*f800*/  BSYNC B6 ;  /* 0x0000000000067941 */ /* 0x000fea0003800000 */
.L_x_4402:
        /* <DEDUP_REMOVED lines=20> */
.L_x_4436:
[----:B------:R-:W2:Y:S01]  /*f950*/  LDG.E.U8 R2, desc[UR36][R4.64] ;  /* 0x0000002404027981 */ /* 0x000ea2000c1e1100 */
[----:B------:R-:W-:Y:S01]  /*f960*/  IMAD.MOV.U32 R3, RZ, RZ, RZ ;  /* 0x000000ffff037224 */ /* 0x000fe200078e00ff */
[----:B--2---:R-:W-:Y:S01]  /*f970*/  I2FP.F32.U32 R2, R2 ;  /* 0x0000000200027245 */ /* 0x004fe20000201000 */
[----:B------:R-:W-:Y:S06]  /*f980*/  BRA `(.L_x_4438) ;  /* 0x0000000c007c7947 */ /* 0x000fec0003800000 */
.L_x_4435:
        /* <DEDUP_REMOVED lines=10> */
.L_x_4440:
[----:B------:R-:W2:Y:S01]  /*fa30*/  LDG.E R2, desc[UR36][R4.64] ;  /* 0x0000002404027981 */ /* 0x000ea2000c1e1900 */
[----:B------:R-:W-:Y:S01]  /*fa40*/  IMAD.MOV.U32 R3, RZ, RZ, RZ ;  /* 0x000000ffff037224 */ /* 0x000fe200078e00ff */
[----:B--2---:R-:W-:Y:S01]  /*fa50*/  I2FP.F32.S32 R2, R2 ;  /* 0x0000000200027245 */ /* 0x004fe20000201400 */
[----:B------:R-:W-:Y:S06]  /*fa60*/  BRA `(.L_x_4438) ;  /* 0x0000000c00447947 */ /* 0x000fec0003800000 */
.L_x_4439:
[----:B------:R-:W2:Y:S01]  /*fa70*/  LDG.E.U16 R2, desc[UR36][R4.64] ;  /* 0x0000002404027981 */ /* 0x000ea2000c1e1500 */
[----:B------:R-:W-:Y:S01]  /*fa80*/  IMAD.MOV.U32 R3, RZ, RZ, RZ ;  /* 0x000000ffff037224 */ /* 0x000fe200078e00ff */
[----:B--2---:R-:W0:Y:S01]  /*fa90*/  I2F.S16 R2, R2 ;  /* 0x0000000200027306 */ /* 0x004e220000101400 */
[----:B------:R-:W-:Y:S05]  /*faa0*/  BRA `(.L_x_4438) ;  /* 0x0000000c00347947 */ /* 0x000fea0003800000 */
.L_x_4434:
        /* <DEDUP_REMOVED lines=9> */
.L_x_4442:
[----:B------:R-:W2:Y:S01]  /*fb40*/  LDG.E.U16 R2, desc[UR36][R4.64] ;  /* 0x0000002404027981 */ /* 0x000ea2000c1e1500 */
[----:B------:R-:W-:Y:S02]  /*fb50*/  IMAD.MOV.U32 R3, RZ, RZ, RZ ;  /* 0x000000ffff037224 */ /* 0x000fe400078e00ff */
[----:B--2---:R-:W-:Y:S01]  /*fb60*/  HADD2.F32 R2, -RZ, R2.H0_H0 ;  /* 0x20000002ff027230 */ /* 0x004fe20000004100 */
[----:B------:R-:W-:Y:S06]  /*fb70*/  BRA `(.L_x_4438) ;  /* 0x0000000c00007947 */ /* 0x000fec0003800000 */
.L_x_4441:
        /* <DEDUP_REMOVED lines=8> */
.L_x_4444:
[----:B------:R-:W2:Y:S02]  /*fc00*/  LDG.E R2, desc[UR36][R4.64] ;  /* 0x0000002404027981 */ /* 0x000ea4000c1e1900 */
[--C-:B--2---:R-:W-:Y:S02]  /*fc10*/  HADD2.F32 R3, -RZ, R2.reuse.H1_H1 ;  /* 0x30000002ff037230 */ /* 0x104fe40000004100 */
[----:B------:R-:W-:Y:S01]  /*fc20*/  HADD2.F32 R2, -RZ, R2.H0_H0 ;  /* 0x20000002ff027230 */ /* 0x000fe20000004100 */
[----:B------:R-:W-:Y:S06]  /*fc30*/  BRA `(.L_x_4438) ;  /* 0x0000000800d07947 */ /* 0x000fec0003800000 */
.L_x_4443:
        /* <DEDUP_REMOVED lines=8> */
.L_x_4433:
        /* <DEDUP_REMOVED lines=13> */
.L_x_4447:
        /* <DEDUP_REMOVED lines=10> */
.L_x_4446:
        /* <DEDUP_REMOVED lines=18> */
[----:B------:R-:W-:Y:S01]  /*ff50*/  IMAD R7, R3, R8, 0x3c000000 ;  /* 0x3c00000003077424 */ /* 0x000fe200078e0208 */
[----:B------:R-:W-:-:S04]  /*ff60*/  IADD3 R3, R0, -0x1, RZ ;  /* 0xffffffff00037810 */ /* 0x000fc80007ffe0ff */
[----:B------:R-:W-:Y:S02]  /*ff70*/  LEA.HI R7, R4, R7, RZ, 0x1c ;  /* 0x0000000704077211 */ /* 0x000fe400078fe0ff */
[----:B------:R-:W-:Y:S02]  /*ff80*/  SHF.R.S32.HI R3, RZ, 0x1f, R3 ;  /* 0x0000001fff037819 */ /* 0x000fe40000011403 */
[----:B------:R-:W-:-:S04]  /*ff90*/  LOP3.LUT R6, R7, 0x7f800000, R6, 0xf8, !PT ;  /* 0x7f80000007067812 */ /* 0x000fc800078ef806 */
[----:B------:R-:W-:Y:S01]  /*ffa0*/  LOP3.LUT R5, R6, R3, RZ, 0x30, !PT ;  /* 0x0000000306057212 */ /* 0x000fe200078e30ff */
[----:B------:R-:W-:-:S03]  /*ffb0*/  IMAD.MOV.U32 R3, RZ, RZ, RZ ;  /* 0x000000ffff037224 */ /* 0x000fc600078e00ff */
[----:B------:R-:W-:Y:S01]  /*ffc0*/  LOP3.LUT R2, R5, 0x80000000, R2, 0xf8, !PT ;  /* 0x8000000005027812 */ /* 0x000fe200078ef802 */
[----:B------:R-:W-:Y:S06]  /*ffd0*/  BRA `(.L_x_4438) ;  /* 0x0000000400e87947 */ /* 0x000fec0003800000 */
.L_x_4449:
        /* <DEDUP_REMOVED lines=14> */
.L_x_4448:
[----:B------:R-:W2:Y:S01]  /*100c0*/  LDG.E.U16 R2, desc[UR36][R4.64] ;  /* 0x0000002404027981 */ /* 0x000ea2000c1e1500 */
[----:B------:R-:W-:Y:S02]  /*100d0*/  IMAD.MOV.U32 R3, RZ, RZ, RZ ;  /* 0x000000ffff037224 */ /* 0x000fe400078e00ff */
[----:B--2---:R-:W-:Y:S01]  /*100e0*/  IMAD.U32 R2, R2, 0x10000, RZ ;  /* 0x0001000002027824 */ /* 0x004fe200078e00ff */
[----:B------:R-:W-:Y:S06]  /*100f0*/  BRA `(.L_x_4438) ;  /* 0x0000000400a07947 */ /* 0x000fec0003800000 */
.L_x_4445:
        /* <DEDUP_REMOVED lines=12> */
.L_x_4452:
        /* <DEDUP_REMOVED lines=20> */
.L_x_4454:
[----:B------:R-:W-:Y:S05]  /*10300*/  BSYNC B0 ;  /* 0x0000000000007941 */ /* 0x000fea0003800000 */
.L_x_4453:
[----:B------:R-:W-:Y:S01]  /*10310*/  IMAD.SHL.U32 R2, R2, 0x100000, RZ ;  /* 0x0010000002027824 */ /* 0x000fe200078e00ff */
[----:B------:R-:W-:-:S04]  /*10320*/  LEA R5, R0, 0x3b800000, 0x17 ;  /* 0x3b80000000057811 */ /* 0x000fc800078eb8ff */
[----:B------:R-:W-:Y:S01]  /*10330*/  LOP3.LUT R2, R5, R2, R6, 0xfe, !PT ;  /* 0x0000000205027212 */ /* 0x000fe200078efe06 */
[----:B------:R-:W-:Y:S06]  /*10340*/  BRA `(.L_x_4438) ;  /* 0x00000004000c7947 */ /* 0x000fec0003800000 */
.L_x_4451:
        /* <DEDUP_REMOVED lines=20> */
.L_x_4456:
[----:B------:R-:W-:Y:S05]  /*10490*/  BSYNC B0 ;  /* 0x0000000000007941 */ /* 0x000fea0003800000 */
.L_x_4455:
[----:B------:R-:W-:Y:S01]  /*104a0*/  IMAD.SHL.U32 R2, R2, 0x200000, RZ ;  /* 0x0020000002027824 */ /* 0x000fe200078e00ff */
[----:B------:R-:W-:-:S04]  /*104b0*/  LEA R5, R0, 0x37800000, 0x17 ;  /* 0x3780000000057811 */ /* 0x000fc800078eb8ff */
[----:B------:R-:W-:Y:S01]  /*104c0*/  LOP3.LUT R2, R5, R2, R6, 0xfe, !PT ;  /* 0x0000000205027212 */ /* 0x000fe200078efe06 */
[----:B------:R-:W-:Y:S06]  /*104d0*/  BRA `(.L_x_4438) ;  /* 0x0000000000a87947 */ /* 0x000fec0003800000 */
.L_x_4450:
        /* <DEDUP_REMOVED lines=14> */
.L_x_4460:
[----:B------:R-:W-:Y:S05]  /*105c0*/  BSYNC B0 ;  /* 0x0000000000007941 */ /* 0x000fea0003800000 */
.L_x_4459:
[----:B------:R-:W-:Y:S01]  /*105d0*/  IMAD.MOV.U32 R3, RZ, RZ, RZ ;  /* 0x000000ffff037224 */ /* 0x000fe200078e00ff */
[----:B------:R-:W-:Y:S06]  /*105e0*/  BRA `(.L_x_4438) ;  /* 0x0000000000647947 */ /* 0x000fec0003800000 */
.L_x_4437:
        /* <DEDUP_REMOVED lines=16> */
.L_x_4461:
[----:B------:R-:W-:Y:S01]  /*106f0*/  CS2R R2, SRZ ;  /* 0x0000000000027805 */ /* 0x000fe2000001ff00 */
[----:B------:R-:W-:Y:S06]  /*10700*/  BRA `(.L_x_4438) ;  /* 0x00000000001c7947 */ /* 0x000fec0003800000 */
.L_x_4458:
[----:B------:R-:W2:Y:S01]  /*10710*/  LDG.E.64 R4, desc[UR36][R4.64] ;  /* 0x0000002404047981 */ /* 0x000ea2000c1e1b00 */
[----:B------:R-:W-:Y:S01]  /*10720*/  IMAD.MOV.U32 R3, RZ, RZ, RZ ;  /* 0x000000ffff037224 */ /* 0x000fe200078e00ff */
[----:B--2---:R0:W2:Y:S01]  /*10730*/  I2F.U64 R2, R4 ;  /* 0x0000000400027312 */ /* 0x0040a20000301000 */
[----:B------:R-:W-:Y:S05]  /*10740*/  BRA `(.L_x_4438) ;  /* 0x00000000000c7947 */ /* 0x000fea0003800000 */
.L_x_4457:
[----:B------:R-:W2:Y:S01]  /*10750*/  LDG.E R2, desc[UR36][R4.64] ;  /* 0x0000002404027981 */ /* 0x000ea2000c1e1900 */
[----:B------:R-:W-:Y:S01]  /*10760*/  IMAD.MOV.U32 R3, RZ, RZ, RZ ;  /* 0x000000ffff037224 */ /* 0x000fe200078e00ff */
[----:B--2---:R-:W-:-:S07]  /*10770*/  I2FP.F32.U32 R2, R2 ;  /* 0x0000000200027245 */ /* 0x004fce0000201000 */
.L_x_4438:
[----:B------:R-:W-:Y:S05]  /*10780*/  BSYNC B6 ;  /* 0x0000000000067941 */ /* 0x000fea0003800000 */
.L_x_4432:
        /* <DEDUP_REMOVED lines=17> */
.L_x_4464:
[----:B------:R-:W1:Y:S08]  /*108a0*/  MUFU.RCP R3, R4 ;  /* 0x0000000400037308 */ /* 0x000e700000001000 */
[----:B------:R-:W0:Y:S01]  /*108b0*/  MUFU.RCP R0, R0 ;  /* 0x0000000000007308 */ /* 0x000e220000001000 */
[----:B-1----:R-:W-:Y:S01]  /*108c0*/  FMUL.FTZ R18, R3, R18 ;  /* 0x0000001203127220 */ /* 0x002fe20000410000 */
[----:B0-----:R-:W-:Y:S01]  /*108d0*/  FMUL.FTZ R19, R0, R19 ;  /* 0x0000001300137220 */ /* 0x001fe20000410000 */
[----:B------:R-:W-:Y:S06]  /*108e0*/  BRA `(.L_x_4465) ;  /* 0x0000000000207947 */ /* 0x000fec0003800000 */
.L_x_4463:
        /* <DEDUP_REMOVED lines=8> */
.L_x_4465:
[----:B------:R-:W-:Y:S05]  /*10970*/  BSYNC B0 ;  /* 0x0000000000007941 */ /* 0x000fea0003800000 */
.L_x_4462:
        /* <DEDUP_REMOVED lines=13> */
[----:B0-----:R-:W-:Y:S01]  /*10a50*/  STG.E.U8 desc[UR36][R16.64], R3 ;  /* 0x0000000310007986 */ /* 0x001fe2000c101124 */
[----:B------:R-:W-:Y:S05]  /*10a60*/  EXIT ;  /* 0x000000000000794d */ /* 0x000fea0003800000 */
.L_x_4469:
[----:B------:R-:W0:Y:S02]  /*10a70*/  F2I.S64.TRUNC R18, R18 ;  /* 0x0000001200127311 */ /* 0x000e24000020d900 */
[----:B0-----:R-:W-:-:S05]  /*10a80*/  IMAD.MOV.U32 R3, RZ, RZ, R18 ;  /* 0x000000ffff037224 */ /* 0x001fca00078e0012 */
[----:B------:R-:W-:Y:S01]  /*10a90*/  STG.E.U8 desc[UR36][R16.64], R3 ;  /* 0x0000000310007986 */ /* 0x000fe2000c101124 */
[----:B------:R-:W-:Y:S05]  /*10aa0*/  EXIT ;  /* 0x000000000000794d */ /* 0x000fea0003800000 */
.L_x_4468:
[----:B------:R-:W-:-:S13]  /*10ab0*/  ISETP.NE.AND P0, PT, R0, 0x2, PT ;  /* 0x000000020000780c */ /* 0x000fda0003f05270 */
[----:B------:R-:W-:Y:S05]  /*10ac0*/  @!P0 BRA `(.L_x_4471) ;  /* 0x0000000000288947 */ /* 0x000fea0003800000 */
[----:B------:R-:W-:-:S13]  /*10ad0*/  ISETP.NE.AND P0, PT, R0, 0x3, PT ;  /* 0x000000030000780c */ /* 0x000fda0003f05270 */
[----:B------:R-:W-:Y:S05]  /*10ae0*/  @!P0 BRA `(.L_x_4472) ;  /* 0x0000000000148947 */ /* 0x000fea0003800000 */
[----:B------:R-:W-:-:S13]  /*10af0*/  ISETP.NE.AND P0, PT, R0, 0x4, PT ;  /* 0x000000040000780c */ /* 0x000fda0003f05270 */
[----:B------:R-:W-:Y:S05]  /*10b00*/  @P0 BRA `(.L_x_4470) ;  /* 0x0000000800d40947 */ /* 0x000fea0003800000 */
[----:B------:R-:W0:Y:S02]  /*10b10*/  F2I.S64.TRUNC R18, R18 ;  /* 0x0000001200127311 */ /* 0x000e24000020d900 */
[----:B0-----:R-:W-:Y:S01]  /*10b20*/  STG.E.64 desc[UR36][R16.64], R18 ;  /* 0x0000001210007986 */ /* 0x001fe2000c101b24 */
[----:B------:R-:W-:Y:S05]  /*10b30*/  EXIT ;  /* 0x000000000000794d */ /* 0x000fea0003800000 */
.L_x_4472:
[----:B------:R-:W0:Y:S02]  /*10b40*/  F2I.FTZ.TRUNC.NTZ R3, R18 ;  /* 0x0000001200037305 */ /* 0x000e24000021f100 */
[----:B0-----:R-:W-:Y:S01]  /*10b50*/  STG.E desc[UR36][R16.64], R3 ;  /* 0x0000000310007986 */ /* 0x001fe2000c101924 */
[----:B------:R-:W-:Y:S05]  /*10b60*/  EXIT ;  /* 0x000000000000794d */ /* 0x000fea0003800000 */
.L_x_4471:
[----:B------:R-:W0:Y:S02]  /*10b70*/  F2I.FTZ.TRUNC.NTZ R3, R18 ;  /* 0x0000001200037305 */ /* 0x000e24000021f100 */
[----:B0-----:R-:W-:Y:S01]  /*10b80*/  STG.E.U16 desc[UR36][R16.64], R3 ;  /* 0x0000000310007986 */ /* 0x001fe2000c101524 */
[----:B------:R-:W-:Y:S05]  /*10b90*/  EXIT ;  /* 0x000000000000794d */ /* 0x000fea0003800000 */
.L_x_4467:
[----:B------:R-:W-:-:S13]  /*10ba0*/  ISETP.GT.AND P0, PT, R0, 0x6, PT ;  /* 0x000000060000780c */ /* 0x000fda0003f04270 */
[----:B------:R-:W-:Y:S05]  /*10bb0*/  @P0 BRA `(.L_x_4473) ;  /* 0x0000000000240947 */ /* 0x000fea0003800000 */
[----:B------:R-:W-:-:S13]  /*10bc0*/  ISETP.NE.AND P0, PT, R0, 0x5, PT ;  /* 0x000000050000780c */ /* 0x000fda0003f05270 */
[----:B------:R-:W-:Y:S05]  /*10bd0*/  @!P0 BRA `(.L_x_4474) ;  /* 0x0000000000108947 */ /* 0x000fea0003800000 */
[----:B------:R-:W-:-:S13]  /*10be0*/  ISETP.NE.AND P0, PT, R0, 0x6, PT ;  /* 0x000000060000780c */ /* 0x000fda0003f05270 */
[----:B------:R-:W-:Y:S05]  /*10bf0*/  @P0 BRA `(.L_x_4470) ;  /* 0x0000000800980947 */ /* 0x000fea0003800000 */
[----:B------:R-:W-:Y:S01]  /*10c00*/  STG.E desc[UR36][R16.64], R18 ;  /* 0x0000001210007986 */ /* 0x000fe2000c101924 */
[----:B------:R-:W-:Y:S05]  /*10c10*/  EXIT ;  /* 0x000000000000794d */ /* 0x000fea0003800000 */
.L_x_4474:
[----:B------:R-:W-:-:S05]  /*10c20*/  F2FP.F16.F32.PACK_AB R18, RZ, R18 ;  /* 0x00000012ff12723e */ /* 0x000fca00000000ff */
[----:B------:R-:W-:Y:S01]  /*10c30*/  STG.E.U16 desc[UR36][R16.64], R18 ;  /* 0x0000001210007986 */ /* 0x000fe2000c101524 */
[----:B------:R-:W-:Y:S05]  /*10c40*/  EXIT ;  /* 0x000000000000794d */ /* 0x000fea0003800000 */
.L_x_4473:
[----:B------:R-:W-:-:S13]  /*10c50*/  ISETP.NE.AND P0, PT, R0, 0x7, PT ;  /* 0x000000070000780c */ /* 0x000fda0003f05270 */
[----:B------:R-:W-:Y:S05]  /*10c60*/  @!P0 BRA `(.L_x_4475) ;  /* 0x0000000000248947 */ /* 0x000fea0003800000 */
[----:B------:R-:W-:-:S13]  /*10c70*/  ISETP.NE.AND P0, PT, R0, 0x8, PT ;  /* 0x000000080000780c */ /* 0x000fda0003f05270 */
[----:B------:R-:W-:Y:S05]  /*10c80*/  @!P0 BRA `(.L_x_4476) ;  /* 0x0000000000108947 */ /* 0x000fea0003800000 */
[----:B------:R-:W-:-:S13]  /*10c90*/  ISETP.NE.AND P0, PT, R0, 0x9, PT ;  /* 0x000000090000780c */ /* 0x000fda0003f05270 */
[----:B------:R-:W-:Y:S05]  /*10ca0*/  @P0 BRA `(.L_x_4470) ;  /* 0x00000008006c0947 */ /* 0x000fea0003800000 */
[----:B------:R-:W-:Y:S01]  /*10cb0*/  STG.E.64 desc[UR36][R16.64], R18 ;  /* 0x0000001210007986 */ /* 0x000fe2000c101b24 */
[----:B------:R-:W-:Y:S05]  /*10cc0*/  EXIT ;  /* 0x000000000000794d */ /* 0x000fea0003800000 */
.L_x_4476:
[----:B------:R-:W-:-:S05]  /*10cd0*/  F2FP.F16.F32.PACK_AB R19, R19, R18 ;  /* 0x000000121313723e */ /* 0x000fca00000000ff */
[----:B------:R-:W-:Y:S01]  /*10ce0*/  STG.E desc[UR36][R16.64], R19 ;  /* 0x0000001310007986 */ /* 0x000fe2000c101924 */
[----:B------:R-:W-:Y:S05]  /*10cf0*/  EXIT ;  /* 0x000000000000794d */ /* 0x000fea0003800000 */
.L_x_4475:
[----:B------:R-:W-:-:S06]  /*10d00*/  FMUL.FTZ R2, R18, 1 ;  /* 0x3f80000012027820 */ /* 0x000fcc0000410000 */
[----:B------:R-:W0:Y:S02]  /*10d10*/  F2F.F64.F32 R2, R2 ;  /* 0x0000000200027310 */ /* 0x000e240000201800 */
[----:B0-----:R-:W-:Y:S01]  /*10d20*/  STG.E.64 desc[UR36][R16.64], R2 ;  /* 0x0000000210007986 */ /* 0x001fe2000c101b24 */
[----:B------:R-:W-:Y:S05]  /*10d30*/  EXIT ;  /* 0x000000000000794d */ /* 0x000fea0003800000 */
.L_x_4466:
        /* <DEDUP_REMOVED lines=12> */
[----:B------:R-:W-:Y:S01]  /*10e00*/  STG.E.U8 desc[UR36][R16.64], R3 ;  /* 0x0000000310007986 */ /* 0x000fe2000c101124 */
[----:B------:R-:W-:Y:S05]  /*10e10*/  EXIT ;  /* 0x000000000000794d */ /* 0x000fea0003800000 */
.L_x_4479:
[----:B------:R-:W-:Y:S01]  /*10e20*/  FMUL.FTZ R6, R19, 1 ;  /* 0x3f80000013067820 */ /* 0x000fe20000410000 */
[----:B------:R-:W-:-:S05]  /*10e30*/  FMUL.FTZ R4, R18, 1 ;  /* 0x3f80000012047820 */ /* 0x000fca0000410000 */
[----:B------:R-:W-:Y:S08]  /*10e40*/  F2F.F64.F32 R6, R6 ;  /* 0x0000000600067310 */ /* 0x000ff00000201800 */
[----:B------:R-:W0:Y:S02]  /*10e50*/  F2F.F64.F32 R4, R4 ;  /* 0x0000000400047310 */ /* 0x000e240000201800 */
[----:B0-----:R-:W-:Y:S01]  /*10e60*/  STG.E.128 desc[UR36][R16.64], R4 ;  /* 0x0000000410007986 */ /* 0x001fe2000c101d24 */
[----:B------:R-:W-:Y:S05]  /*10e70*/  EXIT ;  /* 0x000000000000794d */ /* 0x000fea0003800000 */
.L_x_4478:
        /* <DEDUP_REMOVED lines=20> */
.L_x_4483:
[----:B------:R-:W-:Y:S05]  /*10fc0*/  BSYNC B0 ;  /* 0x0000000000007941 */ /* 0x000fea0003800000 */
.L_x_4482:
[----:B------:R-:W-:-:S05]  /*10fd0*/  LOP3.LUT R5, R0, R5, RZ, 0xfc, !PT ;  /* 0x0000000500057212 */ /* 0x000fca00078efcff */
[----:B------:R-:W-:Y:S01]  /*10fe0*/  STG.E.U8 desc[UR36][R16.64], R5 ;  /* 0x0000000510007986 */ /* 0x000fe2000c101124 */
[----:B------:R-:W-:Y:S05]  /*10ff0*/  EXIT ;  /* 0x000000000000794d */ /* 0x000fea0003800000 */
.L_x_4481:
        /* <DEDUP_REMOVED lines=9> */
[----:B------:R-:W-:Y:S02]  /*11090*/  @P0 SHF.R.U32.HI R0, RZ, 0x15, R3 ;  /* 0x00000015ff000819 */ /* 0x000fe40000011603 */
[----:B------:R-:W-:Y:S01]  /*110a0*/  @!P0 IADD3 R0, R2, -0x43000000, RZ ;  /* 0xbd00000002008810 */ /* 0x000fe20007ffe0ff */
[----:B------:R-:W-:Y:S06]  /*110b0*/  BRA `(.L_x_4486) ;  /* 0x00000000000c7947 */ /* 0x000fec0003800000 */
.L_x_4485:
[----:B------:R-:W-:Y:S01]  /*110c0*/  IMAD.MOV.U32 R0, RZ, RZ, 0x7f ;  /* 0x0000007fff007424 */ /* 0x000fe200078e00ff */
[----:B------:R-:W-:-:S04]  /*110d0*/  ISETP.GT.U32.AND P0, PT, R2, 0x7f800000, PT ;  /* 0x7f8000000200780c */ /* 0x000fc80003f04070 */
[----:B------:R-:W-:-:S09]  /*110e0*/  SEL R0, R0, 0x7c, P0 ;  /* 0x0000007c00007807 */ /* 0x000fd20000000000 */
.L_x_4486:
[----:B------:R-:W-:Y:S05]  /*110f0*/  BSYNC B0 ;  /* 0x0000000000007941 */ /* 0x000fea0003800000 */
.L_x_4484:
[----:B------:R-:W-:-:S04]  /*11100*/  LOP3.LUT R18, R18, 0x80000000, RZ, 0xc0, !PT ;  /* 0x8000000012127812 */ /* 0x000fc800078ec0ff */
[----:B------:R-:W-:-:S04]  /*11110*/  SHF.R.U32.HI R3, RZ, 0x18, R18 ;  /* 0x00000018ff037819 */ /* 0x000fc80000011612 */
[----:B------:R-:W-:-:S05]  /*11120*/  LOP3.LUT R3, R0, R3, RZ, 0xfc, !PT ;  /* 0x0000000300037212 */ /* 0x000fca00078efcff */
[----:B------:R-:W-:Y:S01]  /*11130*/  STG.E.U8 desc[UR36][R16.64], R3 ;  /* 0x0000000310007986 */ /* 0x000fe2000c101124 */
[----:B------:R-:W-:Y:S05]  /*11140*/  EXIT ;  /* 0x000000000000794d */ /* 0x000fea0003800000 */
.L_x_4480:
[----:B------:R-:W-:-:S05]  /*11150*/  F2FP.BF16.F32.PACK_AB R18, RZ, R18 ;  /* 0x00000012ff12723e */ /* 0x000fca00000010ff */
[----:B------:R-:W-:Y:S01]  /*11160*/  STG.E.U16 desc[UR36][R16.64], R18 ;  /* 0x0000001210007986 */ /* 0x000fe2000c101524 */
[----:B------:R-:W-:Y:S05]  /*11170*/  EXIT ;  /* 0x000000000000794d */ /* 0x000fea0003800000 */
.L_x_4477:
        /* <DEDUP_REMOVED lines=9> */
[----:B0-----:R-:W-:Y:S01]  /*11210*/  STG.E.U16 desc[UR36][R16.64], R3 ;  /* 0x0000000310007986 */ /* 0x001fe2000c101524 */
[----:B------:R-:W-:Y:S05]  /*11220*/  EXIT ;  /* 0x000000000000794d */ /* 0x000fea0003800000 */
.L_x_4489:
        /* <DEDUP_REMOVED lines=16> */
.L_x_4492:
[----:B------:R-:W-:-:S04]  /*11330*/  LOP3.LUT R18, R18, 0x80000000, RZ, 0xc0, !PT ;  /* 0x8000000012127812 */ /* 0x000fc800078ec0ff */
[----:B------:R-:W-:-:S04]  /*11340*/  SHF.R.U32.HI R3, RZ, 0x18, R18 ;  /* 0x00000018ff037819 */ /* 0x000fc80000011612 */
[----:B------:R-:W-:-:S04]  /*11350*/  LOP3.LUT R0, R0, R3, RZ, 0xfc, !PT ;  /* 0x0000000300007212 */ /* 0x000fc800078efcff */
[----:B------:R-:W-:-:S07]  /*11360*/  PRMT R8, R0, 0x7610, R8 ;  /* 0x0000761000087816 */ /* 0x000fce0000000008 */
.L_x_4491:
[----:B------:R-:W-:Y:S05]  /*11370*/  BSYNC B0 ;  /* 0x0000000000007941 */ /* 0x000fea0003800000 */
.L_x_4490:
[----:B------:R-:W-:Y:S01]  /*11380*/  STG.E.U8 desc[UR36][R16.64], R8 ;  /* 0x0000000810007986 */ /* 0x000fe2000c101124 */
[----:B------:R-:W-:Y:S05]  /*11390*/  EXIT ;  /* 0x000000000000794d */ /* 0x000fea0003800000 */
.L_x_4488:
        /* <DEDUP_REMOVED lines=16> */
.L_x_4495:
[----:B------:R-:W-:-:S04]  /*114a0*/  LOP3.LUT R18, R18, 0x80000000, RZ, 0xc0, !PT ;  /* 0x8000000012127812 */ /* 0x000fc800078ec0ff */
[----:B------:R-:W-:-:S04]  /*114b0*/  SHF.R.U32.HI R3, RZ, 0x18, R18 ;  /* 0x00000018ff037819 */ /* 0x000fc80000011612 */
[----:B------:R-:W-:-:S04]  /*114c0*/  LOP3.LUT R0, R0, R3, RZ, 0xfc, !PT ;  /* 0x0000000300007212 */ /* 0x000fc800078efcff */
[----:B------:R-:W-:-:S07]  /*114d0*/  PRMT R8, R0, 0x7610, R8 ;  /* 0x0000761000087816 */ /* 0x000fce0000000008 */
.L_x_4494:
[----:B------:R-:W-:Y:S05]  /*114e0*/  BSYNC B0 ;  /* 0x0000000000007941 */ /* 0x000fea0003800000 */
.L_x_4493:
[----:B------:R-:W-:Y:S01]  /*114f0*/  STG.E.U8 desc[UR36][R16.64], R8 ;  /* 0x0000000810007986 */ /* 0x000fe2000c101124 */
[----:B------:R-:W-:Y:S05]  /*11500*/  EXIT ;  /* 0x000000000000794d */ /* 0x000fea0003800000 */
.L_x_4487:
        /* <DEDUP_REMOVED lines=21> */
.L_x_4470:
        /* <DEDUP_REMOVED lines=16> */
.L_x_4498:
[----:B------:R-:W-:Y:S05]  /*11760*/  EXIT ;  /* 0x000000000000794d */ /* 0x000fea0003800000 */
.L_x_4497:
[----:B------:R-:W0:Y:S02]  /*11770*/  F2I.U64.TRUNC R18, R18 ;  /* 0x0000001200127311 */ /* 0x000e24000020d800 */
[----:B0-----:R-:W-:Y:S01]  /*11780*/  STG.E.64 desc[UR36][R16.64], R18 ;  /* 0x0000001210007986 */ /* 0x001fe2000c101b24 */
[----:B------:R-:W-:Y:S05]  /*11790*/  EXIT ;  /* 0x000000000000794d */ /* 0x000fea0003800000 */
.L_x_4496:
[----:B------:R-:W0:Y:S02]  /*117a0*/  F2I.FTZ.U32.TRUNC.NTZ R3, R18 ;  /* 0x0000001200037305 */ /* 0x000e24000021f000 */
[----:B0-----:R-:W-:Y:S01]  /*117b0*/  STG.E desc[UR36][R16.64], R3 ;  /* 0x0000000310007986 */ /* 0x001fe2000c101924 */
[----:B------:R-:W-:Y:S05]  /*117c0*/  EXIT ;  /* 0x000000000000794d */ /* 0x000fea0003800000 */
.L_x_4499:
        /* <DEDUP_REMOVED lines=11> */
.L_x_19360:


//--------------------- .text._ZN2at6native27unrolled_elementwise_kernelINS0_13BinaryFunctorIN3c107complexIfEES5_S5_NS0_15binary_internal10DivFunctorIS5_EEEESt5arrayIPcLm3EELi4E23TrivialOffsetCalculatorILi2EjESD_ILi1EjENS0_6memory12LoadWithCastILi2EEENSG_13StoreWithCastILi1EEEEEviT_T0_T2_T3_T4_T5_ --------------------------
	.section	.text._ZN2at6native27unrolled_elementwise_kernelINS0_13BinaryFunctorIN3c107complexIfEES5_S5_NS0_15binary_internal10DivFunctorIS5_EEEESt5arrayIPcLm3EELi4E23TrivialOffsetCalculatorILi2EjESD_ILi1EjENS0_6memory12LoadWithCastILi2EEENSG_13StoreWithCastILi1EEEEEviT_T0_T2_T3_T4_T5_,"ax",@progbits
	.align	128
        .global         _ZN2at6native27unrolled_elementwise_kernelINS0_13BinaryFunctorIN3c107complexIfEES5_S5_NS0_15binary_internal10DivFunctorIS5_EEEESt5arrayIPcLm3EELi4E23TrivialOffsetCalculatorILi2EjESD_ILi1EjENS0_6memory12LoadWithCastILi2EEENSG_13StoreWithCastILi1EEEEEviT_T0_T2_T3_T4_T5_
        .type           _ZN2at6native27unrolled_elementwise_kernelINS0_13BinaryFunctorIN3c107complexIfEES5_S5_NS0_15binary_internal10DivFunctorIS5_EEEESt5arrayIPcLm3EELi4E23TrivialOffsetCalculatorILi2EjESD_ILi1EjENS0_6memory12LoadWithCastILi2EEENSG_13StoreWithCastILi1EEEEEviT_T0_T2_T3_T4_T5_,@function
        .size           _ZN2at6native27unrolled_elementwise_kernelINS0_13BinaryFunctorIN3c107complexIfEES5_S5_NS0_15binary_internal10DivFunctorIS5_EEEESt5arrayIPcLm3EELi4E23TrivialOffsetCalculatorILi2EjESD_ILi1EjENS0_6memory12LoadWithCastILi2EEENSG_13StoreWithCastILi1EEEEEviT_T0_T2_T3_T4_T5_,(.L_x_19361 - _ZN2at6native27unrolled_elementwise_kernelINS0_13BinaryFunctorIN3c107complexIfEES5_S5_NS0_15binary_internal10DivFunctorIS5_EEEESt5arrayIPcLm3EELi4E23TrivialOffsetCalculatorILi2EjESD_ILi1EjENS0_6memory12LoadWithCastILi2EEENSG_13StoreWithCastILi1EEEEEviT_T0_T2_T3_T4_T5_)
        .other          _ZN2at6native27unrolled_elementwise_kernelINS0_13BinaryFunctorIN3c107complexIfEES5_S5_NS0_15binary_internal10DivFunctorIS5_EEEESt5arrayIPcLm3EELi4E23TrivialOffsetCalculatorILi2EjESD_ILi1EjENS0_6memory12LoadWithCastILi2EEENSG_13StoreWithCastILi1EEEEEviT_T0_T2_T3_T4_T5_,@"STO_CUDA_ENTRY STV_DEFAULT"
_ZN2at6native27unrolled_elementwise_kernelINS0_13BinaryFunctorIN3c107complexIfEES5_S5_NS0_15binary_internal10DivFunctorIS5_EEEESt5arrayIPcLm3EELi4E23TrivialOffsetCalculatorILi2EjESD_ILi1EjENS0_6memory12LoadWithCastILi2EEENSG_13StoreWithCastILi1EEEEEviT_T0_T2_T3_T4_T5_:
.text._ZN2at6native27unrolled_elementwise_kernelINS0_13BinaryFunctorIN3c107complexIfEES5_S5_NS0_15binary_internal10DivFunctorIS5_EEEESt5arrayIPcLm3EELi4E23TrivialOffsetCalculatorILi2EjESD_ILi1EjENS0_6memory12LoadWithCastILi2EEENSG_13StoreWithCastILi1EEEEEviT_T0_T2_T3_T4_T5_:
[----:B------:R-:W0:Y:S01]  /*0000*/  LDC R1, c[0x0][0x28] ;  /* 0x00000a00ff017b82 */ /* 0x000e220000000800 */
[----:B------:R-:W1:Y:S07]  /*0010*/  S2R R2, SR_CTAID.X ;  /* 0x0000000000027919 */ /* 0x000e6e0000002500 */
[----:B------:R-:W1:Y:S01]  /*0020*/  LDC R3, c[0x0][0x210] ;  /* 0x00008400ff037b82 */ /* 0x000e620000000800 */
[----:B------:R-:W-:Y:S01]  /*0030*/  ULDC.64 UR36, c[0x0][0x208] ;  /* 0x0000820000247ab9 */ /* 0x000fe20000000a00 */
[----:B------:R-:W-:Y:S01]  /*0040*/  BSSY B7, `(.L_x_4500) ;  /* 0x00001fe000077945 */ /* 0x000fe20003800000 */
[----:B------:R-:W2:Y:S01]  /*0050*/  S2R R35, SR_TID.X ;  /* 0x0000000000237919 */ /* 0x000ea20000002100 */
[----:B------:R-:W-:Y:S01]  /*0060*/  IMAD.MOV.U32 R25, RZ, RZ, RZ ;  /* 0x000000ffff197224 */ /* 0x000fe200078e00ff */
[----:B------:R-:W-:-:S02]  /*0070*/  CS2R R18, SRZ ;  /* 0x0000000000127805 */ /* 0x000fc4000001ff00 */
[----:B------:R-:W-:Y:S01]  /*0080*/  CS2R R22, SRZ ;  /* 0x0000000000167805 */ /* 0x000fe2000001ff00 */
[----:B------:R-:W3:Y:S08]  /*0090*/  LDC.U8 R33, c[0x0][0x234] ;  /* 0x00008d00ff217b82 */ /* 0x000ef00000000000 */
[----:B------:R-:W4:Y:S01]  /*00a0*/  LDC.U8 R32, c[0x0][0x235] ;  /* 0x00008d40ff207b82 */ /* 0x000f220000000000 */
[----:B-1----:R-:W-:-:S05]  /*00b0*/  IMAD R34, R2, -0x200, R3 ;  /* 0xfffffe0002227824 */ /* 0x002fca00078e0203 */
[----:B--2---:R-:W-:-:S13]  /*00c0*/  ISETP.GE.AND P0, PT, R35, R34, PT ;  /* 0x000000222300720c */ /* 0x004fda0003f06270 */
[----:B0--34-:R-:W-:Y:S05]  /*00d0*/  @P0 BRA `(.L_x_4501) ;  /* 0x0000001c00d00947 */ /* 0x019fea0003800000 */
[----:B------:R-:W0:Y:S01]  /*00e0*/  LDC.64 R4, c[0x0][0x220] ;  /* 0x00008800ff047b82 */ /* 0x000e220000000a00 */
[----:B------:R-:W-:Y:S01]  /*00f0*/  PRMT R0, R33, 0x9910, RZ ;  /* 0x0000991021007816 */ /* 0x000fe200000000ff */
[----:B------:R-:W-:Y:S01]  /*0100*/  IMAD R16, R2, 0x200, R35 ;  /* 0x0000020002107824 */ /* 0x000fe200078e0223 */
[----:B------:R-:W-:Y:S01]  /*0110*/  ULDC UR4, c[0x0][0x238] ;  /* 0x00008e0000047ab9 */ /* 0x000fe20000000800 */
[----:B------:R-:W-:Y:S01]  /*0120*/  BSSY B6, `(.L_x_4502) ;  /* 0x00000f5000067945 */ /* 0x000fe20003800000 */
        /* <DEDUP_REMOVED lines=15> */
[----:B--2---:R4:W0:Y:S01]  /*0220*/  I2F.S16 R18, R4 ;  /* 0x0000000400127306 */ /* 0x0048220000101400 */
[----:B------:R-:W-:Y:S05]  /*0230*/  BRA `(.L_x_4508) ;  /* 0x0000000c008c7947 */ /* 0x000fea0003800000 */
.L_x_4506:
[----:B------:R-:W2:Y:S01]  /*0240*/  LDG.E.U8 R4, desc[UR36][R4.64] ;  /* 0x0000002404047981 */ /* 0x000ea2000c1e1100 */
[----:B------:R-:W-:Y:S01]  /*0250*/  IMAD.MOV.U32 R19, RZ, RZ, RZ ;  /* 0x000000ffff137224 */ /* 0x000fe200078e00ff */
[----:B--2---:R-:W-:Y:S01]  /*0260*/  I2FP.F32.U32 R18, R4 ;  /* 0x0000000400127245 */ /* 0x004fe20000201000 */
[----:B------:R-:W-:Y:S06]  /*0270*/  BRA `(.L_x_4508) ;  /* 0x0000000c007c7947 */ /* 0x000fec0003800000 */
.L_x_4505:
        /* <DEDUP_REMOVED lines=8> */
[----:B--2---:R0:W1:Y:S01]  /*0300*/  I2F.S64 R18, R4 ;  /* 0x0000000400127312 */ /* 0x0040620000301400 */
[----:B------:R-:W-:Y:S05]  /*0310*/  BRA `(.L_x_4508) ;  /* 0x0000000c00547947 */ /* 0x000fea0003800000 */
.L_x_4510:
[----:B------:R-:W2:Y:S01]  /*0320*/  LDG.E R4, desc[UR36][R4.64] ;  /* 0x0000002404047981 */ /* 0x000ea2000c1e1900 */
[----:B------:R-:W-:Y:S01]  /*0330*/  IMAD.MOV.U32 R19, RZ, RZ, RZ ;  /* 0x000000ffff137224 */ /* 0x000fe200078e00ff */
[----:B--2---:R-:W-:Y:S01]  /*0340*/  I2FP.F32.S32 R18, R4 ;  /* 0x0000000400127245 */ /* 0x004fe20000201400 */
[----:B------:R-:W-:Y:S06]  /*0350*/  BRA `(.L_x_4508) ;  /* 0x0000000c00447947 */ /* 0x000fec0003800000 */
.L_x_4509:
[----:B------:R-:W2:Y:S01]  /*0360*/  LDG.E.U16 R4, desc[UR36][R4.64] ;  /* 0x0000002404047981 */ /* 0x000ea2000c1e1500 */
[----:B------:R-:W-:Y:S01]  /*0370*/  IMAD.MOV.U32 R19, RZ, RZ, RZ ;  /* 0x000000ffff137224 */ /* 0x000fe200078e00ff */
[----:B--2---:R2:W3:Y:S01]  /*0380*/  I2F.S16 R18, R4 ;  /* 0x0000000400127306 */ /* 0x0044e20000101400 */
[----:B------:R-:W-:Y:S05]  /*0390*/  BRA `(.L_x_4508) ;  /* 0x0000000c00347947 */ /* 0x000fea0003800000 */
.L_x_4504:
        /* <DEDUP_REMOVED lines=9> */
.L_x_4512:
[----:B------:R-:W2:Y:S01]  /*0430*/  LDG.E.U16 R4, desc[UR36][R4.64] ;  /* 0x0000002404047981 */ /* 0x000ea2000c1e1500 */
[----:B------:R-:W-:Y:S02]  /*0440*/  IMAD.MOV.U32 R19, RZ, RZ, RZ ;  /* 0x000000ffff137224 */ /* 0x000fe400078e00ff */
[----:B--2---:R-:W-:Y:S01]  /*0450*/  HADD2.F32 R18, -RZ, R4.H0_H0 ;  /* 0x20000004ff127230 */ /* 0x004fe20000004100 */
[----:B------:R-:W-:Y:S06]  /*0460*/  BRA `(.L_x_4508) ;  /* 0x0000000c00007947 */ /* 0x000fec0003800000 */
.L_x_4511:
        /* <DEDUP_REMOVED lines=8> */
.L_x_4514:
[----:B------:R-:W2:Y:S02]  /*04f0*/  LDG.E R4, desc[UR36][R4.64] ;  /* 0x0000002404047981 */ /* 0x000ea4000c1e1900 */
[--C-:B--2---:R-:W-:Y:S02]  /*0500*/  HADD2.F32 R19, -RZ, R4.reuse.H1_H1 ;  /* 0x30000004ff137230 */ /* 0x104fe40000004100 */
[----:B------:R-:W-:Y:S01]  /*0510*/  HADD2.F32 R18, -RZ, R4.H0_H0 ;  /* 0x20000004ff127230 */ /* 0x000fe20000004100 */
[----:B------:R-:W-:Y:S06]  /*0520*/  BRA `(.L_x_4508) ;  /* 0x0000000800d07947 */ /* 0x000fec0003800000 */
.L_x_4513:
        /* <DEDUP_REMOVED lines=8> */
.L_x_4503:
        /* <DEDUP_REMOVED lines=13> */
.L_x_4517:
        /* <DEDUP_REMOVED lines=10> */
.L_x_4516:
        /* <DEDUP_REMOVED lines=25> */
[----:B------:R-:W-:Y:S01]  /*08b0*/  LOP3.LUT R18, R3, 0x80000000, R18, 0xf8, !PT ;  /* 0x8000000003127812 */ /* 0x000fe200078ef812 */
[----:B------:R-:W-:Y:S06]  /*08c0*/  BRA `(.L_x_4508) ;  /* 0x0000000400e87947 */ /* 0x000fec0003800000 */
.L_x_4519:
[----:B------:R-:W2:Y:S01]  /*08d0*/  LDG.E.U8 R4, desc[UR36][R4.64] ;  /* 0x0000002404047981 */ /* 0x000ea2000c1e1100 */
[----:B------:R-:W-:Y:S02]  /*08e0*/  IMAD.MOV.U32 R19, RZ, RZ, RZ ;  /* 0x000000ffff137224 */ /* 0x000fe400078e00ff */
[----:B--2---:R-:W-:-:S05]  /*08f0*/  IMAD.SHL.U32 R0, R4, 0x2000000, RZ ;  /* 0x0200000004007824 */ /* 0x004fca00078e00ff */
[----:B------:R-:W-:-:S13]  /*0900*/  ISETP.GE.U32.AND P0, PT, R0, 0x8000000, PT ;  /* 0x080000000000780c */ /* 0x000fda0003f06070 */
[C---:B------:R-:W-:Y:S02]  /*0910*/  @!P0 IMAD.SHL.U32 R0, R4.reuse, 0x100, RZ ;  /* 0x0000010004008824 */ /* 0x040fe400078e00ff */
[----:B------:R-:W-:-:S03]  /*0920*/  @P0 IMAD.SHL.U32 R3, R4, 0x200000, RZ ;  /* 0x0020000004030824 */ /* 0x000fc600078e00ff */
[----:B------:R-:W-:Y:S02]  /*0930*/  @!P0 LOP3.LUT R0, R0, 0x7f00, RZ, 0xc0, !PT ;  /* 0x00007f0000008812 */ /* 0x000fe400078ec0ff */
[----:B------:R-:W-:Y:S02]  /*0940*/  @P0 LOP3.LUT R3, R3, 0x70000000, RZ, 0xfc, !PT ;  /* 0x7000000003030812 */ /* 0x000fe400078efcff */
[----:B------:R-:W-:-:S03]  /*0950*/  @!P0 LOP3.LUT R0, R0, 0x3f000000, RZ, 0xfc, !PT ;  /* 0x3f00000000008812 */ /* 0x000fc600078efcff */
[----:B------:R-:W-:Y:S01]  /*0960*/  @P0 FMUL.FTZ R18, R3, 1.9259299443872358531e-34 ;  /* 0x0780000003120820 */ /* 0x000fe20000410000 */
[----:B------:R-:W-:Y:S02]  /*0970*/  IMAD.SHL.U32 R3, R4, 0x1000000, RZ ;  /* 0x0100000004037824 */ /* 0x000fe400078e00ff */
[----:B------:R-:W-:-:S05]  /*0980*/  @!P0 FADD.FTZ R18, R0, -0.5 ;  /* 0xbf00000000128421 */ /* 0x000fca0000010000 */
[----:B------:R-:W-:Y:S01]  /*0990*/  LOP3.LUT R18, R18, 0x80000000, R3, 0xf8, !PT ;  /* 0x8000000012127812 */ /* 0x000fe200078ef803 */
[----:B------:R-:W-:Y:S06]  /*09a0*/  BRA `(.L_x_4508) ;  /* 0x0000000400b07947 */ /* 0x000fec0003800000 */
.L_x_4518:
[----:B------:R-:W2:Y:S01]  /*09b0*/  LDG.E.U16 R4, desc[UR36][R4.64] ;  /* 0x0000002404047981 */ /* 0x000ea2000c1e1500 */
[----:B------:R-:W-:Y:S02]  /*09c0*/  IMAD.MOV.U32 R19, RZ, RZ, RZ ;  /* 0x000000ffff137224 */ /* 0x000fe400078e00ff */
[----:B--2---:R-:W-:Y:S01]  /*09d0*/  IMAD.U32 R18, R4, 0x10000, RZ ;  /* 0x0001000004127824 */ /* 0x004fe200078e00ff */
[----:B------:R-:W-:Y:S06]  /*09e0*/  BRA `(.L_x_4508) ;  /* 0x0000000400a07947 */ /* 0x000fec0003800000 */
.L_x_4515:
        /* <DEDUP_REMOVED lines=12> */
.L_x_4522:
        /* <DEDUP_REMOVED lines=20> */
.L_x_4524:
[----:B------:R-:W-:Y:S05]  /*0bf0*/  BSYNC B0 ;  /* 0x0000000000007941 */ /* 0x000fea0003800000 */
.L_x_4523:
[----:B------:R-:W-:Y:S01]  /*0c00*/  IMAD.SHL.U32 R3, R3, 0x100000, RZ ;  /* 0x0010000003037824 */ /* 0x000fe200078e00ff */
[----:B------:R-:W-:-:S04]  /*0c10*/  LEA R5, R0, 0x3b800000, 0x17 ;  /* 0x3b80000000057811 */ /* 0x000fc800078eb8ff */
[----:B------:R-:W-:Y:S01]  /*0c20*/  LOP3.LUT R18, R5, R3, R18, 0xfe, !PT ;  /* 0x0000000305127212 */ /* 0x000fe200078efe12 */
[----:B------:R-:W-:Y:S06]  /*0c30*/  BRA `(.L_x_4508) ;  /* 0x00000004000c7947 */ /* 0x000fec0003800000 */
.L_x_4521:
        /* <DEDUP_REMOVED lines=20> */
.L_x_4526:
[----:B------:R-:W-:Y:S05]  /*0d80*/  BSYNC B0 ;  /* 0x0000000000007941 */ /* 0x000fea0003800000 */
.L_x_4525:
[----:B------:R-:W-:Y:S01]  /*0d90*/  IMAD.SHL.U32 R3, R3, 0x200000, RZ ;  /* 0x0020000003037824 */ /* 0x000fe200078e00ff */
[----:B------:R-:W-:-:S04]  /*0da0*/  LEA R5, R0, 0x37800000, 0x17 ;  /* 0x3780000000057811 */ /* 0x000fc800078eb8ff */
[----:B------:R-:W-:Y:S01]  /*0db0*/  LOP3.LUT R18, R5, R3, R18, 0xfe, !PT ;  /* 0x0000000305127212 */ /* 0x000fe200078efe12 */
[----:B------:R-:W-:Y:S06]  /*0dc0*/  BRA `(.L_x_4508) ;  /* 0x0000000000a87947 */ /* 0x000fec0003800000 */
.L_x_4520:
        /* <DEDUP_REMOVED lines=14> */
.L_x_4530:
[----:B------:R-:W-:Y:S05]  /*0eb0*/  BSYNC B0 ;  /* 0x0000000000007941 */ /* 0x000fea0003800000 */
.L_x_4529:
[----:B------:R-:W-:Y:S01]  /*0ec0*/  IMAD.MOV.U32 R19, RZ, RZ, RZ ;  /* 0x000000ffff137224 */ /* 0x000fe200078e00ff */
[----:B------:R-:W-:Y:S06]  /*0ed0*/  BRA `(.L_x_4508) ;  /* 0x0000000000647947 */ /* 0x000fec0003800000 */
.L_x_4507:
        /* <DEDUP_REMOVED lines=16> */
.L_x_4531:
[----:B------:R-:W-:Y:S01]  /*0fe0*/  CS2R R18, SRZ ;  /* 0x0000000000127805 */ /* 0x000fe2000001ff00 */
[----:B------:R-:W-:Y:S06]  /*0ff0*/  BRA `(.L_x_4508) ;  /* 0x00000000001c7947 */ /* 0x000fec0003800000 */
.L_x_4528:
[----:B------:R-:W2:Y:S01]  /*1000*/  LDG.E.64 R4, desc[UR36][R4.64] ;  /* 0x0000002404047981 */ /* 0x000ea2000c1e1b00 */
[----:B------:R-:W-:Y:S01]  /*1010*/  IMAD.MOV.U32 R19, RZ, RZ, RZ ;  /* 0x000000ffff137224 */ /* 0x000fe200078e00ff */
[----:B--2---:R0:W1:Y:S01]  /*1020*/  I2F.U64 R18, R4 ;  /* 0x0000000400127312 */ /* 0x0040620000301000 */
[----:B------:R-:W-:Y:S05]  /*1030*/  BRA `(.L_x_4508) ;  /* 0x00000000000c7947 */ /* 0x000fea0003800000 */
.L_x_4527:
[----:B------:R-:W2:Y:S01]  /*1040*/  LDG.E R4, desc[UR36][R4.64] ;  /* 0x0000002404047981 */ /* 0x000ea2000c1e1900 */
[----:B------:R-:W-:Y:S01]  /*1050*/  IMAD.MOV.U32 R19, RZ, RZ, RZ ;  /* 0x000000ffff137224 */ /* 0x000fe200078e00ff */
[----:B--2---:R-:W-:-:S07]  /*1060*/  I2FP.F32.U32 R18, R4 ;  /* 0x0000000400127245 */ /* 0x004fce0000201000 */
.L_x_4508:
[----:B------:R-:W-:Y:S05]  /*1070*/  BSYNC B6 ;  /* 0x0000000000067941 */ /* 0x000fea0003800000 */
.L_x_4502:
[----:B0-2-4-:R-:W0:Y:S01]  /*1080*/  LDC.64 R4, c[0x0][0x228] ;  /* 0x00008a00ff047b82 */ /* 0x015e220000000a00 */
[----:B------:R-:W-:Y:S01]  /*1090*/  PRMT R0, R32, 0x9910, RZ ;  /* 0x0000991020007816 */ /* 0x000fe200000000ff */
[----:B------:R-:W-:Y:S01]  /*10a0*/  ULDC UR4, c[0x0][0x23c] ;  /* 0x00008f0000047ab9 */ /* 0x000fe20000000800 */
[----:B------:R-:W-:Y:S01]  /*10b0*/  BSSY B6, `(.L_x_4532) ;  /* 0x00000f5000067945 */ /* 0x000fe20003800000 */
        /* <DEDUP_REMOVED lines=15> */
[----:B--2---:R0:W2:Y:S01]  /*11b0*/  I2F.S16 R22, R4 ;  /* 0x0000000400167306 */ /* 0x0040a20000101400 */
[----:B------:R-:W-:Y:S05]  /*11c0*/  BRA `(.L_x_4538) ;  /* 0x0000000c008c7947 */ /* 0x000fea0003800000 */
.L_x_4536:
[----:B------:R-:W2:Y:S01]  /*11d0*/  LDG.E.U8 R4, desc[UR36][R4.64] ;  /* 0x0000002404047981 */ /* 0x000ea2000c1e1100 */
[----:B------:R-:W-:Y:S01]  /*11e0*/  IMAD.MOV.U32 R23, RZ, RZ, RZ ;  /* 0x000000ffff177224 */ /* 0x000fe200078e00ff */
[----:B--2---:R-:W-:Y:S01]  /*11f0*/  I2FP.F32.U32 R22, R4 ;  /* 0x0000000400167245 */ /* 0x004fe20000201000 */
[----:B------:R-:W-:Y:S06]  /*1200*/  BRA `(.L_x_4538) ;  /* 0x0000000c007c7947 */ /* 0x000fec0003800000 */
.L_x_4535:
        /* <DEDUP_REMOVED lines=10> */
.L_x_4540:
[----:B------:R-:W2:Y:S01]  /*12b0*/  LDG.E R4, desc[UR36][R4.64] ;  /* 0x0000002404047981 */ /* 0x000ea2000c1e1900 */
[----:B------:R-:W-:Y:S01]  /*12c0*/  IMAD.MOV.U32 R23, RZ, RZ, RZ ;  /* 0x000000ffff177224 */ /* 0x000fe200078e00ff */
[----:B--2---:R-:W-:Y:S01]  /*12d0*/  I2FP.F32.S32 R22, R4 ;  /* 0x0000000400167245 */ /* 0x004fe20000201400 */
[----:B------:R-:W-:Y:S06]  /*12e0*/  BRA `(.L_x_4538) ;  /* 0x0000000c00447947 */ /* 0x000fec0003800000 */
.L_x_4539:
[----:B------:R-:W2:Y:S01]  /*12f0*/  LDG.E.U16 R4, desc[UR36][R4.64] ;  /* 0x0000002404047981 */ /* 0x000ea2000c1e1500 */
[----:B------:R-:W-:Y:S01]  /*1300*/  IMAD.MOV.U32 R23, RZ, RZ, RZ ;  /* 0x000000ffff177224 */ /* 0x000fe200078e00ff */
[----:B--2---:R0:W2:Y:S01]  /*1310*/  I2F.S16 R22, R4 ;  /* 0x0000000400167306 */ /* 0x0040a20000101400 */
[----:B------:R-:W-:Y:S05]  /*1320*/  BRA `(.L_x_4538) ;  /* 0x0000000c00347947 */ /* 0x000fea0003800000 */
.L_x_4534:
        /* <DEDUP_REMOVED lines=9> */
.L_x_4542:
[----:B------:R-:W2:Y:S01]  /*13c0*/  LDG.E.U16 R4, desc[UR36][R4.64] ;  /* 0x0000002404047981 */ /* 0x000ea2000c1e1500 */
[----:B------:R-:W-:Y:S02]  /*13d0*/  IMAD.MOV.U32 R23, RZ, RZ, RZ ;  /* 0x000000ffff177224 */ /* 0x000fe400078e00ff */
[----:B--2---:R-:W-:Y:S01]  /*13e0*/  HADD2.F32 R22, -RZ, R4.H0_H0 ;  /* 0x20000004ff167230 */ /* 0x004fe20000004100 */
[----:B------:R-:W-:Y:S06]  /*13f0*/  BRA `(.L_x_4538) ;  /* 0x0000000c00007947 */ /* 0x000fec0003800000 */
.L_x_4541:
        /* <DEDUP_REMOVED lines=8> */
.L_x_4544:
[----:B------:R-:W2:Y:S02]  /*1480*/  LDG.E R4, desc[UR36][R4.64] ;  /* 0x0000002404047981 */ /* 0x000ea4000c1e1900 */
[--C-:B--2---:R-:W-:Y:S02]  /*1490*/  HADD2.F32 R23, -RZ, R4.reuse.H1_H1 ;  /* 0x30000004ff177230 */ /* 0x104fe40000004100 */
[----:B------:R-:W-:Y:S01]  /*14a0*/  HADD2.F32 R22, -RZ, R4.H0_H0 ;  /* 0x20000004ff167230 */ /* 0x000fe20000004100 */
[----:B------:R-:W-:Y:S06]  /*14b0*/  BRA `(.L_x_4538) ;  /* 0x0000000800d07947 */ /* 0x000fec0003800000 */
.L_x_4543:
        /* <DEDUP_REMOVED lines=8> */
.L_x_4533:
        /* <DEDUP_REMOVED lines=13> */
.L_x_4547:
        /* <DEDUP_REMOVED lines=10> */
.L_x_4546:
        /* <DEDUP_REMOVED lines=27> */
.L_x_4549:
        /* <DEDUP_REMOVED lines=14> */
.L_x_4548:
[----:B------:R-:W2:Y:S01]  /*1940*/  LDG.E.U16 R4, desc[UR36][R4.64] ;  /* 0x0000002404047981 */ /* 0x000ea2000c1e1500 */
[----:B------:R-:W-:Y:S02]  /*1950*/  IMAD.MOV.U32 R23, RZ, RZ, RZ ;  /* 0x000000ffff177224 */ /* 0x000fe400078e00ff */
[----:B--2---:R-:W-:Y:S01]  /*1960*/  IMAD.U32 R22, R4, 0x10000, RZ ;  /* 0x0001000004167824 */ /* 0x004fe200078e00ff */
[----:B------:R-:W-:Y:S06]  /*1970*/  BRA `(.L_x_4538) ;  /* 0x0000000400a07947 */ /* 0x000fec0003800000 */
.L_x_4545:
        /* <DEDUP_REMOVED lines=12> */
.L_x_4552:
        /* <DEDUP_REMOVED lines=20> */
.L_x_4554:
[----:B------:R-:W-:Y:S05]  /*1b80*/  BSYNC B0 ;  /* 0x0000000000007941 */ /* 0x000fea0003800000 */
.L_x_4553:
[----:B------:R-:W-:Y:S01]  /*1b90*/  IMAD.SHL.U32 R3, R3, 0x100000, RZ ;  /* 0x0010000003037824 */ /* 0x000fe200078e00ff */
[----:B------:R-:W-:-:S04]  /*1ba0*/  LEA R5, R0, 0x3b800000, 0x17 ;  /* 0x3b80000000057811 */ /* 0x000fc800078eb8ff */
[----:B------:R-:W-:Y:S01]  /*1bb0*/  LOP3.LUT R22, R5, R3, R22, 0xfe, !PT ;  /* 0x0000000305167212 */ /* 0x000fe200078efe16 */
[----:B------:R-:W-:Y:S06]  /*1bc0*/  BRA `(.L_x_4538) ;  /* 0x00000004000c7947 */ /* 0x000fec0003800000 */
.L_x_4551:
        /* <DEDUP_REMOVED lines=20> */
.L_x_4556:
[----:B------:R-:W-:Y:S05]  /*1d10*/  BSYNC B0 ;  /* 0x0000000000007941 */ /* 0x000fea0003800000 */
.L_x_4555:
[----:B------:R-:W-:Y:S01]  /*1d20*/  IMAD.SHL.U32 R3, R3, 0x200000, RZ ;  /* 0x0020000003037824 */ /* 0x000fe200078e00ff */
[----:B------:R-:W-:-:S04]  /*1d30*/  LEA R5, R0, 0x37800000, 0x17 ;  /* 0x3780000000057811 */ /* 0x000fc800078eb8ff */
[----:B------:R-:W-:Y:S01]  /*1d40*/  LOP3.LUT R22, R5, R3, R22, 0xfe, !PT ;  /* 0x0000000305167212 */ /* 0x000fe200078efe16 */
[----:B------:R-:W-:Y:S06]  /*1d50*/  BRA `(.L_x_4538) ;  /* 0x0000000000a87947 */ /* 0x000fec0003800000 */
.L_x_4550:
        /* <DEDUP_REMOVED lines=14> */
.L_x_4560:
[----:B------:R-:W-:Y:S05]  /*1e40*/  BSYNC B0 ;  /* 0x0000000000007941 */ /* 0x000fea0003800000 */
.L_x_4559:
[----:B------:R-:W-:Y:S01]  /*1e50*/  IMAD.MOV.U32 R23, RZ, RZ, RZ ;  /* 0x000000ffff177224 */ /* 0x000fe200078e00ff */
[----:B------:R-:W-:Y:S06]  /*1e60*/  BRA `(.L_x_4538) ;  /* 0x0000000000647947 */ /* 0x000fec0003800000 */
.L_x_4537:
        /* <DEDUP_REMOVED lines=16> */
.L_x_4561:
[----:B------:R-:W-:Y:S01]  /*1f70*/  CS2R R22, SRZ ;  /* 0x0000000000167805 */ /* 0x000fe2000001ff00 */
[----:B------:R-:W-:Y:S06]  /*1f80*/  BRA `(.L_x_4538) ;  /* 0x00000000001c7947 */ /* 0x000fec0003800000 */
.L_x_4558:
[----:B------:R-:W2:Y:S01]  /*1f90*/  LDG.E.64 R4, desc[UR36][R4.64] ;  /* 0x0000002404047981 */ /* 0x000ea2000c1e1b00 */
[----:B------:R-:W-:Y:S01]  /*1fa0*/  IMAD.MOV.U32 R23, RZ, RZ, RZ ;  /* 0x000000ffff177224 */ /* 0x000fe200078e00ff */
[----:B--2---:R0:W2:Y:S01]  /*1fb0*/  I2F.U64 R22, R4 ;  /* 0x0000000400167312 */ /* 0x0040a20000301000 */
[----:B------:R-:W-:Y:S05]  /*1fc0*/  BRA `(.L_x_4538) ;  /* 0x00000000000c7947 */ /* 0x000fea0003800000 */
.L_x_4557:
[----:B------:R-:W2:Y:S01]  /*1fd0*/  LDG.E R4, desc[UR36][R4.64] ;  /* 0x0000002404047981 */ /* 0x000ea2000c1e1900 */
[----:B------:R-:W-:Y:S01]  /*1fe0*/  IMAD.MOV.U32 R23, RZ, RZ, RZ ;  /* 0x000000ffff177224 */ /* 0x000fe200078e00ff */
[----:B--2---:R-:W-:-:S07]  /*1ff0*/  I2FP.F32.U32 R22, R4 ;  /* 0x0000000400167245 */ /* 0x004fce0000201000 */
.L_x_4538:
[----:B------:R-:W-:Y:S05]  /*2000*/  BSYNC B6 ;  /* 0x0000000000067941 */ /* 0x000fea0003800000 */
.L_x_4532:
[----:B------:R-:W-:-:S07]  /*2010*/  VIADD R35, R35, 0x80 ;  /* 0x0000008023237836 */ /* 0x000fce0000000000 */
.L_x_4501:
[----:B------:R-:W-:Y:S05]  /*2020*/  BSYNC B7 ;  /* 0x0000000000077941 */ /* 0x000fea0003800000 */
.L_x_4500:
[----:B------:R-:W-:Y:S01]  /*2030*/  ISETP.GE.AND P0, PT, R35, R34, PT ;  /* 0x000000222300720c */ /* 0x000fe20003f06270 */
[----:B------:R-:W-:Y:S01]  /*2040*/  BSSY B7, `(.L_x_4562) ;  /* 0x00001f8000077945 */ /* 0x000fe20003800000 */
[----:B------:R-:W-:Y:S01]  /*2050*/  IMAD.MOV.U32 R24, RZ, RZ, RZ ;  /* 0x000000ffff187224 */ /* 0x000fe200078e00ff */
[----:B------:R-:W-:-:S10]  /*2060*/  CS2R R26, SRZ ;  /* 0x00000000001a7805 */ /* 0x000fd4000001ff00 */
[----:B------:R-:W-:Y:S05]  /*2070*/  @P0 BRA `(.L_x_4563) ;  /* 0x0000001c00d00947 */ /* 0x000fea0003800000 */
[----:B0---4-:R-:W0:Y:S01]  /*2080*/  LDC.64 R4, c[0x0][0x220] ;  /* 0x00008800ff047b82 */ /* 0x011e220000000a00 */
        /* <DEDUP_REMOVED lines=17> */
[----:B------:R-:W4:Y:S01]  /*21a0*/  LDG.E.S8 R4, desc[UR36][R4.64] ;  /* 0x0000002404047981 */ /* 0x000f22000c1e1300 */
[----:B------:R-:W-:Y:S01]  /*21b0*/  IMAD.MOV.U32 R25, RZ, RZ, RZ ;  /* 0x000000ffff197224 */ /* 0x000fe200078e00ff */
[----:B----4-:R0:W4:Y:S01]  /*21c0*/  I2F.S16 R24, R4 ;  /* 0x0000000400187306 */ /* 0x0101220000101400 */
[----:B------:R-:W-:Y:S05]  /*21d0*/  BRA `(.L_x_4570) ;  /* 0x0000000c008c7947 */ /* 0x000fea0003800000 */
.L_x_4568:
[----:B------:R-:W4:Y:S01]  /*21e0*/  LDG.E.U8 R4, desc[UR36][R4.64] ;  /* 0x0000002404047981 */ /* 0x000f22000c1e1100 */
[----:B------:R-:W-:Y:S01]  /*21f0*/  IMAD.MOV.U32 R25, RZ, RZ, RZ ;  /* 0x000000ffff197224 */ /* 0x000fe200078e00ff */
[----:B----4-:R-:W-:Y:S01]  /*2200*/  I2FP.F32.U32 R24, R4 ;  /* 0x0000000400187245 */ /* 0x010fe20000201000 */
[----:B------:R-:W-:Y:S06]  /*2210*/  BRA `(.L_x_4570) ;  /* 0x0000000c007c7947 */ /* 0x000fec0003800000 */
.L_x_4567:
[----:B------:R-:W-:-:S13]  /*2220*/  ISETP.NE.AND P0, PT, R0, 0x2, PT ;  /* 0x000000020000780c */ /* 0x000fda0003f05270 */
[----:B------:R-:W-:Y:S05]  /*2230*/  @!P0 BRA `(.L_x_4571) ;  /* 0x0000000000308947 */ /* 0x000fea0003800000 */
[----:B------:R-:W-:-:S13]  /*2240*/  ISETP.NE.AND P0, PT, R0, 0x3, PT ;  /* 0x000000030000780c */ /* 0x000fda0003f05270 */
[----:B------:R-:W-:Y:S05]  /*2250*/  @!P0 BRA `(.L_x_4572) ;  /* 0x0000000000188947 */ /* 0x000fea0003800000 */
[----:B------:R-:W-:-:S13]  /*2260*/  ISETP.NE.AND P0, PT, R0, 0x4, PT ;  /* 0x000000040000780c */ /* 0x000fda0003f05270 */
[----:B------:R-:W-:Y:S05]  /*2270*/  @P0 BRA `(.L_x_4569) ;  /* 0x0000000c00000947 */ /* 0x000fea0003800000 */
[----:B------:R-:W4:Y:S01]  /*2280*/  LDG.E.64 R4, desc[UR36][R4.64] ;  /* 0x0000002404047981 */ /* 0x000f22000c1e1b00 */
[----:B------:R-:W-:Y:S01]  /*2290*/  IMAD.MOV.U32 R25, RZ, RZ, RZ ;  /* 0x000000ffff197224 */ /* 0x000fe200078e00ff */
[----:B----4-:R0:W4:Y:S01]  /*22a0*/  I2F.S64 R24, R4 ;  /* 0x0000000400187312 */ /* 0x0101220000301400 */
[----:B------:R-:W-:Y:S05]  /*22b0*/  BRA `(.L_x_4570) ;  /* 0x0000000c00547947 */ /* 0x000fea0003800000 */
.L_x_4572:
[----:B------:R-:W4:Y:S01]  /*22c0*/  LDG.E R4, desc[UR36][R4.64] ;  /* 0x0000002404047981 */ /* 0x000f22000c1e1900 */
[----:B------:R-:W-:Y:S01]  /*22d0*/  IMAD.MOV.U32 R25, RZ, RZ, RZ ;  /* 0x000000ffff197224 */ /* 0x000fe200078e00ff */
[----:B----4-:R-:W-:Y:S01]  /*22e0*/  I2FP.F32.S32 R24, R4 ;  /* 0x0000000400187245 */ /* 0x010fe20000201400 */
[----:B------:R-:W-:Y:S06]  /*22f0*/  BRA `(.L_x_4570) ;  /* 0x0000000c00447947 */ /* 0x000fec0003800000 */
.L_x_4571:
[----:B------:R-:W4:Y:S01]  /*2300*/  LDG.E.U16 R4, desc[UR36][R4.64] ;  /* 0x0000002404047981 */ /* 0x000f22000c1e1500 */
[----:B------:R-:W-:Y:S01]  /*2310*/  IMAD.MOV.U32 R25, RZ, RZ, RZ ;  /* 0x000000ffff197224 */ /* 0x000fe200078e00ff */
[----:B----4-:R0:W4:Y:S01]  /*2320*/  I2F.S16 R24, R4 ;  /* 0x0000000400187306 */ /* 0x0101220000101400 */
[----:B------:R-:W-:Y:S05]  /*2330*/  BRA `(.L_x_4570) ;  /* 0x0000000c00347947 */ /* 0x000fea0003800000 */
.L_x_4566:
        /* <DEDUP_REMOVED lines=9> */
.L_x_4574:
[----:B------:R-:W4:Y:S01]  /*23d0*/  LDG.E.U16 R4, desc[UR36][R4.64] ;  /* 0x0000002404047981 */ /* 0x000f22000c1e1500 */
[----:B------:R-:W-:Y:S02]  /*23e0*/  IMAD.MOV.U32 R25, RZ, RZ, RZ ;  /* 0x000000ffff197224 */ /* 0x000fe400078e00ff */
[----:B----4-:R-:W-:Y:S01]  /*23f0*/  HADD2.F32 R24, -RZ, R4.H0_H0 ;  /* 0x20000004ff187230 */ /* 0x010fe20000004100 */
[----:B------:R-:W-:Y:S06]  /*2400*/  BRA `(.L_x_4570) ;  /* 0x0000000c00007947 */ /* 0x000fec0003800000 */
.L_x_4573:
        /* <DEDUP_REMOVED lines=8> */
.L_x_4576:
[----:B------:R-:W4:Y:S02]  /*2490*/  LDG.E R4, desc[UR36][R4.64] ;  /* 0x0000002404047981 */ /* 0x000f24000c1e1900 */
[--C-:B----4-:R-:W-:Y:S02]  /*24a0*/  HADD2.F32 R25, -RZ, R4.reuse.H1_H1 ;  /* 0x30000004ff197230 */ /* 0x110fe40000004100 */
[----:B------:R-:W-:Y:S01]  /*24b0*/  HADD2.F32 R24, -RZ, R4.H0_H0 ;  /* 0x20000004ff187230 */ /* 0x000fe20000004100 */
[----:B------:R-:W-:Y:S06]  /*24c0*/  BRA `(.L_x_4570) ;  /* 0x0000000800d07947 */ /* 0x000fec0003800000 */
.L_x_4575:
[----:B------:R-:W4:Y:S01]  /*24d0*/  LDG.E.64 R4, desc[UR36][R4.64] ;  /* 0x0000002404047981 */ /* 0x000f22000c1e1b00 */
[----:B------:R-:W-:Y:S01]  /*24e0*/  UMOV UR4, 0xf0000000 ;  /* 0xf000000000047882 */ /* 0x000fe20000000000 */
[----:B------:R-:W-:Y:S01]  /*24f0*/  UMOV UR5, 0x380fffff ;  /* 0x380fffff00057882 */ /* 0x000fe20000000000 */
[----:B------:R-:W-:Y:S01]  /*2500*/  IMAD.MOV.U32 R25, RZ, RZ, RZ ;  /* 0x000000ffff197224 */ /* 0x000fe200078e00ff */
[----:B----4-:R-:W0:Y:S01]  /*2510*/  F2F.F32.F64 R24, R4 ;  /* 0x0000000400187310 */ /* 0x010e220000301000 */
[----:B------:R-:W-:-:S14]  /*2520*/  DSETP.GEU.AND P0, PT, |R4|, UR4, PT ;  /* 0x0000000404007e2a */ /* 0x000fdc000bf0e200 */
[----:B0-----:R-:W-:Y:S01]  /*2530*/  @!P0 FMUL R24, R24, 1.175494350822287508e-38 ;  /* 0x0080000018188820 */ /* 0x001fe20000400000 */
[----:B------:R-:W-:Y:S06]  /*2540*/  BRA `(.L_x_4570) ;  /* 0x0000000800b07947 */ /* 0x000fec0003800000 */
.L_x_4565:
        /* <DEDUP_REMOVED lines=8> */
[----:B------:R-:W4:Y:S01]  /*25d0*/  LDG.E.U8 R4, desc[UR36][R4.64] ;  /* 0x0000002404047981 */ /* 0x000f22000c1e1100 */
[----:B------:R-:W-:Y:S01]  /*25e0*/  IMAD.MOV.U32 R25, RZ, RZ, RZ ;  /* 0x000000ffff197224 */ /* 0x000fe200078e00ff */
[----:B----4-:R-:W-:-:S04]  /*25f0*/  ISETP.NE.AND P0, PT, R4, RZ, PT ;  /* 0x000000ff0400720c */ /* 0x010fc80003f05270 */
[----:B------:R-:W-:Y:S01]  /*2600*/  FSEL R24, RZ, 1, !P0 ;  /* 0x3f800000ff187808 */ /* 0x000fe20004000000 */
[----:B------:R-:W-:Y:S08]  /*2610*/  BRA `(.L_x_4570) ;  /* 0x00000008007c7947 */ /* 0x000ff00003800000 */
.L_x_4579:
[----:B------:R-:W4:Y:S01]  /*2620*/  LDG.E.128 R4, desc[UR36][R4.64] ;  /* 0x0000002404047981 */ /* 0x000f22000c1e1d00 */
[----:B------:R-:W-:Y:S01]  /*2630*/  UMOV UR4, 0xf0000000 ;  /* 0xf000000000047882 */ /* 0x000fe20000000000 */
[----:B------:R-:W-:Y:S01]  /*2640*/  UMOV UR5, 0x380fffff ;  /* 0x380fffff00057882 */ /* 0x000fe20000000000 */
[----:B----4-:R-:W0:Y:S01]  /*2650*/  F2F.F32.F64 R25, R6 ;  /* 0x0000000600197310 */ /* 0x010e220000301000 */
[----:B------:R-:W-:Y:S02]  /*2660*/  DSETP.GEU.AND P0, PT, |R6|, UR4, PT ;  /* 0x0000000406007e2a */ /* 0x000fe4000bf0e200 */
[----:B------:R-:W-:-:S05]  /*2670*/  DSETP.GEU.AND P1, PT, |R4|, UR4, PT ;  /* 0x0000000404007e2a */ /* 0x000fca000bf2e200 */
[----:B------:R-:W4:Y:S07]  /*2680*/  F2F.F32.F64 R24, R4 ;  /* 0x0000000400187310 */ /* 0x000f2e0000301000 */
[----:B0-----:R-:W-:Y:S02]  /*2690*/  @!P0 FMUL R25, R25, 1.175494350822287508e-38 ;  /* 0x0080000019198820 */ /* 0x001fe40000400000 */
[----:B----4-:R-:W-:Y:S01]  /*26a0*/  @!P1 FMUL R24, R24, 1.175494350822287508e-38 ;  /* 0x0080000018189820 */ /* 0x010fe20000400000 */
[----:B------:R-:W-:Y:S06]  /*26b0*/  BRA `(.L_x_4570) ;  /* 0x0000000800547947 */ /* 0x000fec0003800000 */
.L_x_4578:
[----:B------:R-:W-:-:S13]  /*26c0*/  ISETP.NE.AND P0, PT, R0, 0xf, PT ;  /* 0x0000000f0000780c */ /* 0x000fda0003f05270 */
[----:B------:R-:W-:Y:S05]  /*26d0*/  @!P0 BRA `(.L_x_4580) ;  /* 0x00000000009c8947 */ /* 0x000fea0003800000 */
[----:B------:R-:W-:-:S13]  /*26e0*/  ISETP.NE.AND P0, PT, R0, 0x17, PT ;  /* 0x000000170000780c */ /* 0x000fda0003f05270 */
[----:B------:R-:W-:Y:S05]  /*26f0*/  @!P0 BRA `(.L_x_4581) ;  /* 0x00000000005c8947 */ /* 0x000fea0003800000 */
[----:B------:R-:W-:-:S13]  /*2700*/  ISETP.NE.AND P0, PT, R0, 0x18, PT ;  /* 0x000000180000780c */ /* 0x000fda0003f05270 */
[----:B------:R-:W-:Y:S05]  /*2710*/  @P0 BRA `(.L_x_4569) ;  /* 0x0000000400d80947 */ /* 0x000fea0003800000 */
[----:B------:R-:W4:Y:S01]  /*2720*/  LDG.E.U8 R24, desc[UR36][R4.64] ;  /* 0x0000002404187981 */ /* 0x000f22000c1e1100 */
[----:B------:R-:W-:Y:S02]  /*2730*/  IMAD.MOV.U32 R8, RZ, RZ, -0x800000 ;  /* 0xff800000ff087424 */ /* 0x000fe400078e00ff */
[----:B------:R-:W-:Y:S02]  /*2740*/  IMAD.MOV.U32 R25, RZ, RZ, RZ ;  /* 0x000000ffff197224 */ /* 0x000fe400078e00ff */
[----:B----4-:R-:W-:-:S05]  /*2750*/  IMAD.SHL.U32 R24, R24, 0x1000000, RZ ;  /* 0x0100000018187824 */ /* 0x010fca00078e00ff */
        /* <DEDUP_REMOVED lines=17> */
.L_x_4581:
[----:B------:R-:W4:Y:S01]  /*2870*/  LDG.E.U8 R4, desc[UR36][R4.64] ;  /* 0x0000002404047981 */ /* 0x000f22000c1e1100 */
[----:B------:R-:W-:Y:S02]  /*2880*/  IMAD.MOV.U32 R25, RZ, RZ, RZ ;  /* 0x000000ffff197224 */ /* 0x000fe400078e00ff */
[----:B----4-:R-:W-:-:S05]  /*2890*/  IMAD.SHL.U32 R0, R4, 0x2000000, RZ ;  /* 0x0200000004007824 */ /* 0x010fca00078e00ff */
        /* <DEDUP_REMOVED lines=11> */
.L_x_4580:
[----:B------:R-:W4:Y:S01]  /*2950*/  LDG.E.U16 R4, desc[UR36][R4.64] ;  /* 0x0000002404047981 */ /* 0x000f22000c1e1500 */
[----:B------:R-:W-:Y:S02]  /*2960*/  IMAD.MOV.U32 R25, RZ, RZ, RZ ;  /* 0x000000ffff197224 */ /* 0x000fe400078e00ff */
[----:B----4-:R-:W-:Y:S01]  /*2970*/  IMAD.U32 R24, R4, 0x10000, RZ ;  /* 0x0001000004187824 */ /* 0x010fe200078e00ff */
[----:B------:R-:W-:Y:S06]  /*2980*/  BRA `(.L_x_4570) ;  /* 0x0000000400a07947 */ /* 0x000fec0003800000 */
.L_x_4577:
        /* <DEDUP_REMOVED lines=8> */
[----:B------:R-:W4:Y:S01]  /*2a10*/  LDG.E.U16 R4, desc[UR36][R4.64] ;  /* 0x0000002404047981 */ /* 0x000f22000c1e1500 */
[----:B------:R-:W-:Y:S01]  /*2a20*/  IMAD.MOV.U32 R25, RZ, RZ, RZ ;  /* 0x000000ffff197224 */ /* 0x000fe200078e00ff */
[----:B----4-:R-:W-:Y:S01]  /*2a30*/  I2FP.F32.U32 R24, R4 ;  /* 0x0000000400187245 */ /* 0x010fe20000201000 */
[----:B------:R-:W-:Y:S06]  /*2a40*/  BRA `(.L_x_4570) ;  /* 0x0000000400707947 */ /* 0x000fec0003800000 */
.L_x_4584:
[----:B------:R-:W4:Y:S01]  /*2a50*/  LDG.E.U8 R3, desc[UR36][R4.64] ;  /* 0x0000002404037981 */ /* 0x000f22000c1e1100 */
[----:B------:R-:W-:Y:S02]  /*2a60*/  CS2R R24, SRZ ;  /* 0x0000000000187805 */ /* 0x000fe4000001ff00 */
[----:B----4-:R-:W-:-:S13]  /*2a70*/  ISETP.NE.AND P0, PT, R3, RZ, PT ;  /* 0x000000ff0300720c */ /* 0x010fda0003f05270 */
        /* <DEDUP_REMOVED lines=17> */
.L_x_4586:
[----:B------:R-:W-:Y:S05]  /*2b90*/  BSYNC B0 ;  /* 0x0000000000007941 */ /* 0x000fea0003800000 */
.L_x_4585:
[----:B------:R-:W-:Y:S01]  /*2ba0*/  IMAD.SHL.U32 R3, R3, 0x100000, RZ ;  /* 0x0010000003037824 */ /* 0x000fe200078e00ff */
[----:B------:R-:W-:-:S04]  /*2bb0*/  LEA R5, R0, 0x3b800000, 0x17 ;  /* 0x3b80000000057811 */ /* 0x000fc800078eb8ff */
[----:B------:R-:W-:Y:S01]  /*2bc0*/  LOP3.LUT R24, R5, R3, R24, 0xfe, !PT ;  /* 0x0000000305187212 */ /* 0x000fe200078efe18 */
[----:B------:R-:W-:Y:S06]  /*2bd0*/  BRA `(.L_x_4570) ;  /* 0x00000004000c7947 */ /* 0x000fec0003800000 */
.L_x_4583:
        /* <DEDUP_REMOVED lines=20> */
.L_x_4588:
[----:B------:R-:W-:Y:S05]  /*2d20*/  BSYNC B0 ;  /* 0x0000000000007941 */ /* 0x000fea0003800000 */
.L_x_4587:
[----:B------:R-:W-:Y:S01]  /*2d30*/  IMAD.SHL.U32 R3, R3, 0x200000, RZ ;  /* 0x0020000003037824 */ /* 0x000fe200078e00ff */
[----:B------:R-:W-:-:S04]  /*2d40*/  LEA R5, R0, 0x37800000, 0x17 ;  /* 0x3780000000057811 */ /* 0x000fc800078eb8ff */
[----:B------:R-:W-:Y:S01]  /*2d50*/  LOP3.LUT R24, R5, R3, R24, 0xfe, !PT ;  /* 0x0000000305187212 */ /* 0x000fe200078efe18 */
[----:B------:R-:W-:Y:S06]  /*2d60*/  BRA `(.L_x_4570) ;  /* 0x0000000000a87947 */ /* 0x000fec0003800000 */
.L_x_4582:
[----:B------:R-:W-:-:S13]  /*2d70*/  ISETP.NE.AND P0, PT, R0, 0x1c, PT ;  /* 0x0000001c0000780c */ /* 0x000fda0003f05270 */
[----:B------:R-:W-:Y:S05]  /*2d80*/  @!P0 BRA `(.L_x_4589) ;  /* 0x0000000000948947 */ /* 0x000fea0003800000 */
[----:B------:R-:W-:-:S13]  /*2d90*/  ISETP.NE.AND P0, PT, R0, 0x1d, PT ;  /* 0x0000001d0000780c */ /* 0x000fda0003f05270 */
[----:B------:R-:W-:Y:S05]  /*2da0*/  @!P0 BRA `(.L_x_4590) ;  /* 0x00000000007c8947 */ /* 0x000fea0003800000 */
[----:B------:R-:W-:-:S13]  /*2db0*/  ISETP.NE.AND P0, PT, R0, 0x2c, PT ;  /* 0x0000002c0000780c */ /* 0x000fda0003f05270 */
[----:B------:R-:W-:Y:S05]  /*2dc0*/  @P0 BRA `(.L_x_4569) ;  /* 0x00000000002c0947 */ /* 0x000fea0003800000 */
[----:B------:R-:W4:Y:S01]  /*2dd0*/  LDG.E.U8 R4, desc[UR36][R4.64] ;  /* 0x0000002404047981 */ /* 0x000f22000c1e1100 */
[----:B------:R-:W-:Y:S01]  /*2de0*/  BSSY B0, `(.L_x_4591) ;  /* 0x0000007000007945 */ /* 0x000fe20003800000 */
[----:B------:R-:W-:Y:S01]  /*2df0*/  IMAD.MOV.U32 R24, RZ, RZ, 0x400000 ;  /* 0x00400000ff187424 */ /* 0x000fe200078e00ff */
[----:B----4-:R-:W-:-:S13]  /*2e00*/  ISETP.NE.AND P0, PT, R4, RZ, PT ;  /* 0x000000ff0400720c */ /* 0x010fda0003f05270 */
[----:B------:R-:W-:Y:S05]  /*2e10*/  @!P0 BRA `(.L_x_4592) ;  /* 0x00000000000c8947 */ /* 0x000fea0003800000 */
[----:B------:R-:W-:-:S13]  /*2e20*/  ISETP.NE.AND P0, PT, R4, 0xff, PT ;  /* 0x000000ff0400780c */ /* 0x000fda0003f05270 */
[----:B------:R-:W-:Y:S02]  /*2e30*/  @!P0 IMAD.MOV.U32 R24, RZ, RZ, 0x7f800001 ;  /* 0x7f800001ff188424 */ /* 0x000fe400078e00ff */
[----:B------:R-:W-:-:S07]  /*2e40*/  @P0 IMAD.SHL.U32 R24, R4, 0x800000, RZ ;  /* 0x0080000004180824 */ /* 0x000fce00078e00ff */
.L_x_4592:
[----:B------:R-:W-:Y:S05]  /*2e50*/  BSYNC B0 ;  /* 0x0000000000007941 */ /* 0x000fea0003800000 */
.L_x_4591:
[----:B------:R-:W-:Y:S01]  /*2e60*/  IMAD.MOV.U32 R25, RZ, RZ, RZ ;  /* 0x000000ffff197224 */ /* 0x000fe200078e00ff */
[----:B------:R-:W-:Y:S06]  /*2e70*/  BRA `(.L_x_4570) ;  /* 0x0000000000647947 */ /* 0x000fec0003800000 */
.L_x_4569:
        /* <DEDUP_REMOVED lines=15> */
[----:B0123-5:R-:W-:Y:S05]  /*2f70*/  CALL.ABS.NOINC R14 ;  /* 0x000000000e007343 */ /* 0x02ffea0003c00000 */
.L_x_4593:
[----:B------:R-:W-:Y:S01]  /*2f80*/  CS2R R24, SRZ ;  /* 0x0000000000187805 */ /* 0x000fe2000001ff00 */
[----:B------:R-:W-:Y:S06]  /*2f90*/  BRA `(.L_x_4570) ;  /* 0x00000000001c7947 */ /* 0x000fec0003800000 */
.L_x_4590:
[----:B------:R-:W4:Y:S01]  /*2fa0*/  LDG.E.64 R4, desc[UR36][R4.64] ;  /* 0x0000002404047981 */ /* 0x000f22000c1e1b00 */
[----:B------:R-:W-:Y:S01]  /*2fb0*/  IMAD.MOV.U32 R25, RZ, RZ, RZ ;  /* 0x000000ffff197224 */ /* 0x000fe200078e00ff */
[----:B----4-:R0:W4:Y:S01]  /*2fc0*/  I2F.U64 R24, R4 ;  /* 0x0000000400187312 */ /* 0x0101220000301000 */
[----:B------:R-:W-:Y:S05]  /*2fd0*/  BRA `(.L_x_4570) ;  /* 0x00000000000c7947 */ /* 0x000fea0003800000 */
.L_x_4589:
[----:B------:R-:W4:Y:S01]  /*2fe0*/  LDG.E R4, desc[UR36][R4.64] ;  /* 0x0000002404047981 */ /* 0x000f22000c1e1900 */
[----:B------:R-:W-:Y:S01]  /*2ff0*/  IMAD.MOV.U32 R25, RZ, RZ, RZ ;  /* 0x000000ffff197224 */ /* 0x000fe200078e00ff */
[----:B----4-:R-:W-:-:S07]  /*3000*/  I2FP.F32.U32 R24, R4 ;  /* 0x0000000400187245 */ /* 0x010fce0000201000 */
.L_x_4570:
[----:B------:R-:W-:Y:S05]  /*3010*/  BSYNC B6 ;  /* 0x0000000000067941 */ /* 0x000fea0003800000 */
.L_x_4564:
[----:B0-----:R-:W0:Y:S01]  /*3020*/  LDC.64 R4, c[0x0][0x228] ;  /* 0x00008a00ff047b82 */ /* 0x001e220000000a00 */
        /* <DEDUP_REMOVED lines=20> */
.L_x_4598:
[----:B------:R-:W2:Y:S01]  /*3170*/  LDG.E.U8 R4, desc[UR36][R4.64] ;  /* 0x0000002404047981 */ /* 0x000ea2000c1e1100 */
[----:B------:R-:W-:Y:S01]  /*3180*/  IMAD.MOV.U32 R27, RZ, RZ, RZ ;  /* 0x000000ffff1b7224 */ /* 0x000fe200078e00ff */
[----:B--2---:R-:W-:Y:S01]  /*3190*/  I2FP.F32.U32 R26, R4 ;  /* 0x00000004001a7245 */ /* 0x004fe20000201000 */
[----:B------:R-:W-:Y:S06]  /*31a0*/  BRA `(.L_x_4600) ;  /* 0x0000000c007c7947 */ /* 0x000fec0003800000 */
.L_x_4597:
        /* <DEDUP_REMOVED lines=10> */
.L_x_4602:
[----:B------:R-:W2:Y:S01]  /*3250*/  LDG.E R4, desc[UR36][R4.64] ;  /* 0x0000002404047981 */ /* 0x000ea2000c1e1900 */
[----:B------:R-:W-:Y:S01]  /*3260*/  IMAD.MOV.U32 R27, RZ, RZ, RZ ;  /* 0x000000ffff1b7224 */ /* 0x000fe200078e00ff */
[----:B--2---:R-:W-:Y:S01]  /*3270*/  I2FP.F32.S32 R26, R4 ;  /* 0x00000004001a7245 */ /* 0x004fe20000201400 */
[----:B------:R-:W-:Y:S06]  /*3280*/  BRA `(.L_x_4600) ;  /* 0x0000000c00447947 */ /* 0x000fec0003800000 */
.L_x_4601:
[----:B------:R-:W2:Y:S01]  /*3290*/  LDG.E.U16 R4, desc[UR36][R4.64] ;  /* 0x0000002404047981 */ /* 0x000ea2000c1e1500 */
[----:B------:R-:W-:Y:S01]  /*32a0*/  IMAD.MOV.U32 R27, RZ, RZ, RZ ;  /* 0x000000ffff1b7224 */ /* 0x000fe200078e00ff */
[----:B--2---:R0:W2:Y:S01]  /*32b0*/  I2F.S16 R26, R4 ;  /* 0x00000004001a7306 */ /* 0x0040a20000101400 */
[----:B------:R-:W-:Y:S05]  /*32c0*/  BRA `(.L_x_4600) ;  /* 0x0000000c00347947 */ /* 0x000fea0003800000 */
.L_x_4596:
        /* <DEDUP_REMOVED lines=9> */
.L_x_4604:
[----:B------:R-:W2:Y:S01]  /*3360*/  LDG.E.U16 R4, desc[UR36][R4.64] ;  /* 0x0000002404047981 */ /* 0x000ea2000c1e1500 */
[----:B------:R-:W-:Y:S02]  /*3370*/  IMAD.MOV.U32 R27, RZ, RZ, RZ ;  /* 0x000000ffff1b7224 */ /* 0x000fe400078e00ff */
[----:B--2---:R-:W-:Y:S01]  /*3380*/  HADD2.F32 R26, -RZ, R4.H0_H0 ;  /* 0x20000004ff1a7230 */ /* 0x004fe20000004100 */
[----:B------:R-:W-:Y:S06]  /*3390*/  BRA `(.L_x_4600) ;  /* 0x0000000c00007947 */ /* 0x000fec0003800000 */
.L_x_4603:
        /* <DEDUP_REMOVED lines=8> */
.L_x_4606:
[----:B------:R-:W2:Y:S02]  /*3420*/  LDG.E R4, desc[UR36][R4.64] ;  /* 0x0000002404047981 */ /* 0x000ea4000c1e1900 */
[--C-:B--2---:R-:W-:Y:S02]  /*3430*/  HADD2.F32 R27, -RZ, R4.reuse.H1_H1 ;  /* 0x30000004ff1b7230 */ /* 0x104fe40000004100 */
[----:B------:R-:W-:Y:S01]  /*3440*/  HADD2.F32 R26, -RZ, R4.H0_H0 ;  /* 0x20000004ff1a7230 */ /* 0x000fe20000004100 */
[----:B------:R-:W-:Y:S06]  /*3450*/  BRA `(.L_x_4600) ;  /* 0x0000000800d07947 */ /* 0x000fec0003800000 */
.L_x_4605:
        /* <DEDUP_REMOVED lines=8> */
.L_x_4595:
        /* <DEDUP_REMOVED lines=13> */
.L_x_4609:
        /* <DEDUP_REMOVED lines=10> */
.L_x_4608:
        /* <DEDUP_REMOVED lines=27> */
.L_x_4611:
        /* <DEDUP_REMOVED lines=14> */
.L_x_4610:
[----:B------:R-:W2:Y:S01]  /*38e0*/  LDG.E.U16 R4, desc[UR36][R4.64] ;  /* 0x0000002404047981 */ /* 0x000ea2000c1e1500 */
[----:B------:R-:W-:Y:S02]  /*38f0*/  IMAD.MOV.U32 R27, RZ, RZ, RZ ;  /* 0x000000ffff1b7224 */ /* 0x000fe400078e00ff */
[----:B--2---:R-:W-:Y:S01]  /*3900*/  IMAD.U32 R26, R4, 0x10000, RZ ;  /* 0x00010000041a7824 */ /* 0x004fe200078e00ff */
[----:B------:R-:W-:Y:S06]  /*3910*/  BRA `(.L_x_4600) ;  /* 0x0000000400a07947 */ /* 0x000fec0003800000 */
.L_x_4607:
        /* <DEDUP_REMOVED lines=12> */
.L_x_4614:
        /* <DEDUP_REMOVED lines=20> */
.L_x_4616:
[----:B------:R-:W-:Y:S05]  /*3b20*/  BSYNC B0 ;  /* 0x0000000000007941 */ /* 0x000fea0003800000 */
.L_x_4615:
[----:B------:R-:W-:Y:S01]  /*3b30*/  IMAD.SHL.U32 R3, R3, 0x100000, RZ ;  /* 0x0010000003037824 */ /* 0x000fe200078e00ff */
[----:B------:R-:W-:-:S04]  /*3b40*/  LEA R5, R0, 0x3b800000, 0x17 ;  /* 0x3b80000000057811 */ /* 0x000fc800078eb8ff */
[----:B------:R-:W-:Y:S01]  /*3b50*/  LOP3.LUT R26, R5, R3, R26, 0xfe, !PT ;  /* 0x00000003051a7212 */ /* 0x000fe200078efe1a */
[----:B------:R-:W-:Y:S06]  /*3b60*/  BRA `(.L_x_4600) ;  /* 0x00000004000c7947 */ /* 0x000fec0003800000 */
.L_x_4613:
        /* <DEDUP_REMOVED lines=20> */
.L_x_4618:
[----:B------:R-:W-:Y:S05]  /*3cb0*/  BSYNC B0 ;  /* 0x0000000000007941 */ /* 0x000fea0003800000 */
.L_x_4617:
[----:B------:R-:W-:Y:S01]  /*3cc0*/  IMAD.SHL.U32 R3, R3, 0x200000, RZ ;  /* 0x0020000003037824 */ /* 0x000fe200078e00ff */
[----:B------:R-:W-:-:S04]  /*3cd0*/  LEA R5, R0, 0x37800000, 0x17 ;  /* 0x3780000000057811 */ /* 0x000fc800078eb8ff */
[----:B------:R-:W-:Y:S01]  /*3ce0*/  LOP3.LUT R26, R5, R3, R26, 0xfe, !PT ;  /* 0x00000003051a7212 */ /* 0x000fe200078efe1a */
[----:B------:R-:W-:Y:S06]  /*3cf0*/  BRA `(.L_x_4600) ;  /* 0x0000000000a87947 */ /* 0x000fec0003800000 */
.L_x_4612:
        /* <DEDUP_REMOVED lines=14> */
.L_x_4622:
[----:B------:R-:W-:Y:S05]  /*3de0*/  BSYNC B0 ;  /* 0x0000000000007941 */ /* 0x000fea0003800000 */
.L_x_4621:
[----:B------:R-:W-:Y:S01]  /*3df0*/  IMAD.MOV.U32 R27, RZ, RZ, RZ ;  /* 0x000000ffff1b7224 */ /* 0x000fe200078e00ff */
[----:B------:R-:W-:Y:S06]  /*3e00*/  BRA `(.L_x_4600) ;  /* 0x0000000000647947 */ /* 0x000fec0003800000 */
.L_x_4599:
        /* <DEDUP_REMOVED lines=15> */
[----:B012345:R-:W-:Y:S05]  /*3f00*/  CALL.ABS.NOINC R14 ;  /* 0x000000000e007343 */ /* 0x03ffea0003c00000 */
.L_x_4623:
[----:B------:R-:W-:Y:S01]  /*3f10*/  CS2R R26, SRZ ;  /* 0x00000000001a7805 */ /* 0x000fe2000001ff00 */
[----:B------:R-:W-:Y:S06]  /*3f20*/  BRA `(.L_x_4600) ;  /* 0x00000000001c7947 */ /* 0x000fec0003800000 */
.L_x_4620:
[----:B------:R-:W2:Y:S01]  /*3f30*/  LDG.E.64 R4, desc[UR36][R4.64] ;  /* 0x0000002404047981 */ /* 0x000ea2000c1e1b00 */
[----:B------:R-:W-:Y:S01]  /*3f40*/  IMAD.MOV.U32 R27, RZ, RZ, RZ ;  /* 0x000000ffff1b7224 */ /* 0x000fe200078e00ff */
[----:B--2---:R0:W2:Y:S01]  /*3f50*/  I2F.U64 R26, R4 ;  /* 0x00000004001a7312 */ /* 0x0040a20000301000 */
[----:B------:R-:W-:Y:S05]  /*3f60*/  BRA `(.L_x_4600) ;  /* 0x00000000000c7947 */ /* 0x000fea0003800000 */
.L_x_4619:
[----:B------:R-:W2:Y:S01]  /*3f70*/  LDG.E R4, desc[UR36][R4.64] ;  /* 0x0000002404047981 */ /* 0x000ea2000c1e1900 */
[----:B------:R-:W-:Y:S01]  /*3f80*/  IMAD.MOV.U32 R27, RZ, RZ, RZ ;  /* 0x000000ffff1b7224 */ /* 0x000fe200078e00ff */
[----:B--2---:R-:W-:-:S07]  /*3f90*/  I2FP.F32.U32 R26, R4 ;  /* 0x00000004001a7245 */ /* 0x004fce0000201000 */
.L_x_4600:
[----:B------:R-:W-:Y:S05]  /*3fa0*/  BSYNC B6 ;  /* 0x0000000000067941 */ /* 0x000fea0003800000 */
.L_x_4594:
[----:B------:R-:W-:-:S07]  /*3fb0*/  VIADD R35, R35, 0x80 ;  /* 0x0000008023237836 */ /* 0x000fce0000000000 */
.L_x_4563:
[----:B------:R-:W-:Y:S05]  /*3fc0*/  BSYNC B7 ;  /* 0x0000000000077941 */ /* 0x000fea0003800000 */
.L_x_4562:
[----:B------:R-:W-:Y:S01]  /*3fd0*/  ISETP.GE.AND P0, PT, R35, R34, PT ;  /* 0x000000222300720c */ /* 0x000fe20003f06270 */
[----:B------:R-:W-:Y:S01]  /*3fe0*/  BSSY B7, `(.L_x_4624) ;  /* 0x00001f9000077945 */ /* 0x000fe20003800000 */
[----:B------:R-:W-:Y:S01]  /*3ff0*/  IMAD.MOV.U32 R17, RZ, RZ, RZ ;  /* 0x000000ffff117224 */ /* 0x000fe200078e00ff */
[----:B------:R-:W-:Y:S02]  /*4000*/  CS2R R28, SRZ ;  /* 0x00000000001c7805 */ /* 0x000fe4000001ff00 */
[----:B------:R-:W-:-:S08]  /*4010*/  CS2R R30, SRZ ;  /* 0x00000000001e7805 */ /* 0x000fd0000001ff00 */
        /* <DEDUP_REMOVED lines=23> */
.L_x_4630:
[----:B------:R-:W4:Y:S01]  /*4190*/  LDG.E.U8 R4, desc[UR36][R4.64] ;  /* 0x0000002404047981 */ /* 0x000f22000c1e1100 */
[----:B------:R-:W-:Y:S01]  /*41a0*/  IMAD.MOV.U32 R29, RZ, RZ, RZ ;  /* 0x000000ffff1d7224 */ /* 0x000fe200078e00ff */
[----:B----4-:R-:W-:Y:S01]  /*41b0*/  I2FP.F32.U32 R28, R4 ;  /* 0x00000004001c7245 */ /* 0x010fe20000201000 */
[----:B------:R-:W-:Y:S06]  /*41c0*/  BRA `(.L_x_4632) ;  /* 0x0000000c007c7947 */ /* 0x000fec0003800000 */
.L_x_4629:
        /* <DEDUP_REMOVED lines=10> */
.L_x_4634:
[----:B------:R-:W4:Y:S01]  /*4270*/  LDG.E R4, desc[UR36][R4.64] ;  /* 0x0000002404047981 */ /* 0x000f22000c1e1900 */
[----:B------:R-:W-:Y:S01]  /*4280*/  IMAD.MOV.U32 R29, RZ, RZ, RZ ;  /* 0x000000ffff1d7224 */ /* 0x000fe200078e00ff */
[----:B----4-:R-:W-:Y:S01]  /*4290*/  I2FP.F32.S32 R28, R4 ;  /* 0x00000004001c7245 */ /* 0x010fe20000201400 */
[----:B------:R-:W-:Y:S06]  /*42a0*/  BRA `(.L_x_4632) ;  /* 0x0000000c00447947 */ /* 0x000fec0003800000 */
.L_x_4633:
[----:B------:R-:W4:Y:S01]  /*42b0*/  LDG.E.U16 R4, desc[UR36][R4.64] ;  /* 0x0000002404047981 */ /* 0x000f22000c1e1500 */
[----:B------:R-:W-:Y:S01]  /*42c0*/  IMAD.MOV.U32 R29, RZ, RZ, RZ ;  /* 0x000000ffff1d7224 */ /* 0x000fe200078e00ff */
[----:B----4-:R0:W4:Y:S01]  /*42d0*/  I2F.S16 R28, R4 ;  /* 0x00000004001c7306 */ /* 0x0101220000101400 */
[----:B------:R-:W-:Y:S05]  /*42e0*/  BRA `(.L_x_4632) ;  /* 0x0000000c00347947 */ /* 0x000fea0003800000 */
.L_x_4628:
        /* <DEDUP_REMOVED lines=9> */
.L_x_4636:
[----:B------:R-:W4:Y:S01]  /*4380*/  LDG.E.U16 R4, desc[UR36][R4.64] ;  /* 0x0000002404047981 */ /* 0x000f22000c1e1500 */
[----:B------:R-:W-:Y:S02]  /*4390*/  IMAD.MOV.U32 R29, RZ, RZ, RZ ;  /* 0x000000ffff1d7224 */ /* 0x000fe400078e00ff */
[----:B----4-:R-:W-:Y:S01]  /*43a0*/  HADD2.F32 R28, -RZ, R4.H0_H0 ;  /* 0x20000004ff1c7230 */ /* 0x010fe20000004100 */
[----:B------:R-:W-:Y:S06]  /*43b0*/  BRA `(.L_x_4632) ;  /* 0x0000000c00007947 */ /* 0x000fec0003800000 */
.L_x_4635:
        /* <DEDUP_REMOVED lines=8> */
.L_x_4638:
[----:B------:R-:W4:Y:S02]  /*4440*/  LDG.E R4, desc[UR36][R4.64] ;  /* 0x0000002404047981 */ /* 0x000f24000c1e1900 */
[--C-:B----4-:R-:W-:Y:S02]  /*4450*/  HADD2.F32 R29, -RZ, R4.reuse.H1_H1 ;  /* 0x30000004ff1d7230 */ /* 0x110fe40000004100 */
[----:B------:R-:W-:Y:S01]  /*4460*/  HADD2.F32 R28, -RZ, R4.H0_H0 ;  /* 0x20000004ff1c7230 */ /* 0x000fe20000004100 */
[----:B------:R-:W-:Y:S06]  /*4470*/  BRA `(.L_x_4632) ;  /* 0x0000000800d07947 */ /* 0x000fec0003800000 */
.L_x_4637:
        /* <DEDUP_REMOVED lines=8> */
.L_x_4627:
        /* <DEDUP_REMOVED lines=13> */
.L_x_4641:
        /* <DEDUP_REMOVED lines=10> */
.L_x_4640:
        /* <DEDUP_REMOVED lines=27> */
.L_x_4643:
        /* <DEDUP_REMOVED lines=14> */
.L_x_4642:
[----:B------:R-:W4:Y:S01]  /*4900*/  LDG.E.U16 R4, desc[UR36][R4.64] ;  /* 0x0000002404047981 */ /* 0x000f22000c1e1500 */
[----:B------:R-:W-:Y:S02]  /*4910*/  IMAD.MOV.U32 R29, RZ, RZ, RZ ;  /* 0x000000ffff1d7224 */ /* 0x000fe400078e00ff */
[----:B----4-:R-:W-:Y:S01]  /*4920*/  IMAD.U32 R28, R4, 0x10000, RZ ;  /* 0x00010000041c7824 */ /* 0x010fe200078e00ff */
[----:B------:R-:W-:Y:S06]  /*4930*/  BRA `(.L_x_4632) ;  /* 0x0000000400a07947 */ /* 0x000fec0003800000 */
.L_x_4639:
        /* <DEDUP_REMOVED lines=12> */
.L_x_4646:
        /* <DEDUP_REMOVED lines=20> */
.L_x_4648:
[----:B------:R-:W-:Y:S05]  /*4b40*/  BSYNC B0 ;  /* 0x0000000000007941 */ /* 0x000fea0003800000 */
.L_x_4647:
[----:B------:R-:W-:Y:S01]  /*4b50*/  IMAD.SHL.U32 R3, R3, 0x100000, RZ ;  /* 0x0010000003037824 */ /* 0x000fe200078e00ff */
[----:B------:R-:W-:-:S04]  /*4b60*/  LEA R5, R0, 0x3b800000, 0x17 ;  /* 0x3b80000000057811 */ /* 0x000fc800078eb8ff */
[----:B------:R-:W-:Y:S01]  /*4b70*/  LOP3.LUT R28, R5, R3, R28, 0xfe, !PT ;  /* 0x00000003051c7212 */ /* 0x000fe200078efe1c */
[----:B------:R-:W-:Y:S06]  /*4b80*/  BRA `(.L_x_4632) ;  /* 0x00000004000c7947 */ /* 0x000fec0003800000 */
.L_x_4645:
        /* <DEDUP_REMOVED lines=20> */
.L_x_4650:
[----:B------:R-:W-:Y:S05]  /*4cd0*/  BSYNC B0 ;  /* 0x0000000000007941 */ /* 0x000fea0003800000 */
.L_x_4649:
[----:B------:R-:W-:Y:S01]  /*4ce0*/  IMAD.SHL.U32 R3, R3, 0x200000, RZ ;  /* 0x0020000003037824 */ /* 0x000fe200078e00ff */
[----:B------:R-:W-:-:S04]  /*4cf0*/  LEA R5, R0, 0x37800000, 0x17 ;  /* 0x3780000000057811 */ /* 0x000fc800078eb8ff */
[----:B------:R-:W-:Y:S01]  /*4d00*/  LOP3.LUT R28, R5, R3, R28, 0xfe, !PT ;  /* 0x00000003051c7212 */ /* 0x000fe200078efe1c */
[----:B------:R-:W-:Y:S06]  /*4d10*/  BRA `(.L_x_4632) ;  /* 0x0000000000a87947 */ /* 0x000fec0003800000 */
.L_x_4644:
        /* <DEDUP_REMOVED lines=14> */
.L_x_4654:
[----:B------:R-:W-:Y:S05]  /*4e00*/  BSYNC B0 ;  /* 0x0000000000007941 */ /* 0x000fea0003800000 */
.L_x_4653:
[----:B------:R-:W-:Y:S01]  /*4e10*/  IMAD.MOV.U32 R29, RZ, RZ, RZ ;  /* 0x000000ffff1d7224 */ /* 0x000fe200078e00ff */
[----:B------:R-:W-:Y:S06]  /*4e20*/  BRA `(.L_x_4632) ;  /* 0x0000000000647947 */ /* 0x000fec0003800000 */
.L_x_4631:
        /* <DEDUP_REMOVED lines=16> */
.L_x_4655:
[----:B------:R-:W-:Y:S01]  /*4f30*/  CS2R R28, SRZ ;  /* 0x00000000001c7805 */ /* 0x000fe2000001ff00 */
[----:B------:R-:W-:Y:S06]  /*4f40*/  BRA `(.L_x_4632) ;  /* 0x00000000001c7947 */ /* 0x000fec0003800000 */
.L_x_4652:
[----:B------:R-:W4:Y:S01]  /*4f50*/  LDG.E.64 R4, desc[UR36][R4.64] ;  /* 0x0000002404047981 */ /* 0x000f22000c1e1b00 */
[----:B------:R-:W-:Y:S01]  /*4f60*/  IMAD.MOV.U32 R29, RZ, RZ, RZ ;  /* 0x000000ffff1d7224 */ /* 0x000fe200078e00ff */
[----:B----4-:R0:W4:Y:S01]  /*4f70*/  I2F.U64 R28, R4 ;  /* 0x00000004001c7312 */ /* 0x0101220000301000 */
[----:B------:R-:W-:Y:S05]  /*4f80*/  BRA `(.L_x_4632) ;  /* 0x00000000000c7947 */ /* 0x000fea0003800000 */
.L_x_4651:
[----:B------:R-:W4:Y:S01]  /*4f90*/  LDG.E R4, desc[UR36][R4.64] ;  /* 0x0000002404047981 */ /* 0x000f22000c1e1900 */
[----:B------:R-:W-:Y:S01]  /*4fa0*/  IMAD.MOV.U32 R29, RZ, RZ, RZ ;  /* 0x000000ffff1d7224 */ /* 0x000fe200078e00ff */
[----:B----4-:R-:W-:-:S07]  /*4fb0*/  I2FP.F32.U32 R28, R4 ;  /* 0x00000004001c7245 */ /* 0x010fce0000201000 */
.L_x_4632:
[----:B------:R-:W-:Y:S05]  /*4fc0*/  BSYNC B6 ;  /* 0x0000000000067941 */ /* 0x000fea0003800000 */
.L_x_4626:
        /* <DEDUP_REMOVED lines=21> */
.L_x_4660:
[----:B------:R-:W2:Y:S01]  /*5120*/  LDG.E.U8 R4, desc[UR36][R4.64] ;  /* 0x0000002404047981 */ /* 0x000ea2000c1e1100 */
[----:B------:R-:W-:Y:S01]  /*5130*/  IMAD.MOV.U32 R31, RZ, RZ, RZ ;  /* 0x000000ffff1f7224 */ /* 0x000fe200078e00ff */
[----:B--2---:R-:W-:Y:S01]  /*5140*/  I2FP.F32.U32 R30, R4 ;  /* 0x00000004001e7245 */ /* 0x004fe20000201000 */
[----:B------:R-:W-:Y:S06]  /*5150*/  BRA `(.L_x_4662) ;  /* 0x0000000c007c7947 */ /* 0x000fec0003800000 */
.L_x_4659:
        /* <DEDUP_REMOVED lines=10> */
.L_x_4664:
[----:B------:R-:W2:Y:S01]  /*5200*/  LDG.E R4, desc[UR36][R4.64] ;  /* 0x0000002404047981 */ /* 0x000ea2000c1e1900 */
[----:B------:R-:W-:Y:S01]  /*5210*/  IMAD.MOV.U32 R31, RZ, RZ, RZ ;  /* 0x000000ffff1f7224 */ /* 0x000fe200078e00ff */
[----:B--2---:R-:W-:Y:S01]  /*5220*/  I2FP.F32.S32 R30, R4 ;  /* 0x00000004001e7245 */ /* 0x004fe20000201400 */
[----:B------:R-:W-:Y:S06]  /*5230*/  BRA `(.L_x_4662) ;  /* 0x0000000c00447947 */ /* 0x000fec0003800000 */
.L_x_4663:
[----:B------:R-:W2:Y:S01]  /*5240*/  LDG.E.U16 R4, desc[UR36][R4.64] ;  /* 0x0000002404047981 */ /* 0x000ea2000c1e1500 */
[----:B------:R-:W-:Y:S01]  /*5250*/  IMAD.MOV.U32 R31, RZ, RZ, RZ ;  /* 0x000000ffff1f7224 */ /* 0x000fe200078e00ff */
[----:B--2---:R0:W2:Y:S01]  /*5260*/  I2F.S16 R30, R4 ;  /* 0x00000004001e7306 */ /* 0x0040a20000101400 */
[----:B------:R-:W-:Y:S05]  /*5270*/  BRA `(.L_x_4662) ;  /* 0x0000000c00347947 */ /* 0x000fea0003800000 */
.L_x_4658:
        /* <DEDUP_REMOVED lines=9> */
.L_x_4666:
[----:B------:R-:W2:Y:S01]  /*5310*/  LDG.E.U16 R4, desc[UR36][R4.64] ;  /* 0x0000002404047981 */ /* 0x000ea2000c1e1500 */
[----:B------:R-:W-:Y:S02]  /*5320*/  IMAD.MOV.U32 R31, RZ, RZ, RZ ;  /* 0x000000ffff1f7224 */ /* 0x000fe400078e00ff */
[----:B--2---:R-:W-:Y:S01]  /*5330*/  HADD2.F32 R30, -RZ, R4.H0_H0 ;  /* 0x20000004ff1e7230 */ /* 0x004fe20000004100 */
[----:B------:R-:W-:Y:S06]  /*5340*/  BRA `(.L_x_4662) ;  /* 0x0000000c00007947 */ /* 0x000fec0003800000 */
.L_x_4665:
        /* <DEDUP_REMOVED lines=8> */
.L_x_4668:
[----:B------:R-:W2:Y:S02]  /*53d0*/  LDG.E R4, desc[UR36][R4.64] ;  /* 0x0000002404047981 */ /* 0x000ea4000c1e1900 */
[--C-:B--2---:R-:W-:Y:S02]  /*53e0*/  HADD2.F32 R31, -RZ, R4.reuse.H1_H1 ;  /* 0x30000004ff1f7230 */ /* 0x104fe40000004100 */
[----:B------:R-:W-:Y:S01]  /*53f0*/  HADD2.F32 R30, -RZ, R4.H0_H0 ;  /* 0x20000004ff1e7230 */ /* 0x000fe20000004100 */
[----:B------:R-:W-:Y:S06]  /*5400*/  BRA `(.L_x_4662) ;  /* 0x0000000800d07947 */ /* 0x000fec0003800000 */
.L_x_4667:
        /* <DEDUP_REMOVED lines=8> */
.L_x_4657:
        /* <DEDUP_REMOVED lines=13> */
.L_x_4671:
        /* <DEDUP_REMOVED lines=10> */
.L_x_4670:
        /* <DEDUP_REMOVED lines=27> */
.L_x_4673:
        /* <DEDUP_REMOVED lines=14> */
.L_x_4672:
[----:B------:R-:W2:Y:S01]  /*5890*/  LDG.E.U16 R4, desc[UR36][R4.64] ;  /* 0x0000002404047981 */ /* 0x000ea2000c1e1500 */
[----:B------:R-:W-:Y:S02]  /*58a0*/  IMAD.MOV.U32 R31, RZ, RZ, RZ ;  /* 0x000000ffff1f7224 */ /* 0x000fe400078e00ff */
[----:B--2---:R-:W-:Y:S01]  /*58b0*/  IMAD.U32 R30, R4, 0x10000, RZ ;  /* 0x00010000041e7824 */ /* 0x004fe200078e00ff */
[----:B------:R-:W-:Y:S06]  /*58c0*/  BRA `(.L_x_4662) ;  /* 0x0000000400a07947 */ /* 0x000fec0003800000 */
.L_x_4669:
        /* <DEDUP_REMOVED lines=12> */
.L_x_4676:
        /* <DEDUP_REMOVED lines=20> */
.L_x_4678:
[----:B------:R-:W-:Y:S05]  /*5ad0*/  BSYNC B0 ;  /* 0x0000000000007941 */ /* 0x000fea0003800000 */
.L_x_4677:
[----:B------:R-:W-:Y:S01]  /*5ae0*/  IMAD.SHL.U32 R3, R3, 0x100000, RZ ;  /* 0x0010000003037824 */ /* 0x000fe200078e00ff */
[----:B------:R-:W-:-:S04]  /*5af0*/  LEA R5, R0, 0x3b800000, 0x17 ;  /* 0x3b80000000057811 */ /* 0x000fc800078eb8ff */
[----:B------:R-:W-:Y:S01]  /*5b00*/  LOP3.LUT R30, R5, R3, R30, 0xfe, !PT ;  /* 0x00000003051e7212 */ /* 0x000fe200078efe1e */
[----:B------:R-:W-:Y:S06]  /*5b10*/  BRA `(.L_x_4662) ;  /* 0x00000004000c7947 */ /* 0x000fec0003800000 */
.L_x_4675:
        /* <DEDUP_REMOVED lines=20> */
.L_x_4680:
[----:B------:R-:W-:Y:S05]  /*5c60*/  BSYNC B0 ;  /* 0x0000000000007941 */ /* 0x000fea0003800000 */
.L_x_4679:
[----:B------:R-:W-:Y:S01]  /*5c70*/  IMAD.SHL.U32 R3, R3, 0x200000, RZ ;  /* 0x0020000003037824 */ /* 0x000fe200078e00ff */
[----:B------:R-:W-:-:S04]  /*5c80*/  LEA R5, R0, 0x37800000, 0x17 ;  /* 0x3780000000057811 */ /* 0x000fc800078eb8ff */
[----:B------:R-:W-:Y:S01]  /*5c90*/  LOP3.LUT R30, R5, R3, R30, 0xfe, !PT ;  /* 0x00000003051e7212 */ /* 0x000fe200078efe1e */
[----:B------:R-:W-:Y:S06]  /*5ca0*/  BRA `(.L_x_4662) ;  /* 0x0000000000a87947 */ /* 0x000fec0003800000 */
.L_x_4674:
        /* <DEDUP_REMOVED lines=14> */
.L_x_4684:
[----:B------:R-:W-:Y:S05]  /*5d90*/  BSYNC B0 ;  /* 0x0000000000007941 */ /* 0x000fea0003800000 */
.L_x_4683:
[----:B------:R-:W-:Y:S01]  /*5da0*/  IMAD.MOV.U32 R31, RZ, RZ, RZ ;  /* 0x000000ffff1f7224 */ /* 0x000fe200078e00ff */
[----:B------:R-:W-:Y:S06]  /*5db0*/  BRA `(.L_x_4662) ;  /* 0x0000000000647947 */ /* 0x000fec0003800000 */
.L_x_4661:
        /* <DEDUP_REMOVED lines=16> */
.L_x_4685:
[----:B------:R-:W-:Y:S01]  /*5ec0*/  CS2R R30, SRZ ;  /* 0x00000000001e7805 */ /* 0x000fe2000001ff00 */
[----:B------:R-:W-:Y:S06]  /*5ed0*/  BRA `(.L_x_4662) ;  /* 0x00000000001c7947 */ /* 0x000fec0003800000 */
.L_x_4682:
[----:B------:R-:W2:Y:S01]  /*5ee0*/  LDG.E.64 R4, desc[UR36][R4.64] ;  /* 0x0000002404047981 */ /* 0x000ea2000c1e1b00 */
[----:B------:R-:W-:Y:S01]  /*5ef0*/  IMAD.MOV.U32 R31, RZ, RZ, RZ ;  /* 0x000000ffff1f7224 */ /* 0x000fe200078e00ff */
[----:B--2---:R0:W2:Y:S01]  /*5f00*/  I2F.U64 R30, R4 ;  /* 0x00000004001e7312 */ /* 0x0040a20000301000 */
[----:B------:R-:W-:Y:S05]  /*5f10*/  BRA `(.L_x_4662) ;  /* 0x00000000000c7947 */ /* 0x000fea0003800000 */
.L_x_4681:
[----:B------:R-:W2:Y:S01]  /*5f20*/  LDG.E R4, desc[UR36][R4.64] ;  /* 0x0000002404047981 */ /* 0x000ea2000c1e1900 */
[----:B------:R-:W-:Y:S01]  /*5f30*/  IMAD.MOV.U32 R31, RZ, RZ, RZ ;  /* 0x000000ffff1f7224 */ /* 0x000fe200078e00ff */
[----:B--2---:R-:W-:-:S07]  /*5f40*/  I2FP.F32.U32 R30, R4 ;  /* 0x00000004001e7245 */ /* 0x004fce0000201000 */
.L_x_4662:
[----:B------:R-:W-:Y:S05]  /*5f50*/  BSYNC B6 ;  /* 0x0000000000067941 */ /* 0x000fea0003800000 */
.L_x_4656:
[----:B------:R-:W-:-:S07]  /*5f60*/  VIADD R35, R35, 0x80 ;  /* 0x0000008023237836 */ /* 0x000fce0000000000 */
.L_x_4625:
[----:B------:R-:W-:Y:S05]  /*5f70*/  BSYNC B7 ;  /* 0x0000000000077941 */ /* 0x000fea0003800000 */
.L_x_4624:
        /* <DEDUP_REMOVED lines=27> */
.L_x_4692:
[----:B------:R-:W4:Y:S01]  /*6130*/  LDG.E.U8 R4, desc[UR36][R4.64] ;  /* 0x0000002404047981 */ /* 0x000f22000c1e1100 */
[----:B------:R-:W-:Y:S01]  /*6140*/  IMAD.MOV.U32 R17, RZ, RZ, RZ ;  /* 0x000000ffff117224 */ /* 0x000fe200078e00ff */
[----:B----4-:R-:W-:Y:S01]  /*6150*/  I2FP.F32.U32 R16, R4 ;  /* 0x0000000400107245 */ /* 0x010fe20000201000 */
[----:B------:R-:W-:Y:S06]  /*6160*/  BRA `(.L_x_4694) ;  /* 0x0000000c007c7947 */ /* 0x000fec0003800000 */
.L_x_4691:
        /* <DEDUP_REMOVED lines=10> */
.L_x_4696:
[----:B------:R-:W4:Y:S01]  /*6210*/  LDG.E R4, desc[UR36][R4.64] ;  /* 0x0000002404047981 */ /* 0x000f22000c1e1900 */
[----:B------:R-:W-:Y:S01]  /*6220*/  IMAD.MOV.U32 R17, RZ, RZ, RZ ;  /* 0x000000ffff117224 */ /* 0x000fe200078e00ff */
[----:B----4-:R-:W-:Y:S01]  /*6230*/  I2FP.F32.S32 R16, R4 ;  /* 0x0000000400107245 */ /* 0x010fe20000201400 */
[----:B------:R-:W-:Y:S06]  /*6240*/  BRA `(.L_x_4694) ;  /* 0x0000000c00447947 */ /* 0x000fec0003800000 */
.L_x_4695:
[----:B------:R-:W4:Y:S01]  /*6250*/  LDG.E.U16 R4, desc[UR36][R4.64] ;  /* 0x0000002404047981 */ /* 0x000f22000c1e1500 */
[----:B------:R-:W-:Y:S01]  /*6260*/  IMAD.MOV.U32 R17, RZ, RZ, RZ ;  /* 0x000000ffff117224 */ /* 0x000fe200078e00ff */
[----:B----4-:R0:W4:Y:S01]  /*6270*/  I2F.S16 R16, R4 ;  /* 0x0000000400107306 */ /* 0x0101220000101400 */
[----:B------:R-:W-:Y:S05]  /*6280*/  BRA `(.L_x_4694) ;  /* 0x0000000c00347947 */ /* 0x000fea0003800000 */
.L_x_4690:
        /* <DEDUP_REMOVED lines=9> */
.L_x_4698:
[----:B------:R-:W4:Y:S01]  /*6320*/  LDG.E.U16 R4, desc[UR36][R4.64] ;  /* 0x0000002404047981 */ /* 0x000f22000c1e1500 */
[----:B------:R-:W-:Y:S02]  /*6330*/  IMAD.MOV.U32 R17, RZ, RZ, RZ ;  /* 0x000000ffff117224 */ /* 0x000fe400078e00ff */
[----:B----4-:R-:W-:Y:S01]  /*6340*/  HADD2.F32 R16, -RZ, R4.H0_H0 ;  /* 0x20000004ff107230 */ /* 0x010fe20000004100 */
[----:B------:R-:W-:Y:S06]  /*6350*/  BRA `(.L_x_4694) ;  /* 0x0000000c00007947 */ /* 0x000fec0003800000 */
.L_x_4697:
        /* <DEDUP_REMOVED lines=8> */
.L_x_4700:
[----:B------:R-:W4:Y:S02]  /*63e0*/  LDG.E R4, desc[UR36][R4.64] ;  /* 0x0000002404047981 */ /* 0x000f24000c1e1900 */
[--C-:B----4-:R-:W-:Y:S02]  /*63f0*/  HADD2.F32 R17, -RZ, R4.reuse.H1_H1 ;  /* 0x30000004ff117230 */ /* 0x110fe40000004100 */
[----:B------:R-:W-:Y:S01]  /*6400*/  HADD2.F32 R16, -RZ, R4.H0_H0 ;  /* 0x20000004ff107230 */ /* 0x000fe20000004100 */
[----:B------:R-:W-:Y:S06]  /*6410*/  BRA `(.L_x_4694) ;  /* 0x0000000800d07947 */ /* 0x000fec0003800000 */
.L_x_4699:
        /* <DEDUP_REMOVED lines=8> */
.L_x_4689:
        /* <DEDUP_REMOVED lines=13> */
.L_x_4703:
        /* <DEDUP_REMOVED lines=10> */
.L_x_4702:
        /* <DEDUP_REMOVED lines=27> */
.L_x_4705:
        /* <DEDUP_REMOVED lines=14> */
.L_x_4704:
[----:B------:R-:W4:Y:S01]  /*68a0*/  LDG.E.U16 R4, desc[UR36][R4.64] ;  /* 0x0000002404047981 */ /* 0x000f22000c1e1500 */
[----:B------:R-:W-:Y:S02]  /*68b0*/  IMAD.MOV.U32 R17, RZ, RZ, RZ ;  /* 0x000000ffff117224 */ /* 0x000fe400078e00ff */
[----:B----4-:R-:W-:Y:S01]  /*68c0*/  IMAD.U32 R16, R4, 0x10000, RZ ;  /* 0x0001000004107824 */ /* 0x010fe200078e00ff */
[----:B------:R-:W-:Y:S06]  /*68d0*/  BRA `(.L_x_4694) ;  /* 0x0000000400a07947 */ /* 0x000fec0003800000 */
.L_x_4701:
        /* <DEDUP_REMOVED lines=12> */
.L_x_4708:
        /* <DEDUP_REMOVED lines=20> */
.L_x_4710:
[----:B------:R-:W-:Y:S05]  /*6ae0*/  BSYNC B0 ;  /* 0x0000000000007941 */ /* 0x000fea0003800000 */
.L_x_4709:
[----:B------:R-:W-:Y:S01]  /*6af0*/  IMAD.SHL.U32 R3, R3, 0x100000, RZ ;  /* 0x0010000003037824 */ /* 0x000fe200078e00ff */
[----:B------:R-:W-:-:S04]  /*6b00*/  LEA R5, R0, 0x3b800000, 0x17 ;  /* 0x3b80000000057811 */ /* 0x000fc800078eb8ff */
[----:B------:R-:W-:Y:S01]  /*6b10*/  LOP3.LUT R16, R5, R3, R16, 0xfe, !PT ;  /* 0x0000000305107212 */ /* 0x000fe200078efe10 */
[----:B------:R-:W-:Y:S06]  /*6b20*/  BRA `(.L_x_4694) ;  /* 0x00000004000c7947 */ /* 0x000fec0003800000 */
.L_x_4707:
        /* <DEDUP_REMOVED lines=20> */
.L_x_4712:
[----:B------:R-:W-:Y:S05]  /*6c70*/  BSYNC B0 ;  /* 0x0000000000007941 */ /* 0x000fea0003800000 */
.L_x_4711:
[----:B------:R-:W-:Y:S01]  /*6c80*/  IMAD.SHL.U32 R3, R3, 0x200000, RZ ;  /* 0x0020000003037824 */ /* 0x000fe200078e00ff */
[----:B------:R-:W-:-:S04]  /*6c90*/  LEA R5, R0, 0x37800000, 0x17 ;  /* 0x3780000000057811 */ /* 0x000fc800078eb8ff */
[----:B------:R-:W-:Y:S01]  /*6ca0*/  LOP3.LUT R16, R5, R3, R16, 0xfe, !PT ;  /* 0x0000000305107212 */ /* 0x000fe200078efe10 */
[----:B------:R-:W-:Y:S06]  /*6cb0*/  BRA `(.L_x_4694) ;  /* 0x0000000000a87947 */ /* 0x000fec0003800000 */
.L_x_4706:
        /* <DEDUP_REMOVED lines=14> */
.L_x_4716:
[----:B------:R-:W-:Y:S05]  /*6da0*/  BSYNC B0 ;  /* 0x0000000000007941 */ /* 0x000fea0003800000 */
.L_x_4715:
[----:B------:R-:W-:Y:S01]  /*6db0*/  IMAD.MOV.U32 R17, RZ, RZ, RZ ;  /* 0x000000ffff117224 */ /* 0x000fe200078e00ff */
[----:B------:R-:W-:Y:S06]  /*6dc0*/  BRA `(.L_x_4694) ;  /* 0x0000000000647947 */ /* 0x000fec0003800000 */
.L_x_4693:
        /* <DEDUP_REMOVED lines=16> */
.L_x_4717:
[----:B------:R-:W-:Y:S01]  /*6ed0*/  CS2R R16, SRZ ;  /* 0x0000000000107805 */ /* 0x000fe2000001ff00 */
[----:B------:R-:W-:Y:S06]  /*6ee0*/  BRA `(.L_x_4694) ;  /* 0x00000000001c7947 */ /* 0x000fec0003800000 */
.L_x_4714:
[----:B------:R-:W4:Y:S01]  /*6ef0*/  LDG.E.64 R4, desc[UR36][R4.64] ;  /* 0x0000002404047981 */ /* 0x000f22000c1e1b00 */
[----:B------:R-:W-:Y:S01]  /*6f00*/  IMAD.MOV.U32 R17, RZ, RZ, RZ ;  /* 0x000000ffff117224 */ /* 0x000fe200078e00ff */
[----:B----4-:R0:W4:Y:S01]  /*6f10*/  I2F.U64 R16, R4 ;  /* 0x0000000400107312 */ /* 0x0101220000301000 */
[----:B------:R-:W-:Y:S05]  /*6f20*/  BRA `(.L_x_4694) ;  /* 0x00000000000c7947 */ /* 0x000fea0003800000 */
.L_x_4713:
[----:B------:R-:W4:Y:S01]  /*6f30*/  LDG.E R4, desc[UR36][R4.64] ;  /* 0x0000002404047981 */ /* 0x000f22000c1e1900 */
[----:B------:R-:W-:Y:S01]  /*6f40*/  IMAD.MOV.U32 R17, RZ, RZ, RZ ;  /* 0x000000ffff117224 */ /* 0x000fe200078e00ff */
[----:B----4-:R-:W-:-:S07]  /*6f50*/  I2FP.F32.U32 R16, R4 ;  /* 0x0000000400107245 */ /* 0x010fce0000201000 */
.L_x_4694:
[----:B------:R-:W-:Y:S05]  /*6f60*/  BSYNC B6 ;  /* 0x0000000000067941 */ /* 0x000fea0003800000 */
.L_x_4688:
        /* <DEDUP_REMOVED lines=20> */
.L_x_4721:
[----:B------:R-:W2:Y:S01]  /*70b0*/  LDG.E.U8 R4, desc[UR36][R4.64] ;  /* 0x0000002404047981 */ /* 0x000ea2000c1e1100 */
[----:B------:R-:W-:Y:S01]  /*70c0*/  IMAD.MOV.U32 R9, RZ, RZ, RZ ;  /* 0x000000ffff097224 */ /* 0x000fe200078e00ff */
[----:B--2---:R-:W-:Y:S01]  /*70d0*/  I2FP.F32.U32 R8, R4 ;  /* 0x0000000400087245 */ /* 0x004fe20000201000 */
[----:B------:R-:W-:Y:S06]  /*70e0*/  BRA `(.L_x_4687) ;  /* 0x0000000c007c7947 */ /* 0x000fec0003800000 */
.L_x_4720:
        /* <DEDUP_REMOVED lines=10> */
.L_x_4724:
[----:B------:R-:W2:Y:S01]  /*7190*/  LDG.E R4, desc[UR36][R4.64] ;  /* 0x0000002404047981 */ /* 0x000ea2000c1e1900 */
[----:B------:R-:W-:Y:S01]  /*71a0*/  IMAD.MOV.U32 R9, RZ, RZ, RZ ;  /* 0x000000ffff097224 */ /* 0x000fe200078e00ff */
[----:B--2---:R-:W-:Y:S01]  /*71b0*/  I2FP.F32.S32 R8, R4 ;  /* 0x0000000400087245 */ /* 0x004fe20000201400 */
[----:B------:R-:W-:Y:S06]  /*71c0*/  BRA `(.L_x_4687) ;  /* 0x0000000c00447947 */ /* 0x000fec0003800000 */
.L_x_4723:
[----:B------:R-:W2:Y:S01]  /*71d0*/  LDG.E.U16 R4, desc[UR36][R4.64] ;  /* 0x0000002404047981 */ /* 0x000ea2000c1e1500 */
[----:B------:R-:W-:Y:S01]  /*71e0*/  IMAD.MOV.U32 R9, RZ, RZ, RZ ;  /* 0x000000ffff097224 */ /* 0x000fe200078e00ff */
[----:B--2---:R0:W2:Y:S01]  /*71f0*/  I2F.S16 R8, R4 ;  /* 0x0000000400087306 */ /* 0x0040a20000101400 */
[----:B------:R-:W-:Y:S05]  /*7200*/  BRA `(.L_x_4687) ;  /* 0x0000000c00347947 */ /* 0x000fea0003800000 */
.L_x_4719:
        /* <DEDUP_REMOVED lines=9> */
.L_x_4726:
[----:B------:R-:W2:Y:S01]  /*72a0*/  LDG.E.U16 R4, desc[UR36][R4.64] ;  /* 0x0000002404047981 */ /* 0x000ea2000c1e1500 */
[----:B------:R-:W-:Y:S02]  /*72b0*/  IMAD.MOV.U32 R9, RZ, RZ, RZ ;  /* 0x000000ffff097224 */ /* 0x000fe400078e00ff */
[----:B--2---:R-:W-:Y:S01]  /*72c0*/  HADD2.F32 R8, -RZ, R4.H0_H0 ;  /* 0x20000004ff087230 */ /* 0x004fe20000004100 */
[----:B------:R-:W-:Y:S06]  /*72d0*/  BRA `(.L_x_4687) ;  /* 0x0000000c00007947 */ /* 0x000fec0003800000 */
.L_x_4725:
        /* <DEDUP_REMOVED lines=8> */
.L_x_4728:
[----:B------:R-:W2:Y:S02]  /*7360*/  LDG.E R4, desc[UR36][R4.64] ;  /* 0x0000002404047981 */ /* 0x000ea4000c1e1900 */
[--C-:B--2---:R-:W-:Y:S02]  /*7370*/  HADD2.F32 R9, -RZ, R4.reuse.H1_H1 ;  /* 0x30000004ff097230 */ /* 0x104fe40000004100 */
[----:B------:R-:W-:Y:S01]  /*7380*/  HADD2.F32 R8, -RZ, R4.H0_H0 ;  /* 0x20000004ff087230 */ /* 0x000fe20000004100 */
[----:B------:R-:W-:Y:S06]  /*7390*/  BRA `(.L_x_4687) ;  /* 0x0000000800d07947 */ /* 0x000fec0003800000 */
.L_x_4727:
        /* <DEDUP_REMOVED lines=8> */
.L_x_4718:
        /* <DEDUP_REMOVED lines=13> */
.L_x_4731:
        /* <DEDUP_REMOVED lines=10> */
.L_x_4730:
        /* <DEDUP_REMOVED lines=27> */
.L_x_4733:
        /* <DEDUP_REMOVED lines=14> */
.L_x_4732:
[----:B------:R-:W2:Y:S01]  /*7820*/  LDG.E.U16 R4, desc[UR36][R4.64] ;  /* 0x0000002404047981 */ /* 0x000ea2000c1e1500 */
[----:B------:R-:W-:Y:S02]  /*7830*/  IMAD.MOV.U32 R9, RZ, RZ, RZ ;  /* 0x000000ffff097224 */ /* 0x000fe400078e00ff */
[----:B--2---:R-:W-:Y:S01]  /*7840*/  IMAD.U32 R8, R4, 0x10000, RZ ;  /* 0x0001000004087824 */ /* 0x004fe200078e00ff */
[----:B------:R-:W-:Y:S06]  /*7850*/  BRA `(.L_x_4687) ;  /* 0x0000000400a07947 */ /* 0x000fec0003800000 */
.L_x_4729:
        /* <DEDUP_REMOVED lines=12> */
.L_x_4736:
        /* <DEDUP_REMOVED lines=20> */
.L_x_4738:
[----:B------:R-:W-:Y:S05]  /*7a60*/  BSYNC B0 ;  /* 0x0000000000007941 */ /* 0x000fea0003800000 */
.L_x_4737:
[----:B------:R-:W-:Y:S01]  /*7a70*/  IMAD.SHL.U32 R3, R3, 0x100000, RZ ;  /* 0x0010000003037824 */ /* 0x000fe200078e00ff */
[----:B------:R-:W-:-:S04]  /*7a80*/  LEA R5, R0, 0x3b800000, 0x17 ;  /* 0x3b80000000057811 */ /* 0x000fc800078eb8ff */
[----:B------:R-:W-:Y:S01]  /*7a90*/  LOP3.LUT R8, R5, R3, R8, 0xfe, !PT ;  /* 0x0000000305087212 */ /* 0x000fe200078efe08 */
[----:B------:R-:W-:Y:S06]  /*7aa0*/  BRA `(.L_x_4687) ;  /* 0x00000004000c7947 */ /* 0x000fec0003800000 */
.L_x_4735:
        /* <DEDUP_REMOVED lines=20> */
.L_x_4740:
[----:B------:R-:W-:Y:S05]  /*7bf0*/  BSYNC B0 ;  /* 0x0000000000007941 */ /* 0x000fea0003800000 */
.L_x_4739:
[----:B------:R-:W-:Y:S01]  /*7c00*/  IMAD.SHL.U32 R3, R3, 0x200000, RZ ;  /* 0x0020000003037824 */ /* 0x000fe200078e00ff */
[----:B------:R-:W-:-:S04]  /*7c10*/  LEA R5, R0, 0x37800000, 0x17 ;  /* 0x3780000000057811 */ /* 0x000fc800078eb8ff */
[----:B------:R-:W-:Y:S01]  /*7c20*/  LOP3.LUT R8, R5, R3, R8, 0xfe, !PT ;  /* 0x0000000305087212 */ /* 0x000fe200078efe08 */
[----:B------:R-:W-:Y:S06]  /*7c30*/  BRA `(.L_x_4687) ;  /* 0x0000000000a87947 */ /* 0x000fec0003800000 */
.L_x_4734:
        /* <DEDUP_REMOVED lines=14> */
.L_x_4744:
[----:B------:R-:W-:Y:S05]  /*7d20*/  BSYNC B0 ;  /* 0x0000000000007941 */ /* 0x000fea0003800000 */
.L_x_4743:
[----:B------:R-:W-:Y:S01]  /*7d30*/  IMAD.MOV.U32 R9, RZ, RZ, RZ ;  /* 0x000000ffff097224 */ /* 0x000fe200078e00ff */
[----:B------:R-:W-:Y:S06]  /*7d40*/  BRA `(.L_x_4687) ;  /* 0x0000000000647947 */ /* 0x000fec0003800000 */
.L_x_4722:
        /* <DEDUP_REMOVED lines=16> */
.L_x_4745:
[----:B------:R-:W-:Y:S01]  /*7e50*/  CS2R R8, SRZ ;  /* 0x0000000000087805 */ /* 0x000fe2000001ff00 */
[----:B------:R-:W-:Y:S06]  /*7e60*/  BRA `(.L_x_4687) ;  /* 0x00000000001c7947 */ /* 0x000fec0003800000 */
.L_x_4742:
[----:B------:R-:W2:Y:S01]  /*7e70*/  LDG.E.64 R4, desc[UR36][R4.64] ;  /* 0x0000002404047981 */ /* 0x000ea2000c1e1b00 */
[----:B------:R-:W-:Y:S01]  /*7e80*/  IMAD.MOV.U32 R9, RZ, RZ, RZ ;  /* 0x000000ffff097224 */ /* 0x000fe200078e00ff */
[----:B--2---:R0:W2:Y:S01]  /*7e90*/  I2F.U64 R8, R4 ;  /* 0x0000000400087312 */ /* 0x0040a20000301000 */
[----:B------:R-:W-:Y:S05]  /*7ea0*/  BRA `(.L_x_4687) ;  /* 0x00000000000c7947 */ /* 0x000fea0003800000 */
.L_x_4741:
[----:B------:R-:W2:Y:S01]  /*7eb0*/  LDG.E R4, desc[UR36][R4.64] ;  /* 0x0000002404047981 */ /* 0x000ea2000c1e1900 */
[----:B------:R-:W-:Y:S01]  /*7ec0*/  IMAD.MOV.U32 R9, RZ, RZ, RZ ;  /* 0x000000ffff097224 */ /* 0x000fe200078e00ff */
[----:B--2---:R-:W-:-:S07]  /*7ed0*/  I2FP.F32.U32 R8, R4 ;  /* 0x0000000400087245 */ /* 0x004fce0000201000 */
.L_x_4687:
[----:B------:R-:W-:Y:S05]  /*7ee0*/  BSYNC B7 ;  /* 0x0000000000077941 */ /* 0x000fea0003800000 */
.L_x_4686:
[----:B------:R-:W1:Y:S01]  /*7ef0*/  S2R R35, SR_TID.X ;  /* 0x0000000000237919 */ /* 0x000e620000002100 */
[----:B------:R-:W-:Y:S01]  /*7f00*/  BSSY B0, `(.L_x_4746) ;  /* 0x0000022000007945 */ /* 0x000fe20003800000 */
[----:B------:R-:W-:Y:S01]  /*7f10*/  IMAD.MOV.U32 R33, RZ, RZ, RZ ;  /* 0x000000ffff217224 */ /* 0x000fe200078e00ff */
[----:B0---4-:R-:W-:Y:S02]  /*7f20*/  CS2R R4, SRZ ;  /* 0x0000000000047805 */ /* 0x011fe4000001ff00 */
[----:B-1----:R-:W-:-:S13]  /*7f30*/  ISETP.GE.AND P0, PT, R35, R34, PT ;  /* 0x000000222300720c */ /* 0x002fda0003f06270 */
[----:B------:R-:W-:Y:S05]  /*7f40*/  @P0 BRA `(.L_x_4747) ;  /* 0x0000000000740947 */ /* 0x000fea0003800000 */
[----:B--2--5:R-:W-:-:S13]  /*7f50*/  FSETP.GE.FTZ.AND P1, PT, |R22|, |R23|, PT ;  /* 0x400000171600720b */ /* 0x024fda0003f36200 */
        /* <DEDUP_REMOVED lines=15> */
.L_x_4749:
[----:B------:R-:W3:Y:S08]  /*8050*/  MUFU.RCP R3, R3 ;  /* 0x0000000300037308 */ /* 0x000ef00000001000 */
[----:B------:R-:W0:Y:S01]  /*8060*/  MUFU.RCP R0, R0 ;  /* 0x0000000000007308 */ /* 0x000e220000001000 */
[----:B---3--:R-:W-:Y:S01]  /*8070*/  FMUL.FTZ R4, R3, R18 ;  /* 0x0000001203047220 */ /* 0x008fe20000410000 */
[----:B0-----:R-:W-:Y:S01]  /*8080*/  FMUL.FTZ R5, R0, R19 ;  /* 0x0000001300057220 */ /* 0x001fe20000410000 */
[----:B------:R-:W-:Y:S06]  /*8090*/  BRA `(.L_x_4747) ;  /* 0x0000000000207947 */ /* 0x000fec0003800000 */
.L_x_4748:
[----:B------:R-:W0:Y:S02]  /*80a0*/  MUFU.RCP R3, R23 ;  /* 0x0000001700037308 */ /* 0x000e240000001000 */
[----:B0-----:R-:W-:-:S04]  /*80b0*/  FMUL.FTZ R0, R3, R22 ;  /* 0x0000001603007220 */ /* 0x001fc80000410000 */
[C---:B------:R-:W-:Y:S01]  /*80c0*/  FFMA.FTZ R22, R0.reuse, R22, R23 ;  /* 0x0000001600167223 */ /* 0x040fe20000010017 */
[C---:B---3--:R-:W-:Y:S01]  /*80d0*/  FFMA.FTZ R3, R0.reuse, R18, R19 ;  /* 0x0000001200037223 */ /* 0x048fe20000010013 */
[----:B------:R-:W-:-:S04]  /*80e0*/  FFMA.FTZ R5, R0, R19, -R18 ;  /* 0x0000001300057223 */ /* 0x000fc80000010812 */
[----:B------:R-:W0:Y:S02]  /*80f0*/  MUFU.RCP R22, R22 ;  /* 0x0000001600167308 */ /* 0x000e240000001000 */
[C---:B0-----:R-:W-:Y:S01]  /*8100*/  FMUL.FTZ R4, R22.reuse, R3 ;  /* 0x0000000316047220 */ /* 0x041fe20000410000 */
[----:B------:R-:W-:-:S07]  /*8110*/  FMUL.FTZ R5, R22, R5 ;  /* 0x0000000516057220 */ /* 0x000fce0000410000 */
.L_x_4747:
[----:B------:R-:W-:Y:S05]  /*8120*/  BSYNC B0 ;  /* 0x0000000000007941 */ /* 0x000fea0003800000 */
.L_x_4746:
[----:B------:R-:W-:Y:S01]  /*8130*/  VIADD R37, R35, 0x80 ;  /* 0x0000008023257836 */ /* 0x000fe20000000000 */
[----:B------:R-:W-:Y:S01]  /*8140*/  BSSY B0, `(.L_x_4750) ;  /* 0x0000021000007945 */ /* 0x000fe20003800000 */
[----:B------:R-:W-:-:S03]  /*8150*/  IMAD.MOV.U32 R32, RZ, RZ, RZ ;  /* 0x000000ffff207224 */ /* 0x000fc600078e00ff */
[----:B------:R-:W-:-:S13]  /*8160*/  ISETP.GE.AND P1, PT, R37, R34, PT ;  /* 0x000000222500720c */ /* 0x000fda0003f26270 */
        /* <DEDUP_REMOVED lines=11> */
[C---:B------:R-:W-:Y:S01]  /*8220*/  FFMA.FTZ R32, R3.reuse, R25, R24 ;  /* 0x0000001903207223 */ /* 0x040fe20000010018 */
[----:B------:R-:W-:-:S04]  /*8230*/  FFMA.FTZ R24, R3, -R24, R25 ;  /* 0x8000001803187223 */ /* 0x000fc80000010019 */
[----:B------:R-:W0:Y:S02]  /*8240*/  MUFU.RCP R27, R27 ;  /* 0x0000001b001b7308 */ /* 0x000e240000001000 */
[C---:B0-----:R-:W-:Y:S01]  /*8250*/  FMUL.FTZ R32, R27.reuse, R32 ;  /* 0x000000201b207220 */ /* 0x041fe20000410000 */
[----:B------:R-:W-:Y:S01]  /*8260*/  FMUL.FTZ R33, R27, R24 ;  /* 0x000000181b217220 */ /* 0x000fe20000410000 */
[----:B------:R-:W-:Y:S06]  /*8270*/  BRA `(.L_x_4751) ;  /* 0x0000000000347947 */ /* 0x000fec0003800000 */
.L_x_4753:
[----:B------:R-:W0:Y:S08]  /*8280*/  MUFU.RCP R3, R3 ;  /* 0x0000000300037308 */ /* 0x000e300000001000 */
[----:B------:R-:W1:Y:S01]  /*8290*/  MUFU.RCP R0, R0 ;  /* 0x0000000000007308 */ /* 0x000e620000001000 */
[----:B0-----:R-:W-:Y:S01]  /*82a0*/  FMUL.FTZ R32, R3, R24 ;  /* 0x0000001803207220 */ /* 0x001fe20000410000 */
[----:B-1----:R-:W-:Y:S01]  /*82b0*/  FMUL.FTZ R33, R0, R25 ;  /* 0x0000001900217220 */ /* 0x002fe20000410000 */
[----:B------:R-:W-:Y:S06]  /*82c0*/  BRA `(.L_x_4751) ;  /* 0x0000000000207947 */ /* 0x000fec0003800000 */
.L_x_4752:
[----:B------:R-:W0:Y:S02]  /*82d0*/  MUFU.RCP R3, R27 ;  /* 0x0000001b00037308 */ /* 0x000e240000001000 */
[----:B0-----:R-:W-:-:S04]  /*82e0*/  FMUL.FTZ R0, R3, R26 ;  /* 0x0000001a03007220 */ /* 0x001fc80000410000 */
[C---:B------:R-:W-:Y:S01]  /*82f0*/  FFMA.FTZ R26, R0.reuse, R26, R27 ;  /* 0x0000001a001a7223 */ /* 0x040fe2000001001b */
[C---:B------:R-:W-:Y:S01]  /*8300*/  FFMA.FTZ R3, R0.reuse, R24, R25 ;  /* 0x0000001800037223 */ /* 0x040fe20000010019 */
[----:B------:R-:W-:-:S04]  /*8310*/  FFMA.FTZ R25, R0, R25, -R24 ;  /* 0x0000001900197223 */ /* 0x000fc80000010818 */
[----:B------:R-:W0:Y:S02]  /*8320*/  MUFU.RCP R26, R26 ;  /* 0x0000001a001a7308 */ /* 0x000e240000001000 */
[C---:B0-----:R-:W-:Y:S01]  /*8330*/  FMUL.FTZ R32, R26.reuse, R3 ;  /* 0x000000031a207220 */ /* 0x041fe20000410000 */
[----:B------:R-:W-:-:S07]  /*8340*/  FMUL.FTZ R33, R26, R25 ;  /* 0x000000191a217220 */ /* 0x000fce0000410000 */
.L_x_4751:
[----:B------:R-:W-:Y:S05]  /*8350*/  BSYNC B0 ;  /* 0x0000000000007941 */ /* 0x000fea0003800000 */
.L_x_4750:
[----:B------:R-:W-:Y:S01]  /*8360*/  VIADD R3, R35, 0x100 ;  /* 0x0000010023037836 */ /* 0x000fe20000000000 */
[----:B------:R-:W-:Y:S01]  /*8370*/  BSSY B0, `(.L_x_4754) ;  /* 0x0000022000007945 */ /* 0x000fe20003800000 */
[----:B-----5:R-:W-:Y:S01]  /*8380*/  IMAD.MOV.U32 R23, RZ, RZ, RZ ;  /* 0x000000ffff177224 */ /* 0x020fe200078e00ff */
[----:B---3--:R-:W-:Y:S02]  /*8390*/  CS2R R18, SRZ ;  /* 0x0000000000127805 */ /* 0x008fe4000001ff00 */
[----:B------:R-:W-:-:S13]  /*83a0*/  ISETP.GE.AND P1, PT, R3, R34, PT ;  /* 0x000000220300720c */ /* 0x000fda0003f26270 */
[----:B------:R-:W-:Y:S05]  /*83b0*/  @P1 BRA `(.L_x_4755) ;  /* 0x0000000000741947 */ /* 0x000fea0003800000 */
[----:B--2---:R-:W-:-:S13]  /*83c0*/  FSETP.GE.FTZ.AND P1, PT, |R30|, |R31|, PT ;  /* 0x4000001f1e00720b */ /* 0x004fda0003f36200 */
        /* <DEDUP_REMOVED lines=15> */
.L_x_4757:
[----:B------:R-:W0:Y:S08]  /*84c0*/  MUFU.RCP R3, R3 ;  /* 0x0000000300037308 */ /* 0x000e300000001000 */
[----:B------:R-:W1:Y:S01]  /*84d0*/  MUFU.RCP R0, R0 ;  /* 0x0000000000007308 */ /* 0x000e620000001000 */
[----:B0-----:R-:W-:Y:S01]  /*84e0*/  FMUL.FTZ R18, R3, R28 ;  /* 0x0000001c03127220 */ /* 0x001fe20000410000 */
[----:B-1----:R-:W-:Y:S01]  /*84f0*/  FMUL.FTZ R19, R0, R29 ;  /* 0x0000001d00137220 */ /* 0x002fe20000410000 */
[----:B------:R-:W-:Y:S06]  /*8500*/  BRA `(.L_x_4755) ;  /* 0x0000000000207947 */ /* 0x000fec0003800000 */
.L_x_4756:
        /* <DEDUP_REMOVED lines=8> */
.L_x_4755:
[----:B------:R-:W-:Y:S05]  /*8590*/  BSYNC B0 ;  /* 0x0000000000007941 */ /* 0x000fea0003800000 */
.L_x_4754:
[----:B------:R-:W-:Y:S01]  /*85a0*/  VIADD R3, R35, 0x180 ;  /* 0x0000018023037836 */ /* 0x000fe20000000000 */
[----:B------:R-:W-:Y:S01]  /*85b0*/  BSSY B0, `(.L_x_4758) ;  /* 0x0000021000007945 */ /* 0x000fe20003800000 */
[----:B--2---:R-:W-:-:S03]  /*85c0*/  IMAD.MOV.U32 R22, RZ, RZ, RZ ;  /* 0x000000ffff167224 */ /* 0x004fc600078e00ff */
[----:B------:R-:W-:-:S13]  /*85d0*/  ISETP.GE.AND P1, PT, R3, R34, PT ;  /* 0x000000220300720c */ /* 0x000fda0003f26270 */
[----:B------:R-:W-:Y:S05]  /*85e0*/  @P1 BRA `(.L_x_4759) ;  /* 0x0000000000741947 */ /* 0x000fea0003800000 */
[----:B------:R-:W-:-:S13]  /*85f0*/  FSETP.GE.FTZ.AND P1, PT, |R8|, |R9|, PT ;  /* 0x400000090800720b */ /* 0x000fda0003f36200 */
        /* <DEDUP_REMOVED lines=15> */
.L_x_4761:
[----:B------:R-:W0:Y:S08]  /*86f0*/  MUFU.RCP R3, R3 ;  /* 0x0000000300037308 */ /* 0x000e300000001000 */
[----:B------:R-:W1:Y:S01]  /*8700*/  MUFU.RCP R0, R0 ;  /* 0x0000000000007308 */ /* 0x000e620000001000 */
[----:B0-----:R-:W-:Y:S01]  /*8710*/  FMUL.FTZ R22, R3, R16 ;  /* 0x0000001003167220 */ /* 0x001fe20000410000 */
[----:B-1----:R-:W-:Y:S01]  /*8720*/  FMUL.FTZ R23, R0, R17 ;  /* 0x0000001100177220 */ /* 0x002fe20000410000 */
[----:B------:R-:W-:Y:S06]  /*8730*/  BRA `(.L_x_4759) ;  /* 0x0000000000207947 */ /* 0x000fec0003800000 */
.L_x_4760:
        /* <DEDUP_REMOVED lines=8> */
.L_x_4759:
[----:B------:R-:W-:Y:S05]  /*87c0*/  BSYNC B0 ;  /* 0x0000000000007941 */ /* 0x000fea0003800000 */
.L_x_4758:
[----:B------:R-:W0:Y:S01]  /*87d0*/  LDC.U8 R16, c[0x0][0x240] ;  /* 0x00009000ff107b82 */ /* 0x000e220000000000 */
[----:B------:R-:W-:Y:S04]  /*87e0*/  BSSY B6, `(.L_x_4762) ;  /* 0x0000101000067945 */ /* 0x000fe80003800000 */
[----:B------:R-:W-:Y:S05]  /*87f0*/  @P0 BRA `(.L_x_4763) ;  /* 0x0000000c00fc0947 */ /* 0x000fea0003800000 */
[----:B------:R-:W1:Y:S01]  /*8800*/  LDC.64 R8, c[0x0][0x218] ;  /* 0x00008600ff087b82 */ /* 0x000e620000000a00 */
[----:B0-----:R-:W-:Y:S01]  /*8810*/  PRMT R0, R16, 0x9910, RZ ;  /* 0x0000991010007816 */ /* 0x001fe200000000ff */
[----:B------:R-:W-:Y:S01]  /*8820*/  IMAD R35, R2, 0x200, R35 ;  /* 0x0000020002237824 */ /* 0x000fe200078e0223 */
[----:B------:R-:W-:Y:S02]  /*8830*/  ULDC UR4, c[0x0][0x244] ;  /* 0x0000910000047ab9 */ /* 0x000fe40000000800 */
[----:B------:R-:W-:Y:S01]  /*8840*/  ISETP.GT.AND P0, PT, R0, 0x9, PT ;  /* 0x000000090000780c */ /* 0x000fe20003f04270 */
[----:B------:R-:W-:-:S05]  /*8850*/  IMAD R35, R35, UR4, RZ ;  /* 0x0000000423237c24 */ /* 0x000fca000f8e02ff */
[----:B-1----:R-:W-:-:S05]  /*8860*/  IADD3 R8, P1, R35, R8, RZ ;  /* 0x0000000823087210 */ /* 0x002fca0007f3e0ff */
        /* <DEDUP_REMOVED lines=10> */
[----:B------:R-:W0:Y:S01]  /*8910*/  F2I.FTZ.TRUNC.NTZ R3, R4 ;  /* 0x0000000400037305 */ /* 0x000e22000021f100 */
[----:B------:R-:W-:Y:S01]  /*8920*/  IMAD.MOV.U32 R35, RZ, RZ, R37 ;  /* 0x000000ffff237224 */ /* 0x000fe200078e0025 */
[----:B0-----:R0:W-:Y:S01]  /*8930*/  STG.E.U8 desc[UR36][R8.64], R3 ;  /* 0x0000000308007986 */ /* 0x0011e2000c101124 */
[----:B------:R-:W-:Y:S05]  /*8940*/  BRA `(.L_x_4763) ;  /* 0x0000000c00a87947 */ /* 0x000fea0003800000 */
.L_x_4767:
[----:B------:R-:W0:Y:S01]  /*8950*/  F2I.S64.TRUNC R4, R4 ;  /* 0x0000000400047311 */ /* 0x000e22000020d900 */
[----:B------:R-:W-:Y:S02]  /*8960*/  IMAD.MOV.U32 R35, RZ, RZ, R37 ;  /* 0x000000ffff237224 */ /* 0x000fe400078e0025 */
[----:B0-----:R-:W-:-:S05]  /*8970*/  IMAD.MOV.U32 R3, RZ, RZ, R4 ;  /* 0x000000ffff037224 */ /* 0x001fca00078e0004 */
[----:B------:R0:W-:Y:S01]  /*8980*/  STG.E.U8 desc[UR36][R8.64], R3 ;  /* 0x0000000308007986 */ /* 0x0001e2000c101124 */
[----:B------:R-:W-:Y:S05]  /*8990*/  BRA `(.L_x_4763) ;  /* 0x0000000c00947947 */ /* 0x000fea0003800000 */
.L_x_4766:
[----:B------:R-:W-:-:S13]  /*89a0*/  ISETP.NE.AND P0, PT, R0, 0x2, PT ;  /* 0x000000020000780c */ /* 0x000fda0003f05270 */
[----:B------:R-:W-:Y:S05]  /*89b0*/  @!P0 BRA `(.L_x_4769) ;  /* 0x0000000000308947 */ /* 0x000fea0003800000 */
[----:B------:R-:W-:-:S13]  /*89c0*/  ISETP.NE.AND P0, PT, R0, 0x3, PT ;  /* 0x000000030000780c */ /* 0x000fda0003f05270 */
[----:B------:R-:W-:Y:S05]  /*89d0*/  @!P0 BRA `(.L_x_4770) ;  /* 0x0000000000188947 */ /* 0x000fea0003800000 */
[----:B------:R-:W-:-:S13]  /*89e0*/  ISETP.NE.AND P0, PT, R0, 0x4, PT ;  /* 0x000000040000780c */ /* 0x000fda0003f05270 */
[----:B------:R-:W-:Y:S05]  /*89f0*/  @P0 BRA `(.L_x_4768) ;  /* 0x0000000c00180947 */ /* 0x000fea0003800000 */
[----:B------:R-:W0:Y:S01]  /*8a00*/  F2I.S64.TRUNC R4, R4 ;  /* 0x0000000400047311 */ /* 0x000e22000020d900 */
[----:B------:R-:W-:Y:S01]  /*8a10*/  IMAD.MOV.U32 R35, RZ, RZ, R37 ;  /* 0x000000ffff237224 */ /* 0x000fe200078e0025 */
[----:B0-----:R0:W-:Y:S01]  /*8a20*/  STG.E.64 desc[UR36][R8.64], R4 ;  /* 0x0000000408007986 */ /* 0x0011e2000c101b24 */
[----:B------:R-:W-:Y:S05]  /*8a30*/  BRA `(.L_x_4763) ;  /* 0x0000000c006c7947 */ /* 0x000fea0003800000 */
.L_x_4770:
[----:B------:R-:W0:Y:S01]  /*8a40*/  F2I.FTZ.TRUNC.NTZ R3, R4 ;  /* 0x0000000400037305 */ /* 0x000e22000021f100 */
[----:B------:R-:W-:Y:S01]  /*8a50*/  IMAD.MOV.U32 R35, RZ, RZ, R37 ;  /* 0x000000ffff237224 */ /* 0x000fe200078e0025 */
[----:B0-----:R0:W-:Y:S01]  /*8a60*/  STG.E desc[UR36][R8.64], R3 ;  /* 0x0000000308007986 */ /* 0x0011e2000c101924 */
[----:B------:R-:W-:Y:S05]  /*8a70*/  BRA `(.L_x_4763) ;  /* 0x0000000c005c7947 */ /* 0x000fea0003800000 */
.L_x_4769:
[----:B------:R-:W0:Y:S01]  /*8a80*/  F2I.FTZ.TRUNC.NTZ R3, R4 ;  /* 0x0000000400037305 */ /* 0x000e22000021f100 */
[----:B------:R-:W-:Y:S01]  /*8a90*/  IMAD.MOV.U32 R35, RZ, RZ, R37 ;  /* 0x000000ffff237224 */ /* 0x000fe200078e0025 */
[----:B0-----:R0:W-:Y:S01]  /*8aa0*/  STG.E.U16 desc[UR36][R8.64], R3 ;  /* 0x0000000308007986 */ /* 0x0011e2000c101524 */
[----:B------:R-:W-:Y:S05]  /*8ab0*/  BRA `(.L_x_4763) ;  /* 0x0000000c004c7947 */ /* 0x000fea0003800000 */
.L_x_4765:
[----:B------:R-:W-:-:S13]  /*8ac0*/  ISETP.GT.AND P0, PT, R0, 0x6, PT ;  /* 0x000000060000780c */ /* 0x000fda0003f04270 */
[----:B------:R-:W-:Y:S05]  /*8ad0*/  @P0 BRA `(.L_x_4771) ;  /* 0x00000000002c0947 */ /* 0x000fea0003800000 */
[----:B------:R-:W-:-:S13]  /*8ae0*/  ISETP.NE.AND P0, PT, R0, 0x5, PT ;  /* 0x000000050000780c */ /* 0x000fda0003f05270 */
[----:B------:R-:W-:Y:S05]  /*8af0*/  @!P0 BRA `(.L_x_4772) ;  /* 0x0000000000148947 */ /* 0x000fea0003800000 */
[----:B------:R-:W-:-:S13]  /*8b00*/  ISETP.NE.AND P0, PT, R0, 0x6, PT ;  /* 0x000000060000780c */ /* 0x000fda0003f05270 */
[----:B------:R-:W-:Y:S05]  /*8b10*/  @P0 BRA `(.L_x_4768) ;  /* 0x0000000800d00947 */ /* 0x000fea0003800000 */
[----:B------:R2:W-:Y:S01]  /*8b20*/  STG.E desc[UR36][R8.64], R4 ;  /* 0x0000000408007986 */ /* 0x0005e2000c101924 */
[----:B------:R-:W-:Y:S01]  /*8b30*/  IMAD.MOV.U32 R35, RZ, RZ, R37 ;  /* 0x000000ffff237224 */ /* 0x000fe200078e0025 */
[----:B------:R-:W-:Y:S06]  /*8b40*/  BRA `(.L_x_4763) ;  /* 0x0000000c00287947 */ /* 0x000fec0003800000 */
.L_x_4772:
[----:B------:R-:W-:Y:S01]  /*8b50*/  F2FP.F16.F32.PACK_AB R4, RZ, R4 ;  /* 0x00000004ff04723e */ /* 0x000fe200000000ff */
[----:B------:R-:W-:-:S04]  /*8b60*/  IMAD.MOV.U32 R35, RZ, RZ, R37 ;  /* 0x000000ffff237224 */ /* 0x000fc800078e0025 */
[----:B------:R1:W-:Y:S01]  /*8b70*/  STG.E.U16 desc[UR36][R8.64], R4 ;  /* 0x0000000408007986 */ /* 0x0003e2000c101524 */
[----:B------:R-:W-:Y:S05]  /*8b80*/  BRA `(.L_x_4763) ;  /* 0x0000000c00187947 */ /* 0x000fea0003800000 */
.L_x_4771:
[----:B------:R-:W-:-:S13]  /*8b90*/  ISETP.NE.AND P0, PT, R0, 0x7, PT ;  /* 0x000000070000780c */ /* 0x000fda0003f05270 */
[----:B------:R-:W-:Y:S05]  /*8ba0*/  @!P0 BRA `(.L_x_4773) ;  /* 0x00000000002c8947 */ /* 0x000fea0003800000 */
[----:B------:R-:W-:-:S13]  /*8bb0*/  ISETP.NE.AND P0, PT, R0, 0x8, PT ;  /* 0x000000080000780c */ /* 0x000fda0003f05270 */
[----:B------:R-:W-:Y:S05]  /*8bc0*/  @!P0 BRA `(.L_x_4774) ;  /* 0x0000000000148947 */ /* 0x000fea0003800000 */
[----:B------:R-:W-:-:S13]  /*8bd0*/  ISETP.NE.AND P0, PT, R0, 0x9, PT ;  /* 0x000000090000780c */ /* 0x000fda0003f05270 */
[----:B------:R-:W-:Y:S05]  /*8be0*/  @P0 BRA `(.L_x_4768) ;  /* 0x00000008009c0947 */ /* 0x000fea0003800000 */
[----:B------:R4:W-:Y:S01]  /*8bf0*/  STG.E.64 desc[UR36][R8.64], R4 ;  /* 0x0000000408007986 */ /* 0x0009e2000c101b24 */
[----:B------:R-:W-:Y:S01]  /*8c00*/  IMAD.MOV.U32 R35, RZ, RZ, R37 ;  /* 0x000000ffff237224 */ /* 0x000fe200078e0025 */
[----:B------:R-:W-:Y:S06]  /*8c10*/  BRA `(.L_x_4763) ;  /* 0x0000000800f47947 */ /* 0x000fec0003800000 */
.L_x_4774:
[----:B------:R-:W-:Y:S01]  /*8c20*/  F2FP.F16.F32.PACK_AB R5, R5, R4 ;  /* 0x000000040505723e */ /* 0x000fe200000000ff */
[----:B------:R-:W-:-:S04]  /*8c30*/  IMAD.MOV.U32 R35, RZ, RZ, R37 ;  /* 0x000000ffff237224 */ /* 0x000fc800078e0025 */
[----:B------:R3:W-:Y:S01]  /*8c40*/  STG.E desc[UR36][R8.64], R5 ;  /* 0x0000000508007986 */ /* 0x0007e2000c101924 */
[----:B------:R-:W-:Y:S05]  /*8c50*/  BRA `(.L_x_4763) ;  /* 0x0000000800e47947 */ /* 0x000fea0003800000 */
.L_x_4773:
[----:B------:R-:W-:Y:S01]  /*8c60*/  FMUL.FTZ R4, R4, 1 ;  /* 0x3f80000004047820 */ /* 0x000fe20000410000 */
[----:B------:R-:W-:-:S05]  /*8c70*/  IMAD.MOV.U32 R35, RZ, RZ, R37 ;  /* 0x000000ffff237224 */ /* 0x000fca00078e0025 */
[----:B------:R-:W0:Y:S02]  /*8c80*/  F2F.F64.F32 R4, R4 ;  /* 0x0000000400047310 */ /* 0x000e240000201800 */
[----:B0-----:R0:W-:Y:S01]  /*8c90*/  STG.E.64 desc[UR36][R8.64], R4 ;  /* 0x0000000408007986 */ /* 0x0011e2000c101b24 */
[----:B------:R-:W-:Y:S05]  /*8ca0*/  BRA `(.L_x_4763) ;  /* 0x0000000800d07947 */ /* 0x000fea0003800000 */
.L_x_4764:
        /* <DEDUP_REMOVED lines=8> */
[----:B------:R-:W-:Y:S01]  /*8d30*/  FSETP.NEU.FTZ.AND P0, PT, R4, RZ, PT ;  /* 0x000000ff0400720b */ /* 0x000fe20003f1d000 */
[----:B------:R-:W-:Y:S01]  /*8d40*/  IMAD.MOV.U32 R35, RZ, RZ, R37 ;  /* 0x000000ffff237224 */ /* 0x000fe200078e0025 */
[----:B------:R-:W-:-:S04]  /*8d50*/  FSETP.NEU.FTZ.AND P1, PT, R5, RZ, PT ;  /* 0x000000ff0500720b */ /* 0x000fc80003f3d000 */
[----:B------:R-:W-:-:S04]  /*8d60*/  PLOP3.LUT P0, PT, P0, P1, PT, 0xa8, 0x0 ;  /* 0x000000000000781c */ /* 0x000fc80000703570 */
[----:B------:R-:W-:-:S05]  /*8d70*/  SEL R3, RZ, 0x1, !P0 ;  /* 0x00000001ff037807 */ /* 0x000fca0004000000 */
[----:B------:R0:W-:Y:S01]  /*8d80*/  STG.E.U8 desc[UR36][R8.64], R3 ;  /* 0x0000000308007986 */ /* 0x0001e2000c101124 */
[----:B------:R-:W-:Y:S05]  /*8d90*/  BRA `(.L_x_4763) ;  /* 0x0000000800947947 */ /* 0x000fea0003800000 */
.L_x_4777:
[----:B------:R-:W-:Y:S01]  /*8da0*/  FMUL.FTZ R6, R5, 1 ;  /* 0x3f80000005067820 */ /* 0x000fe20000410000 */
[----:B------:R-:W-:Y:S01]  /*8db0*/  FMUL.FTZ R4, R4, 1 ;  /* 0x3f80000004047820 */ /* 0x000fe20000410000 */
[----:B------:R-:W-:-:S04]  /*8dc0*/  IMAD.MOV.U32 R35, RZ, RZ, R37 ;  /* 0x000000ffff237224 */ /* 0x000fc800078e0025 */
[----:B------:R-:W-:Y:S08]  /*8dd0*/  F2F.F64.F32 R6, R6 ;  /* 0x0000000600067310 */ /* 0x000ff00000201800 */
[----:B------:R-:W0:Y:S02]  /*8de0*/  F2F.F64.F32 R4, R4 ;  /* 0x0000000400047310 */ /* 0x000e240000201800 */
[----:B0-----:R0:W-:Y:S01]  /*8df0*/  STG.E.128 desc[UR36][R8.64], R4 ;  /* 0x0000000408007986 */ /* 0x0011e2000c101d24 */
[----:B------:R-:W-:Y:S05]  /*8e00*/  BRA `(.L_x_4763) ;  /* 0x0000000800787947 */ /* 0x000fea0003800000 */
.L_x_4776:
        /* <DEDUP_REMOVED lines=14> */
[----:B------:R-:W-:-:S04]  /*8ef0*/  @P0 SHF.R.U32.HI R0, RZ, 0x14, R4 ;  /* 0x00000014ff000819 */ /* 0x000fc80000011604 */
[----:B------:R-:W-:-:S04]  /*8f00*/  @P0 LOP3.LUT R3, R0, 0x1, RZ, 0xc0, !PT ;  /* 0x0000000100030812 */ /* 0x000fc800078ec0ff */
[----:B------:R-:W-:Y:S01]  /*8f10*/  @P0 IADD3 R0, R4, 0x407ffff, R3 ;  /* 0x0407ffff04000810 */ /* 0x000fe20007ffe003 */
[----:B------:R-:W-:-:S03]  /*8f20*/  @!P0 FADD.FTZ R3, R6, 16384 ;  /* 0x4680000006038421 */ /* 0x000fc60000010000 */
[----:B------:R-:W-:Y:S01]  /*8f30*/  @P0 SHF.R.U32.HI R0, RZ, 0x14, R0 ;  /* 0x00000014ff000819 */ /* 0x000fe20000011600 */
[----:B------:R-:W-:-:S07]  /*8f40*/  @!P0 VIADD R0, R3, 0xb9800000 ;  /* 0xb980000003008836 */ /* 0x000fce0000000000 */
.L_x_4781:
[----:B------:R-:W-:Y:S05]  /*8f50*/  BSYNC B0 ;  /* 0x0000000000007941 */ /* 0x000fea0003800000 */
.L_x_4780:
[----:B------:R-:W-:Y:S01]  /*8f60*/  LOP3.LUT R5, R0, R5, RZ, 0xfc, !PT ;  /* 0x0000000500057212 */ /* 0x000fe200078efcff */
[----:B------:R-:W-:-:S04]  /*8f70*/  IMAD.MOV.U32 R35, RZ, RZ, R37 ;  /* 0x000000ffff237224 */ /* 0x000fc800078e0025 */
[----:B------:R0:W-:Y:S01]  /*8f80*/  STG.E.U8 desc[UR36][R8.64], R5 ;  /* 0x0000000508007986 */ /* 0x0001e2000c101124 */
[----:B------:R-:W-:Y:S05]  /*8f90*/  BRA `(.L_x_4763) ;  /* 0x0000000800147947 */ /* 0x000fea0003800000 */
.L_x_4779:
[----:B------:R-:W-:Y:S01]  /*8fa0*/  LOP3.LUT R5, R4, 0x7fffffff, RZ, 0xc0, !PT ;  /* 0x7fffffff04057812 */ /* 0x000fe200078ec0ff */
[----:B------:R-:W-:Y:S03]  /*8fb0*/  BSSY B0, `(.L_x_4782) ;  /* 0x000000e000007945 */ /* 0x000fe60003800000 */
[----:B------:R-:W-:-:S13]  /*8fc0*/  ISETP.GT.U32.AND P0, PT, R5, 0x477fffff, PT ;  /* 0x477fffff0500780c */ /* 0x000fda0003f04070 */
[----:B------:R-:W-:Y:S05]  /*8fd0*/  @P0 BRA `(.L_x_4783) ;  /* 0x0000000000200947 */ /* 0x000fea0003800000 */
[----:B------:R-:W-:-:S13]  /*8fe0*/  ISETP.GE.U32.AND P0, PT, R5, 0x38800000, PT ;  /* 0x388000000500780c */ /* 0x000fda0003f06070 */
[----:B------:R-:W-:-:S04]  /*8ff0*/  @P0 SHF.R.U32.HI R0, RZ, 0x15, R4 ;  /* 0x00000015ff000819 */ /* 0x000fc80000011604 */
[----:B------:R-:W-:-:S04]  /*9000*/  @P0 LOP3.LUT R3, R0, 0x1, RZ, 0xc0, !PT ;  /* 0x0000000100030812 */ /* 0x000fc800078ec0ff */
[----:B------:R-:W-:Y:S01]  /*9010*/  @P0 IADD3 R0, R4, 0x80fffff, R3 ;  /* 0x080fffff04000810 */ /* 0x000fe20007ffe003 */
[----:B------:R-:W-:-:S03]  /*9020*/  @!P0 FADD.FTZ R3, R5, 128 ;  /* 0x4300000005038421 */ /* 0x000fc60000010000 */
[----:B------:R-:W-:Y:S01]  /*9030*/  @P0 SHF.R.U32.HI R0, RZ, 0x15, R0 ;  /* 0x00000015ff000819 */ /* 0x000fe20000011600 */
[----:B------:R-:W-:Y:S01]  /*9040*/  @!P0 VIADD R0, R3, 0xbd000000 ;  /* 0xbd00000003008836 */ /* 0x000fe20000000000 */
[----:B------:R-:W-:Y:S06]  /*9050*/  BRA `(.L_x_4784) ;  /* 0x00000000000c7947 */ /* 0x000fec0003800000 */
.L_x_4783:
[----:B------:R-:W-:Y:S01]  /*9060*/  IMAD.MOV.U32 R0, RZ, RZ, 0x7f ;  /* 0x0000007fff007424 */ /* 0x000fe200078e00ff */
[----:B------:R-:W-:-:S04]  /*9070*/  ISETP.GT.U32.AND P0, PT, R5, 0x7f800000, PT ;  /* 0x7f8000000500780c */ /* 0x000fc80003f04070 */
[----:B------:R-:W-:-:S09]  /*9080*/  SEL R0, R0, 0x7c, P0 ;  /* 0x0000007c00007807 */ /* 0x000fd20000000000 */
.L_x_4784:
[----:B------:R-:W-:Y:S05]  /*9090*/  BSYNC B0 ;  /* 0x0000000000007941 */ /* 0x000fea0003800000 */
.L_x_4782:
[----:B------:R-:W-:Y:S01]  /*90a0*/  LOP3.LUT R4, R4, 0x80000000, RZ, 0xc0, !PT ;  /* 0x8000000004047812 */ /* 0x000fe200078ec0ff */
[----:B------:R-:W-:-:S03]  /*90b0*/  IMAD.MOV.U32 R35, RZ, RZ, R37 ;  /* 0x000000ffff237224 */ /* 0x000fc600078e0025 */
[----:B------:R-:W-:-:S04]  /*90c0*/  SHF.R.U32.HI R3, RZ, 0x18, R4 ;  /* 0x00000018ff037819 */ /* 0x000fc80000011604 */
[----:B------:R-:W-:-:S05]  /*90d0*/  LOP3.LUT R3, R0, R3, RZ, 0xfc, !PT ;  /* 0x0000000300037212 */ /* 0x000fca00078efcff */
[----:B------:R0:W-:Y:S01]  /*90e0*/  STG.E.U8 desc[UR36][R8.64], R3 ;  /* 0x0000000308007986 */ /* 0x0001e2000c101124 */
[----:B------:R-:W-:Y:S05]  /*90f0*/  BRA `(.L_x_4763) ;  /* 0x0000000400bc7947 */ /* 0x000fea0003800000 */
.L_x_4778:
[----:B------:R-:W-:Y:S01]  /*9100*/  F2FP.BF16.F32.PACK_AB R4, RZ, R4 ;  /* 0x00000004ff04723e */ /* 0x000fe200000010ff */
[----:B------:R-:W-:-:S04]  /*9110*/  IMAD.MOV.U32 R35, RZ, RZ, R37 ;  /* 0x000000ffff237224 */ /* 0x000fc800078e0025 */
[----:B------:R0:W-:Y:S01]  /*9120*/  STG.E.U16 desc[UR36][R8.64], R4 ;  /* 0x0000000408007986 */ /* 0x0001e2000c101524 */
[----:B------:R-:W-:Y:S05]  /*9130*/  BRA `(.L_x_4763) ;  /* 0x0000000400ac7947 */ /* 0x000fea0003800000 */
.L_x_4775:
        /* <DEDUP_REMOVED lines=8> */
[----:B------:R-:W0:Y:S01]  /*91c0*/  F2I.FTZ.U32.TRUNC.NTZ R3, R4 ;  /* 0x0000000400037305 */ /* 0x000e22000021f000 */
[----:B------:R-:W-:Y:S01]  /*91d0*/  IMAD.MOV.U32 R35, RZ, RZ, R37 ;  /* 0x000000ffff237224 */ /* 0x000fe200078e0025 */
[----:B0-----:R0:W-:Y:S01]  /*91e0*/  STG.E.U16 desc[UR36][R8.64], R3 ;  /* 0x0000000308007986 */ /* 0x0011e2000c101524 */
[----:B------:R-:W-:Y:S05]  /*91f0*/  BRA `(.L_x_4763) ;  /* 0x00000004007c7947 */ /* 0x000fea0003800000 */
.L_x_4787:
        /* <DEDUP_REMOVED lines=16> */
.L_x_4790:
[----:B------:R-:W-:-:S04]  /*9300*/  LOP3.LUT R4, R4, 0x80000000, RZ, 0xc0, !PT ;  /* 0x8000000004047812 */ /* 0x000fc800078ec0ff */
[----:B------:R-:W-:-:S04]  /*9310*/  SHF.R.U32.HI R4, RZ, 0x18, R4 ;  /* 0x00000018ff047819 */ /* 0x000fc80000011604 */
[----:B------:R-:W-:-:S04]  /*9320*/  LOP3.LUT R3, R3, R4, RZ, 0xfc, !PT ;  /* 0x0000000403037212 */ /* 0x000fc800078efcff */
[----:B------:R-:W-:-:S07]  /*9330*/  PRMT R0, R3, 0x7610, R0 ;  /* 0x0000761003007816 */ /* 0x000fce0000000000 */
.L_x_4789:
[----:B------:R-:W-:Y:S05]  /*9340*/  BSYNC B0 ;  /* 0x0000000000007941 */ /* 0x000fea0003800000 */
.L_x_4788:
[----:B------:R0:W-:Y:S01]  /*9350*/  STG.E.U8 desc[UR36][R8.64], R0 ;  /* 0x0000000008007986 */ /* 0x0001e2000c101124 */
[----:B------:R-:W-:Y:S01]  /*9360*/  IMAD.MOV.U32 R35, RZ, RZ, R37 ;  /* 0x000000ffff237224 */ /* 0x000fe200078e0025 */
[----:B------:R-:W-:Y:S06]  /*9370*/  BRA `(.L_x_4763) ;  /* 0x00000004001c7947 */ /* 0x000fec0003800000 */
.L_x_4786:
        /* <DEDUP_REMOVED lines=16> */
.L_x_4793:
[----:B------:R-:W-:-:S04]  /*9480*/  LOP3.LUT R4, R4, 0x80000000, RZ, 0xc0, !PT ;  /* 0x8000000004047812 */ /* 0x000fc800078ec0ff */
[----:B------:R-:W-:-:S04]  /*9490*/  SHF.R.U32.HI R4, RZ, 0x18, R4 ;  /* 0x00000018ff047819 */ /* 0x000fc80000011604 */
[----:B------:R-:W-:-:S04]  /*94a0*/  LOP3.LUT R3, R3, R4, RZ, 0xfc, !PT ;  /* 0x0000000403037212 */ /* 0x000fc800078efcff */
[----:B------:R-:W-:-:S07]  /*94b0*/  PRMT R0, R3, 0x7610, R0 ;  /* 0x0000761003007816 */ /* 0x000fce0000000000 */
.L_x_4792:
[----:B------:R-:W-:Y:S05]  /*94c0*/  BSYNC B0 ;  /* 0x0000000000007941 */ /* 0x000fea0003800000 */
.L_x_4791:
[----:B------:R0:W-:Y:S01]  /*94d0*/  STG.E.U8 desc[UR36][R8.64], R0 ;  /* 0x0000000008007986 */ /* 0x0001e2000c101124 */
[----:B------:R-:W-:Y:S01]  /*94e0*/  IMAD.MOV.U32 R35, RZ, RZ, R37 ;  /* 0x000000ffff237224 */ /* 0x000fe200078e0025 */
[----:B------:R-:W-:Y:S06]  /*94f0*/  BRA `(.L_x_4763) ;  /* 0x0000000000bc7947 */ /* 0x000fec0003800000 */
.L_x_4785:
[----:B------:R-:W-:-:S13]  /*9500*/  ISETP.NE.AND P0, PT, R0, 0x1c, PT ;  /* 0x0000001c0000780c */ /* 0x000fda0003f05270 */
[----:B------:R-:W-:Y:S05]  /*9510*/  @!P0 BRA `(.L_x_4794) ;  /* 0x0000000000a88947 */ /* 0x000fea0003800000 */
[----:B------:R-:W-:-:S13]  /*9520*/  ISETP.NE.AND P0, PT, R0, 0x1d, PT ;  /* 0x0000001d0000780c */ /* 0x000fda0003f05270 */
[----:B------:R-:W-:Y:S05]  /*9530*/  @!P0 BRA `(.L_x_4795) ;  /* 0x0000000000908947 */ /* 0x000fea0003800000 */
[----:B------:R-:W-:-:S13]  /*9540*/  ISETP.NE.AND P0, PT, R0, 0x2c, PT ;  /* 0x0000002c0000780c */ /* 0x000fda0003f05270 */
[----:B------:R-:W-:Y:S05]  /*9550*/  @P0 BRA `(.L_x_4768) ;  /* 0x0000000000400947 */ /* 0x000fea0003800000 */
[----:B------:R-:W-:Y:S01]  /*9560*/  SHF.R.U32.HI R5, RZ, 0x17, R4 ;  /* 0x00000017ff057819 */ /* 0x000fe20000011604 */
[----:B------:R-:W-:-:S03]  /*9570*/  IMAD.MOV.U32 R35, RZ, RZ, R37 ;  /* 0x000000ffff237224 */ /* 0x000fc600078e0025 */
        /* <DEDUP_REMOVED lines=14> */
.L_x_4768:
        /* <DEDUP_REMOVED lines=16> */
.L_x_4796:
[----:B------:R-:W-:Y:S01]  /*9760*/  IMAD.MOV.U32 R35, RZ, RZ, R37 ;  /* 0x000000ffff237224 */ /* 0x000fe200078e0025 */
[----:B------:R-:W-:Y:S06]  /*9770*/  BRA `(.L_x_4763) ;  /* 0x00000000001c7947 */ /* 0x000fec0003800000 */
.L_x_4795:
[----:B------:R-:W0:Y:S01]  /*9780*/  F2I.U64.TRUNC R4, R4 ;  /* 0x0000000400047311 */ /* 0x000e22000020d800 */
[----:B------:R-:W-:Y:S01]  /*9790*/  IMAD.MOV.U32 R35, RZ, RZ, R37 ;  /* 0x000000ffff237224 */ /* 0x000fe200078e0025 */
[----:B0-----:R0:W-:Y:S01]  /*97a0*/  STG.E.64 desc[UR36][R8.64], R4 ;  /* 0x0000000408007986 */ /* 0x0011e2000c101b24 */
[----:B------:R-:W-:Y:S05]  /*97b0*/  BRA `(.L_x_4763) ;  /* 0x00000000000c7947 */ /* 0x000fea0003800000 */
.L_x_4794:
[----:B------:R-:W0:Y:S01]  /*97c0*/  F2I.FTZ.U32.TRUNC.NTZ R3, R4 ;  /* 0x0000000400037305 */ /* 0x000e22000021f000 */
[----:B------:R-:W-:Y:S01]  /*97d0*/  IMAD.MOV.U32 R35, RZ, RZ, R37 ;  /* 0x000000ffff237224 */ /* 0x000fe200078e0025 */
[----:B0-----:R0:W-:Y:S06]  /*97e0*/  STG.E desc[UR36][R8.64], R3 ;  /* 0x0000000308007986 */ /* 0x0011ec000c101924 */
.L_x_4763:
[----:B------:R-:W-:Y:S05]  /*97f0*/  BSYNC B6 ;  /* 0x0000000000067941 */ /* 0x000fea0003800000 */
.L_x_4762:
        /* <DEDUP_REMOVED lines=24> */
.L_x_4802:
[----:B------:R-:W0:Y:S02]  /*9980*/  F2I.S64.TRUNC R32, R32 ;  /* 0x0000002000207311 */ /* 0x000e24000020d900 */
[----:B0-----:R-:W-:-:S05]  /*9990*/  IMAD.MOV.U32 R3, RZ, RZ, R32 ;  /* 0x000000ffff037224 */ /* 0x001fca00078e0020 */
[----:B------:R0:W-:Y:S01]  /*99a0*/  STG.E.U8 desc[UR36][R8.64], R3 ;  /* 0x0000000308007986 */ /* 0x0001e2000c101124 */
[----:B------:R-:W-:Y:S05]  /*99b0*/  BRA `(.L_x_4804) ;  /* 0x0000000c00447947 */ /* 0x000fea0003800000 */
.L_x_4801:
        /* <DEDUP_REMOVED lines=9> */
.L_x_4806:
[----:B------:R-:W0:Y:S02]  /*9a50*/  F2I.FTZ.TRUNC.NTZ R3, R32 ;  /* 0x0000002000037305 */ /* 0x000e24000021f100 */
[----:B0-----:R0:W-:Y:S01]  /*9a60*/  STG.E desc[UR36][R8.64], R3 ;  /* 0x0000000308007986 */ /* 0x0011e2000c101924 */
[----:B------:R-:W-:Y:S05]  /*9a70*/  BRA `(.L_x_4804) ;  /* 0x0000000c00147947 */ /* 0x000fea0003800000 */
.L_x_4805:
[----:B------:R-:W0:Y:S02]  /*9a80*/  F2I.FTZ.TRUNC.NTZ R3, R32 ;  /* 0x0000002000037305 */ /* 0x000e24000021f100 */
[----:B0-----:R0:W-:Y:S01]  /*9a90*/  STG.E.U16 desc[UR36][R8.64], R3 ;  /* 0x0000000308007986 */ /* 0x0011e2000c101524 */
[----:B------:R-:W-:Y:S05]  /*9aa0*/  BRA `(.L_x_4804) ;  /* 0x0000000c00087947 */ /* 0x000fea0003800000 */
.L_x_4800:
        /* <DEDUP_REMOVED lines=8> */
.L_x_4808:
[----:B------:R-:W-:-:S05]  /*9b30*/  F2FP.F16.F32.PACK_AB R32, RZ, R32 ;  /* 0x00000020ff20723e */ /* 0x000fca00000000ff */
[----:B------:R0:W-:Y:S01]  /*9b40*/  STG.E.U16 desc[UR36][R8.64], R32 ;  /* 0x0000002008007986 */ /* 0x0001e2000c101524 */
[----:B------:R-:W-:Y:S05]  /*9b50*/  BRA `(.L_x_4804) ;  /* 0x0000000800dc7947 */ /* 0x000fea0003800000 */
.L_x_4807:
        /* <DEDUP_REMOVED lines=8> */
.L_x_4810:
[----:B------:R-:W-:-:S05]  /*9be0*/  F2FP.F16.F32.PACK_AB R33, R33, R32 ;  /* 0x000000202121723e */ /* 0x000fca00000000ff */
[----:B------:R2:W-:Y:S01]  /*9bf0*/  STG.E desc[UR36][R8.64], R33 ;  /* 0x0000002108007986 */ /* 0x0005e2000c101924 */
[----:B------:R-:W-:Y:S05]  /*9c00*/  BRA `(.L_x_4804) ;  /* 0x0000000800b07947 */ /* 0x000fea0003800000 */
.L_x_4809:
[----:B------:R-:W-:-:S06]  /*9c10*/  FMUL.FTZ R4, R32, 1 ;  /* 0x3f80000020047820 */ /* 0x000fcc0000410000 */
[----:B------:R-:W0:Y:S02]  /*9c20*/  F2F.F64.F32 R4, R4 ;  /* 0x0000000400047310 */ /* 0x000e240000201800 */
[----:B0-----:R4:W-:Y:S01]  /*9c30*/  STG.E.64 desc[UR36][R8.64], R4 ;  /* 0x0000000408007986 */ /* 0x0019e2000c101b24 */
[----:B------:R-:W-:Y:S05]  /*9c40*/  BRA `(.L_x_4804) ;  /* 0x0000000800a07947 */ /* 0x000fea0003800000 */
.L_x_4799:
        /* <DEDUP_REMOVED lines=14> */
.L_x_4813:
[----:B------:R-:W-:Y:S01]  /*9d30*/  FMUL.FTZ R6, R33, 1 ;  /* 0x3f80000021067820 */ /* 0x000fe20000410000 */
[----:B------:R-:W-:-:S05]  /*9d40*/  FMUL.FTZ R4, R32, 1 ;  /* 0x3f80000020047820 */ /* 0x000fca0000410000 */
[----:B------:R-:W-:Y:S08]  /*9d50*/  F2F.F64.F32 R6, R6 ;  /* 0x0000000600067310 */ /* 0x000ff00000201800 */
[----:B------:R-:W0:Y:S02]  /*9d60*/  F2F.F64.F32 R4, R4 ;  /* 0x0000000400047310 */ /* 0x000e240000201800 */
[----:B0-----:R0:W-:Y:S01]  /*9d70*/  STG.E.128 desc[UR36][R8.64], R4 ;  /* 0x0000000408007986 */ /* 0x0011e2000c101d24 */
[----:B------:R-:W-:Y:S05]  /*9d80*/  BRA `(.L_x_4804) ;  /* 0x0000000800507947 */ /* 0x000fea0003800000 */
.L_x_4812:
        /* <DEDUP_REMOVED lines=20> */
.L_x_4817:
[----:B------:R-:W-:Y:S05]  /*9ed0*/  BSYNC B0 ;  /* 0x0000000000007941 */ /* 0x000fea0003800000 */
.L_x_4816:
[----:B------:R-:W-:-:S05]  /*9ee0*/  LOP3.LUT R5, R0, R5, RZ, 0xfc, !PT ;  /* 0x0000000500057212 */ /* 0x000fca00078efcff */
[----:B------:R0:W-:Y:S01]  /*9ef0*/  STG.E.U8 desc[UR36][R8.64], R5 ;  /* 0x0000000508007986 */ /* 0x0001e2000c101124 */
[----:B------:R-:W-:Y:S05]  /*9f00*/  BRA `(.L_x_4804) ;  /* 0x0000000400f07947 */ /* 0x000fea0003800000 */
.L_x_4815:
        /* <DEDUP_REMOVED lines=12> */
.L_x_4819:
[----:B------:R-:W-:Y:S01]  /*9fd0*/  IMAD.MOV.U32 R0, RZ, RZ, 0x7f ;  /* 0x0000007fff007424 */ /* 0x000fe200078e00ff */
[----:B------:R-:W-:-:S04]  /*9fe0*/  ISETP.GT.U32.AND P0, PT, R4, 0x7f800000, PT ;  /* 0x7f8000000400780c */ /* 0x000fc80003f04070 */
[----:B------:R-:W-:-:S09]  /*9ff0*/  SEL R0, R0, 0x7c, P0 ;  /* 0x0000007c00007807 */ /* 0x000fd20000000000 */
.L_x_4820:
[----:B------:R-:W-:Y:S05]  /*a000*/  BSYNC B0 ;  /* 0x0000000000007941 */ /* 0x000fea0003800000 */
.L_x_4818:
[----:B------:R-:W-:-:S04]  /*a010*/  LOP3.LUT R32, R32, 0x80000000, RZ, 0xc0, !PT ;  /* 0x8000000020207812 */ /* 0x000fc800078ec0ff */
[----:B------:R-:W-:-:S04]  /*a020*/  SHF.R.U32.HI R3, RZ, 0x18, R32 ;  /* 0x00000018ff037819 */ /* 0x000fc80000011620 */
[----:B------:R-:W-:-:S05]  /*a030*/  LOP3.LUT R3, R0, R3, RZ, 0xfc, !PT ;  /* 0x0000000300037212 */ /* 0x000fca00078efcff */
[----:B------:R0:W-:Y:S01]  /*a040*/  STG.E.U8 desc[UR36][R8.64], R3 ;  /* 0x0000000308007986 */ /* 0x0001e2000c101124 */
[----:B------:R-:W-:Y:S05]  /*a050*/  BRA `(.L_x_4804) ;  /* 0x00000004009c7947 */ /* 0x000fea0003800000 */
.L_x_4814:
[----:B------:R-:W-:-:S05]  /*a060*/  F2FP.BF16.F32.PACK_AB R32, RZ, R32 ;  /* 0x00000020ff20723e */ /* 0x000fca00000010ff */
[----:B------:R0:W-:Y:S01]  /*a070*/  STG.E.U16 desc[UR36][R8.64], R32 ;  /* 0x0000002008007986 */ /* 0x0001e2000c101524 */
[----:B------:R-:W-:Y:S05]  /*a080*/  BRA `(.L_x_4804) ;  /* 0x0000000400907947 */ /* 0x000fea0003800000 */
.L_x_4811:
        /* <DEDUP_REMOVED lines=11> */
.L_x_4823:
        /* <DEDUP_REMOVED lines=16> */
.L_x_4826:
[----:B------:R-:W-:-:S04]  /*a240*/  LOP3.LUT R32, R32, 0x80000000, RZ, 0xc0, !PT ;  /* 0x8000000020207812 */ /* 0x000fc800078ec0ff */
[----:B------:R-:W-:-:S04]  /*a250*/  SHF.R.U32.HI R3, RZ, 0x18, R32 ;  /* 0x00000018ff037819 */ /* 0x000fc80000011620 */
[----:B------:R-:W-:-:S04]  /*a260*/  LOP3.LUT R0, R0, R3, RZ, 0xfc, !PT ;  /* 0x0000000300007212 */ /* 0x000fc800078efcff */
[----:B------:R-:W-:-:S07]  /*a270*/  PRMT R4, R0, 0x7610, R4 ;  /* 0x0000761000047816 */ /* 0x000fce0000000004 */
.L_x_4825:
[----:B------:R-:W-:Y:S05]  /*a280*/  BSYNC B0 ;  /* 0x0000000000007941 */ /* 0x000fea0003800000 */
.L_x_4824:
[----:B------:R0:W-:Y:S01]  /*a290*/  STG.E.U8 desc[UR36][R8.64], R4 ;  /* 0x0000000408007986 */ /* 0x0001e2000c101124 */
[----:B------:R-:W-:Y:S05]  /*a2a0*/  BRA `(.L_x_4804) ;  /* 0x0000000400087947 */ /* 0x000fea0003800000 */
.L_x_4822:
        /* <DEDUP_REMOVED lines=16> */
.L_x_4829:
[----:B------:R-:W-:-:S04]  /*a3b0*/  LOP3.LUT R32, R32, 0x80000000, RZ, 0xc0, !PT ;  /* 0x8000000020207812 */ /* 0x000fc800078ec0ff */
[----:B------:R-:W-:-:S04]  /*a3c0*/  SHF.R.U32.HI R3, RZ, 0x18, R32 ;  /* 0x00000018ff037819 */ /* 0x000fc80000011620 */
[----:B------:R-:W-:-:S04]  /*a3d0*/  LOP3.LUT R0, R0, R3, RZ, 0xfc, !PT ;  /* 0x0000000300007212 */ /* 0x000fc800078efcff */
[----:B------:R-:W-:-:S07]  /*a3e0*/  PRMT R4, R0, 0x7610, R4 ;  /* 0x0000761000047816 */ /* 0x000fce0000000004 */
.L_x_4828:
[----:B------:R-:W-:Y:S05]  /*a3f0*/  BSYNC B0 ;  /* 0x0000000000007941 */ /* 0x000fea0003800000 */
.L_x_4827:
[----:B------:R0:W-:Y:S01]  /*a400*/  STG.E.U8 desc[UR36][R8.64], R4 ;  /* 0x0000000408007986 */ /* 0x0001e2000c101124 */
[----:B------:R-:W-:Y:S05]  /*a410*/  BRA `(.L_x_4804) ;  /* 0x0000000000ac7947 */ /* 0x000fea0003800000 */
.L_x_4821:
        /* <DEDUP_REMOVED lines=21> */
.L_x_4803:
        /* <DEDUP_REMOVED lines=16> */
.L_x_4832:
[----:B------:R-:W-:Y:S05]  /*a670*/  BRA `(.L_x_4804) ;  /* 0x0000000000147947 */ /* 0x000fea0003800000 */
.L_x_4831:
[----:B------:R-:W0:Y:S02]  /*a680*/  F2I.U64.TRUNC R32, R32 ;  /* 0x0000002000207311 */ /* 0x000e24000020d800 */
[----:B0-----:R0:W-:Y:S01]  /*a690*/  STG.E.64 desc[UR36][R8.64], R32 ;  /* 0x0000002008007986 */ /* 0x0011e2000c101b24 */
[----:B------:R-:W-:Y:S05]  /*a6a0*/  BRA `(.L_x_4804) ;  /* 0x0000000000087947 */ /* 0x000fea0003800000 */
.L_x_4830:
[----:B------:R-:W0:Y:S02]  /*a6b0*/  F2I.FTZ.U32.TRUNC.NTZ R3, R32 ;  /* 0x0000002000037305 */ /* 0x000e24000021f000 */
[----:B0-----:R0:W-:Y:S02]  /*a6c0*/  STG.E desc[UR36][R8.64], R3 ;  /* 0x0000000308007986 */ /* 0x0011e4000c101924 */
.L_x_4804:
[----:B------:R-:W-:-:S05]  /*a6d0*/  VIADD R35, R35, 0x80 ;  /* 0x0000008023237836 */ /* 0x000fca0000000000 */
[----:B------:R-:W-:-:S13]  /*a6e0*/  ISETP.GE.AND P0, PT, R35, R34, PT ;  /* 0x000000222300720c */ /* 0x000fda0003f06270 */
[----:B------:R-:W-:Y:S05]  /*a6f0*/  @P0 BRA `(.L_x_4798) ;  /* 0x0000000c00ac0947 */ /* 0x000fea0003800000 */
[----:B0---4-:R-:W0:Y:S01]  /*a700*/  LDC.64 R4, c[0x0][0x218] ;  /* 0x00008600ff047b82 */ /* 0x011e220000000a00 */
        /* <DEDUP_REMOVED lines=20> */
.L_x_4836:
[----:B------:R-:W0:Y:S02]  /*a850*/  F2I.S64.TRUNC R18, R18 ;  /* 0x0000001200127311 */ /* 0x000e24000020d900 */
[----:B0-----:R-:W-:-:S05]  /*a860*/  IMAD.MOV.U32 R3, RZ, RZ, R18 ;  /* 0x000000ffff037224 */ /* 0x001fca00078e0012 */
[----:B------:R0:W-:Y:S01]  /*a870*/  STG.E.U8 desc[UR36][R4.64], R3 ;  /* 0x0000000304007986 */ /* 0x0001e2000c101124 */
[----:B------:R-:W-:Y:S05]  /*a880*/  BRA `(.L_x_4838) ;  /* 0x0000000c00447947 */ /* 0x000fea0003800000 */
.L_x_4835:
        /* <DEDUP_REMOVED lines=9> */
.L_x_4840:
[----:B------:R-:W0:Y:S02]  /*a920*/  F2I.FTZ.TRUNC.NTZ R3, R18 ;  /* 0x0000001200037305 */ /* 0x000e24000021f100 */
[----:B0-----:R0:W-:Y:S01]  /*a930*/  STG.E desc[UR36][R4.64], R3 ;  /* 0x0000000304007986 */ /* 0x0011e2000c101924 */
[----:B------:R-:W-:Y:S05]  /*a940*/  BRA `(.L_x_4838) ;  /* 0x0000000c00147947 */ /* 0x000fea0003800000 */
.L_x_4839:
[----:B------:R-:W0:Y:S02]  /*a950*/  F2I.FTZ.TRUNC.NTZ R3, R18 ;  /* 0x0000001200037305 */ /* 0x000e24000021f100 */
[----:B0-----:R0:W-:Y:S01]  /*a960*/  STG.E.U16 desc[UR36][R4.64], R3 ;  /* 0x0000000304007986 */ /* 0x0011e2000c101524 */
[----:B------:R-:W-:Y:S05]  /*a970*/  BRA `(.L_x_4838) ;  /* 0x0000000c00087947 */ /* 0x000fea0003800000 */
.L_x_4834:
        /* <DEDUP_REMOVED lines=8> */
.L_x_4842:
[----:B------:R-:W-:-:S05]  /*aa00*/  F2FP.F16.F32.PACK_AB R18, RZ, R18 ;  /* 0x00000012ff12723e */ /* 0x000fca00000000ff */
[----:B------:R0:W-:Y:S01]  /*aa10*/  STG.E.U16 desc[UR36][R4.64], R18 ;  /* 0x0000001204007986 */ /* 0x0001e2000c101524 */
[----:B------:R-:W-:Y:S05]  /*aa20*/  BRA `(.L_x_4838) ;  /* 0x0000000800dc7947 */ /* 0x000fea0003800000 */
.L_x_4841:
        /* <DEDUP_REMOVED lines=8> */
.L_x_4844:
[----:B------:R-:W-:-:S05]  /*aab0*/  F2FP.F16.F32.PACK_AB R19, R19, R18 ;  /* 0x000000121313723e */ /* 0x000fca00000000ff */
[----:B------:R0:W-:Y:S01]  /*aac0*/  STG.E desc[UR36][R4.64], R19 ;  /* 0x0000001304007986 */ /* 0x0001e2000c101924 */
[----:B------:R-:W-:Y:S05]  /*aad0*/  BRA `(.L_x_4838) ;  /* 0x0000000800b07947 */ /* 0x000fea0003800000 */
.L_x_4843:
[----:B------:R-:W-:-:S06]  /*aae0*/  FMUL.FTZ R6, R18, 1 ;  /* 0x3f80000012067820 */ /* 0x000fcc0000410000 */
[----:B------:R-:W0:Y:S02]  /*aaf0*/  F2F.F64.F32 R6, R6 ;  /* 0x0000000600067310 */ /* 0x000e240000201800 */
[----:B0-----:R0:W-:Y:S01]  /*ab00*/  STG.E.64 desc[UR36][R4.64], R6 ;  /* 0x0000000604007986 */ /* 0x0011e2000c101b24 */
[----:B------:R-:W-:Y:S05]  /*ab10*/  BRA `(.L_x_4838) ;  /* 0x0000000800a07947 */ /* 0x000fea0003800000 */
.L_x_4833:
        /* <DEDUP_REMOVED lines=14> */
.L_x_4847:
[----:B------:R-:W-:Y:S01]  /*ac00*/  FMUL.FTZ R10, R19, 1 ;  /* 0x3f800000130a7820 */ /* 0x000fe20000410000 */
[----:B-123--:R-:W-:-:S05]  /*ac10*/  FMUL.FTZ R8, R18, 1 ;  /* 0x3f80000012087820 */ /* 0x00efca0000410000 */
[----:B------:R-:W-:Y:S08]  /*ac20*/  F2F.F64.F32 R10, R10 ;  /* 0x0000000a000a7310 */ /* 0x000ff00000201800 */
[----:B------:R-:W0:Y:S02]  /*ac30*/  F2F.F64.F32 R8, R8 ;  /* 0x0000000800087310 */ /* 0x000e240000201800 */
[----:B0-----:R0:W-:Y:S01]  /*ac40*/  STG.E.128 desc[UR36][R4.64], R8 ;  /* 0x0000000804007986 */ /* 0x0011e2000c101d24 */
[----:B------:R-:W-:Y:S05]  /*ac50*/  BRA `(.L_x_4838) ;  /* 0x0000000800507947 */ /* 0x000fea0003800000 */
.L_x_4846:
        /* <DEDUP_REMOVED lines=20> */
.L_x_4851:
[----:B------:R-:W-:Y:S05]  /*ada0*/  BSYNC B0 ;  /* 0x0000000000007941 */ /* 0x000fea0003800000 */
.L_x_4850:
[----:B------:R-:W-:-:S05]  /*adb0*/  LOP3.LUT R7, R0, R7, RZ, 0xfc, !PT ;  /* 0x0000000700077212 */ /* 0x000fca00078efcff */
[----:B------:R0:W-:Y:S01]  /*adc0*/  STG.E.U8 desc[UR36][R4.64], R7 ;  /* 0x0000000704007986 */ /* 0x0001e2000c101124 */
[----:B------:R-:W-:Y:S05]  /*add0*/  BRA `(.L_x_4838) ;  /* 0x0000000400f07947 */ /* 0x000fea0003800000 */
.L_x_4849:
        /* <DEDUP_REMOVED lines=12> */
.L_x_4853:
[----:B------:R-:W-:Y:S01]  /*aea0*/  IMAD.MOV.U32 R0, RZ, RZ, 0x7f ;  /* 0x0000007fff007424 */ /* 0x000fe200078e00ff */
[----:B------:R-:W-:-:S04]  /*aeb0*/  ISETP.GT.U32.AND P0, PT, R6, 0x7f800000, PT ;  /* 0x7f8000000600780c */ /* 0x000fc80003f04070 */
[----:B------:R-:W-:-:S09]  /*aec0*/  SEL R0, R0, 0x7c, P0 ;  /* 0x0000007c00007807 */ /* 0x000fd20000000000 */
.L_x_4854:
[----:B------:R-:W-:Y:S05]  /*aed0*/  BSYNC B0 ;  /* 0x0000000000007941 */ /* 0x000fea0003800000 */
.L_x_4852:
[----:B------:R-:W-:-:S04]  /*aee0*/  LOP3.LUT R18, R18, 0x80000000, RZ, 0xc0, !PT ;  /* 0x8000000012127812 */ /* 0x000fc800078ec0ff */
[----:B------:R-:W-:-:S04]  /*aef0*/  SHF.R.U32.HI R3, RZ, 0x18, R18 ;  /* 0x00000018ff037819 */ /* 0x000fc80000011612 */
[----:B------:R-:W-:-:S05]  /*af00*/  LOP3.LUT R3, R0, R3, RZ, 0xfc, !PT ;  /* 0x0000000300037212 */ /* 0x000fca00078efcff */
[----:B------:R0:W-:Y:S01]  /*af10*/  STG.E.U8 desc[UR36][R4.64], R3 ;  /* 0x0000000304007986 */ /* 0x0001e2000c101124 */
[----:B------:R-:W-:Y:S05]  /*af20*/  BRA `(.L_x_4838) ;  /* 0x00000004009c7947 */ /* 0x000fea0003800000 */
.L_x_4848:
[----:B------:R-:W-:-:S05]  /*af30*/  F2FP.BF16.F32.PACK_AB R18, RZ, R18 ;  /* 0x00000012ff12723e */ /* 0x000fca00000010ff */
[----:B------:R0:W-:Y:S01]  /*af40*/  STG.E.U16 desc[UR36][R4.64], R18 ;  /* 0x0000001204007986 */ /* 0x0001e2000c101524 */
[----:B------:R-:W-:Y:S05]  /*af50*/  BRA `(.L_x_4838) ;  /* 0x0000000400907947 */ /* 0x000fea0003800000 */
.L_x_4845:
        /* <DEDUP_REMOVED lines=11> */
.L_x_4857:
        /* <DEDUP_REMOVED lines=16> */
.L_x_4860:
[----:B------:R-:W-:-:S04]  /*b110*/  LOP3.LUT R18, R18, 0x80000000, RZ, 0xc0, !PT ;  /* 0x8000000012127812 */ /* 0x000fc800078ec0ff */
[----:B------:R-:W-:-:S04]  /*b120*/  SHF.R.U32.HI R18, RZ, 0x18, R18 ;  /* 0x00000018ff127819 */ /* 0x000fc80000011612 */
[----:B------:R-:W-:-:S04]  /*b130*/  LOP3.LUT R3, R3, R18, RZ, 0xfc, !PT ;  /* 0x0000001203037212 */ /* 0x000fc800078efcff */
[----:B------:R-:W-:-:S07]  /*b140*/  PRMT R0, R3, 0x7610, R0 ;  /* 0x0000761003007816 */ /* 0x000fce0000000000 */
.L_x_4859:
[----:B------:R-:W-:Y:S05]  /*b150*/  BSYNC B0 ;  /* 0x0000000000007941 */ /* 0x000fea0003800000 */
.L_x_4858:
[----:B------:R0:W-:Y:S01]  /*b160*/  STG.E.U8 desc[UR36][R4.64], R0 ;  /* 0x0000000004007986 */ /* 0x0001e2000c101124 */
[----:B------:R-:W-:Y:S05]  /*b170*/  BRA `(.L_x_4838) ;  /* 0x0000000400087947 */ /* 0x000fea0003800000 */
.L_x_4856:
        /* <DEDUP_REMOVED lines=16> */
.L_x_4863:
[----:B------:R-:W-:-:S04]  /*b280*/  LOP3.LUT R18, R18, 0x80000000, RZ, 0xc0, !PT ;  /* 0x8000000012127812 */ /* 0x000fc800078ec0ff */
[----:B------:R-:W-:-:S04]  /*b290*/  SHF.R.U32.HI R18, RZ, 0x18, R18 ;  /* 0x00000018ff127819 */ /* 0x000fc80000011612 */
[----:B------:R-:W-:-:S04]  /*b2a0*/  LOP3.LUT R3, R3, R18, RZ, 0xfc, !PT ;  /* 0x0000001203037212 */ /* 0x000fc800078efcff */
[----:B------:R-:W-:-:S07]  /*b2b0*/  PRMT R0, R3, 0x7610, R0 ;  /* 0x0000761003007816 */ /* 0x000fce0000000000 */
.L_x_4862:
[----:B------:R-:W-:Y:S05]  /*b2c0*/  BSYNC B0 ;  /* 0x0000000000007941 */ /* 0x000fea0003800000 */
.L_x_4861:
[----:B------:R0:W-:Y:S01]  /*b2d0*/  STG.E.U8 desc[UR36][R4.64], R0 ;  /* 0x0000000004007986 */ /* 0x0001e2000c101124 */
[----:B------:R-:W-:Y:S05]  /*b2e0*/  BRA `(.L_x_4838) ;  /* 0x0000000000ac7947 */ /* 0x000fea0003800000 */
.L_x_4855:
        /* <DEDUP_REMOVED lines=21> */
.L_x_4837:
[----:B------:R-:W-:Y:S01]  /*b440*/  MOV R0, 0x0 ;  /* 0x0000000000007802 */ /* 0x000fe20000000f00 */
[----:B------:R-:W-:Y:S01]  /*b450*/  ULDC.64 UR4, c[0x4][0x148] ;  /* 0x0100520000047ab9 */ /* 0x000fe20000000a00 */
[----:B------:R-:W-:Y:S01]  /*b460*/  ULDC.64 UR6, c[0x4][0x40] ;  /* 0x0100100000067ab9 */ /* 0x000fe20000000a00 */
[----:B------:R-:W-:Y:S01]  /*b470*/  IMAD.U32 R4, RZ, RZ, UR4 ;  /* 0x00000004ff047e24 */ /* 0x000fe2000f8e00ff */
[----:B------:R0:W4:Y:S01]  /*b480*/  LDC.64 R14, c[0x4][R0] ;  /* 0x01000000000e7b82 */ /* 0x0001220000000a00 */
[----:B------:R-:W-:Y:S01]  /*b490*/  IMAD.U32 R5, RZ, RZ, UR5 ;  /* 0x00000005ff057e24 */ /* 0x000fe2000f8e00ff */
[----:B------:R-:W-:Y:S01]  /*b4a0*/  ULDC.64 UR4, c[0x4][0x150] ;  /* 0x0100540000047ab9 */ /* 0x000fe20000000a00 */
[----:B------:R-:W-:Y:S02]  /*b4b0*/  IMAD.U32 R10, RZ, RZ, UR6 ;  /* 0x00000006ff0a7e24 */ /* 0x000fe4000f8e00ff */
[----:B------:R-:W-:Y:S02]  /*b4c0*/  IMAD.U32 R6, RZ, RZ, UR4 ;  /* 0x00000004ff067e24 */ /* 0x000fe4000f8e00ff */
[----:B------:R-:W-:-:S02]  /*b4d0*/  IMAD.U32 R7, RZ, RZ, UR5 ;  /* 0x00000005ff077e24 */ /* 0x000fc4000f8e00ff */
[----:B------:R-:W-:Y:S02]  /*b4e0*/  IMAD.U32 R11, RZ, RZ, UR7 ;  /* 0x00000007ff0b7e24 */ /* 0x000fe4000f8e00ff */
[----:B-123--:R-:W-:Y:S02]  /*b4f0*/  IMAD.MOV.U32 R8, RZ, RZ, 0x65 ;  /* 0x00000065ff087424 */ /* 0x00efe400078e00ff */
[----:B------:R-:W-:Y:S02]  /*b500*/  IMAD.MOV.U32 R12, RZ, RZ, 0x1 ;  /* 0x00000001ff0c7424 */ /* 0x000fe400078e00ff */
[----:B0-----:R-:W-:-:S07]  /*b510*/  IMAD.MOV.U32 R13, RZ, RZ, RZ ;  /* 0x000000ffff0d7224 */ /* 0x001fce00078e00ff */
[----:B------:R-:W-:-:S07]  /*b520*/  LEPC R20, `(.L_x_4866) ;  /* 0x000000001014794e */ /* 0x000fce0000000000 */
[----:B----4-:R-:W-:Y:S05]  /*b530*/  CALL.ABS.NOINC R14 ;  /* 0x000000000e007343 */ /* 0x010fea0003c00000 */
.L_x_4866:
[----:B------:R-:W-:Y:S05]  /*b540*/  BRA `(.L_x_4838) ;  /* 0x0000000000147947 */ /* 0x000fea0003800000 */
.L_x_4865:
[----:B------:R-:W0:Y:S02]  /*b550*/  F2I.U64.TRUNC R18, R18 ;  /* 0x0000001200127311 */ /* 0x000e24000020d800 */
[----:B0-----:R0:W-:Y:S01]  /*b560*/  STG.E.64 desc[UR36][R4.64], R18 ;  /* 0x0000001204007986 */ /* 0x0011e2000c101b24 */
[----:B------:R-:W-:Y:S05]  /*b570*/  BRA `(.L_x_4838) ;  /* 0x0000000000087947 */ /* 0x000fea0003800000 */
.L_x_4864:
[----:B------:R-:W0:Y:S02]  /*b580*/  F2I.FTZ.U32.TRUNC.NTZ R3, R18 ;  /* 0x0000001200037305 */ /* 0x000e24000021f000 */
[----:B0-----:R0:W-:Y:S02]  /*b590*/  STG.E desc[UR36][R4.64], R3 ;  /* 0x0000000304007986 */ /* 0x0011e4000c101924 */
.L_x_4838:
[----:B------:R-:W-:-:S07]  /*b5a0*/  VIADD R35, R35, 0x80 ;  /* 0x0000008023237836 */ /* 0x000fce0000000000 */
.L_x_4798:
[----:B------:R-:W-:Y:S05]  /*b5b0*/  BSYNC B6 ;  /* 0x0000000000067941 */ /* 0x000fea0003800000 */
.L_x_4797:
        /* <DEDUP_REMOVED lines=22> */
.L_x_4870:
[----:B------:R-:W0:Y:S02]  /*b720*/  F2I.S64.TRUNC R22, R22 ;  /* 0x0000001600167311 */ /* 0x000e24000020d900 */
[----:B0-----:R-:W-:-:S05]  /*b730*/  IMAD.MOV.U32 R5, RZ, RZ, R22 ;  /* 0x000000ffff057224 */ /* 0x001fca00078e0016 */
[----:B------:R-:W-:Y:S01]  /*b740*/  STG.E.U8 desc[UR36][R2.64], R5 ;  /* 0x0000000502007986 */ /* 0x000fe2000c101124 */
[----:B------:R-:W-:Y:S05]  /*b750*/  EXIT ;  /* 0x000000000000794d */ /* 0x000fea0003800000 */
.L_x_4869:
        /* <DEDUP_REMOVED lines=9> */
.L_x_4873:
[----:B------:R-:W0:Y:S02]  /*b7f0*/  F2I.FTZ.TRUNC.NTZ R5, R22 ;  /* 0x0000001600057305 */ /* 0x000e24000021f100 */
[----:B0-----:R-:W-:Y:S01]  /*b800*/  STG.E desc[UR36][R2.64], R5 ;  /* 0x0000000502007986 */ /* 0x001fe2000c101924 */
[----:B------:R-:W-:Y:S05]  /*b810*/  EXIT ;  /* 0x000000000000794d */ /* 0x000fea0003800000 */
.L_x_4872:
[----:B------:R-:W0:Y:S02]  /*b820*/  F2I.FTZ.TRUNC.NTZ R5, R22 ;  /* 0x0000001600057305 */ /* 0x000e24000021f100 */
[----:B0-----:R-:W-:Y:S01]  /*b830*/  STG.E.U16 desc[UR36][R2.64], R5 ;  /* 0x0000000502007986 */ /* 0x001fe2000c101524 */
[----:B------:R-:W-:Y:S05]  /*b840*/  EXIT ;  /* 0x000000000000794d */ /* 0x000fea0003800000 */
.L_x_4868:
        /* <DEDUP_REMOVED lines=8> */
.L_x_4875:
[----:B------:R-:W-:-:S05]  /*b8d0*/  F2FP.F16.F32.PACK_AB R22, RZ, R22 ;  /* 0x00000016ff16723e */ /* 0x000fca00000000ff */
[----:B------:R-:W-:Y:S01]  /*b8e0*/  STG.E.U16 desc[UR36][R2.64], R22 ;  /* 0x0000001602007986 */ /* 0x000fe2000c101524 */
[----:B------:R-:W-:Y:S05]  /*b8f0*/  EXIT ;  /* 0x000000000000794d */ /* 0x000fea0003800000 */
.L_x_4874:
        /* <DEDUP_REMOVED lines=8> */
.L_x_4877:
[----:B------:R-:W-:-:S05]  /*b980*/  F2FP.F16.F32.PACK_AB R23, R23, R22 ;  /* 0x000000161717723e */ /* 0x000fca00000000ff */
[----:B------:R-:W-:Y:S01]  /*b990*/  STG.E desc[UR36][R2.64], R23 ;  /* 0x0000001702007986 */ /* 0x000fe2000c101924 */
[----:B------:R-:W-:Y:S05]  /*b9a0*/  EXIT ;  /* 0x000000000000794d */ /* 0x000fea0003800000 */
.L_x_4876:
[----:B------:R-:W-:-:S06]  /*b9b0*/  FMUL.FTZ R4, R22, 1 ;  /* 0x3f80000016047820 */ /* 0x000fcc0000410000 */
[----:B------:R-:W0:Y:S02]  /*b9c0*/  F2F.F64.F32 R4, R4 ;  /* 0x0000000400047310 */ /* 0x000e240000201800 */
[----:B0-----:R-:W-:Y:S01]  /*b9d0*/  STG.E.64 desc[UR36][R2.64], R4 ;  /* 0x0000000402007986 */ /* 0x001fe2000c101b24 */
[----:B------:R-:W-:Y:S05]  /*b9e0*/  EXIT ;  /* 0x000000000000794d */ /* 0x000fea0003800000 */
.L_x_4867:
        /* <DEDUP_REMOVED lines=14> */
.L_x_4880:
[----:B------:R-:W-:Y:S01]  /*bad0*/  FMUL.FTZ R6, R23, 1 ;  /* 0x3f80000017067820 */ /* 0x000fe20000410000 */
[----:B------:R-:W-:-:S05]  /*bae0*/  FMUL.FTZ R4, R22, 1 ;  /* 0x3f80000016047820 */ /* 0x000fca0000410000 */
[----:B------:R-:W-:Y:S08]  /*baf0*/  F2F.F64.F32 R6, R6 ;  /* 0x0000000600067310 */ /* 0x000ff00000201800 */
[----:B------:R-:W0:Y:S02]  /*bb00*/  F2F.F64.F32 R4, R4 ;  /* 0x0000000400047310 */ /* 0x000e240000201800 */
[----:B0-----:R-:W-:Y:S01]  /*bb10*/  STG.E.128 desc[UR36][R2.64], R4 ;  /* 0x0000000402007986 */ /* 0x001fe2000c101d24 */
[----:B------:R-:W-:Y:S05]  /*bb20*/  EXIT ;  /* 0x000000000000794d */ /* 0x000fea0003800000 */
.L_x_4879:
        /* <DEDUP_REMOVED lines=20> */
.L_x_4884:
[----:B------:R-:W-:Y:S05]  /*bc70*/  BSYNC B0 ;  /* 0x0000000000007941 */ /* 0x000fea0003800000 */
.L_x_4883:
[----:B------:R-:W-:-:S05]  /*bc80*/  LOP3.LUT R7, R0, R7, RZ, 0xfc, !PT ;  /* 0x0000000700077212 */ /* 0x000fca00078efcff */
[----:B------:R-:W-:Y:S01]  /*bc90*/  STG.E.U8 desc[UR36][R2.64], R7 ;  /* 0x0000000702007986 */ /* 0x000fe2000c101124 */
[----:B------:R-:W-:Y:S05]  /*bca0*/  EXIT ;  /* 0x000000000000794d */ /* 0x000fea0003800000 */
.L_x_4882:
        /* <DEDUP_REMOVED lines=12> */
.L_x_4886:
[----:B------:R-:W-:Y:S01]  /*bd70*/  IMAD.MOV.U32 R0, RZ, RZ, 0x7f ;  /* 0x0000007fff007424 */ /* 0x000fe200078e00ff */
[----:B------:R-:W-:-:S04]  /*bd80*/  ISETP.GT.U32.AND P0, PT, R4, 0x7f800000, PT ;  /* 0x7f8000000400780c */ /* 0x000fc80003f04070 */
[----:B------:R-:W-:-:S09]  /*bd90*/  SEL R0, R0, 0x7c, P0 ;  /* 0x0000007c00007807 */ /* 0x000fd20000000000 */
.L_x_4887:
[----:B------:R-:W-:Y:S05]  /*bda0*/  BSYNC B0 ;  /* 0x0000000000007941 */ /* 0x000fea0003800000 */
.L_x_4885:
[----:B------:R-:W-:-:S04]  /*bdb0*/  LOP3.LUT R22, R22, 0x80000000, RZ, 0xc0, !PT ;  /* 0x8000000016167812 */ /* 0x000fc800078ec0ff */
[----:B------:R-:W-:-:S04]  /*bdc0*/  SHF.R.U32.HI R5, RZ, 0x18, R22 ;  /* 0x00000018ff057819 */ /* 0x000fc80000011616 */
[----:B------:R-:W-:-:S05]  /*bdd0*/  LOP3.LUT R5, R0, R5, RZ, 0xfc, !PT ;  /* 0x0000000500057212 */ /* 0x000fca00078efcff */
[----:B------:R-:W-:Y:S01]  /*bde0*/  STG.E.U8 desc[UR36][R2.64], R5 ;  /* 0x0000000502007986 */ /* 0x000fe2000c101124 */
[----:B------:R-:W-:Y:S05]  /*bdf0*/  EXIT ;  /* 0x000000000000794d */ /* 0x000fea0003800000 */
.L_x_4881:
[----:B------:R-:W-:-:S05]  /*be00*/  F2FP.BF16.F32.PACK_AB R22, RZ, R22 ;  /* 0x00000016ff16723e */ /* 0x000fca00000010ff */
[----:B------:R-:W-:Y:S01]  /*be10*/  STG.E.U16 desc[UR36][R2.64], R22 ;  /* 0x0000001602007986 */ /* 0x000fe2000c101524 */
[----:B------:R-:W-:Y:S05]  /*be20*/  EXIT ;  /* 0x000000000000794d */ /* 0x000fea0003800000 */
.L_x_4878:
        /* <DEDUP_REMOVED lines=11> */
.L_x_4890:
        /* <DEDUP_REMOVED lines=16> */
.L_x_4893:
[----:B------:R-:W-:-:S04]  /*bfe0*/  LOP3.LUT R22, R22, 0x80000000, RZ, 0xc0, !PT ;  /* 0x8000000016167812 */ /* 0x000fc800078ec0ff */
[----:B------:R-:W-:-:S04]  /*bff0*/  SHF.R.U32.HI R5, RZ, 0x18, R22 ;  /* 0x00000018ff057819 */ /* 0x000fc80000011616 */
[----:B------:R-:W-:-:S04]  /*c000*/  LOP3.LUT R4, R4, R5, RZ, 0xfc, !PT ;  /* 0x0000000504047212 */ /* 0x000fc800078efcff */
[----:B------:R-:W-:-:S07]  /*c010*/  PRMT R0, R4, 0x7610, R0 ;  /* 0x0000761004007816 */ /* 0x000fce0000000000 */
.L_x_4892:
[----:B------:R-:W-:Y:S05]  /*c020*/  BSYNC B0 ;  /* 0x0000000000007941 */ /* 0x000fea0003800000 */
.L_x_4891:
[----:B------:R-:W-:Y:S01]  /*c030*/  STG.E.U8 desc[UR36][R2.64], R0 ;  /* 0x0000000002007986 */ /* 0x000fe2000c101124 */
[----:B------:R-:W-:Y:S05]  /*c040*/  EXIT ;  /* 0x000000000000794d */ /* 0x000fea0003800000 */
.L_x_4889:
        /* <DEDUP_REMOVED lines=16> */
.L_x_4896:
[----:B------:R-:W-:-:S04]  /*c150*/  LOP3.LUT R22, R22, 0x80000000, RZ, 0xc0, !PT ;  /* 0x8000000016167812 */ /* 0x000fc800078ec0ff */
[----:B------:R-:W-:-:S04]  /*c160*/  SHF.R.U32.HI R5, RZ, 0x18, R22 ;  /* 0x00000018ff057819 */ /* 0x000fc80000011616 */
[----:B------:R-:W-:-:S04]  /*c170*/  LOP3.LUT R4, R4, R5, RZ, 0xfc, !PT ;  /* 0x0000000504047212 */ /* 0x000fc800078efcff */
[----:B------:R-:W-:-:S07]  /*c180*/  PRMT R0, R4, 0x7610, R0 ;  /* 0x0000761004007816 */ /* 0x000fce0000000000 */
.L_x_4895:
[----:B------:R-:W-:Y:S05]  /*c190*/  BSYNC B0 ;  /* 0x0000000000007941 */ /* 0x000fea0003800000 */
.L_x_4894:
[----:B------:R-:W-:Y:S01]  /*c1a0*/  STG.E.U8 desc[UR36][R2.64], R0 ;  /* 0x0000000002007986 */ /* 0x000fe2000c101124 */
[----:B------:R-:W-:Y:S05]  /*c1b0*/  EXIT ;  /* 0x000000000000794d */ /* 0x000fea0003800000 */
.L_x_4888:
        /* <DEDUP_REMOVED lines=21> */
.L_x_4871:
        /* <DEDUP_REMOVED lines=16> */
.L_x_4899:
[----:B------:R-:W-:Y:S05]  /*c410*/  EXIT ;  /* 0x000000000000794d */ /* 0x000fea0003800000 */
.L_x_4898:
[----:B------:R-:W0:Y:S02]  /*c420*/  F2I.U64.TRUNC R22, R22 ;  /* 0x0000001600167311 */ /* 0x000e24000020d800 */
[----:B0-----:R-:W-:Y:S01]  /*c430*/  STG.E.64 desc[UR36][R2.64], R22 ;  /* 0x0000001602007986 */ /* 0x001fe2000c101b24 */
[----:B------:R-:W-:Y:S05]  /*c440*/  EXIT ;  /* 0x000000000000794d */ /* 0x000fea0003800000 */
.L_x_4897:
[----:B------:R-:W0:Y:S02]  /*c450*/  F2I.FTZ.U32.TRUNC.NTZ R5, R22 ;  /* 0x0000001600057305 */ /* 0x000e24000021f000 */
[----:B0-----:R-:W-:Y:S01]  /*c460*/  STG.E desc[UR36][R2.64], R5 ;  /* 0x0000000502007986 */ /* 0x001fe2000c101924 */
[----:B------:R-:W-:Y:S05]  /*c470*/  EXIT ;  /* 0x000000000000794d */ /* 0x000fea0003800000 */
.L_x_4900:
        /* <DEDUP_REMOVED lines=16> */
.L_x_19361:


//--------------------- .text._ZN2at6native18elementwise_kernelILi128ELi2EZNS0_22gpu_kernel_impl_nocastINS0_13BinaryFunctorIN3c107complexIfEES6_S6_NS0_15binary_internal10DivFunctorIS6_EEEEEEvRNS_18TensorIteratorBaseERKT_EUliE_EEviT1_ --------------------------
	.section	.text._ZN2at6native18elementwise_kernelILi128ELi2EZNS0_22gpu_kernel_impl_nocastINS0_13BinaryFunctorIN3c107complexIfEES6_S6_NS0_15binary_internal10DivFunctorIS6_EEEEEEvRNS_18TensorIteratorBaseERKT_EUliE_EEviT1_,"ax",@progbits
	.align	128
        .global         _ZN2at6native18elementwise_kernelILi128ELi2EZNS0_22gpu_kernel_impl_nocastINS0_13BinaryFunctorIN3c107complexIfEES6_S6_NS0_15binary_internal10DivFunctorIS6_EEEEEEvRNS_18TensorIteratorBaseERKT_EUliE_EEviT1_
        .type           _ZN2at6native18elementwise_kernelILi128ELi2EZNS0_22gpu_kernel_impl_nocastINS0_13BinaryFunctorIN3c107complexIfEES6_S6_NS0_15binary_internal10DivFunctorIS6_EEEEEEvRNS_18TensorIteratorBaseERKT_EUliE_EEviT1_,@function
        .size           _ZN2at6native18elementwise_kernelILi128ELi2EZNS0_22gpu_kernel_impl_nocastINS0_13BinaryFunctorIN3c107complexIfEES6_S6_NS0_15binary_internal10DivFunctorIS6_EEEEEEvRNS_18TensorIteratorBaseERKT_EUliE_EEviT1_,(.L_x_19362 - _ZN2at6native18elementwise_kernelILi128ELi2EZNS0_22gpu_kernel_impl_nocastINS0_13BinaryFunctorIN3c107complexIfEES6_S6_NS0_15binary_internal10DivFunctorIS6_EEEEEEvRNS_18TensorIteratorBaseERKT_EUliE_EEviT1_)
        .other          _ZN2at6native18elementwise_kernelILi128ELi2EZNS0_22gpu_kernel_impl_nocastINS0_13BinaryFunctorIN3c107complexIfEES6_S6_NS0_15binary_internal10DivFunctorIS6_EEEEEEvRNS_18TensorIteratorBaseERKT_EUliE_EEviT1_,@"STO_CUDA_ENTRY STV_DEFAULT"
_ZN2at6native18elementwise_kernelILi128ELi2EZNS0_22gpu_kernel_impl_nocastINS0_13BinaryFunctorIN3c107complexIfEES6_S6_NS0_15binary_internal10DivFunctorIS6_EEEEEEvRNS_18TensorIteratorBaseERKT_EUliE_EEviT1_:
.text._ZN2at6native18elementwise_kernelILi128ELi2EZNS0_22gpu_kernel_impl_nocastINS0_13BinaryFunctorIN3c107complexIfEES6_S6_NS0_15binary_internal10DivFunctorIS6_EEEEEEvRNS_18TensorIteratorBaseERKT_EUliE_EEviT1_:
[----:B------:R-:W-:Y:S01]  /*0000*/  LDC R1, c[0x0][0x28] ;  /* 0x00000a00ff017b82 */ /* 0x000fe20000000800 */
[----:B------:R-:W0:Y:S01]  /*0010*/  S2R R0, SR_CTAID.X ;  /* 0x0000000000007919 */ /* 0x000e220000002500 */
[----:B------:R-:W-:Y:S01]  /*0020*/  ULDC UR6, c[0x0][0x210] ;  /* 0x0000840000067ab9 */ /* 0x000fe20000000800 */
[----:B------:R-:W-:Y:S01]  /*0030*/  ULDC.64 UR4, c[0x0][0x208] ;  /* 0x0000820000047ab9 */ /* 0x000fe20000000a00 */
[----:B------:R-:W-:Y:S01]  /*0040*/  BSSY B0, `(.L_x_4901) ;  /* 0x0000193000007945 */ /* 0x000fe20003800000 */
[----:B------:R-:W0:Y:S02]  /*0050*/  S2R R3, SR_TID.X ;  /* 0x0000000000037919 */ /* 0x000e240000002100 */
[----:B0-----:R-:W-:-:S04]  /*0060*/  LEA R0, R0, R3, 0x8 ;  /* 0x0000000300007211 */ /* 0x001fc800078e40ff */
[----:B------:R-:W-:Y:S02]  /*0070*/  ISETP.GE.AND P0, PT, R0, UR6, PT ;  /* 0x0000000600007c0c */ /* 0x000fe4000bf06270 */
[----:B------:R-:W-:-:S11]  /*0080*/  MOV R9, R0 ;  /* 0x0000000000097202 */ /* 0x000fd60000000f00 */
[----:B------:R-:W-:Y:S05]  /*0090*/  @P0 BRA `(.L_x_4902) ;  /* 0x0000001800340947 */ /* 0x000fea0003800000 */
[----:B------:R-:W0:Y:S01]  /*00a0*/  LDC R5, c[0x0][0x218] ;  /* 0x00008600ff057b82 */ /* 0x000e220000000800 */
[----:B------:R-:W-:Y:S01]  /*00b0*/  HFMA2.MMA R4, -RZ, RZ, 0, 0 ;  /* 0x00000000ff047435 */ /* 0x000fe200000001ff */
[----:B------:R-:W-:Y:S02]  /*00c0*/  CS2R R2, SRZ ;  /* 0x0000000000027805 */ /* 0x000fe4000001ff00 */
        /* <DEDUP_REMOVED lines=350> */
.L_x_4903:
[----:B------:R-:W-:Y:S02]  /*16b0*/  ULDC.64 UR8, c[0x0][0x488] ;  /* 0x0001220000087ab9 */ /* 0x000fe40000000a00 */
[----:B------:R-:W-:-:S04]  /*16c0*/  IADD3 R6, P0, R4, UR8, RZ ;  /* 0x0000000804067c10 */ /* 0x000fc8000ff1e0ff */
[----:B------:R-:W-:Y:S01]  /*16d0*/  IADD3.X R7, RZ, UR9, RZ, P0, !PT ;  /* 0x00000009ff077c10 */ /* 0x000fe200087fe4ff */
[----:B------:R-:W-:-:S04]  /*16e0*/  ULDC.64 UR8, c[0x0][0x480] ;  /* 0x0001200000087ab9 */ /* 0x000fc80000000a00 */
[----:B------:R-:W2:Y:S01]  /*16f0*/  LDG.E.64 R8, desc[UR4][R6.64] ;  /* 0x0000000406087981 */ /* 0x000ea2000c1e1b00 */
[----:B------:R-:W-:-:S04]  /*1700*/  IADD3 R4, P0, R2, UR8, RZ ;  /* 0x0000000802047c10 */ /* 0x000fc8000ff1e0ff */
[----:B------:R-:W-:Y:S01]  /*1710*/  IADD3.X R5, RZ, UR9, RZ, P0, !PT ;  /* 0x00000009ff057c10 */ /* 0x000fe200087fe4ff */
[----:B------:R-:W-:-:S05]  /*1720*/  ULDC.64 UR8, c[0x0][0x478] ;  /* 0x00011e0000087ab9 */ /* 0x000fca0000000a00 */
[----:B------:R-:W5:Y:S01]  /*1730*/  LDG.E.64 R4, desc[UR4][R4.64] ;  /* 0x0000000404047981 */ /* 0x000f62000c1e1b00 */
[----:B------:R-:W-:Y:S01]  /*1740*/  IADD3 R2, P1, R3, UR8, RZ ;  /* 0x0000000803027c10 */ /* 0x000fe2000ff3e0ff */
[----:B------:R-:W-:Y:S03]  /*1750*/  BSSY B1, `(.L_x_4904) ;  /* 0x000001f000017945 */ /* 0x000fe60003800000 */
[----:B------:R-:W-:Y:S02]  /*1760*/  IADD3.X R3, RZ, UR9, RZ, P1, !PT ;  /* 0x00000009ff037c10 */ /* 0x000fe40008ffe4ff */
        /* <DEDUP_REMOVED lines=9> */
[-C--:B------:R-:W-:Y:S01]  /*1800*/  FFMA.FTZ R7, R9, R6.reuse, R8 ;  /* 0x0000000609077223 */ /* 0x080fe20000010008 */
[-C--:B-----5:R-:W-:Y:S01]  /*1810*/  FFMA.FTZ R10, R5, R6.reuse, R4 ;  /* 0x00000006050a7223 */ /* 0x0a0fe20000010004 */
[----:B------:R-:W-:-:S04]  /*1820*/  FFMA.FTZ R4, -R4, R6, R5 ;  /* 0x0000000604047223 */ /* 0x000fc80000010105 */
[----:B------:R-:W0:Y:S02]  /*1830*/  MUFU.RCP R7, R7 ;  /* 0x0000000700077308 */ /* 0x000e240000001000 */
[C---:B0-----:R-:W-:Y:S01]  /*1840*/  FMUL.FTZ R10, R7.reuse, R10 ;  /* 0x0000000a070a7220 */ /* 0x041fe20000410000 */
[----:B------:R-:W-:Y:S01]  /*1850*/  FMUL.FTZ R11, R7, R4 ;  /* 0x00000004070b7220 */ /* 0x000fe20000410000 */
[----:B------:R-:W-:Y:S06]  /*1860*/  BRA `(.L_x_4907) ;  /* 0x0000000000347947 */ /* 0x000fec0003800000 */
.L_x_4906:
[----:B------:R-:W0:Y:S08]  /*1870*/  MUFU.RCP R7, R7 ;  /* 0x0000000700077308 */ /* 0x000e300000001000 */
[----:B------:R-:W1:Y:S01]  /*1880*/  MUFU.RCP R6, R6 ;  /* 0x0000000600067308 */ /* 0x000e620000001000 */
[----:B0----5:R-:W-:Y:S01]  /*1890*/  FMUL.FTZ R10, R4, R7 ;  /* 0x00000007040a7220 */ /* 0x021fe20000410000 */
[----:B-1----:R-:W-:Y:S01]  /*18a0*/  FMUL.FTZ R11, R5, R6 ;  /* 0x00000006050b7220 */ /* 0x002fe20000410000 */
[----:B------:R-:W-:Y:S06]  /*18b0*/  BRA `(.L_x_4907) ;  /* 0x0000000000207947 */ /* 0x000fec0003800000 */
.L_x_4905:
[----:B------:R-:W0:Y:S02]  /*18c0*/  MUFU.RCP R7, R9 ;  /* 0x0000000900077308 */ /* 0x000e240000001000 */
[----:B0-----:R-:W-:-:S04]  /*18d0*/  FMUL.FTZ R6, R8, R7 ;  /* 0x0000000708067220 */ /* 0x001fc80000410000 */
[-C--:B------:R-:W-:Y:S01]  /*18e0*/  FFMA.FTZ R7, R8, R6.reuse, R9 ;  /* 0x0000000608077223 */ /* 0x080fe20000010009 */
[-C--:B-----5:R-:W-:Y:S01]  /*18f0*/  FFMA.FTZ R8, R4, R6.reuse, R5 ;  /* 0x0000000604087223 */ /* 0x0a0fe20000010005 */
[----:B------:R-:W-:-:S04]  /*1900*/  FFMA.FTZ R4, R5, R6, -R4 ;  /* 0x0000000605047223 */ /* 0x000fc80000010804 */
[----:B------:R-:W0:Y:S02]  /*1910*/  MUFU.RCP R7, R7 ;  /* 0x0000000700077308 */ /* 0x000e240000001000 */
[C---:B0-----:R-:W-:Y:S01]  /*1920*/  FMUL.FTZ R10, R7.reuse, R8 ;  /* 0x00000008070a7220 */ /* 0x041fe20000410000 */
[----:B------:R-:W-:-:S07]  /*1930*/  FMUL.FTZ R11, R7, R4 ;  /* 0x00000004070b7220 */ /* 0x000fce0000410000 */
.L_x_4907:
[----:B------:R-:W-:Y:S05]  /*1940*/  BSYNC B1 ;  /* 0x0000000000017941 */ /* 0x000fea0003800000 */
.L_x_4904:
[----:B------:R0:W-:Y:S01]  /*1950*/  STG.E.64 desc[UR4][R2.64], R10 ;  /* 0x0000000a02007986 */ /* 0x0001e2000c101b04 */
[----:B------:R-:W-:-:S07]  /*1960*/  IADD3 R9, R0, 0x80, RZ ;  /* 0x0000008000097810 */ /* 0x000fce0007ffe0ff */
.L_x_4902:
[----:B------:R-:W-:Y:S05]  /*1970*/  BSYNC B0 ;  /* 0x0000000000007941 */ /* 0x000fea0003800000 */
.L_x_4901:
[----:B------:R-:W-:-:S13]  /*1980*/  ISETP.GE.AND P0, PT, R9, UR6, PT ;  /* 0x0000000609007c0c */ /* 0x000fda000bf06270 */
[----:B------:R-:W-:Y:S05]  /*1990*/  @P0 EXIT ;  /* 0x000000000000094d */ /* 0x000fea0003800000 */
[----:B------:R-:W1:Y:S01]  /*19a0*/  LDC R8, c[0x0][0x218] ;  /* 0x00008600ff087b82 */ /* 0x000e620000000800 */
[----:B------:R-:W-:Y:S01]  /*19b0*/  HFMA2.MMA R0, -RZ, RZ, 0, 0 ;  /* 0x00000000ff007435 */ /* 0x000fe200000001ff */
        /* <DEDUP_REMOVED lines=334> */
[----:B------:R-:W-:-:S03]  /*2ea0*/  @P0 MOV R8, RZ ;  /* 0x000000ff00080202 */ /* 0x000fc60000000f00 */
[----:B------:R-:W1:Y:S08]  /*2eb0*/  @P0 LDC R13, c[0x0][0x33c] ;  /* 0x0000cf00ff0d0b82 */ /* 0x000e700000000800 */
[----:B------:R-:W2:Y:S08]  /*2ec0*/  @P0 LDC.64 R6, c[0x0][0x468] ;  /* 0x00011a00ff060b82 */ /* 0x000eb00000000a00 */
[----:B------:R-:W3:Y:S01]  /*2ed0*/  @P0 LDC R12, c[0x0][0x470] ;  /* 0x00011c00ff0c0b82 */ /* 0x000ee20000000800 */
[----:B0-----:R-:W-:-:S05]  /*2ee0*/  @P0 IMAD.HI.U32 R4, R9, R10, R8 ;  /* 0x0000000a09040227 */ /* 0x001fca00078e0008 */
[----:B------:R-:W-:Y:S02]  /*2ef0*/  @P0 SHF.R.U32.HI R4, RZ, R11, R4 ;  /* 0x0000000bff040219 */ /* 0x000fe40000011604 */
[----:B------:R-:W-:Y:S02]  /*2f00*/  IADD3 R11, -R9, RZ, RZ ;  /* 0x000000ff090b7210 */ /* 0x000fe40007ffe1ff */
[----:B------:R-:W-:-:S03]  /*2f10*/  @P0 IADD3 R8, -R4, RZ, RZ ;  /* 0x000000ff04080210 */ /* 0x000fc60007ffe1ff */
[----:B------:R-:W-:Y:S01]  /*2f20*/  IMAD R5, R11, UR8, R5 ;  /* 0x000000080b057c24 */ /* 0x000fe2000f8e0205 */
[----:B------:R-:W-:Y:S01]  /*2f30*/  ULDC.64 UR8, c[0x0][0x460] ;  /* 0x0001180000087ab9 */ /* 0x000fe20000000a00 */
[----:B-1----:R-:W-:Y:S02]  /*2f40*/  @P0 IMAD R9, R13, R8, R9 ;  /* 0x000000080d090224 */ /* 0x002fe400078e0209 */
[C---:B------:R-:W-:Y:S02]  /*2f50*/  IMAD R3, R5.reuse, UR6, R3 ;  /* 0x0000000605037c24 */ /* 0x040fe4000f8e0203 */
[C---:B------:R-:W-:Y:S02]  /*2f60*/  IMAD R0, R5.reuse, UR8, R0 ;  /* 0x0000000805007c24 */ /* 0x040fe4000f8e0200 */
[----:B------:R-:W-:Y:S02]  /*2f70*/  IMAD R2, R5, UR9, R2 ;  /* 0x0000000905027c24 */ /* 0x000fe4000f8e0202 */
[----:B--2---:R-:W-:-:S02]  /*2f80*/  @P0 IMAD R3, R9, R6, R3 ;  /* 0x0000000609030224 */ /* 0x004fc400078e0203 */
[C---:B------:R-:W-:Y:S02]  /*2f90*/  @P0 IMAD R0, R9.reuse, R7, R0 ;  /* 0x0000000709000224 */ /* 0x040fe400078e0200 */
[----:B---3--:R-:W-:-:S07]  /*2fa0*/  @P0 IMAD R2, R9, R12, R2 ;  /* 0x0000000c09020224 */ /* 0x008fce00078e0202 */
.L_x_4908:
        /* <DEDUP_REMOVED lines=28> */
.L_x_4911:
[----:B------:R-:W0:Y:S08]  /*3170*/  MUFU.RCP R7, R7 ;  /* 0x0000000700077308 */ /* 0x000e300000001000 */
[----:B------:R-:W1:Y:S01]  /*3180*/  MUFU.RCP R0, R0 ;  /* 0x0000000000007308 */ /* 0x000e620000001000 */
[----:B0----5:R-:W-:Y:S01]  /*3190*/  FMUL.FTZ R4, R4, R7 ;  /* 0x0000000704047220 */ /* 0x021fe20000410000 */
[----:B-1----:R-:W-:Y:S01]  /*31a0*/  FMUL.FTZ R5, R5, R0 ;  /* 0x0000000005057220 */ /* 0x002fe20000410000 */
[----:B------:R-:W-:Y:S06]  /*31b0*/  BRA `(.L_x_4912) ;  /* 0x0000000000207947 */ /* 0x000fec0003800000 */
.L_x_4910:
        /* <DEDUP_REMOVED lines=8> */
.L_x_4912:
[----:B------:R-:W-:Y:S05]  /*3240*/  BSYNC B0 ;  /* 0x0000000000007941 */ /* 0x000fea0003800000 */
.L_x_4909:
[----:B------:R-:W-:Y:S01]  /*3250*/  STG.E.64 desc[UR4][R2.64], R4 ;  /* 0x0000000402007986 */ /* 0x000fe2000c101b04 */
[----:B------:R-:W-:Y:S05]  /*3260*/  EXIT ;  /* 0x000000000000794d */ /* 0x000fea0003800000 */
.L_x_4913:
        /* <DEDUP_REMOVED lines=9> */
.L_x_19362:


//--------------------- .text._ZN2at6native27unrolled_elementwise_kernelINS0_13BinaryFunctorIN3c107complexIfEES5_S5_NS0_15binary_internal10DivFunctorIS5_EEEESt5arrayIPcLm3EELi4E23TrivialOffsetCalculatorILi2EjESD_ILi1EjENS0_6memory15LoadWithoutCastENSG_16StoreWithoutCastEEEviT_T0_T2_T3_T4_T5_ --------------------------
	.section	.text._ZN2at6native27unrolled_elementwise_kernelINS0_13BinaryFunctorIN3c107complexIfEES5_S5_NS0_15binary_internal10DivFunctorIS5_EEEESt5arrayIPcLm3EELi4E23TrivialOffsetCalculatorILi2EjESD_ILi1EjENS0_6memory15LoadWithoutCastENSG_16StoreWithoutCastEEEviT_T0_T2_T3_T4_T5_,"ax",@progbits
	.align	128
        .global         _ZN2at6native27unrolled_elementwise_kernelINS0_13BinaryFunctorIN3c107complexIfEES5_S5_NS0_15binary_internal10DivFunctorIS5_EEEESt5arrayIPcLm3EELi4E23TrivialOffsetCalculatorILi2EjESD_ILi1EjENS0_6memory15LoadWithoutCastENSG_16StoreWithoutCastEEEviT_T0_T2_T3_T4_T5_
        .type           _ZN2at6native27unrolled_elementwise_kernelINS0_13BinaryFunctorIN3c107complexIfEES5_S5_NS0_15binary_internal10DivFunctorIS5_EEEESt5arrayIPcLm3EELi4E23TrivialOffsetCalculatorILi2EjESD_ILi1EjENS0_6memory15LoadWithoutCastENSG_16StoreWithoutCastEEEviT_T0_T2_T3_T4_T5_,@function
        .size           _ZN2at6native27unrolled_elementwise_kernelINS0_13BinaryFunctorIN3c107complexIfEES5_S5_NS0_15binary_internal10DivFunctorIS5_EEEESt5arrayIPcLm3EELi4E23TrivialOffsetCalculatorILi2EjESD_ILi1EjENS0_6memory15LoadWithoutCastENSG_16StoreWithoutCastEEEviT_T0_T2_T3_T4_T5_,(.L_x_19363 - _ZN2at6native27unrolled_elementwise_kernelINS0_13BinaryFunctorIN3c107complexIfEES5_S5_NS0_15binary_internal10DivFunctorIS5_EEEESt5arrayIPcLm3EELi4E23TrivialOffsetCalculatorILi2EjESD_ILi1EjENS0_6memory15LoadWithoutCastENSG_16StoreWithoutCastEEEviT_T0_T2_T3_T4_T5_)
        .other          _ZN2at6native27unrolled_elementwise_kernelINS0_13BinaryFunctorIN3c107complexIfEES5_S5_NS0_15binary_internal10DivFunctorIS5_EEEESt5arrayIPcLm3EELi4E23TrivialOffsetCalculatorILi2EjESD_ILi1EjENS0_6memory15LoadWithoutCastENSG_16StoreWithoutCastEEEviT_T0_T2_T3_T4_T5_,@"STO_CUDA_ENTRY STV_DEFAULT"
_ZN2at6native27unrolled_elementwise_kernelINS0_13BinaryFunctorIN3c107complexIfEES5_S5_NS0_15binary_internal10DivFunctorIS5_EEEESt5arrayIPcLm3EELi4E23TrivialOffsetCalculatorILi2EjESD_ILi1EjENS0_6memory15LoadWithoutCastENSG_16StoreWithoutCastEEEviT_T0_T2_T3_T4_T5_:
.text._ZN2at6native27unrolled_elementwise_kernelINS0_13BinaryFunctorIN3c107complexIfEES5_S5_NS0_15binary_internal10DivFunctorIS5_EEEESt5arrayIPcLm3EELi4E23TrivialOffsetCalculatorILi2EjESD_ILi1EjENS0_6memory15LoadWithoutCastENSG_16StoreWithoutCastEEEviT_T0_T2_T3_T4_T5_:
[----:B------:R-:W-:Y:S01]  /*0000*/  LDC R1, c[0x0][0x28] ;  /* 0x00000a00ff017b82 */ /* 0x000fe20000000800 */
[----:B------:R-:W0:Y:S07]  /*0010*/  S2R R0, SR_CTAID.X ;  /* 0x0000000000007919 */ /* 0x000e2e0000002500 */
[----:B------:R-:W0:Y:S01]  /*0020*/  LDC R5, c[0x0][0x210] ;  /* 0x00008400ff057b82 */ /* 0x000e220000000800 */
[----:B------:R-:W-:Y:S01]  /*0030*/  CS2R R8, SRZ ;  /* 0x0000000000087805 */ /* 0x000fe2000001ff00 */
[----:B------:R-:W-:Y:S01]  /*0040*/  ULDC.64 UR4, c[0x0][0x208] ;  /* 0x0000820000047ab9 */ /* 0x000fe20000000a00 */
[----:B------:R-:W1:Y:S01]  /*0050*/  S2R R3, SR_TID.X ;  /* 0x0000000000037919 */ /* 0x000e620000002100 */
[----:B0-----:R-:W-:Y:S01]  /*0060*/  IMAD R2, R0, -0x200, R5 ;  /* 0xfffffe0000027824 */ /* 0x001fe200078e0205 */
[----:B-1----:R-:W-:-:S04]  /*0070*/  MOV R5, R3 ;  /* 0x0000000300057202 */ /* 0x002fc80000000f00 */
[----:B------:R-:W-:-:S13]  /*0080*/  ISETP.GE.AND P2, PT, R3, R2, PT ;  /* 0x000000020300720c */ /* 0x000fda0003f46270 */
[----:B------:R-:W-:Y:S01]  /*0090*/  @!P2 LEA R7, R0, R5, 0x9 ;  /* 0x000000050007a211 */ /* 0x000fe200078e48ff */
[----:B------:R-:W0:Y:S01]  /*00a0*/  @!P2 LDC.64 R16, c[0x0][0x228] ;  /* 0x00008a00ff10ab82 */ /* 0x000e220000000a00 */
[----:B------:R-:W-:-:S04]  /*00b0*/  @!P2 IADD3 R5, R5, 0x80, RZ ;  /* 0x000000800505a810 */ /* 0x000fc80007ffe0ff */
[C---:B------:R-:W-:Y:S02]  /*00c0*/  ISETP.GE.AND P0, PT, R5.reuse, R2, PT ;  /* 0x000000020500720c */ /* 0x040fe40003f06270 */
[----:B------:R-:W-:Y:S01]  /*00d0*/  CS2R R26, SRZ ;  /* 0x00000000001a7805 */ /* 0x000fe2000001ff00 */
[----:B------:R-:W1:Y:S10]  /*00e0*/  @!P2 LDC.64 R14, c[0x0][0x220] ;  /* 0x00008800ff0eab82 */ /* 0x000e740000000a00 */
[----:B------:R-:W-:Y:S01]  /*00f0*/  @!P0 LEA R29, R0, R5, 0x9 ;  /* 0x00000005001d8211 */ /* 0x000fe200078e48ff */
[----:B------:R-:W2:Y:S01]  /*0100*/  @!P0 LDC.64 R10, c[0x0][0x220] ;  /* 0x00008800ff0a8b82 */ /* 0x000ea20000000a00 */
[----:B------:R-:W-:-:S04]  /*0110*/  @!P0 IADD3 R5, R5, 0x80, RZ ;  /* 0x0000008005058810 */ /* 0x000fc80007ffe0ff */
[----:B------:R-:W-:Y:S01]  /*0120*/  ISETP.GE.AND P3, PT, R5, R2, PT ;  /* 0x000000020500720c */ /* 0x000fe20003f66270 */
[C---:B0-----:R-:W-:Y:S02]  /*0130*/  @!P2 IMAD.WIDE.U32 R16, R7.reuse, 0x8, R16 ;  /* 0x000000080710a825 */ /* 0x041fe400078e0010 */
[----:B------:R-:W0:Y:S03]  /*0140*/  @!P0 LDC.64 R12, c[0x0][0x228] ;  /* 0x00008a00ff0c8b82 */ /* 0x000e260000000a00 */
[----:B------:R3:W5:Y:S01]  /*0150*/  @!P2 LDG.E.64 R8, desc[UR4][R16.64] ;  /* 0x000000041008a981 */ /* 0x000762000c1e1b00 */
[----:B-1----:R-:W-:Y:S01]  /*0160*/  @!P2 IMAD.WIDE.U32 R14, R7, 0x8, R14 ;  /* 0x00000008070ea825 */ /* 0x002fe200078e000e */
[----:B------:R-:W-:-:S05]  /*0170*/  CS2R R6, SRZ ;  /* 0x0000000000067805 */ /* 0x000fca000001ff00 */
[----:B------:R-:W-:Y:S01]  /*0180*/  @!P3 LEA R4, R0, R5, 0x9 ;  /* 0x000000050004b211 */ /* 0x000fe200078e48ff */
[----:B------:R-:W1:Y:S01]  /*0190*/  @!P3 LDC.64 R18, c[0x0][0x220] ;  /* 0x00008800ff12bb82 */ /* 0x000e620000000a00 */
[----:B------:R-:W-:-:S07]  /*01a0*/  @!P3 IADD3 R5, R5, 0x80, RZ ;  /* 0x000000800505b810 */ /* 0x000fce0007ffe0ff */
[----:B------:R-:W4:Y:S01]  /*01b0*/  @!P3 LDC.64 R20, c[0x0][0x228] ;  /* 0x00008a00ff14bb82 */ /* 0x000f220000000a00 */
[----:B------:R-:W-:Y:S01]  /*01c0*/  ISETP.GE.AND P1, PT, R5, R2, PT ;  /* 0x000000020500720c */ /* 0x000fe20003f26270 */
[----:B--2---:R-:W-:Y:S01]  /*01d0*/  @!P0 IMAD.WIDE.U32 R10, R29, 0x8, R10 ;  /* 0x000000081d0a8825 */ /* 0x004fe200078e000a */
[----:B---3--:R-:W-:Y:S01]  /*01e0*/  CS2R R16, SRZ ;  /* 0x0000000000107805 */ /* 0x008fe2000001ff00 */
[----:B------:R-:W5:Y:S04]  /*01f0*/  @!P2 LDG.E.64 R6, desc[UR4][R14.64] ;  /* 0x000000040e06a981 */ /* 0x000f68000c1e1b00 */
[----:B------:R2:W5:Y:S06]  /*0200*/  @!P0 LDG.E.64 R26, desc[UR4][R10.64] ;  /* 0x000000040a1a8981 */ /* 0x00056c000c1e1b00 */
[----:B------:R-:W3:Y:S08]  /*0210*/  @!P1 LDC.64 R22, c[0x0][0x220] ;  /* 0x00008800ff169b82 */ /* 0x000ef00000000a00 */
[----:B------:R-:W0:Y:S01]  /*0220*/  @!P1 LDC.64 R24, c[0x0][0x228] ;  /* 0x00008a00ff189b82 */ /* 0x000e220000000a00 */
[----:B------:R-:W-:Y:S01]  /*0230*/  @!P1 LEA R5, R0, R5, 0x9 ;  /* 0x0000000500059211 */ /* 0x000fe200078e48ff */
[----:B-1----:R-:W-:Y:S01]  /*0240*/  @!P3 IMAD.WIDE.U32 R18, R4, 0x8, R18 ;  /* 0x000000080412b825 */ /* 0x002fe200078e0012 */
[----:B--2---:R-:W-:-:S03]  /*0250*/  CS2R R10, SRZ ;  /* 0x00000000000a7805 */ /* 0x004fc6000001ff00 */
[----:B----4-:R-:W-:-:S05]  /*0260*/  @!P3 IMAD.WIDE.U32 R20, R4, 0x8, R20 ;  /* 0x000000080414b825 */ /* 0x010fca00078e0014 */
[----:B------:R-:W5:Y:S01]  /*0270*/  @!P3 LDG.E.64 R16, desc[UR4][R20.64] ;  /* 0x000000041410b981 */ /* 0x000f62000c1e1b00 */
[----:B---3--:R-:W-:-:S05]  /*0280*/  @!P1 IMAD.WIDE.U32 R22, R5, 0x8, R22 ;  /* 0x0000000805169825 */ /* 0x008fca00078e0016 */
[----:B------:R-:W5:Y:S01]  /*0290*/  @!P1 LDG.E.64 R10, desc[UR4][R22.64] ;  /* 0x00000004160a9981 */ /* 0x000f62000c1e1b00 */
[----:B0-----:R-:W-:Y:S01]  /*02a0*/  @!P1 IMAD.WIDE.U32 R24, R5, 0x8, R24 ;  /* 0x0000000805189825 */ /* 0x001fe200078e0018 */
[----:B------:R-:W-:-:S06]  /*02b0*/  CS2R R4, SRZ ;  /* 0x0000000000047805 */ /* 0x000fcc000001ff00 */
[----:B------:R-:W5:Y:S01]  /*02c0*/  @!P1 LDG.E.64 R4, desc[UR4][R24.64] ;  /* 0x0000000418049981 */ /* 0x000f62000c1e1b00 */
[----:B------:R-:W-:Y:S01]  /*02d0*/  @!P0 IMAD.WIDE.U32 R12, R29, 0x8, R12 ;  /* 0x000000081d0c8825 */ /* 0x000fe200078e000c */
[----:B------:R-:W-:Y:S02]  /*02e0*/  CS2R R28, SRZ ;  /* 0x00000000001c7805 */ /* 0x000fe4000001ff00 */
[----:B------:R-:W-:Y:S01]  /*02f0*/  CS2R R14, SRZ ;  /* 0x00000000000e7805 */ /* 0x000fe2000001ff00 */
[----:B------:R-:W-:Y:S03]  /*0300*/  BSSY B0, `(.L_x_4914) ;  /* 0x0000023000007945 */ /* 0x000fe60003800000 */
[----:B------:R0:W5:Y:S04]  /*0310*/  @!P0 LDG.E.64 R28, desc[UR4][R12.64] ;  /* 0x000000040c1c8981 */ /* 0x000168000c1e1b00 */
[----:B------:R1:W5:Y:S01]  /*0320*/  @!P3 LDG.E.64 R14, desc[UR4][R18.64] ;  /* 0x00000004120eb981 */ /* 0x000362000c1e1b00 */
[----:B0-----:R-:W-:Y:S01]  /*0330*/  HFMA2.MMA R13, -RZ, RZ, 0, 0 ;  /* 0x00000000ff0d7435 */ /* 0x001fe200000001ff */
[----:B-1----:R-:W-:Y:S01]  /*0340*/  CS2R R18, SRZ ;  /* 0x0000000000127805 */ /* 0x002fe2000001ff00 */
[----:B------:R-:W-:Y:S09]  /*0350*/  @P2 BRA `(.L_x_4915) ;  /* 0x0000000000742947 */ /* 0x000ff20003800000 */
[----:B-----5:R-:W-:-:S13]  /*0360*/  FSETP.GE.FTZ.AND P0, PT, |R8|, |R9|, PT ;  /* 0x400000090800720b */ /* 0x020fda0003f16200 */
        /* <DEDUP_REMOVED lines=15> */
.L_x_4917:
[----:B------:R-:W0:Y:S08]  /*0460*/  MUFU.RCP R9, R12 ;  /* 0x0000000c00097308 */ /* 0x000e300000001000 */
[----:B------:R-:W1:Y:S01]  /*0470*/  MUFU.RCP R8, R20 ;  /* 0x0000001400087308 */ /* 0x000e620000001000 */
[----:B0-----:R-:W-:Y:S01]  /*0480*/  FMUL.FTZ R18, R9, R6 ;  /* 0x0000000609127220 */ /* 0x001fe20000410000 */
[----:B-1----:R-:W-:Y:S01]  /*0490*/  FMUL.FTZ R19, R8, R7 ;  /* 0x0000000708137220 */ /* 0x002fe20000410000 */
[----:B------:R-:W-:Y:S06]  /*04a0*/  BRA `(.L_x_4915) ;  /* 0x0000000000207947 */ /* 0x000fec0003800000 */
.L_x_4916:
        /* <DEDUP_REMOVED lines=8> */
.L_x_4915:
[----:B------:R-:W-:Y:S05]  /*0530*/  BSYNC B0 ;  /* 0x0000000000007941 */ /* 0x000fea0003800000 */
.L_x_4914:
[----:B------:R-:W-:Y:S01]  /*0540*/  IADD3 R21, R3, 0x80, RZ ;  /* 0x0000008003157810 */ /* 0x000fe20007ffe0ff */
[----:B------:R-:W-:Y:S01]  /*0550*/  BSSY B0, `(.L_x_4918) ;  /* 0x0000021000007945 */ /* 0x000fe20003800000 */
[----:B------:R-:W-:Y:S02]  /*0560*/  MOV R12, RZ ;  /* 0x000000ff000c7202 */ /* 0x000fe40000000f00 */
[----:B------:R-:W-:-:S13]  /*0570*/  ISETP.GE.AND P0, PT, R21, R2, PT ;  /* 0x000000021500720c */ /* 0x000fda0003f06270 */
[----:B------:R-:W-:Y:S05]  /*0580*/  @P0 BRA `(.L_x_4919) ;  /* 0x0000000000740947 */ /* 0x000fea0003800000 */
        /* <DEDUP_REMOVED lines=16> */
.L_x_4921:
[----:B------:R-:W0:Y:S08]  /*0690*/  MUFU.RCP R7, R7 ;  /* 0x0000000700077308 */ /* 0x000e300000001000 */
[----:B------:R-:W1:Y:S01]  /*06a0*/  MUFU.RCP R6, R6 ;  /* 0x0000000600067308 */ /* 0x000e620000001000 */
[----:B0-----:R-:W-:Y:S01]  /*06b0*/  FMUL.FTZ R12, R7, R26 ;  /* 0x0000001a070c7220 */ /* 0x001fe20000410000 */
[----:B-1----:R-:W-:Y:S01]  /*06c0*/  FMUL.FTZ R13, R6, R27 ;  /* 0x0000001b060d7220 */ /* 0x002fe20000410000 */
[----:B------:R-:W-:Y:S06]  /*06d0*/  BRA `(.L_x_4919) ;  /* 0x0000000000207947 */ /* 0x000fec0003800000 */
.L_x_4920:
        /* <DEDUP_REMOVED lines=8> */
.L_x_4919:
[----:B------:R-:W-:Y:S05]  /*0760*/  BSYNC B0 ;  /* 0x0000000000007941 */ /* 0x000fea0003800000 */
.L_x_4918:
[----:B-----5:R-:W-:Y:S01]  /*0770*/  IADD3 R7, R3, 0x100, RZ ;  /* 0x0000010003077810 */ /* 0x020fe20007ffe0ff */
[----:B------:R-:W-:Y:S01]  /*0780*/  BSSY B0, `(.L_x_4922) ;  /* 0x0000022000007945 */ /* 0x000fe20003800000 */
[----:B------:R-:W-:Y:S02]  /*0790*/  CS2R R8, SRZ ;  /* 0x0000000000087805 */ /* 0x000fe4000001ff00 */
[----:B------:R-:W-:Y:S01]  /*07a0*/  ISETP.GE.AND P0, PT, R7, R2, PT ;  /* 0x000000020700720c */ /* 0x000fe20003f06270 */
[----:B------:R-:W-:-:S12]  /*07b0*/  HFMA2.MMA R7, -RZ, RZ, 0, 0 ;  /* 0x00000000ff077435 */ /* 0x000fd800000001ff */
        /* <DEDUP_REMOVED lines=17> */
.L_x_4925:
[----:B------:R-:W0:Y:S08]  /*08d0*/  MUFU.RCP R9, R20 ;  /* 0x0000001400097308 */ /* 0x000e300000001000 */
[----:B------:R-:W1:Y:S01]  /*08e0*/  MUFU.RCP R6, R6 ;  /* 0x0000000600067308 */ /* 0x000e620000001000 */
[----:B0-----:R-:W-:Y:S01]  /*08f0*/  FMUL.FTZ R8, R9, R14 ;  /* 0x0000000e09087220 */ /* 0x001fe20000410000 */
[----:B-1----:R-:W-:Y:S01]  /*0900*/  FMUL.FTZ R9, R6, R15 ;  /* 0x0000000f06097220 */ /* 0x002fe20000410000 */
[----:B------:R-:W-:Y:S06]  /*0910*/  BRA `(.L_x_4923) ;  /* 0x0000000000207947 */ /* 0x000fec0003800000 */
.L_x_4924:
        /* <DEDUP_REMOVED lines=8> */
.L_x_4923:
[----:B------:R-:W-:Y:S05]  /*09a0*/  BSYNC B0 ;  /* 0x0000000000007941 */ /* 0x000fea0003800000 */
.L_x_4922:
[----:B------:R-:W-:Y:S01]  /*09b0*/  IADD3 R15, R3, 0x180, RZ ;  /* 0x00000180030f7810 */ /* 0x000fe20007ffe0ff */
[----:B------:R-:W-:Y:S01]  /*09c0*/  BSSY B0, `(.L_x_4926) ;  /* 0x0000021000007945 */ /* 0x000fe20003800000 */
[----:B------:R-:W-:Y:S02]  /*09d0*/  MOV R6, RZ ;  /* 0x000000ff00067202 */ /* 0x000fe40000000f00 */
        /* <DEDUP_REMOVED lines=18> */
.L_x_4929:
[----:B------:R-:W0:Y:S08]  /*0b00*/  MUFU.RCP R5, R14 ;  /* 0x0000000e00057308 */ /* 0x000e300000001000 */
[----:B------:R-:W1:Y:S01]  /*0b10*/  MUFU.RCP R4, R15 ;  /* 0x0000000f00047308 */ /* 0x000e620000001000 */
[----:B0-----:R-:W-:Y:S01]  /*0b20*/  FMUL.FTZ R6, R5, R10 ;  /* 0x0000000a05067220 */ /* 0x001fe20000410000 */
[----:B-1----:R-:W-:Y:S01]  /*0b30*/  FMUL.FTZ R7, R4, R11 ;  /* 0x0000000b04077220 */ /* 0x002fe20000410000 */
[----:B------:R-:W-:Y:S06]  /*0b40*/  BRA `(.L_x_4927) ;  /* 0x0000000000207947 */ /* 0x000fec0003800000 */
.L_x_4928:
        /* <DEDUP_REMOVED lines=8> */
.L_x_4927:
[----:B------:R-:W-:Y:S05]  /*0bd0*/  BSYNC B0 ;  /* 0x0000000000007941 */ /* 0x000fea0003800000 */
.L_x_4926:
[----:B------:R-:W-:Y:S01]  /*0be0*/  ISETP.GE.AND P0, PT, R3, R2, PT ;  /* 0x000000020300720c */ /* 0x000fe20003f06270 */
[----:B------:R-:W-:Y:S04]  /*0bf0*/  BSSY B0, `(.L_x_4930) ;  /* 0x0000017000007945 */ /* 0x000fe80003800000 */
[----:B------:R-:W-:Y:S08]  /*0c00*/  BSSY B1, `(.L_x_4931) ;  /* 0x000000f000017945 */ /* 0x000ff00003800000 */
[----:B------:R-:W-:Y:S05]  /*0c10*/  @P0 BRA `(.L_x_4932) ;  /* 0x0000000000340947 */ /* 0x000fea0003800000 */
[----:B------:R-:W0:Y:S01]  /*0c20*/  LDC.64 R4, c[0x0][0x218] ;  /* 0x00008600ff047b82 */ /* 0x000e220000000a00 */
[----:B------:R-:W-:-:S05]  /*0c30*/  LEA R3, R0, R3, 0x9 ;  /* 0x0000000300037211 */ /* 0x000fca00078e48ff */
[----:B0-----:R-:W-:Y:S01]  /*0c40*/  IMAD.WIDE.U32 R4, R3, 0x8, R4 ;  /* 0x0000000803047825 */ /* 0x001fe200078e0004 */
[----:B------:R-:W-:-:S04]  /*0c50*/  MOV R3, R21 ;  /* 0x0000001500037202 */ /* 0x000fc80000000f00 */
[----:B------:R0:W-:Y:S01]  /*0c60*/  STG.E.64 desc[UR4][R4.64], R18 ;  /* 0x0000001204007986 */ /* 0x0001e2000c101b04 */
[----:B------:R-:W-:-:S13]  /*0c70*/  ISETP.GE.AND P0, PT, R3, R2, PT ;  /* 0x000000020300720c */ /* 0x000fda0003f06270 */
[----:B------:R-:W-:Y:S05]  /*0c80*/  @P0 BREAK B1 ;  /* 0x0000000000010942 */ /* 0x000fea0003800000 */
[----:B0-----:R-:W-:Y:S05]  /*0c90*/  @P0 BRA `(.L_x_4933) ;  /* 0x0000000000300947 */ /* 0x001fea0003800000 */
[----:B------:R-:W0:Y:S01]  /*0ca0*/  LDC.64 R4, c[0x0][0x218] ;  /* 0x00008600ff047b82 */ /* 0x000e220000000a00 */
[----:B------:R-:W-:Y:S02]  /*0cb0*/  LEA R11, R0, R3, 0x9 ;  /* 0x00000003000b7211 */ /* 0x000fe400078e48ff */
[----:B------:R-:W-:-:S03]  /*0cc0*/  IADD3 R3, R3, 0x80, RZ ;  /* 0x0000008003037810 */ /* 0x000fc60007ffe0ff */
[----:B0-----:R-:W-:-:S05]  /*0cd0*/  IMAD.WIDE.U32 R4, R11, 0x8, R4 ;  /* 0x000000080b047825 */ /* 0x001fca00078e0004 */
[----:B------:R0:W-:Y:S02]  /*0ce0*/  STG.E.64 desc[UR4][R4.64], R12 ;  /* 0x0000000c04007986 */ /* 0x0001e4000c101b04 */
.L_x_4932:
[----:B------:R-:W-:Y:S05]  /*0cf0*/  BSYNC B1 ;  /* 0x0000000000017941 */ /* 0x000fea0003800000 */
.L_x_4931:
[----:B------:R-:W-:-:S13]  /*0d00*/  ISETP.GE.AND P0, PT, R3, R2, PT ;  /* 0x000000020300720c */ /* 0x000fda0003f06270 */
[----:B0-----:R-:W0:Y:S01]  /*0d10*/  @!P0 LDC.64 R4, c[0x0][0x218] ;  /* 0x00008600ff048b82 */ /* 0x001e220000000a00 */
[----:B------:R-:W-:Y:S02]  /*0d20*/  @!P0 LEA R11, R0, R3, 0x9 ;  /* 0x00000003000b8211 */ /* 0x000fe400078e48ff */
[----:B------:R-:W-:-:S03]  /*0d30*/  @!P0 IADD3 R3, R3, 0x80, RZ ;  /* 0x0000008003038810 */ /* 0x000fc60007ffe0ff */
[----:B0-----:R-:W-:-:S05]  /*0d40*/  @!P0 IMAD.WIDE.U32 R4, R11, 0x8, R4 ;  /* 0x000000080b048825 */ /* 0x001fca00078e0004 */
[----:B------:R0:W-:Y:S02]  /*0d50*/  @!P0 STG.E.64 desc[UR4][R4.64], R8 ;  /* 0x0000000804008986 */ /* 0x0001e4000c101b04 */
.L_x_4933:
[----:B------:R-:W-:Y:S05]  /*0d60*/  BSYNC B0 ;  /* 0x0000000000007941 */ /* 0x000fea0003800000 */
.L_x_4930:
[----:B------:R-:W-:Y:S05]  /*0d70*/  WARPSYNC.ALL ;  /* 0x0000000000007948 */ /* 0x000fea0003800000 */
[----:B------:R-:W-:-:S13]  /*0d80*/  ISETP.GE.AND P0, PT, R3, R2, PT ;  /* 0x000000020300720c */ /* 0x000fda0003f06270 */
[----:B------:R-:W-:Y:S05]  /*0d90*/  @P0 EXIT ;  /* 0x000000000000094d */ /* 0x000fea0003800000 */
[----:B0-----:R-:W0:Y:S01]  /*0da0*/  LDC.64 R4, c[0x0][0x218] ;  /* 0x00008600ff047b82 */ /* 0x001e220000000a00 */
[----:B------:R-:W-:-:S05]  /*0db0*/  LEA R3, R0, R3, 0x9 ;  /* 0x0000000300037211 */ /* 0x000fca00078e48ff */
[----:B0-----:R-:W-:-:S05]  /*0dc0*/  IMAD.WIDE.U32 R2, R3, 0x8, R4 ;  /* 0x0000000803027825 */ /* 0x001fca00078e0004 */
[----:B------:R-:W-:Y:S01]  /*0dd0*/  STG.E.64 desc[UR4][R2.64], R6 ;  /* 0x0000000602007986 */ /* 0x000fe2000c101b04 */
[----:B------:R-:W-:Y:S05]  /*0de0*/  EXIT ;  /* 0x000000000000794d */ /* 0x000fea0003800000 */
.L_x_4934:
        /* <DEDUP_REMOVED lines=9> */
.L_x_19363:


//--------------------- .text._ZN2at6native29vectorized_elementwise_kernelILi2ENS0_13BinaryFunctorIN3c107complexIfEES5_S5_NS0_15binary_internal10DivFunctorIS5_EEEESt5arrayIPcLm3EEEEviT0_T1_ --------------------------
	.section	.text._ZN2at6native29vectorized_elementwise_kernelILi2ENS0_13BinaryFunctorIN3c107complexIfEES5_S5_NS0_15binary_internal10DivFunctorIS5_EEEESt5arrayIPcLm3EEEEviT0_T1_,"ax",@progbits
	.align	128
        .global         _ZN2at6native29vectorized_elementwise_kernelILi2ENS0_13BinaryFunctorIN3c107complexIfEES5_S5_NS0_15binary_internal10DivFunctorIS5_EEEESt5arrayIPcLm3EEEEviT0_T1_
        .type           _ZN2at6native29vectorized_elementwise_kernelILi2ENS0_13BinaryFunctorIN3c107complexIfEES5_S5_NS0_15binary_internal10DivFunctorIS5_EEEESt5arrayIPcLm3EEEEviT0_T1_,@function
        .size           _ZN2at6native29vectorized_elementwise_kernelILi2ENS0_13BinaryFunctorIN3c107complexIfEES5_S5_NS0_15binary_internal10DivFunctorIS5_EEEESt5arrayIPcLm3EEEEviT0_T1_,(.L_x_19364 - _ZN2at6native29vectorized_elementwise_kernelILi2ENS0_13BinaryFunctorIN3c107complexIfEES5_S5_NS0_15binary_internal10DivFunctorIS5_EEEESt5arrayIPcLm3EEEEviT0_T1_)
        .other          _ZN2at6native29vectorized_elementwise_kernelILi2ENS0_13BinaryFunctorIN3c107complexIfEES5_S5_NS0_15binary_internal10DivFunctorIS5_EEEESt5arrayIPcLm3EEEEviT0_T1_,@"STO_CUDA_ENTRY STV_DEFAULT"
_ZN2at6native29vectorized_elementwise_kernelILi2ENS0_13BinaryFunctorIN3c107complexIfEES5_S5_NS0_15binary_internal10DivFunctorIS5_EEEESt5arrayIPcLm3EEEEviT0_T1_:
.text._ZN2at6native29vectorized_elementwise_kernelILi2ENS0_13BinaryFunctorIN3c107complexIfEES5_S5_NS0_15binary_internal10DivFunctorIS5_EEEESt5arrayIPcLm3EEEEviT0_T1_:
[----:B------:R-:W-:Y:S08]  /*0000*/  LDC R1, c[0x0][0x28] ;  /* 0x00000a00ff017b82 */ /* 0x000ff00000000800 */
[----:B------:R-:W0:Y:S01]  /*0010*/  S2UR UR8, SR_CTAID.X ;  /* 0x00000000000879c3 */ /* 0x000e220000002500 */
[----:B------:R-:W-:Y:S01]  /*0020*/  ULDC UR4, c[0x0][0x210] ;  /* 0x0000840000047ab9 */ /* 0x000fe20000000800 */
[----:B------:R-:W-:Y:S01]  /*0030*/  ULDC.64 UR10, c[0x0][0x208] ;  /* 0x00008200000a7ab9 */ /* 0x000fe20000000a00 */
[----:B0-----:R-:W-:-:S04]  /*0040*/  USHF.L.U32 UR8, UR8, 0xa, URZ ;  /* 0x0000000a08087899 */ /* 0x001fc8000800063f */
[----:B------:R-:W-:-:S04]  /*0050*/  UIADD3 UR4, -UR8, UR4, URZ ;  /* 0x0000000408047290 */ /* 0x000fc8000fffe13f */
[----:B------:R-:W-:-:S06]  /*0060*/  UISETP.GE.U32.AND UP0, UPT, UR4, 0x400, UPT ;  /* 0x000004000400788c */ /* 0x000fcc000bf06070 */
[----:B------:R-:W-:-:S13]  /*0070*/  PLOP3.LUT P0, PT, PT, PT, UP0, 0x80, 0x0 ;  /* 0x000000000000781c */ /* 0x000fda0003f0f008 */
[----:B------:R-:W-:Y:S05]  /*0080*/  @!P0 BRA `(.L_x_4935) ;  /* 0x0000001000548947 */ /* 0x000fea0003800000 */
[----:B------:R-:W0:Y:S01]  /*0090*/  S2R R0, SR_TID.X ;  /* 0x0000000000007919 */ /* 0x000e220000002100 */
[----:B------:R-:W-:Y:S01]  /*00a0*/  ULDC.64 UR4, c[0x0][0x228] ;  /* 0x00008a0000047ab9 */ /* 0x000fe20000000a00 */
[----:B------:R-:W-:Y:S01]  /*00b0*/  ULDC.64 UR6, c[0x0][0x220] ;  /* 0x0000880000067ab9 */ /* 0x000fe20000000a00 */
[----:B------:R-:W-:-:S06]  /*00c0*/  UIMAD.WIDE UR4, UR8, 0x8, UR4 ;  /* 0x00000008080478a5 */ /* 0x000fcc000f8e0204 */
[----:B------:R-:W-:Y:S02]  /*00d0*/  MOV R36, UR4 ;  /* 0x0000000400247c02 */ /* 0x000fe40008000f00 */
[----:B------:R-:W-:Y:S01]  /*00e0*/  MOV R37, UR5 ;  /* 0x0000000500257c02 */ /* 0x000fe20008000f00 */
[----:B------:R-:W-:-:S06]  /*00f0*/  UIMAD.WIDE UR4, UR8, 0x8, UR6 ;  /* 0x00000008080478a5 */ /* 0x000fcc000f8e0206 */
[----:B------:R-:W-:Y:S02]  /*0100*/  MOV R2, UR4 ;  /* 0x0000000400027c02 */ /* 0x000fe40008000f00 */
[----:B------:R-:W-:Y:S01]  /*0110*/  MOV R3, UR5 ;  /* 0x0000000500037c02 */ /* 0x000fe20008000f00 */
[----:B0-----:R-:W-:-:S05]  /*0120*/  IMAD.WIDE.U32 R36, R0, 0x10, R36 ;  /* 0x0000001000247825 */ /* 0x001fca00078e0024 */
[----:B------:R-:W2:Y:S01]  /*0130*/  LDG.E.128 R4, desc[UR10][R36.64] ;  /* 0x0000000a24047981 */ /* 0x000ea2000c1e1d00 */
[----:B------:R-:W-:-:S03]  /*0140*/  IMAD.WIDE.U32 R2, R0, 0x10, R2 ;  /* 0x0000001000027825 */ /* 0x000fc600078e0002 */
[----:B------:R0:W5:Y:S04]  /*0150*/  LDG.E.128 R24, desc[UR10][R36.64+0x800] ;  /* 0x0008000a24187981 */ /* 0x000168000c1e1d00 */
[----:B------:R0:W5:Y:S04]  /*0160*/  LDG.E.128 R8, desc[UR10][R2.64] ;  /* 0x0000000a02087981 */ /* 0x000168000c1e1d00 */
[----:B------:R0:W5:Y:S04]  /*0170*/  LDG.E.128 R12, desc[UR10][R2.64+0x800] ;  /* 0x0008000a020c7981 */ /* 0x000168000c1e1d00 */
[----:B------:R0:W5:Y:S04]  /*0180*/  LDG.E.128 R16, desc[UR10][R2.64+0x1000] ;  /* 0x0010000a02107981 */ /* 0x000168000c1e1d00 */
[----:B------:R0:W5:Y:S04]  /*0190*/  LDG.E.128 R20, desc[UR10][R2.64+0x1800] ;  /* 0x0018000a02147981 */ /* 0x000168000c1e1d00 */
[----:B------:R0:W5:Y:S04]  /*01a0*/  LDG.E.128 R28, desc[UR10][R36.64+0x1000] ;  /* 0x0010000a241c7981 */ /* 0x000168000c1e1d00 */
[----:B------:R0:W5:Y:S01]  /*01b0*/  LDG.E.128 R32, desc[UR10][R36.64+0x1800] ;  /* 0x0018000a24207981 */ /* 0x000162000c1e1d00 */
[----:B------:R-:W-:Y:S01]  /*01c0*/  BSSY B0, `(.L_x_4936) ;  /* 0x000001e000007945 */ /* 0x000fe20003800000 */
[----:B--2---:R-:W-:-:S13]  /*01d0*/  FSETP.GE.FTZ.AND P0, PT, |R4|, |R5|, PT ;  /* 0x400000050400720b */ /* 0x004fda0003f16200 */
[----:B0-----:R-:W-:Y:S05]  /*01e0*/  @!P0 BRA `(.L_x_4937) ;  /* 0x00000000004c8947 */ /* 0x001fea0003800000 */
        /* <DEDUP_REMOVED lines=14> */
.L_x_4938:
[----:B------:R-:W0:Y:S08]  /*02d0*/  MUFU.RCP R5, R2 ;  /* 0x0000000200057308 */ /* 0x000e300000001000 */
[----:B------:R-:W1:Y:S01]  /*02e0*/  MUFU.RCP R4, R3 ;  /* 0x0000000300047308 */ /* 0x000e620000001000 */
[----:B0----5:R-:W-:Y:S01]  /*02f0*/  FMUL.FTZ R8, R8, R5 ;  /* 0x0000000508087220 */ /* 0x021fe20000410000 */
[----:B-1----:R-:W-:Y:S01]  /*0300*/  FMUL.FTZ R9, R9, R4 ;  /* 0x0000000409097220 */ /* 0x002fe20000410000 */
[----:B------:R-:W-:Y:S06]  /*0310*/  BRA `(.L_x_4939) ;  /* 0x0000000000207947 */ /* 0x000fec0003800000 */
.L_x_4937:
        /* <DEDUP_REMOVED lines=8> */
.L_x_4939:
[----:B------:R-:W-:Y:S05]  /*03a0*/  BSYNC B0 ;  /* 0x0000000000007941 */ /* 0x000fea0003800000 */
.L_x_4936:
[----:B------:R-:W-:Y:S01]  /*03b0*/  FSETP.GE.FTZ.AND P0, PT, |R6|, |R7|, PT ;  /* 0x400000070600720b */ /* 0x000fe20003f16200 */
[----:B------:R-:W-:-:S12]  /*03c0*/  BSSY B0, `(.L_x_4940) ;  /* 0x000001d000007945 */ /* 0x000fd80003800000 */
[----:B------:R-:W-:Y:S05]  /*03d0*/  @!P0 BRA `(.L_x_4941) ;  /* 0x00000000004c8947 */ /* 0x000fea0003800000 */
[C---:B------:R-:W-:Y:S01]  /*03e0*/  FSETP.NEU.FTZ.AND P1, PT, |R6|.reuse, RZ, PT ;  /* 0x000000ff0600720b */ /* 0x040fe20003f3d200 */
[C---:B------:R-:W-:Y:S01]  /*03f0*/  FADD.FTZ R2, |R7|.reuse, -RZ ;  /* 0x800000ff07027221 */ /* 0x040fe20000010200 */
[----:B------:R-:W-:Y:S01]  /*0400*/  FSETP.NEU.FTZ.AND P0, PT, |R7|, RZ, PT ;  /* 0x000000ff0700720b */ /* 0x000fe20003f1d200 */
[----:B------:R-:W-:-:S12]  /*0410*/  FADD.FTZ R3, |R6|, -RZ ;  /* 0x800000ff06037221 */ /* 0x000fd80000010200 */
[----:B------:R-:W-:Y:S05]  /*0420*/  @!P0 BRA !P1, `(.L_x_4942) ;  /* 0x0000000000248947 */ /* 0x000fea0004800000 */
[----:B------:R-:W0:Y:S02]  /*0430*/  MUFU.RCP R2, R6 ;  /* 0x0000000600027308 */ /* 0x000e240000001000 */
[----:B0-----:R-:W-:-:S04]  /*0440*/  FMUL.FTZ R2, R7, R2 ;  /* 0x0000000207027220 */ /* 0x001fc80000410000 */
[-C--:B------:R-:W-:Y:S01]  /*0450*/  FFMA.FTZ R7, R7, R2.reuse, R6 ;  /* 0x0000000207077223 */ /* 0x080fe20000010006 */
[-C--:B------:R-:W-:Y:S01]  /*0460*/  FFMA.FTZ R4, R11, R2.reuse, R10 ;  /* 0x000000020b047223 */ /* 0x080fe2000001000a */
[----:B------:R-:W-:-:S04]  /*0470*/  FFMA.FTZ R2, -R10, R2, R11 ;  /* 0x000000020a027223 */ /* 0x000fc8000001010b */
[----:B------:R-:W0:Y:S02]  /*0480*/  MUFU.RCP R7, R7 ;  /* 0x0000000700077308 */ /* 0x000e240000001000 */
[C---:B0-----:R-:W-:Y:S01]  /*0490*/  FMUL.FTZ R10, R7.reuse, R4 ;  /* 0x00000004070a7220 */ /* 0x041fe20000410000 */
[----:B------:R-:W-:Y:S01]  /*04a0*/  FMUL.FTZ R11, R7, R2 ;  /* 0x00000002070b7220 */ /* 0x000fe20000410000 */
[----:B------:R-:W-:Y:S06]  /*04b0*/  BRA `(.L_x_4943) ;  /* 0x0000000000347947 */ /* 0x000fec0003800000 */
.L_x_4942:
[----:B------:R-:W0:Y:S08]  /*04c0*/  MUFU.RCP R3, R3 ;  /* 0x0000000300037308 */ /* 0x000e300000001000 */
[----:B------:R-:W1:Y:S01]  /*04d0*/  MUFU.RCP R2, R2 ;  /* 0x0000000200027308 */ /* 0x000e620000001000 */
[----:B0-----:R-:W-:Y:S01]  /*04e0*/  FMUL.FTZ R10, R10, R3 ;  /* 0x000000030a0a7220 */ /* 0x001fe20000410000 */
[----:B-1----:R-:W-:Y:S01]  /*04f0*/  FMUL.FTZ R11, R11, R2 ;  /* 0x000000020b0b7220 */ /* 0x002fe20000410000 */
[----:B------:R-:W-:Y:S06]  /*0500*/  BRA `(.L_x_4943) ;  /* 0x0000000000207947 */ /* 0x000fec0003800000 */
.L_x_4941:
[----:B------:R-:W0:Y:S02]  /*0510*/  MUFU.RCP R3, R7 ;  /* 0x0000000700037308 */ /* 0x000e240000001000 */
[----:B0-----:R-:W-:-:S04]  /*0520*/  FMUL.FTZ R2, R6, R3 ;  /* 0x0000000306027220 */ /* 0x001fc80000410000 */
[-C--:B------:R-:W-:Y:S01]  /*0530*/  FFMA.FTZ R6, R6, R2.reuse, R7 ;  /* 0x0000000206067223 */ /* 0x080fe20000010007 */
[-C--:B------:R-:W-:Y:S01]  /*0540*/  FFMA.FTZ R3, R10, R2.reuse, R11 ;  /* 0x000000020a037223 */ /* 0x080fe2000001000b */
[----:B------:R-:W-:-:S04]  /*0550*/  FFMA.FTZ R11, R11, R2, -R10 ;  /* 0x000000020b0b7223 */ /* 0x000fc8000001080a */
[----:B------:R-:W0:Y:S02]  /*0560*/  MUFU.RCP R6, R6 ;  /* 0x0000000600067308 */ /* 0x000e240000001000 */
[C---:B0-----:R-:W-:Y:S01]  /*0570*/  FMUL.FTZ R10, R6.reuse, R3 ;  /* 0x00000003060a7220 */ /* 0x041fe20000410000 */
[----:B------:R-:W-:-:S07]  /*0580*/  FMUL.FTZ R11, R6, R11 ;  /* 0x0000000b060b7220 */ /* 0x000fce0000410000 */
.L_x_4943:
[----:B------:R-:W-:Y:S05]  /*0590*/  BSYNC B0 ;  /* 0x0000000000007941 */ /* 0x000fea0003800000 */
.L_x_4940:
        /* <DEDUP_REMOVED lines=17> */
.L_x_4946:
[----:B------:R-:W0:Y:S08]  /*06b0*/  MUFU.RCP R3, R3 ;  /* 0x0000000300037308 */ /* 0x000e300000001000 */
[----:B------:R-:W1:Y:S01]  /*06c0*/  MUFU.RCP R2, R2 ;  /* 0x0000000200027308 */ /* 0x000e620000001000 */
[----:B0-----:R-:W-:Y:S01]  /*06d0*/  FMUL.FTZ R12, R12, R3 ;  /* 0x000000030c0c7220 */ /* 0x001fe20000410000 */
[----:B-1----:R-:W-:Y:S01]  /*06e0*/  FMUL.FTZ R13, R13, R2 ;  /* 0x000000020d0d7220 */ /* 0x002fe20000410000 */
[----:B------:R-:W-:Y:S06]  /*06f0*/  BRA `(.L_x_4947) ;  /* 0x0000000000207947 */ /* 0x000fec0003800000 */
.L_x_4945:
        /* <DEDUP_REMOVED lines=8> */
.L_x_4947:
[----:B------:R-:W-:Y:S05]  /*0780*/  BSYNC B0 ;  /* 0x0000000000007941 */ /* 0x000fea0003800000 */
.L_x_4944:
        /* <DEDUP_REMOVED lines=17> */
.L_x_4950:
[----:B------:R-:W0:Y:S08]  /*08a0*/  MUFU.RCP R3, R3 ;  /* 0x0000000300037308 */ /* 0x000e300000001000 */
[----:B------:R-:W1:Y:S01]  /*08b0*/  MUFU.RCP R2, R2 ;  /* 0x0000000200027308 */ /* 0x000e620000001000 */
[----:B0-----:R-:W-:Y:S01]  /*08c0*/  FMUL.FTZ R14, R14, R3 ;  /* 0x000000030e0e7220 */ /* 0x001fe20000410000 */
[----:B-1----:R-:W-:Y:S01]  /*08d0*/  FMUL.FTZ R15, R15, R2 ;  /* 0x000000020f0f7220 */ /* 0x002fe20000410000 */
[----:B------:R-:W-:Y:S06]  /*08e0*/  BRA `(.L_x_4951) ;  /* 0x0000000000207947 */ /* 0x000fec0003800000 */
.L_x_4949:
        /* <DEDUP_REMOVED lines=8> */
.L_x_4951:
[----:B------:R-:W-:Y:S05]  /*0970*/  BSYNC B0 ;  /* 0x0000000000007941 */ /* 0x000fea0003800000 */
.L_x_4948:
        /* <DEDUP_REMOVED lines=17> */
.L_x_4954:
[----:B------:R-:W0:Y:S08]  /*0a90*/  MUFU.RCP R3, R3 ;  /* 0x0000000300037308 */ /* 0x000e300000001000 */
[----:B------:R-:W1:Y:S01]  /*0aa0*/  MUFU.RCP R2, R2 ;  /* 0x0000000200027308 */ /* 0x000e620000001000 */
[----:B0-----:R-:W-:Y:S01]  /*0ab0*/  FMUL.FTZ R16, R16, R3 ;  /* 0x0000000310107220 */ /* 0x001fe20000410000 */
[----:B-1----:R-:W-:Y:S01]  /*0ac0*/  FMUL.FTZ R17, R17, R2 ;  /* 0x0000000211117220 */ /* 0x002fe20000410000 */
[----:B------:R-:W-:Y:S06]  /*0ad0*/  BRA `(.L_x_4955) ;  /* 0x0000000000207947 */ /* 0x000fec0003800000 */
.L_x_4953:
        /* <DEDUP_REMOVED lines=8> */
.L_x_4955:
[----:B------:R-:W-:Y:S05]  /*0b60*/  BSYNC B0 ;  /* 0x0000000000007941 */ /* 0x000fea0003800000 */
.L_x_4952:
        /* <DEDUP_REMOVED lines=17> */
.L_x_4958:
[----:B------:R-:W0:Y:S08]  /*0c80*/  MUFU.RCP R3, R3 ;  /* 0x0000000300037308 */ /* 0x000e300000001000 */
[----:B------:R-:W1:Y:S01]  /*0c90*/  MUFU.RCP R2, R2 ;  /* 0x0000000200027308 */ /* 0x000e620000001000 */
[----:B0-----:R-:W-:Y:S01]  /*0ca0*/  FMUL.FTZ R18, R18, R3 ;  /* 0x0000000312127220 */ /* 0x001fe20000410000 */
[----:B-1----:R-:W-:Y:S01]  /*0cb0*/  FMUL.FTZ R19, R19, R2 ;  /* 0x0000000213137220 */ /* 0x002fe20000410000 */
[----:B------:R-:W-:Y:S06]  /*0cc0*/  BRA `(.L_x_4959) ;  /* 0x0000000000207947 */ /* 0x000fec0003800000 */
.L_x_4957:
        /* <DEDUP_REMOVED lines=8> */
.L_x_4959:
[----:B------:R-:W-:Y:S05]  /*0d50*/  BSYNC B0 ;  /* 0x0000000000007941 */ /* 0x000fea0003800000 */
.L_x_4956:
        /* <DEDUP_REMOVED lines=17> */
.L_x_4962:
[----:B------:R-:W0:Y:S08]  /*0e70*/  MUFU.RCP R3, R3 ;  /* 0x0000000300037308 */ /* 0x000e300000001000 */
[----:B------:R-:W1:Y:S01]  /*0e80*/  MUFU.RCP R2, R2 ;  /* 0x0000000200027308 */ /* 0x000e620000001000 */
[----:B0-----:R-:W-:Y:S01]  /*0e90*/  FMUL.FTZ R20, R20, R3 ;  /* 0x0000000314147220 */ /* 0x001fe20000410000 */
[----:B-1----:R-:W-:Y:S01]  /*0ea0*/  FMUL.FTZ R21, R21, R2 ;  /* 0x0000000215157220 */ /* 0x002fe20000410000 */
[----:B------:R-:W-:Y:S06]  /*0eb0*/  BRA `(.L_x_4963) ;  /* 0x0000000000207947 */ /* 0x000fec0003800000 */
.L_x_4961:
        /* <DEDUP_REMOVED lines=8> */
.L_x_4963:
[----:B------:R-:W-:Y:S05]  /*0f40*/  BSYNC B0 ;  /* 0x0000000000007941 */ /* 0x000fea0003800000 */
.L_x_4960:
        /* <DEDUP_REMOVED lines=17> */
.L_x_4966:
[----:B------:R-:W0:Y:S08]  /*1060*/  MUFU.RCP R3, R3 ;  /* 0x0000000300037308 */ /* 0x000e300000001000 */
[----:B------:R-:W1:Y:S01]  /*1070*/  MUFU.RCP R2, R2 ;  /* 0x0000000200027308 */ /* 0x000e620000001000 */
[----:B0-----:R-:W-:Y:S01]  /*1080*/  FMUL.FTZ R22, R22, R3 ;  /* 0x0000000316167220 */ /* 0x001fe20000410000 */
[----:B-1----:R-:W-:Y:S01]  /*1090*/  FMUL.FTZ R23, R23, R2 ;  /* 0x0000000217177220 */ /* 0x002fe20000410000 */
[----:B------:R-:W-:Y:S06]  /*10a0*/  BRA `(.L_x_4967) ;  /* 0x0000000000207947 */ /* 0x000fec0003800000 */
.L_x_4965:
        /* <DEDUP_REMOVED lines=8> */
.L_x_4967:
[----:B------:R-:W-:Y:S05]  /*1130*/  BSYNC B0 ;  /* 0x0000000000007941 */ /* 0x000fea0003800000 */
.L_x_4964:
[----:B------:R-:W-:Y:S02]  /*1140*/  ULDC.64 UR4, c[0x0][0x218] ;  /* 0x0000860000047ab9 */ /* 0x000fe40000000a00 */
[----:B------:R-:W-:-:S06]  /*1150*/  UIMAD.WIDE.U32 UR4, UR8, 0x8, UR4 ;  /* 0x00000008080478a5 */ /* 0x000fcc000f8e0004 */
[----:B------:R-:W-:Y:S02]  /*1160*/  MOV R2, UR4 ;  /* 0x0000000400027c02 */ /* 0x000fe40008000f00 */
[----:B------:R-:W-:-:S03]  /*1170*/  MOV R3, UR5 ;  /* 0x0000000500037c02 */ /* 0x000fc60008000f00 */
[----:B------:R-:W-:-:S05]  /*1180*/  IMAD.WIDE R2, R0, 0x10, R2 ;  /* 0x0000001000027825 */ /* 0x000fca00078e0202 */
[----:B------:R-:W-:Y:S04]  /*1190*/  STG.E.128 desc[UR10][R2.64], R8 ;  /* 0x0000000802007986 */ /* 0x000fe8000c101d0a */
[----:B------:R-:W-:Y:S04]  /*11a0*/  STG.E.128 desc[UR10][R2.64+0x800], R12 ;  /* 0x0008000c02007986 */ /* 0x000fe8000c101d0a */
[----:B------:R-:W-:Y:S04]  /*11b0*/  STG.E.128 desc[UR10][R2.64+0x1000], R16 ;  /* 0x0010001002007986 */ /* 0x000fe8000c101d0a */
[----:B------:R-:W-:Y:S01]  /*11c0*/  STG.E.128 desc[UR10][R2.64+0x1800], R20 ;  /* 0x0018001402007986 */ /* 0x000fe2000c101d0a */
[----:B------:R-:W-:Y:S05]  /*11d0*/  EXIT ;  /* 0x000000000000794d */ /* 0x000fea0003800000 */
.L_x_4935:
[----:B------:R-:W0:Y:S02]  /*11e0*/  S2R R0, SR_TID.X ;  /* 0x0000000000007919 */ /* 0x000e240000002100 */
[----:B0-----:R-:W-:Y:S02]  /*11f0*/  ISETP.GE.AND P0, PT, R0, UR4, PT ;  /* 0x0000000400007c0c */ /* 0x001fe4000bf06270 */
[----:B------:R-:W-:-:S11]  /*1200*/  MOV R30, R0 ;  /* 0x00000000001e7202 */ /* 0x000fd60000000f00 */
[C---:B------:R-:W-:Y:S01]  /*1210*/  @!P0 IADD3 R3, R30.reuse, UR8, RZ ;  /* 0x000000081e038c10 */ /* 0x040fe2000fffe0ff */
[----:B------:R-:W0:Y:S01]  /*1220*/  @!P0 LDC.64 R14, c[0x0][0x220] ;  /* 0x00008800ff0e8b82 */ /* 0x000e220000000a00 */
[----:B------:R-:W-:-:S04]  /*1230*/  @!P0 IADD3 R30, R30, 0x80, RZ ;  /* 0x000000801e1e8810 */ /* 0x000fc80007ffe0ff */
[----:B------:R-:W-:-:S03]  /*1240*/  ISETP.GE.AND P4, PT, R30, UR4, PT ;  /* 0x000000041e007c0c */ /* 0x000fc6000bf86270 */
[----:B------:R-:W1:Y:S10]  /*1250*/  @!P0 LDC.64 R36, c[0x0][0x228] ;  /* 0x00008a00ff248b82 */ /* 0x000e740000000a00 */
[C---:B------:R-:W-:Y:S01]  /*1260*/  @!P4 IADD3 R5, R30.reuse, UR8, RZ ;  /* 0x000000081e05cc10 */ /* 0x040fe2000fffe0ff */
[----:B------:R-:W2:Y:S01]  /*1270*/  @!P4 LDC.64 R24, c[0x0][0x220] ;  /* 0x00008800ff18cb82 */ /* 0x000ea20000000a00 */
[----:B------:R-:W-:-:S04]  /*1280*/  @!P4 IADD3 R30, R30, 0x80, RZ ;  /* 0x000000801e1ec810 */ /* 0x000fc80007ffe0ff */
[----:B------:R-:W-:Y:S01]  /*1290*/  ISETP.GE.AND P5, PT, R30, UR4, PT ;  /* 0x000000041e007c0c */ /* 0x000fe2000bfa6270 */
[C---:B0-----:R-:W-:Y:S02]  /*12a0*/  @!P0 IMAD.WIDE.U32 R14, R3.reuse, 0x8, R14 ;  /* 0x00000008030e8825 */ /* 0x041fe400078e000e */
[----:B------:R-:W0:Y:S02]  /*12b0*/  @!P4 LDC.64 R16, c[0x0][0x228] ;  /* 0x00008a00ff10cb82 */ /* 0x000e240000000a00 */
[----:B-1----:R-:W-:Y:S01]  /*12c0*/  @!P0 IMAD.WIDE.U32 R36, R3, 0x8, R36 ;  /* 0x0000000803248825 */ /* 0x002fe200078e0024 */
[----:B------:R-:W-:-:S07]  /*12d0*/  CS2R R2, SRZ ;  /* 0x0000000000027805 */ /* 0x000fce000001ff00 */
[C---:B------:R-:W-:Y:S01]  /*12e0*/  @!P5 IADD3 R7, R30.reuse, UR8, RZ ;  /* 0x000000081e07dc10 */ /* 0x040fe2000fffe0ff */
[----:B------:R-:W1:Y:S01]  /*12f0*/  @!P5 LDC.64 R20, c[0x0][0x220] ;  /* 0x00008800ff14db82 */ /* 0x000e620000000a00 */
[----:B------:R-:W-:Y:S01]  /*1300*/  @!P5 IADD3 R30, R30, 0x80, RZ ;  /* 0x000000801e1ed810 */ /* 0x000fe20007ffe0ff */
[----:B------:R3:W5:Y:S03]  /*1310*/  @!P0 LDG.E.64 R2, desc[UR10][R14.64] ;  /* 0x0000000a0e028981 */ /* 0x000766000c1e1b00 */
[----:B------:R-:W-:Y:S01]  /*1320*/  ISETP.GE.AND P3, PT, R30, UR4, PT ;  /* 0x000000041e007c0c */ /* 0x000fe2000bf66270 */
[C---:B--2---:R-:W-:Y:S02]  /*1330*/  @!P4 IMAD.WIDE.U32 R24, R5.reuse, 0x8, R24 ;  /* 0x000000080518c825 */ /* 0x044fe400078e0018 */
[----:B------:R-:W2:Y:S02]  /*1340*/  @!P5 LDC.64 R34, c[0x0][0x228] ;  /* 0x00008a00ff22db82 */ /* 0x000ea40000000a00 */
[----:B0-----:R-:W-:-:S04]  /*1350*/  @!P4 IMAD.WIDE.U32 R16, R5, 0x8, R16 ;  /* 0x000000080510c825 */ /* 0x001fc800078e0010 */
[----:B-1----:R-:W-:-:S04]  /*1360*/  @!P5 IMAD.WIDE.U32 R20, R7, 0x8, R20 ;  /* 0x000000080714d825 */ /* 0x002fc800078e0014 */
[C---:B------:R-:W-:Y:S01]  /*1370*/  @!P3 IADD3 R9, R30.reuse, UR8, RZ ;  /* 0x000000081e09bc10 */ /* 0x040fe2000fffe0ff */
[----:B------:R-:W0:Y:S01]  /*1380*/  @!P3 LDC.64 R26, c[0x0][0x220] ;  /* 0x00008800ff1abb82 */ /* 0x000e220000000a00 */
[----:B------:R-:W-:Y:S02]  /*1390*/  @!P3 IADD3 R30, R30, 0x80, RZ ;  /* 0x000000801e1eb810 */ /* 0x000fe40007ffe0ff */
[----:B---3--:R-:W-:Y:S02]  /*13a0*/  CS2R R14, SRZ ;  /* 0x00000000000e7805 */ /* 0x008fe4000001ff00 */
[----:B------:R-:W-:Y:S02]  /*13b0*/  CS2R R10, SRZ ;  /* 0x00000000000a7805 */ /* 0x000fe4000001ff00 */
[----:B------:R-:W-:Y:S02]  /*13c0*/  CS2R R4, SRZ ;  /* 0x0000000000047805 */ /* 0x000fe4000001ff00 */
[C---:B------:R-:W-:Y:S01]  /*13d0*/  ISETP.GE.AND P2, PT, R30.reuse, UR4, PT ;  /* 0x000000041e007c0c */ /* 0x040fe2000bf46270 */
[----:B--2---:R-:W-:Y:S01]  /*13e0*/  @!P5 IMAD.WIDE.U32 R34, R7, 0x8, R34 ;  /* 0x000000080722d825 */ /* 0x004fe200078e0022 */
[----:B------:R-:W-:Y:S01]  /*13f0*/  CS2R R6, SRZ ;  /* 0x0000000000067805 */ /* 0x000fe2000001ff00 */
[----:B------:R-:W1:Y:S01]  /*1400*/  @!P3 LDC.64 R22, c[0x0][0x228] ;  /* 0x00008a00ff16bb82 */ /* 0x000e620000000a00 */
[----:B------:R-:W-:Y:S01]  /*1410*/  CS2R R12, SRZ ;  /* 0x00000000000c7805 */ /* 0x000fe2000001ff00 */
[----:B------:R-:W5:Y:S04]  /*1420*/  @!P5 LDG.E.64 R10, desc[UR10][R20.64] ;  /* 0x0000000a140ad981 */ /* 0x000f68000c1e1b00 */
[----:B------:R2:W5:Y:S04]  /*1430*/  @!P4 LDG.E.64 R6, desc[UR10][R24.64] ;  /* 0x0000000a1806c981 */ /* 0x000568000c1e1b00 */
[C---:B------:R-:W-:Y:S01]  /*1440*/  @!P2 IADD3 R19, R30.reuse, UR8, RZ ;  /* 0x000000081e13ac10 */ /* 0x040fe2000fffe0ff */
[----:B------:R-:W3:Y:S01]  /*1450*/  @!P2 LDC.64 R28, c[0x0][0x220] ;  /* 0x00008800ff1cab82 */ /* 0x000ee20000000a00 */
[----:B------:R-:W-:Y:S01]  /*1460*/  @!P2 IADD3 R30, R30, 0x80, RZ ;  /* 0x000000801e1ea810 */ /* 0x000fe20007ffe0ff */
[----:B------:R4:W5:Y:S03]  /*1470*/  @!P0 LDG.E.64 R4, desc[UR10][R36.64] ;  /* 0x0000000a24048981 */ /* 0x000966000c1e1b00 */
[----:B------:R-:W-:Y:S01]  /*1480*/  ISETP.GE.AND P1, PT, R30, UR4, PT ;  /* 0x000000041e007c0c */ /* 0x000fe2000bf26270 */
[C---:B0-----:R-:W-:Y:S01]  /*1490*/  @!P3 IMAD.WIDE.U32 R26, R9.reuse, 0x8, R26 ;  /* 0x00000008091ab825 */ /* 0x041fe200078e001a */
[----:B------:R0:W5:Y:S01]  /*14a0*/  @!P5 LDG.E.64 R12, desc[UR10][R34.64] ;  /* 0x0000000a220cd981 */ /* 0x000162000c1e1b00 */
[----:B------:R-:W0:Y:S03]  /*14b0*/  @!P2 LDC.64 R32, c[0x0][0x228] ;  /* 0x00008a00ff20ab82 */ /* 0x000e260000000a00 */
[----:B------:R0:W5:Y:S01]  /*14c0*/  @!P3 LDG.E.64 R14, desc[UR10][R26.64] ;  /* 0x0000000a1a0eb981 */ /* 0x000162000c1e1b00 */
[----:B-1----:R-:W-:Y:S01]  /*14d0*/  @!P3 IMAD.WIDE.U32 R22, R9, 0x8, R22 ;  /* 0x000000080916b825 */ /* 0x002fe200078e0016 */
[----:B------:R-:W-:-:S05]  /*14e0*/  CS2R R8, SRZ ;  /* 0x0000000000087805 */ /* 0x000fca000001ff00 */
[C---:B--2---:R-:W-:Y:S02]  /*14f0*/  @!P1 IADD3 R25, R30.reuse, UR8, RZ ;  /* 0x000000081e199c10 */ /* 0x044fe4000fffe0ff */
[----:B------:R-:W-:Y:S02]  /*1500*/  CS2R R20, SRZ ;  /* 0x0000000000147805 */ /* 0x000fe4000001ff00 */
[----:B------:R-:W-:Y:S01]  /*1510*/  @!P1 IADD3 R30, R30, 0x80, RZ ;  /* 0x000000801e1e9810 */ /* 0x000fe20007ffe0ff */
[----:B------:R-:W5:Y:S01]  /*1520*/  @!P4 LDG.E.64 R8, desc[UR10][R16.64] ;  /* 0x0000000a1008c981 */ /* 0x000f62000c1e1b00 */
[----:B----4-:R-:W1:Y:S02]  /*1530*/  @!P1 LDC.64 R36, c[0x0][0x220] ;  /* 0x00008800ff249b82 */ /* 0x010e640000000a00 */
[----:B------:R-:W-:Y:S01]  /*1540*/  ISETP.GE.AND P4, PT, R30, UR4, PT ;  /* 0x000000041e007c0c */ /* 0x000fe2000bf86270 */
[----:B---3--:R-:W-:-:S05]  /*1550*/  @!P2 IMAD.WIDE.U32 R28, R19, 0x8, R28 ;  /* 0x00000008131ca825 */ /* 0x008fca00078e001c */
[----:B0-----:R-:W0:Y:S08]  /*1560*/  @!P1 LDC.64 R34, c[0x0][0x228] ;  /* 0x00008a00ff229b82 */ /* 0x001e300000000a00 */
[----:B------:R-:W2:Y:S01]  /*1570*/  @!P4 LDC.64 R26, c[0x0][0x220] ;  /* 0x00008800ff1acb82 */ /* 0x000ea20000000a00 */
[----:B------:R-:W-:Y:S01]  /*1580*/  @!P2 IMAD.WIDE.U32 R32, R19, 0x8, R32 ;  /* 0x000000081320a825 */ /* 0x000fe200078e0020 */
[----:B------:R-:W-:-:S02]  /*1590*/  CS2R R18, SRZ ;  /* 0x0000000000127805 */ /* 0x000fc4000001ff00 */
[C---:B------:R-:W-:Y:S02]  /*15a0*/  @!P4 IADD3 R31, R30.reuse, UR8, RZ ;  /* 0x000000081e1fcc10 */ /* 0x040fe4000fffe0ff */
[----:B------:R-:W-:Y:S01]  /*15b0*/  @!P4 IADD3 R30, R30, 0x80, RZ ;  /* 0x000000801e1ec810 */ /* 0x000fe20007ffe0ff */
[----:B------:R-:W5:Y:S04]  /*15c0*/  @!P2 LDG.E.64 R20, desc[UR10][R32.64] ;  /* 0x0000000a2014a981 */ /* 0x000f68000c1e1b00 */
[----:B------:R3:W5:Y:S01]  /*15d0*/  @!P2 LDG.E.64 R18, desc[UR10][R28.64] ;  /* 0x0000000a1c12a981 */ /* 0x000762000c1e1b00 */
[----:B------:R-:W-:Y:S01]  /*15e0*/  ISETP.GE.AND P2, PT, R30, UR4, PT ;  /* 0x000000041e007c0c */ /* 0x000fe2000bf46270 */
[----:B---3--:R-:W3:Y:S01]  /*15f0*/  @!P4 LDC.64 R28, c[0x0][0x228] ;  /* 0x00008a00ff1ccb82 */ /* 0x008ee20000000a00 */
[----:B--2---:R-:W-:Y:S01]  /*1600*/  @!P4 IMAD.WIDE.U32 R32, R31, 0x8, R26 ;  /* 0x000000081f20c825 */ /* 0x004fe200078e001a */
[----:B------:R-:W-:-:S06]  /*1610*/  CS2R R26, SRZ ;  /* 0x00000000001a7805 */ /* 0x000fcc000001ff00 */
[----:B------:R2:W5:Y:S01]  /*1620*/  @!P4 LDG.E.64 R26, desc[UR10][R32.64] ;  /* 0x0000000a201ac981 */ /* 0x000562000c1e1b00 */
[----:B------:R-:W-:Y:S01]  /*1630*/  CS2R R16, SRZ ;  /* 0x0000000000107805 */ /* 0x000fe2000001ff00 */
[----:B-1----:R-:W-:-:S04]  /*1640*/  @!P1 IMAD.WIDE.U32 R36, R25, 0x8, R36 ;  /* 0x0000000819249825 */ /* 0x002fc800078e0024 */
[----:B0-----:R-:W-:Y:S01]  /*1650*/  @!P1 IMAD.WIDE.U32 R34, R25, 0x8, R34 ;  /* 0x0000000819229825 */ /* 0x001fe200078e0022 */
[----:B--2---:R-:W0:Y:S01]  /*1660*/  @!P2 LDC.64 R32, c[0x0][0x220] ;  /* 0x00008800ff20ab82 */ /* 0x004e220000000a00 */
[----:B------:R-:W-:Y:S01]  /*1670*/  CS2R R24, SRZ ;  /* 0x0000000000187805 */ /* 0x000fe2000001ff00 */
[----:B------:R1:W5:Y:S05]  /*1680*/  @!P3 LDG.E.64 R16, desc[UR10][R22.64] ;  /* 0x0000000a1610b981 */ /* 0x00036a000c1e1b00 */
[----:B------:R3:W5:Y:S01]  /*1690*/  @!P1 LDG.E.64 R24, desc[UR10][R34.64] ;  /* 0x0000000a22189981 */ /* 0x000762000c1e1b00 */
[----:B-1----:R-:W-:Y:S01]  /*16a0*/  CS2R R22, SRZ ;  /* 0x0000000000167805 */ /* 0x002fe2000001ff00 */
[----:B---3--:R-:W-:Y:S01]  /*16b0*/  @!P4 IMAD.WIDE.U32 R34, R31, 0x8, R28 ;  /* 0x000000081f22c825 */ /* 0x008fe200078e001c */
[----:B------:R-:W-:-:S04]  /*16c0*/  CS2R R28, SRZ ;  /* 0x00000000001c7805 */ /* 0x000fc8000001ff00 */
[----:B------:R1:W5:Y:S04]  /*16d0*/  @!P1 LDG.E.64 R22, desc[UR10][R36.64] ;  /* 0x0000000a24169981 */ /* 0x000368000c1e1b00 */
[----:B------:R0:W5:Y:S01]  /*16e0*/  @!P4 LDG.E.64 R28, desc[UR10][R34.64] ;  /* 0x0000000a221cc981 */ /* 0x000162000c1e1b00 */
[----:B-1----:R-:W-:-:S05]  /*16f0*/  @!P2 IADD3 R37, R30, UR8, RZ ;  /* 0x000000081e25ac10 */ /* 0x002fca000fffe0ff */
[C---:B0-----:R-:W-:Y:S02]  /*1700*/  @!P2 IMAD.WIDE.U32 R34, R37.reuse, 0x8, R32 ;  /* 0x000000082522a825 */ /* 0x041fe400078e0020 */
[----:B------:R-:W0:Y:S01]  /*1710*/  @!P2 LDC.64 R32, c[0x0][0x228] ;  /* 0x00008a00ff20ab82 */ /* 0x000e220000000a00 */
[----:B------:R-:W-:Y:S01]  /*1720*/  CS2R R30, SRZ ;  /* 0x00000000001e7805 */ /* 0x000fe2000001ff00 */
[----:B------:R-:W-:Y:S05]  /*1730*/  BSSY B0, `(.L_x_4968) ;  /* 0x0000025000007945 */ /* 0x000fea0003800000 */
[----:B------:R1:W5:Y:S01]  /*1740*/  @!P2 LDG.E.64 R30, desc[UR10][R34.64] ;  /* 0x0000000a221ea981 */ /* 0x000362000c1e1b00 */
[----:B0-----:R-:W-:Y:S01]  /*1750*/  @!P2 IMAD.WIDE.U32 R36, R37, 0x8, R32 ;  /* 0x000000082524a825 */ /* 0x001fe200078e0020 */
[----:B------:R-:W-:-:S02]  /*1760*/  CS2R R32, SRZ ;  /* 0x0000000000207805 */ /* 0x000fc4000001ff00 */
[----:B-1----:R-:W-:-:S04]  /*1770*/  CS2R R34, SRZ ;  /* 0x0000000000227805 */ /* 0x002fc8000001ff00 */
[----:B------:R0:W5:Y:S02]  /*1780*/  @!P2 LDG.E.64 R32, desc[UR10][R36.64] ;  /* 0x0000000a2420a981 */ /* 0x000164000c1e1b00 */
[----:B0-----:R-:W-:Y:S01]  /*1790*/  HFMA2.MMA R37, -RZ, RZ, 0, 0 ;  /* 0x00000000ff257435 */ /* 0x001fe200000001ff */
[----:B------:R-:W-:Y:S10]  /*17a0*/  @P0 BRA `(.L_x_4969) ;  /* 0x0000000000740947 */ /* 0x000ff40003800000 */
        /* <DEDUP_REMOVED lines=16> */
.L_x_4971:
[----:B------:R-:W0:Y:S08]  /*18b0*/  MUFU.RCP R5, R36 ;  /* 0x0000002400057308 */ /* 0x000e300000001000 */
[----:B------:R0:W1:Y:S02]  /*18c0*/  MUFU.RCP R4, R34 ;  /* 0x0000002200047308 */ /* 0x0000640000001000 */
[----:B0-----:R-:W-:Y:S01]  /*18d0*/  FMUL.FTZ R34, R5, R2 ;  /* 0x0000000205227220 */ /* 0x001fe20000410000 */
[----:B-1----:R-:W-:Y:S01]  /*18e0*/  FMUL.FTZ R35, R4, R3 ;  /* 0x0000000304237220 */ /* 0x002fe20000410000 */
[----:B------:R-:W-:Y:S06]  /*18f0*/  BRA `(.L_x_4969) ;  /* 0x0000000000207947 */ /* 0x000fec0003800000 */
.L_x_4970:
        /* <DEDUP_REMOVED lines=8> */
.L_x_4969:
[----:B------:R-:W-:Y:S05]  /*1980*/  BSYNC B0 ;  /* 0x0000000000007941 */ /* 0x000fea0003800000 */
.L_x_4968:
[----:B-----5:R-:W-:Y:S01]  /*1990*/  IADD3 R4, R0, 0x80, RZ ;  /* 0x0000008000047810 */ /* 0x020fe20007ffe0ff */
[----:B------:R-:W-:Y:S01]  /*19a0*/  BSSY B0, `(.L_x_4972) ;  /* 0x0000021000007945 */ /* 0x000fe20003800000 */
[----:B------:R-:W-:Y:S02]  /*19b0*/  MOV R36, RZ ;  /* 0x000000ff00247202 */ /* 0x000fe40000000f00 */
[----:B------:R-:W-:-:S13]  /*19c0*/  ISETP.GE.AND P0, PT, R4, UR4, PT ;  /* 0x0000000404007c0c */ /* 0x000fda000bf06270 */
        /* <DEDUP_REMOVED lines=17> */
.L_x_4975:
[----:B------:R-:W0:Y:S08]  /*1ae0*/  MUFU.RCP R3, R3 ;  /* 0x0000000300037308 */ /* 0x000e300000001000 */
[----:B------:R-:W1:Y:S01]  /*1af0*/  MUFU.RCP R2, R2 ;  /* 0x0000000200027308 */ /* 0x000e620000001000 */
[----:B0-----:R-:W-:Y:S01]  /*1b00*/  FMUL.FTZ R36, R3, R6 ;  /* 0x0000000603247220 */ /* 0x001fe20000410000 */
[----:B-1----:R-:W-:Y:S01]  /*1b10*/  FMUL.FTZ R37, R2, R7 ;  /* 0x0000000702257220 */ /* 0x002fe20000410000 */
[----:B------:R-:W-:Y:S06]  /*1b20*/  BRA `(.L_x_4973) ;  /* 0x0000000000207947 */ /* 0x000fec0003800000 */
.L_x_4974:
        /* <DEDUP_REMOVED lines=8> */
.L_x_4973:
[----:B------:R-:W-:Y:S05]  /*1bb0*/  BSYNC B0 ;  /* 0x0000000000007941 */ /* 0x000fea0003800000 */
.L_x_4972:
[----:B------:R-:W-:Y:S01]  /*1bc0*/  IADD3 R2, R0, 0x100, RZ ;  /* 0x0000010000027810 */ /* 0x000fe20007ffe0ff */
[----:B------:R-:W-:Y:S01]  /*1bd0*/  BSSY B0, `(.L_x_4976) ;  /* 0x0000022000007945 */ /* 0x000fe20003800000 */
[----:B------:R-:W-:Y:S02]  /*1be0*/  HFMA2.MMA R7, -RZ, RZ, 0, 0 ;  /* 0x00000000ff077435 */ /* 0x000fe400000001ff */
[----:B------:R-:W-:Y:S02]  /*1bf0*/  ISETP.GE.AND P0, PT, R2, UR4, PT ;  /* 0x0000000402007c0c */ /* 0x000fe4000bf06270 */
[----:B------:R-:W-:-:S11]  /*1c00*/  CS2R R2, SRZ ;  /* 0x0000000000027805 */ /* 0x000fd6000001ff00 */
        /* <DEDUP_REMOVED lines=17> */
.L_x_4979:
[----:B------:R-:W0:Y:S08]  /*1d20*/  MUFU.RCP R3, R5 ;  /* 0x0000000500037308 */ /* 0x000e300000001000 */
[----:B------:R-:W1:Y:S01]  /*1d30*/  MUFU.RCP R6, R6 ;  /* 0x0000000600067308 */ /* 0x000e620000001000 */
[----:B0-----:R-:W-:Y:S01]  /*1d40*/  FMUL.FTZ R2, R3, R10 ;  /* 0x0000000a03027220 */ /* 0x001fe20000410000 */
[----:B-1----:R-:W-:Y:S01]  /*1d50*/  FMUL.FTZ R3, R6, R11 ;  /* 0x0000000b06037220 */ /* 0x002fe20000410000 */
[----:B------:R-:W-:Y:S06]  /*1d60*/  BRA `(.L_x_4977) ;  /* 0x0000000000207947 */ /* 0x000fec0003800000 */
.L_x_4978:
        /* <DEDUP_REMOVED lines=8> */
.L_x_4977:
[----:B------:R-:W-:Y:S05]  /*1df0*/  BSYNC B0 ;  /* 0x0000000000007941 */ /* 0x000fea0003800000 */
.L_x_4976:
[----:B------:R-:W-:Y:S01]  /*1e00*/  IADD3 R5, R0, 0x180, RZ ;  /* 0x0000018000057810 */ /* 0x000fe20007ffe0ff */
        /* <DEDUP_REMOVED lines=20> */
.L_x_4983:
[----:B------:R-:W0:Y:S08]  /*1f50*/  MUFU.RCP R5, R5 ;  /* 0x0000000500057308 */ /* 0x000e300000001000 */
[----:B------:R-:W1:Y:S01]  /*1f60*/  MUFU.RCP R8, R8 ;  /* 0x0000000800087308 */ /* 0x000e620000001000 */
[----:B0-----:R-:W-:Y:S01]  /*1f70*/  FMUL.FTZ R6, R5, R14 ;  /* 0x0000000e05067220 */ /* 0x001fe20000410000 */
[----:B-1----:R-:W-:Y:S01]  /*1f80*/  FMUL.FTZ R7, R8, R15 ;  /* 0x0000000f08077220 */ /* 0x002fe20000410000 */
[----:B------:R-:W-:Y:S06]  /*1f90*/  BRA `(.L_x_4981) ;  /* 0x0000000000207947 */ /* 0x000fec0003800000 */
.L_x_4982:
        /* <DEDUP_REMOVED lines=8> */
.L_x_4981:
[----:B------:R-:W-:Y:S05]  /*2020*/  BSYNC B0 ;  /* 0x0000000000007941 */ /* 0x000fea0003800000 */
.L_x_4980:
[----:B------:R-:W-:Y:S01]  /*2030*/  IADD3 R5, R0, 0x200, RZ ;  /* 0x0000020000057810 */ /* 0x000fe20007ffe0ff */
[----:B------:R-:W-:Y:S01]  /*2040*/  BSSY B0, `(.L_x_4984) ;  /* 0x0000022000007945 */ /* 0x000fe20003800000 */
[----:B------:R-:W-:Y:S01]  /*2050*/  HFMA2.MMA R9, -RZ, RZ, 0, 0 ;  /* 0x00000000ff097435 */ /* 0x000fe200000001ff */
[----:B------:R-:W-:Y:S02]  /*2060*/  CS2R R10, SRZ ;  /* 0x00000000000a7805 */ /* 0x000fe4000001ff00 */
        /* <DEDUP_REMOVED lines=18> */
.L_x_4987:
[----:B------:R-:W0:Y:S08]  /*2190*/  MUFU.RCP R5, R5 ;  /* 0x0000000500057308 */ /* 0x000e300000001000 */
[----:B------:R-:W1:Y:S01]  /*21a0*/  MUFU.RCP R8, R8 ;  /* 0x0000000800087308 */ /* 0x000e620000001000 */
[----:B0-----:R-:W-:Y:S01]  /*21b0*/  FMUL.FTZ R10, R5, R18 ;  /* 0x00000012050a7220 */ /* 0x001fe20000410000 */
[----:B-1----:R-:W-:Y:S01]  /*21c0*/  FMUL.FTZ R11, R8, R19 ;  /* 0x00000013080b7220 */ /* 0x002fe20000410000 */
[----:B------:R-:W-:Y:S06]  /*21d0*/  BRA `(.L_x_4985) ;  /* 0x0000000000207947 */ /* 0x000fec0003800000 */
.L_x_4986:
        /* <DEDUP_REMOVED lines=8> */
.L_x_4985:
[----:B------:R-:W-:Y:S05]  /*2260*/  BSYNC B0 ;  /* 0x0000000000007941 */ /* 0x000fea0003800000 */
.L_x_4984:
        /* <DEDUP_REMOVED lines=21> */
.L_x_4991:
[----:B------:R-:W0:Y:S08]  /*23c0*/  MUFU.RCP R5, R5 ;  /* 0x0000000500057308 */ /* 0x000e300000001000 */
[----:B------:R-:W1:Y:S01]  /*23d0*/  MUFU.RCP R12, R12 ;  /* 0x0000000c000c7308 */ /* 0x000e620000001000 */
[----:B0-----:R-:W-:Y:S01]  /*23e0*/  FMUL.FTZ R8, R5, R22 ;  /* 0x0000001605087220 */ /* 0x001fe20000410000 */
[----:B-1----:R-:W-:Y:S01]  /*23f0*/  FMUL.FTZ R9, R12, R23 ;  /* 0x000000170c097220 */ /* 0x002fe20000410000 */
[----:B------:R-:W-:Y:S06]  /*2400*/  BRA `(.L_x_4989) ;  /* 0x0000000000207947 */ /* 0x000fec0003800000 */
.L_x_4990:
        /* <DEDUP_REMOVED lines=8> */
.L_x_4989:
[----:B------:R-:W-:Y:S05]  /*2490*/  BSYNC B0 ;  /* 0x0000000000007941 */ /* 0x000fea0003800000 */
.L_x_4988:
        /* <DEDUP_REMOVED lines=22> */
.L_x_4995:
[----:B------:R-:W0:Y:S08]  /*2600*/  MUFU.RCP R5, R5 ;  /* 0x0000000500057308 */ /* 0x000e300000001000 */
[----:B------:R-:W1:Y:S01]  /*2610*/  MUFU.RCP R12, R12 ;  /* 0x0000000c000c7308 */ /* 0x000e620000001000 */
[----:B0-----:R-:W-:Y:S01]  /*2620*/  FMUL.FTZ R14, R5, R26 ;  /* 0x0000001a050e7220 */ /* 0x001fe20000410000 */
[----:B-1----:R-:W-:Y:S01]  /*2630*/  FMUL.FTZ R15, R12, R27 ;  /* 0x0000001b0c0f7220 */ /* 0x002fe20000410000 */
[----:B------:R-:W-:Y:S06]  /*2640*/  BRA `(.L_x_4993) ;  /* 0x0000000000207947 */ /* 0x000fec0003800000 */
.L_x_4994:
        /* <DEDUP_REMOVED lines=8> */
.L_x_4993:
[----:B------:R-:W-:Y:S05]  /*26d0*/  BSYNC B0 ;  /* 0x0000000000007941 */ /* 0x000fea0003800000 */
.L_x_4992:
        /* <DEDUP_REMOVED lines=21> */
.L_x_4999:
[----:B------:R-:W0:Y:S08]  /*2830*/  MUFU.RCP R5, R5 ;  /* 0x0000000500057308 */ /* 0x000e300000001000 */
[----:B------:R-:W1:Y:S01]  /*2840*/  MUFU.RCP R16, R16 ;  /* 0x0000001000107308 */ /* 0x000e620000001000 */
[----:B0-----:R-:W-:Y:S01]  /*2850*/  FMUL.FTZ R12, R5, R30 ;  /* 0x0000001e050c7220 */ /* 0x001fe20000410000 */
[----:B-1----:R-:W-:Y:S01]  /*2860*/  FMUL.FTZ R13, R16, R31 ;  /* 0x0000001f100d7220 */ /* 0x002fe20000410000 */
[----:B------:R-:W-:Y:S06]  /*2870*/  BRA `(.L_x_4997) ;  /* 0x0000000000207947 */ /* 0x000fec0003800000 */
.L_x_4998:
        /* <DEDUP_REMOVED lines=8> */
.L_x_4997:
[----:B------:R-:W-:Y:S05]  /*2900*/  BSYNC B0 ;  /* 0x0000000000007941 */ /* 0x000fea0003800000 */
.L_x_4996:
[----:B------:R-:W-:Y:S01]  /*2910*/  ISETP.GE.AND P0, PT, R0, UR4, PT ;  /* 0x0000000400007c0c */ /* 0x000fe2000bf06270 */
[----:B------:R-:W-:Y:S04]  /*2920*/  BSSY B0, `(.L_x_5000) ;  /* 0x0000033000007945 */ /* 0x000fe80003800000 */
[----:B------:R-:W-:Y:S08]  /*2930*/  BSSY B1, `(.L_x_5001) ;  /* 0x000002b000017945 */ /* 0x000ff00003800000 */
[----:B------:R-:W-:Y:S05]  /*2940*/  @P0 BRA `(.L_x_5002) ;  /* 0x0000000000300947 */ /* 0x000fea0003800000 */
[----:B------:R-:W0:Y:S01]  /*2950*/  LDC.64 R16, c[0x0][0x218] ;  /* 0x00008600ff107b82 */ /* 0x000e220000000a00 */
[----:B------:R-:W-:Y:S02]  /*2960*/  IADD3 R5, R0, UR8, RZ ;  /* 0x0000000800057c10 */ /* 0x000fe4000fffe0ff */
[----:B------:R-:W-:-:S04]  /*2970*/  MOV R0, R4 ;  /* 0x0000000400007202 */ /* 0x000fc80000000f00 */
[----:B------:R-:W-:Y:S01]  /*2980*/  ISETP.GE.AND P0, PT, R0, UR4, PT ;  /* 0x0000000400007c0c */ /* 0x000fe2000bf06270 */
[----:B0-----:R-:W-:-:S05]  /*2990*/  IMAD.WIDE.U32 R16, R5, 0x8, R16 ;  /* 0x0000000805107825 */ /* 0x001fca00078e0010 */
[----:B------:R0:W-:Y:S07]  /*29a0*/  STG.E.64 desc[UR10][R16.64], R34 ;  /* 0x0000002210007986 */ /* 0x0001ee000c101b0a */
[----:B------:R-:W-:Y:S05]  /*29b0*/  @P0 BRA `(.L_x_5003) ;  /* 0x0000000000300947 */ /* 0x000fea0003800000 */
[----:B------:R-:W1:Y:S01]  /*29c0*/  LDC.64 R4, c[0x0][0x218] ;  /* 0x00008600ff047b82 */ /* 0x000e620000000a00 */
[C---:B0-----:R-:W-:Y:S02]  /*29d0*/  IADD3 R17, R0.reuse, UR8, RZ ;  /* 0x0000000800117c10 */ /* 0x041fe4000fffe0ff */
[----:B------:R-:W-:-:S03]  /*29e0*/  IADD3 R0, R0, 0x80, RZ ;  /* 0x0000008000007810 */ /* 0x000fc60007ffe0ff */
[----:B-1----:R-:W-:-:S05]  /*29f0*/  IMAD.WIDE.U32 R4, R17, 0x8, R4 ;  /* 0x0000000811047825 */ /* 0x002fca00078e0004 */
[----:B------:R0:W-:Y:S02]  /*2a00*/  STG.E.64 desc[UR10][R4.64], R36 ;  /* 0x0000002404007986 */ /* 0x0001e4000c101b0a */
.L_x_5002:
[----:B------:R-:W-:-:S13]  /*2a10*/  ISETP.GE.AND P0, PT, R0, UR4, PT ;  /* 0x0000000400007c0c */ /* 0x000fda000bf06270 */
[----:B------:R-:W-:Y:S05]  /*2a20*/  @P0 BRA `(.L_x_5004) ;  /* 0x0000000000300947 */ /* 0x000fea0003800000 */
[----:B0-----:R-:W0:Y:S01]  /*2a30*/  LDC.64 R4, c[0x0][0x218] ;  /* 0x00008600ff047b82 */ /* 0x001e220000000a00 */
[C---:B------:R-:W-:Y:S02]  /*2a40*/  IADD3 R17, R0.reuse, UR8, RZ ;  /* 0x0000000800117c10 */ /* 0x040fe4000fffe0ff */
[----:B------:R-:W-:-:S03]  /*2a50*/  IADD3 R0, R0, 0x80, RZ ;  /* 0x0000008000007810 */ /* 0x000fc60007ffe0ff */
[----:B0-----:R-:W-:-:S05]  /*2a60*/  IMAD.WIDE.U32 R4, R17, 0x8, R4 ;  /* 0x0000000811047825 */ /* 0x001fca00078e0004 */
[----:B------:R1:W-:Y:S02]  /*2a70*/  STG.E.64 desc[UR10][R4.64], R2 ;  /* 0x0000000204007986 */ /* 0x0003e4000c101b0a */
.L_x_5003:
[----:B------:R-:W-:-:S13]  /*2a80*/  ISETP.GE.AND P0, PT, R0, UR4, PT ;  /* 0x0000000400007c0c */ /* 0x000fda000bf06270 */
[----:B------:R-:W-:Y:S05]  /*2a90*/  @P0 BRA `(.L_x_5005) ;  /* 0x0000000000300947 */ /* 0x000fea0003800000 */
[----:B-1----:R-:W1:Y:S01]  /*2aa0*/  LDC.64 R2, c[0x0][0x218] ;  /* 0x00008600ff027b82 */ /* 0x002e620000000a00 */
[C---:B------:R-:W-:Y:S02]  /*2ab0*/  IADD3 R5, R0.reuse, UR8, RZ ;  /* 0x0000000800057c10 */ /* 0x040fe4000fffe0ff */
[----:B------:R-:W-:-:S03]  /*2ac0*/  IADD3 R0, R0, 0x80, RZ ;  /* 0x0000008000007810 */ /* 0x000fc60007ffe0ff */
[----:B-1----:R-:W-:-:S05]  /*2ad0*/  IMAD.WIDE.U32 R2, R5, 0x8, R2 ;  /* 0x0000000805027825 */ /* 0x002fca00078e0002 */
[----:B------:R1:W-:Y:S02]  /*2ae0*/  STG.E.64 desc[UR10][R2.64], R6 ;  /* 0x0000000602007986 */ /* 0x0003e4000c101b0a */
.L_x_5004:
[----:B------:R-:W-:-:S13]  /*2af0*/  ISETP.GE.AND P0, PT, R0, UR4, PT ;  /* 0x0000000400007c0c */ /* 0x000fda000bf06270 */
[----:B------:R-:W-:Y:S05]  /*2b00*/  @P0 BRA `(.L_x_5006) ;  /* 0x0000000000340947 */ /* 0x000fea0003800000 */
[----:B-1----:R-:W1:Y:S01]  /*2b10*/  LDC.64 R2, c[0x0][0x218] ;  /* 0x00008600ff027b82 */ /* 0x002e620000000a00 */
[C---:B0-----:R-:W-:Y:S02]  /*2b20*/  IADD3 R5, R0.reuse, UR8, RZ ;  /* 0x0000000800057c10 */ /* 0x041fe4000fffe0ff */
[----:B------:R-:W-:-:S03]  /*2b30*/  IADD3 R0, R0, 0x80, RZ ;  /* 0x0000008000007810 */ /* 0x000fc60007ffe0ff */
[----:B-1----:R-:W-:-:S05]  /*2b40*/  IMAD.WIDE.U32 R2, R5, 0x8, R2 ;  /* 0x0000000805027825 */ /* 0x002fca00078e0002 */
[----:B------:R2:W-:Y:S02]  /*2b50*/  STG.E.64 desc[UR10][R2.64], R10 ;  /* 0x0000000a02007986 */ /* 0x0005e4000c101b0a */
.L_x_5005:
[----:B------:R-:W-:-:S13]  /*2b60*/  ISETP.GE.AND P0, PT, R0, UR4, PT ;  /* 0x0000000400007c0c */ /* 0x000fda000bf06270 */
[----:B------:R-:W-:Y:S05]  /*2b70*/  @P0 BREAK B1 ;  /* 0x0000000000010942 */ /* 0x000fea0003800000 */
[----:B------:R-:W-:Y:S05]  /*2b80*/  @P0 BRA `(.L_x_5007) ;  /* 0x0000000000300947 */ /* 0x000fea0003800000 */
[----:B-12---:R-:W1:Y:S01]  /*2b90*/  LDC.64 R2, c[0x0][0x218] ;  /* 0x00008600ff027b82 */ /* 0x006e620000000a00 */
[C---:B------:R-:W-:Y:S02]  /*2ba0*/  IADD3 R5, R0.reuse, UR8, RZ ;  /* 0x0000000800057c10 */ /* 0x040fe4000fffe0ff */
[----:B------:R-:W-:-:S03]  /*2bb0*/  IADD3 R0, R0, 0x80, RZ ;  /* 0x0000008000007810 */ /* 0x000fc60007ffe0ff */
[----:B-1----:R-:W-:-:S05]  /*2bc0*/  IMAD.WIDE.U32 R2, R5, 0x8, R2 ;  /* 0x0000000805027825 */ /* 0x002fca00078e0002 */
[----:B------:R2:W-:Y:S02]  /*2bd0*/  STG.E.64 desc[UR10][R2.64], R8 ;  /* 0x0000000802007986 */ /* 0x0005e4000c101b0a */
.L_x_5006:
[----:B------:R-:W-:Y:S05]  /*2be0*/  BSYNC B1 ;  /* 0x0000000000017941 */ /* 0x000fea0003800000 */
.L_x_5001:
[----:B------:R-:W-:-:S13]  /*2bf0*/  ISETP.GE.AND P0, PT, R0, UR4, PT ;  /* 0x0000000400007c0c */ /* 0x000fda000bf06270 */
[----:B-12---:R-:W1:Y:S01]  /*2c00*/  @!P0 LDC.64 R2, c[0x0][0x218] ;  /* 0x00008600ff028b82 */ /* 0x006e620000000a00 */
[C---:B0-----:R-:W-:Y:S02]  /*2c10*/  @!P0 IADD3 R5, R0.reuse, UR8, RZ ;  /* 0x0000000800058c10 */ /* 0x041fe4000fffe0ff */
[----:B------:R-:W-:-:S03]  /*2c20*/  @!P0 IADD3 R0, R0, 0x80, RZ ;  /* 0x0000008000008810 */ /* 0x000fc60007ffe0ff */
[----:B-1----:R-:W-:-:S05]  /*2c30*/  @!P0 IMAD.WIDE.U32 R2, R5, 0x8, R2 ;  /* 0x0000000805028825 */ /* 0x002fca00078e0002 */
[----:B------:R3:W-:Y:S02]  /*2c40*/  @!P0 STG.E.64 desc[UR10][R2.64], R14 ;  /* 0x0000000e02008986 */ /* 0x0007e4000c101b0a */
.L_x_5007:
[----:B------:R-:W-:Y:S05]  /*2c50*/  BSYNC B0 ;  /* 0x0000000000007941 */ /* 0x000fea0003800000 */
.L_x_5000:
[----:B------:R-:W-:Y:S05]  /*2c60*/  WARPSYNC.ALL ;  /* 0x0000000000007948 */ /* 0x000fea0003800000 */
[----:B------:R-:W-:-:S13]  /*2c70*/  ISETP.GE.AND P0, PT, R0, UR4, PT ;  /* 0x0000000400007c0c */ /* 0x000fda000bf06270 */
[----:B------:R-:W-:Y:S05]  /*2c80*/  @P0 EXIT ;  /* 0x000000000000094d */ /* 0x000fea0003800000 */
[----:B-123--:R-:W1:Y:S01]  /*2c90*/  LDC.64 R2, c[0x0][0x218] ;  /* 0x00008600ff027b82 */ /* 0x00ee620000000a00 */
[----:B------:R-:W-:-:S05]  /*2ca0*/  IADD3 R5, R0, UR8, RZ ;  /* 0x0000000800057c10 */ /* 0x000fca000fffe0ff */
[----:B-1----:R-:W-:-:S05]  /*2cb0*/  IMAD.WIDE.U32 R2, R5, 0x8, R2 ;  /* 0x0000000805027825 */ /* 0x002fca00078e0002 */
[----:B------:R-:W-:Y:S01]  /*2cc0*/  STG.E.64 desc[UR10][R2.64], R12 ;  /* 0x0000000c02007986 */ /* 0x000fe2000c101b0a */
[----:B------:R-:W-:Y:S05]  /*2cd0*/  EXIT ;  /* 0x000000000000794d */ /* 0x000fea0003800000 */
.L_x_5008:
        /* <DEDUP_REMOVED lines=10> */
.L_x_19364:


//--------------------- .text._ZN2at6native29vectorized_elementwise_kernelILi4ENS0_13BinaryFunctorIN3c107complexIfEES5_S5_NS0_15binary_internal10DivFunctorIS5_EEEESt5arrayIPcLm3EEEEviT0_T1_ --------------------------
	.section	.text._ZN2at6native29vectorized_elementwise_kernelILi4ENS0_13BinaryFunctorIN3c107complexIfEES5_S5_NS0_15binary_internal10DivFunctorIS5_EEEESt5arrayIPcLm3EEEEviT0_T1_,"ax",@progbits
	.align	128
        .global         _ZN2at6native29vectorized_elementwise_kernelILi4ENS0_13BinaryFunctorIN3c107complexIfEES5_S5_NS0_15binary_internal10DivFunctorIS5_EEEESt5arrayIPcLm3EEEEviT0_T1_
        .type           _ZN2at6native29vectorized_elementwise_kernelILi4ENS0_13BinaryFunctorIN3c107complexIfEES5_S5_NS0_15binary_internal10DivFunctorIS5_EEEESt5arrayIPcLm3EEEEviT0_T1_,@function
        .size           _ZN2at6native29vectorized_elementwise_kernelILi4ENS0_13BinaryFunctorIN3c107complexIfEES5_S5_NS0_15binary_internal10DivFunctorIS5_EEEESt5arrayIPcLm3EEEEviT0_T1_,(.L_x_19365 - _ZN2at6native29vectorized_elementwise_kernelILi4ENS0_13BinaryFunctorIN3c107complexIfEES5_S5_NS0_15binary_internal10DivFunctorIS5_EEEESt5arrayIPcLm3EEEEviT0_T1_)
        .other          _ZN2at6native29vectorized_elementwise_kernelILi4ENS0_13BinaryFunctorIN3c107complexIfEES5_S5_NS0_15binary_internal10DivFunctorIS5_EEEESt5arrayIPcLm3EEEEviT0_T1_,@"STO_CUDA_ENTRY STV_DEFAULT"
_ZN2at6native29vectorized_elementwise_kernelILi4ENS0_13BinaryFunctorIN3c107complexIfEES5_S5_NS0_15binary_internal10DivFunctorIS5_EEEESt5arrayIPcLm3EEEEviT0_T1_:
.text._ZN2at6native29vectorized_elementwise_kernelILi4ENS0_13BinaryFunctorIN3c107complexIfEES5_S5_NS0_15binary_internal10DivFunctorIS5_EEEESt5arrayIPcLm3EEEEviT0_T1_:
        /* <DEDUP_REMOVED lines=45> */
.L_x_5012:
[----:B------:R-:W0:Y:S08]  /*02d0*/  MUFU.RCP R5, R2 ;  /* 0x0000000200057308 */ /* 0x000e300000001000 */
[----:B------:R-:W1:Y:S01]  /*02e0*/  MUFU.RCP R4, R3 ;  /* 0x0000000300047308 */ /* 0x000e620000001000 */
[----:B0----5:R-:W-:Y:S01]  /*02f0*/  FMUL.FTZ R8, R8, R5 ;  /* 0x0000000508087220 */ /* 0x021fe20000410000 */
[----:B-1----:R-:W-:Y:S01]  /*0300*/  FMUL.FTZ R9, R9, R4 ;  /* 0x0000000409097220 */ /* 0x002fe20000410000 */
[----:B------:R-:W-:Y:S06]  /*0310*/  BRA `(.L_x_5013) ;  /* 0x0000000000207947 */ /* 0x000fec0003800000 */
.L_x_5011:
        /* <DEDUP_REMOVED lines=8> */
.L_x_5013:
[----:B------:R-:W-:Y:S05]  /*03a0*/  BSYNC B0 ;  /* 0x0000000000007941 */ /* 0x000fea0003800000 */
.L_x_5010:
        /* <DEDUP_REMOVED lines=17> */
.L_x_5016:
[----:B------:R-:W0:Y:S08]  /*04c0*/  MUFU.RCP R3, R3 ;  /* 0x0000000300037308 */ /* 0x000e300000001000 */
[----:B------:R-:W1:Y:S01]  /*04d0*/  MUFU.RCP R2, R2 ;  /* 0x0000000200027308 */ /* 0x000e620000001000 */
[----:B0-----:R-:W-:Y:S01]  /*04e0*/  FMUL.FTZ R10, R10, R3 ;  /* 0x000000030a0a7220 */ /* 0x001fe20000410000 */
[----:B-1----:R-:W-:Y:S01]  /*04f0*/  FMUL.FTZ R11, R11, R2 ;  /* 0x000000020b0b7220 */ /* 0x002fe20000410000 */
[----:B------:R-:W-:Y:S06]  /*0500*/  BRA `(.L_x_5017) ;  /* 0x0000000000207947 */ /* 0x000fec0003800000 */
.L_x_5015:
        /* <DEDUP_REMOVED lines=8> */
.L_x_5017:
[----:B------:R-:W-:Y:S05]  /*0590*/  BSYNC B0 ;  /* 0x0000000000007941 */ /* 0x000fea0003800000 */
.L_x_5014:
        /* <DEDUP_REMOVED lines=17> */
.L_x_5020:
[----:B------:R-:W0:Y:S08]  /*06b0*/  MUFU.RCP R3, R3 ;  /* 0x0000000300037308 */ /* 0x000e300000001000 */
[----:B------:R-:W1:Y:S01]  /*06c0*/  MUFU.RCP R2, R2 ;  /* 0x0000000200027308 */ /* 0x000e620000001000 */
[----:B0-----:R-:W-:Y:S01]  /*06d0*/  FMUL.FTZ R12, R12, R3 ;  /* 0x000000030c0c7220 */ /* 0x001fe20000410000 */
[----:B-1----:R-:W-:Y:S01]  /*06e0*/  FMUL.FTZ R13, R13, R2 ;  /* 0x000000020d0d7220 */ /* 0x002fe20000410000 */
[----:B------:R-:W-:Y:S06]  /*06f0*/  BRA `(.L_x_5021) ;  /* 0x0000000000207947 */ /* 0x000fec0003800000 */
.L_x_5019:
        /* <DEDUP_REMOVED lines=8> */
.L_x_5021:
[----:B------:R-:W-:Y:S05]  /*0780*/  BSYNC B0 ;  /* 0x0000000000007941 */ /* 0x000fea0003800000 */
.L_x_5018:
        /* <DEDUP_REMOVED lines=17> */
.L_x_5024:
[----:B------:R-:W0:Y:S08]  /*08a0*/  MUFU.RCP R3, R3 ;  /* 0x0000000300037308 */ /* 0x000e300000001000 */
[----:B------:R-:W1:Y:S01]  /*08b0*/  MUFU.RCP R2, R2 ;  /* 0x0000000200027308 */ /* 0x000e620000001000 */
[----:B0-----:R-:W-:Y:S01]  /*08c0*/  FMUL.FTZ R14, R14, R3 ;  /* 0x000000030e0e7220 */ /* 0x001fe20000410000 */
[----:B-1----:R-:W-:Y:S01]  /*08d0*/  FMUL.FTZ R15, R15, R2 ;  /* 0x000000020f0f7220 */ /* 0x002fe20000410000 */
[----:B------:R-:W-:Y:S06]  /*08e0*/  BRA `(.L_x_5025) ;  /* 0x0000000000207947 */ /* 0x000fec0003800000 */
.L_x_5023:
        /* <DEDUP_REMOVED lines=8> */
.L_x_5025:
[----:B------:R-:W-:Y:S05]  /*0970*/  BSYNC B0 ;  /* 0x0000000000007941 */ /* 0x000fea0003800000 */
.L_x_5022:
        /* <DEDUP_REMOVED lines=17> */
.L_x_5028:
[----:B------:R-:W0:Y:S08]  /*0a90*/  MUFU.RCP R3, R3 ;  /* 0x0000000300037308 */ /* 0x000e300000001000 */
[----:B------:R-:W1:Y:S01]  /*0aa0*/  MUFU.RCP R2, R2 ;  /* 0x0000000200027308 */ /* 0x000e620000001000 */
[----:B0-----:R-:W-:Y:S01]  /*0ab0*/  FMUL.FTZ R16, R16, R3 ;  /* 0x0000000310107220 */ /* 0x001fe20000410000 */
[----:B-1----:R-:W-:Y:S01]  /*0ac0*/  FMUL.FTZ R17, R17, R2 ;  /* 0x0000000211117220 */ /* 0x002fe20000410000 */
[----:B------:R-:W-:Y:S06]  /*0ad0*/  BRA `(.L_x_5029) ;  /* 0x0000000000207947 */ /* 0x000fec0003800000 */
.L_x_5027:
        /* <DEDUP_REMOVED lines=8> */
.L_x_5029:
[----:B------:R-:W-:Y:S05]  /*0b60*/  BSYNC B0 ;  /* 0x0000000000007941 */ /* 0x000fea0003800000 */
.L_x_5026:
        /* <DEDUP_REMOVED lines=17> */
.L_x_5032:
[----:B------:R-:W0:Y:S08]  /*0c80*/  MUFU.RCP R3, R3 ;  /* 0x0000000300037308 */ /* 0x000e300000001000 */
[----:B------:R-:W1:Y:S01]  /*0c90*/  MUFU.RCP R2, R2 ;  /* 0x0000000200027308 */ /* 0x000e620000001000 */
[----:B0-----:R-:W-:Y:S01]  /*0ca0*/  FMUL.FTZ R18, R18, R3 ;  /* 0x0000000312127220 */ /* 0x001fe20000410000 */
[----:B-1----:R-:W-:Y:S01]  /*0cb0*/  FMUL.FTZ R19, R19, R2 ;  /* 0x0000000213137220 */ /* 0x002fe20000410000 */
[----:B------:R-:W-:Y:S06]  /*0cc0*/  BRA `(.L_x_5033) ;  /* 0x0000000000207947 */ /* 0x000fec0003800000 */
.L_x_5031:
        /* <DEDUP_REMOVED lines=8> */
.L_x_5033:
[----:B------:R-:W-:Y:S05]  /*0d50*/  BSYNC B0 ;  /* 0x0000000000007941 */ /* 0x000fea0003800000 */
.L_x_5030:
        /* <DEDUP_REMOVED lines=17> */
.L_x_5036:
[----:B------:R-:W0:Y:S08]  /*0e70*/  MUFU.RCP R3, R3 ;  /* 0x0000000300037308 */ /* 0x000e300000001000 */
[----:B------:R-:W1:Y:S01]  /*0e80*/  MUFU.RCP R2, R2 ;  /* 0x0000000200027308 */ /* 0x000e620000001000 */
[----:B0-----:R-:W-:Y:S01]  /*0e90*/  FMUL.FTZ R20, R20, R3 ;  /* 0x0000000314147220 */ /* 0x001fe20000410000 */
[----:B-1----:R-:W-:Y:S01]  /*0ea0*/  FMUL.FTZ R21, R21, R2 ;  /* 0x0000000215157220 */ /* 0x002fe20000410000 */
[----:B------:R-:W-:Y:S06]  /*0eb0*/  BRA `(.L_x_5037) ;  /* 0x0000000000207947 */ /* 0x000fec0003800000 */
.L_x_5035:
        /* <DEDUP_REMOVED lines=8> */
.L_x_5037:
[----:B------:R-:W-:Y:S05]  /*0f40*/  BSYNC B0 ;  /* 0x0000000000007941 */ /* 0x000fea0003800000 */
.L_x_5034:
        /* <DEDUP_REMOVED lines=17> */
.L_x_5040:
[----:B------:R-:W0:Y:S08]  /*1060*/  MUFU.RCP R3, R3 ;  /* 0x0000000300037308 */ /* 0x000e300000001000 */
[----:B------:R-:W1:Y:S01]  /*1070*/  MUFU.RCP R2, R2 ;  /* 0x0000000200027308 */ /* 0x000e620000001000 */
[----:B0-----:R-:W-:Y:S01]  /*1080*/  FMUL.FTZ R22, R22, R3 ;  /* 0x0000000316167220 */ /* 0x001fe20000410000 */
[----:B-1----:R-:W-:Y:S01]  /*1090*/  FMUL.FTZ R23, R23, R2 ;  /* 0x0000000217177220 */ /* 0x002fe20000410000 */
[----:B------:R-:W-:Y:S06]  /*10a0*/  BRA `(.L_x_5041) ;  /* 0x0000000000207947 */ /* 0x000fec0003800000 */
.L_x_5039:
        /* <DEDUP_REMOVED lines=8> */
.L_x_5041:
[----:B------:R-:W-:Y:S05]  /*1130*/  BSYNC B0 ;  /* 0x0000000000007941 */ /* 0x000fea0003800000 */
.L_x_5038:
        /* <DEDUP_REMOVED lines=10> */
.L_x_5009:
        /* <DEDUP_REMOVED lines=109> */
.L_x_5045:
[----:B------:R-:W0:Y:S08]  /*18b0*/  MUFU.RCP R5, R36 ;  /* 0x0000002400057308 */ /* 0x000e300000001000 */
[----:B------:R0:W1:Y:S02]  /*18c0*/  MUFU.RCP R4, R34 ;  /* 0x0000002200047308 */ /* 0x0000640000001000 */
[----:B0-----:R-:W-:Y:S01]  /*18d0*/  FMUL.FTZ R34, R5, R2 ;  /* 0x0000000205227220 */ /* 0x001fe20000410000 */
[----:B-1----:R-:W-:Y:S01]  /*18e0*/  FMUL.FTZ R35, R4, R3 ;  /* 0x0000000304237220 */ /* 0x002fe20000410000 */
[----:B------:R-:W-:Y:S06]  /*18f0*/  BRA `(.L_x_5043) ;  /* 0x0000000000207947 */ /* 0x000fec0003800000 */
.L_x_5044:
        /* <DEDUP_REMOVED lines=8> */
.L_x_5043:
[----:B------:R-:W-:Y:S05]  /*1980*/  BSYNC B0 ;  /* 0x0000000000007941 */ /* 0x000fea0003800000 */
.L_x_5042:
        /* <DEDUP_REMOVED lines=21> */
.L_x_5049:
[----:B------:R-:W0:Y:S08]  /*1ae0*/  MUFU.RCP R3, R3 ;  /* 0x0000000300037308 */ /* 0x000e300000001000 */
[----:B------:R-:W1:Y:S01]  /*1af0*/  MUFU.RCP R2, R2 ;  /* 0x0000000200027308 */ /* 0x000e620000001000 */
[----:B0-----:R-:W-:Y:S01]  /*1b00*/  FMUL.FTZ R36, R3, R6 ;  /* 0x0000000603247220 */ /* 0x001fe20000410000 */
[----:B-1----:R-:W-:Y:S01]  /*1b10*/  FMUL.FTZ R37, R2, R7 ;  /* 0x0000000702257220 */ /* 0x002fe20000410000 */
[----:B------:R-:W-:Y:S06]  /*1b20*/  BRA `(.L_x_5047) ;  /* 0x0000000000207947 */ /* 0x000fec0003800000 */
.L_x_5048:
        /* <DEDUP_REMOVED lines=8> */
.L_x_5047:
[----:B------:R-:W-:Y:S05]  /*1bb0*/  BSYNC B0 ;  /* 0x0000000000007941 */ /* 0x000fea0003800000 */
.L_x_5046:
        /* <DEDUP_REMOVED lines=22> */
.L_x_5053:
[----:B------:R-:W0:Y:S08]  /*1d20*/  MUFU.RCP R3, R5 ;  /* 0x0000000500037308 */ /* 0x000e300000001000 */
[----:B------:R-:W1:Y:S01]  /*1d30*/  MUFU.RCP R6, R6 ;  /* 0x0000000600067308 */ /* 0x000e620000001000 */
[----:B0-----:R-:W-:Y:S01]  /*1d40*/  FMUL.FTZ R2, R3, R10 ;  /* 0x0000000a03027220 */ /* 0x001fe20000410000 */
[----:B-1----:R-:W-:Y:S01]  /*1d50*/  FMUL.FTZ R3, R6, R11 ;  /* 0x0000000b06037220 */ /* 0x002fe20000410000 */
[----:B------:R-:W-:Y:S06]  /*1d60*/  BRA `(.L_x_5051) ;  /* 0x0000000000207947 */ /* 0x000fec0003800000 */
.L_x_5052:
        /* <DEDUP_REMOVED lines=8> */
.L_x_5051:
[----:B------:R-:W-:Y:S05]  /*1df0*/  BSYNC B0 ;  /* 0x0000000000007941 */ /* 0x000fea0003800000 */
.L_x_5050:
        /* <DEDUP_REMOVED lines=21> */
.L_x_5057:
[----:B------:R-:W0:Y:S08]  /*1f50*/  MUFU.RCP R5, R5 ;  /* 0x0000000500057308 */ /* 0x000e300000001000 */
[----:B------:R-:W1:Y:S01]  /*1f60*/  MUFU.RCP R8, R8 ;  /* 0x0000000800087308 */ /* 0x000e620000001000 */
[----:B0-----:R-:W-:Y:S01]  /*1f70*/  FMUL.FTZ R6, R5, R14 ;  /* 0x0000000e05067220 */ /* 0x001fe20000410000 */
[----:B-1----:R-:W-:Y:S01]  /*1f80*/  FMUL.FTZ R7, R8, R15 ;  /* 0x0000000f08077220 */ /* 0x002fe20000410000 */
[----:B------:R-:W-:Y:S06]  /*1f90*/  BRA `(.L_x_5055) ;  /* 0x0000000000207947 */ /* 0x000fec0003800000 */
.L_x_5056:
        /* <DEDUP_REMOVED lines=8> */
.L_x_5055:
[----:B------:R-:W-:Y:S05]  /*2020*/  BSYNC B0 ;  /* 0x0000000000007941 */ /* 0x000fea0003800000 */
.L_x_5054:
        /* <DEDUP_REMOVED lines=22> */
.L_x_5061:
[----:B------:R-:W0:Y:S08]  /*2190*/  MUFU.RCP R5, R5 ;  /* 0x0000000500057308 */ /* 0x000e300000001000 */
[----:B------:R-:W1:Y:S01]  /*21a0*/  MUFU.RCP R8, R8 ;  /* 0x0000000800087308 */ /* 0x000e620000001000 */
[----:B0-----:R-:W-:Y:S01]  /*21b0*/  FMUL.FTZ R10, R5, R18 ;  /* 0x00000012050a7220 */ /* 0x001fe20000410000 */
[----:B-1----:R-:W-:Y:S01]  /*21c0*/  FMUL.FTZ R11, R8, R19 ;  /* 0x00000013080b7220 */ /* 0x002fe20000410000 */
[----:B------:R-:W-:Y:S06]  /*21d0*/  BRA `(.L_x_5059) ;  /* 0x0000000000207947 */ /* 0x000fec0003800000 */
.L_x_5060:
        /* <DEDUP_REMOVED lines=8> */
.L_x_5059:
[----:B------:R-:W-:Y:S05]  /*2260*/  BSYNC B0 ;  /* 0x0000000000007941 */ /* 0x000fea0003800000 */
.L_x_5058:
        /* <DEDUP_REMOVED lines=21> */
.L_x_5065:
[----:B------:R-:W0:Y:S08]  /*23c0*/  MUFU.RCP R5, R5 ;  /* 0x0000000500057308 */ /* 0x000e300000001000 */
[----:B------:R-:W1:Y:S01]  /*23d0*/  MUFU.RCP R12, R12 ;  /* 0x0000000c000c7308 */ /* 0x000e620000001000 */
[----:B0-----:R-:W-:Y:S01]  /*23e0*/  FMUL.FTZ R8, R5, R22 ;  /* 0x0000001605087220 */ /* 0x001fe20000410000 */
[----:B-1----:R-:W-:Y:S01]  /*23f0*/  FMUL.FTZ R9, R12, R23 ;  /* 0x000000170c097220 */ /* 0x002fe20000410000 */
[----:B------:R-:W-:Y:S06]  /*2400*/  BRA `(.L_x_5063) ;  /* 0x0000000000207947 */ /* 0x000fec0003800000 */
.L_x_5064:
        /* <DEDUP_REMOVED lines=8> */
.L_x_5063:
[----:B------:R-:W-:Y:S05]  /*2490*/  BSYNC B0 ;  /* 0x0000000000007941 */ /* 0x000fea0003800000 */
.L_x_5062:
        /* <DEDUP_REMOVED lines=22> */
.L_x_5069:
[----:B------:R-:W0:Y:S08]  /*2600*/  MUFU.RCP R5, R5 ;  /* 0x0000000500057308 */ /* 0x000e300000001000 */
[----:B------:R-:W1:Y:S01]  /*2610*/  MUFU.RCP R12, R12 ;  /* 0x0000000c000c7308 */ /* 0x000e620000001000 */
[----:B0-----:R-:W-:Y:S01]  /*2620*/  FMUL.FTZ R14, R5, R26 ;  /* 0x0000001a050e7220 */ /* 0x001fe20000410000 */
[----:B-1----:R-:W-:Y:S01]  /*2630*/  FMUL.FTZ R15, R12, R27 ;  /* 0x0000001b0c0f7220 */ /* 0x002fe20000410000 */
[----:B------:R-:W-:Y:S06]  /*2640*/  BRA `(.L_x_5067) ;  /* 0x0000000000207947 */ /* 0x000fec0003800000 */
.L_x_5068:
        /* <DEDUP_REMOVED lines=8> */
.L_x_5067:
[----:B------:R-:W-:Y:S05]  /*26d0*/  BSYNC B0 ;  /* 0x0000000000007941 */ /* 0x000fea0003800000 */
.L_x_5066:
        /* <DEDUP_REMOVED lines=21> */
.L_x_5073:
[----:B------:R-:W0:Y:S08]  /*2830*/  MUFU.RCP R5, R5 ;  /* 0x0000000500057308 */ /* 0x000e300000001000 */
[----:B------:R-:W1:Y:S01]  /*2840*/  MUFU.RCP R16, R16 ;  /* 0x0000001000107308 */ /* 0x000e620000001000 */
[----:B0-----:R-:W-:Y:S01]  /*2850*/  FMUL.FTZ R12, R5, R30 ;  /* 0x0000001e050c7220 */ /* 0x001fe20000410000 */
[----:B-1----:R-:W-:Y:S01]  /*2860*/  FMUL.FTZ R13, R16, R31 ;  /* 0x0000001f100d7220 */ /* 0x002fe20000410000 */
[----:B------:R-:W-:Y:S06]  /*2870*/  BRA `(.L_x_5071) ;  /* 0x0000000000207947 */ /* 0x000fec0003800000 */
.L_x_5072:
        /* <DEDUP_REMOVED lines=8> */
.L_x_5071:
[----:B------:R-:W-:Y:S05]  /*2900*/  BSYNC B0 ;  /* 0x0000000000007941 */ /* 0x000fea0003800000 */
.L_x_5070:
        /* <DEDUP_REMOVED lines=16> */
.L_x_5076:
[----:B------:R-:W-:-:S13]  /*2a10*/  ISETP.GE.AND P0, PT, R0, UR4, PT ;  /* 0x0000000400007c0c */ /* 0x000fda000bf06270 */
[----:B------:R-:W-:Y:S05]  /*2a20*/  @P0 BRA `(.L_x_5078) ;  /* 0x0000000000300947 */ /* 0x000fea0003800000 */
[----:B0-----:R-:W0:Y:S01]  /*2a30*/  LDC.64 R4, c[0x0][0x218] ;  /* 0x00008600ff047b82 */ /* 0x001e220000000a00 */
[C---:B------:R-:W-:Y:S02]  /*2a40*/  IADD3 R17, R0.reuse, UR8, RZ ;  /* 0x0000000800117c10 */ /* 0x040fe4000fffe0ff */
[----:B------:R-:W-:-:S03]  /*2a50*/  IADD3 R0, R0, 0x80, RZ ;  /* 0x0000008000007810 */ /* 0x000fc60007ffe0ff */
[----:B0-----:R-:W-:-:S05]  /*2a60*/  IMAD.WIDE.U32 R4, R17, 0x8, R4 ;  /* 0x0000000811047825 */ /* 0x001fca00078e0004 */
[----:B------:R1:W-:Y:S02]  /*2a70*/  STG.E.64 desc[UR10][R4.64], R2 ;  /* 0x0000000204007986 */ /* 0x0003e4000c101b0a */
.L_x_5077:
[----:B------:R-:W-:-:S13]  /*2a80*/  ISETP.GE.AND P0, PT, R0, UR4, PT ;  /* 0x0000000400007c0c */ /* 0x000fda000bf06270 */
[----:B------:R-:W-:Y:S05]  /*2a90*/  @P0 BRA `(.L_x_5079) ;  /* 0x0000000000300947 */ /* 0x000fea0003800000 */
[----:B-1----:R-:W1:Y:S01]  /*2aa0*/  LDC.64 R2, c[0x0][0x218] ;  /* 0x00008600ff027b82 */ /* 0x002e620000000a00 */
[C---:B------:R-:W-:Y:S02]  /*2ab0*/  IADD3 R5, R0.reuse, UR8, RZ ;  /* 0x0000000800057c10 */ /* 0x040fe4000fffe0ff */
[----:B------:R-:W-:-:S03]  /*2ac0*/  IADD3 R0, R0, 0x80, RZ ;  /* 0x0000008000007810 */ /* 0x000fc60007ffe0ff */
[----:B-1----:R-:W-:-:S05]  /*2ad0*/  IMAD.WIDE.U32 R2, R5, 0x8, R2 ;  /* 0x0000000805027825 */ /* 0x002fca00078e0002 */
[----:B------:R1:W-:Y:S02]  /*2ae0*/  STG.E.64 desc[UR10][R2.64], R6 ;  /* 0x0000000602007986 */ /* 0x0003e4000c101b0a */
.L_x_5078:
[----:B------:R-:W-:-:S13]  /*2af0*/  ISETP.GE.AND P0, PT, R0, UR4, PT ;  /* 0x0000000400007c0c */ /* 0x000fda000bf06270 */
[----:B------:R-:W-:Y:S05]  /*2b00*/  @P0 BRA `(.L_x_5080) ;  /* 0x0000000000340947 */ /* 0x000fea0003800000 */
[----:B-1----:R-:W1:Y:S01]  /*2b10*/  LDC.64 R2, c[0x0][0x218] ;  /* 0x00008600ff027b82 */ /* 0x002e620000000a00 */
[C---:B0-----:R-:W-:Y:S02]  /*2b20*/  IADD3 R5, R0.reuse, UR8, RZ ;  /* 0x0000000800057c10 */ /* 0x041fe4000fffe0ff */
[----:B------:R-:W-:-:S03]  /*2b30*/  IADD3 R0, R0, 0x80, RZ ;  /* 0x0000008000007810 */ /* 0x000fc60007ffe0ff */
[----:B-1----:R-:W-:-:S05]  /*2b40*/  IMAD.WIDE.U32 R2, R5, 0x8, R2 ;  /* 0x0000000805027825 */ /* 0x002fca00078e0002 */
[----:B------:R2:W-:Y:S02]  /*2b50*/  STG.E.64 desc[UR10][R2.64], R10 ;  /* 0x0000000a02007986 */ /* 0x0005e4000c101b0a */
.L_x_5079:
        /* <DEDUP_REMOVED lines=8> */
.L_x_5080:
[----:B------:R-:W-:Y:S05]  /*2be0*/  BSYNC B1 ;  /* 0x0000000000017941 */ /* 0x000fea0003800000 */
.L_x_5075:
[----:B------:R-:W-:-:S13]  /*2bf0*/  ISETP.GE.AND P0, PT, R0, UR4, PT ;  /* 0x0000000400007c0c */ /* 0x000fda000bf06270 */
[----:B-12---:R-:W1:Y:S01]  /*2c00*/  @!P0 LDC.64 R2, c[0x0][0x218] ;  /* 0x00008600ff028b82 */ /* 0x006e620000000a00 */
[C---:B0-----:R-:W-:Y:S02]  /*2c10*/  @!P0 IADD3 R5, R0.reuse, UR8, RZ ;  /* 0x0000000800058c10 */ /* 0x041fe4000fffe0ff */
[----:B------:R-:W-:-:S03]  /*2c20*/  @!P0 IADD3 R0, R0, 0x80, RZ ;  /* 0x0000008000008810 */ /* 0x000fc60007ffe0ff */
[----:B-1----:R-:W-:-:S05]  /*2c30*/  @!P0 IMAD.WIDE.U32 R2, R5, 0x8, R2 ;  /* 0x0000000805028825 */ /* 0x002fca00078e0002 */
[----:B------:R3:W-:Y:S02]  /*2c40*/  @!P0 STG.E.64 desc[UR10][R2.64], R14 ;  /* 0x0000000e02008986 */ /* 0x0007e4000c101b0a */
.L_x_5081:
[----:B------:R-:W-:Y:S05]  /*2c50*/  BSYNC B0 ;  /* 0x0000000000007941 */ /* 0x000fea0003800000 */
.L_x_5074:
        /* <DEDUP_REMOVED lines=8> */
.L_x_5082:
        /* <DEDUP_REMOVED lines=10> */
.L_x_19365:


//--------------------- .text._ZN2at6native29vectorized_elementwise_kernelILi8ENS0_13BinaryFunctorIN3c107complexIfEES5_S5_NS0_15binary_internal10DivFunctorIS5_EEEESt5arrayIPcLm3EEEEviT0_T1_ --------------------------
	.section	.text._ZN2at6native29vectorized_elementwise_kernelILi8ENS0_13BinaryFunctorIN3c107complexIfEES5_S5_NS0_15binary_internal10DivFunctorIS5_EEEESt5arrayIPcLm3EEEEviT0_T1_,"ax",@progbits
	.align	128
        .global         _ZN2at6native29vectorized_elementwise_kernelILi8ENS0_13BinaryFunctorIN3c107complexIfEES5_S5_NS0_15binary_internal10DivFunctorIS5_EEEESt5arrayIPcLm3EEEEviT0_T1_
        .type           _ZN2at6native29vectorized_elementwise_kernelILi8ENS0_13BinaryFunctorIN3c107complexIfEES5_S5_NS0_15binary_internal10DivFunctorIS5_EEEESt5arrayIPcLm3EEEEviT0_T1_,@function
        .size           _ZN2at6native29vectorized_elementwise_kernelILi8ENS0_13BinaryFunctorIN3c107complexIfEES5_S5_NS0_15binary_internal10DivFunctorIS5_EEEESt5arrayIPcLm3EEEEviT0_T1_,(.L_x_19366 - _ZN2at6native29vectorized_elementwise_kernelILi8ENS0_13BinaryFunctorIN3c107complexIfEES5_S5_NS0_15binary_internal10DivFunctorIS5_EEEESt5arrayIPcLm3EEEEviT0_T1_)
        .other          _ZN2at6native29vectorized_elementwise_kernelILi8ENS0_13BinaryFunctorIN3c107complexIfEES5_S5_NS0_15binary_internal10DivFunctorIS5_EEEESt5arrayIPcLm3EEEEviT0_T1_,@"STO_CUDA_ENTRY STV_DEFAULT"
_ZN2at6native29vectorized_elementwise_kernelILi8ENS0_13BinaryFunctorIN3c107complexIfEES5_S5_NS0_15binary_internal10DivFunctorIS5_EEEESt5arrayIPcLm3EEEEviT0_T1_:
.text._ZN2at6native29vectorized_elementwise_kernelILi8ENS0_13BinaryFunctorIN3c107complexIfEES5_S5_NS0_15binary_internal10DivFunctorIS5_EEEESt5arrayIPcLm3EEEEviT0_T1_:
        /* <DEDUP_REMOVED lines=45> */
.L_x_5086:
[----:B------:R-:W0:Y:S08]  /*02d0*/  MUFU.RCP R5, R2 ;  /* 0x0000000200057308 */ /* 0x000e300000001000 */
[----:B------:R-:W1:Y:S01]  /*02e0*/  MUFU.RCP R4, R3 ;  /* 0x0000000300047308 */ /* 0x000e620000001000 */
[----:B0----5:R-:W-:Y:S01]  /*02f0*/  FMUL.FTZ R8, R8, R5 ;  /* 0x0000000508087220 */ /* 0x021fe20000410000 */
[----:B-1----:R-:W-:Y:S01]  /*0300*/  FMUL.FTZ R9, R9, R4 ;  /* 0x0000000409097220 */ /* 0x002fe20000410000 */
[----:B------:R-:W-:Y:S06]  /*0310*/  BRA `(.L_x_5087) ;  /* 0x0000000000207947 */ /* 0x000fec0003800000 */
.L_x_5085:
        /* <DEDUP_REMOVED lines=8> */
.L_x_5087:
[----:B------:R-:W-:Y:S05]  /*03a0*/  BSYNC B0 ;  /* 0x0000000000007941 */ /* 0x000fea0003800000 */
.L_x_5084:
        /* <DEDUP_REMOVED lines=17> */
.L_x_5090:
[----:B------:R-:W0:Y:S08]  /*04c0*/  MUFU.RCP R3, R3 ;  /* 0x0000000300037308 */ /* 0x000e300000001000 */
[----:B------:R-:W1:Y:S01]  /*04d0*/  MUFU.RCP R2, R2 ;  /* 0x0000000200027308 */ /* 0x000e620000001000 */
[----:B0-----:R-:W-:Y:S01]  /*04e0*/  FMUL.FTZ R10, R10, R3 ;  /* 0x000000030a0a7220 */ /* 0x001fe20000410000 */
[----:B-1----:R-:W-:Y:S01]  /*04f0*/  FMUL.FTZ R11, R11, R2 ;  /* 0x000000020b0b7220 */ /* 0x002fe20000410000 */
[----:B------:R-:W-:Y:S06]  /*0500*/  BRA `(.L_x_5091) ;  /* 0x0000000000207947 */ /* 0x000fec0003800000 */
.L_x_5089:
        /* <DEDUP_REMOVED lines=8> */
.L_x_5091:
[----:B------:R-:W-:Y:S05]  /*0590*/  BSYNC B0 ;  /* 0x0000000000007941 */ /* 0x000fea0003800000 */
.L_x_5088:
        /* <DEDUP_REMOVED lines=17> */
.L_x_5094:
[----:B------:R-:W0:Y:S08]  /*06b0*/  MUFU.RCP R3, R3 ;  /* 0x0000000300037308 */ /* 0x000e300000001000 */
[----:B------:R-:W1:Y:S01]  /*06c0*/  MUFU.RCP R2, R2 ;  /* 0x0000000200027308 */ /* 0x000e620000001000 */
[----:B0-----:R-:W-:Y:S01]  /*06d0*/  FMUL.FTZ R12, R12, R3 ;  /* 0x000000030c0c7220 */ /* 0x001fe20000410000 */
[----:B-1----:R-:W-:Y:S01]  /*06e0*/  FMUL.FTZ R13, R13, R2 ;  /* 0x000000020d0d7220 */ /* 0x002fe20000410000 */
[----:B------:R-:W-:Y:S06]  /*06f0*/  BRA `(.L_x_5095) ;  /* 0x0000000000207947 */ /* 0x000fec0003800000 */
.L_x_5093:
        /* <DEDUP_REMOVED lines=8> */
.L_x_5095:
[----:B------:R-:W-:Y:S05]  /*0780*/  BSYNC B0 ;  /* 0x0000000000007941 */ /* 0x000fea0003800000 */
.L_x_5092:
        /* <DEDUP_REMOVED lines=17> */
.L_x_5098:
[----:B------:R-:W0:Y:S08]  /*08a0*/  MUFU.RCP R3, R3 ;  /* 0x0000000300037308 */ /* 0x000e300000001000 */
[----:B------:R-:W1:Y:S01]  /*08b0*/  MUFU.RCP R2, R2 ;  /* 0x0000000200027308 */ /* 0x000e620000001000 */
[----:B0-----:R-:W-:Y:S01]  /*08c0*/  FMUL.FTZ R14, R14, R3 ;  /* 0x000000030e0e7220 */ /* 0x001fe20000410000 */
[----:B-1----:R-:W-:Y:S01]  /*08d0*/  FMUL.FTZ R15, R15, R2 ;  /* 0x000000020f0f7220 */ /* 0x002fe20000410000 */
[----:B------:R-:W-:Y:S06]  /*08e0*/  BRA `(.L_x_5099) ;  /* 0x0000000000207947 */ /* 0x000fec0003800000 */
.L_x_5097:
        /* <DEDUP_REMOVED lines=8> */
.L_x_5099:
[----:B------:R-:W-:Y:S05]  /*0970*/  BSYNC B0 ;  /* 0x0000000000007941 */ /* 0x000fea0003800000 */
.L_x_5096:
        /* <DEDUP_REMOVED lines=17> */
.L_x_5102:
[----:B------:R-:W0:Y:S08]  /*0a90*/  MUFU.RCP R3, R3 ;  /* 0x0000000300037308 */ /* 0x000e300000001000 */
[----:B------:R-:W1:Y:S01]  /*0aa0*/  MUFU.RCP R2, R2 ;  /* 0x0000000200027308 */ /* 0x000e620000001000 */
[----:B0-----:R-:W-:Y:S01]  /*0ab0*/  FMUL.FTZ R16, R16, R3 ;  /* 0x0000000310107220 */ /* 0x001fe20000410000 */
[----:B-1----:R-:W-:Y:S01]  /*0ac0*/  FMUL.FTZ R17, R17, R2 ;  /* 0x0000000211117220 */ /* 0x002fe20000410000 */
[----:B------:R-:W-:Y:S06]  /*0ad0*/  BRA `(.L_x_5103) ;  /* 0x0000000000207947 */ /* 0x000fec0003800000 */
.L_x_5101:
        /* <DEDUP_REMOVED lines=8> */
.L_x_5103:
[----:B------:R-:W-:Y:S05]  /*0b60*/  BSYNC B0 ;  /* 0x0000000000007941 */ /* 0x000fea0003800000 */
.L_x_5100:
        /* <DEDUP_REMOVED lines=17> */
.L_x_5106:
[----:B------:R-:W0:Y:S08]  /*0c80*/  MUFU.RCP R3, R3 ;  /* 0x0000000300037308 */ /* 0x000e300000001000 */
[----:B------:R-:W1:Y:S01]  /*0c90*/  MUFU.RCP R2, R2 ;  /* 0x0000000200027308 */ /* 0x000e620000001000 */
[----:B0-----:R-:W-:Y:S01]  /*0ca0*/  FMUL.FTZ R18, R18, R3 ;  /* 0x0000000312127220 */ /* 0x001fe20000410000 */
[----:B-1----:R-:W-:Y:S01]  /*0cb0*/  FMUL.FTZ R19, R19, R2 ;  /* 0x0000000213137220 */ /* 0x002fe20000410000 */
[----:B------:R-:W-:Y:S06]  /*0cc0*/  BRA `(.L_x_5107) ;  /* 0x0000000000207947 */ /* 0x000fec0003800000 */
.L_x_5105:
        /* <DEDUP_REMOVED lines=8> */
.L_x_5107:
[----:B------:R-:W-:Y:S05]  /*0d50*/  BSYNC B0 ;  /* 0x0000000000007941 */ /* 0x000fea0003800000 */
.L_x_5104:
        /* <DEDUP_REMOVED lines=17> */
.L_x_5110:
[----:B------:R-:W0:Y:S08]  /*0e70*/  MUFU.RCP R3, R3 ;  /* 0x0000000300037308 */ /* 0x000e300000001000 */
[----:B------:R-:W1:Y:S01]  /*0e80*/  MUFU.RCP R2, R2 ;  /* 0x0000000200027308 */ /* 0x000e620000001000 */
[----:B0-----:R-:W-:Y:S01]  /*0e90*/  FMUL.FTZ R20, R20, R3 ;  /* 0x0000000314147220 */ /* 0x001fe20000410000 */
[----:B-1----:R-:W-:Y:S01]  /*0ea0*/  FMUL.FTZ R21, R21, R2 ;  /* 0x0000000215157220 */ /* 0x002fe20000410000 */
[----:B------:R-:W-:Y:S06]  /*0eb0*/  BRA `(.L_x_5111) ;  /* 0x0000000000207947 */ /* 0x000fec0003800000 */
.L_x_5109:
        /* <DEDUP_REMOVED lines=8> */
.L_x_5111:
[----:B------:R-:W-:Y:S05]  /*0f40*/  BSYNC B0 ;  /* 0x0000000000007941 */ /* 0x000fea0003800000 */
.L_x_5108:
        /* <DEDUP_REMOVED lines=17> */
.L_x_5114:
[----:B------:R-:W0:Y:S08]  /*1060*/  MUFU.RCP R3, R3 ;  /* 0x0000000300037308 */ /* 0x000e300000001000 */
[----:B------:R-:W1:Y:S01]  /*1070*/  MUFU.RCP R2, R2 ;  /* 0x0000000200027308 */ /* 0x000e620000001000 */
[----:B0-----:R-:W-:Y:S01]  /*1080*/  FMUL.FTZ R22, R22, R3 ;  /* 0x0000000316167220 */ /* 0x001fe20000410000 */
[----:B-1----:R-:W-:Y:S01]  /*1090*/  FMUL.FTZ R23, R23, R2 ;  /* 0x0000000217177220 */ /* 0x002fe20000410000 */
[----:B------:R-:W-:Y:S06]  /*10a0*/  BRA `(.L_x_5115) ;  /* 0x0000000000207947 */ /* 0x000fec0003800000 */
.L_x_5113:
        /* <DEDUP_REMOVED lines=8> */
.L_x_5115:
[----:B------:R-:W-:Y:S05]  /*1130*/  BSYNC B0 ;  /* 0x0000000000007941 */ /* 0x000fea0003800000 */
.L_x_5112:
        /* <DEDUP_REMOVED lines=10> */
.L_x_5083:
        /* <DEDUP_REMOVED lines=109> */
.L_x_5119:
[----:B------:R-:W0:Y:S08]  /*18b0*/  MUFU.RCP R5, R36 ;  /* 0x0000002400057308 */ /* 0x000e300000001000 */
[----:B------:R0:W1:Y:S02]  /*18c0*/  MUFU.RCP R4, R34 ;  /* 0x0000002200047308 */ /* 0x0000640000001000 */
[----:B0-----:R-:W-:Y:S01]  /*18d0*/  FMUL.FTZ R34, R5, R2 ;  /* 0x0000000205227220 */ /* 0x001fe20000410000 */
[----:B-1----:R-:W-:Y:S01]  /*18e0*/  FMUL.FTZ R35, R4, R3 ;  /* 0x0000000304237220 */ /* 0x002fe20000410000 */
[----:B------:R-:W-:Y:S06]  /*18f0*/  BRA `(.L_x_5117) ;  /* 0x0000000000207947 */ /* 0x000fec0003800000 */
.L_x_5118:
        /* <DEDUP_REMOVED lines=8> */
.L_x_5117:
[----:B------:R-:W-:Y:S05]  /*1980*/  BSYNC B0 ;  /* 0x0000000000007941 */ /* 0x000fea0003800000 */
.L_x_5116:
        /* <DEDUP_REMOVED lines=21> */
.L_x_5123:
[----:B------:R-:W0:Y:S08]  /*1ae0*/  MUFU.RCP R3, R3 ;  /* 0x0000000300037308 */ /* 0x000e300000001000 */
[----:B------:R-:W1:Y:S01]  /*1af0*/  MUFU.RCP R2, R2 ;  /* 0x0000000200027308 */ /* 0x000e620000001000 */
[----:B0-----:R-:W-:Y:S01]  /*1b00*/  FMUL.FTZ R36, R3, R6 ;  /* 0x0000000603247220 */ /* 0x001fe20000410000 */
[----:B-1----:R-:W-:Y:S01]  /*1b10*/  FMUL.FTZ R37, R2, R7 ;  /* 0x0000000702257220 */ /* 0x002fe20000410000 */
[----:B------:R-:W-:Y:S06]  /*1b20*/  BRA `(.L_x_5121) ;  /* 0x0000000000207947 */ /* 0x000fec0003800000 */
.L_x_5122:
        /* <DEDUP_REMOVED lines=8> */
.L_x_5121:
[----:B------:R-:W-:Y:S05]  /*1bb0*/  BSYNC B0 ;  /* 0x0000000000007941 */ /* 0x000fea0003800000 */
.L_x_5120:
        /* <DEDUP_REMOVED lines=22> */
.L_x_5127:
[----:B------:R-:W0:Y:S08]  /*1d20*/  MUFU.RCP R3, R5 ;  /* 0x0000000500037308 */ /* 0x000e300000001000 */
[----:B------:R-:W1:Y:S01]  /*1d30*/  MUFU.RCP R6, R6 ;  /* 0x0000000600067308 */ /* 0x000e620000001000 */
[----:B0-----:R-:W-:Y:S01]  /*1d40*/  FMUL.FTZ R2, R3, R10 ;  /* 0x0000000a03027220 */ /* 0x001fe20000410000 */
[----:B-1----:R-:W-:Y:S01]  /*1d50*/  FMUL.FTZ R3, R6, R11 ;  /* 0x0000000b06037220 */ /* 0x002fe20000410000 */
[----:B------:R-:W-:Y:S06]  /*1d60*/  BRA `(.L_x_5125) ;  /* 0x0000000000207947 */ /* 0x000fec0003800000 */
.L_x_5126:
        /* <DEDUP_REMOVED lines=8> */
.L_x_5125:
[----:B------:R-:W-:Y:S05]  /*1df0*/  BSYNC B0 ;  /* 0x0000000000007941 */ /* 0x000fea0003800000 */
.L_x_5124:
        /* <DEDUP_REMOVED lines=21> */
.L_x_5131:
[----:B------:R-:W0:Y:S08]  /*1f50*/  MUFU.RCP R5, R5 ;  /* 0x0000000500057308 */ /* 0x000e300000001000 */
[----:B------:R-:W1:Y:S01]  /*1f60*/  MUFU.RCP R8, R8 ;  /* 0x0000000800087308 */ /* 0x000e620000001000 */
[----:B0-----:R-:W-:Y:S01]  /*1f70*/  FMUL.FTZ R6, R5, R14 ;  /* 0x0000000e05067220 */ /* 0x001fe20000410000 */
[----:B-1----:R-:W-:Y:S01]  /*1f80*/  FMUL.FTZ R7, R8, R15 ;  /* 0x0000000f08077220 */ /* 0x002fe20000410000 */
[----:B------:R-:W-:Y:S06]  /*1f90*/  BRA `(.L_x_5129) ;  /* 0x0000000000207947 */ /* 0x000fec0003800000 */
.L_x_5130:
        /* <DEDUP_REMOVED lines=8> */
.L_x_5129:
[----:B------:R-:W-:Y:S05]  /*2020*/  BSYNC B0 ;  /* 0x0000000000007941 */ /* 0x000fea0003800000 */
.L_x_5128:
        /* <DEDUP_REMOVED lines=22> */
.L_x_5135:
[----:B------:R-:W0:Y:S08]  /*2190*/  MUFU.RCP R5, R5 ;  /* 0x0000000500057308 */ /* 0x000e300000001000 */
[----:B------:R-:W1:Y:S01]  /*21a0*/  MUFU.RCP R8, R8 ;  /* 0x0000000800087308 */ /* 0x000e620000001000 */
[----:B0-----:R-:W-:Y:S01]  /*21b0*/  FMUL.FTZ R10, R5, R18 ;  /* 0x00000012050a7220 */ /* 0x001fe20000410000 */
[----:B-1----:R-:W-:Y:S01]  /*21c0*/  FMUL.FTZ R11, R8, R19 ;  /* 0x00000013080b7220 */ /* 0x002fe20000410000 */
[----:B------:R-:W-:Y:S06]  /*21d0*/  BRA `(.L_x_5133) ;  /* 0x0000000000207947 */ /* 0x000fec0003800000 */
.L_x_5134:
        /* <DEDUP_REMOVED lines=8> */
.L_x_5133:
[----:B------:R-:W-:Y:S05]  /*2260*/  BSYNC B0 ;  /* 0x0000000000007941 */ /* 0x000fea0003800000 */
.L_x_5132:
        /* <DEDUP_REMOVED lines=21> */
.L_x_5139:
[----:B------:R-:W0:Y:S08]  /*23c0*/  MUFU.RCP R5, R5 ;  /* 0x0000000500057308 */ /* 0x000e300000001000 */
[----:B------:R-:W1:Y:S01]  /*23d0*/  MUFU.RCP R12, R12 ;  /* 0x0000000c000c7308 */ /* 0x000e620000001000 */
[----:B0-----:R-:W-:Y:S01]  /*23e0*/  FMUL.FTZ R8, R5, R22 ;  /* 0x0000001605087220 */ /* 0x001fe20000410000 */
[----:B-1----:R-:W-:Y:S01]  /*23f0*/  FMUL.FTZ R9, R12, R23 ;  /* 0x000000170c097220 */ /* 0x002fe20000410000 */
[----:B------:R-:W-:Y:S06]  /*2400*/  BRA `(.L_x_5137) ;  /* 0x0000000000207947 */ /* 0x000fec0003800000 */
.L_x_5138:
        /* <DEDUP_REMOVED lines=8> */
.L_x_5137:
[----:B------:R-:W-:Y:S05]  /*2490*/  BSYNC B0 ;  /* 0x0000000000007941 */ /* 0x000fea0003800000 */
.L_x_5136:
        /* <DEDUP_REMOVED lines=22> */
.L_x_5143:
[----:B------:R-:W0:Y:S08]  /*2600*/  MUFU.RCP R5, R5 ;  /* 0x0000000500057308 */ /* 0x000e300000001000 */
[----:B------:R-:W1:Y:S01]  /*2610*/  MUFU.RCP R12, R12 ;  /* 0x0000000c000c7308 */ /* 0x000e620000001000 */
[----:B0-----:R-:W-:Y:S01]  /*2620*/  FMUL.FTZ R14, R5, R26 ;  /* 0x0000001a050e7220 */ /* 0x001fe20000410000 */
[----:B-1----:R-:W-:Y:S01]  /*2630*/  FMUL.FTZ R15, R12, R27 ;  /* 0x0000001b0c0f7220 */ /* 0x002fe20000410000 */
[----:B------:R-:W-:Y:S06]  /*2640*/  BRA `(.L_x_5141) ;  /* 0x0000000000207947 */ /* 0x000fec0003800000 */
.L_x_5142:
        /* <DEDUP_REMOVED lines=8> */
.L_x_5141:
[----:B------:R-:W-:Y:S05]  /*26d0*/  BSYNC B0 ;  /* 0x0000000000007941 */ /* 0x000fea0003800000 */
.L_x_5140:
        /* <DEDUP_REMOVED lines=21> */
.L_x_5147:
[----:B------:R-:W0:Y:S08]  /*2830*/  MUFU.RCP R5, R5 ;  /* 0x0000000500057308 */ /* 0x000e300000001000 */
[----:B------:R-:W1:Y:S01]  /*2840*/  MUFU.RCP R16, R16 ;  /* 0x0000001000107308 */ /* 0x000e620000001000 */
[----:B0-----:R-:W-:Y:S01]  /*2850*/  FMUL.FTZ R12, R5, R30 ;  /* 0x0000001e050c7220 */ /* 0x001fe20000410000 */
[----:B-1----:R-:W-:Y:S01]  /*2860*/  FMUL.FTZ R13, R16, R31 ;  /* 0x0000001f100d7220 */ /* 0x002fe20000410000 */
[----:B------:R-:W-:Y:S06]  /*2870*/  BRA `(.L_x_5145) ;  /* 0x0000000000207947 */ /* 0x000fec0003800000 */
.L_x_5146:
        /* <DEDUP_REMOVED lines=8> */
.L_x_5145:
[----:B------:R-:W-:Y:S05]  /*2900*/  BSYNC B0 ;  /* 0x0000000000007941 */ /* 0x000fea0003800000 */
.L_x_5144:
        /* <DEDUP_REMOVED lines=16> */
.L_x_5150:
[----:B------:R-:W-:-:S13]  /*2a10*/  ISETP.GE.AND P0, PT, R0, UR4, PT ;  /* 0x0000000400007c0c */ /* 0x000fda000bf06270 */
[----:B------:R-:W-:Y:S05]  /*2a20*/  @P0 BRA `(.L_x_5152) ;  /* 0x0000000000300947 */ /* 0x000fea0003800000 */
[----:B0-----:R-:W0:Y:S01]  /*2a30*/  LDC.64 R4, c[0x0][0x218] ;  /* 0x00008600ff047b82 */ /* 0x001e220000000a00 */
[C---:B------:R-:W-:Y:S02]  /*2a40*/  IADD3 R17, R0.reuse, UR8, RZ ;  /* 0x0000000800117c10 */ /* 0x040fe4000fffe0ff */
[----:B------:R-:W-:-:S03]  /*2a50*/  IADD3 R0, R0, 0x80, RZ ;  /* 0x0000008000007810 */ /* 0x000fc60007ffe0ff */
[----:B0-----:R-:W-:-:S05]  /*2a60*/  IMAD.WIDE.U32 R4, R17, 0x8, R4 ;  /* 0x0000000811047825 */ /* 0x001fca00078e0004 */
[----:B------:R1:W-:Y:S02]  /*2a70*/  STG.E.64 desc[UR10][R4.64], R2 ;  /* 0x0000000204007986 */ /* 0x0003e4000c101b0a */
.L_x_5151:
[----:B------:R-:W-:-:S13]  /*2a80*/  ISETP.GE.AND P0, PT, R0, UR4, PT ;  /* 0x0000000400007c0c */ /* 0x000fda000bf06270 */
[----:B------:R-:W-:Y:S05]  /*2a90*/  @P0 BRA `(.L_x_5153) ;  /* 0x0000000000300947 */ /* 0x000fea0003800000 */
[----:B-1----:R-:W1:Y:S01]  /*2aa0*/  LDC.64 R2, c[0x0][0x218] ;  /* 0x00008600ff027b82 */ /* 0x002e620000000a00 */
[C---:B------:R-:W-:Y:S02]  /*2ab0*/  IADD3 R5, R0.reuse, UR8, RZ ;  /* 0x0000000800057c10 */ /* 0x040fe4000fffe0ff */
[----:B------:R-:W-:-:S03]  /*2ac0*/  IADD3 R0, R0, 0x80, RZ ;  /* 0x0000008000007810 */ /* 0x000fc60007ffe0ff */
[----:B-1----:R-:W-:-:S05]  /*2ad0*/  IMAD.WIDE.U32 R2, R5, 0x8, R2 ;  /* 0x0000000805027825 */ /* 0x002fca00078e0002 */
[----:B------:R1:W-:Y:S02]  /*2ae0*/  STG.E.64 desc[UR10][R2.64], R6 ;  /* 0x0000000602007986 */ /* 0x0003e4000c101b0a */
.L_x_5152:
[----:B------:R-:W-:-:S13]  /*2af0*/  ISETP.GE.AND P0, PT, R0, UR4, PT ;  /* 0x0000000400007c0c */ /* 0x000fda000bf06270 */
[----:B------:R-:W-:Y:S05]  /*2b00*/  @P0 BRA `(.L_x_5154) ;  /* 0x0000000000340947 */ /* 0x000fea0003800000 */
[----:B-1----:R-:W1:Y:S01]  /*2b10*/  LDC.64 R2, c[0x0][0x218] ;  /* 0x00008600ff027b82 */ /* 0x002e620000000a00 */
[C---:B0-----:R-:W-:Y:S02]  /*2b20*/  IADD3 R5, R0.reuse, UR8, RZ ;  /* 0x0000000800057c10 */ /* 0x041fe4000fffe0ff */
[----:B------:R-:W-:-:S03]  /*2b30*/  IADD3 R0, R0, 0x80, RZ ;  /* 0x0000008000007810 */ /* 0x000fc60007ffe0ff */
[----:B-1----:R-:W-:-:S05]  /*2b40*/  IMAD.WIDE.U32 R2, R5, 0x8, R2 ;  /* 0x0000000805027825 */ /* 0x002fca00078e0002 */
[----:B------:R2:W-:Y:S02]  /*2b50*/  STG.E.64 desc[UR10][R2.64], R10 ;  /* 0x0000000a02007986 */ /* 0x0005e4000c101b0a */
.L_x_5153:
        /* <DEDUP_REMOVED lines=8> */
.L_x_5154:
[----:B------:R-:W-:Y:S05]  /*2be0*/  BSYNC B1 ;  /* 0x0000000000017941 */ /* 0x000fea0003800000 */
.L_x_5149:
[----:B------:R-:W-:-:S13]  /*2bf0*/  ISETP.GE.AND P0, PT, R0, UR4, PT ;  /* 0x0000000400007c0c */ /* 0x000fda000bf06270 */
[----:B-12---:R-:W1:Y:S01]  /*2c00*/  @!P0 LDC.64 R2, c[0x0][0x218] ;  /* 0x00008600ff028b82 */ /* 0x006e620000000a00 */
[C---:B0-----:R-:W-:Y:S02]  /*2c10*/  @!P0 IADD3 R5, R0.reuse, UR8, RZ ;  /* 0x0000000800058c10 */ /* 0x041fe4000fffe0ff */
[----:B------:R-:W-:-:S03]  /*2c20*/  @!P0 IADD3 R0, R0, 0x80, RZ ;  /* 0x0000008000008810 */ /* 0x000fc60007ffe0ff */
[----:B-1----:R-:W-:-:S05]  /*2c30*/  @!P0 IMAD.WIDE.U32 R2, R5, 0x8, R2 ;  /* 0x0000000805028825 */ /* 0x002fca00078e0002 */
[----:B------:R3:W-:Y:S02]  /*2c40*/  @!P0 STG.E.64 desc[UR10][R2.64], R14 ;  /* 0x0000000e02008986 */ /* 0x0007e4000c101b0a */
.L_x_5155:
[----:B------:R-:W-:Y:S05]  /*2c50*/  BSYNC B0 ;  /* 0x0000000000007941 */ /* 0x000fea0003800000 */
.L_x_5148:
        /* <DEDUP_REMOVED lines=8> */
.L_x_5156:
        /* <DEDUP_REMOVED lines=10> */
.L_x_19366:


//--------------------- .text._ZN2at6native18elementwise_kernelILi128ELi4EZNS0_15gpu_kernel_implINS0_13BUnaryFunctorIN3c107complexIfEES6_S6_NS0_15binary_internal10DivFunctorIS6_EEEEEEvRNS_18TensorIteratorBaseERKT_EUliE_EEviT1_ --------------------------
	.section	.text._ZN2at6native18elementwise_kernelILi128ELi4EZNS0_15gpu_kernel_implINS0_13BUnaryFunctorIN3c107complexIfEES6_S6_NS0_15binary_internal10DivFunctorIS6_EEEEEEvRNS_18TensorIteratorBaseERKT_EUliE_EEviT1_,"ax",@progbits
	.align	128
        .global         _ZN2at6native18elementwise_kernelILi128ELi4EZNS0_15gpu_kernel_implINS0_13BUnaryFunctorIN3c107complexIfEES6_S6_NS0_15binary_internal10DivFunctorIS6_EEEEEEvRNS_18TensorIteratorBaseERKT_EUliE_EEviT1_
        .type           _ZN2at6native18elementwise_kernelILi128ELi4EZNS0_15gpu_kernel_implINS0_13BUnaryFunctorIN3c107complexIfEES6_S6_NS0_15binary_internal10DivFunctorIS6_EEEEEEvRNS_18TensorIteratorBaseERKT_EUliE_EEviT1_,@function
        .size           _ZN2at6native18elementwise_kernelILi128ELi4EZNS0_15gpu_kernel_implINS0_13BUnaryFunctorIN3c107complexIfEES6_S6_NS0_15binary_internal10DivFunctorIS6_EEEEEEvRNS_18TensorIteratorBaseERKT_EUliE_EEviT1_,(.L_x_19367 - _ZN2at6native18elementwise_kernelILi128ELi4EZNS0_15gpu_kernel_implINS0_13BUnaryFunctorIN3c107complexIfEES6_S6_NS0_15binary_internal10DivFunctorIS6_EEEEEEvRNS_18TensorIteratorBaseERKT_EUliE_EEviT1_)
        .other          _ZN2at6native18elementwise_kernelILi128ELi4EZNS0_15gpu_kernel_implINS0_13BUnaryFunctorIN3c107complexIfEES6_S6_NS0_15binary_internal10DivFunctorIS6_EEEEEEvRNS_18TensorIteratorBaseERKT_EUliE_EEviT1_,@"STO_CUDA_ENTRY STV_DEFAULT"
_ZN2at6native18elementwise_kernelILi128ELi4EZNS0_15gpu_kernel_implINS0_13BUnaryFunctorIN3c107complexIfEES6_S6_NS0_15binary_internal10DivFunctorIS6_EEEEEEvRNS_18TensorIteratorBaseERKT_EUliE_EEviT1_:
.text._ZN2at6native18elementwise_kernelILi128ELi4EZNS0_15gpu_kernel_implINS0_13BUnaryFunctorIN3c107complexIfEES6_S6_NS0_15binary_internal10DivFunctorIS6_EEEEEEvRNS_18TensorIteratorBaseERKT_EUliE_EEviT1_:
        /* <DEDUP_REMOVED lines=313> */
.L_x_5159:
        /* <DEDUP_REMOVED lines=23> */
.L_x_5164:
[----:B------:R-:W2:Y:S01]  /*1500*/  LDG.E.U8 R2, desc[UR36][R4.64] ;  /* 0x0000002404027981 */ /* 0x000ea2000c1e1100 */
[----:B------:R-:W-:Y:S01]  /*1510*/  IMAD.MOV.U32 R3, RZ, RZ, RZ ;  /* 0x000000ffff037224 */ /* 0x000fe200078e00ff */
[----:B--2---:R-:W-:Y:S01]  /*1520*/  I2FP.F32.U32 R2, R2 ;  /* 0x0000000200027245 */ /* 0x004fe20000201000 */
[----:B------:R-:W-:Y:S06]  /*1530*/  BRA `(.L_x_5166) ;  /* 0x0000000c007c7947 */ /* 0x000fec0003800000 */
.L_x_5163:
        /* <DEDUP_REMOVED lines=10> */
.L_x_5168:
[----:B------:R-:W2:Y:S01]  /*15e0*/  LDG.E R2, desc[UR36][R4.64] ;  /* 0x0000002404027981 */ /* 0x000ea2000c1e1900 */
[----:B------:R-:W-:Y:S01]  /*15f0*/  IMAD.MOV.U32 R3, RZ, RZ, RZ ;  /* 0x000000ffff037224 */ /* 0x000fe200078e00ff */
[----:B--2---:R-:W-:Y:S01]  /*1600*/  I2FP.F32.S32 R2, R2 ;  /* 0x0000000200027245 */ /* 0x004fe20000201400 */
[----:B------:R-:W-:Y:S06]  /*1610*/  BRA `(.L_x_5166) ;  /* 0x0000000c00447947 */ /* 0x000fec0003800000 */
.L_x_5167:
[----:B------:R-:W2:Y:S01]  /*1620*/  LDG.E.U16 R2, desc[UR36][R4.64] ;  /* 0x0000002404027981 */ /* 0x000ea2000c1e1500 */
[----:B------:R-:W-:Y:S01]  /*1630*/  IMAD.MOV.U32 R3, RZ, RZ, RZ ;  /* 0x000000ffff037224 */ /* 0x000fe200078e00ff */
[----:B--2---:R-:W0:Y:S01]  /*1640*/  I2F.S16 R2, R2 ;  /* 0x0000000200027306 */ /* 0x004e220000101400 */
[----:B------:R-:W-:Y:S05]  /*1650*/  BRA `(.L_x_5166) ;  /* 0x0000000c00347947 */ /* 0x000fea0003800000 */
.L_x_5162:
        /* <DEDUP_REMOVED lines=9> */
.L_x_5170:
[----:B------:R-:W2:Y:S01]  /*16f0*/  LDG.E.U16 R2, desc[UR36][R4.64] ;  /* 0x0000002404027981 */ /* 0x000ea2000c1e1500 */
[----:B------:R-:W-:Y:S02]  /*1700*/  IMAD.MOV.U32 R3, RZ, RZ, RZ ;  /* 0x000000ffff037224 */ /* 0x000fe400078e00ff */
[----:B--2---:R-:W-:Y:S01]  /*1710*/  HADD2.F32 R2, -RZ, R2.H0_H0 ;  /* 0x20000002ff027230 */ /* 0x004fe20000004100 */
[----:B------:R-:W-:Y:S06]  /*1720*/  BRA `(.L_x_5166) ;  /* 0x0000000c00007947 */ /* 0x000fec0003800000 */
.L_x_5169:
        /* <DEDUP_REMOVED lines=8> */
.L_x_5172:
[----:B------:R-:W2:Y:S02]  /*17b0*/  LDG.E R2, desc[UR36][R4.64] ;  /* 0x0000002404027981 */ /* 0x000ea4000c1e1900 */
[--C-:B--2---:R-:W-:Y:S02]  /*17c0*/  HADD2.F32 R3, -RZ, R2.reuse.H1_H1 ;  /* 0x30000002ff037230 */ /* 0x104fe40000004100 */
[----:B------:R-:W-:Y:S01]  /*17d0*/  HADD2.F32 R2, -RZ, R2.H0_H0 ;  /* 0x20000002ff027230 */ /* 0x000fe20000004100 */
[----:B------:R-:W-:Y:S06]  /*17e0*/  BRA `(.L_x_5166) ;  /* 0x0000000800d07947 */ /* 0x000fec0003800000 */
.L_x_5171:
        /* <DEDUP_REMOVED lines=8> */
.L_x_5161:
        /* <DEDUP_REMOVED lines=9> */
[----:B------:R-:W-:Y:S02]  /*1900*/  MOV R3, RZ ;  /* 0x000000ff00037202 */ /* 0x000fe40000000f00 */
[----:B--2---:R-:W-:-:S04]  /*1910*/  ISETP.NE.AND P0, PT, R4, RZ, PT ;  /* 0x000000ff0400720c */ /* 0x004fc80003f05270 */
[----:B------:R-:W-:Y:S01]  /*1920*/  FSEL R2, RZ, 1, !P0 ;  /* 0x3f800000ff027808 */ /* 0x000fe20004000000 */
[----:B------:R-:W-:Y:S08]  /*1930*/  BRA `(.L_x_5166) ;  /* 0x00000008007c7947 */ /* 0x000ff00003800000 */
.L_x_5175:
        /* <DEDUP_REMOVED lines=10> */
.L_x_5174:
        /* <DEDUP_REMOVED lines=27> */
.L_x_5177:
        /* <DEDUP_REMOVED lines=14> */
.L_x_5176:
[----:B------:R-:W2:Y:S01]  /*1c70*/  LDG.E.U16 R2, desc[UR36][R4.64] ;  /* 0x0000002404027981 */ /* 0x000ea2000c1e1500 */
[----:B------:R-:W-:Y:S01]  /*1c80*/  IMAD.MOV.U32 R3, RZ, RZ, RZ ;  /* 0x000000ffff037224 */ /* 0x000fe200078e00ff */
[----:B--2---:R-:W-:Y:S01]  /*1c90*/  SHF.L.U32 R2, R2, 0x10, RZ ;  /* 0x0000001002027819 */ /* 0x004fe200000006ff */
[----:B------:R-:W-:Y:S06]  /*1ca0*/  BRA `(.L_x_5166) ;  /* 0x0000000400a07947 */ /* 0x000fec0003800000 */
.L_x_5173:
        /* <DEDUP_REMOVED lines=12> */
.L_x_5180:
        /* <DEDUP_REMOVED lines=20> */
.L_x_5182:
[----:B------:R-:W-:Y:S05]  /*1eb0*/  BSYNC B0 ;  /* 0x0000000000007941 */ /* 0x000fea0003800000 */
.L_x_5181:
[----:B------:R-:W-:Y:S01]  /*1ec0*/  IMAD.SHL.U32 R2, R2, 0x100000, RZ ;  /* 0x0010000002027824 */ /* 0x000fe200078e00ff */
[----:B------:R-:W-:-:S04]  /*1ed0*/  LEA R5, R0, 0x3b800000, 0x17 ;  /* 0x3b80000000057811 */ /* 0x000fc800078eb8ff */
[----:B------:R-:W-:Y:S01]  /*1ee0*/  LOP3.LUT R2, R5, R2, R6, 0xfe, !PT ;  /* 0x0000000205027212 */ /* 0x000fe200078efe06 */
[----:B------:R-:W-:Y:S06]  /*1ef0*/  BRA `(.L_x_5166) ;  /* 0x00000004000c7947 */ /* 0x000fec0003800000 */
.L_x_5179:
        /* <DEDUP_REMOVED lines=20> */
.L_x_5184:
[----:B------:R-:W-:Y:S05]  /*2040*/  BSYNC B0 ;  /* 0x0000000000007941 */ /* 0x000fea0003800000 */
.L_x_5183:
[----:B------:R-:W-:Y:S01]  /*2050*/  IMAD.SHL.U32 R2, R2, 0x200000, RZ ;  /* 0x0020000002027824 */ /* 0x000fe200078e00ff */
[----:B------:R-:W-:-:S04]  /*2060*/  LEA R5, R0, 0x37800000, 0x17 ;  /* 0x3780000000057811 */ /* 0x000fc800078eb8ff */
[----:B------:R-:W-:Y:S01]  /*2070*/  LOP3.LUT R2, R5, R2, R6, 0xfe, !PT ;  /* 0x0000000205027212 */ /* 0x000fe200078efe06 */
[----:B------:R-:W-:Y:S06]  /*2080*/  BRA `(.L_x_5166) ;  /* 0x0000000000a87947 */ /* 0x000fec0003800000 */
.L_x_5178:
        /* <DEDUP_REMOVED lines=14> */
.L_x_5188:
[----:B------:R-:W-:Y:S05]  /*2170*/  BSYNC B0 ;  /* 0x0000000000007941 */ /* 0x000fea0003800000 */
.L_x_5187:
[----:B------:R-:W-:Y:S01]  /*2180*/  MOV R3, RZ ;  /* 0x000000ff00037202 */ /* 0x000fe20000000f00 */
[----:B------:R-:W-:Y:S06]  /*2190*/  BRA `(.L_x_5166) ;  /* 0x0000000000647947 */ /* 0x000fec0003800000 */
.L_x_5165:
        /* <DEDUP_REMOVED lines=16> */
.L_x_5189:
[----:B------:R-:W-:Y:S01]  /*22a0*/  CS2R R2, SRZ ;  /* 0x0000000000027805 */ /* 0x000fe2000001ff00 */
[----:B------:R-:W-:Y:S06]  /*22b0*/  BRA `(.L_x_5166) ;  /* 0x00000000001c7947 */ /* 0x000fec0003800000 */
.L_x_5186:
[----:B------:R-:W2:Y:S01]  /*22c0*/  LDG.E.64 R4, desc[UR36][R4.64] ;  /* 0x0000002404047981 */ /* 0x000ea2000c1e1b00 */
[----:B------:R-:W-:Y:S01]  /*22d0*/  IMAD.MOV.U32 R3, RZ, RZ, RZ ;  /* 0x000000ffff037224 */ /* 0x000fe200078e00ff */
[----:B--2---:R0:W1:Y:S01]  /*22e0*/  I2F.U64 R2, R4 ;  /* 0x0000000400027312 */ /* 0x0040620000301000 */
[----:B------:R-:W-:Y:S05]  /*22f0*/  BRA `(.L_x_5166) ;  /* 0x00000000000c7947 */ /* 0x000fea0003800000 */
.L_x_5185:
[----:B------:R-:W2:Y:S01]  /*2300*/  LDG.E R2, desc[UR36][R4.64] ;  /* 0x0000002404027981 */ /* 0x000ea2000c1e1900 */
[----:B------:R-:W-:Y:S01]  /*2310*/  IMAD.MOV.U32 R3, RZ, RZ, RZ ;  /* 0x000000ffff037224 */ /* 0x000fe200078e00ff */
[----:B--2---:R-:W-:-:S07]  /*2320*/  I2FP.F32.U32 R2, R2 ;  /* 0x0000000200027245 */ /* 0x004fce0000201000 */
.L_x_5166:
[----:B------:R-:W-:Y:S05]  /*2330*/  BSYNC B6 ;  /* 0x0000000000067941 */ /* 0x000fea0003800000 */
.L_x_5160:
[----:B------:R-:W2:Y:S02]  /*2340*/  LDC.64 R6, c[0x0][0x428] ;  /* 0x00010a00ff067b82 */ /* 0x000ea40000000a00 */
[----:B--2---:R-:W-:-:S13]  /*2350*/  FSETP.GE.FTZ.AND P0, PT, |R6|, |R7|, PT ;  /* 0x400000070600720b */ /* 0x004fda0003f16200 */
[----:B------:R-:W-:Y:S05]  /*2360*/  @!P0 BRA `(.L_x_5190) ;  /* 0x00000000004c8947 */ /* 0x000fea0003800000 */
[C---:B------:R-:W-:Y:S01]  /*2370*/  FSETP.NEU.FTZ.AND P1, PT, |R6|.reuse, RZ, PT ;  /* 0x000000ff0600720b */ /* 0x040fe20003f3d200 */
[----:B------:R-:W-:Y:S01]  /*2380*/  FADD.FTZ R0, |R6|, -RZ ;  /* 0x800000ff06007221 */ /* 0x000fe20000010200 */
[C---:B------:R-:W-:Y:S01]  /*2390*/  FSETP.NEU.FTZ.AND P0, PT, |R7|.reuse, RZ, PT ;  /* 0x000000ff0700720b */ /* 0x040fe20003f1d200 */
[----:B0--34-:R-:W-:-:S12]  /*23a0*/  FADD.FTZ R4, |R7|, -RZ ;  /* 0x800000ff07047221 */ /* 0x019fd80000010200 */
[----:B------:R-:W-:Y:S05]  /*23b0*/  @!P0 BRA !P1, `(.L_x_5191) ;  /* 0x0000000000248947 */ /* 0x000fea0004800000 */
[----:B------:R-:W0:Y:S02]  /*23c0*/  MUFU.RCP R0, R6 ;  /* 0x0000000600007308 */ /* 0x000e240000001000 */
[----:B0-----:R-:W-:-:S04]  /*23d0*/  FMUL.FTZ R5, R0, R7 ;  /* 0x0000000700057220 */ /* 0x001fc80000410000 */
[C---:B------:R-:W-:Y:S01]  /*23e0*/  FFMA.FTZ R0, R5.reuse, R7, R6 ;  /* 0x0000000705007223 */ /* 0x040fe20000010006 */
[C---:B-1---5:R-:W-:Y:S01]  /*23f0*/  FFMA.FTZ R7, R5.reuse, R3, R2 ;  /* 0x0000000305077223 */ /* 0x062fe20000010002 */
[----:B------:R-:W-:-:S04]  /*2400*/  FFMA.FTZ R3, R5, -R2, R3 ;  /* 0x8000000205037223 */ /* 0x000fc80000010003 */
[----:B------:R-:W0:Y:S02]  /*2410*/  MUFU.RCP R0, R0 ;  /* 0x0000000000007308 */ /* 0x000e240000001000 */
[C---:B0-----:R-:W-:Y:S01]  /*2420*/  FMUL.FTZ R2, R0.reuse, R7 ;  /* 0x0000000700027220 */ /* 0x041fe20000410000 */
[----:B------:R-:W-:Y:S01]  /*2430*/  FMUL.FTZ R3, R0, R3 ;  /* 0x0000000300037220 */ /* 0x000fe20000410000 */
[----:B------:R-:W-:Y:S06]  /*2440*/  BRA `(.L_x_5192) ;  /* 0x0000000000347947 */ /* 0x000fec0003800000 */
.L_x_5191:
[----:B------:R-:W1:Y:S08]  /*2450*/  MUFU.RCP R5, R0 ;  /* 0x0000000000057308 */ /* 0x000e700000001000 */
[----:B------:R-:W0:Y:S01]  /*2460*/  MUFU.RCP R4, R4 ;  /* 0x0000000400047308 */ /* 0x000e220000001000 */
[----:B-1---5:R-:W-:Y:S01]  /*2470*/  FMUL.FTZ R2, R5, R2 ;  /* 0x0000000205027220 */ /* 0x022fe20000410000 */
[----:B0-----:R-:W-:Y:S01]  /*2480*/  FMUL.FTZ R3, R4, R3 ;  /* 0x0000000304037220 */ /* 0x001fe20000410000 */
[----:B------:R-:W-:Y:S06]  /*2490*/  BRA `(.L_x_5192) ;  /* 0x0000000000207947 */ /* 0x000fec0003800000 */
.L_x_5190:
[----:B0--34-:R-:W0:Y:S02]  /*24a0*/  MUFU.RCP R5, R7 ;  /* 0x0000000700057308 */ /* 0x019e240000001000 */
[----:B0-----:R-:W-:-:S04]  /*24b0*/  FMUL.FTZ R0, R5, R6 ;  /* 0x0000000605007220 */ /* 0x001fc80000410000 */
[C---:B------:R-:W-:Y:S01]  /*24c0*/  FFMA.FTZ R4, R0.reuse, R6, R7 ;  /* 0x0000000600047223 */ /* 0x040fe20000010007 */
[C---:B-1---5:R-:W-:Y:S01]  /*24d0*/  FFMA.FTZ R5, R0.reuse, R2, R3 ;  /* 0x0000000200057223 */ /* 0x062fe20000010003 */
[----:B------:R-:W-:-:S04]  /*24e0*/  FFMA.FTZ R3, R0, R3, -R2 ;  /* 0x0000000300037223 */ /* 0x000fc80000010802 */
[----:B------:R-:W0:Y:S02]  /*24f0*/  MUFU.RCP R4, R4 ;  /* 0x0000000400047308 */ /* 0x000e240000001000 */
[C---:B0-----:R-:W-:Y:S01]  /*2500*/  FMUL.FTZ R2, R4.reuse, R5 ;  /* 0x0000000504027220 */ /* 0x041fe20000410000 */
[----:B------:R-:W-:-:S07]  /*2510*/  FMUL.FTZ R3, R4, R3 ;  /* 0x0000000304037220 */ /* 0x000fce0000410000 */
.L_x_5192:
        /* <DEDUP_REMOVED lines=15> */
.L_x_5196:
[----:B------:R-:W0:Y:S02]  /*2610*/  F2I.S64.TRUNC R2, R2 ;  /* 0x0000000200027311 */ /* 0x000e24000020d900 */
[----:B0-----:R-:W-:-:S05]  /*2620*/  IMAD.MOV.U32 R5, RZ, RZ, R2 ;  /* 0x000000ffff057224 */ /* 0x001fca00078e0002 */
[----:B------:R0:W-:Y:S01]  /*2630*/  STG.E.U8 desc[UR36][R16.64], R5 ;  /* 0x0000000510007986 */ /* 0x0001e2000c101124 */
[----:B------:R-:W-:Y:S05]  /*2640*/  BRA `(.L_x_5198) ;  /* 0x0000000c00447947 */ /* 0x000fea0003800000 */
.L_x_5195:
        /* <DEDUP_REMOVED lines=9> */
.L_x_5200:
[----:B------:R-:W0:Y:S02]  /*26e0*/  F2I.FTZ.TRUNC.NTZ R3, R2 ;  /* 0x0000000200037305 */ /* 0x000e24000021f100 */
[----:B0-----:R0:W-:Y:S01]  /*26f0*/  STG.E desc[UR36][R16.64], R3 ;  /* 0x0000000310007986 */ /* 0x0011e2000c101924 */
[----:B------:R-:W-:Y:S05]  /*2700*/  BRA `(.L_x_5198) ;  /* 0x0000000c00147947 */ /* 0x000fea0003800000 */
.L_x_5199:
[----:B------:R-:W0:Y:S02]  /*2710*/  F2I.FTZ.TRUNC.NTZ R3, R2 ;  /* 0x0000000200037305 */ /* 0x000e24000021f100 */
[----:B0-----:R0:W-:Y:S01]  /*2720*/  STG.E.U16 desc[UR36][R16.64], R3 ;  /* 0x0000000310007986 */ /* 0x0011e2000c101524 */
[----:B------:R-:W-:Y:S05]  /*2730*/  BRA `(.L_x_5198) ;  /* 0x0000000c00087947 */ /* 0x000fea0003800000 */
.L_x_5194:
        /* <DEDUP_REMOVED lines=8> */
.L_x_5202:
[----:B------:R-:W-:-:S05]  /*27c0*/  F2FP.F16.F32.PACK_AB R2, RZ, R2 ;  /* 0x00000002ff02723e */ /* 0x000fca00000000ff */
[----:B------:R0:W-:Y:S01]  /*27d0*/  STG.E.U16 desc[UR36][R16.64], R2 ;  /* 0x0000000210007986 */ /* 0x0001e2000c101524 */
[----:B------:R-:W-:Y:S05]  /*27e0*/  BRA `(.L_x_5198) ;  /* 0x0000000800dc7947 */ /* 0x000fea0003800000 */
.L_x_5201:
        /* <DEDUP_REMOVED lines=8> */
.L_x_5204:
[----:B------:R-:W-:-:S05]  /*2870*/  F2FP.F16.F32.PACK_AB R3, R3, R2 ;  /* 0x000000020303723e */ /* 0x000fca00000000ff */
[----:B------:R0:W-:Y:S01]  /*2880*/  STG.E desc[UR36][R16.64], R3 ;  /* 0x0000000310007986 */ /* 0x0001e2000c101924 */
[----:B------:R-:W-:Y:S05]  /*2890*/  BRA `(.L_x_5198) ;  /* 0x0000000800b07947 */ /* 0x000fea0003800000 */
.L_x_5203:
[----:B------:R-:W-:-:S06]  /*28a0*/  FMUL.FTZ R2, R2, 1 ;  /* 0x3f80000002027820 */ /* 0x000fcc0000410000 */
[----:B------:R-:W0:Y:S02]  /*28b0*/  F2F.F64.F32 R2, R2 ;  /* 0x0000000200027310 */ /* 0x000e240000201800 */
[----:B0-----:R0:W-:Y:S01]  /*28c0*/  STG.E.64 desc[UR36][R16.64], R2 ;  /* 0x0000000210007986 */ /* 0x0011e2000c101b24 */
[----:B------:R-:W-:Y:S05]  /*28d0*/  BRA `(.L_x_5198) ;  /* 0x0000000800a07947 */ /* 0x000fea0003800000 */
.L_x_5193:
        /* <DEDUP_REMOVED lines=14> */
.L_x_5207:
[----:B------:R-:W-:Y:S01]  /*29c0*/  FMUL.FTZ R6, R3, 1 ;  /* 0x3f80000003067820 */ /* 0x000fe20000410000 */
[----:B------:R-:W-:-:S05]  /*29d0*/  FMUL.FTZ R4, R2, 1 ;  /* 0x3f80000002047820 */ /* 0x000fca0000410000 */
[----:B------:R-:W-:Y:S08]  /*29e0*/  F2F.F64.F32 R6, R6 ;  /* 0x0000000600067310 */ /* 0x000ff00000201800 */
[----:B------:R-:W0:Y:S02]  /*29f0*/  F2F.F64.F32 R4, R4 ;  /* 0x0000000400047310 */ /* 0x000e240000201800 */
[----:B0-----:R0:W-:Y:S01]  /*2a00*/  STG.E.128 desc[UR36][R16.64], R4 ;  /* 0x0000000410007986 */ /* 0x0011e2000c101d24 */
[----:B------:R-:W-:Y:S05]  /*2a10*/  BRA `(.L_x_5198) ;  /* 0x0000000800507947 */ /* 0x000fea0003800000 */
.L_x_5206:
        /* <DEDUP_REMOVED lines=20> */
.L_x_5211:
[----:B------:R-:W-:Y:S05]  /*2b60*/  BSYNC B0 ;  /* 0x0000000000007941 */ /* 0x000fea0003800000 */
.L_x_5210:
[----:B------:R-:W-:-:S05]  /*2b70*/  LOP3.LUT R5, R0, R5, RZ, 0xfc, !PT ;  /* 0x0000000500057212 */ /* 0x000fca00078efcff */
[----:B------:R0:W-:Y:S01]  /*2b80*/  STG.E.U8 desc[UR36][R16.64], R5 ;  /* 0x0000000510007986 */ /* 0x0001e2000c101124 */
[----:B------:R-:W-:Y:S05]  /*2b90*/  BRA `(.L_x_5198) ;  /* 0x0000000400f07947 */ /* 0x000fea0003800000 */
.L_x_5209:
        /* <DEDUP_REMOVED lines=12> */
.L_x_5213:
[----:B------:R-:W-:Y:S01]  /*2c60*/  IMAD.MOV.U32 R0, RZ, RZ, 0x7f ;  /* 0x0000007fff007424 */ /* 0x000fe200078e00ff */
[----:B------:R-:W-:-:S04]  /*2c70*/  ISETP.GT.U32.AND P0, PT, R4, 0x7f800000, PT ;  /* 0x7f8000000400780c */ /* 0x000fc80003f04070 */
[----:B------:R-:W-:-:S09]  /*2c80*/  SEL R0, R0, 0x7c, P0 ;  /* 0x0000007c00007807 */ /* 0x000fd20000000000 */
.L_x_5214:
[----:B------:R-:W-:Y:S05]  /*2c90*/  BSYNC B0 ;  /* 0x0000000000007941 */ /* 0x000fea0003800000 */
.L_x_5212:
[----:B------:R-:W-:-:S04]  /*2ca0*/  LOP3.LUT R2, R2, 0x80000000, RZ, 0xc0, !PT ;  /* 0x8000000002027812 */ /* 0x000fc800078ec0ff */
[----:B------:R-:W-:-:S04]  /*2cb0*/  SHF.R.U32.HI R3, RZ, 0x18, R2 ;  /* 0x00000018ff037819 */ /* 0x000fc80000011602 */
[----:B------:R-:W-:-:S05]  /*2cc0*/  LOP3.LUT R3, R0, R3, RZ, 0xfc, !PT ;  /* 0x0000000300037212 */ /* 0x000fca00078efcff */
[----:B------:R0:W-:Y:S01]  /*2cd0*/  STG.E.U8 desc[UR36][R16.64], R3 ;  /* 0x0000000310007986 */ /* 0x0001e2000c101124 */
[----:B------:R-:W-:Y:S05]  /*2ce0*/  BRA `(.L_x_5198) ;  /* 0x00000004009c7947 */ /* 0x000fea0003800000 */
.L_x_5208:
[----:B------:R-:W-:-:S05]  /*2cf0*/  F2FP.BF16.F32.PACK_AB R2, RZ, R2 ;  /* 0x00000002ff02723e */ /* 0x000fca00000010ff */
[----:B------:R0:W-:Y:S01]  /*2d00*/  STG.E.U16 desc[UR36][R16.64], R2 ;  /* 0x0000000210007986 */ /* 0x0001e2000c101524 */
[----:B------:R-:W-:Y:S05]  /*2d10*/  BRA `(.L_x_5198) ;  /* 0x0000000400907947 */ /* 0x000fea0003800000 */
.L_x_5205:
        /* <DEDUP_REMOVED lines=11> */
.L_x_5217:
        /* <DEDUP_REMOVED lines=16> */
.L_x_5220:
[----:B------:R-:W-:-:S04]  /*2ed0*/  LOP3.LUT R2, R2, 0x80000000, RZ, 0xc0, !PT ;  /* 0x8000000002027812 */ /* 0x000fc800078ec0ff */
[----:B------:R-:W-:-:S04]  /*2ee0*/  SHF.R.U32.HI R3, RZ, 0x18, R2 ;  /* 0x00000018ff037819 */ /* 0x000fc80000011602 */
[----:B------:R-:W-:-:S04]  /*2ef0*/  LOP3.LUT R0, R0, R3, RZ, 0xfc, !PT ;  /* 0x0000000300007212 */ /* 0x000fc800078efcff */
[----:B------:R-:W-:-:S07]  /*2f00*/  PRMT R8, R0, 0x7610, R8 ;  /* 0x0000761000087816 */ /* 0x000fce0000000008 */
.L_x_5219:
[----:B------:R-:W-:Y:S05]  /*2f10*/  BSYNC B0 ;  /* 0x0000000000007941 */ /* 0x000fea0003800000 */
.L_x_5218:
[----:B------:R3:W-:Y:S01]  /*2f20*/  STG.E.U8 desc[UR36][R16.64], R8 ;  /* 0x0000000810007986 */ /* 0x0007e2000c101124 */
[----:B------:R-:W-:Y:S05]  /*2f30*/  BRA `(.L_x_5198) ;  /* 0x0000000400087947 */ /* 0x000fea0003800000 */
.L_x_5216:
        /* <DEDUP_REMOVED lines=16> */
.L_x_5223:
[----:B------:R-:W-:-:S04]  /*3040*/  LOP3.LUT R2, R2, 0x80000000, RZ, 0xc0, !PT ;  /* 0x8000000002027812 */ /* 0x000fc800078ec0ff */
[----:B------:R-:W-:-:S04]  /*3050*/  SHF.R.U32.HI R3, RZ, 0x18, R2 ;  /* 0x00000018ff037819 */ /* 0x000fc80000011602 */
[----:B------:R-:W-:-:S04]  /*3060*/  LOP3.LUT R0, R0, R3, RZ, 0xfc, !PT ;  /* 0x0000000300007212 */ /* 0x000fc800078efcff */
[----:B------:R-:W-:-:S07]  /*3070*/  PRMT R8, R0, 0x7610, R8 ;  /* 0x0000761000087816 */ /* 0x000fce0000000008 */
.L_x_5222:
[----:B------:R-:W-:Y:S05]  /*3080*/  BSYNC B0 ;  /* 0x0000000000007941 */ /* 0x000fea0003800000 */
.L_x_5221:
[----:B------:R0:W-:Y:S01]  /*3090*/  STG.E.U8 desc[UR36][R16.64], R8 ;  /* 0x0000000810007986 */ /* 0x0001e2000c101124 */
[----:B------:R-:W-:Y:S05]  /*30a0*/  BRA `(.L_x_5198) ;  /* 0x0000000000ac7947 */ /* 0x000fea0003800000 */
.L_x_5215:
        /* <DEDUP_REMOVED lines=21> */
.L_x_5197:
[----:B------:R-:W-:Y:S01]  /*3200*/  MOV R2, 0x0 ;  /* 0x0000000000027802 */ /* 0x000fe20000000f00 */
[----:B------:R-:W-:Y:S01]  /*3210*/  ULDC.64 UR4, c[0x4][0x148] ;  /* 0x0100520000047ab9 */ /* 0x000fe20000000a00 */
[----:B------:R-:W-:Y:S01]  /*3220*/  ULDC.64 UR6, c[0x4][0x150] ;  /* 0x0100540000067ab9 */ /* 0x000fe20000000a00 */
[----:B------:R-:W-:Y:S01]  /*3230*/  IMAD.U32 R4, RZ, RZ, UR4 ;  /* 0x00000004ff047e24 */ /* 0x000fe2000f8e00ff */
[----:B------:R-:W-:Y:S01]  /*3240*/  MOV R7, UR7 ;  /* 0x0000000700077c02 */ /* 0x000fe20008000f00 */
[----:B------:R-:W-:Y:S01]  /*3250*/  IMAD.U32 R5, RZ, RZ, UR5 ;  /* 0x00000005ff057e24 */ /* 0x000fe2000f8e00ff */
[----:B------:R-:W0:Y:S01]  /*3260*/  LDC.64 R2, c[0x4][R2] ;  /* 0x0100000002027b82 */ /* 0x000e220000000a00 */
[----:B------:R-:W-:Y:S01]  /*3270*/  ULDC.64 UR4, c[0x4][0x40] ;  /* 0x0100100000047ab9 */ /* 0x000fe20000000a00 */
[----:B------:R-:W-:Y:S02]  /*3280*/  IMAD.U32 R6, RZ, RZ, UR6 ;  /* 0x00000006ff067e24 */ /* 0x000fe4000f8e00ff */
[----:B------:R-:W-:-:S02]  /*3290*/  IMAD.U32 R10, RZ, RZ, UR4 ;  /* 0x00000004ff0a7e24 */ /* 0x000fc4000f8e00ff */
[----:B------:R-:W-:Y:S02]  /*32a0*/  IMAD.U32 R11, RZ, RZ, UR5 ;  /* 0x00000005ff0b7e24 */ /* 0x000fe4000f8e00ff */
[----:B------:R-:W-:Y:S02]  /*32b0*/  IMAD.MOV.U32 R8, RZ, RZ, 0x65 ;  /* 0x00000065ff087424 */ /* 0x000fe400078e00ff */
[----:B------:R-:W-:Y:S02]  /*32c0*/  IMAD.MOV.U32 R12, RZ, RZ, 0x1 ;  /* 0x00000001ff0c7424 */ /* 0x000fe400078e00ff */
[----:B------:R-:W-:-:S07]  /*32d0*/  IMAD.MOV.U32 R13, RZ, RZ, RZ ;  /* 0x000000ffff0d7224 */ /* 0x000fce00078e00ff */
[----:B------:R-:W-:-:S07]  /*32e0*/  LEPC R20, `(.L_x_5226) ;  /* 0x000000001014794e */ /* 0x000fce0000000000 */
[----:B0-----:R-:W-:Y:S05]  /*32f0*/  CALL.ABS.NOINC R2 ;  /* 0x0000000002007343 */ /* 0x001fea0003c00000 */
.L_x_5226:
[----:B------:R-:W-:Y:S05]  /*3300*/  BRA `(.L_x_5198) ;  /* 0x0000000000147947 */ /* 0x000fea0003800000 */
.L_x_5225:
[----:B------:R-:W0:Y:S02]  /*3310*/  F2I.U64.TRUNC R2, R2 ;  /* 0x0000000200027311 */ /* 0x000e24000020d800 */
[----:B0-----:R2:W-:Y:S01]  /*3320*/  STG.E.64 desc[UR36][R16.64], R2 ;  /* 0x0000000210007986 */ /* 0x0015e2000c101b24 */
[----:B------:R-:W-:Y:S05]  /*3330*/  BRA `(.L_x_5198) ;  /* 0x0000000000087947 */ /* 0x000fea0003800000 */
.L_x_5224:
[----:B------:R-:W0:Y:S02]  /*3340*/  F2I.FTZ.U32.TRUNC.NTZ R3, R2 ;  /* 0x0000000200037305 */ /* 0x000e24000021f000 */
[----:B0-----:R0:W-:Y:S02]  /*3350*/  STG.E desc[UR36][R16.64], R3 ;  /* 0x0000000310007986 */ /* 0x0011e4000c101924 */
.L_x_5198:
[----:B------:R-:W-:-:S04]  /*3360*/  IMAD R18, R23, 0x200, R18 ;  /* 0x0000020017127824 */ /* 0x000fc800078e0212 */
[----:B------:R-:W-:-:S07]  /*3370*/  VIADD R19, R18, 0x80 ;  /* 0x0000008012137836 */ /* 0x000fce0000000000 */
.L_x_5158:
[----:B------:R-:W-:Y:S05]  /*3380*/  BSYNC B7 ;  /* 0x0000000000077941 */ /* 0x000fea0003800000 */
.L_x_5157:
        /* <DEDUP_REMOVED lines=307> */
.L_x_5229:
        /* <DEDUP_REMOVED lines=21> */
[----:B--2---:R-:W4:Y:S01]  /*4810*/  I2F.S16 R2, R2 ;  /* 0x0000000200027306 */ /* 0x004f220000101400 */
[----:B------:R-:W-:Y:S05]  /*4820*/  BRA `(.L_x_5236) ;  /* 0x0000000c008c7947 */ /* 0x000fea0003800000 */
.L_x_5234:
[----:B------:R-:W2:Y:S01]  /*4830*/  LDG.E.U8 R2, desc[UR36][R4.64] ;  /* 0x0000002404027981 */ /* 0x000ea2000c1e1100 */
[----:B------:R-:W-:Y:S01]  /*4840*/  IMAD.MOV.U32 R3, RZ, RZ, RZ ;  /* 0x000000ffff037224 */ /* 0x000fe200078e00ff */
[----:B--2---:R-:W-:Y:S01]  /*4850*/  I2FP.F32.U32 R2, R2 ;  /* 0x0000000200027245 */ /* 0x004fe20000201000 */
[----:B------:R-:W-:Y:S06]  /*4860*/  BRA `(.L_x_5236) ;  /* 0x0000000c007c7947 */ /* 0x000fec0003800000 */
.L_x_5233:
        /* <DEDUP_REMOVED lines=10> */
.L_x_5238:
[----:B------:R-:W2:Y:S01]  /*4910*/  LDG.E R2, desc[UR36][R4.64] ;  /* 0x0000002404027981 */ /* 0x000ea2000c1e1900 */
[----:B------:R-:W-:Y:S01]  /*4920*/  HFMA2.MMA R3, -RZ, RZ, 0, 0 ;  /* 0x00000000ff037435 */ /* 0x000fe200000001ff */
[----:B--2---:R-:W-:Y:S01]  /*4930*/  I2FP.F32.S32 R2, R2 ;  /* 0x0000000200027245 */ /* 0x004fe20000201400 */
[----:B------:R-:W-:Y:S09]  /*4940*/  BRA `(.L_x_5236) ;  /* 0x0000000c00447947 */ /* 0x000ff20003800000 */
.L_x_5237:
[----:B------:R-:W2:Y:S01]  /*4950*/  LDG.E.U16 R2, desc[UR36][R4.64] ;  /* 0x0000002404027981 */ /* 0x000ea2000c1e1500 */
[----:B------:R-:W-:Y:S01]  /*4960*/  IMAD.MOV.U32 R3, RZ, RZ, RZ ;  /* 0x000000ffff037224 */ /* 0x000fe200078e00ff */
[----:B--2---:R-:W0:Y:S01]  /*4970*/  I2F.S16 R2, R2 ;  /* 0x0000000200027306 */ /* 0x004e220000101400 */
[----:B------:R-:W-:Y:S05]  /*4980*/  BRA `(.L_x_5236) ;  /* 0x0000000c00347947 */ /* 0x000fea0003800000 */
.L_x_5232:
        /* <DEDUP_REMOVED lines=9> */
.L_x_5240:
[----:B------:R-:W2:Y:S01]  /*4a20*/  LDG.E.U16 R2, desc[UR36][R4.64] ;  /* 0x0000002404027981 */ /* 0x000ea2000c1e1500 */
[----:B------:R-:W-:Y:S02]  /*4a30*/  IMAD.MOV.U32 R3, RZ, RZ, RZ ;  /* 0x000000ffff037224 */ /* 0x000fe400078e00ff */
[----:B--2---:R-:W-:Y:S01]  /*4a40*/  HADD2.F32 R2, -RZ, R2.H0_H0 ;  /* 0x20000002ff027230 */ /* 0x004fe20000004100 */
[----:B------:R-:W-:Y:S06]  /*4a50*/  BRA `(.L_x_5236) ;  /* 0x0000000c00007947 */ /* 0x000fec0003800000 */
.L_x_5239:
        /* <DEDUP_REMOVED lines=8> */
.L_x_5242:
[----:B------:R-:W2:Y:S02]  /*4ae0*/  LDG.E R2, desc[UR36][R4.64] ;  /* 0x0000002404027981 */ /* 0x000ea4000c1e1900 */
[--C-:B--2---:R-:W-:Y:S02]  /*4af0*/  HADD2.F32 R3, -RZ, R2.reuse.H1_H1 ;  /* 0x30000002ff037230 */ /* 0x104fe40000004100 */
[----:B------:R-:W-:Y:S01]  /*4b00*/  HADD2.F32 R2, -RZ, R2.H0_H0 ;  /* 0x20000002ff027230 */ /* 0x000fe20000004100 */
[----:B------:R-:W-:Y:S06]  /*4b10*/  BRA `(.L_x_5236) ;  /* 0x0000000800d07947 */ /* 0x000fec0003800000 */
.L_x_5241:
        /* <DEDUP_REMOVED lines=8> */
.L_x_5231:
        /* <DEDUP_REMOVED lines=13> */
.L_x_5245:
        /* <DEDUP_REMOVED lines=10> */
.L_x_5244:
        /* <DEDUP_REMOVED lines=27> */
.L_x_5247:
[----:B------:R-:W2:Y:S01]  /*4ec0*/  LDG.E.U8 R4, desc[UR36][R4.64] ;  /* 0x0000002404047981 */ /* 0x000ea2000c1e1100 */
[----:B------:R-:W-:Y:S02]  /*4ed0*/  IMAD.MOV.U32 R3, RZ, RZ, RZ ;  /* 0x000000ffff037224 */ /* 0x000fe400078e00ff */
[C---:B--2---:R-:W-:Y:S02]  /*4ee0*/  IMAD.SHL.U32 R0, R4.reuse, 0x2000000, RZ ;  /* 0x0200000004007824 */ /* 0x044fe400078e00ff */
[----:B------:R-:W-:-:S03]  /*4ef0*/  IMAD.SHL.U32 R7, R4, 0x1000000, RZ ;  /* 0x0100000004077824 */ /* 0x000fc600078e00ff */
[----:B------:R-:W-:-:S13]  /*4f00*/  ISETP.GE.U32.AND P0, PT, R0, 0x8000000, PT ;  /* 0x080000000000780c */ /* 0x000fda0003f06070 */
[C---:B------:R-:W-:Y:S01]  /*4f10*/  @!P0 IMAD.SHL.U32 R0, R4.reuse, 0x100, RZ ;  /* 0x0000010004008824 */ /* 0x040fe200078e00ff */
[----:B------:R-:W-:-:S04]  /*4f20*/  @P0 SHF.L.U32 R2, R4, 0x15, RZ ;  /* 0x0000001504020819 */ /* 0x000fc800000006ff */
[----:B------:R-:W-:Y:S02]  /*4f30*/  @!P0 LOP3.LUT R0, R0, 0x7f00, RZ, 0xc0, !PT ;  /* 0x00007f0000008812 */ /* 0x000fe400078ec0ff */
[----:B------:R-:W-:Y:S02]  /*4f40*/  @P0 LOP3.LUT R2, R2, 0x70000000, RZ, 0xfc, !PT ;  /* 0x7000000002020812 */ /* 0x000fe400078efcff */
[----:B------:R-:W-:-:S03]  /*4f50*/  @!P0 LOP3.LUT R0, R0, 0x3f000000, RZ, 0xfc, !PT ;  /* 0x3f00000000008812 */ /* 0x000fc600078efcff */
[----:B------:R-:W-:Y:S02]  /*4f60*/  @P0 FMUL.FTZ R2, R2, 1.9259299443872358531e-34 ;  /* 0x0780000002020820 */ /* 0x000fe40000410000 */
[----:B------:R-:W-:-:S05]  /*4f70*/  @!P0 FADD.FTZ R2, R0, -0.5 ;  /* 0xbf00000000028421 */ /* 0x000fca0000010000 */
[----:B------:R-:W-:Y:S01]  /*4f80*/  LOP3.LUT R2, R2, 0x80000000, R7, 0xf8, !PT ;  /* 0x8000000002027812 */ /* 0x000fe200078ef807 */
[----:B------:R-:W-:Y:S06]  /*4f90*/  BRA `(.L_x_5236) ;  /* 0x0000000400b07947 */ /* 0x000fec0003800000 */
.L_x_5246:
[----:B------:R-:W2:Y:S01]  /*4fa0*/  LDG.E.U16 R2, desc[UR36][R4.64] ;  /* 0x0000002404027981 */ /* 0x000ea2000c1e1500 */
[----:B------:R-:W-:Y:S02]  /*4fb0*/  IMAD.MOV.U32 R3, RZ, RZ, RZ ;  /* 0x000000ffff037224 */ /* 0x000fe400078e00ff */
[----:B--2---:R-:W-:Y:S01]  /*4fc0*/  IMAD.U32 R2, R2, 0x10000, RZ ;  /* 0x0001000002027824 */ /* 0x004fe200078e00ff */
[----:B------:R-:W-:Y:S06]  /*4fd0*/  BRA `(.L_x_5236) ;  /* 0x0000000400a07947 */ /* 0x000fec0003800000 */
.L_x_5243:
        /* <DEDUP_REMOVED lines=12> */
.L_x_5250:
        /* <DEDUP_REMOVED lines=20> */
.L_x_5252:
[----:B------:R-:W-:Y:S05]  /*51e0*/  BSYNC B0 ;  /* 0x0000000000007941 */ /* 0x000fea0003800000 */
.L_x_5251:
[----:B------:R-:W-:Y:S01]  /*51f0*/  IMAD.SHL.U32 R2, R2, 0x100000, RZ ;  /* 0x0010000002027824 */ /* 0x000fe200078e00ff */
[----:B------:R-:W-:-:S04]  /*5200*/  LEA R5, R0, 0x3b800000, 0x17 ;  /* 0x3b80000000057811 */ /* 0x000fc800078eb8ff */
[----:B------:R-:W-:Y:S01]  /*5210*/  LOP3.LUT R2, R5, R2, R6, 0xfe, !PT ;  /* 0x0000000205027212 */ /* 0x000fe200078efe06 */
[----:B------:R-:W-:Y:S06]  /*5220*/  BRA `(.L_x_5236) ;  /* 0x00000004000c7947 */ /* 0x000fec0003800000 */
.L_x_5249:
        /* <DEDUP_REMOVED lines=16> */
[----:B------:R-:W-:Y:S02]  /*5330*/  IADD3 R7, R5, -0x1d, RZ ;  /* 0xffffffe305077810 */ /* 0x000fe40007ffe0ff */
[----:B------:R-:W-:Y:S02]  /*5340*/  IADD3 R0, R0, 0x1e, -R5 ;  /* 0x0000001e00007810 */ /* 0x000fe40007ffe805 */
[----:B------:R-:W-:-:S04]  /*5350*/  SHF.L.U32 R7, R2, R7, RZ ;  /* 0x0000000702077219 */ /* 0x000fc800000006ff */
[----:B------:R-:W-:-:S07]  /*5360*/  LOP3.LUT R2, R7, 0x3, RZ, 0xc0, !PT ;  /* 0x0000000307027812 */ /* 0x000fce00078ec0ff */
.L_x_5254:
[----:B------:R-:W-:Y:S05]  /*5370*/  BSYNC B0 ;  /* 0x0000000000007941 */ /* 0x000fea0003800000 */
.L_x_5253:
[----:B------:R-:W-:Y:S01]  /*5380*/  IMAD.SHL.U32 R2, R2, 0x200000, RZ ;  /* 0x0020000002027824 */ /* 0x000fe200078e00ff */
[----:B------:R-:W-:-:S04]  /*5390*/  LEA R5, R0, 0x37800000, 0x17 ;  /* 0x3780000000057811 */ /* 0x000fc800078eb8ff */
[----:B------:R-:W-:Y:S01]  /*53a0*/  LOP3.LUT R2, R5, R2, R6, 0xfe, !PT ;  /* 0x0000000205027212 */ /* 0x000fe200078efe06 */
[----:B------:R-:W-:Y:S06]  /*53b0*/  BRA `(.L_x_5236) ;  /* 0x0000000000a87947 */ /* 0x000fec0003800000 */
.L_x_5248:
        /* <DEDUP_REMOVED lines=14> */
.L_x_5258:
[----:B------:R-:W-:Y:S05]  /*54a0*/  BSYNC B0 ;  /* 0x0000000000007941 */ /* 0x000fea0003800000 */
.L_x_5257:
[----:B------:R-:W-:Y:S01]  /*54b0*/  IMAD.MOV.U32 R3, RZ, RZ, RZ ;  /* 0x000000ffff037224 */ /* 0x000fe200078e00ff */
[----:B------:R-:W-:Y:S06]  /*54c0*/  BRA `(.L_x_5236) ;  /* 0x0000000000647947 */ /* 0x000fec0003800000 */
.L_x_5235:
        /* <DEDUP_REMOVED lines=16> */
.L_x_5259:
[----:B------:R-:W-:Y:S01]  /*55d0*/  CS2R R2, SRZ ;  /* 0x0000000000027805 */ /* 0x000fe2000001ff00 */
[----:B------:R-:W-:Y:S06]  /*55e0*/  BRA `(.L_x_5236) ;  /* 0x00000000001c7947 */ /* 0x000fec0003800000 */
.L_x_5256:
[----:B------:R-:W2:Y:S01]  /*55f0*/  LDG.E.64 R4, desc[UR36][R4.64] ;  /* 0x0000002404047981 */ /* 0x000ea2000c1e1b00 */
[----:B------:R-:W-:Y:S01]  /*5600*/  IMAD.MOV.U32 R3, RZ, RZ, RZ ;  /* 0x000000ffff037224 */ /* 0x000fe200078e00ff */
[----:B--2---:R0:W1:Y:S01]  /*5610*/  I2F.U64 R2, R4 ;  /* 0x0000000400027312 */ /* 0x0040620000301000 */
[----:B------:R-:W-:Y:S05]  /*5620*/  BRA `(.L_x_5236) ;  /* 0x00000000000c7947 */ /* 0x000fea0003800000 */
.L_x_5255:
[----:B------:R-:W2:Y:S01]  /*5630*/  LDG.E R2, desc[UR36][R4.64] ;  /* 0x0000002404027981 */ /* 0x000ea2000c1e1900 */
[----:B------:R-:W-:Y:S01]  /*5640*/  IMAD.MOV.U32 R3, RZ, RZ, RZ ;  /* 0x000000ffff037224 */ /* 0x000fe200078e00ff */
[----:B--2---:R-:W-:-:S07]  /*5650*/  I2FP.F32.U32 R2, R2 ;  /* 0x0000000200027245 */ /* 0x004fce0000201000 */
.L_x_5236:
[----:B------:R-:W-:Y:S05]  /*5660*/  BSYNC B6 ;  /* 0x0000000000067941 */ /* 0x000fea0003800000 */
.L_x_5230:
[----:B0-23--:R-:W0:Y:S02]  /*5670*/  LDC.64 R4, c[0x0][0x428] ;  /* 0x00010a00ff047b82 */ /* 0x00de240000000a00 */
[----:B0-----:R-:W-:-:S13]  /*5680*/  FSETP.GE.FTZ.AND P0, PT, |R4|, |R5|, PT ;  /* 0x400000050400720b */ /* 0x001fda0003f16200 */
        /* <DEDUP_REMOVED lines=9> */
[C---:B-1--45:R-:W-:Y:S01]  /*5720*/  FFMA.FTZ R0, R7.reuse, R3, R2 ;  /* 0x0000000307007223 */ /* 0x072fe20000010002 */
[----:B------:R-:W-:-:S04]  /*5730*/  FFMA.FTZ R3, R7, -R2, R3 ;  /* 0x8000000207037223 */ /* 0x000fc80000010003 */
[----:B------:R-:W0:Y:S02]  /*5740*/  MUFU.RCP R5, R5 ;  /* 0x0000000500057308 */ /* 0x000e240000001000 */
[C---:B0-----:R-:W-:Y:S01]  /*5750*/  FMUL.FTZ R2, R5.reuse, R0 ;  /* 0x0000000005027220 */ /* 0x041fe20000410000 */
[----:B------:R-:W-:Y:S01]  /*5760*/  FMUL.FTZ R3, R5, R3 ;  /* 0x0000000305037220 */ /* 0x000fe20000410000 */
[----:B------:R-:W-:Y:S06]  /*5770*/  BRA `(.L_x_5262) ;  /* 0x0000000000347947 */ /* 0x000fec0003800000 */
.L_x_5261:
[----:B------:R-:W1:Y:S08]  /*5780*/  MUFU.RCP R5, R0 ;  /* 0x0000000000057308 */ /* 0x000e700000001000 */
[----:B------:R-:W0:Y:S01]  /*5790*/  MUFU.RCP R6, R6 ;  /* 0x0000000600067308 */ /* 0x000e220000001000 */
[----:B-1--45:R-:W-:Y:S01]  /*57a0*/  FMUL.FTZ R2, R5, R2 ;  /* 0x0000000205027220 */ /* 0x032fe20000410000 */
[----:B0-----:R-:W-:Y:S01]  /*57b0*/  FMUL.FTZ R3, R6, R3 ;  /* 0x0000000306037220 */ /* 0x001fe20000410000 */
[----:B------:R-:W-:Y:S06]  /*57c0*/  BRA `(.L_x_5262) ;  /* 0x0000000000207947 */ /* 0x000fec0003800000 */
.L_x_5260:
[----:B------:R-:W0:Y:S02]  /*57d0*/  MUFU.RCP R7, R5 ;  /* 0x0000000500077308 */ /* 0x000e240000001000 */
[----:B0-----:R-:W-:-:S04]  /*57e0*/  FMUL.FTZ R6, R7, R4 ;  /* 0x0000000407067220 */ /* 0x001fc80000410000 */
[C---:B------:R-:W-:Y:S01]  /*57f0*/  FFMA.FTZ R4, R6.reuse, R4, R5 ;  /* 0x0000000406047223 */ /* 0x040fe20000010005 */
[C---:B-1--45:R-:W-:Y:S01]  /*5800*/  FFMA.FTZ R0, R6.reuse, R2, R3 ;  /* 0x0000000206007223 */ /* 0x072fe20000010003 */
[----:B------:R-:W-:-:S04]  /*5810*/  FFMA.FTZ R3, R6, R3, -R2 ;  /* 0x0000000306037223 */ /* 0x000fc80000010802 */
[----:B------:R-:W0:Y:S02]  /*5820*/  MUFU.RCP R4, R4 ;  /* 0x0000000400047308 */ /* 0x000e240000001000 */
[C---:B0-----:R-:W-:Y:S01]  /*5830*/  FMUL.FTZ R2, R4.reuse, R0 ;  /* 0x0000000004027220 */ /* 0x041fe20000410000 */
[----:B------:R-:W-:-:S07]  /*5840*/  FMUL.FTZ R3, R4, R3 ;  /* 0x0000000304037220 */ /* 0x000fce0000410000 */
.L_x_5262:
        /* <DEDUP_REMOVED lines=15> */
.L_x_5266:
[----:B------:R-:W0:Y:S02]  /*5940*/  F2I.S64.TRUNC R2, R2 ;  /* 0x0000000200027311 */ /* 0x000e24000020d900 */
[----:B0-----:R-:W-:-:S05]  /*5950*/  IMAD.MOV.U32 R5, RZ, RZ, R2 ;  /* 0x000000ffff057224 */ /* 0x001fca00078e0002 */
[----:B------:R0:W-:Y:S01]  /*5960*/  STG.E.U8 desc[UR36][R16.64], R5 ;  /* 0x0000000510007986 */ /* 0x0001e2000c101124 */
[----:B------:R-:W-:Y:S05]  /*5970*/  BRA `(.L_x_5268) ;  /* 0x0000000c00447947 */ /* 0x000fea0003800000 */
.L_x_5265:
        /* <DEDUP_REMOVED lines=9> */
.L_x_5270:
[----:B------:R-:W0:Y:S02]  /*5a10*/  F2I.FTZ.TRUNC.NTZ R3, R2 ;  /* 0x0000000200037305 */ /* 0x000e24000021f100 */
[----:B0-----:R3:W-:Y:S01]  /*5a20*/  STG.E desc[UR36][R16.64], R3 ;  /* 0x0000000310007986 */ /* 0x0017e2000c101924 */
[----:B------:R-:W-:Y:S05]  /*5a30*/  BRA `(.L_x_5268) ;  /* 0x0000000c00147947 */ /* 0x000fea0003800000 */
.L_x_5269:
[----:B------:R-:W0:Y:S02]  /*5a40*/  F2I.FTZ.TRUNC.NTZ R3, R2 ;  /* 0x0000000200037305 */ /* 0x000e24000021f100 */
[----:B0-----:R2:W-:Y:S01]  /*5a50*/  STG.E.U16 desc[UR36][R16.64], R3 ;  /* 0x0000000310007986 */ /* 0x0015e2000c101524 */
[----:B------:R-:W-:Y:S05]  /*5a60*/  BRA `(.L_x_5268) ;  /* 0x0000000c00087947 */ /* 0x000fea0003800000 */
.L_x_5264:
        /* <DEDUP_REMOVED lines=8> */
.L_x_5272:
[----:B------:R-:W-:-:S05]  /*5af0*/  F2FP.F16.F32.PACK_AB R2, RZ, R2 ;  /* 0x00000002ff02723e */ /* 0x000fca00000000ff */
[----:B------:R0:W-:Y:S01]  /*5b00*/  STG.E.U16 desc[UR36][R16.64], R2 ;  /* 0x0000000210007986 */ /* 0x0001e2000c101524 */
[----:B------:R-:W-:Y:S05]  /*5b10*/  BRA `(.L_x_5268) ;  /* 0x0000000800dc7947 */ /* 0x000fea0003800000 */
.L_x_5271:
        /* <DEDUP_REMOVED lines=8> */
.L_x_5274:
[----:B------:R-:W-:-:S05]  /*5ba0*/  F2FP.F16.F32.PACK_AB R3, R3, R2 ;  /* 0x000000020303723e */ /* 0x000fca00000000ff */
[----:B------:R0:W-:Y:S01]  /*5bb0*/  STG.E desc[UR36][R16.64], R3 ;  /* 0x0000000310007986 */ /* 0x0001e2000c101924 */
[----:B------:R-:W-:Y:S05]  /*5bc0*/  BRA `(.L_x_5268) ;  /* 0x0000000800b07947 */ /* 0x000fea0003800000 */
.L_x_5273:
[----:B------:R-:W-:-:S06]  /*5bd0*/  FMUL.FTZ R2, R2, 1 ;  /* 0x3f80000002027820 */ /* 0x000fcc0000410000 */
[----:B------:R-:W0:Y:S02]  /*5be0*/  F2F.F64.F32 R2, R2 ;  /* 0x0000000200027310 */ /* 0x000e240000201800 */
[----:B0-----:R0:W-:Y:S01]  /*5bf0*/  STG.E.64 desc[UR36][R16.64], R2 ;  /* 0x0000000210007986 */ /* 0x0011e2000c101b24 */
[----:B------:R-:W-:Y:S05]  /*5c00*/  BRA `(.L_x_5268) ;  /* 0x0000000800a07947 */ /* 0x000fea0003800000 */
.L_x_5263:
        /* <DEDUP_REMOVED lines=14> */
.L_x_5277:
[----:B------:R-:W-:Y:S01]  /*5cf0*/  FMUL.FTZ R6, R3, 1 ;  /* 0x3f80000003067820 */ /* 0x000fe20000410000 */
[----:B------:R-:W-:-:S05]  /*5d00*/  FMUL.FTZ R4, R2, 1 ;  /* 0x3f80000002047820 */ /* 0x000fca0000410000 */
[----:B------:R-:W-:Y:S08]  /*5d10*/  F2F.F64.F32 R6, R6 ;  /* 0x0000000600067310 */ /* 0x000ff00000201800 */
[----:B------:R-:W0:Y:S02]  /*5d20*/  F2F.F64.F32 R4, R4 ;  /* 0x0000000400047310 */ /* 0x000e240000201800 */
[----:B0-----:R0:W-:Y:S01]  /*5d30*/  STG.E.128 desc[UR36][R16.64], R4 ;  /* 0x0000000410007986 */ /* 0x0011e2000c101d24 */
[----:B------:R-:W-:Y:S05]  /*5d40*/  BRA `(.L_x_5268) ;  /* 0x0000000800507947 */ /* 0x000fea0003800000 */
.L_x_5276:
        /* <DEDUP_REMOVED lines=20> */
.L_x_5281:
[----:B------:R-:W-:Y:S05]  /*5e90*/  BSYNC B0 ;  /* 0x0000000000007941 */ /* 0x000fea0003800000 */
.L_x_5280:
[----:B------:R-:W-:-:S05]  /*5ea0*/  LOP3.LUT R5, R0, R5, RZ, 0xfc, !PT ;  /* 0x0000000500057212 */ /* 0x000fca00078efcff */
[----:B------:R0:W-:Y:S01]  /*5eb0*/  STG.E.U8 desc[UR36][R16.64], R5 ;  /* 0x0000000510007986 */ /* 0x0001e2000c101124 */
[----:B------:R-:W-:Y:S05]  /*5ec0*/  BRA `(.L_x_5268) ;  /* 0x0000000400f07947 */ /* 0x000fea0003800000 */
.L_x_5279:
        /* <DEDUP_REMOVED lines=12> */
.L_x_5283:
[----:B------:R-:W-:Y:S01]  /*5f90*/  IMAD.MOV.U32 R0, RZ, RZ, 0x7f ;  /* 0x0000007fff007424 */ /* 0x000fe200078e00ff */
[----:B------:R-:W-:-:S04]  /*5fa0*/  ISETP.GT.U32.AND P0, PT, R4, 0x7f800000, PT ;  /* 0x7f8000000400780c */ /* 0x000fc80003f04070 */
[----:B------:R-:W-:-:S09]  /*5fb0*/  SEL R0, R0, 0x7c, P0 ;  /* 0x0000007c00007807 */ /* 0x000fd20000000000 */
.L_x_5284:
[----:B------:R-:W-:Y:S05]  /*5fc0*/  BSYNC B0 ;  /* 0x0000000000007941 */ /* 0x000fea0003800000 */
.L_x_5282:
[----:B------:R-:W-:-:S04]  /*5fd0*/  LOP3.LUT R2, R2, 0x80000000, RZ, 0xc0, !PT ;  /* 0x8000000002027812 */ /* 0x000fc800078ec0ff */
[----:B------:R-:W-:-:S04]  /*5fe0*/  SHF.R.U32.HI R3, RZ, 0x18, R2 ;  /* 0x00000018ff037819 */ /* 0x000fc80000011602 */
[----:B------:R-:W-:-:S05]  /*5ff0*/  LOP3.LUT R3, R0, R3, RZ, 0xfc, !PT ;  /* 0x0000000300037212 */ /* 0x000fca00078efcff */
[----:B------:R0:W-:Y:S01]  /*6000*/  STG.E.U8 desc[UR36][R16.64], R3 ;  /* 0x0000000310007986 */ /* 0x0001e2000c101124 */
[----:B------:R-:W-:Y:S05]  /*6010*/  BRA `(.L_x_5268) ;  /* 0x00000004009c7947 */ /* 0x000fea0003800000 */
.L_x_5278:
[----:B------:R-:W-:-:S05]  /*6020*/  F2FP.BF16.F32.PACK_AB R2, RZ, R2 ;  /* 0x00000002ff02723e */ /* 0x000fca00000010ff */
[----:B------:R0:W-:Y:S01]  /*6030*/  STG.E.U16 desc[UR36][R16.64], R2 ;  /* 0x0000000210007986 */ /* 0x0001e2000c101524 */
[----:B------:R-:W-:Y:S05]  /*6040*/  BRA `(.L_x_5268) ;  /* 0x0000000400907947 */ /* 0x000fea0003800000 */
.L_x_5275:
        /* <DEDUP_REMOVED lines=11> */
.L_x_5287:
        /* <DEDUP_REMOVED lines=16> */
.L_x_5290:
[----:B------:R-:W-:-:S04]  /*6200*/  LOP3.LUT R2, R2, 0x80000000, RZ, 0xc0, !PT ;  /* 0x8000000002027812 */ /* 0x000fc800078ec0ff */
[----:B------:R-:W-:-:S04]  /*6210*/  SHF.R.U32.HI R3, RZ, 0x18, R2 ;  /* 0x00000018ff037819 */ /* 0x000fc80000011602 */
[----:B------:R-:W-:-:S04]  /*6220*/  LOP3.LUT R0, R0, R3, RZ, 0xfc, !PT ;  /* 0x0000000300007212 */ /* 0x000fc800078efcff */
[----:B------:R-:W-:-:S07]  /*6230*/  PRMT R8, R0, 0x7610, R8 ;  /* 0x0000761000087816 */ /* 0x000fce0000000008 */
.L_x_5289:
[----:B------:R-:W-:Y:S05]  /*6240*/  BSYNC B0 ;  /* 0x0000000000007941 */ /* 0x000fea0003800000 */
.L_x_5288:
[----:B------:R0:W-:Y:S01]  /*6250*/  STG.E.U8 desc[UR36][R16.64], R8 ;  /* 0x0000000810007986 */ /* 0x0001e2000c101124 */
[----:B------:R-:W-:Y:S05]  /*6260*/  BRA `(.L_x_5268) ;  /* 0x0000000400087947 */ /* 0x000fea0003800000 */
.L_x_5286:
        /* <DEDUP_REMOVED lines=16> */
.L_x_5293:
[----:B------:R-:W-:-:S04]  /*6370*/  LOP3.LUT R2, R2, 0x80000000, RZ, 0xc0, !PT ;  /* 0x8000000002027812 */ /* 0x000fc800078ec0ff */
[----:B------:R-:W-:-:S04]  /*6380*/  SHF.R.U32.HI R3, RZ, 0x18, R2 ;  /* 0x00000018ff037819 */ /* 0x000fc80000011602 */
[----:B------:R-:W-:-:S04]  /*6390*/  LOP3.LUT R0, R0, R3, RZ, 0xfc, !PT ;  /* 0x0000000300007212 */ /* 0x000fc800078efcff */
[----:B------:R-:W-:-:S07]  /*63a0*/  PRMT R8, R0, 0x7610, R8 ;  /* 0x0000761000087816 */ /* 0x000fce0000000008 */
.L_x_5292:
[----:B------:R-:W-:Y:S05]  /*63b0*/  BSYNC B0 ;  /* 0x0000000000007941 */ /* 0x000fea0003800000 */
.L_x_5291:
[----:B------:R0:W-:Y:S01]  /*63c0*/  STG.E.U8 desc[UR36][R16.64], R8 ;  /* 0x0000000810007986 */ /* 0x0001e2000c101124 */
[----:B------:R-:W-:Y:S05]  /*63d0*/  BRA `(.L_x_5268) ;  /* 0x0000000000ac7947 */ /* 0x000fea0003800000 */
.L_x_5285:
        /* <DEDUP_REMOVED lines=17> */
[----:B------:R-:W-:-:S05]  /*64f0*/  @!P0 IADD3 R0, R4, RZ, RZ ;  /* 0x000000ff04008210 */ /* 0x000fca0007ffe0ff */
[----:B------:R-:W-:-:S05]  /*6500*/  @P1 IMAD.MOV.U32 R3, RZ, RZ, R0 ;  /* 0x000000ffff031224 */ /* 0x000fca00078e0000 */
[----:B------:R0:W-:Y:S01]  /*6510*/  STG.E.U8 desc[UR36][R16.64], R3 ;  /* 0x0000000310007986 */ /* 0x0001e2000c101124 */
[----:B------:R-:W-:Y:S05]  /*6520*/  BRA `(.L_x_5268) ;  /* 0x0000000000587947 */ /* 0x000fea0003800000 */
.L_x_5267:
        /* <DEDUP_REMOVED lines=16> */
.L_x_5296:
[----:B------:R-:W-:Y:S05]  /*6630*/  BRA `(.L_x_5268) ;  /* 0x0000000000147947 */ /* 0x000fea0003800000 */
.L_x_5295:
[----:B------:R-:W0:Y:S02]  /*6640*/  F2I.U64.TRUNC R2, R2 ;  /* 0x0000000200027311 */ /* 0x000e24000020d800 */
[----:B0-----:R0:W-:Y:S01]  /*6650*/  STG.E.64 desc[UR36][R16.64], R2 ;  /* 0x0000000210007986 */ /* 0x0011e2000c101b24 */
[----:B------:R-:W-:Y:S05]  /*6660*/  BRA `(.L_x_5268) ;  /* 0x0000000000087947 */ /* 0x000fea0003800000 */
.L_x_5294:
[----:B------:R-:W0:Y:S02]  /*6670*/  F2I.FTZ.U32.TRUNC.NTZ R3, R2 ;  /* 0x0000000200037305 */ /* 0x000e24000021f000 */
[----:B0-----:R0:W-:Y:S02]  /*6680*/  STG.E desc[UR36][R16.64], R3 ;  /* 0x0000000310007986 */ /* 0x0011e4000c101924 */
.L_x_5268:
[----:B------:R-:W-:-:S07]  /*6690*/  VIADD R19, R19, 0x80 ;  /* 0x0000008013137836 */ /* 0x000fce0000000000 */
.L_x_5228:
[----:B------:R-:W-:Y:S05]  /*66a0*/  BSYNC B7 ;  /* 0x0000000000077941 */ /* 0x000fea0003800000 */
.L_x_5227:
[----:B------:R-:W-:Y:S01]  /*66b0*/  ULDC UR4, c[0x0][0x210] ;  /* 0x0000840000047ab9 */ /* 0x000fe20000000800 */
[----:B------:R-:W-:Y:S01]  /*66c0*/  BSSY B7, `(.L_x_5297) ;  /* 0x0000330000077945 */ /* 0x000fe20003800000 */
[----:B------:R-:W-:-:S13]  /*66d0*/  ISETP.GE.AND P0, PT, R19, UR4, PT ;  /* 0x0000000413007c0c */ /* 0x000fda000bf06270 */
[----:B------:R-:W-:Y:S05]  /*66e0*/  @P0 BRA `(.L_x_5298) ;  /* 0x0000003000b40947 */ /* 0x000fea0003800000 */
[----:B0-----:R-:W0:Y:S01]  /*66f0*/  LDC R6, c[0x0][0x218] ;  /* 0x00008600ff067b82 */ /* 0x001e220000000800 */
[----:B-1234-:R-:W-:Y:S01]  /*6700*/  HFMA2.MMA R16, -RZ, RZ, 0, 0 ;  /* 0x00000000ff107435 */ /* 0x01efe200000001ff */
[----:B------:R-:W-:Y:S01]  /*6710*/  IMAD.MOV.U32 R0, RZ, RZ, RZ ;  /* 0x000000ffff007224 */ /* 0x000fe200078e00ff */
        /* <DEDUP_REMOVED lines=291> */
[----:B------:R-:W-:-:S09]  /*7950*/  ULDC.64 UR4, c[0x0][0x340] ;  /* 0x0000d00000047ab9 */ /* 0x000fd20000000a00 */
        /* <DEDUP_REMOVED lines=8> */
.L_x_5299:
        /* <DEDUP_REMOVED lines=23> */
.L_x_5304:
[----:B------:R-:W2:Y:S01]  /*7b50*/  LDG.E.U8 R2, desc[UR36][R4.64] ;  /* 0x0000002404027981 */ /* 0x000ea2000c1e1100 */
[----:B------:R-:W-:Y:S01]  /*7b60*/  IMAD.MOV.U32 R3, RZ, RZ, RZ ;  /* 0x000000ffff037224 */ /* 0x000fe200078e00ff */
[----:B--2---:R-:W-:Y:S01]  /*7b70*/  I2FP.F32.U32 R2, R2 ;  /* 0x0000000200027245 */ /* 0x004fe20000201000 */
[----:B------:R-:W-:Y:S06]  /*7b80*/  BRA `(.L_x_5306) ;  /* 0x0000000c007c7947 */ /* 0x000fec0003800000 */
.L_x_5303:
        /* <DEDUP_REMOVED lines=8> */
[----:B--2---:R3:W4:Y:S01]  /*7c10*/  I2F.S64 R2, R4 ;  /* 0x0000000400027312 */ /* 0x0047220000301400 */
[----:B------:R-:W-:Y:S05]  /*7c20*/  BRA `(.L_x_5306) ;  /* 0x0000000c00547947 */ /* 0x000fea0003800000 */
.L_x_5308:
[----:B------:R-:W2:Y:S01]  /*7c30*/  LDG.E R2, desc[UR36][R4.64] ;  /* 0x0000002404027981 */ /* 0x000ea2000c1e1900 */
[----:B------:R-:W-:Y:S01]  /*7c40*/  IMAD.MOV.U32 R3, RZ, RZ, RZ ;  /* 0x000000ffff037224 */ /* 0x000fe200078e00ff */
[----:B--2---:R-:W-:Y:S01]  /*7c50*/  I2FP.F32.S32 R2, R2 ;  /* 0x0000000200027245 */ /* 0x004fe20000201400 */
[----:B------:R-:W-:Y:S06]  /*7c60*/  BRA `(.L_x_5306) ;  /* 0x0000000c00447947 */ /* 0x000fec0003800000 */
.L_x_5307:
[----:B------:R-:W2:Y:S01]  /*7c70*/  LDG.E.U16 R2, desc[UR36][R4.64] ;  /* 0x0000002404027981 */ /* 0x000ea2000c1e1500 */
[----:B------:R-:W-:Y:S01]  /*7c80*/  IMAD.MOV.U32 R3, RZ, RZ, RZ ;  /* 0x000000ffff037224 */ /* 0x000fe200078e00ff */
[----:B--2---:R-:W0:Y:S01]  /*7c90*/  I2F.S16 R2, R2 ;  /* 0x0000000200027306 */ /* 0x004e220000101400 */
[----:B------:R-:W-:Y:S05]  /*7ca0*/  BRA `(.L_x_5306) ;  /* 0x0000000c00347947 */ /* 0x000fea0003800000 */
.L_x_5302:
        /* <DEDUP_REMOVED lines=9> */
.L_x_5310:
[----:B------:R-:W2:Y:S01]  /*7d40*/  LDG.E.U16 R2, desc[UR36][R4.64] ;  /* 0x0000002404027981 */ /* 0x000ea2000c1e1500 */
[----:B------:R-:W-:Y:S02]  /*7d50*/  IMAD.MOV.U32 R3, RZ, RZ, RZ ;  /* 0x000000ffff037224 */ /* 0x000fe400078e00ff */
[----:B--2---:R-:W-:Y:S01]  /*7d60*/  HADD2.F32 R2, -RZ, R2.H0_H0 ;  /* 0x20000002ff027230 */ /* 0x004fe20000004100 */
[----:B------:R-:W-:Y:S06]  /*7d70*/  BRA `(.L_x_5306) ;  /* 0x0000000c00007947 */ /* 0x000fec0003800000 */
.L_x_5309:
        /* <DEDUP_REMOVED lines=8> */
.L_x_5312:
[----:B------:R-:W2:Y:S02]  /*7e00*/  LDG.E R2, desc[UR36][R4.64] ;  /* 0x0000002404027981 */ /* 0x000ea4000c1e1900 */
[--C-:B--2---:R-:W-:Y:S02]  /*7e10*/  HADD2.F32 R3, -RZ, R2.reuse.H1_H1 ;  /* 0x30000002ff037230 */ /* 0x104fe40000004100 */
[----:B------:R-:W-:Y:S01]  /*7e20*/  HADD2.F32 R2, -RZ, R2.H0_H0 ;  /* 0x20000002ff027230 */ /* 0x000fe20000004100 */
[----:B------:R-:W-:Y:S06]  /*7e30*/  BRA `(.L_x_5306) ;  /* 0x0000000800d07947 */ /* 0x000fec0003800000 */
.L_x_5311:
        /* <DEDUP_REMOVED lines=8> */
.L_x_5301:
        /* <DEDUP_REMOVED lines=13> */
.L_x_5315:
        /* <DEDUP_REMOVED lines=10> */
.L_x_5314:
        /* <DEDUP_REMOVED lines=27> */
.L_x_5317:
        /* <DEDUP_REMOVED lines=14> */
.L_x_5316:
[----:B------:R-:W2:Y:S01]  /*82c0*/  LDG.E.U16 R2, desc[UR36][R4.64] ;  /* 0x0000002404027981 */ /* 0x000ea2000c1e1500 */
[----:B------:R-:W-:Y:S01]  /*82d0*/  MOV R3, RZ ;  /* 0x000000ff00037202 */ /* 0x000fe20000000f00 */
[----:B--2---:R-:W-:Y:S01]  /*82e0*/  IMAD.U32 R2, R2, 0x10000, RZ ;  /* 0x0001000002027824 */ /* 0x004fe200078e00ff */
[----:B------:R-:W-:Y:S06]  /*82f0*/  BRA `(.L_x_5306) ;  /* 0x0000000400a07947 */ /* 0x000fec0003800000 */
.L_x_5313:
        /* <DEDUP_REMOVED lines=12> */
.L_x_5320:
        /* <DEDUP_REMOVED lines=20> */
.L_x_5322:
[----:B------:R-:W-:Y:S05]  /*8500*/  BSYNC B0 ;  /* 0x0000000000007941 */ /* 0x000fea0003800000 */
.L_x_5321:
[----:B------:R-:W-:Y:S01]  /*8510*/  IMAD.SHL.U32 R2, R2, 0x100000, RZ ;  /* 0x0010000002027824 */ /* 0x000fe200078e00ff */
[----:B------:R-:W-:-:S04]  /*8520*/  LEA R5, R0, 0x3b800000, 0x17 ;  /* 0x3b80000000057811 */ /* 0x000fc800078eb8ff */
[----:B------:R-:W-:Y:S01]  /*8530*/  LOP3.LUT R2, R5, R2, R6, 0xfe, !PT ;  /* 0x0000000205027212 */ /* 0x000fe200078efe06 */
[----:B------:R-:W-:Y:S06]  /*8540*/  BRA `(.L_x_5306) ;  /* 0x00000004000c7947 */ /* 0x000fec0003800000 */
.L_x_5319:
        /* <DEDUP_REMOVED lines=20> */
.L_x_5324:
[----:B------:R-:W-:Y:S05]  /*8690*/  BSYNC B0 ;  /* 0x0000000000007941 */ /* 0x000fea0003800000 */
.L_x_5323:
[----:B------:R-:W-:Y:S01]  /*86a0*/  IMAD.SHL.U32 R2, R2, 0x200000, RZ ;  /* 0x0020000002027824 */ /* 0x000fe200078e00ff */
[----:B------:R-:W-:-:S04]  /*86b0*/  LEA R5, R0, 0x37800000, 0x17 ;  /* 0x3780000000057811 */ /* 0x000fc800078eb8ff */
[----:B------:R-:W-:Y:S01]  /*86c0*/  LOP3.LUT R2, R5, R2, R6, 0xfe, !PT ;  /* 0x0000000205027212 */ /* 0x000fe200078efe06 */
[----:B------:R-:W-:Y:S06]  /*86d0*/  BRA `(.L_x_5306) ;  /* 0x0000000000a87947 */ /* 0x000fec0003800000 */
.L_x_5318:
        /* <DEDUP_REMOVED lines=12> */
[----:B------:R-:W-:Y:S01]  /*87a0*/  @!P0 MOV R2, 0x7f800001 ;  /* 0x7f80000100028802 */ /* 0x000fe20000000f00 */
[----:B------:R-:W-:-:S07]  /*87b0*/  @P0 IMAD.SHL.U32 R2, R4, 0x800000, RZ ;  /* 0x0080000004020824 */ /* 0x000fce00078e00ff */
.L_x_5328:
[----:B------:R-:W-:Y:S05]  /*87c0*/  BSYNC B0 ;  /* 0x0000000000007941 */ /* 0x000fea0003800000 */
.L_x_5327:
[----:B------:R-:W-:Y:S01]  /*87d0*/  IMAD.MOV.U32 R3, RZ, RZ, RZ ;  /* 0x000000ffff037224 */ /* 0x000fe200078e00ff */
[----:B------:R-:W-:Y:S06]  /*87e0*/  BRA `(.L_x_5306) ;  /* 0x0000000000647947 */ /* 0x000fec0003800000 */
.L_x_5305:
        /* <DEDUP_REMOVED lines=16> */
.L_x_5329:
[----:B------:R-:W-:Y:S01]  /*88f0*/  CS2R R2, SRZ ;  /* 0x0000000000027805 */ /* 0x000fe2000001ff00 */
[----:B------:R-:W-:Y:S06]  /*8900*/  BRA `(.L_x_5306) ;  /* 0x00000000001c7947 */ /* 0x000fec0003800000 */
.L_x_5326:
[----:B------:R-:W2:Y:S01]  /*8910*/  LDG.E.64 R4, desc[UR36][R4.64] ;  /* 0x0000002404047981 */ /* 0x000ea2000c1e1b00 */
[----:B------:R-:W-:Y:S01]  /*8920*/  HFMA2.MMA R3, -RZ, RZ, 0, 0 ;  /* 0x00000000ff037435 */ /* 0x000fe200000001ff */
[----:B--2---:R0:W1:Y:S01]  /*8930*/  I2F.U64 R2, R4 ;  /* 0x0000000400027312 */ /* 0x0040620000301000 */
[----:B------:R-:W-:Y:S09]  /*8940*/  BRA `(.L_x_5306) ;  /* 0x00000000000c7947 */ /* 0x000ff20003800000 */
.L_x_5325:
[----:B------:R-:W2:Y:S01]  /*8950*/  LDG.E R2, desc[UR36][R4.64] ;  /* 0x0000002404027981 */ /* 0x000ea2000c1e1900 */
[----:B------:R-:W-:Y:S01]  /*8960*/  IMAD.MOV.U32 R3, RZ, RZ, RZ ;  /* 0x000000ffff037224 */ /* 0x000fe200078e00ff */
[----:B--2---:R-:W-:-:S07]  /*8970*/  I2FP.F32.U32 R2, R2 ;  /* 0x0000000200027245 */ /* 0x004fce0000201000 */
.L_x_5306:
[----:B------:R-:W-:Y:S05]  /*8980*/  BSYNC B6 ;  /* 0x0000000000067941 */ /* 0x000fea0003800000 */
.L_x_5300:
[----:B0--3--:R-:W0:Y:S02]  /*8990*/  LDC.64 R4, c[0x0][0x428] ;  /* 0x00010a00ff047b82 */ /* 0x009e240000000a00 */
        /* <DEDUP_REMOVED lines=10> */
[C---:B-12-45:R-:W-:Y:S01]  /*8a40*/  FFMA.FTZ R0, R7.reuse, R3, R2 ;  /* 0x0000000307007223 */ /* 0x076fe20000010002 */
[----:B------:R-:W-:-:S04]  /*8a50*/  FFMA.FTZ R3, R7, -R2, R3 ;  /* 0x8000000207037223 */ /* 0x000fc80000010003 */
[----:B------:R-:W0:Y:S02]  /*8a60*/  MUFU.RCP R5, R5 ;  /* 0x0000000500057308 */ /* 0x000e240000001000 */
[C---:B0-----:R-:W-:Y:S01]  /*8a70*/  FMUL.FTZ R2, R5.reuse, R0 ;  /* 0x0000000005027220 */ /* 0x041fe20000410000 */
[----:B------:R-:W-:Y:S01]  /*8a80*/  FMUL.FTZ R3, R5, R3 ;  /* 0x0000000305037220 */ /* 0x000fe20000410000 */
[----:B------:R-:W-:Y:S06]  /*8a90*/  BRA `(.L_x_5332) ;  /* 0x0000000000347947 */ /* 0x000fec0003800000 */
.L_x_5331:
[----:B------:R-:W1:Y:S08]  /*8aa0*/  MUFU.RCP R5, R0 ;  /* 0x0000000000057308 */ /* 0x000e700000001000 */
[----:B------:R-:W0:Y:S01]  /*8ab0*/  MUFU.RCP R6, R6 ;  /* 0x0000000600067308 */ /* 0x000e220000001000 */
[----:B-12-45:R-:W-:Y:S01]  /*8ac0*/  FMUL.FTZ R2, R5, R2 ;  /* 0x0000000205027220 */ /* 0x036fe20000410000 */
[----:B0-----:R-:W-:Y:S01]  /*8ad0*/  FMUL.FTZ R3, R6, R3 ;  /* 0x0000000306037220 */ /* 0x001fe20000410000 */
[----:B------:R-:W-:Y:S06]  /*8ae0*/  BRA `(.L_x_5332) ;  /* 0x0000000000207947 */ /* 0x000fec0003800000 */
.L_x_5330:
[----:B------:R-:W0:Y:S02]  /*8af0*/  MUFU.RCP R7, R5 ;  /* 0x0000000500077308 */ /* 0x000e240000001000 */
[----:B0-----:R-:W-:-:S04]  /*8b00*/  FMUL.FTZ R6, R7, R4 ;  /* 0x0000000407067220 */ /* 0x001fc80000410000 */
[C---:B------:R-:W-:Y:S01]  /*8b10*/  FFMA.FTZ R4, R6.reuse, R4, R5 ;  /* 0x0000000406047223 */ /* 0x040fe20000010005 */
[C---:B-12-45:R-:W-:Y:S01]  /*8b20*/  FFMA.FTZ R0, R6.reuse, R2, R3 ;  /* 0x0000000206007223 */ /* 0x076fe20000010003 */
[----:B------:R-:W-:-:S04]  /*8b30*/  FFMA.FTZ R3, R6, R3, -R2 ;  /* 0x0000000306037223 */ /* 0x000fc80000010802 */
[----:B------:R-:W0:Y:S02]  /*8b40*/  MUFU.RCP R4, R4 ;  /* 0x0000000400047308 */ /* 0x000e240000001000 */
[C---:B0-----:R-:W-:Y:S01]  /*8b50*/  FMUL.FTZ R2, R4.reuse, R0 ;  /* 0x0000000004027220 */ /* 0x041fe20000410000 */
[----:B------:R-:W-:-:S07]  /*8b60*/  FMUL.FTZ R3, R4, R3 ;  /* 0x0000000304037220 */ /* 0x000fce0000410000 */
.L_x_5332:
        /* <DEDUP_REMOVED lines=15> */
.L_x_5336:
[----:B------:R-:W0:Y:S02]  /*8c60*/  F2I.S64.TRUNC R2, R2 ;  /* 0x0000000200027311 */ /* 0x000e24000020d900 */
[----:B0-----:R-:W-:-:S05]  /*8c70*/  IMAD.MOV.U32 R5, RZ, RZ, R2 ;  /* 0x000000ffff057224 */ /* 0x001fca00078e0002 */
[----:B------:R0:W-:Y:S01]  /*8c80*/  STG.E.U8 desc[UR36][R16.64], R5 ;  /* 0x0000000510007986 */ /* 0x0001e2000c101124 */
[----:B------:R-:W-:Y:S05]  /*8c90*/  BRA `(.L_x_5338) ;  /* 0x0000000c00447947 */ /* 0x000fea0003800000 */
.L_x_5335:
        /* <DEDUP_REMOVED lines=9> */
.L_x_5340:
[----:B------:R-:W0:Y:S02]  /*8d30*/  F2I.FTZ.TRUNC.NTZ R3, R2 ;  /* 0x0000000200037305 */ /* 0x000e24000021f100 */
[----:B0-----:R0:W-:Y:S01]  /*8d40*/  STG.E desc[UR36][R16.64], R3 ;  /* 0x0000000310007986 */ /* 0x0011e2000c101924 */
[----:B------:R-:W-:Y:S05]  /*8d50*/  BRA `(.L_x_5338) ;  /* 0x0000000c00147947 */ /* 0x000fea0003800000 */
.L_x_5339:
[----:B------:R-:W0:Y:S02]  /*8d60*/  F2I.FTZ.TRUNC.NTZ R3, R2 ;  /* 0x0000000200037305 */ /* 0x000e24000021f100 */
[----:B0-----:R0:W-:Y:S01]  /*8d70*/  STG.E.U16 desc[UR36][R16.64], R3 ;  /* 0x0000000310007986 */ /* 0x0011e2000c101524 */
[----:B------:R-:W-:Y:S05]  /*8d80*/  BRA `(.L_x_5338) ;  /* 0x0000000c00087947 */ /* 0x000fea0003800000 */
.L_x_5334:
        /* <DEDUP_REMOVED lines=8> */
.L_x_5342:
[----:B------:R-:W-:-:S05]  /*8e10*/  F2FP.F16.F32.PACK_AB R2, RZ, R2 ;  /* 0x00000002ff02723e */ /* 0x000fca00000000ff */
[----:B------:R0:W-:Y:S01]  /*8e20*/  STG.E.U16 desc[UR36][R16.64], R2 ;  /* 0x0000000210007986 */ /* 0x0001e2000c101524 */
[----:B------:R-:W-:Y:S05]  /*8e30*/  BRA `(.L_x_5338) ;  /* 0x0000000800dc7947 */ /* 0x000fea0003800000 */
.L_x_5341:
        /* <DEDUP_REMOVED lines=8> */
.L_x_5344:
[----:B------:R-:W-:-:S05]  /*8ec0*/  F2FP.F16.F32.PACK_AB R3, R3, R2 ;  /* 0x000000020303723e */ /* 0x000fca00000000ff */
[----:B------:R0:W-:Y:S01]  /*8ed0*/  STG.E desc[UR36][R16.64], R3 ;  /* 0x0000000310007986 */ /* 0x0001e2000c101924 */
[----:B------:R-:W-:Y:S05]  /*8ee0*/  BRA `(.L_x_5338) ;  /* 0x0000000800b07947 */ /* 0x000fea0003800000 */
.L_x_5343:
[----:B------:R-:W-:-:S06]  /*8ef0*/  FMUL.FTZ R2, R2, 1 ;  /* 0x3f80000002027820 */ /* 0x000fcc0000410000 */
[----:B------:R-:W0:Y:S02]  /*8f00*/  F2F.F64.F32 R2, R2 ;  /* 0x0000000200027310 */ /* 0x000e240000201800 */
[----:B0-----:R0:W-:Y:S01]  /*8f10*/  STG.E.64 desc[UR36][R16.64], R2 ;  /* 0x0000000210007986 */ /* 0x0011e2000c101b24 */
[----:B------:R-:W-:Y:S05]  /*8f20*/  BRA `(.L_x_5338) ;  /* 0x0000000800a07947 */ /* 0x000fea0003800000 */
.L_x_5333:
        /* <DEDUP_REMOVED lines=14> */
.L_x_5347:
[----:B------:R-:W-:Y:S01]  /*9010*/  FMUL.FTZ R6, R3, 1 ;  /* 0x3f80000003067820 */ /* 0x000fe20000410000 */
[----:B------:R-:W-:-:S05]  /*9020*/  FMUL.FTZ R4, R2, 1 ;  /* 0x3f80000002047820 */ /* 0x000fca0000410000 */
[----:B------:R-:W-:Y:S08]  /*9030*/  F2F.F64.F32 R6, R6 ;  /* 0x0000000600067310 */ /* 0x000ff00000201800 */
[----:B------:R-:W0:Y:S02]  /*9040*/  F2F.F64.F32 R4, R4 ;  /* 0x0000000400047310 */ /* 0x000e240000201800 */
[----:B0-----:R0:W-:Y:S01]  /*9050*/  STG.E.128 desc[UR36][R16.64], R4 ;  /* 0x0000000410007986 */ /* 0x0011e2000c101d24 */
[----:B------:R-:W-:Y:S05]  /*9060*/  BRA `(.L_x_5338) ;  /* 0x0000000800507947 */ /* 0x000fea0003800000 */
.L_x_5346:
        /* <DEDUP_REMOVED lines=20> */
.L_x_5351:
[----:B------:R-:W-:Y:S05]  /*91b0*/  BSYNC B0 ;  /* 0x0000000000007941 */ /* 0x000fea0003800000 */
.L_x_5350:
[----:B------:R-:W-:-:S05]  /*91c0*/  LOP3.LUT R5, R0, R5, RZ, 0xfc, !PT ;  /* 0x0000000500057212 */ /* 0x000fca00078efcff */
[----:B------:R0:W-:Y:S01]  /*91d0*/  STG.E.U8 desc[UR36][R16.64], R5 ;  /* 0x0000000510007986 */ /* 0x0001e2000c101124 */
[----:B------:R-:W-:Y:S05]  /*91e0*/  BRA `(.L_x_5338) ;  /* 0x0000000400f07947 */ /* 0x000fea0003800000 */
.L_x_5349:
        /* <DEDUP_REMOVED lines=12> */
.L_x_5353:
[----:B------:R-:W-:Y:S01]  /*92b0*/  IMAD.MOV.U32 R0, RZ, RZ, 0x7f ;  /* 0x0000007fff007424 */ /* 0x000fe200078e00ff */
[----:B------:R-:W-:-:S04]  /*92c0*/  ISETP.GT.U32.AND P0, PT, R4, 0x7f800000, PT ;  /* 0x7f8000000400780c */ /* 0x000fc80003f04070 */
[----:B------:R-:W-:-:S09]  /*92d0*/  SEL R0, R0, 0x7c, P0 ;  /* 0x0000007c00007807 */ /* 0x000fd20000000000 */
.L_x_5354:
[----:B------:R-:W-:Y:S05]  /*92e0*/  BSYNC B0 ;  /* 0x0000000000007941 */ /* 0x000fea0003800000 */
.L_x_5352:
[----:B------:R-:W-:-:S04]  /*92f0*/  LOP3.LUT R2, R2, 0x80000000, RZ, 0xc0, !PT ;  /* 0x8000000002027812 */ /* 0x000fc800078ec0ff */
[----:B------:R-:W-:-:S04]  /*9300*/  SHF.R.U32.HI R3, RZ, 0x18, R2 ;  /* 0x00000018ff037819 */ /* 0x000fc80000011602 */
[----:B------:R-:W-:-:S05]  /*9310*/  LOP3.LUT R3, R0, R3, RZ, 0xfc, !PT ;  /* 0x0000000300037212 */ /* 0x000fca00078efcff */
[----:B------:R0:W-:Y:S01]  /*9320*/  STG.E.U8 desc[UR36][R16.64], R3 ;  /* 0x0000000310007986 */ /* 0x0001e2000c101124 */
[----:B------:R-:W-:Y:S05]  /*9330*/  BRA `(.L_x_5338) ;  /* 0x00000004009c7947 */ /* 0x000fea0003800000 */
.L_x_5348:
[----:B------:R-:W-:-:S05]  /*9340*/  F2FP.BF16.F32.PACK_AB R2, RZ, R2 ;  /* 0x00000002ff02723e */ /* 0x000fca00000010ff */
[----:B------:R0:W-:Y:S01]  /*9350*/  STG.E.U16 desc[UR36][R16.64], R2 ;  /* 0x0000000210007986 */ /* 0x0001e2000c101524 */
[----:B------:R-:W-:Y:S05]  /*9360*/  BRA `(.L_x_5338) ;  /* 0x0000000400907947 */ /* 0x000fea0003800000 */
.L_x_5345:
        /* <DEDUP_REMOVED lines=11> */
.L_x_5357:
        /* <DEDUP_REMOVED lines=16> */
.L_x_5360:
[----:B------:R-:W-:-:S04]  /*9520*/  LOP3.LUT R2, R2, 0x80000000, RZ, 0xc0, !PT ;  /* 0x8000000002027812 */ /* 0x000fc800078ec0ff */
[----:B------:R-:W-:-:S04]  /*9530*/  SHF.R.U32.HI R3, RZ, 0x18, R2 ;  /* 0x00000018ff037819 */ /* 0x000fc80000011602 */
[----:B------:R-:W-:-:S04]  /*9540*/  LOP3.LUT R0, R0, R3, RZ, 0xfc, !PT ;  /* 0x0000000300007212 */ /* 0x000fc800078efcff */
[----:B------:R-:W-:-:S07]  /*9550*/  PRMT R8, R0, 0x7610, R8 ;  /* 0x0000761000087816 */ /* 0x000fce0000000008 */
.L_x_5359:
[----:B------:R-:W-:Y:S05]  /*9560*/  BSYNC B0 ;  /* 0x0000000000007941 */ /* 0x000fea0003800000 */
.L_x_5358:
[----:B------:R4:W-:Y:S01]  /*9570*/  STG.E.U8 desc[UR36][R16.64], R8 ;  /* 0x0000000810007986 */ /* 0x0009e2000c101124 */
[----:B------:R-:W-:Y:S05]  /*9580*/  BRA `(.L_x_5338) ;  /* 0x0000000400087947 */ /* 0x000fea0003800000 */
.L_x_5356:
        /* <DEDUP_REMOVED lines=16> */
.L_x_5363:
[----:B------:R-:W-:-:S04]  /*9690*/  LOP3.LUT R2, R2, 0x80000000, RZ, 0xc0, !PT ;  /* 0x8000000002027812 */ /* 0x000fc800078ec0ff */
[----:B------:R-:W-:-:S04]  /*96a0*/  SHF.R.U32.HI R3, RZ, 0x18, R2 ;  /* 0x00000018ff037819 */ /* 0x000fc80000011602 */
[----:B------:R-:W-:-:S04]  /*96b0*/  LOP3.LUT R0, R0, R3, RZ, 0xfc, !PT ;  /* 0x0000000300007212 */ /* 0x000fc800078efcff */
[----:B------:R-:W-:-:S07]  /*96c0*/  PRMT R8, R0, 0x7610, R8 ;  /* 0x0000761000087816 */ /* 0x000fce0000000008 */
.L_x_5362:
[----:B------:R-:W-:Y:S05]  /*96d0*/  BSYNC B0 ;  /* 0x0000000000007941 */ /* 0x000fea0003800000 */
.L_x_5361:
[----:B------:R3:W-:Y:S01]  /*96e0*/  STG.E.U8 desc[UR36][R16.64], R8 ;  /* 0x0000000810007986 */ /* 0x0007e2000c101124 */
[----:B------:R-:W-:Y:S05]  /*96f0*/  BRA `(.L_x_5338) ;  /* 0x0000000000ac7947 */ /* 0x000fea0003800000 */
.L_x_5355:
        /* <DEDUP_REMOVED lines=21> */
.L_x_5337:
        /* <DEDUP_REMOVED lines=16> */
.L_x_5366:
[----:B------:R-:W-:Y:S05]  /*9950*/  BRA `(.L_x_5338) ;  /* 0x0000000000147947 */ /* 0x000fea0003800000 */
.L_x_5365:
[----:B------:R-:W0:Y:S02]  /*9960*/  F2I.U64.TRUNC R2, R2 ;  /* 0x0000000200027311 */ /* 0x000e24000020d800 */
[----:B0-----:R2:W-:Y:S01]  /*9970*/  STG.E.64 desc[UR36][R16.64], R2 ;  /* 0x0000000210007986 */ /* 0x0015e2000c101b24 */
[----:B------:R-:W-:Y:S05]  /*9980*/  BRA `(.L_x_5338) ;  /* 0x0000000000087947 */ /* 0x000fea0003800000 */
.L_x_5364:
[----:B------:R-:W0:Y:S02]  /*9990*/  F2I.FTZ.U32.TRUNC.NTZ R3, R2 ;  /* 0x0000000200037305 */ /* 0x000e24000021f000 */
[----:B0-----:R0:W-:Y:S02]  /*99a0*/  STG.E desc[UR36][R16.64], R3 ;  /* 0x0000000310007986 */ /* 0x0011e4000c101924 */
.L_x_5338:
[----:B------:R-:W-:-:S07]  /*99b0*/  VIADD R19, R19, 0x80 ;  /* 0x0000008013137836 */ /* 0x000fce0000000000 */
.L_x_5298:
[----:B------:R-:W-:Y:S05]  /*99c0*/  BSYNC B7 ;  /* 0x0000000000077941 */ /* 0x000fea0003800000 */
.L_x_5297:
[----:B------:R-:W-:Y:S02]  /*99d0*/  ULDC UR4, c[0x0][0x210] ;  /* 0x0000840000047ab9 */ /* 0x000fe40000000800 */
[----:B------:R-:W-:-:S13]  /*99e0*/  ISETP.GE.AND P0, PT, R19, UR4, PT ;  /* 0x0000000413007c0c */ /* 0x000fda000bf06270 */
[----:B------:R-:W-:Y:S05]  /*99f0*/  @P0 EXIT ;  /* 0x000000000000094d */ /* 0x000fea0003800000 */
        /* <DEDUP_REMOVED lines=303> */
.L_x_5367:
        /* <DEDUP_REMOVED lines=23> */
.L_x_5372:
[----:B------:R-:W2:Y:S01]  /*ae60*/  LDG.E.U8 R2, desc[UR36][R4.64] ;  /* 0x0000002404027981 */ /* 0x000ea2000c1e1100 */
[----:B------:R-:W-:Y:S01]  /*ae70*/  IMAD.MOV.U32 R3, RZ, RZ, RZ ;  /* 0x000000ffff037224 */ /* 0x000fe200078e00ff */
[----:B--2---:R-:W-:Y:S01]  /*ae80*/  I2FP.F32.U32 R2, R2 ;  /* 0x0000000200027245 */ /* 0x004fe20000201000 */
[----:B------:R-:W-:Y:S06]  /*ae90*/  BRA `(.L_x_5374) ;  /* 0x0000000c007c7947 */ /* 0x000fec0003800000 */
.L_x_5371:
        /* <DEDUP_REMOVED lines=10> */
.L_x_5376:
[----:B------:R-:W2:Y:S01]  /*af40*/  LDG.E R2, desc[UR36][R4.64] ;  /* 0x0000002404027981 */ /* 0x000ea2000c1e1900 */
[----:B------:R-:W-:Y:S01]  /*af50*/  IMAD.MOV.U32 R3, RZ, RZ, RZ ;  /* 0x000000ffff037224 */ /* 0x000fe200078e00ff */
[----:B--2---:R-:W-:Y:S01]  /*af60*/  I2FP.F32.S32 R2, R2 ;  /* 0x0000000200027245 */ /* 0x004fe20000201400 */
[----:B------:R-:W-:Y:S06]  /*af70*/  BRA `(.L_x_5374) ;  /* 0x0000000c00447947 */ /* 0x000fec0003800000 */
.L_x_5375:
[----:B------:R-:W2:Y:S01]  /*af80*/  LDG.E.U16 R2, desc[UR36][R4.64] ;  /* 0x0000002404027981 */ /* 0x000ea2000c1e1500 */
[----:B------:R-:W-:Y:S01]  /*af90*/  IMAD.MOV.U32 R3, RZ, RZ, RZ ;  /* 0x000000ffff037224 */ /* 0x000fe200078e00ff */
[----:B--2---:R-:W3:Y:S01]  /*afa0*/  I2F.S16 R2, R2 ;  /* 0x0000000200027306 */ /* 0x004ee20000101400 */
[----:B------:R-:W-:Y:S05]  /*afb0*/  BRA `(.L_x_5374) ;  /* 0x0000000c00347947 */ /* 0x000fea0003800000 */
.L_x_5370:
        /* <DEDUP_REMOVED lines=9> */
.L_x_5378:
[----:B------:R-:W2:Y:S01]  /*b050*/  LDG.E.U16 R2, desc[UR36][R4.64] ;  /* 0x0000002404027981 */ /* 0x000ea2000c1e1500 */
[----:B------:R-:W-:Y:S02]  /*b060*/  IMAD.MOV.U32 R3, RZ, RZ, RZ ;  /* 0x000000ffff037224 */ /* 0x000fe400078e00ff */
[----:B--2---:R-:W-:Y:S01]  /*b070*/  HADD2.F32 R2, -RZ, R2.H0_H0 ;  /* 0x20000002ff027230 */ /* 0x004fe20000004100 */
[----:B------:R-:W-:Y:S06]  /*b080*/  BRA `(.L_x_5374) ;  /* 0x0000000c00007947 */ /* 0x000fec0003800000 */
.L_x_5377:
        /* <DEDUP_REMOVED lines=8> */
.L_x_5380:
[----:B------:R-:W2:Y:S02]  /*b110*/  LDG.E R2, desc[UR36][R4.64] ;  /* 0x0000002404027981 */ /* 0x000ea4000c1e1900 */
[--C-:B--2---:R-:W-:Y:S02]  /*b120*/  HADD2.F32 R3, -RZ, R2.reuse.H1_H1 ;  /* 0x30000002ff037230 */ /* 0x104fe40000004100 */
[----:B------:R-:W-:Y:S01]  /*b130*/  HADD2.F32 R2, -RZ, R2.H0_H0 ;  /* 0x20000002ff027230 */ /* 0x000fe20000004100 */
[----:B------:R-:W-:Y:S06]  /*b140*/  BRA `(.L_x_5374) ;  /* 0x0000000800d07947 */ /* 0x000fec0003800000 */
.L_x_5379:
[----:B------:R-:W2:Y:S01]  /*b150*/  LDG.E.64 R4, desc[UR36][R4.64] ;  /* 0x0000002404047981 */ /* 0x000ea2000c1e1b00 */
[----:B------:R-:W-:Y:S01]  /*b160*/  UMOV UR4, 0xf0000000 ;  /* 0xf000000000047882 */ /* 0x000fe20000000000 */
[----:B------:R-:W-:Y:S01]  /*b170*/  UMOV UR5, 0x380fffff ;  /* 0x380fffff00057882 */ /* 0x000fe20000000000 */
[----:B------:R-:W-:Y:S01]  /*b180*/  MOV R3, RZ ;  /* 0x000000ff00037202 */ /* 0x000fe20000000f00 */
[----:B--2---:R-:W0:Y:S01]  /*b190*/  F2F.F32.F64 R2, R4 ;  /* 0x0000000400027310 */ /* 0x004e220000301000 */
[----:B------:R-:W-:-:S14]  /*b1a0*/  DSETP.GEU.AND P0, PT, |R4|, UR4, PT ;  /* 0x0000000404007e2a */ /* 0x000fdc000bf0e200 */
[----:B0-----:R-:W-:Y:S01]  /*b1b0*/  @!P0 FMUL R2, R2, 1.175494350822287508e-38 ;  /* 0x0080000002028820 */ /* 0x001fe20000400000 */
[----:B------:R-:W-:Y:S06]  /*b1c0*/  BRA `(.L_x_5374) ;  /* 0x0000000800b07947 */ /* 0x000fec0003800000 */
.L_x_5369:
        /* <DEDUP_REMOVED lines=13> */
.L_x_5383:
        /* <DEDUP_REMOVED lines=10> */
.L_x_5382:
        /* <DEDUP_REMOVED lines=27> */
.L_x_5385:
        /* <DEDUP_REMOVED lines=14> */
.L_x_5384:
[----:B------:R-:W2:Y:S01]  /*b5d0*/  LDG.E.U16 R2, desc[UR36][R4.64] ;  /* 0x0000002404027981 */ /* 0x000ea2000c1e1500 */
[----:B------:R-:W-:Y:S02]  /*b5e0*/  IMAD.MOV.U32 R3, RZ, RZ, RZ ;  /* 0x000000ffff037224 */ /* 0x000fe400078e00ff */
[----:B--2---:R-:W-:Y:S01]  /*b5f0*/  IMAD.U32 R2, R2, 0x10000, RZ ;  /* 0x0001000002027824 */ /* 0x004fe200078e00ff */
[----:B------:R-:W-:Y:S06]  /*b600*/  BRA `(.L_x_5374) ;  /* 0x0000000400a07947 */ /* 0x000fec0003800000 */
.L_x_5381:
        /* <DEDUP_REMOVED lines=12> */
.L_x_5388:
        /* <DEDUP_REMOVED lines=20> */
.L_x_5390:
[----:B------:R-:W-:Y:S05]  /*b810*/  BSYNC B0 ;  /* 0x0000000000007941 */ /* 0x000fea0003800000 */
.L_x_5389:
[----:B------:R-:W-:Y:S01]  /*b820*/  IMAD.SHL.U32 R2, R2, 0x100000, RZ ;  /* 0x0010000002027824 */ /* 0x000fe200078e00ff */
[----:B------:R-:W-:-:S04]  /*b830*/  LEA R5, R0, 0x3b800000, 0x17 ;  /* 0x3b80000000057811 */ /* 0x000fc800078eb8ff */
[----:B------:R-:W-:Y:S01]  /*b840*/  LOP3.LUT R2, R5, R2, R6, 0xfe, !PT ;  /* 0x0000000205027212 */ /* 0x000fe200078efe06 */
[----:B------:R-:W-:Y:S06]  /*b850*/  BRA `(.L_x_5374) ;  /* 0x00000004000c7947 */ /* 0x000fec0003800000 */
.L_x_5387:
        /* <DEDUP_REMOVED lines=20> */
.L_x_5392:
[----:B------:R-:W-:Y:S05]  /*b9a0*/  BSYNC B0 ;  /* 0x0000000000007941 */ /* 0x000fea0003800000 */
.L_x_5391:
[----:B------:R-:W-:Y:S01]  /*b9b0*/  IMAD.SHL.U32 R2, R2, 0x200000, RZ ;  /* 0x0020000002027824 */ /* 0x000fe200078e00ff */
[----:B------:R-:W-:-:S04]  /*b9c0*/  LEA R5, R0, 0x37800000, 0x17 ;  /* 0x3780000000057811 */ /* 0x000fc800078eb8ff */
[----:B------:R-:W-:Y:S01]  /*b9d0*/  LOP3.LUT R2, R5, R2, R6, 0xfe, !PT ;  /* 0x0000000205027212 */ /* 0x000fe200078efe06 */
[----:B------:R-:W-:Y:S06]  /*b9e0*/  BRA `(.L_x_5374) ;  /* 0x0000000000a87947 */ /* 0x000fec0003800000 */
.L_x_5386:
        /* <DEDUP_REMOVED lines=8> */
[----:B------:R-:W-:Y:S01]  /*ba70*/  HFMA2.MMA R2, -RZ, RZ, 3.814697265625e-06, 0 ;  /* 0x00400000ff027435 */ /* 0x000fe200000001ff */
[----:B--2---:R-:W-:-:S13]  /*ba80*/  ISETP.NE.AND P0, PT, R4, RZ, PT ;  /* 0x000000ff0400720c */ /* 0x004fda0003f05270 */
[----:B------:R-:W-:Y:S05]  /*ba90*/  @!P0 BRA `(.L_x_5396) ;  /* 0x00000000000c8947 */ /* 0x000fea0003800000 */
[----:B------:R-:W-:-:S13]  /*baa0*/  ISETP.NE.AND P0, PT, R4, 0xff, PT ;  /* 0x000000ff0400780c */ /* 0x000fda0003f05270 */
[----:B------:R-:W-:Y:S02]  /*bab0*/  @!P0 IMAD.MOV.U32 R2, RZ, RZ, 0x7f800001 ;  /* 0x7f800001ff028424 */ /* 0x000fe400078e00ff */
[----:B------:R-:W-:-:S07]  /*bac0*/  @P0 IMAD.SHL.U32 R2, R4, 0x800000, RZ ;  /* 0x0080000004020824 */ /* 0x000fce00078e00ff */
.L_x_5396:
[----:B------:R-:W-:Y:S05]  /*bad0*/  BSYNC B0 ;  /* 0x0000000000007941 */ /* 0x000fea0003800000 */
.L_x_5395:
[----:B------:R-:W-:Y:S01]  /*bae0*/  IMAD.MOV.U32 R3, RZ, RZ, RZ ;  /* 0x000000ffff037224 */ /* 0x000fe200078e00ff */
[----:B------:R-:W-:Y:S06]  /*baf0*/  BRA `(.L_x_5374) ;  /* 0x0000000000647947 */ /* 0x000fec0003800000 */
.L_x_5373:
[----:B------:R-:W-:Y:S01]  /*bb00*/  MOV R0, 0x0 ;  /* 0x0000000000007802 */ /* 0x000fe20000000f00 */
[----:B------:R-:W-:Y:S01]  /*bb10*/  ULDC.64 UR4, c[0x4][0x148] ;  /* 0x0100520000047ab9 */ /* 0x000fe20000000a00 */
[----:B------:R-:W-:Y:S01]  /*bb20*/  ULDC.64 UR6, c[0x4][0x8] ;  /* 0x0100020000067ab9 */ /* 0x000fe20000000a00 */
[----:B------:R-:W-:Y:S01]  /*bb30*/  IMAD.U32 R4, RZ, RZ, UR4 ;  /* 0x00000004ff047e24 */ /* 0x000fe2000f8e00ff */
[----:B------:R0:W1:Y:S01]  /*bb40*/  LDC.64 R2, c[0x4][R0] ;  /* 0x0100000000027b82 */ /* 0x0000620000000a00 */
[----:B------:R-:W-:Y:S01]  /*bb50*/  IMAD.U32 R5, RZ, RZ, UR5 ;  /* 0x00000005ff057e24 */ /* 0x000fe2000f8e00ff */
[----:B------:R-:W-:Y:S01]  /*bb60*/  ULDC.64 UR4, c[0x4][0x150] ;  /* 0x0100540000047ab9 */ /* 0x000fe20000000a00 */
[----:B------:R-:W-:Y:S01]  /*bb70*/  HFMA2.MMA R13, -RZ, RZ, 0, 0 ;  /* 0x00000000ff0d7435 */ /* 0x000fe200000001ff */
[----:B------:R-:W-:Y:S02]  /*bb80*/  IMAD.U32 R6, RZ, RZ, UR4 ;  /* 0x00000004ff067e24 */ /* 0x000fe4000f8e00ff */
[----:B------:R-:W-:-:S02]  /*bb90*/  IMAD.U32 R7, RZ, RZ, UR5 ;  /* 0x00000005ff077e24 */ /* 0x000fc4000f8e00ff */
[----:B------:R-:W-:Y:S02]  /*bba0*/  IMAD.U32 R10, RZ, RZ, UR6 ;  /* 0x00000006ff0a7e24 */ /* 0x000fe4000f8e00ff */
[----:B------:R-:W-:Y:S02]  /*bbb0*/  IMAD.U32 R11, RZ, RZ, UR7 ;  /* 0x00000007ff0b7e24 */ /* 0x000fe4000f8e00ff */
[----:B------:R-:W-:Y:S02]  /*bbc0*/  IMAD.MOV.U32 R8, RZ, RZ, 0x4e ;  /* 0x0000004eff087424 */ /* 0x000fe400078e00ff */
[----:B0-----:R-:W-:-:S07]  /*bbd0*/  IMAD.MOV.U32 R12, RZ, RZ, 0x1 ;  /* 0x00000001ff0c7424 */ /* 0x001fce00078e00ff */
[----:B------:R-:W-:-:S07]  /*bbe0*/  LEPC R20, `(.L_x_5397) ;  /* 0x000000001014794e */ /* 0x000fce0000000000 */
[----:B-1----:R-:W-:Y:S05]  /*bbf0*/  CALL.ABS.NOINC R2 ;  /* 0x0000000002007343 */ /* 0x002fea0003c00000 */
.L_x_5397:
[----:B------:R-:W-:Y:S01]  /*bc00*/  CS2R R2, SRZ ;  /* 0x0000000000027805 */ /* 0x000fe2000001ff00 */
[----:B------:R-:W-:Y:S06]  /*bc10*/  BRA `(.L_x_5374) ;  /* 0x00000000001c7947 */ /* 0x000fec0003800000 */
.L_x_5394:
[----:B------:R-:W2:Y:S01]  /*bc20*/  LDG.E.64 R4, desc[UR36][R4.64] ;  /* 0x0000002404047981 */ /* 0x000ea2000c1e1b00 */
[----:B------:R-:W-:Y:S01]  /*bc30*/  IMAD.MOV.U32 R3, RZ, RZ, RZ ;  /* 0x000000ffff037224 */ /* 0x000fe200078e00ff */
[----:B--2---:R0:W1:Y:S01]  /*bc40*/  I2F.U64 R2, R4 ;  /* 0x0000000400027312 */ /* 0x0040620000301000 */
[----:B------:R-:W-:Y:S05]  /*bc50*/  BRA `(.L_x_5374) ;  /* 0x00000000000c7947 */ /* 0x000fea0003800000 */
.L_x_5393:
[----:B------:R-:W2:Y:S01]  /*bc60*/  LDG.E R2, desc[UR36][R4.64] ;  /* 0x0000002404027981 */ /* 0x000ea2000c1e1900 */
[----:B------:R-:W-:Y:S01]  /*bc70*/  IMAD.MOV.U32 R3, RZ, RZ, RZ ;  /* 0x000000ffff037224 */ /* 0x000fe200078e00ff */
[----:B--2---:R-:W-:-:S07]  /*bc80*/  I2FP.F32.U32 R2, R2 ;  /* 0x0000000200027245 */ /* 0x004fce0000201000 */
.L_x_5374:
[----:B------:R-:W-:Y:S05]  /*bc90*/  BSYNC B6 ;  /* 0x0000000000067941 */ /* 0x000fea0003800000 */
.L_x_5368:
[----:B01--4-:R-:W0:Y:S02]  /*bca0*/  LDC.64 R4, c[0x0][0x428] ;  /* 0x00010a00ff047b82 */ /* 0x013e240000000a00 */
        /* <DEDUP_REMOVED lines=10> */
[C---:B--23-5:R-:W-:Y:S01]  /*bd50*/  FFMA.FTZ R0, R7.reuse, R3, R2 ;  /* 0x0000000307007223 */ /* 0x06cfe20000010002 */
[----:B------:R-:W-:-:S04]  /*bd60*/  FFMA.FTZ R3, R7, -R2, R3 ;  /* 0x8000000207037223 */ /* 0x000fc80000010003 */
[----:B------:R-:W0:Y:S02]  /*bd70*/  MUFU.RCP R5, R5 ;  /* 0x0000000500057308 */ /* 0x000e240000001000 */
[C---:B0-----:R-:W-:Y:S01]  /*bd80*/  FMUL.FTZ R2, R5.reuse, R0 ;  /* 0x0000000005027220 */ /* 0x041fe20000410000 */
[----:B------:R-:W-:Y:S01]  /*bd90*/  FMUL.FTZ R3, R5, R3 ;  /* 0x0000000305037220 */ /* 0x000fe20000410000 */
[----:B------:R-:W-:Y:S06]  /*bda0*/  BRA `(.L_x_5400) ;  /* 0x0000000000347947 */ /* 0x000fec0003800000 */
.L_x_5399:
[----:B------:R-:W2:Y:S08]  /*bdb0*/  MUFU.RCP R5, R0 ;  /* 0x0000000000057308 */ /* 0x000eb00000001000 */
[----:B------:R-:W0:Y:S01]  /*bdc0*/  MUFU.RCP R6, R6 ;  /* 0x0000000600067308 */ /* 0x000e220000001000 */
[----:B--23-5:R-:W-:Y:S01]  /*bdd0*/  FMUL.FTZ R2, R5, R2 ;  /* 0x0000000205027220 */ /* 0x02cfe20000410000 */
[----:B0-----:R-:W-:Y:S01]  /*bde0*/  FMUL.FTZ R3, R6, R3 ;  /* 0x0000000306037220 */ /* 0x001fe20000410000 */
[----:B------:R-:W-:Y:S06]  /*bdf0*/  BRA `(.L_x_5400) ;  /* 0x0000000000207947 */ /* 0x000fec0003800000 */
.L_x_5398:
[----:B------:R-:W0:Y:S02]  /*be00*/  MUFU.RCP R7, R5 ;  /* 0x0000000500077308 */ /* 0x000e240000001000 */
[----:B0-----:R-:W-:-:S04]  /*be10*/  FMUL.FTZ R6, R7, R4 ;  /* 0x0000000407067220 */ /* 0x001fc80000410000 */
[C---:B------:R-:W-:Y:S01]  /*be20*/  FFMA.FTZ R4, R6.reuse, R4, R5 ;  /* 0x0000000406047223 */ /* 0x040fe20000010005 */
[C---:B--23-5:R-:W-:Y:S01]  /*be30*/  FFMA.FTZ R0, R6.reuse, R2, R3 ;  /* 0x0000000206007223 */ /* 0x06cfe20000010003 */
[----:B------:R-:W-:-:S04]  /*be40*/  FFMA.FTZ R3, R6, R3, -R2 ;  /* 0x0000000306037223 */ /* 0x000fc80000010802 */
[----:B------:R-:W0:Y:S02]  /*be50*/  MUFU.RCP R4, R4 ;  /* 0x0000000400047308 */ /* 0x000e240000001000 */
[C---:B0-----:R-:W-:Y:S01]  /*be60*/  FMUL.FTZ R2, R4.reuse, R0 ;  /* 0x0000000004027220 */ /* 0x041fe20000410000 */
[----:B------:R-:W-:-:S07]  /*be70*/  FMUL.FTZ R3, R4, R3 ;  /* 0x0000000304037220 */ /* 0x000fce0000410000 */
.L_x_5400:
        /* <DEDUP_REMOVED lines=15> */
.L_x_5404:
[----:B------:R-:W0:Y:S02]  /*bf70*/  F2I.S64.TRUNC R2, R2 ;  /* 0x0000000200027311 */ /* 0x000e24000020d900 */
[----:B0-----:R-:W-:-:S05]  /*bf80*/  IMAD.MOV.U32 R5, RZ, RZ, R2 ;  /* 0x000000ffff057224 */ /* 0x001fca00078e0002 */
[----:B------:R-:W-:Y:S01]  /*bf90*/  STG.E.U8 desc[UR36][R16.64], R5 ;  /* 0x0000000510007986 */ /* 0x000fe2000c101124 */
[----:B------:R-:W-:Y:S05]  /*bfa0*/  EXIT ;  /* 0x000000000000794d */ /* 0x000fea0003800000 */
.L_x_5403:
        /* <DEDUP_REMOVED lines=9> */
.L_x_5407:
[----:B------:R-:W0:Y:S02]  /*c040*/  F2I.FTZ.TRUNC.NTZ R3, R2 ;  /* 0x0000000200037305 */ /* 0x000e24000021f100 */
[----:B0-----:R-:W-:Y:S01]  /*c050*/  STG.E desc[UR36][R16.64], R3 ;  /* 0x0000000310007986 */ /* 0x001fe2000c101924 */
[----:B------:R-:W-:Y:S05]  /*c060*/  EXIT ;  /* 0x000000000000794d */ /* 0x000fea0003800000 */
.L_x_5406:
[----:B------:R-:W0:Y:S02]  /*c070*/  F2I.FTZ.TRUNC.NTZ R3, R2 ;  /* 0x0000000200037305 */ /* 0x000e24000021f100 */
[----:B0-----:R-:W-:Y:S01]  /*c080*/  STG.E.U16 desc[UR36][R16.64], R3 ;  /* 0x0000000310007986 */ /* 0x001fe2000c101524 */
[----:B------:R-:W-:Y:S05]  /*c090*/  EXIT ;  /* 0x000000000000794d */ /* 0x000fea0003800000 */
.L_x_5402:
        /* <DEDUP_REMOVED lines=8> */
.L_x_5409:
[----:B------:R-:W-:-:S05]  /*c120*/  F2FP.F16.F32.PACK_AB R2, RZ, R2 ;  /* 0x00000002ff02723e */ /* 0x000fca00000000ff */
[----:B------:R-:W-:Y:S01]  /*c130*/  STG.E.U16 desc[UR36][R16.64], R2 ;  /* 0x0000000210007986 */ /* 0x000fe2000c101524 */
[----:B------:R-:W-:Y:S05]  /*c140*/  EXIT ;  /* 0x000000000000794d */ /* 0x000fea0003800000 */
.L_x_5408:
        /* <DEDUP_REMOVED lines=8> */
.L_x_5411:
[----:B------:R-:W-:-:S05]  /*c1d0*/  F2FP.F16.F32.PACK_AB R3, R3, R2 ;  /* 0x000000020303723e */ /* 0x000fca00000000ff */
[----:B------:R-:W-:Y:S01]  /*c1e0*/  STG.E desc[UR36][R16.64], R3 ;  /* 0x0000000310007986 */ /* 0x000fe2000c101924 */
[----:B------:R-:W-:Y:S05]  /*c1f0*/  EXIT ;  /* 0x000000000000794d */ /* 0x000fea0003800000 */
.L_x_5410:
[----:B------:R-:W-:-:S06]  /*c200*/  FMUL.FTZ R2, R2, 1 ;  /* 0x3f80000002027820 */ /* 0x000fcc0000410000 */
[----:B------:R-:W0:Y:S02]  /*c210*/  F2F.F64.F32 R2, R2 ;  /* 0x0000000200027310 */ /* 0x000e240000201800 */
[----:B0-----:R-:W-:Y:S01]  /*c220*/  STG.E.64 desc[UR36][R16.64], R2 ;  /* 0x0000000210007986 */ /* 0x001fe2000c101b24 */
[----:B------:R-:W-:Y:S05]  /*c230*/  EXIT ;  /* 0x000000000000794d */ /* 0x000fea0003800000 */
.L_x_5401:
        /* <DEDUP_REMOVED lines=14> */
.L_x_5414:
[----:B------:R-:W-:Y:S01]  /*c320*/  FMUL.FTZ R6, R3, 1 ;  /* 0x3f80000003067820 */ /* 0x000fe20000410000 */
[----:B------:R-:W-:-:S05]  /*c330*/  FMUL.FTZ R4, R2, 1 ;  /* 0x3f80000002047820 */ /* 0x000fca0000410000 */
[----:B------:R-:W-:Y:S08]  /*c340*/  F2F.F64.F32 R6, R6 ;  /* 0x0000000600067310 */ /* 0x000ff00000201800 */
[----:B------:R-:W0:Y:S02]  /*c350*/  F2F.F64.F32 R4, R4 ;  /* 0x0000000400047310 */ /* 0x000e240000201800 */
[----:B0-----:R-:W-:Y:S01]  /*c360*/  STG.E.128 desc[UR36][R16.64], R4 ;  /* 0x0000000410007986 */ /* 0x001fe2000c101d24 */
[----:B------:R-:W-:Y:S05]  /*c370*/  EXIT ;  /* 0x000000000000794d */ /* 0x000fea0003800000 */
.L_x_5413:
        /* <DEDUP_REMOVED lines=20> */
.L_x_5418:
[----:B------:R-:W-:Y:S05]  /*c4c0*/  BSYNC B0 ;  /* 0x0000000000007941 */ /* 0x000fea0003800000 */
.L_x_5417:
[----:B------:R-:W-:-:S05]  /*c4d0*/  LOP3.LUT R5, R0, R5, RZ, 0xfc, !PT ;  /* 0x0000000500057212 */ /* 0x000fca00078efcff */
[----:B------:R-:W-:Y:S01]  /*c4e0*/  STG.E.U8 desc[UR36][R16.64], R5 ;  /* 0x0000000510007986 */ /* 0x000fe2000c101124 */
[----:B------:R-:W-:Y:S05]  /*c4f0*/  EXIT ;  /* 0x000000000000794d */ /* 0x000fea0003800000 */
.L_x_5416:
        /* <DEDUP_REMOVED lines=12> */
.L_x_5420:
[----:B------:R-:W-:Y:S01]  /*c5c0*/  IMAD.MOV.U32 R0, RZ, RZ, 0x7f ;  /* 0x0000007fff007424 */ /* 0x000fe200078e00ff */
[----:B------:R-:W-:-:S04]  /*c5d0*/  ISETP.GT.U32.AND P0, PT, R4, 0x7f800000, PT ;  /* 0x7f8000000400780c */ /* 0x000fc80003f04070 */
[----:B------:R-:W-:-:S09]  /*c5e0*/  SEL R0, R0, 0x7c, P0 ;  /* 0x0000007c00007807 */ /* 0x000fd20000000000 */
.L_x_5421:
[----:B------:R-:W-:Y:S05]  /*c5f0*/  BSYNC B0 ;  /* 0x0000000000007941 */ /* 0x000fea0003800000 */
.L_x_5419:
[----:B------:R-:W-:-:S04]  /*c600*/  LOP3.LUT R2, R2, 0x80000000, RZ, 0xc0, !PT ;  /* 0x8000000002027812 */ /* 0x000fc800078ec0ff */
[----:B------:R-:W-:-:S04]  /*c610*/  SHF.R.U32.HI R3, RZ, 0x18, R2 ;  /* 0x00000018ff037819 */ /* 0x000fc80000011602 */
[----:B------:R-:W-:-:S05]  /*c620*/  LOP3.LUT R3, R0, R3, RZ, 0xfc, !PT ;  /* 0x0000000300037212 */ /* 0x000fca00078efcff */
[----:B------:R-:W-:Y:S01]  /*c630*/  STG.E.U8 desc[UR36][R16.64], R3 ;  /* 0x0000000310007986 */ /* 0x000fe2000c101124 */
[----:B------:R-:W-:Y:S05]  /*c640*/  EXIT ;  /* 0x000000000000794d */ /* 0x000fea0003800000 */
.L_x_5415:
[----:B------:R-:W-:-:S05]  /*c650*/  F2FP.BF16.F32.PACK_AB R2, RZ, R2 ;  /* 0x00000002ff02723e */ /* 0x000fca00000010ff */
[----:B------:R-:W-:Y:S01]  /*c660*/  STG.E.U16 desc[UR36][R16.64], R2 ;  /* 0x0000000210007986 */ /* 0x000fe2000c101524 */
[----:B------:R-:W-:Y:S05]  /*c670*/  EXIT ;  /* 0x000000000000794d */ /* 0x000fea0003800000 */
.L_x_5412:
        /* <DEDUP_REMOVED lines=11> */
.L_x_5424:
        /* <DEDUP_REMOVED lines=16> */
.L_x_5427:
[----:B------:R-:W-:-:S04]  /*c830*/  LOP3.LUT R2, R2, 0x80000000, RZ, 0xc0, !PT ;  /* 0x8000000002027812 */ /* 0x000fc800078ec0ff */
[----:B------:R-:W-:-:S04]  /*c840*/  SHF.R.U32.HI R3, RZ, 0x18, R2 ;  /* 0x00000018ff037819 */ /* 0x000fc80000011602 */
[----:B------:R-:W-:-:S04]  /*c850*/  LOP3.LUT R0, R0, R3, RZ, 0xfc, !PT ;  /* 0x0000000300007212 */ /* 0x000fc800078efcff */
[----:B------:R-:W-:-:S07]  /*c860*/  PRMT R8, R0, 0x7610, R8 ;  /* 0x0000761000087816 */ /* 0x000fce0000000008 */
.L_x_5426:
[----:B------:R-:W-:Y:S05]  /*c870*/  BSYNC B0 ;  /* 0x0000000000007941 */ /* 0x000fea0003800000 */
.L_x_5425:
[----:B------:R-:W-:Y:S01]  /*c880*/  STG.E.U8 desc[UR36][R16.64], R8 ;  /* 0x0000000810007986 */ /* 0x000fe2000c101124 */
[----:B------:R-:W-:Y:S05]  /*c890*/  EXIT ;  /* 0x000000000000794d */ /* 0x000fea0003800000 */
.L_x_5423:
        /* <DEDUP_REMOVED lines=16> */
.L_x_5430:
[----:B------:R-:W-:-:S04]  /*c9a0*/  LOP3.LUT R2, R2, 0x80000000, RZ, 0xc0, !PT ;  /* 0x8000000002027812 */ /* 0x000fc800078ec0ff */
[----:B------:R-:W-:-:S04]  /*c9b0*/  SHF.R.U32.HI R3, RZ, 0x18, R2 ;  /* 0x00000018ff037819 */ /* 0x000fc80000011602 */
[----:B------:R-:W-:-:S04]  /*c9c0*/  LOP3.LUT R0, R0, R3, RZ, 0xfc, !PT ;  /* 0x0000000300007212 */ /* 0x000fc800078efcff */
[----:B------:R-:W-:-:S07]  /*c9d0*/  PRMT R8, R0, 0x7610, R8 ;  /* 0x0000761000087816 */ /* 0x000fce0000000008 */
.L_x_5429:
[----:B------:R-:W-:Y:S05]  /*c9e0*/  BSYNC B0 ;  /* 0x0000000000007941 */ /* 0x000fea0003800000 */
.L_x_5428:
[----:B------:R-:W-:Y:S01]  /*c9f0*/  STG.E.U8 desc[UR36][R16.64], R8 ;  /* 0x0000000810007986 */ /* 0x000fe2000c101124 */
[----:B------:R-:W-:Y:S05]  /*ca00*/  EXIT ;  /* 0x000000000000794d */ /* 0x000fea0003800000 */
.L_x_5422:
        /* <DEDUP_REMOVED lines=19> */
[----:B------:R-:W-:Y:S01]  /*cb40*/  STG.E.U8 desc[UR36][R16.64], R3 ;  /* 0x0000000310007986 */ /* 0x000fe2000c101124 */
[----:B------:R-:W-:Y:S05]  /*cb50*/  EXIT ;  /* 0x000000000000794d */ /* 0x000fea0003800000 */
.L_x_5405:
        /* <DEDUP_REMOVED lines=16> */
.L_x_5433:
[----:B------:R-:W-:Y:S05]  /*cc60*/  EXIT ;  /* 0x000000000000794d */ /* 0x000fea0003800000 */
.L_x_5432:
[----:B------:R-:W0:Y:S02]  /*cc70*/  F2I.U64.TRUNC R2, R2 ;  /* 0x0000000200027311 */ /* 0x000e24000020d800 */
[----:B0-----:R-:W-:Y:S01]  /*cc80*/  STG.E.64 desc[UR36][R16.64], R2 ;  /* 0x0000000210007986 */ /* 0x001fe2000c101b24 */
[----:B------:R-:W-:Y:S05]  /*cc90*/  EXIT ;  /* 0x000000000000794d */ /* 0x000fea0003800000 */
.L_x_5431:
[----:B------:R-:W0:Y:S02]  /*cca0*/  F2I.FTZ.U32.TRUNC.NTZ R3, R2 ;  /* 0x0000000200037305 */ /* 0x000e24000021f000 */
[----:B0-----:R-:W-:Y:S01]  /*ccb0*/  STG.E desc[UR36][R16.64], R3 ;  /* 0x0000000310007986 */ /* 0x001fe2000c101924 */
[----:B------:R-:W-:Y:S05]  /*ccc0*/  EXIT ;  /* 0x000000000000794d */ /* 0x000fea0003800000 */
.L_x_5434:
        /* <DEDUP_REMOVED lines=11> */
.L_x_19367:


//--------------------- .text._ZN2at6native27unrolled_elementwise_kernelINS0_13BUnaryFunctorIN3c107complexIfEES5_S5_NS0_15binary_internal10DivFunctorIS5_EEEESt5arrayIPcLm2EELi4E23TrivialOffsetCalculatorILi1EjESE_NS0_6memory12LoadWithCastILi1EEENSF_13StoreWithCastILi1EEEEEviT_T0_T2_T3_T4_T5_ --------------------------
	.section	.text._ZN2at6native27unrolled_elementwise_kernelINS0_13BUnaryFunctorIN3c107complexIfEES5_S5_NS0_15binary_internal10DivFunctorIS5_EEEESt5arrayIPcLm2EELi4E23TrivialOffsetCalculatorILi1EjESE_NS0_6memory12LoadWithCastILi1EEENSF_13StoreWithCastILi1EEEEEviT_T0_T2_T3_T4_T5_,"ax",@progbits
	.align	128
        .global         _ZN2at6native27unrolled_elementwise_kernelINS0_13BUnaryFunctorIN3c107complexIfEES5_S5_NS0_15binary_internal10DivFunctorIS5_EEEESt5arrayIPcLm2EELi4E23TrivialOffsetCalculatorILi1EjESE_NS0_6memory12LoadWithCastILi1EEENSF_13StoreWithCastILi1EEEEEviT_T0_T2_T3_T4_T5_
        .type           _ZN2at6native27unrolled_elementwise_kernelINS0_13BUnaryFunctorIN3c107complexIfEES5_S5_NS0_15binary_internal10DivFunctorIS5_EEEESt5arrayIPcLm2EELi4E23TrivialOffsetCalculatorILi1EjESE_NS0_6memory12LoadWithCastILi1EEENSF_13StoreWithCastILi1EEEEEviT_T0_T2_T3_T4_T5_,@function
        .size           _ZN2at6native27unrolled_elementwise_kernelINS0_13BUnaryFunctorIN3c107complexIfEES5_S5_NS0_15binary_internal10DivFunctorIS5_EEEESt5arrayIPcLm2EELi4E23TrivialOffsetCalculatorILi1EjESE_NS0_6memory12LoadWithCastILi1EEENSF_13StoreWithCastILi1EEEEEviT_T0_T2_T3_T4_T5_,(.L_x_19368 - _ZN2at6native27unrolled_elementwise_kernelINS0_13BUnaryFunctorIN3c107complexIfEES5_S5_NS0_15binary_internal10DivFunctorIS5_EEEESt5arrayIPcLm2EELi4E23TrivialOffsetCalculatorILi1EjESE_NS0_6memory12LoadWithCastILi1EEENSF_13StoreWithCastILi1EEEEEviT_T0_T2_T3_T4_T5_)
        .other          _ZN2at6native27unrolled_elementwise_kernelINS0_13BUnaryFunctorIN3c107complexIfEES5_S5_NS0_15binary_internal10DivFunctorIS5_EEEESt5arrayIPcLm2EELi4E23TrivialOffsetCalculatorILi1EjESE_NS0_6memory12LoadWithCastILi1EEENSF_13StoreWithCastILi1EEEEEviT_T0_T2_T3_T4_T5_,@"STO_CUDA_ENTRY STV_DEFAULT"
_ZN2at6native27unrolled_elementwise_kernelINS0_13BUnaryFunctorIN3c107complexIfEES5_S5_NS0_15binary_internal10DivFunctorIS5_EEEESt5arrayIPcLm2EELi4E23TrivialOffsetCalculatorILi1EjESE_NS0_6memory12LoadWithCastILi1EEENSF_13StoreWithCastILi1EEEEEviT_T0_T2_T3_T4_T5_:
.text._ZN2at6native27unrolled_elementwise_kernelINS0_13BUnaryFunctorIN3c107complexIfEES5_S5_NS0_15binary_internal10DivFunctorIS5_EEEESt5arrayIPcLm2EELi4E23TrivialOffsetCalculatorILi1EjESE_NS0_6memory12LoadWithCastILi1EEENSF_13StoreWithCastILi1EEEEEviT_T0_T2_T3_T4_T5_:
[----:B------:R-:W0:Y:S01]  /*0000*/  LDC R1, c[0x0][0x28] ;  /* 0x00000a00ff017b82 */ /* 0x000e220000000800 */
[----:B------:R-:W1:Y:S07]  /*0010*/  S2R R2, SR_CTAID.X ;  /* 0x0000000000027919 */ /* 0x000e6e0000002500 */
[----:B------:R-:W1:Y:S01]  /*0020*/  LDC R3, c[0x0][0x210] ;  /* 0x00008400ff037b82 */ /* 0x000e620000000800 */
[----:B------:R-:W-:Y:S01]  /*0030*/  ULDC.64 UR36, c[0x0][0x208] ;  /* 0x0000820000247ab9 */ /* 0x000fe20000000a00 */
[----:B------:R-:W-:Y:S01]  /*0040*/  BSSY B7, `(.L_x_5435) ;  /* 0x0000104000077945 */ /* 0x000fe20003800000 */
[----:B------:R-:W2:Y:S01]  /*0050*/  S2R R17, SR_TID.X ;  /* 0x0000000000117919 */ /* 0x000ea20000002100 */
[----:B------:R-:W-:Y:S01]  /*0060*/  IMAD.MOV.U32 R27, RZ, RZ, RZ ;  /* 0x000000ffff1b7224 */ /* 0x000fe200078e00ff */
[----:B------:R-:W-:-:S03]  /*0070*/  CS2R R24, SRZ ;  /* 0x0000000000187805 */ /* 0x000fc6000001ff00 */
[----:B------:R-:W3:Y:S01]  /*0080*/  LDC.U8 R16, c[0x0][0x23c] ;  /* 0x00008f00ff107b82 */ /* 0x000ee20000000000 */
[----:B-1----:R-:W-:-:S05]  /*0090*/  IMAD R28, R2, -0x200, R3 ;  /* 0xfffffe00021c7824 */ /* 0x002fca00078e0203 */
[----:B--2---:R-:W-:-:S13]  /*00a0*/  ISETP.GE.AND P0, PT, R17, R28, PT ;  /* 0x0000001c1100720c */ /* 0x004fda0003f06270 */
[----:B0--3--:R-:W-:Y:S05]  /*00b0*/  @P0 BRA `(.L_x_5436) ;  /* 0x0000000c00f00947 */ /* 0x009fea0003800000 */
[----:B------:R-:W0:Y:S01]  /*00c0*/  LDC.64 R4, c[0x0][0x230] ;  /* 0x00008c00ff047b82 */ /* 0x000e220000000a00 */
[----:B------:R-:W-:Y:S01]  /*00d0*/  IMAD R0, R2, 0x200, R17 ;  /* 0x0000020002007824 */ /* 0x000fe200078e0211 */
[----:B------:R-:W-:Y:S01]  /*00e0*/  PRMT R6, R16, 0x9910, RZ ;  /* 0x0000991010067816 */ /* 0x000fe200000000ff */
[----:B------:R-:W-:Y:S01]  /*00f0*/  ULDC UR4, c[0x0][0x240] ;  /* 0x0000900000047ab9 */ /* 0x000fe20000000800 */
[----:B------:R-:W-:Y:S01]  /*0100*/  BSSY B6, `(.L_x_5437) ;  /* 0x00000f6000067945 */ /* 0x000fe20003800000 */
        /* <DEDUP_REMOVED lines=18> */
.L_x_5441:
[----:B------:R-:W2:Y:S01]  /*0230*/  LDG.E.U8 R4, desc[UR36][R4.64] ;  /* 0x0000002404047981 */ /* 0x000ea2000c1e1100 */
[----:B------:R-:W-:Y:S01]  /*0240*/  IMAD.MOV.U32 R25, RZ, RZ, RZ ;  /* 0x000000ffff197224 */ /* 0x000fe200078e00ff */
[----:B--2---:R-:W-:Y:S01]  /*0250*/  I2FP.F32.U32 R24, R4 ;  /* 0x0000000400187245 */ /* 0x004fe20000201000 */
[----:B------:R-:W-:Y:S06]  /*0260*/  BRA `(.L_x_5443) ;  /* 0x0000000c007c7947 */ /* 0x000fec0003800000 */
.L_x_5440:
        /* <DEDUP_REMOVED lines=10> */
.L_x_5445:
[----:B------:R-:W2:Y:S01]  /*0310*/  LDG.E R4, desc[UR36][R4.64] ;  /* 0x0000002404047981 */ /* 0x000ea2000c1e1900 */
[----:B------:R-:W-:Y:S01]  /*0320*/  IMAD.MOV.U32 R25, RZ, RZ, RZ ;  /* 0x000000ffff197224 */ /* 0x000fe200078e00ff */
[----:B--2---:R-:W-:Y:S01]  /*0330*/  I2FP.F32.S32 R24, R4 ;  /* 0x0000000400187245 */ /* 0x004fe20000201400 */
[----:B------:R-:W-:Y:S06]  /*0340*/  BRA `(.L_x_5443) ;  /* 0x0000000c00447947 */ /* 0x000fec0003800000 */
.L_x_5444:
[----:B------:R-:W2:Y:S01]  /*0350*/  LDG.E.U16 R4, desc[UR36][R4.64] ;  /* 0x0000002404047981 */ /* 0x000ea2000c1e1500 */
[----:B------:R-:W-:Y:S01]  /*0360*/  IMAD.MOV.U32 R25, RZ, RZ, RZ ;  /* 0x000000ffff197224 */ /* 0x000fe200078e00ff */
[----:B--2---:R2:W3:Y:S01]  /*0370*/  I2F.S16 R24, R4 ;  /* 0x0000000400187306 */ /* 0x0044e20000101400 */
[----:B------:R-:W-:Y:S05]  /*0380*/  BRA `(.L_x_5443) ;  /* 0x0000000c00347947 */ /* 0x000fea0003800000 */
.L_x_5439:
        /* <DEDUP_REMOVED lines=9> */
.L_x_5447:
[----:B------:R-:W2:Y:S01]  /*0420*/  LDG.E.U16 R4, desc[UR36][R4.64] ;  /* 0x0000002404047981 */ /* 0x000ea2000c1e1500 */
[----:B------:R-:W-:Y:S02]  /*0430*/  IMAD.MOV.U32 R25, RZ, RZ, RZ ;  /* 0x000000ffff197224 */ /* 0x000fe400078e00ff */
[----:B--2---:R-:W-:Y:S01]  /*0440*/  HADD2.F32 R24, -RZ, R4.H0_H0 ;  /* 0x20000004ff187230 */ /* 0x004fe20000004100 */
[----:B------:R-:W-:Y:S06]  /*0450*/  BRA `(.L_x_5443) ;  /* 0x0000000c00007947 */ /* 0x000fec0003800000 */
.L_x_5446:
        /* <DEDUP_REMOVED lines=8> */
.L_x_5449:
[----:B------:R-:W2:Y:S02]  /*04e0*/  LDG.E R4, desc[UR36][R4.64] ;  /* 0x0000002404047981 */ /* 0x000ea4000c1e1900 */
[--C-:B--2---:R-:W-:Y:S02]  /*04f0*/  HADD2.F32 R25, -RZ, R4.reuse.H1_H1 ;  /* 0x30000004ff197230 */ /* 0x104fe40000004100 */
[----:B------:R-:W-:Y:S01]  /*0500*/  HADD2.F32 R24, -RZ, R4.H0_H0 ;  /* 0x20000004ff187230 */ /* 0x000fe20000004100 */
[----:B------:R-:W-:Y:S06]  /*0510*/  BRA `(.L_x_5443) ;  /* 0x0000000800d07947 */ /* 0x000fec0003800000 */
.L_x_5448:
        /* <DEDUP_REMOVED lines=8> */
.L_x_5438:
        /* <DEDUP_REMOVED lines=13> */
.L_x_5452:
        /* <DEDUP_REMOVED lines=10> */
.L_x_5451:
        /* <DEDUP_REMOVED lines=27> */
.L_x_5454:
        /* <DEDUP_REMOVED lines=14> */
.L_x_5453:
[----:B------:R-:W2:Y:S01]  /*09a0*/  LDG.E.U16 R4, desc[UR36][R4.64] ;  /* 0x0000002404047981 */ /* 0x000ea2000c1e1500 */
[----:B------:R-:W-:Y:S02]  /*09b0*/  IMAD.MOV.U32 R25, RZ, RZ, RZ ;  /* 0x000000ffff197224 */ /* 0x000fe400078e00ff */
[----:B--2---:R-:W-:Y:S01]  /*09c0*/  IMAD.U32 R24, R4, 0x10000, RZ ;  /* 0x0001000004187824 */ /* 0x004fe200078e00ff */
[----:B------:R-:W-:Y:S06]  /*09d0*/  BRA `(.L_x_5443) ;  /* 0x0000000400a07947 */ /* 0x000fec0003800000 */
.L_x_5450:
        /* <DEDUP_REMOVED lines=12> */
.L_x_5457:
        /* <DEDUP_REMOVED lines=20> */
.L_x_5459:
[----:B------:R-:W-:Y:S05]  /*0be0*/  BSYNC B0 ;  /* 0x0000000000007941 */ /* 0x000fea0003800000 */
.L_x_5458:
[----:B------:R-:W-:Y:S01]  /*0bf0*/  IMAD.SHL.U32 R3, R3, 0x100000, RZ ;  /* 0x0010000003037824 */ /* 0x000fe200078e00ff */
[----:B------:R-:W-:-:S04]  /*0c00*/  LEA R5, R0, 0x3b800000, 0x17 ;  /* 0x3b80000000057811 */ /* 0x000fc800078eb8ff */
[----:B------:R-:W-:Y:S01]  /*0c10*/  LOP3.LUT R24, R5, R3, R24, 0xfe, !PT ;  /* 0x0000000305187212 */ /* 0x000fe200078efe18 */
[----:B------:R-:W-:Y:S06]  /*0c20*/  BRA `(.L_x_5443) ;  /* 0x00000004000c7947 */ /* 0x000fec0003800000 */
.L_x_5456:
        /* <DEDUP_REMOVED lines=20> */
.L_x_5461:
[----:B------:R-:W-:Y:S05]  /*0d70*/  BSYNC B0 ;  /* 0x0000000000007941 */ /* 0x000fea0003800000 */
.L_x_5460:
[----:B------:R-:W-:Y:S01]  /*0d80*/  IMAD.SHL.U32 R3, R3, 0x200000, RZ ;  /* 0x0020000003037824 */ /* 0x000fe200078e00ff */
[----:B------:R-:W-:-:S04]  /*0d90*/  LEA R5, R0, 0x37800000, 0x17 ;  /* 0x3780000000057811 */ /* 0x000fc800078eb8ff */
[----:B------:R-:W-:Y:S01]  /*0da0*/  LOP3.LUT R24, R5, R3, R24, 0xfe, !PT ;  /* 0x0000000305187212 */ /* 0x000fe200078efe18 */
[----:B------:R-:W-:Y:S06]  /*0db0*/  BRA `(.L_x_5443) ;  /* 0x0000000000a87947 */ /* 0x000fec0003800000 */
.L_x_5455:
        /* <DEDUP_REMOVED lines=14> */
.L_x_5465:
[----:B------:R-:W-:Y:S05]  /*0ea0*/  BSYNC B0 ;  /* 0x0000000000007941 */ /* 0x000fea0003800000 */
.L_x_5464:
[----:B------:R-:W-:Y:S01]  /*0eb0*/  IMAD.MOV.U32 R25, RZ, RZ, RZ ;  /* 0x000000ffff197224 */ /* 0x000fe200078e00ff */
[----:B------:R-:W-:Y:S06]  /*0ec0*/  BRA `(.L_x_5443) ;  /* 0x0000000000647947 */ /* 0x000fec0003800000 */
.L_x_5442:
        /* <DEDUP_REMOVED lines=16> */
.L_x_5466:
[----:B------:R-:W-:Y:S01]  /*0fd0*/  CS2R R24, SRZ ;  /* 0x0000000000187805 */ /* 0x000fe2000001ff00 */
[----:B------:R-:W-:Y:S06]  /*0fe0*/  BRA `(.L_x_5443) ;  /* 0x00000000001c7947 */ /* 0x000fec0003800000 */
.L_x_5463:
[----:B------:R-:W2:Y:S01]  /*0ff0*/  LDG.E.64 R4, desc[UR36][R4.64] ;  /* 0x0000002404047981 */ /* 0x000ea2000c1e1b00 */
[----:B------:R-:W-:Y:S01]  /*1000*/  IMAD.MOV.U32 R25, RZ, RZ, RZ ;  /* 0x000000ffff197224 */ /* 0x000fe200078e00ff */
[----:B--2---:R0:W1:Y:S01]  /*1010*/  I2F.U64 R24, R4 ;  /* 0x0000000400187312 */ /* 0x0040620000301000 */
[----:B------:R-:W-:Y:S05]  /*1020*/  BRA `(.L_x_5443) ;  /* 0x00000000000c7947 */ /* 0x000fea0003800000 */
.L_x_5462:
[----:B------:R-:W2:Y:S01]  /*1030*/  LDG.E R4, desc[UR36][R4.64] ;  /* 0x0000002404047981 */ /* 0x000ea2000c1e1900 */
[----:B------:R-:W-:Y:S01]  /*1040*/  IMAD.MOV.U32 R25, RZ, RZ, RZ ;  /* 0x000000ffff197224 */ /* 0x000fe200078e00ff */
[----:B--2---:R-:W-:-:S07]  /*1050*/  I2FP.F32.U32 R24, R4 ;  /* 0x0000000400187245 */ /* 0x004fce0000201000 */
.L_x_5443:
[----:B------:R-:W-:Y:S05]  /*1060*/  BSYNC B6 ;  /* 0x0000000000067941 */ /* 0x000fea0003800000 */
.L_x_5437:
[----:B------:R-:W-:-:S07]  /*1070*/  VIADD R17, R17, 0x80 ;  /* 0x0000008011117836 */ /* 0x000fce0000000000 */
.L_x_5436:
[----:B------:R-:W-:Y:S05]  /*1080*/  BSYNC B7 ;  /* 0x0000000000077941 */ /* 0x000fea0003800000 */
.L_x_5435:
[----:B------:R-:W-:Y:S01]  /*1090*/  ISETP.GE.AND P0, PT, R17, R28, PT ;  /* 0x0000001c1100720c */ /* 0x000fe20003f06270 */
[----:B------:R-:W-:Y:S01]  /*10a0*/  BSSY B7, `(.L_x_5467) ;  /* 0x0000100000077945 */ /* 0x000fe20003800000 */
[----:B------:R-:W-:-:S11]  /*10b0*/  IMAD.MOV.U32 R26, RZ, RZ, RZ ;  /* 0x000000ffff1a7224 */ /* 0x000fd600078e00ff */
[----:B------:R-:W-:Y:S05]  /*10c0*/  @P0 BRA `(.L_x_5468) ;  /* 0x0000000c00f40947 */ /* 0x000fea0003800000 */
[----:B0-2-4-:R-:W0:Y:S01]  /*10d0*/  LDC.64 R4, c[0x0][0x230] ;  /* 0x00008c00ff047b82 */ /* 0x015e220000000a00 */
        /* <DEDUP_REMOVED lines=22> */
.L_x_5473:
[----:B------:R-:W2:Y:S01]  /*1240*/  LDG.E.U8 R4, desc[UR36][R4.64] ;  /* 0x0000002404047981 */ /* 0x000ea2000c1e1100 */
[----:B------:R-:W-:Y:S01]  /*1250*/  IMAD.MOV.U32 R27, RZ, RZ, RZ ;  /* 0x000000ffff1b7224 */ /* 0x000fe200078e00ff */
[----:B--2---:R-:W-:Y:S01]  /*1260*/  I2FP.F32.U32 R26, R4 ;  /* 0x00000004001a7245 */ /* 0x004fe20000201000 */
[----:B------:R-:W-:Y:S06]  /*1270*/  BRA `(.L_x_5475) ;  /* 0x0000000c00807947 */ /* 0x000fec0003800000 */
.L_x_5472:
        /* <DEDUP_REMOVED lines=10> */
.L_x_5477:
[----:B------:R-:W2:Y:S01]  /*1320*/  LDG.E R4, desc[UR36][R4.64] ;  /* 0x0000002404047981 */ /* 0x000ea2000c1e1900 */
[----:B------:R-:W-:Y:S01]  /*1330*/  IMAD.MOV.U32 R27, RZ, RZ, RZ ;  /* 0x000000ffff1b7224 */ /* 0x000fe200078e00ff */
[----:B--2---:R-:W-:Y:S01]  /*1340*/  I2FP.F32.S32 R26, R4 ;  /* 0x00000004001a7245 */ /* 0x004fe20000201400 */
[----:B------:R-:W-:Y:S06]  /*1350*/  BRA `(.L_x_5475) ;  /* 0x0000000c00487947 */ /* 0x000fec0003800000 */
.L_x_5476:
[----:B------:R-:W2:Y:S01]  /*1360*/  LDG.E.U16 R4, desc[UR36][R4.64] ;  /* 0x0000002404047981 */ /* 0x000ea2000c1e1500 */
[----:B------:R-:W-:Y:S01]  /*1370*/  IMAD.MOV.U32 R27, RZ, RZ, RZ ;  /* 0x000000ffff1b7224 */ /* 0x000fe200078e00ff */
[----:B--2---:R4:W0:Y:S01]  /*1380*/  I2F.S16 R26, R4 ;  /* 0x00000004001a7306 */ /* 0x0048220000101400 */
[----:B------:R-:W-:Y:S05]  /*1390*/  BRA `(.L_x_5475) ;  /* 0x0000000c00387947 */ /* 0x000fea0003800000 */
.L_x_5471:
        /* <DEDUP_REMOVED lines=9> */
.L_x_5479:
[----:B------:R-:W2:Y:S01]  /*1430*/  LDG.E.U16 R4, desc[UR36][R4.64] ;  /* 0x0000002404047981 */ /* 0x000ea2000c1e1500 */
[----:B------:R-:W-:Y:S02]  /*1440*/  IMAD.MOV.U32 R27, RZ, RZ, RZ ;  /* 0x000000ffff1b7224 */ /* 0x000fe400078e00ff */
[----:B--2---:R-:W-:Y:S01]  /*1450*/  HADD2.F32 R26, -RZ, R4.H0_H0 ;  /* 0x20000004ff1a7230 */ /* 0x004fe20000004100 */
[----:B------:R-:W-:Y:S06]  /*1460*/  BRA `(.L_x_5475) ;  /* 0x0000000c00047947 */ /* 0x000fec0003800000 */
.L_x_5478:
        /* <DEDUP_REMOVED lines=8> */
.L_x_5481:
[----:B------:R-:W2:Y:S02]  /*14f0*/  LDG.E R4, desc[UR36][R4.64] ;  /* 0x0000002404047981 */ /* 0x000ea4000c1e1900 */
[--C-:B--2---:R-:W-:Y:S02]  /*1500*/  HADD2.F32 R27, -RZ, R4.reuse.H1_H1 ;  /* 0x30000004ff1b7230 */ /* 0x104fe40000004100 */
[----:B------:R-:W-:Y:S01]  /*1510*/  HADD2.F32 R26, -RZ, R4.H0_H0 ;  /* 0x20000004ff1a7230 */ /* 0x000fe20000004100 */
[----:B------:R-:W-:Y:S06]  /*1520*/  BRA `(.L_x_5475) ;  /* 0x0000000800d47947 */ /* 0x000fec0003800000 */
.L_x_5480:
        /* <DEDUP_REMOVED lines=8> */
.L_x_5470:
        /* <DEDUP_REMOVED lines=13> */
.L_x_5484:
        /* <DEDUP_REMOVED lines=10> */
.L_x_5483:
        /* <DEDUP_REMOVED lines=27> */
.L_x_5486:
[----:B------:R-:W2:Y:S01]  /*18d0*/  LDG.E.U8 R4, desc[UR36][R4.64] ;  /* 0x0000002404047981 */ /* 0x000ea2000c1e1100 */
[----:B------:R-:W-:Y:S02]  /*18e0*/  IMAD.MOV.U32 R27, RZ, RZ, RZ ;  /* 0x000000ffff1b7224 */ /* 0x000fe400078e00ff */
        /* <DEDUP_REMOVED lines=13> */
.L_x_5485:
[----:B------:R-:W2:Y:S01]  /*19c0*/  LDG.E.U16 R4, desc[UR36][R4.64] ;  /* 0x0000002404047981 */ /* 0x000ea2000c1e1500 */
[----:B------:R-:W-:Y:S02]  /*19d0*/  IMAD.MOV.U32 R27, RZ, RZ, RZ ;  /* 0x000000ffff1b7224 */ /* 0x000fe400078e00ff */
[----:B--2---:R-:W-:Y:S01]  /*19e0*/  IMAD.U32 R26, R4, 0x10000, RZ ;  /* 0x00010000041a7824 */ /* 0x004fe200078e00ff */
[----:B------:R-:W-:Y:S06]  /*19f0*/  BRA `(.L_x_5475) ;  /* 0x0000000400a07947 */ /* 0x000fec0003800000 */
.L_x_5482:
        /* <DEDUP_REMOVED lines=12> */
.L_x_5489:
        /* <DEDUP_REMOVED lines=20> */
.L_x_5491:
[----:B------:R-:W-:Y:S05]  /*1c00*/  BSYNC B0 ;  /* 0x0000000000007941 */ /* 0x000fea0003800000 */
.L_x_5490:
[----:B------:R-:W-:Y:S01]  /*1c10*/  IMAD.SHL.U32 R3, R3, 0x100000, RZ ;  /* 0x0010000003037824 */ /* 0x000fe200078e00ff */
[----:B------:R-:W-:-:S04]  /*1c20*/  LEA R5, R0, 0x3b800000, 0x17 ;  /* 0x3b80000000057811 */ /* 0x000fc800078eb8ff */
[----:B------:R-:W-:Y:S01]  /*1c30*/  LOP3.LUT R26, R5, R3, R26, 0xfe, !PT ;  /* 0x00000003051a7212 */ /* 0x000fe200078efe1a */
[----:B------:R-:W-:Y:S06]  /*1c40*/  BRA `(.L_x_5475) ;  /* 0x00000004000c7947 */ /* 0x000fec0003800000 */
.L_x_5488:
        /* <DEDUP_REMOVED lines=20> */
.L_x_5493:
[----:B------:R-:W-:Y:S05]  /*1d90*/  BSYNC B0 ;  /* 0x0000000000007941 */ /* 0x000fea0003800000 */
.L_x_5492:
[----:B------:R-:W-:Y:S01]  /*1da0*/  IMAD.SHL.U32 R3, R3, 0x200000, RZ ;  /* 0x0020000003037824 */ /* 0x000fe200078e00ff */
[----:B------:R-:W-:-:S04]  /*1db0*/  LEA R5, R0, 0x37800000, 0x17 ;  /* 0x3780000000057811 */ /* 0x000fc800078eb8ff */
[----:B------:R-:W-:Y:S01]  /*1dc0*/  LOP3.LUT R26, R5, R3, R26, 0xfe, !PT ;  /* 0x00000003051a7212 */ /* 0x000fe200078efe1a */
[----:B------:R-:W-:Y:S06]  /*1dd0*/  BRA `(.L_x_5475) ;  /* 0x0000000000a87947 */ /* 0x000fec0003800000 */
.L_x_5487:
        /* <DEDUP_REMOVED lines=14> */
.L_x_5497:
[----:B------:R-:W-:Y:S05]  /*1ec0*/  BSYNC B0 ;  /* 0x0000000000007941 */ /* 0x000fea0003800000 */
.L_x_5496:
[----:B------:R-:W-:Y:S01]  /*1ed0*/  IMAD.MOV.U32 R27, RZ, RZ, RZ ;  /* 0x000000ffff1b7224 */ /* 0x000fe200078e00ff */
[----:B------:R-:W-:Y:S06]  /*1ee0*/  BRA `(.L_x_5475) ;  /* 0x0000000000647947 */ /* 0x000fec0003800000 */
.L_x_5474:
        /* <DEDUP_REMOVED lines=16> */
.L_x_5498:
[----:B------:R-:W-:Y:S01]  /*1ff0*/  CS2R R26, SRZ ;  /* 0x00000000001a7805 */ /* 0x000fe2000001ff00 */
[----:B------:R-:W-:Y:S06]  /*2000*/  BRA `(.L_x_5475) ;  /* 0x00000000001c7947 */ /* 0x000fec0003800000 */
.L_x_5495:
[----:B------:R-:W2:Y:S01]  /*2010*/  LDG.E.64 R4, desc[UR36][R4.64] ;  /* 0x0000002404047981 */ /* 0x000ea2000c1e1b00 */
[----:B------:R-:W-:Y:S01]  /*2020*/  IMAD.MOV.U32 R27, RZ, RZ, RZ ;  /* 0x000000ffff1b7224 */ /* 0x000fe200078e00ff */
[----:B--2---:R0:W2:Y:S01]  /*2030*/  I2F.U64 R26, R4 ;  /* 0x00000004001a7312 */ /* 0x0040a20000301000 */
[----:B------:R-:W-:Y:S05]  /*2040*/  BRA `(.L_x_5475) ;  /* 0x00000000000c7947 */ /* 0x000fea0003800000 */
.L_x_5494:
[----:B------:R-:W2:Y:S01]  /*2050*/  LDG.E R4, desc[UR36][R4.64] ;  /* 0x0000002404047981 */ /* 0x000ea2000c1e1900 */
[----:B------:R-:W-:Y:S01]  /*2060*/  IMAD.MOV.U32 R27, RZ, RZ, RZ ;  /* 0x000000ffff1b7224 */ /* 0x000fe200078e00ff */
[----:B--2---:R-:W-:-:S07]  /*2070*/  I2FP.F32.U32 R26, R4 ;  /* 0x00000004001a7245 */ /* 0x004fce0000201000 */
.L_x_5475:
[----:B------:R-:W-:Y:S05]  /*2080*/  BSYNC B6 ;  /* 0x0000000000067941 */ /* 0x000fea0003800000 */
.L_x_5469:
[----:B------:R-:W-:-:S07]  /*2090*/  VIADD R17, R17, 0x80 ;  /* 0x0000008011117836 */ /* 0x000fce0000000000 */
.L_x_5468:
[----:B------:R-:W-:Y:S05]  /*20a0*/  BSYNC B7 ;  /* 0x0000000000077941 */ /* 0x000fea0003800000 */
.L_x_5467:
[----:B------:R-:W-:Y:S01]  /*20b0*/  ISETP.GE.AND P0, PT, R17, R28, PT ;  /* 0x0000001c1100720c */ /* 0x000fe20003f06270 */
[----:B------:R-:W-:Y:S01]  /*20c0*/  BSSY B7, `(.L_x_5499) ;  /* 0x0000100000077945 */ /* 0x000fe20003800000 */
[----:B------:R-:W-:Y:S01]  /*20d0*/  IMAD.MOV.U32 R19, RZ, RZ, RZ ;  /* 0x000000ffff137224 */ /* 0x000fe200078e00ff */
[----:B------:R-:W-:-:S10]  /*20e0*/  CS2R R22, SRZ ;  /* 0x0000000000167805 */ /* 0x000fd4000001ff00 */
        /* <DEDUP_REMOVED lines=24> */
.L_x_5505:
[----:B------:R-:W2:Y:S01]  /*2270*/  LDG.E.U8 R4, desc[UR36][R4.64] ;  /* 0x0000002404047981 */ /* 0x000ea2000c1e1100 */
[----:B------:R-:W-:Y:S01]  /*2280*/  IMAD.MOV.U32 R23, RZ, RZ, RZ ;  /* 0x000000ffff177224 */ /* 0x000fe200078e00ff */
[----:B--2---:R-:W-:Y:S01]  /*2290*/  I2FP.F32.U32 R22, R4 ;  /* 0x0000000400167245 */ /* 0x004fe20000201000 */
[----:B------:R-:W-:Y:S06]  /*22a0*/  BRA `(.L_x_5507) ;  /* 0x0000000c007c7947 */ /* 0x000fec0003800000 */
.L_x_5504:
        /* <DEDUP_REMOVED lines=10> */
.L_x_5509:
[----:B------:R-:W2:Y:S01]  /*2350*/  LDG.E R4, desc[UR36][R4.64] ;  /* 0x0000002404047981 */ /* 0x000ea2000c1e1900 */
[----:B------:R-:W-:Y:S01]  /*2360*/  IMAD.MOV.U32 R23, RZ, RZ, RZ ;  /* 0x000000ffff177224 */ /* 0x000fe200078e00ff */
[----:B--2---:R-:W-:Y:S01]  /*2370*/  I2FP.F32.S32 R22, R4 ;  /* 0x0000000400167245 */ /* 0x004fe20000201400 */
[----:B------:R-:W-:Y:S06]  /*2380*/  BRA `(.L_x_5507) ;  /* 0x0000000c00447947 */ /* 0x000fec0003800000 */
.L_x_5508:
[----:B------:R-:W2:Y:S01]  /*2390*/  LDG.E.U16 R4, desc[UR36][R4.64] ;  /* 0x0000002404047981 */ /* 0x000ea2000c1e1500 */
[----:B------:R-:W-:Y:S01]  /*23a0*/  IMAD.MOV.U32 R23, RZ, RZ, RZ ;  /* 0x000000ffff177224 */ /* 0x000fe200078e00ff */
[----:B--2---:R0:W2:Y:S01]  /*23b0*/  I2F.S16 R22, R4 ;  /* 0x0000000400167306 */ /* 0x0040a20000101400 */
[----:B------:R-:W-:Y:S05]  /*23c0*/  BRA `(.L_x_5507) ;  /* 0x0000000c00347947 */ /* 0x000fea0003800000 */
.L_x_5503:
        /* <DEDUP_REMOVED lines=9> */
.L_x_5511:
[----:B------:R-:W2:Y:S01]  /*2460*/  LDG.E.U16 R4, desc[UR36][R4.64] ;  /* 0x0000002404047981 */ /* 0x000ea2000c1e1500 */
[----:B------:R-:W-:Y:S02]  /*2470*/  IMAD.MOV.U32 R23, RZ, RZ, RZ ;  /* 0x000000ffff177224 */ /* 0x000fe400078e00ff */
[----:B--2---:R-:W-:Y:S01]  /*2480*/  HADD2.F32 R22, -RZ, R4.H0_H0 ;  /* 0x20000004ff167230 */ /* 0x004fe20000004100 */
[----:B------:R-:W-:Y:S06]  /*2490*/  BRA `(.L_x_5507) ;  /* 0x0000000c00007947 */ /* 0x000fec0003800000 */
.L_x_5510:
        /* <DEDUP_REMOVED lines=8> */
.L_x_5513:
[----:B------:R-:W2:Y:S02]  /*2520*/  LDG.E R4, desc[UR36][R4.64] ;  /* 0x0000002404047981 */ /* 0x000ea4000c1e1900 */
[--C-:B--2---:R-:W-:Y:S02]  /*2530*/  HADD2.F32 R23, -RZ, R4.reuse.H1_H1 ;  /* 0x30000004ff177230 */ /* 0x104fe40000004100 */
[----:B------:R-:W-:Y:S01]  /*2540*/  HADD2.F32 R22, -RZ, R4.H0_H0 ;  /* 0x20000004ff167230 */ /* 0x000fe20000004100 */
[----:B------:R-:W-:Y:S06]  /*2550*/  BRA `(.L_x_5507) ;  /* 0x0000000800d07947 */ /* 0x000fec0003800000 */
.L_x_5512:
        /* <DEDUP_REMOVED lines=8> */
.L_x_5502:
        /* <DEDUP_REMOVED lines=13> */
.L_x_5516:
        /* <DEDUP_REMOVED lines=10> */
.L_x_5515:
        /* <DEDUP_REMOVED lines=27> */
.L_x_5518:
        /* <DEDUP_REMOVED lines=14> */
.L_x_5517:
[----:B------:R-:W2:Y:S01]  /*29e0*/  LDG.E.U16 R4, desc[UR36][R4.64] ;  /* 0x0000002404047981 */ /* 0x000ea2000c1e1500 */
[----:B------:R-:W-:Y:S02]  /*29f0*/  IMAD.MOV.U32 R23, RZ, RZ, RZ ;  /* 0x000000ffff177224 */ /* 0x000fe400078e00ff */
[----:B--2---:R-:W-:Y:S01]  /*2a00*/  IMAD.U32 R22, R4, 0x10000, RZ ;  /* 0x0001000004167824 */ /* 0x004fe200078e00ff */
[----:B------:R-:W-:Y:S06]  /*2a10*/  BRA `(.L_x_5507) ;  /* 0x0000000400a07947 */ /* 0x000fec0003800000 */
.L_x_5514:
        /* <DEDUP_REMOVED lines=12> */
.L_x_5521:
        /* <DEDUP_REMOVED lines=20> */
.L_x_5523:
[----:B------:R-:W-:Y:S05]  /*2c20*/  BSYNC B0 ;  /* 0x0000000000007941 */ /* 0x000fea0003800000 */
.L_x_5522:
[----:B------:R-:W-:Y:S01]  /*2c30*/  IMAD.SHL.U32 R3, R3, 0x100000, RZ ;  /* 0x0010000003037824 */ /* 0x000fe200078e00ff */
[----:B------:R-:W-:-:S04]  /*2c40*/  LEA R5, R0, 0x3b800000, 0x17 ;  /* 0x3b80000000057811 */ /* 0x000fc800078eb8ff */
[----:B------:R-:W-:Y:S01]  /*2c50*/  LOP3.LUT R22, R5, R3, R22, 0xfe, !PT ;  /* 0x0000000305167212 */ /* 0x000fe200078efe16 */
[----:B------:R-:W-:Y:S06]  /*2c60*/  BRA `(.L_x_5507) ;  /* 0x00000004000c7947 */ /* 0x000fec0003800000 */
.L_x_5520:
        /* <DEDUP_REMOVED lines=20> */
.L_x_5525:
[----:B------:R-:W-:Y:S05]  /*2db0*/  BSYNC B0 ;  /* 0x0000000000007941 */ /* 0x000fea0003800000 */
.L_x_5524:
[----:B------:R-:W-:Y:S01]  /*2dc0*/  IMAD.SHL.U32 R3, R3, 0x200000, RZ ;  /* 0x0020000003037824 */ /* 0x000fe200078e00ff */
[----:B------:R-:W-:-:S04]  /*2dd0*/  LEA R5, R0, 0x37800000, 0x17 ;  /* 0x3780000000057811 */ /* 0x000fc800078eb8ff */
[----:B------:R-:W-:Y:S01]  /*2de0*/  LOP3.LUT R22, R5, R3, R22, 0xfe, !PT ;  /* 0x0000000305167212 */ /* 0x000fe200078efe16 */
[----:B------:R-:W-:Y:S06]  /*2df0*/  BRA `(.L_x_5507) ;  /* 0x0000000000a87947 */ /* 0x000fec0003800000 */
.L_x_5519:
        /* <DEDUP_REMOVED lines=14> */
.L_x_5529:
[----:B------:R-:W-:Y:S05]  /*2ee0*/  BSYNC B0 ;  /* 0x0000000000007941 */ /* 0x000fea0003800000 */
.L_x_5528:
[----:B------:R-:W-:Y:S01]  /*2ef0*/  IMAD.MOV.U32 R23, RZ, RZ, RZ ;  /* 0x000000ffff177224 */ /* 0x000fe200078e00ff */
[----:B------:R-:W-:Y:S06]  /*2f00*/  BRA `(.L_x_5507) ;  /* 0x0000000000647947 */ /* 0x000fec0003800000 */
.L_x_5506:
        /* <DEDUP_REMOVED lines=16> */
.L_x_5530:
[----:B------:R-:W-:Y:S01]  /*3010*/  CS2R R22, SRZ ;  /* 0x0000000000167805 */ /* 0x000fe2000001ff00 */
[----:B------:R-:W-:Y:S06]  /*3020*/  BRA `(.L_x_5507) ;  /* 0x00000000001c7947 */ /* 0x000fec0003800000 */
.L_x_5527:
[----:B------:R-:W2:Y:S01]  /*3030*/  LDG.E.64 R4, desc[UR36][R4.64] ;  /* 0x0000002404047981 */ /* 0x000ea2000c1e1b00 */
[----:B------:R-:W-:Y:S01]  /*3040*/  IMAD.MOV.U32 R23, RZ, RZ, RZ ;  /* 0x000000ffff177224 */ /* 0x000fe200078e00ff */
[----:B--2---:R0:W2:Y:S01]  /*3050*/  I2F.U64 R22, R4 ;  /* 0x0000000400167312 */ /* 0x0040a20000301000 */
[----:B------:R-:W-:Y:S05]  /*3060*/  BRA `(.L_x_5507) ;  /* 0x00000000000c7947 */ /* 0x000fea0003800000 */
.L_x_5526:
[----:B------:R-:W2:Y:S01]  /*3070*/  LDG.E R4, desc[UR36][R4.64] ;  /* 0x0000002404047981 */ /* 0x000ea2000c1e1900 */
[----:B------:R-:W-:Y:S01]  /*3080*/  IMAD.MOV.U32 R23, RZ, RZ, RZ ;  /* 0x000000ffff177224 */ /* 0x000fe200078e00ff */
[----:B--2---:R-:W-:-:S07]  /*3090*/  I2FP.F32.U32 R22, R4 ;  /* 0x0000000400167245 */ /* 0x004fce0000201000 */
.L_x_5507:
[----:B------:R-:W-:Y:S05]  /*30a0*/  BSYNC B6 ;  /* 0x0000000000067941 */ /* 0x000fea0003800000 */
.L_x_5501:
[----:B------:R-:W-:-:S07]  /*30b0*/  VIADD R17, R17, 0x80 ;  /* 0x0000008011117836 */ /* 0x000fce0000000000 */
.L_x_5500:
[----:B------:R-:W-:Y:S05]  /*30c0*/  BSYNC B7 ;  /* 0x0000000000077941 */ /* 0x000fea0003800000 */
.L_x_5499:
[----:B------:R-:W-:Y:S01]  /*30d0*/  ISETP.GE.AND P0, PT, R17, R28, PT ;  /* 0x0000001c1100720c */ /* 0x000fe20003f06270 */
[----:B------:R-:W-:Y:S01]  /*30e0*/  BSSY B6, `(.L_x_5531) ;  /* 0x00000fb000067945 */ /* 0x000fe20003800000 */
[----:B------:R-:W-:-:S11]  /*30f0*/  IMAD.MOV.U32 R18, RZ, RZ, RZ ;  /* 0x000000ffff127224 */ /* 0x000fd600078e00ff */
[----:B------:R-:W-:Y:S05]  /*3100*/  @P0 BRA `(.L_x_5532) ;  /* 0x0000000c00e00947 */ /* 0x000fea0003800000 */
[----:B0-2-4-:R-:W0:Y:S01]  /*3110*/  LDC.64 R4, c[0x0][0x230] ;  /* 0x00008c00ff047b82 */ /* 0x015e220000000a00 */
        /* <DEDUP_REMOVED lines=20> */
.L_x_5536:
[----:B------:R-:W2:Y:S01]  /*3260*/  LDG.E.U8 R4, desc[UR36][R4.64] ;  /* 0x0000002404047981 */ /* 0x000ea2000c1e1100 */
[----:B------:R-:W-:Y:S01]  /*3270*/  IMAD.MOV.U32 R19, RZ, RZ, RZ ;  /* 0x000000ffff137224 */ /* 0x000fe200078e00ff */
[----:B--2---:R-:W-:Y:S01]  /*3280*/  I2FP.F32.U32 R18, R4 ;  /* 0x0000000400127245 */ /* 0x004fe20000201000 */
[----:B------:R-:W-:Y:S06]  /*3290*/  BRA `(.L_x_5532) ;  /* 0x0000000c007c7947 */ /* 0x000fec0003800000 */
.L_x_5535:
        /* <DEDUP_REMOVED lines=10> */
.L_x_5539:
[----:B------:R-:W2:Y:S01]  /*3340*/  LDG.E R4, desc[UR36][R4.64] ;  /* 0x0000002404047981 */ /* 0x000ea2000c1e1900 */
[----:B------:R-:W-:Y:S01]  /*3350*/  IMAD.MOV.U32 R19, RZ, RZ, RZ ;  /* 0x000000ffff137224 */ /* 0x000fe200078e00ff */
[----:B--2---:R-:W-:Y:S01]  /*3360*/  I2FP.F32.S32 R18, R4 ;  /* 0x0000000400127245 */ /* 0x004fe20000201400 */
[----:B------:R-:W-:Y:S06]  /*3370*/  BRA `(.L_x_5532) ;  /* 0x0000000c00447947 */ /* 0x000fec0003800000 */
.L_x_5538:
[----:B------:R-:W2:Y:S01]  /*3380*/  LDG.E.U16 R4, desc[UR36][R4.64] ;  /* 0x0000002404047981 */ /* 0x000ea2000c1e1500 */
[----:B------:R-:W-:Y:S01]  /*3390*/  IMAD.MOV.U32 R19, RZ, RZ, RZ ;  /* 0x000000ffff137224 */ /* 0x000fe200078e00ff */
[----:B--2---:R0:W2:Y:S01]  /*33a0*/  I2F.S16 R18, R4 ;  /* 0x0000000400127306 */ /* 0x0040a20000101400 */
[----:B------:R-:W-:Y:S05]  /*33b0*/  BRA `(.L_x_5532) ;  /* 0x0000000c00347947 */ /* 0x000fea0003800000 */
.L_x_5534:
        /* <DEDUP_REMOVED lines=9> */
.L_x_5541:
[----:B------:R-:W2:Y:S01]  /*3450*/  LDG.E.U16 R4, desc[UR36][R4.64] ;  /* 0x0000002404047981 */ /* 0x000ea2000c1e1500 */
[----:B------:R-:W-:Y:S02]  /*3460*/  IMAD.MOV.U32 R19, RZ, RZ, RZ ;  /* 0x000000ffff137224 */ /* 0x000fe400078e00ff */
[----:B--2---:R-:W-:Y:S01]  /*3470*/  HADD2.F32 R18, -RZ, R4.H0_H0 ;  /* 0x20000004ff127230 */ /* 0x004fe20000004100 */
[----:B------:R-:W-:Y:S06]  /*3480*/  BRA `(.L_x_5532) ;  /* 0x0000000c00007947 */ /* 0x000fec0003800000 */
.L_x_5540:
        /* <DEDUP_REMOVED lines=8> */
.L_x_5543:
[----:B------:R-:W2:Y:S02]  /*3510*/  LDG.E R4, desc[UR36][R4.64] ;  /* 0x0000002404047981 */ /* 0x000ea4000c1e1900 */
[--C-:B--2---:R-:W-:Y:S02]  /*3520*/  HADD2.F32 R19, -RZ, R4.reuse.H1_H1 ;  /* 0x30000004ff137230 */ /* 0x104fe40000004100 */
[----:B------:R-:W-:Y:S01]  /*3530*/  HADD2.F32 R18, -RZ, R4.H0_H0 ;  /* 0x20000004ff127230 */ /* 0x000fe20000004100 */
[----:B------:R-:W-:Y:S06]  /*3540*/  BRA `(.L_x_5532) ;  /* 0x0000000800d07947 */ /* 0x000fec0003800000 */
.L_x_5542:
        /* <DEDUP_REMOVED lines=8> */
.L_x_5533:
        /* <DEDUP_REMOVED lines=13> */
.L_x_5546:
        /* <DEDUP_REMOVED lines=10> */
.L_x_5545:
        /* <DEDUP_REMOVED lines=27> */
.L_x_5548:
        /* <DEDUP_REMOVED lines=14> */
.L_x_5547:
[----:B------:R-:W2:Y:S01]  /*39d0*/  LDG.E.U16 R4, desc[UR36][R4.64] ;  /* 0x0000002404047981 */ /* 0x000ea2000c1e1500 */
[----:B------:R-:W-:Y:S02]  /*39e0*/  IMAD.MOV.U32 R19, RZ, RZ, RZ ;  /* 0x000000ffff137224 */ /* 0x000fe400078e00ff */
[----:B--2---:R-:W-:Y:S01]  /*39f0*/  IMAD.U32 R18, R4, 0x10000, RZ ;  /* 0x0001000004127824 */ /* 0x004fe200078e00ff */
[----:B------:R-:W-:Y:S06]  /*3a00*/  BRA `(.L_x_5532) ;  /* 0x0000000400a07947 */ /* 0x000fec0003800000 */
.L_x_5544:
        /* <DEDUP_REMOVED lines=12> */
.L_x_5551:
        /* <DEDUP_REMOVED lines=20> */
.L_x_5553:
[----:B------:R-:W-:Y:S05]  /*3c10*/  BSYNC B0 ;  /* 0x0000000000007941 */ /* 0x000fea0003800000 */
.L_x_5552:
[----:B------:R-:W-:Y:S01]  /*3c20*/  IMAD.SHL.U32 R3, R3, 0x100000, RZ ;  /* 0x0010000003037824 */ /* 0x000fe200078e00ff */
[----:B------:R-:W-:-:S04]  /*3c30*/  LEA R5, R0, 0x3b800000, 0x17 ;  /* 0x3b80000000057811 */ /* 0x000fc800078eb8ff */
[----:B------:R-:W-:Y:S01]  /*3c40*/  LOP3.LUT R18, R5, R3, R18, 0xfe, !PT ;  /* 0x0000000305127212 */ /* 0x000fe200078efe12 */
[----:B------:R-:W-:Y:S06]  /*3c50*/  BRA `(.L_x_5532) ;  /* 0x00000004000c7947 */ /* 0x000fec0003800000 */
.L_x_5550:
        /* <DEDUP_REMOVED lines=20> */
.L_x_5555:
[----:B------:R-:W-:Y:S05]  /*3da0*/  BSYNC B0 ;  /* 0x0000000000007941 */ /* 0x000fea0003800000 */
.L_x_5554:
[----:B------:R-:W-:Y:S01]  /*3db0*/  IMAD.SHL.U32 R3, R3, 0x200000, RZ ;  /* 0x0020000003037824 */ /* 0x000fe200078e00ff */
[----:B------:R-:W-:-:S04]  /*3dc0*/  LEA R5, R0, 0x37800000, 0x17 ;  /* 0x3780000000057811 */ /* 0x000fc800078eb8ff */
[----:B------:R-:W-:Y:S01]  /*3dd0*/  LOP3.LUT R18, R5, R3, R18, 0xfe, !PT ;  /* 0x0000000305127212 */ /* 0x000fe200078efe12 */
[----:B------:R-:W-:Y:S06]  /*3de0*/  BRA `(.L_x_5532) ;  /* 0x0000000000a87947 */ /* 0x000fec0003800000 */
.L_x_5549:
        /* <DEDUP_REMOVED lines=14> */
.L_x_5559:
[----:B------:R-:W-:Y:S05]  /*3ed0*/  BSYNC B0 ;  /* 0x0000000000007941 */ /* 0x000fea0003800000 */
.L_x_5558:
[----:B------:R-:W-:Y:S01]  /*3ee0*/  IMAD.MOV.U32 R19, RZ, RZ, RZ ;  /* 0x000000ffff137224 */ /* 0x000fe200078e00ff */
[----:B------:R-:W-:Y:S06]  /*3ef0*/  BRA `(.L_x_5532) ;  /* 0x0000000000647947 */ /* 0x000fec0003800000 */
.L_x_5537:
        /* <DEDUP_REMOVED lines=16> */
.L_x_5560:
[----:B------:R-:W-:Y:S01]  /*4000*/  CS2R R18, SRZ ;  /* 0x0000000000127805 */ /* 0x000fe2000001ff00 */
[----:B------:R-:W-:Y:S06]  /*4010*/  BRA `(.L_x_5532) ;  /* 0x00000000001c7947 */ /* 0x000fec0003800000 */
.L_x_5557:
[----:B------:R-:W2:Y:S01]  /*4020*/  LDG.E.64 R4, desc[UR36][R4.64] ;  /* 0x0000002404047981 */ /* 0x000ea2000c1e1b00 */
[----:B------:R-:W-:Y:S01]  /*4030*/  IMAD.MOV.U32 R19, RZ, RZ, RZ ;  /* 0x000000ffff137224 */ /* 0x000fe200078e00ff */
[----:B--2---:R0:W2:Y:S01]  /*4040*/  I2F.U64 R18, R4 ;  /* 0x0000000400127312 */ /* 0x0040a20000301000 */
[----:B------:R-:W-:Y:S05]  /*4050*/  BRA `(.L_x_5532) ;  /* 0x00000000000c7947 */ /* 0x000fea0003800000 */
.L_x_5556:
[----:B------:R-:W2:Y:S01]  /*4060*/  LDG.E R4, desc[UR36][R4.64] ;  /* 0x0000002404047981 */ /* 0x000ea2000c1e1900 */
[----:B------:R-:W-:Y:S01]  /*4070*/  IMAD.MOV.U32 R19, RZ, RZ, RZ ;  /* 0x000000ffff137224 */ /* 0x000fe200078e00ff */
[----:B--2---:R-:W-:-:S07]  /*4080*/  I2FP.F32.U32 R18, R4 ;  /* 0x0000000400127245 */ /* 0x004fce0000201000 */
.L_x_5532:
[----:B------:R-:W-:Y:S05]  /*4090*/  BSYNC B6 ;  /* 0x0000000000067941 */ /* 0x000fea0003800000 */
.L_x_5531:
[----:B------:R-:W1:Y:S01]  /*40a0*/  S2R R29, SR_TID.X ;  /* 0x00000000001d7919 */ /* 0x000e620000002100 */
[----:B------:R-:W-:Y:S01]  /*40b0*/  BSSY B0, `(.L_x_5561) ;  /* 0x0000023000007945 */ /* 0x000fe20003800000 */
[----:B------:R-:W-:Y:S01]  /*40c0*/  IMAD.MOV.U32 R17, RZ, RZ, RZ ;  /* 0x000000ffff117224 */ /* 0x000fe200078e00ff */
[----:B0-2-4-:R-:W-:Y:S02]  /*40d0*/  CS2R R4, SRZ ;  /* 0x0000000000047805 */ /* 0x015fe4000001ff00 */
[----:B-1----:R-:W-:-:S13]  /*40e0*/  ISETP.GE.AND P0, PT, R29, R28, PT ;  /* 0x0000001c1d00720c */ /* 0x002fda0003f06270 */
[----:B------:R-:W-:Y:S05]  /*40f0*/  @P0 BRA `(.L_x_5562) ;  /* 0x0000000000780947 */ /* 0x000fea0003800000 */
[----:B------:R-:W0:Y:S02]  /*4100*/  LDC.64 R6, c[0x0][0x220] ;  /* 0x00008800ff067b82 */ /* 0x000e240000000a00 */
        /* <DEDUP_REMOVED lines=10> */
[C---:B---3-5:R-:W-:Y:S01]  /*41b0*/  FFMA.FTZ R4, R3.reuse, R25, R24 ;  /* 0x0000001903047223 */ /* 0x068fe20000010018 */
[----:B------:R-:W-:-:S04]  /*41c0*/  FFMA.FTZ R24, R3, -R24, R25 ;  /* 0x8000001803187223 */ /* 0x000fc80000010019 */
[----:B------:R-:W0:Y:S02]  /*41d0*/  MUFU.RCP R7, R7 ;  /* 0x0000000700077308 */ /* 0x000e240000001000 */
[C---:B0-----:R-:W-:Y:S01]  /*41e0*/  FMUL.FTZ R4, R7.reuse, R4 ;  /* 0x0000000407047220 */ /* 0x041fe20000410000 */
[----:B------:R-:W-:Y:S01]  /*41f0*/  FMUL.FTZ R5, R7, R24 ;  /* 0x0000001807057220 */ /* 0x000fe20000410000 */
[----:B------:R-:W-:Y:S06]  /*4200*/  BRA `(.L_x_5562) ;  /* 0x0000000000347947 */ /* 0x000fec0003800000 */
.L_x_5564:
[----:B------:R-:W3:Y:S08]  /*4210*/  MUFU.RCP R5, R0 ;  /* 0x0000000000057308 */ /* 0x000ef00000001000 */
[----:B------:R-:W0:Y:S01]  /*4220*/  MUFU.RCP R6, R3 ;  /* 0x0000000300067308 */ /* 0x000e220000001000 */
[----:B---3-5:R-:W-:Y:S01]  /*4230*/  FMUL.FTZ R4, R5, R24 ;  /* 0x0000001805047220 */ /* 0x028fe20000410000 */
[----:B0-----:R-:W-:Y:S01]  /*4240*/  FMUL.FTZ R5, R6, R25 ;  /* 0x0000001906057220 */ /* 0x001fe20000410000 */
[----:B------:R-:W-:Y:S06]  /*4250*/  BRA `(.L_x_5562) ;  /* 0x0000000000207947 */ /* 0x000fec0003800000 */
.L_x_5563:
[----:B------:R-:W0:Y:S02]  /*4260*/  MUFU.RCP R3, R7 ;  /* 0x0000000700037308 */ /* 0x000e240000001000 */
[----:B0-----:R-:W-:-:S04]  /*4270*/  FMUL.FTZ R0, R3, R6 ;  /* 0x0000000603007220 */ /* 0x001fc80000410000 */
[C---:B------:R-:W-:Y:S01]  /*4280*/  FFMA.FTZ R6, R0.reuse, R6, R7 ;  /* 0x0000000600067223 */ /* 0x040fe20000010007 */
[C---:B---3-5:R-:W-:Y:S01]  /*4290*/  FFMA.FTZ R3, R0.reuse, R24, R25 ;  /* 0x0000001800037223 */ /* 0x068fe20000010019 */
[----:B------:R-:W-:-:S04]  /*42a0*/  FFMA.FTZ R5, R0, R25, -R24 ;  /* 0x0000001900057223 */ /* 0x000fc80000010818 */
[----:B------:R-:W0:Y:S02]  /*42b0*/  MUFU.RCP R6, R6 ;  /* 0x0000000600067308 */ /* 0x000e240000001000 */
[C---:B0-----:R-:W-:Y:S01]  /*42c0*/  FMUL.FTZ R4, R6.reuse, R3 ;  /* 0x0000000306047220 */ /* 0x041fe20000410000 */
[----:B------:R-:W-:-:S07]  /*42d0*/  FMUL.FTZ R5, R6, R5 ;  /* 0x0000000506057220 */ /* 0x000fce0000410000 */
.L_x_5562:
[----:B------:R-:W-:Y:S05]  /*42e0*/  BSYNC B0 ;  /* 0x0000000000007941 */ /* 0x000fea0003800000 */
.L_x_5561:
[----:B------:R-:W-:Y:S01]  /*42f0*/  VIADD R3, R29, 0x80 ;  /* 0x000000801d037836 */ /* 0x000fe20000000000 */
[----:B------:R-:W-:Y:S01]  /*4300*/  BSSY B0, `(.L_x_5565) ;  /* 0x0000022000007945 */ /* 0x000fe20003800000 */
[----:B------:R-:W-:-:S03]  /*4310*/  IMAD.MOV.U32 R16, RZ, RZ, RZ ;  /* 0x000000ffff107224 */ /* 0x000fc600078e00ff */
[----:B------:R-:W-:-:S13]  /*4320*/  ISETP.GE.AND P1, PT, R3, R28, PT ;  /* 0x0000001c0300720c */ /* 0x000fda0003f26270 */
        /* <DEDUP_REMOVED lines=12> */
[C---:B-----5:R-:W-:Y:S01]  /*43f0*/  FFMA.FTZ R16, R17.reuse, R27, R26 ;  /* 0x0000001b11107223 */ /* 0x060fe2000001001a */
[----:B------:R-:W-:-:S04]  /*4400*/  FFMA.FTZ R17, R17, -R26, R27 ;  /* 0x8000001a11117223 */ /* 0x000fc8000001001b */
[----:B------:R-:W0:Y:S02]  /*4410*/  MUFU.RCP R7, R7 ;  /* 0x0000000700077308 */ /* 0x000e240000001000 */
[C---:B0-----:R-:W-:Y:S01]  /*4420*/  FMUL.FTZ R16, R7.reuse, R16 ;  /* 0x0000001007107220 */ /* 0x041fe20000410000 */
[----:B------:R-:W-:Y:S01]  /*4430*/  FMUL.FTZ R17, R7, R17 ;  /* 0x0000001107117220 */ /* 0x000fe20000410000 */
[----:B------:R-:W-:Y:S06]  /*4440*/  BRA `(.L_x_5566) ;  /* 0x0000000000347947 */ /* 0x000fec0003800000 */
.L_x_5568:
[----:B------:R-:W0:Y:S08]  /*4450*/  MUFU.RCP R7, R0 ;  /* 0x0000000000077308 */ /* 0x000e300000001000 */
[----:B------:R-:W1:Y:S01]  /*4460*/  MUFU.RCP R6, R3 ;  /* 0x0000000300067308 */ /* 0x000e620000001000 */
[----:B0----5:R-:W-:Y:S01]  /*4470*/  FMUL.FTZ R16, R7, R26 ;  /* 0x0000001a07107220 */ /* 0x021fe20000410000 */
[----:B-1----:R-:W-:Y:S01]  /*4480*/  FMUL.FTZ R17, R6, R27 ;  /* 0x0000001b06117220 */ /* 0x002fe20000410000 */
[----:B------:R-:W-:Y:S06]  /*4490*/  BRA `(.L_x_5566) ;  /* 0x0000000000207947 */ /* 0x000fec0003800000 */
.L_x_5567:
[----:B------:R-:W0:Y:S02]  /*44a0*/  MUFU.RCP R3, R7 ;  /* 0x0000000700037308 */ /* 0x000e240000001000 */
[----:B0-----:R-:W-:-:S04]  /*44b0*/  FMUL.FTZ R0, R3, R6 ;  /* 0x0000000603007220 */ /* 0x001fc80000410000 */
[C---:B------:R-:W-:Y:S01]  /*44c0*/  FFMA.FTZ R6, R0.reuse, R6, R7 ;  /* 0x0000000600067223 */ /* 0x040fe20000010007 */
[C---:B-----5:R-:W-:Y:S01]  /*44d0*/  FFMA.FTZ R16, R0.reuse, R26, R27 ;  /* 0x0000001a00107223 */ /* 0x060fe2000001001b */
[----:B------:R-:W-:-:S04]  /*44e0*/  FFMA.FTZ R17, R0, R27, -R26 ;  /* 0x0000001b00117223 */ /* 0x000fc8000001081a */
[----:B------:R-:W0:Y:S02]  /*44f0*/  MUFU.RCP R6, R6 ;  /* 0x0000000600067308 */ /* 0x000e240000001000 */
[C---:B0-----:R-:W-:Y:S01]  /*4500*/  FMUL.FTZ R16, R6.reuse, R16 ;  /* 0x0000001006107220 */ /* 0x041fe20000410000 */
[----:B------:R-:W-:-:S07]  /*4510*/  FMUL.FTZ R17, R6, R17 ;  /* 0x0000001106117220 */ /* 0x000fce0000410000 */
.L_x_5566:
[----:B------:R-:W-:Y:S05]  /*4520*/  BSYNC B0 ;  /* 0x0000000000007941 */ /* 0x000fea0003800000 */
.L_x_5565:
[----:B------:R-:W-:Y:S01]  /*4530*/  VIADD R3, R29, 0x100 ;  /* 0x000001001d037836 */ /* 0x000fe20000000000 */
[----:B------:R-:W-:Y:S01]  /*4540*/  BSSY B0, `(.L_x_5569) ;  /* 0x0000023000007945 */ /* 0x000fe20003800000 */
[----:B-----5:R-:W-:Y:S01]  /*4550*/  IMAD.MOV.U32 R27, RZ, RZ, RZ ;  /* 0x000000ffff1b7224 */ /* 0x020fe200078e00ff */
[----:B---3--:R-:W-:Y:S02]  /*4560*/  CS2R R24, SRZ ;  /* 0x0000000000187805 */ /* 0x008fe4000001ff00 */
        /* <DEDUP_REMOVED lines=19> */
.L_x_5572:
[----:B------:R-:W0:Y:S08]  /*46a0*/  MUFU.RCP R7, R0 ;  /* 0x0000000000077308 */ /* 0x000e300000001000 */
[----:B------:R-:W1:Y:S01]  /*46b0*/  MUFU.RCP R6, R3 ;  /* 0x0000000300067308 */ /* 0x000e620000001000 */
[----:B0-----:R-:W-:Y:S01]  /*46c0*/  FMUL.FTZ R24, R7, R22 ;  /* 0x0000001607187220 */ /* 0x001fe20000410000 */
[----:B-1----:R-:W-:Y:S01]  /*46d0*/  FMUL.FTZ R25, R6, R23 ;  /* 0x0000001706197220 */ /* 0x002fe20000410000 */
[----:B------:R-:W-:Y:S06]  /*46e0*/  BRA `(.L_x_5570) ;  /* 0x0000000000207947 */ /* 0x000fec0003800000 */
.L_x_5571:
[----:B------:R-:W0:Y:S02]  /*46f0*/  MUFU.RCP R3, R7 ;  /* 0x0000000700037308 */ /* 0x000e240000001000 */
[----:B0-----:R-:W-:-:S04]  /*4700*/  FMUL.FTZ R0, R3, R6 ;  /* 0x0000000603007220 */ /* 0x001fc80000410000 */
[C---:B------:R-:W-:Y:S01]  /*4710*/  FFMA.FTZ R6, R0.reuse, R6, R7 ;  /* 0x0000000600067223 */ /* 0x040fe20000010007 */
[C---:B------:R-:W-:Y:S01]  /*4720*/  FFMA.FTZ R24, R0.reuse, R22, R23 ;  /* 0x0000001600187223 */ /* 0x040fe20000010017 */
[----:B------:R-:W-:Y:S02]  /*4730*/  FFMA.FTZ R22, R0, R23, -R22 ;  /* 0x0000001700167223 */ /* 0x000fe40000010816 */
[----:B------:R-:W0:Y:S02]  /*4740*/  MUFU.RCP R25, R6 ;  /* 0x0000000600197308 */ /* 0x000e240000001000 */
[C---:B0-----:R-:W-:Y:S01]  /*4750*/  FMUL.FTZ R24, R25.reuse, R24 ;  /* 0x0000001819187220 */ /* 0x041fe20000410000 */
[----:B------:R-:W-:-:S07]  /*4760*/  FMUL.FTZ R25, R25, R22 ;  /* 0x0000001619197220 */ /* 0x000fce0000410000 */
.L_x_5570:
[----:B------:R-:W-:Y:S05]  /*4770*/  BSYNC B0 ;  /* 0x0000000000007941 */ /* 0x000fea0003800000 */
.L_x_5569:
        /* <DEDUP_REMOVED lines=22> */
.L_x_5576:
[----:B------:R-:W0:Y:S08]  /*48e0*/  MUFU.RCP R7, R0 ;  /* 0x0000000000077308 */ /* 0x000e300000001000 */
[----:B------:R-:W1:Y:S01]  /*48f0*/  MUFU.RCP R6, R3 ;  /* 0x0000000300067308 */ /* 0x000e620000001000 */
[----:B0-----:R-:W-:Y:S01]  /*4900*/  FMUL.FTZ R26, R7, R18 ;  /* 0x00000012071a7220 */ /* 0x001fe20000410000 */
[----:B-1----:R-:W-:Y:S01]  /*4910*/  FMUL.FTZ R27, R6, R19 ;  /* 0x00000013061b7220 */ /* 0x002fe20000410000 */
[----:B------:R-:W-:Y:S06]  /*4920*/  BRA `(.L_x_5574) ;  /* 0x0000000000207947 */ /* 0x000fec0003800000 */
.L_x_5575:
        /* <DEDUP_REMOVED lines=8> */
.L_x_5574:
[----:B------:R-:W-:Y:S05]  /*49b0*/  BSYNC B0 ;  /* 0x0000000000007941 */ /* 0x000fea0003800000 */
.L_x_5573:
[----:B------:R-:W0:Y:S01]  /*49c0*/  LDC.U8 R18, c[0x0][0x244] ;  /* 0x00009100ff127b82 */ /* 0x000e220000000000 */
[----:B------:R-:W-:Y:S04]  /*49d0*/  BSSY B6, `(.L_x_5577) ;  /* 0x0000102000067945 */ /* 0x000fe80003800000 */
[----:B------:R-:W-:Y:S05]  /*49e0*/  @P0 BRA `(.L_x_5578) ;  /* 0x0000001000000947 */ /* 0x000fea0003800000 */
[----:B------:R-:W1:Y:S01]  /*49f0*/  LDC.64 R8, c[0x0][0x228] ;  /* 0x00008a00ff087b82 */ /* 0x000e620000000a00 */
[----:B------:R-:W-:Y:S01]  /*4a00*/  IMAD R0, R2, 0x200, R29 ;  /* 0x0000020002007824 */ /* 0x000fe200078e021d */
[----:B0-----:R-:W-:Y:S01]  /*4a10*/  PRMT R6, R18, 0x9910, RZ ;  /* 0x0000991012067816 */ /* 0x001fe200000000ff */
        /* <DEDUP_REMOVED lines=16> */
[----:B------:R-:W-:Y:S01]  /*4b20*/  VIADD R29, R29, 0x80 ;  /* 0x000000801d1d7836 */ /* 0x000fe20000000000 */
[----:B0-----:R0:W-:Y:S01]  /*4b30*/  STG.E.U8 desc[UR36][R8.64], R3 ;  /* 0x0000000308007986 */ /* 0x0011e2000c101124 */
[----:B------:R-:W-:Y:S05]  /*4b40*/  BRA `(.L_x_5578) ;  /* 0x0000000c00a87947 */ /* 0x000fea0003800000 */
.L_x_5582:
[----:B------:R-:W0:Y:S01]  /*4b50*/  F2I.S64.TRUNC R4, R4 ;  /* 0x0000000400047311 */ /* 0x000e22000020d900 */
[----:B------:R-:W-:Y:S02]  /*4b60*/  VIADD R29, R29, 0x80 ;  /* 0x000000801d1d7836 */ /* 0x000fe40000000000 */
[----:B0-----:R-:W-:-:S05]  /*4b70*/  IMAD.MOV.U32 R3, RZ, RZ, R4 ;  /* 0x000000ffff037224 */ /* 0x001fca00078e0004 */
[----:B------:R4:W-:Y:S01]  /*4b80*/  STG.E.U8 desc[UR36][R8.64], R3 ;  /* 0x0000000308007986 */ /* 0x0009e2000c101124 */
[----:B------:R-:W-:Y:S05]  /*4b90*/  BRA `(.L_x_5578) ;  /* 0x0000000c00947947 */ /* 0x000fea0003800000 */
.L_x_5581:
[----:B------:R-:W-:-:S13]  /*4ba0*/  ISETP.NE.AND P0, PT, R0, 0x2, PT ;  /* 0x000000020000780c */ /* 0x000fda0003f05270 */
[----:B------:R-:W-:Y:S05]  /*4bb0*/  @!P0 BRA `(.L_x_5584) ;  /* 0x0000000000308947 */ /* 0x000fea0003800000 */
[----:B------:R-:W-:-:S13]  /*4bc0*/  ISETP.NE.AND P0, PT, R0, 0x3, PT ;  /* 0x000000030000780c */ /* 0x000fda0003f05270 */
[----:B------:R-:W-:Y:S05]  /*4bd0*/  @!P0 BRA `(.L_x_5585) ;  /* 0x0000000000188947 */ /* 0x000fea0003800000 */
[----:B------:R-:W-:-:S13]  /*4be0*/  ISETP.NE.AND P0, PT, R0, 0x4, PT ;  /* 0x000000040000780c */ /* 0x000fda0003f05270 */
[----:B------:R-:W-:Y:S05]  /*4bf0*/  @P0 BRA `(.L_x_5583) ;  /* 0x0000000c00180947 */ /* 0x000fea0003800000 */
[----:B------:R-:W0:Y:S01]  /*4c00*/  F2I.S64.TRUNC R4, R4 ;  /* 0x0000000400047311 */ /* 0x000e22000020d900 */
[----:B------:R-:W-:Y:S01]  /*4c10*/  VIADD R29, R29, 0x80 ;  /* 0x000000801d1d7836 */ /* 0x000fe20000000000 */
[----:B0-----:R2:W-:Y:S01]  /*4c20*/  STG.E.64 desc[UR36][R8.64], R4 ;  /* 0x0000000408007986 */ /* 0x0015e2000c101b24 */
[----:B------:R-:W-:Y:S05]  /*4c30*/  BRA `(.L_x_5578) ;  /* 0x0000000c006c7947 */ /* 0x000fea0003800000 */
.L_x_5585:
[----:B------:R-:W0:Y:S01]  /*4c40*/  F2I.FTZ.TRUNC.NTZ R3, R4 ;  /* 0x0000000400037305 */ /* 0x000e22000021f100 */
[----:B------:R-:W-:Y:S01]  /*4c50*/  VIADD R29, R29, 0x80 ;  /* 0x000000801d1d7836 */ /* 0x000fe20000000000 */
[----:B0-----:R3:W-:Y:S01]  /*4c60*/  STG.E desc[UR36][R8.64], R3 ;  /* 0x0000000308007986 */ /* 0x0017e2000c101924 */
[----:B------:R-:W-:Y:S05]  /*4c70*/  BRA `(.L_x_5578) ;  /* 0x0000000c005c7947 */ /* 0x000fea0003800000 */
.L_x_5584:
[----:B------:R-:W0:Y:S01]  /*4c80*/  F2I.FTZ.TRUNC.NTZ R3, R4 ;  /* 0x0000000400037305 */ /* 0x000e22000021f100 */
[----:B------:R-:W-:Y:S01]  /*4c90*/  VIADD R29, R29, 0x80 ;  /* 0x000000801d1d7836 */ /* 0x000fe20000000000 */
[----:B0-----:R1:W-:Y:S01]  /*4ca0*/  STG.E.U16 desc[UR36][R8.64], R3 ;  /* 0x0000000308007986 */ /* 0x0013e2000c101524 */
[----:B------:R-:W-:Y:S05]  /*4cb0*/  BRA `(.L_x_5578) ;  /* 0x0000000c004c7947 */ /* 0x000fea0003800000 */
.L_x_5580:
[----:B------:R-:W-:-:S13]  /*4cc0*/  ISETP.GT.AND P0, PT, R0, 0x6, PT ;  /* 0x000000060000780c */ /* 0x000fda0003f04270 */
[----:B------:R-:W-:Y:S05]  /*4cd0*/  @P0 BRA `(.L_x_5586) ;  /* 0x00000000002c0947 */ /* 0x000fea0003800000 */
[----:B------:R-:W-:-:S13]  /*4ce0*/  ISETP.NE.AND P0, PT, R0, 0x5, PT ;  /* 0x000000050000780c */ /* 0x000fda0003f05270 */
[----:B------:R-:W-:Y:S05]  /*4cf0*/  @!P0 BRA `(.L_x_5587) ;  /* 0x0000000000148947 */ /* 0x000fea0003800000 */
[----:B------:R-:W-:-:S13]  /*4d00*/  ISETP.NE.AND P0, PT, R0, 0x6, PT ;  /* 0x000000060000780c */ /* 0x000fda0003f05270 */
[----:B------:R-:W-:Y:S05]  /*4d10*/  @P0 BRA `(.L_x_5583) ;  /* 0x0000000800d00947 */ /* 0x000fea0003800000 */
[----:B------:R0:W-:Y:S01]  /*4d20*/  STG.E desc[UR36][R8.64], R4 ;  /* 0x0000000408007986 */ /* 0x0001e2000c101924 */
[----:B------:R-:W-:Y:S01]  /*4d30*/  VIADD R29, R29, 0x80 ;  /* 0x000000801d1d7836 */ /* 0x000fe20000000000 */
[----:B------:R-:W-:Y:S06]  /*4d40*/  BRA `(.L_x_5578) ;  /* 0x0000000c00287947 */ /* 0x000fec0003800000 */
.L_x_5587:
[----:B------:R-:W-:Y:S01]  /*4d50*/  F2FP.F16.F32.PACK_AB R4, RZ, R4 ;  /* 0x00000004ff04723e */ /* 0x000fe200000000ff */
[----:B------:R-:W-:-:S04]  /*4d60*/  VIADD R29, R29, 0x80 ;  /* 0x000000801d1d7836 */ /* 0x000fc80000000000 */
[----:B------:R0:W-:Y:S01]  /*4d70*/  STG.E.U16 desc[UR36][R8.64], R4 ;  /* 0x0000000408007986 */ /* 0x0001e2000c101524 */
[----:B------:R-:W-:Y:S05]  /*4d80*/  BRA `(.L_x_5578) ;  /* 0x0000000c00187947 */ /* 0x000fea0003800000 */
.L_x_5586:
[----:B------:R-:W-:-:S13]  /*4d90*/  ISETP.NE.AND P0, PT, R0, 0x7, PT ;  /* 0x000000070000780c */ /* 0x000fda0003f05270 */
[----:B------:R-:W-:Y:S05]  /*4da0*/  @!P0 BRA `(.L_x_5588) ;  /* 0x00000000002c8947 */ /* 0x000fea0003800000 */
[----:B------:R-:W-:-:S13]  /*4db0*/  ISETP.NE.AND P0, PT, R0, 0x8, PT ;  /* 0x000000080000780c */ /* 0x000fda0003f05270 */
[----:B------:R-:W-:Y:S05]  /*4dc0*/  @!P0 BRA `(.L_x_5589) ;  /* 0x0000000000148947 */ /* 0x000fea0003800000 */
[----:B------:R-:W-:-:S13]  /*4dd0*/  ISETP.NE.AND P0, PT, R0, 0x9, PT ;  /* 0x000000090000780c */ /* 0x000fda0003f05270 */
[----:B------:R-:W-:Y:S05]  /*4de0*/  @P0 BRA `(.L_x_5583) ;  /* 0x00000008009c0947 */ /* 0x000fea0003800000 */
[----:B------:R0:W-:Y:S01]  /*4df0*/  STG.E.64 desc[UR36][R8.64], R4 ;  /* 0x0000000408007986 */ /* 0x0001e2000c101b24 */
[----:B------:R-:W-:Y:S01]  /*4e00*/  VIADD R29, R29, 0x80 ;  /* 0x000000801d1d7836 */ /* 0x000fe20000000000 */
[----:B------:R-:W-:Y:S06]  /*4e10*/  BRA `(.L_x_5578) ;  /* 0x0000000800f47947 */ /* 0x000fec0003800000 */
.L_x_5589:
[----:B------:R-:W-:Y:S01]  /*4e20*/  F2FP.F16.F32.PACK_AB R5, R5, R4 ;  /* 0x000000040505723e */ /* 0x000fe200000000ff */
[----:B------:R-:W-:-:S04]  /*4e30*/  VIADD R29, R29, 0x80 ;  /* 0x000000801d1d7836 */ /* 0x000fc80000000000 */
[----:B------:R0:W-:Y:S01]  /*4e40*/  STG.E desc[UR36][R8.64], R5 ;  /* 0x0000000508007986 */ /* 0x0001e2000c101924 */
[----:B------:R-:W-:Y:S05]  /*4e50*/  BRA `(.L_x_5578) ;  /* 0x0000000800e47947 */ /* 0x000fea0003800000 */
.L_x_5588:
[----:B------:R-:W-:Y:S01]  /*4e60*/  FMUL.FTZ R4, R4, 1 ;  /* 0x3f80000004047820 */ /* 0x000fe20000410000 */
[----:B------:R-:W-:-:S05]  /*4e70*/  VIADD R29, R29, 0x80 ;  /* 0x000000801d1d7836 */ /* 0x000fca0000000000 */
[----:B------:R-:W0:Y:S02]  /*4e80*/  F2F.F64.F32 R4, R4 ;  /* 0x0000000400047310 */ /* 0x000e240000201800 */
[----:B0-----:R0:W-:Y:S01]  /*4e90*/  STG.E.64 desc[UR36][R8.64], R4 ;  /* 0x0000000408007986 */ /* 0x0011e2000c101b24 */
[----:B------:R-:W-:Y:S05]  /*4ea0*/  BRA `(.L_x_5578) ;  /* 0x0000000800d07947 */ /* 0x000fea0003800000 */
.L_x_5579:
        /* <DEDUP_REMOVED lines=9> */
[----:B------:R-:W-:Y:S01]  /*4f40*/  VIADD R29, R29, 0x80 ;  /* 0x000000801d1d7836 */ /* 0x000fe20000000000 */
[----:B------:R-:W-:-:S04]  /*4f50*/  FSETP.NEU.FTZ.AND P1, PT, R5, RZ, PT ;  /* 0x000000ff0500720b */ /* 0x000fc80003f3d000 */
[----:B------:R-:W-:-:S04]  /*4f60*/  PLOP3.LUT P0, PT, P0, P1, PT, 0xa8, 0x0 ;  /* 0x000000000000781c */ /* 0x000fc80000703570 */
[----:B------:R-:W-:-:S05]  /*4f70*/  SEL R3, RZ, 0x1, !P0 ;  /* 0x00000001ff037807 */ /* 0x000fca0004000000 */
[----:B------:R0:W-:Y:S01]  /*4f80*/  STG.E.U8 desc[UR36][R8.64], R3 ;  /* 0x0000000308007986 */ /* 0x0001e2000c101124 */
[----:B------:R-:W-:Y:S05]  /*4f90*/  BRA `(.L_x_5578) ;  /* 0x0000000800947947 */ /* 0x000fea0003800000 */
.L_x_5592:
[----:B------:R-:W-:Y:S01]  /*4fa0*/  FMUL.FTZ R6, R5, 1 ;  /* 0x3f80000005067820 */ /* 0x000fe20000410000 */
[----:B------:R-:W-:Y:S01]  /*4fb0*/  FMUL.FTZ R4, R4, 1 ;  /* 0x3f80000004047820 */ /* 0x000fe20000410000 */
[----:B------:R-:W-:-:S04]  /*4fc0*/  VIADD R29, R29, 0x80 ;  /* 0x000000801d1d7836 */ /* 0x000fc80000000000 */
[----:B------:R-:W-:Y:S08]  /*4fd0*/  F2F.F64.F32 R6, R6 ;  /* 0x0000000600067310 */ /* 0x000ff00000201800 */
[----:B------:R-:W0:Y:S02]  /*4fe0*/  F2F.F64.F32 R4, R4 ;  /* 0x0000000400047310 */ /* 0x000e240000201800 */
[----:B0-----:R0:W-:Y:S01]  /*4ff0*/  STG.E.128 desc[UR36][R8.64], R4 ;  /* 0x0000000408007986 */ /* 0x0011e2000c101d24 */
[----:B------:R-:W-:Y:S05]  /*5000*/  BRA `(.L_x_5578) ;  /* 0x0000000800787947 */ /* 0x000fea0003800000 */
.L_x_5591:
        /* <DEDUP_REMOVED lines=20> */
.L_x_5596:
[----:B------:R-:W-:Y:S05]  /*5150*/  BSYNC B0 ;  /* 0x0000000000007941 */ /* 0x000fea0003800000 */
.L_x_5595:
[----:B------:R-:W-:Y:S01]  /*5160*/  LOP3.LUT R5, R0, R5, RZ, 0xfc, !PT ;  /* 0x0000000500057212 */ /* 0x000fe200078efcff */
[----:B------:R-:W-:-:S04]  /*5170*/  VIADD R29, R29, 0x80 ;  /* 0x000000801d1d7836 */ /* 0x000fc80000000000 */
[----:B------:R0:W-:Y:S01]  /*5180*/  STG.E.U8 desc[UR36][R8.64], R5 ;  /* 0x0000000508007986 */ /* 0x0001e2000c101124 */
[----:B------:R-:W-:Y:S05]  /*5190*/  BRA `(.L_x_5578) ;  /* 0x0000000800147947 */ /* 0x000fea0003800000 */
.L_x_5594:
        /* <DEDUP_REMOVED lines=12> */
.L_x_5598:
[----:B------:R-:W-:Y:S01]  /*5260*/  IMAD.MOV.U32 R0, RZ, RZ, 0x7f ;  /* 0x0000007fff007424 */ /* 0x000fe200078e00ff */
[----:B------:R-:W-:-:S04]  /*5270*/  ISETP.GT.U32.AND P0, PT, R5, 0x7f800000, PT ;  /* 0x7f8000000500780c */ /* 0x000fc80003f04070 */
[----:B------:R-:W-:-:S09]  /*5280*/  SEL R0, R0, 0x7c, P0 ;  /* 0x0000007c00007807 */ /* 0x000fd20000000000 */
.L_x_5599:
[----:B------:R-:W-:Y:S05]  /*5290*/  BSYNC B0 ;  /* 0x0000000000007941 */ /* 0x000fea0003800000 */
.L_x_5597:
[----:B------:R-:W-:Y:S01]  /*52a0*/  LOP3.LUT R4, R4, 0x80000000, RZ, 0xc0, !PT ;  /* 0x8000000004047812 */ /* 0x000fe200078ec0ff */
[----:B------:R-:W-:-:S03]  /*52b0*/  VIADD R29, R29, 0x80 ;  /* 0x000000801d1d7836 */ /* 0x000fc60000000000 */
[----:B------:R-:W-:-:S04]  /*52c0*/  SHF.R.U32.HI R3, RZ, 0x18, R4 ;  /* 0x00000018ff037819 */ /* 0x000fc80000011604 */
[----:B------:R-:W-:-:S05]  /*52d0*/  LOP3.LUT R3, R0, R3, RZ, 0xfc, !PT ;  /* 0x0000000300037212 */ /* 0x000fca00078efcff */
[----:B------:R0:W-:Y:S01]  /*52e0*/  STG.E.U8 desc[UR36][R8.64], R3 ;  /* 0x0000000308007986 */ /* 0x0001e2000c101124 */
[----:B------:R-:W-:Y:S05]  /*52f0*/  BRA `(.L_x_5578) ;  /* 0x0000000400bc7947 */ /* 0x000fea0003800000 */
.L_x_5593:
[----:B------:R-:W-:Y:S01]  /*5300*/  F2FP.BF16.F32.PACK_AB R4, RZ, R4 ;  /* 0x00000004ff04723e */ /* 0x000fe200000010ff */
[----:B------:R-:W-:-:S04]  /*5310*/  VIADD R29, R29, 0x80 ;  /* 0x000000801d1d7836 */ /* 0x000fc80000000000 */
[----:B------:R0:W-:Y:S01]  /*5320*/  STG.E.U16 desc[UR36][R8.64], R4 ;  /* 0x0000000408007986 */ /* 0x0001e2000c101524 */
[----:B------:R-:W-:Y:S05]  /*5330*/  BRA `(.L_x_5578) ;  /* 0x0000000400ac7947 */ /* 0x000fea0003800000 */
.L_x_5590:
        /* <DEDUP_REMOVED lines=9> */
[----:B------:R-:W-:Y:S01]  /*53d0*/  VIADD R29, R29, 0x80 ;  /* 0x000000801d1d7836 */ /* 0x000fe20000000000 */
[----:B0-----:R0:W-:Y:S01]  /*53e0*/  STG.E.U16 desc[UR36][R8.64], R3 ;  /* 0x0000000308007986 */ /* 0x0011e2000c101524 */
[----:B------:R-:W-:Y:S05]  /*53f0*/  BRA `(.L_x_5578) ;  /* 0x00000004007c7947 */ /* 0x000fea0003800000 */
.L_x_5602:
        /* <DEDUP_REMOVED lines=16> */
.L_x_5605:
[----:B------:R-:W-:-:S04]  /*5500*/  LOP3.LUT R4, R4, 0x80000000, RZ, 0xc0, !PT ;  /* 0x8000000004047812 */ /* 0x000fc800078ec0ff */
[----:B------:R-:W-:-:S04]  /*5510*/  SHF.R.U32.HI R4, RZ, 0x18, R4 ;  /* 0x00000018ff047819 */ /* 0x000fc80000011604 */
[----:B------:R-:W-:-:S04]  /*5520*/  LOP3.LUT R3, R3, R4, RZ, 0xfc, !PT ;  /* 0x0000000403037212 */ /* 0x000fc800078efcff */
[----:B------:R-:W-:-:S07]  /*5530*/  PRMT R0, R3, 0x7610, R0 ;  /* 0x0000761003007816 */ /* 0x000fce0000000000 */
.L_x_5604:
[----:B------:R-:W-:Y:S05]  /*5540*/  BSYNC B0 ;  /* 0x0000000000007941 */ /* 0x000fea0003800000 */
.L_x_5603:
[----:B------:R0:W-:Y:S01]  /*5550*/  STG.E.U8 desc[UR36][R8.64], R0 ;  /* 0x0000000008007986 */ /* 0x0001e2000c101124 */
[----:B------:R-:W-:Y:S01]  /*5560*/  VIADD R29, R29, 0x80 ;  /* 0x000000801d1d7836 */ /* 0x000fe20000000000 */
[----:B------:R-:W-:Y:S06]  /*5570*/  BRA `(.L_x_5578) ;  /* 0x00000004001c7947 */ /* 0x000fec0003800000 */
.L_x_5601:
        /* <DEDUP_REMOVED lines=16> */
.L_x_5608:
[----:B------:R-:W-:-:S04]  /*5680*/  LOP3.LUT R4, R4, 0x80000000, RZ, 0xc0, !PT ;  /* 0x8000000004047812 */ /* 0x000fc800078ec0ff */
[----:B------:R-:W-:-:S04]  /*5690*/  SHF.R.U32.HI R4, RZ, 0x18, R4 ;  /* 0x00000018ff047819 */ /* 0x000fc80000011604 */
[----:B------:R-:W-:-:S04]  /*56a0*/  LOP3.LUT R3, R3, R4, RZ, 0xfc, !PT ;  /* 0x0000000403037212 */ /* 0x000fc800078efcff */
[----:B------:R-:W-:-:S07]  /*56b0*/  PRMT R0, R3, 0x7610, R0 ;  /* 0x0000761003007816 */ /* 0x000fce0000000000 */
.L_x_5607:
[----:B------:R-:W-:Y:S05]  /*56c0*/  BSYNC B0 ;  /* 0x0000000000007941 */ /* 0x000fea0003800000 */
.L_x_5606:
[----:B------:R0:W-:Y:S01]  /*56d0*/  STG.E.U8 desc[UR36][R8.64], R0 ;  /* 0x0000000008007986 */ /* 0x0001e2000c101124 */
[----:B------:R-:W-:Y:S01]  /*56e0*/  VIADD R29, R29, 0x80 ;  /* 0x000000801d1d7836 */ /* 0x000fe20000000000 */
[----:B------:R-:W-:Y:S06]  /*56f0*/  BRA `(.L_x_5578) ;  /* 0x0000000000bc7947 */ /* 0x000fec0003800000 */
.L_x_5600:
[----:B------:R-:W-:-:S13]  /*5700*/  ISETP.NE.AND P0, PT, R0, 0x1c, PT ;  /* 0x0000001c0000780c */ /* 0x000fda0003f05270 */
[----:B------:R-:W-:Y:S05]  /*5710*/  @!P0 BRA `(.L_x_5609) ;  /* 0x0000000000a88947 */ /* 0x000fea0003800000 */
[----:B------:R-:W-:-:S13]  /*5720*/  ISETP.NE.AND P0, PT, R0, 0x1d, PT ;  /* 0x0000001d0000780c */ /* 0x000fda0003f05270 */
[----:B------:R-:W-:Y:S05]  /*5730*/  @!P0 BRA `(.L_x_5610) ;  /* 0x0000000000908947 */ /* 0x000fea0003800000 */
[----:B------:R-:W-:-:S13]  /*5740*/  ISETP.NE.AND P0, PT, R0, 0x2c, PT ;  /* 0x0000002c0000780c */ /* 0x000fda0003f05270 */
[----:B------:R-:W-:Y:S05]  /*5750*/  @P0 BRA `(.L_x_5583) ;  /* 0x0000000000400947 */ /* 0x000fea0003800000 */
[----:B------:R-:W-:Y:S01]  /*5760*/  SHF.R.U32.HI R5, RZ, 0x17, R4 ;  /* 0x00000017ff057819 */ /* 0x000fe20000011604 */
[----:B------:R-:W-:-:S03]  /*5770*/  VIADD R29, R29, 0x80 ;  /* 0x000000801d1d7836 */ /* 0x000fc60000000000 */
        /* <DEDUP_REMOVED lines=14> */
.L_x_5583:
        /* <DEDUP_REMOVED lines=16> */
.L_x_5611:
[----:B------:R-:W-:Y:S01]  /*5960*/  VIADD R29, R29, 0x80 ;  /* 0x000000801d1d7836 */ /* 0x000fe20000000000 */
[----:B------:R-:W-:Y:S06]  /*5970*/  BRA `(.L_x_5578) ;  /* 0x00000000001c7947 */ /* 0x000fec0003800000 */
.L_x_5610:
[----:B------:R-:W0:Y:S01]  /*5980*/  F2I.U64.TRUNC R4, R4 ;  /* 0x0000000400047311 */ /* 0x000e22000020d800 */
[----:B------:R-:W-:Y:S01]  /*5990*/  VIADD R29, R29, 0x80 ;  /* 0x000000801d1d7836 */ /* 0x000fe20000000000 */
[----:B0-----:R0:W-:Y:S01]  /*59a0*/  STG.E.64 desc[UR36][R8.64], R4 ;  /* 0x0000000408007986 */ /* 0x0011e2000c101b24 */
[----:B------:R-:W-:Y:S05]  /*59b0*/  BRA `(.L_x_5578) ;  /* 0x00000000000c7947 */ /* 0x000fea0003800000 */
.L_x_5609:
[----:B------:R-:W0:Y:S01]  /*59c0*/  F2I.FTZ.U32.TRUNC.NTZ R3, R4 ;  /* 0x0000000400037305 */ /* 0x000e22000021f000 */
[----:B------:R-:W-:Y:S01]  /*59d0*/  VIADD R29, R29, 0x80 ;  /* 0x000000801d1d7836 */ /* 0x000fe20000000000 */
[----:B0-----:R0:W-:Y:S06]  /*59e0*/  STG.E desc[UR36][R8.64], R3 ;  /* 0x0000000308007986 */ /* 0x0011ec000c101924 */
.L_x_5578:
[----:B------:R-:W-:Y:S05]  /*59f0*/  BSYNC B6 ;  /* 0x0000000000067941 */ /* 0x000fea0003800000 */
.L_x_5577:
        /* <DEDUP_REMOVED lines=24> */
.L_x_5617:
[----:B------:R-:W0:Y:S02]  /*5b80*/  F2I.S64.TRUNC R16, R16 ;  /* 0x0000001000107311 */ /* 0x000e24000020d900 */
[----:B0-----:R-:W-:-:S05]  /*5b90*/  IMAD.MOV.U32 R3, RZ, RZ, R16 ;  /* 0x000000ffff037224 */ /* 0x001fca00078e0010 */
[----:B------:R3:W-:Y:S01]  /*5ba0*/  STG.E.U8 desc[UR36][R8.64], R3 ;  /* 0x0000000308007986 */ /* 0x0007e2000c101124 */
[----:B------:R-:W-:Y:S05]  /*5bb0*/  BRA `(.L_x_5619) ;  /* 0x0000000c00447947 */ /* 0x000fea0003800000 */
.L_x_5616:
        /* <DEDUP_REMOVED lines=9> */
.L_x_5621:
[----:B------:R-:W0:Y:S02]  /*5c50*/  F2I.FTZ.TRUNC.NTZ R3, R16 ;  /* 0x0000001000037305 */ /* 0x000e24000021f100 */
[----:B0-----:R2:W-:Y:S01]  /*5c60*/  STG.E desc[UR36][R8.64], R3 ;  /* 0x0000000308007986 */ /* 0x0015e2000c101924 */
[----:B------:R-:W-:Y:S05]  /*5c70*/  BRA `(.L_x_5619) ;  /* 0x0000000c00147947 */ /* 0x000fea0003800000 */
.L_x_5620:
[----:B------:R-:W0:Y:S02]  /*5c80*/  F2I.FTZ.TRUNC.NTZ R3, R16 ;  /* 0x0000001000037305 */ /* 0x000e24000021f100 */
[----:B0-----:R0:W-:Y:S01]  /*5c90*/  STG.E.U16 desc[UR36][R8.64], R3 ;  /* 0x0000000308007986 */ /* 0x0011e2000c101524 */
[----:B------:R-:W-:Y:S05]  /*5ca0*/  BRA `(.L_x_5619) ;  /* 0x0000000c00087947 */ /* 0x000fea0003800000 */
.L_x_5615:
        /* <DEDUP_REMOVED lines=8> */
.L_x_5623:
[----:B------:R-:W-:-:S05]  /*5d30*/  F2FP.F16.F32.PACK_AB R16, RZ, R16 ;  /* 0x00000010ff10723e */ /* 0x000fca00000000ff */
[----:B------:R0:W-:Y:S01]  /*5d40*/  STG.E.U16 desc[UR36][R8.64], R16 ;  /* 0x0000001008007986 */ /* 0x0001e2000c101524 */
[----:B------:R-:W-:Y:S05]  /*5d50*/  BRA `(.L_x_5619) ;  /* 0x0000000800dc7947 */ /* 0x000fea0003800000 */
.L_x_5622:
        /* <DEDUP_REMOVED lines=8> */
.L_x_5625:
[----:B------:R-:W-:-:S05]  /*5de0*/  F2FP.F16.F32.PACK_AB R17, R17, R16 ;  /* 0x000000101111723e */ /* 0x000fca00000000ff */
[----:B------:R0:W-:Y:S01]  /*5df0*/  STG.E desc[UR36][R8.64], R17 ;  /* 0x0000001108007986 */ /* 0x0001e2000c101924 */
[----:B------:R-:W-:Y:S05]  /*5e00*/  BRA `(.L_x_5619) ;  /* 0x0000000800b07947 */ /* 0x000fea0003800000 */
.L_x_5624:
[----:B------:R-:W-:-:S06]  /*5e10*/  FMUL.FTZ R4, R16, 1 ;  /* 0x3f80000010047820 */ /* 0x000fcc0000410000 */
[----:B------:R-:W0:Y:S02]  /*5e20*/  F2F.F64.F32 R4, R4 ;  /* 0x0000000400047310 */ /* 0x000e240000201800 */
[----:B0-----:R0:W-:Y:S01]  /*5e30*/  STG.E.64 desc[UR36][R8.64], R4 ;  /* 0x0000000408007986 */ /* 0x0011e2000c101b24 */
[----:B------:R-:W-:Y:S05]  /*5e40*/  BRA `(.L_x_5619) ;  /* 0x0000000800a07947 */ /* 0x000fea0003800000 */
.L_x_5614:
        /* <DEDUP_REMOVED lines=14> */
.L_x_5628:
[----:B------:R-:W-:Y:S01]  /*5f30*/  FMUL.FTZ R6, R17, 1 ;  /* 0x3f80000011067820 */ /* 0x000fe20000410000 */
[----:B------:R-:W-:-:S05]  /*5f40*/  FMUL.FTZ R4, R16, 1 ;  /* 0x3f80000010047820 */ /* 0x000fca0000410000 */
[----:B------:R-:W-:Y:S08]  /*5f50*/  F2F.F64.F32 R6, R6 ;  /* 0x0000000600067310 */ /* 0x000ff00000201800 */
[----:B------:R-:W0:Y:S02]  /*5f60*/  F2F.F64.F32 R4, R4 ;  /* 0x0000000400047310 */ /* 0x000e240000201800 */
[----:B0-----:R0:W-:Y:S01]  /*5f70*/  STG.E.128 desc[UR36][R8.64], R4 ;  /* 0x0000000408007986 */ /* 0x0011e2000c101d24 */
[----:B------:R-:W-:Y:S05]  /*5f80*/  BRA `(.L_x_5619) ;  /* 0x0000000800507947 */ /* 0x000fea0003800000 */
.L_x_5627:
        /* <DEDUP_REMOVED lines=20> */
.L_x_5632:
[----:B------:R-:W-:Y:S05]  /*60d0*/  BSYNC B0 ;  /* 0x0000000000007941 */ /* 0x000fea0003800000 */
.L_x_5631:
[----:B------:R-:W-:-:S05]  /*60e0*/  LOP3.LUT R5, R0, R5, RZ, 0xfc, !PT ;  /* 0x0000000500057212 */ /* 0x000fca00078efcff */
[----:B------:R0:W-:Y:S01]  /*60f0*/  STG.E.U8 desc[UR36][R8.64], R5 ;  /* 0x0000000508007986 */ /* 0x0001e2000c101124 */
[----:B------:R-:W-:Y:S05]  /*6100*/  BRA `(.L_x_5619) ;  /* 0x0000000400f07947 */ /* 0x000fea0003800000 */
.L_x_5630:
        /* <DEDUP_REMOVED lines=12> */
.L_x_5634:
[----:B------:R-:W-:Y:S01]  /*61d0*/  IMAD.MOV.U32 R0, RZ, RZ, 0x7f ;  /* 0x0000007fff007424 */ /* 0x000fe200078e00ff */
[----:B------:R-:W-:-:S04]  /*61e0*/  ISETP.GT.U32.AND P0, PT, R4, 0x7f800000, PT ;  /* 0x7f8000000400780c */ /* 0x000fc80003f04070 */
[----:B------:R-:W-:-:S09]  /*61f0*/  SEL R0, R0, 0x7c, P0 ;  /* 0x0000007c00007807 */ /* 0x000fd20000000000 */
.L_x_5635:
[----:B------:R-:W-:Y:S05]  /*6200*/  BSYNC B0 ;  /* 0x0000000000007941 */ /* 0x000fea0003800000 */
.L_x_5633:
[----:B------:R-:W-:-:S04]  /*6210*/  LOP3.LUT R16, R16, 0x80000000, RZ, 0xc0, !PT ;  /* 0x8000000010107812 */ /* 0x000fc800078ec0ff */
[----:B------:R-:W-:-:S04]  /*6220*/  SHF.R.U32.HI R3, RZ, 0x18, R16 ;  /* 0x00000018ff037819 */ /* 0x000fc80000011610 */
[----:B------:R-:W-:-:S05]  /*6230*/  LOP3.LUT R3, R0, R3, RZ, 0xfc, !PT ;  /* 0x0000000300037212 */ /* 0x000fca00078efcff */
[----:B------:R0:W-:Y:S01]  /*6240*/  STG.E.U8 desc[UR36][R8.64], R3 ;  /* 0x0000000308007986 */ /* 0x0001e2000c101124 */
[----:B------:R-:W-:Y:S05]  /*6250*/  BRA `(.L_x_5619) ;  /* 0x00000004009c7947 */ /* 0x000fea0003800000 */
.L_x_5629:
[----:B------:R-:W-:-:S05]  /*6260*/  F2FP.BF16.F32.PACK_AB R16, RZ, R16 ;  /* 0x00000010ff10723e */ /* 0x000fca00000010ff */
[----:B------:R0:W-:Y:S01]  /*6270*/  STG.E.U16 desc[UR36][R8.64], R16 ;  /* 0x0000001008007986 */ /* 0x0001e2000c101524 */
[----:B------:R-:W-:Y:S05]  /*6280*/  BRA `(.L_x_5619) ;  /* 0x0000000400907947 */ /* 0x000fea0003800000 */
.L_x_5626:
        /* <DEDUP_REMOVED lines=11> */
.L_x_5638:
        /* <DEDUP_REMOVED lines=16> */
.L_x_5641:
[----:B------:R-:W-:-:S04]  /*6440*/  LOP3.LUT R16, R16, 0x80000000, RZ, 0xc0, !PT ;  /* 0x8000000010107812 */ /* 0x000fc800078ec0ff */
[----:B------:R-:W-:-:S04]  /*6450*/  SHF.R.U32.HI R3, RZ, 0x18, R16 ;  /* 0x00000018ff037819 */ /* 0x000fc80000011610 */
[----:B------:R-:W-:-:S04]  /*6460*/  LOP3.LUT R0, R0, R3, RZ, 0xfc, !PT ;  /* 0x0000000300007212 */ /* 0x000fc800078efcff */
[----:B------:R-:W-:-:S07]  /*6470*/  PRMT R4, R0, 0x7610, R4 ;  /* 0x0000761000047816 */ /* 0x000fce0000000004 */
.L_x_5640:
[----:B------:R-:W-:Y:S05]  /*6480*/  BSYNC B0 ;  /* 0x0000000000007941 */ /* 0x000fea0003800000 */
.L_x_5639:
[----:B------:R0:W-:Y:S01]  /*6490*/  STG.E.U8 desc[UR36][R8.64], R4 ;  /* 0x0000000408007986 */ /* 0x0001e2000c101124 */
[----:B------:R-:W-:Y:S05]  /*64a0*/  BRA `(.L_x_5619) ;  /* 0x0000000400087947 */ /* 0x000fea0003800000 */
.L_x_5637:
        /* <DEDUP_REMOVED lines=16> */
.L_x_5644:
[----:B------:R-:W-:-:S04]  /*65b0*/  LOP3.LUT R16, R16, 0x80000000, RZ, 0xc0, !PT ;  /* 0x8000000010107812 */ /* 0x000fc800078ec0ff */
[----:B------:R-:W-:-:S04]  /*65c0*/  SHF.R.U32.HI R3, RZ, 0x18, R16 ;  /* 0x00000018ff037819 */ /* 0x000fc80000011610 */
[----:B------:R-:W-:-:S04]  /*65d0*/  LOP3.LUT R0, R0, R3, RZ, 0xfc, !PT ;  /* 0x0000000300007212 */ /* 0x000fc800078efcff */
[----:B------:R-:W-:-:S07]  /*65e0*/  PRMT R4, R0, 0x7610, R4 ;  /* 0x0000761000047816 */ /* 0x000fce0000000004 */
.L_x_5643:
[----:B------:R-:W-:Y:S05]  /*65f0*/  BSYNC B0 ;  /* 0x0000000000007941 */ /* 0x000fea0003800000 */
.L_x_5642:
[----:B------:R0:W-:Y:S01]  /*6600*/  STG.E.U8 desc[UR36][R8.64], R4 ;  /* 0x0000000408007986 */ /* 0x0001e2000c101124 */
[----:B------:R-:W-:Y:S05]  /*6610*/  BRA `(.L_x_5619) ;  /* 0x0000000000ac7947 */ /* 0x000fea0003800000 */
.L_x_5636:
        /* <DEDUP_REMOVED lines=21> */
.L_x_5618:
        /* <DEDUP_REMOVED lines=16> */
.L_x_5647:
[----:B------:R-:W-:Y:S05]  /*6870*/  BRA `(.L_x_5619) ;  /* 0x0000000000147947 */ /* 0x000fea0003800000 */
.L_x_5646:
[----:B------:R-:W0:Y:S02]  /*6880*/  F2I.U64.TRUNC R16, R16 ;  /* 0x0000001000107311 */ /* 0x000e24000020d800 */
[----:B0-----:R0:W-:Y:S01]  /*6890*/  STG.E.64 desc[UR36][R8.64], R16 ;  /* 0x0000001008007986 */ /* 0x0011e2000c101b24 */
[----:B------:R-:W-:Y:S05]  /*68a0*/  BRA `(.L_x_5619) ;  /* 0x0000000000087947 */ /* 0x000fea0003800000 */
.L_x_5645:
[----:B------:R-:W0:Y:S02]  /*68b0*/  F2I.FTZ.U32.TRUNC.NTZ R3, R16 ;  /* 0x0000001000037305 */ /* 0x000e24000021f000 */
[----:B0-----:R0:W-:Y:S02]  /*68c0*/  STG.E desc[UR36][R8.64], R3 ;  /* 0x0000000308007986 */ /* 0x0011e4000c101924 */
.L_x_5619:
        /* <DEDUP_REMOVED lines=24> */
.L_x_5651:
[----:B------:R-:W0:Y:S02]  /*6a50*/  F2I.S64.TRUNC R24, R24 ;  /* 0x0000001800187311 */ /* 0x000e24000020d900 */
[----:B0-----:R-:W-:-:S05]  /*6a60*/  IMAD.MOV.U32 R3, RZ, RZ, R24 ;  /* 0x000000ffff037224 */ /* 0x001fca00078e0018 */
[----:B------:R0:W-:Y:S01]  /*6a70*/  STG.E.U8 desc[UR36][R8.64], R3 ;  /* 0x0000000308007986 */ /* 0x0001e2000c101124 */
[----:B------:R-:W-:Y:S05]  /*6a80*/  BRA `(.L_x_5653) ;  /* 0x0000000c00447947 */ /* 0x000fea0003800000 */
.L_x_5650:
        /* <DEDUP_REMOVED lines=9> */
.L_x_5655:
[----:B------:R-:W0:Y:S02]  /*6b20*/  F2I.FTZ.TRUNC.NTZ R3, R24 ;  /* 0x0000001800037305 */ /* 0x000e24000021f100 */
[----:B0-----:R0:W-:Y:S01]  /*6b30*/  STG.E desc[UR36][R8.64], R3 ;  /* 0x0000000308007986 */ /* 0x0011e2000c101924 */
[----:B------:R-:W-:Y:S05]  /*6b40*/  BRA `(.L_x_5653) ;  /* 0x0000000c00147947 */ /* 0x000fea0003800000 */
.L_x_5654:
[----:B------:R-:W0:Y:S02]  /*6b50*/  F2I.FTZ.TRUNC.NTZ R3, R24 ;  /* 0x0000001800037305 */ /* 0x000e24000021f100 */
[----:B0-----:R0:W-:Y:S01]  /*6b60*/  STG.E.U16 desc[UR36][R8.64], R3 ;  /* 0x0000000308007986 */ /* 0x0011e2000c101524 */
[----:B------:R-:W-:Y:S05]  /*6b70*/  BRA `(.L_x_5653) ;  /* 0x0000000c00087947 */ /* 0x000fea0003800000 */
.L_x_5649:
        /* <DEDUP_REMOVED lines=8> */
.L_x_5657:
[----:B------:R-:W-:-:S05]  /*6c00*/  F2FP.F16.F32.PACK_AB R24, RZ, R24 ;  /* 0x00000018ff18723e */ /* 0x000fca00000000ff */
[----:B------:R0:W-:Y:S01]  /*6c10*/  STG.E.U16 desc[UR36][R8.64], R24 ;  /* 0x0000001808007986 */ /* 0x0001e2000c101524 */
[----:B------:R-:W-:Y:S05]  /*6c20*/  BRA `(.L_x_5653) ;  /* 0x0000000800dc7947 */ /* 0x000fea0003800000 */
.L_x_5656:
        /* <DEDUP_REMOVED lines=8> */
.L_x_5659:
[----:B------:R-:W-:-:S05]  /*6cb0*/  F2FP.F16.F32.PACK_AB R25, R25, R24 ;  /* 0x000000181919723e */ /* 0x000fca00000000ff */
[----:B------:R0:W-:Y:S01]  /*6cc0*/  STG.E desc[UR36][R8.64], R25 ;  /* 0x0000001908007986 */ /* 0x0001e2000c101924 */
[----:B------:R-:W-:Y:S05]  /*6cd0*/  BRA `(.L_x_5653) ;  /* 0x0000000800b07947 */ /* 0x000fea0003800000 */
.L_x_5658:
[----:B------:R-:W-:-:S06]  /*6ce0*/  FMUL.FTZ R4, R24, 1 ;  /* 0x3f80000018047820 */ /* 0x000fcc0000410000 */
[----:B------:R-:W0:Y:S02]  /*6cf0*/  F2F.F64.F32 R4, R4 ;  /* 0x0000000400047310 */ /* 0x000e240000201800 */
[----:B0-----:R0:W-:Y:S01]  /*6d00*/  STG.E.64 desc[UR36][R8.64], R4 ;  /* 0x0000000408007986 */ /* 0x0011e2000c101b24 */
[----:B------:R-:W-:Y:S05]  /*6d10*/  BRA `(.L_x_5653) ;  /* 0x0000000800a07947 */ /* 0x000fea0003800000 */
.L_x_5648:
        /* <DEDUP_REMOVED lines=14> */
.L_x_5662:
[----:B------:R-:W-:Y:S01]  /*6e00*/  FMUL.FTZ R6, R25, 1 ;  /* 0x3f80000019067820 */ /* 0x000fe20000410000 */
[----:B------:R-:W-:-:S05]  /*6e10*/  FMUL.FTZ R4, R24, 1 ;  /* 0x3f80000018047820 */ /* 0x000fca0000410000 */
[----:B------:R-:W-:Y:S08]  /*6e20*/  F2F.F64.F32 R6, R6 ;  /* 0x0000000600067310 */ /* 0x000ff00000201800 */
[----:B------:R-:W0:Y:S02]  /*6e30*/  F2F.F64.F32 R4, R4 ;  /* 0x0000000400047310 */ /* 0x000e240000201800 */
[----:B0-----:R0:W-:Y:S01]  /*6e40*/  STG.E.128 desc[UR36][R8.64], R4 ;  /* 0x0000000408007986 */ /* 0x0011e2000c101d24 */
[----:B------:R-:W-:Y:S05]  /*6e50*/  BRA `(.L_x_5653) ;  /* 0x0000000800507947 */ /* 0x000fea0003800000 */
.L_x_5661:
        /* <DEDUP_REMOVED lines=20> */
.L_x_5666:
[----:B------:R-:W-:Y:S05]  /*6fa0*/  BSYNC B0 ;  /* 0x0000000000007941 */ /* 0x000fea0003800000 */
.L_x_5665:
[----:B------:R-:W-:-:S05]  /*6fb0*/  LOP3.LUT R5, R0, R5, RZ, 0xfc, !PT ;  /* 0x0000000500057212 */ /* 0x000fca00078efcff */
[----:B------:R0:W-:Y:S01]  /*6fc0*/  STG.E.U8 desc[UR36][R8.64], R5 ;  /* 0x0000000508007986 */ /* 0x0001e2000c101124 */
[----:B------:R-:W-:Y:S05]  /*6fd0*/  BRA `(.L_x_5653) ;  /* 0x0000000400f07947 */ /* 0x000fea0003800000 */
.L_x_5664:
        /* <DEDUP_REMOVED lines=12> */
.L_x_5668:
[----:B------:R-:W-:Y:S01]  /*70a0*/  IMAD.MOV.U32 R0, RZ, RZ, 0x7f ;  /* 0x0000007fff007424 */ /* 0x000fe200078e00ff */
[----:B------:R-:W-:-:S04]  /*70b0*/  ISETP.GT.U32.AND P0, PT, R4, 0x7f800000, PT ;  /* 0x7f8000000400780c */ /* 0x000fc80003f04070 */
[----:B------:R-:W-:-:S09]  /*70c0*/  SEL R0, R0, 0x7c, P0 ;  /* 0x0000007c00007807 */ /* 0x000fd20000000000 */
.L_x_5669:
[----:B------:R-:W-:Y:S05]  /*70d0*/  BSYNC B0 ;  /* 0x0000000000007941 */ /* 0x000fea0003800000 */
.L_x_5667:
[----:B------:R-:W-:-:S04]  /*70e0*/  LOP3.LUT R24, R24, 0x80000000, RZ, 0xc0, !PT ;  /* 0x8000000018187812 */ /* 0x000fc800078ec0ff */
[----:B------:R-:W-:-:S04]  /*70f0*/  SHF.R.U32.HI R3, RZ, 0x18, R24 ;  /* 0x00000018ff037819 */ /* 0x000fc80000011618 */
[----:B------:R-:W-:-:S05]  /*7100*/  LOP3.LUT R3, R0, R3, RZ, 0xfc, !PT ;  /* 0x0000000300037212 */ /* 0x000fca00078efcff */
[----:B------:R0:W-:Y:S01]  /*7110*/  STG.E.U8 desc[UR36][R8.64], R3 ;  /* 0x0000000308007986 */ /* 0x0001e2000c101124 */
[----:B------:R-:W-:Y:S05]  /*7120*/  BRA `(.L_x_5653) ;  /* 0x00000004009c7947 */ /* 0x000fea0003800000 */
.L_x_5663:
[----:B------:R-:W-:-:S05]  /*7130*/  F2FP.BF16.F32.PACK_AB R24, RZ, R24 ;  /* 0x00000018ff18723e */ /* 0x000fca00000010ff */
[----:B------:R0:W-:Y:S01]  /*7140*/  STG.E.U16 desc[UR36][R8.64], R24 ;  /* 0x0000001808007986 */ /* 0x0001e2000c101524 */
[----:B------:R-:W-:Y:S05]  /*7150*/  BRA `(.L_x_5653) ;  /* 0x0000000400907947 */ /* 0x000fea0003800000 */
.L_x_5660:
        /* <DEDUP_REMOVED lines=11> */
.L_x_5672:
        /* <DEDUP_REMOVED lines=16> */
.L_x_5675:
[----:B------:R-:W-:-:S04]  /*7310*/  LOP3.LUT R24, R24, 0x80000000, RZ, 0xc0, !PT ;  /* 0x8000000018187812 */ /* 0x000fc800078ec0ff */
[----:B------:R-:W-:-:S04]  /*7320*/  SHF.R.U32.HI R3, RZ, 0x18, R24 ;  /* 0x00000018ff037819 */ /* 0x000fc80000011618 */
[----:B------:R-:W-:-:S04]  /*7330*/  LOP3.LUT R0, R0, R3, RZ, 0xfc, !PT ;  /* 0x0000000300007212 */ /* 0x000fc800078efcff */
[----:B------:R-:W-:-:S07]  /*7340*/  PRMT R4, R0, 0x7610, R4 ;  /* 0x0000761000047816 */ /* 0x000fce0000000004 */
.L_x_5674:
[----:B------:R-:W-:Y:S05]  /*7350*/  BSYNC B0 ;  /* 0x0000000000007941 */ /* 0x000fea0003800000 */
.L_x_5673:
[----:B------:R3:W-:Y:S01]  /*7360*/  STG.E.U8 desc[UR36][R8.64], R4 ;  /* 0x0000000408007986 */ /* 0x0007e2000c101124 */
[----:B------:R-:W-:Y:S05]  /*7370*/  BRA `(.L_x_5653) ;  /* 0x0000000400087947 */ /* 0x000fea0003800000 */
.L_x_5671:
        /* <DEDUP_REMOVED lines=16> */
.L_x_5678:
[----:B------:R-:W-:-:S04]  /*7480*/  LOP3.LUT R24, R24, 0x80000000, RZ, 0xc0, !PT ;  /* 0x8000000018187812 */ /* 0x000fc800078ec0ff */
[----:B------:R-:W-:-:S04]  /*7490*/  SHF.R.U32.HI R3, RZ, 0x18, R24 ;  /* 0x00000018ff037819 */ /* 0x000fc80000011618 */
[----:B------:R-:W-:-:S04]  /*74a0*/  LOP3.LUT R0, R0, R3, RZ, 0xfc, !PT ;  /* 0x0000000300007212 */ /* 0x000fc800078efcff */
[----:B------:R-:W-:-:S07]  /*74b0*/  PRMT R4, R0, 0x7610, R4 ;  /* 0x0000761000047816 */ /* 0x000fce0000000004 */
.L_x_5677:
[----:B------:R-:W-:Y:S05]  /*74c0*/  BSYNC B0 ;  /* 0x0000000000007941 */ /* 0x000fea0003800000 */
.L_x_5676:
[----:B------:R0:W-:Y:S01]  /*74d0*/  STG.E.U8 desc[UR36][R8.64], R4 ;  /* 0x0000000408007986 */ /* 0x0001e2000c101124 */
[----:B------:R-:W-:Y:S05]  /*74e0*/  BRA `(.L_x_5653) ;  /* 0x0000000000ac7947 */ /* 0x000fea0003800000 */
.L_x_5670:
        /* <DEDUP_REMOVED lines=21> */
.L_x_5652:
        /* <DEDUP_REMOVED lines=16> */
.L_x_5681:
[----:B------:R-:W-:Y:S05]  /*7740*/  BRA `(.L_x_5653) ;  /* 0x0000000000147947 */ /* 0x000fea0003800000 */
.L_x_5680:
[----:B------:R-:W0:Y:S02]  /*7750*/  F2I.U64.TRUNC R24, R24 ;  /* 0x0000001800187311 */ /* 0x000e24000020d800 */
[----:B0-----:R1:W-:Y:S01]  /*7760*/  STG.E.64 desc[UR36][R8.64], R24 ;  /* 0x0000001808007986 */ /* 0x0013e2000c101b24 */
[----:B------:R-:W-:Y:S05]  /*7770*/  BRA `(.L_x_5653) ;  /* 0x0000000000087947 */ /* 0x000fea0003800000 */
.L_x_5679:
[----:B------:R-:W0:Y:S02]  /*7780*/  F2I.FTZ.U32.TRUNC.NTZ R3, R24 ;  /* 0x0000001800037305 */ /* 0x000e24000021f000 */
[----:B0-----:R2:W-:Y:S02]  /*7790*/  STG.E desc[UR36][R8.64], R3 ;  /* 0x0000000308007986 */ /* 0x0015e4000c101924 */
.L_x_5653:
[----:B------:R-:W-:-:S07]  /*77a0*/  VIADD R29, R29, 0x80 ;  /* 0x000000801d1d7836 */ /* 0x000fce0000000000 */
.L_x_5613:
[----:B------:R-:W-:Y:S05]  /*77b0*/  BSYNC B6 ;  /* 0x0000000000067941 */ /* 0x000fea0003800000 */
.L_x_5612:
[----:B------:R-:W-:-:S13]  /*77c0*/  ISETP.GE.AND P0, PT, R29, R28, PT ;  /* 0x0000001c1d00720c */ /* 0x000fda0003f06270 */
[----:B------:R-:W-:Y:S05]  /*77d0*/  @P0 EXIT ;  /* 0x000000000000094d */ /* 0x000fea0003800000 */
[----:B0-23--:R-:W0:Y:S01]  /*77e0*/  LDC.64 R4, c[0x0][0x228] ;  /* 0x00008a00ff047b82 */ /* 0x00de220000000a00 */
[----:B------:R-:W-:Y:S01]  /*77f0*/  PRMT R0, R18, 0x9910, RZ ;  /* 0x0000991012007816 */ /* 0x000fe200000000ff */
[----:B------:R-:W-:Y:S01]  /*7800*/  IMAD R2, R2, 0x200, R29 ;  /* 0x0000020002027824 */ /* 0x000fe200078e021d */
[----:B------:R-:W-:Y:S02]  /*7810*/  ULDC UR4, c[0x0][0x248] ;  /* 0x0000920000047ab9 */ /* 0x000fe40000000800 */
[----:B------:R-:W-:Y:S01]  /*7820*/  ISETP.GT.AND P1, PT, R0, 0x9, PT ;  /* 0x000000090000780c */ /* 0x000fe20003f24270 */
[----:B-1--4-:R-:W-:-:S05]  /*7830*/  IMAD R3, R2, UR4, RZ ;  /* 0x0000000402037c24 */ /* 0x012fca000f8e02ff */
        /* <DEDUP_REMOVED lines=14> */
.L_x_5685:
[----:B------:R-:W0:Y:S02]  /*7920*/  F2I.S64.TRUNC R26, R26 ;  /* 0x0000001a001a7311 */ /* 0x000e24000020d900 */
[----:B0-----:R-:W-:-:S05]  /*7930*/  IMAD.MOV.U32 R5, RZ, RZ, R26 ;  /* 0x000000ffff057224 */ /* 0x001fca00078e001a */
[----:B------:R-:W-:Y:S01]  /*7940*/  STG.E.U8 desc[UR36][R2.64], R5 ;  /* 0x0000000502007986 */ /* 0x000fe2000c101124 */
[----:B------:R-:W-:Y:S05]  /*7950*/  EXIT ;  /* 0x000000000000794d */ /* 0x000fea0003800000 */
.L_x_5684:
        /* <DEDUP_REMOVED lines=9> */
.L_x_5688:
[----:B------:R-:W0:Y:S02]  /*79f0*/  F2I.FTZ.TRUNC.NTZ R5, R26 ;  /* 0x0000001a00057305 */ /* 0x000e24000021f100 */
[----:B0-----:R-:W-:Y:S01]  /*7a00*/  STG.E desc[UR36][R2.64], R5 ;  /* 0x0000000502007986 */ /* 0x001fe2000c101924 */
[----:B------:R-:W-:Y:S05]  /*7a10*/  EXIT ;  /* 0x000000000000794d */ /* 0x000fea0003800000 */
.L_x_5687:
[----:B------:R-:W0:Y:S02]  /*7a20*/  F2I.FTZ.TRUNC.NTZ R5, R26 ;  /* 0x0000001a00057305 */ /* 0x000e24000021f100 */
[----:B0-----:R-:W-:Y:S01]  /*7a30*/  STG.E.U16 desc[UR36][R2.64], R5 ;  /* 0x0000000502007986 */ /* 0x001fe2000c101524 */
[----:B------:R-:W-:Y:S05]  /*7a40*/  EXIT ;  /* 0x000000000000794d */ /* 0x000fea0003800000 */
.L_x_5683:
        /* <DEDUP_REMOVED lines=8> */
.L_x_5690:
[----:B------:R-:W-:-:S05]  /*7ad0*/  F2FP.F16.F32.PACK_AB R26, RZ, R26 ;  /* 0x0000001aff1a723e */ /* 0x000fca00000000ff */
[----:B------:R-:W-:Y:S01]  /*7ae0*/  STG.E.U16 desc[UR36][R2.64], R26 ;  /* 0x0000001a02007986 */ /* 0x000fe2000c101524 */
[----:B------:R-:W-:Y:S05]  /*7af0*/  EXIT ;  /* 0x000000000000794d */ /* 0x000fea0003800000 */
.L_x_5689:
        /* <DEDUP_REMOVED lines=8> */
.L_x_5692:
[----:B------:R-:W-:-:S05]  /*7b80*/  F2FP.F16.F32.PACK_AB R27, R27, R26 ;  /* 0x0000001a1b1b723e */ /* 0x000fca00000000ff */
[----:B------:R-:W-:Y:S01]  /*7b90*/  STG.E desc[UR36][R2.64], R27 ;  /* 0x0000001b02007986 */ /* 0x000fe2000c101924 */
[----:B------:R-:W-:Y:S05]  /*7ba0*/  EXIT ;  /* 0x000000000000794d */ /* 0x000fea0003800000 */
.L_x_5691:
[----:B------:R-:W-:-:S06]  /*7bb0*/  FMUL.FTZ R4, R26, 1 ;  /* 0x3f8000001a047820 */ /* 0x000fcc0000410000 */
[----:B------:R-:W0:Y:S02]  /*7bc0*/  F2F.F64.F32 R4, R4 ;  /* 0x0000000400047310 */ /* 0x000e240000201800 */
[----:B0-----:R-:W-:Y:S01]  /*7bd0*/  STG.E.64 desc[UR36][R2.64], R4 ;  /* 0x0000000402007986 */ /* 0x001fe2000c101b24 */
[----:B------:R-:W-:Y:S05]  /*7be0*/  EXIT ;  /* 0x000000000000794d */ /* 0x000fea0003800000 */
.L_x_5682:
        /* <DEDUP_REMOVED lines=14> */
.L_x_5695:
[----:B------:R-:W-:Y:S01]  /*7cd0*/  FMUL.FTZ R6, R27, 1 ;  /* 0x3f8000001b067820 */ /* 0x000fe20000410000 */
[----:B------:R-:W-:-:S05]  /*7ce0*/  FMUL.FTZ R4, R26, 1 ;  /* 0x3f8000001a047820 */ /* 0x000fca0000410000 */
[----:B------:R-:W-:Y:S08]  /*7cf0*/  F2F.F64.F32 R6, R6 ;  /* 0x0000000600067310 */ /* 0x000ff00000201800 */
[----:B------:R-:W0:Y:S02]  /*7d00*/  F2F.F64.F32 R4, R4 ;  /* 0x0000000400047310 */ /* 0x000e240000201800 */
[----:B0-----:R-:W-:Y:S01]  /*7d10*/  STG.E.128 desc[UR36][R2.64], R4 ;  /* 0x0000000402007986 */ /* 0x001fe2000c101d24 */
[----:B------:R-:W-:Y:S05]  /*7d20*/  EXIT ;  /* 0x000000000000794d */ /* 0x000fea0003800000 */
.L_x_5694:
        /* <DEDUP_REMOVED lines=20> */
.L_x_5699:
[----:B------:R-:W-:Y:S05]  /*7e70*/  BSYNC B0 ;  /* 0x0000000000007941 */ /* 0x000fea0003800000 */
.L_x_5698:
[----:B------:R-:W-:-:S05]  /*7e80*/  LOP3.LUT R7, R0, R7, RZ, 0xfc, !PT ;  /* 0x0000000700077212 */ /* 0x000fca00078efcff */
[----:B------:R-:W-:Y:S01]  /*7e90*/  STG.E.U8 desc[UR36][R2.64], R7 ;  /* 0x0000000702007986 */ /* 0x000fe2000c101124 */
[----:B------:R-:W-:Y:S05]  /*7ea0*/  EXIT ;  /* 0x000000000000794d */ /* 0x000fea0003800000 */
.L_x_5697:
        /* <DEDUP_REMOVED lines=12> */
.L_x_5701:
[----:B------:R-:W-:Y:S01]  /*7f70*/  IMAD.MOV.U32 R0, RZ, RZ, 0x7f ;  /* 0x0000007fff007424 */ /* 0x000fe200078e00ff */
[----:B------:R-:W-:-:S04]  /*7f80*/  ISETP.GT.U32.AND P0, PT, R4, 0x7f800000, PT ;  /* 0x7f8000000400780c */ /* 0x000fc80003f04070 */
[----:B------:R-:W-:-:S09]  /*7f90*/  SEL R0, R0, 0x7c, P0 ;  /* 0x0000007c00007807 */ /* 0x000fd20000000000 */
.L_x_5702:
[----:B------:R-:W-:Y:S05]  /*7fa0*/  BSYNC B0 ;  /* 0x0000000000007941 */ /* 0x000fea0003800000 */
.L_x_5700:
[----:B------:R-:W-:-:S04]  /*7fb0*/  LOP3.LUT R26, R26, 0x80000000, RZ, 0xc0, !PT ;  /* 0x800000001a1a7812 */ /* 0x000fc800078ec0ff */
[----:B------:R-:W-:-:S04]  /*7fc0*/  SHF.R.U32.HI R5, RZ, 0x18, R26 ;  /* 0x00000018ff057819 */ /* 0x000fc8000001161a */
[----:B------:R-:W-:-:S05]  /*7fd0*/  LOP3.LUT R5, R0, R5, RZ, 0xfc, !PT ;  /* 0x0000000500057212 */ /* 0x000fca00078efcff */
[----:B------:R-:W-:Y:S01]  /*7fe0*/  STG.E.U8 desc[UR36][R2.64], R5 ;  /* 0x0000000502007986 */ /* 0x000fe2000c101124 */
[----:B------:R-:W-:Y:S05]  /*7ff0*/  EXIT ;  /* 0x000000000000794d */ /* 0x000fea0003800000 */
.L_x_5696:
[----:B------:R-:W-:-:S05]  /*8000*/  F2FP.BF16.F32.PACK_AB R26, RZ, R26 ;  /* 0x0000001aff1a723e */ /* 0x000fca00000010ff */
[----:B------:R-:W-:Y:S01]  /*8010*/  STG.E.U16 desc[UR36][R2.64], R26 ;  /* 0x0000001a02007986 */ /* 0x000fe2000c101524 */
[----:B------:R-:W-:Y:S05]  /*8020*/  EXIT ;  /* 0x000000000000794d */ /* 0x000fea0003800000 */
.L_x_5693:
        /* <DEDUP_REMOVED lines=11> */
.L_x_5705:
        /* <DEDUP_REMOVED lines=16> */
.L_x_5708:
[----:B------:R-:W-:-:S04]  /*81e0*/  LOP3.LUT R26, R26, 0x80000000, RZ, 0xc0, !PT ;  /* 0x800000001a1a7812 */ /* 0x000fc800078ec0ff */
[----:B------:R-:W-:-:S04]  /*81f0*/  SHF.R.U32.HI R5, RZ, 0x18, R26 ;  /* 0x00000018ff057819 */ /* 0x000fc8000001161a */
[----:B------:R-:W-:-:S04]  /*8200*/  LOP3.LUT R4, R4, R5, RZ, 0xfc, !PT ;  /* 0x0000000504047212 */ /* 0x000fc800078efcff */
[----:B------:R-:W-:-:S07]  /*8210*/  PRMT R0, R4, 0x7610, R0 ;  /* 0x0000761004007816 */ /* 0x000fce0000000000 */
.L_x_5707:
[----:B------:R-:W-:Y:S05]  /*8220*/  BSYNC B0 ;  /* 0x0000000000007941 */ /* 0x000fea0003800000 */
.L_x_5706:
[----:B------:R-:W-:Y:S01]  /*8230*/  STG.E.U8 desc[UR36][R2.64], R0 ;  /* 0x0000000002007986 */ /* 0x000fe2000c101124 */
[----:B------:R-:W-:Y:S05]  /*8240*/  EXIT ;  /* 0x000000000000794d */ /* 0x000fea0003800000 */
.L_x_5704:
        /* <DEDUP_REMOVED lines=16> */
.L_x_5711:
[----:B------:R-:W-:-:S04]  /*8350*/  LOP3.LUT R26, R26, 0x80000000, RZ, 0xc0, !PT ;  /* 0x800000001a1a7812 */ /* 0x000fc800078ec0ff */
[----:B------:R-:W-:-:S04]  /*8360*/  SHF.R.U32.HI R5, RZ, 0x18, R26 ;  /* 0x00000018ff057819 */ /* 0x000fc8000001161a */
[----:B------:R-:W-:-:S04]  /*8370*/  LOP3.LUT R4, R4, R5, RZ, 0xfc, !PT ;  /* 0x0000000504047212 */ /* 0x000fc800078efcff */
[----:B------:R-:W-:-:S07]  /*8380*/  PRMT R0, R4, 0x7610, R0 ;  /* 0x0000761004007816 */ /* 0x000fce0000000000 */
.L_x_5710:
[----:B------:R-:W-:Y:S05]  /*8390*/  BSYNC B0 ;  /* 0x0000000000007941 */ /* 0x000fea0003800000 */
.L_x_5709:
[----:B------:R-:W-:Y:S01]  /*83a0*/  STG.E.U8 desc[UR36][R2.64], R0 ;  /* 0x0000000002007986 */ /* 0x000fe2000c101124 */
[----:B------:R-:W-:Y:S05]  /*83b0*/  EXIT ;  /* 0x000000000000794d */ /* 0x000fea0003800000 */
.L_x_5703:
        /* <DEDUP_REMOVED lines=21> */
.L_x_5686:
        /* <DEDUP_REMOVED lines=16> */
.L_x_5714:
[----:B------:R-:W-:Y:S05]  /*8610*/  EXIT ;  /* 0x000000000000794d */ /* 0x000fea0003800000 */
.L_x_5713:
[----:B------:R-:W0:Y:S02]  /*8620*/  F2I.U64.TRUNC R26, R26 ;  /* 0x0000001a001a7311 */ /* 0x000e24000020d800 */
[----:B0-----:R-:W-:Y:S01]  /*8630*/  STG.E.64 desc[UR36][R2.64], R26 ;  /* 0x0000001a02007986 */ /* 0x001fe2000c101b24 */
[----:B------:R-:W-:Y:S05]  /*8640*/  EXIT ;  /* 0x000000000000794d */ /* 0x000fea0003800000 */
.L_x_5712:
[----:B------:R-:W0:Y:S02]  /*8650*/  F2I.FTZ.U32.TRUNC.NTZ R5, R26 ;  /* 0x0000001a00057305 */ /* 0x000e24000021f000 */
[----:B0-----:R-:W-:Y:S01]  /*8660*/  STG.E desc[UR36][R2.64], R5 ;  /* 0x0000000502007986 */ /* 0x001fe2000c101924 */
[----:B------:R-:W-:Y:S05]  /*8670*/  EXIT ;  /* 0x000000000000794d */ /* 0x000fea0003800000 */
.L_x_5715:
        /* <DEDUP_REMOVED lines=16> */
.L_x_19368:


//--------------------- .text._ZN2at6native18elementwise_kernelILi128ELi2EZNS0_22gpu_kernel_impl_nocastINS0_13BUnaryFunctorIN3c107complexIfEES6_S6_NS0_15binary_internal10DivFunctorIS6_EEEEEEvRNS_18TensorIteratorBaseERKT_EUliE_EEviT1_ --------------------------
	.section	.text._ZN2at6native18elementwise_kernelILi128ELi2EZNS0_22gpu_kernel_impl_nocastINS0_13BUnaryFunctorIN3c107complexIfEES6_S6_NS0_15binary_internal10DivFunctorIS6_EEEEEEvRNS_18TensorIteratorBaseERKT_EUliE_EEviT1_,"ax",@progbits
	.align	128
        .global         _ZN2at6native18elementwise_kernelILi128ELi2EZNS0_22gpu_kernel_impl_nocastINS0_13BUnaryFunctorIN3c107complexIfEES6_S6_NS0_15binary_internal10DivFunctorIS6_EEEEEEvRNS_18TensorIteratorBaseERKT_EUliE_EEviT1_
        .type           _ZN2at6native18elementwise_kernelILi128ELi2EZNS0_22gpu_kernel_impl_nocastINS0_13BUnaryFunctorIN3c107complexIfEES6_S6_NS0_15binary_internal10DivFunctorIS6_EEEEEEvRNS_18TensorIteratorBaseERKT_EUliE_EEviT1_,@function
        .size           _ZN2at6native18elementwise_kernelILi128ELi2EZNS0_22gpu_kernel_impl_nocastINS0_13BUnaryFunctorIN3c107complexIfEES6_S6_NS0_15binary_internal10DivFunctorIS6_EEEEEEvRNS_18TensorIteratorBaseERKT_EUliE_EEviT1_,(.L_x_19369 - _ZN2at6native18elementwise_kernelILi128ELi2EZNS0_22gpu_kernel_impl_nocastINS0_13BUnaryFunctorIN3c107complexIfEES6_S6_NS0_15binary_internal10DivFunctorIS6_EEEEEEvRNS_18TensorIteratorBaseERKT_EUliE_EEviT1_)
        .other          _ZN2at6native18elementwise_kernelILi128ELi2EZNS0_22gpu_kernel_impl_nocastINS0_13BUnaryFunctorIN3c107complexIfEES6_S6_NS0_15binary_internal10DivFunctorIS6_EEEEEEvRNS_18TensorIteratorBaseERKT_EUliE_EEviT1_,@"STO_CUDA_ENTRY STV_DEFAULT"
_ZN2at6native18elementwise_kernelILi128ELi2EZNS0_22gpu_kernel_impl_nocastINS0_13BUnaryFunctorIN3c107complexIfEES6_S6_NS0_15binary_internal10DivFunctorIS6_EEEEEEvRNS_18TensorIteratorBaseERKT_EUliE_EEviT1_:
.text._ZN2at6native18elementwise_kernelILi128ELi2EZNS0_22gpu_kernel_impl_nocastINS0_13BUnaryFunctorIN3c107complexIfEES6_S6_NS0_15binary_internal10DivFunctorIS6_EEEEEEvRNS_18TensorIteratorBaseERKT_EUliE_EEviT1_:
        /* <DEDUP_REMOVED lines=312> */
.L_x_5718:
[----:B------:R-:W-:Y:S01]  /*1380*/  ULDC.64 UR8, c[0x0][0x418] ;  /* 0x0001060000087ab9 */ /* 0x000fe20000000a00 */
[----:B------:R-:W0:Y:S01]  /*1390*/  LDC.64 R10, c[0x0][0x428] ;  /* 0x00010a00ff0a7b82 */ /* 0x000e220000000a00 */
[----:B------:R-:W-:-:S04]  /*13a0*/  IADD3 R4, P0, R2, UR8, RZ ;  /* 0x0000000802047c10 */ /* 0x000fc8000ff1e0ff */
[----:B------:R-:W-:Y:S01]  /*13b0*/  IADD3.X R5, RZ, UR9, RZ, P0, !PT ;  /* 0x00000009ff057c10 */ /* 0x000fe200087fe4ff */
[----:B------:R-:W-:-:S05]  /*13c0*/  ULDC.64 UR8, c[0x0][0x410] ;  /* 0x0001040000087ab9 */ /* 0x000fca0000000a00 */
[----:B------:R-:W5:Y:S01]  /*13d0*/  LDG.E.64 R4, desc[UR4][R4.64] ;  /* 0x0000000404047981 */ /* 0x000f62000c1e1b00 */
[----:B------:R-:W-:-:S04]  /*13e0*/  IADD3 R2, P1, R3, UR8, RZ ;  /* 0x0000000803027c10 */ /* 0x000fc8000ff3e0ff */
[----:B------:R-:W-:Y:S02]  /*13f0*/  IADD3.X R3, RZ, UR9, RZ, P1, !PT ;  /* 0x00000009ff037c10 */ /* 0x000fe40008ffe4ff */
[----:B0-----:R-:W-:-:S13]  /*1400*/  FSETP.GE.FTZ.AND P0, PT, |R10|, |R11|, PT ;  /* 0x4000000b0a00720b */ /* 0x001fda0003f16200 */
        /* <DEDUP_REMOVED lines=8> */
[----:B------:R-:W-:Y:S01]  /*1490*/  FFMA.FTZ R6, R7, R11, R10 ;  /* 0x0000000b07067223 */ /* 0x000fe2000001000a */
[-C--:B-----5:R-:W-:Y:S01]  /*14a0*/  FFMA.FTZ R9, R5, R7.reuse, R4 ;  /* 0x0000000705097223 */ /* 0x0a0fe20000010004 */
[----:B------:R-:W-:-:S04]  /*14b0*/  FFMA.FTZ R5, -R4, R7, R5 ;  /* 0x0000000704057223 */ /* 0x000fc80000010105 */
[----:B------:R-:W0:Y:S02]  /*14c0*/  MUFU.RCP R6, R6 ;  /* 0x0000000600067308 */ /* 0x000e240000001000 */
[C---:B0-----:R-:W-:Y:S01]  /*14d0*/  FMUL.FTZ R8, R6.reuse, R9 ;  /* 0x0000000906087220 */ /* 0x041fe20000410000 */
[----:B------:R-:W-:Y:S01]  /*14e0*/  FMUL.FTZ R9, R6, R5 ;  /* 0x0000000506097220 */ /* 0x000fe20000410000 */
[----:B------:R-:W-:Y:S06]  /*14f0*/  BRA `(.L_x_5721) ;  /* 0x0000000000347947 */ /* 0x000fec0003800000 */
.L_x_5720:
[----:B------:R-:W0:Y:S08]  /*1500*/  MUFU.RCP R7, R7 ;  /* 0x0000000700077308 */ /* 0x000e300000001000 */
[----:B------:R-:W1:Y:S01]  /*1510*/  MUFU.RCP R6, R6 ;  /* 0x0000000600067308 */ /* 0x000e620000001000 */
[----:B0----5:R-:W-:Y:S01]  /*1520*/  FMUL.FTZ R8, R4, R7 ;  /* 0x0000000704087220 */ /* 0x021fe20000410000 */
[----:B-1----:R-:W-:Y:S01]  /*1530*/  FMUL.FTZ R9, R5, R6 ;  /* 0x0000000605097220 */ /* 0x002fe20000410000 */
[----:B------:R-:W-:Y:S06]  /*1540*/  BRA `(.L_x_5721) ;  /* 0x0000000000207947 */ /* 0x000fec0003800000 */
.L_x_5719:
[----:B------:R-:W0:Y:S02]  /*1550*/  MUFU.RCP R7, R11 ;  /* 0x0000000b00077308 */ /* 0x000e240000001000 */
[----:B0-----:R-:W-:-:S04]  /*1560*/  FMUL.FTZ R6, R7, R10 ;  /* 0x0000000a07067220 */ /* 0x001fc80000410000 */
[----:B------:R-:W-:Y:S01]  /*1570*/  FFMA.FTZ R7, R6, R10, R11 ;  /* 0x0000000a06077223 */ /* 0x000fe2000001000b */
[-C--:B-----5:R-:W-:Y:S01]  /*1580*/  FFMA.FTZ R8, R4, R6.reuse, R5 ;  /* 0x0000000604087223 */ /* 0x0a0fe20000010005 */
[----:B------:R-:W-:-:S04]  /*1590*/  FFMA.FTZ R4, R5, R6, -R4 ;  /* 0x0000000605047223 */ /* 0x000fc80000010804 */
[----:B------:R-:W0:Y:S02]  /*15a0*/  MUFU.RCP R7, R7 ;  /* 0x0000000700077308 */ /* 0x000e240000001000 */
[C---:B0-----:R-:W-:Y:S01]  /*15b0*/  FMUL.FTZ R8, R7.reuse, R8 ;  /* 0x0000000807087220 */ /* 0x041fe20000410000 */
[----:B------:R-:W-:-:S07]  /*15c0*/  FMUL.FTZ R9, R7, R4 ;  /* 0x0000000407097220 */ /* 0x000fce0000410000 */
.L_x_5721:
[----:B------:R0:W-:Y:S01]  /*15d0*/  STG.E.64 desc[UR4][R2.64], R8 ;  /* 0x0000000802007986 */ /* 0x0001e2000c101b04 */
[----:B------:R-:W-:-:S07]  /*15e0*/  IADD3 R7, R0, 0x80, RZ ;  /* 0x0000008000077810 */ /* 0x000fce0007ffe0ff */
.L_x_5717:
[----:B------:R-:W-:Y:S05]  /*15f0*/  BSYNC B0 ;  /* 0x0000000000007941 */ /* 0x000fea0003800000 */
.L_x_5716:
[----:B------:R-:W-:-:S13]  /*1600*/  ISETP.GE.AND P0, PT, R7, UR6, PT ;  /* 0x0000000607007c0c */ /* 0x000fda000bf06270 */
[----:B------:R-:W-:Y:S05]  /*1610*/  @P0 EXIT ;  /* 0x000000000000094d */ /* 0x000fea0003800000 */
[----:B0-----:R-:W0:Y:S01]  /*1620*/  LDC R8, c[0x0][0x218] ;  /* 0x00008600ff087b82 */ /* 0x001e220000000800 */
[----:B------:R-:W-:Y:S01]  /*1630*/  HFMA2.MMA R0, -RZ, RZ, 0, 0 ;  /* 0x00000000ff007435 */ /* 0x000fe200000001ff */
[----:B------:R-:W-:Y:S02]  /*1640*/  MOV R3, RZ ;  /* 0x000000ff00037202 */ /* 0x000fe40000000f00 */
[----:B0-----:R-:W-:-:S13]  /*1650*/  ISETP.NE.AND P0, PT, R8, RZ, PT ;  /* 0x000000ff0800720c */ /* 0x001fda0003f05270 */
        /* <DEDUP_REMOVED lines=288> */
[----:B------:R-:W1:Y:S01]  /*2860*/  @P0 LDC R11, c[0x0][0x33c] ;  /* 0x0000cf00ff0b0b82 */ /* 0x000e620000000800 */
[----:B------:R-:W-:-:S04]  /*2870*/  IMAD R4, R4, UR8, R5 ;  /* 0x0000000804047c24 */ /* 0x000fc8000f8e0205 */
[C---:B------:R-:W-:Y:S02]  /*2880*/  IMAD R3, R4.reuse, UR6, R3 ;  /* 0x0000000604037c24 */ /* 0x040fe4000f8e0203 */
[----:B------:R-:W-:Y:S01]  /*2890*/  IMAD R0, R4, UR7, R0 ;  /* 0x0000000704007c24 */ /* 0x000fe2000f8e0200 */
[----:B------:R-:W2:Y:S01]  /*28a0*/  @P0 LDC.64 R12, c[0x0][0x408] ;  /* 0x00010200ff0c0b82 */ /* 0x000ea20000000a00 */
[----:B0-----:R-:W-:-:S05]  /*28b0*/  @P0 IMAD.HI.U32 R2, R7, R8, R6 ;  /* 0x0000000807020227 */ /* 0x001fca00078e0006 */
[----:B------:R-:W-:-:S04]  /*28c0*/  @P0 SHF.R.U32.HI R2, RZ, R9, R2 ;  /* 0x00000009ff020219 */ /* 0x000fc80000011602 */
[----:B------:R-:W-:-:S05]  /*28d0*/  @P0 IADD3 R6, -R2, RZ, RZ ;  /* 0x000000ff02060210 */ /* 0x000fca0007ffe1ff */
[----:B-1----:R-:W-:-:S04]  /*28e0*/  @P0 IMAD R6, R11, R6, R7 ;  /* 0x000000060b060224 */ /* 0x002fc800078e0207 */
[C---:B--2---:R-:W-:Y:S02]  /*28f0*/  @P0 IMAD R3, R6.reuse, R12, R3 ;  /* 0x0000000c06030224 */ /* 0x044fe400078e0203 */
[----:B------:R-:W-:-:S07]  /*2900*/  @P0 IMAD R0, R6, R13, R0 ;  /* 0x0000000d06000224 */ /* 0x000fce00078e0200 */
.L_x_5722:
        /* <DEDUP_REMOVED lines=24> */
.L_x_5724:
[----:B------:R-:W0:Y:S08]  /*2a90*/  MUFU.RCP R7, R10 ;  /* 0x0000000a00077308 */ /* 0x000e300000001000 */
[----:B------:R-:W1:Y:S01]  /*2aa0*/  MUFU.RCP R0, R0 ;  /* 0x0000000000007308 */ /* 0x000e620000001000 */
[----:B0----5:R-:W-:Y:S01]  /*2ab0*/  FMUL.FTZ R6, R4, R7 ;  /* 0x0000000704067220 */ /* 0x021fe20000410000 */
[----:B-1----:R-:W-:Y:S01]  /*2ac0*/  FMUL.FTZ R7, R5, R0 ;  /* 0x0000000005077220 */ /* 0x002fe20000410000 */
[----:B------:R-:W-:Y:S06]  /*2ad0*/  BRA `(.L_x_5725) ;  /* 0x0000000000207947 */ /* 0x000fec0003800000 */
.L_x_5723:
[----:B------:R-:W0:Y:S02]  /*2ae0*/  MUFU.RCP R7, R9 ;  /* 0x0000000900077308 */ /* 0x000e240000001000 */
[----:B0-----:R-:W-:-:S04]  /*2af0*/  FMUL.FTZ R6, R7, R8 ;  /* 0x0000000807067220 */ /* 0x001fc80000410000 */
[C---:B------:R-:W-:Y:S01]  /*2b00*/  FFMA.FTZ R8, R6.reuse, R8, R9 ;  /* 0x0000000806087223 */ /* 0x040fe20000010009 */
[C---:B-----5:R-:W-:Y:S01]  /*2b10*/  FFMA.FTZ R0, R6.reuse, R4, R5 ;  /* 0x0000000406007223 */ /* 0x060fe20000010005 */
[----:B------:R-:W-:Y:S02]  /*2b20*/  FFMA.FTZ R4, R6, R5, -R4 ;  /* 0x0000000506047223 */ /* 0x000fe40000010804 */
[----:B------:R-:W0:Y:S02]  /*2b30*/  MUFU.RCP R7, R8 ;  /* 0x0000000800077308 */ /* 0x000e240000001000 */
[C---:B0-----:R-:W-:Y:S01]  /*2b40*/  FMUL.FTZ R6, R7.reuse, R0 ;  /* 0x0000000007067220 */ /* 0x041fe20000410000 */
[----:B------:R-:W-:-:S07]  /*2b50*/  FMUL.FTZ R7, R7, R4 ;  /* 0x0000000407077220 */ /* 0x000fce0000410000 */
.L_x_5725:
[----:B------:R-:W-:Y:S01]  /*2b60*/  STG.E.64 desc[UR4][R2.64], R6 ;  /* 0x0000000602007986 */ /* 0x000fe2000c101b04 */
[----:B------:R-:W-:Y:S05]  /*2b70*/  EXIT ;  /* 0x000000000000794d */ /* 0x000fea0003800000 */
.L_x_5726:
        /* <DEDUP_REMOVED lines=16> */
.L_x_19369:


//--------------------- .text._ZN2at6native27unrolled_elementwise_kernelINS0_13BUnaryFunctorIN3c107complexIfEES5_S5_NS0_15binary_internal10DivFunctorIS5_EEEESt5arrayIPcLm2EELi4E23TrivialOffsetCalculatorILi1EjESE_NS0_6memory15LoadWithoutCastENSF_16StoreWithoutCastEEEviT_T0_T2_T3_T4_T5_ --------------------------
	.section	.text._ZN2at6native27unrolled_elementwise_kernelINS0_13BUnaryFunctorIN3c107complexIfEES5_S5_NS0_15binary_internal10DivFunctorIS5_EEEESt5arrayIPcLm2EELi4E23TrivialOffsetCalculatorILi1EjESE_NS0_6memory15LoadWithoutCastENSF_16StoreWithoutCastEEEviT_T0_T2_T3_T4_T5_,"ax",@progbits
	.align	128
        .global         _ZN2at6native27unrolled_elementwise_kernelINS0_13BUnaryFunctorIN3c107complexIfEES5_S5_NS0_15binary_internal10DivFunctorIS5_EEEESt5arrayIPcLm2EELi4E23TrivialOffsetCalculatorILi1EjESE_NS0_6memory15LoadWithoutCastENSF_16StoreWithoutCastEEEviT_T0_T2_T3_T4_T5_
        .type           _ZN2at6native27unrolled_elementwise_kernelINS0_13BUnaryFunctorIN3c107complexIfEES5_S5_NS0_15binary_internal10DivFunctorIS5_EEEESt5arrayIPcLm2EELi4E23TrivialOffsetCalculatorILi1EjESE_NS0_6memory15LoadWithoutCastENSF_16StoreWithoutCastEEEviT_T0_T2_T3_T4_T5_,@function
        .size           _ZN2at6native27unrolled_elementwise_kernelINS0_13BUnaryFunctorIN3c107complexIfEES5_S5_NS0_15binary_internal10DivFunctorIS5_EEEESt5arrayIPcLm2EELi4E23TrivialOffsetCalculatorILi1EjESE_NS0_6memory15LoadWithoutCastENSF_16StoreWithoutCastEEEviT_T0_T2_T3_T4_T5_,(.L_x_19370 - _ZN2at6native27unrolled_elementwise_kernelINS0_13BUnaryFunctorIN3c107complexIfEES5_S5_NS0_15binary_internal10DivFunctorIS5_EEEESt5arrayIPcLm2EELi4E23TrivialOffsetCalculatorILi1EjESE_NS0_6memory15LoadWithoutCastENSF_16StoreWithoutCastEEEviT_T0_T2_T3_T4_T5_)
        .other          _ZN2at6native27unrolled_elementwise_kernelINS0_13BUnaryFunctorIN3c107complexIfEES5_S5_NS0_15binary_internal10DivFunctorIS5_EEEESt5arrayIPcLm2EELi4E23TrivialOffsetCalculatorILi1EjESE_NS0_6memory15LoadWithoutCastENSF_16StoreWithoutCastEEEviT_T0_T2_T3_T4_T5_,@"STO_CUDA_ENTRY STV_DEFAULT"
_ZN2at6native27unrolled_elementwise_kernelINS0_13BUnaryFunctorIN3c107complexIfEES5_S5_NS0_15binary_internal10DivFunctorIS5_EEEESt5arrayIPcLm2EELi4E23TrivialOffsetCalculatorILi1EjESE_NS0_6memory15LoadWithoutCastENSF_16StoreWithoutCastEEEviT_T0_T2_T3_T4_T5_:
.text._ZN2at6native27unrolled_elementwise_kernelINS0_13BUnaryFunctorIN3c107complexIfEES5_S5_NS0_15binary_internal10DivFunctorIS5_EEEESt5arrayIPcLm2EELi4E23TrivialOffsetCalculatorILi1EjESE_NS0_6memory15LoadWithoutCastENSF_16StoreWithoutCastEEEviT_T0_T2_T3_T4_T5_:
        /* <DEDUP_REMOVED lines=12> */
[----:B------:R-:W-:-:S13]  /*00c0*/  ISETP.GE.AND P0, PT, R9, R0, PT ;  /* 0x000000000900720c */ /* 0x000fda0003f06270 */
[----:B------:R-:W-:Y:S01]  /*00d0*/  @!P0 LEA R13, R6, R9, 0x9 ;  /* 0x00000009060d8211 */ /* 0x000fe200078e48ff */
[----:B------:R-:W1:Y:S01]  /*00e0*/  @!P0 LDC.64 R18, c[0x0][0x230] ;  /* 0x00008c00ff128b82 */ /* 0x000e620000000a00 */
[----:B------:R-:W-:-:S04]  /*00f0*/  @!P0 IADD3 R9, R9, 0x80, RZ ;  /* 0x0000008009098810 */ /* 0x000fc80007ffe0ff */
[----:B------:R-:W-:Y:S01]  /*0100*/  ISETP.GE.AND P3, PT, R9, R0, PT ;  /* 0x000000000900720c */ /* 0x000fe20003f66270 */
[----:B0-----:R-:W-:-:S05]  /*0110*/  @!P2 IMAD.WIDE.U32 R14, R11, 0x8, R14 ;  /* 0x000000080b0ea825 */ /* 0x001fca00078e000e */
[----:B------:R0:W5:Y:S07]  /*0120*/  @!P2 LDG.E.64 R16, desc[UR4][R14.64] ;  /* 0x000000040e10a981 */ /* 0x00016e000c1e1b00 */
[----:B------:R-:W-:Y:S01]  /*0130*/  @!P3 LEA R23, R6, R9, 0x9 ;  /* 0x000000090617b211 */ /* 0x000fe200078e48ff */
[----:B------:R-:W2:Y:S01]  /*0140*/  @!P3 LDC.64 R4, c[0x0][0x230] ;  /* 0x00008c00ff04bb82 */ /* 0x000ea20000000a00 */
[----:B------:R-:W-:-:S04]  /*0150*/  @!P3 IADD3 R9, R9, 0x80, RZ ;  /* 0x000000800909b810 */ /* 0x000fc80007ffe0ff */
[----:B------:R-:W-:Y:S01]  /*0160*/  ISETP.GE.AND P1, PT, R9, R0, PT ;  /* 0x000000000900720c */ /* 0x000fe20003f26270 */
[----:B-1----:R-:W-:-:S12]  /*0170*/  @!P0 IMAD.WIDE.U32 R18, R13, 0x8, R18 ;  /* 0x000000080d128825 */ /* 0x002fd800078e0012 */
[----:B------:R-:W1:Y:S01]  /*0180*/  @!P1 LDC.64 R2, c[0x0][0x230] ;  /* 0x00008c00ff029b82 */ /* 0x000e620000000a00 */
[----:B------:R-:W-:Y:S02]  /*0190*/  @!P1 LEA R21, R6, R9, 0x9 ;  /* 0x0000000906159211 */ /* 0x000fe400078e48ff */
[----:B------:R-:W-:Y:S01]  /*01a0*/  CS2R R8, SRZ ;  /* 0x0000000000087805 */ /* 0x000fe2000001ff00 */
[----:B--2---:R-:W-:Y:S01]  /*01b0*/  @!P3 IMAD.WIDE.U32 R22, R23, 0x8, R4 ;  /* 0x000000081716b825 */ /* 0x004fe200078e0004 */
[----:B------:R-:W-:-:S04]  /*01c0*/  CS2R R4, SRZ ;  /* 0x0000000000047805 */ /* 0x000fc8000001ff00 */
[----:B------:R0:W5:Y:S04]  /*01d0*/  @!P0 LDG.E.64 R8, desc[UR4][R18.64] ;  /* 0x0000000412088981 */ /* 0x000168000c1e1b00 */
[----:B------:R0:W5:Y:S01]  /*01e0*/  @!P3 LDG.E.64 R4, desc[UR4][R22.64] ;  /* 0x000000041604b981 */ /* 0x000162000c1e1b00 */
[----:B-1----:R-:W-:Y:S01]  /*01f0*/  @!P1 IMAD.WIDE.U32 R20, R21, 0x8, R2 ;  /* 0x0000000815149825 */ /* 0x002fe200078e0002 */
[----:B------:R-:W-:-:S06]  /*0200*/  CS2R R2, SRZ ;  /* 0x0000000000027805 */ /* 0x000fcc000001ff00 */
[----:B------:R0:W5:Y:S01]  /*0210*/  @!P1 LDG.E.64 R2, desc[UR4][R20.64] ;  /* 0x0000000414029981 */ /* 0x000162000c1e1b00 */
[----:B------:R-:W-:Y:S01]  /*0220*/  BSSY B0, `(.L_x_5727) ;  /* 0x0000022000007945 */ /* 0x000fe20003800000 */
[----:B------:R-:W-:Y:S01]  /*0230*/  HFMA2.MMA R11, -RZ, RZ, 0, 0 ;  /* 0x00000000ff0b7435 */ /* 0x000fe200000001ff */
[----:B------:R-:W-:Y:S02]  /*0240*/  CS2R R12, SRZ ;  /* 0x00000000000c7805 */ /* 0x000fe4000001ff00 */
[----:B------:R-:W-:Y:S08]  /*0250*/  @P2 BRA `(.L_x_5728) ;  /* 0x0000000000782947 */ /* 0x000ff00003800000 */
[----:B0-----:R-:W0:Y:S02]  /*0260*/  LDC.64 R14, c[0x0][0x220] ;  /* 0x00008800ff0e7b82 */ /* 0x001e240000000a00 */
        /* <DEDUP_REMOVED lines=16> */
.L_x_5730:
[----:B------:R-:W0:Y:S08]  /*0370*/  MUFU.RCP R13, R10 ;  /* 0x0000000a000d7308 */ /* 0x000e300000001000 */
[----:B------:R-:W1:Y:S01]  /*0380*/  MUFU.RCP R18, R18 ;  /* 0x0000001200127308 */ /* 0x000e620000001000 */
[----:B0----5:R-:W-:Y:S01]  /*0390*/  FMUL.FTZ R12, R13, R16 ;  /* 0x000000100d0c7220 */ /* 0x021fe20000410000 */
[----:B-1----:R-:W-:Y:S01]  /*03a0*/  FMUL.FTZ R13, R18, R17 ;  /* 0x00000011120d7220 */ /* 0x002fe20000410000 */
[----:B------:R-:W-:Y:S06]  /*03b0*/  BRA `(.L_x_5728) ;  /* 0x0000000000207947 */ /* 0x000fec0003800000 */
.L_x_5729:
        /* <DEDUP_REMOVED lines=8> */
.L_x_5728:
[----:B------:R-:W-:Y:S05]  /*0440*/  BSYNC B0 ;  /* 0x0000000000007941 */ /* 0x000fea0003800000 */
.L_x_5727:
[----:B-----5:R-:W-:Y:S01]  /*0450*/  IADD3 R17, R7, 0x80, RZ ;  /* 0x0000008007117810 */ /* 0x020fe20007ffe0ff */
[----:B------:R-:W-:Y:S01]  /*0460*/  BSSY B0, `(.L_x_5731) ;  /* 0x0000022000007945 */ /* 0x000fe20003800000 */
[----:B------:R-:W-:Y:S02]  /*0470*/  MOV R10, RZ ;  /* 0x000000ff000a7202 */ /* 0x000fe40000000f00 */
[----:B------:R-:W-:-:S13]  /*0480*/  ISETP.GE.AND P0, PT, R17, R0, PT ;  /* 0x000000001100720c */ /* 0x000fda0003f06270 */
[----:B------:R-:W-:Y:S05]  /*0490*/  @P0 BRA `(.L_x_5732) ;  /* 0x0000000000780947 */ /* 0x000fea0003800000 */
        /* <DEDUP_REMOVED lines=17> */
.L_x_5734:
[----:B------:R-:W0:Y:S08]  /*05b0*/  MUFU.RCP R11, R16 ;  /* 0x00000010000b7308 */ /* 0x000e300000001000 */
[----:B------:R-:W1:Y:S01]  /*05c0*/  MUFU.RCP R18, R18 ;  /* 0x0000001200127308 */ /* 0x000e620000001000 */
[----:B0-----:R-:W-:Y:S01]  /*05d0*/  FMUL.FTZ R10, R11, R8 ;  /* 0x000000080b0a7220 */ /* 0x001fe20000410000 */
[----:B-1----:R-:W-:Y:S01]  /*05e0*/  FMUL.FTZ R11, R18, R9 ;  /* 0x00000009120b7220 */ /* 0x002fe20000410000 */
[----:B------:R-:W-:Y:S06]  /*05f0*/  BRA `(.L_x_5732) ;  /* 0x0000000000207947 */ /* 0x000fec0003800000 */
.L_x_5733:
        /* <DEDUP_REMOVED lines=8> */
.L_x_5732:
[----:B------:R-:W-:Y:S05]  /*0680*/  BSYNC B0 ;  /* 0x0000000000007941 */ /* 0x000fea0003800000 */
.L_x_5731:
[----:B------:R-:W-:Y:S01]  /*0690*/  IADD3 R9, R7, 0x100, RZ ;  /* 0x0000010007097810 */ /* 0x000fe20007ffe0ff */
[----:B------:R-:W-:Y:S01]  /*06a0*/  BSSY B0, `(.L_x_5735) ;  /* 0x0000023000007945 */ /* 0x000fe20003800000 */
[----:B0-----:R-:W-:Y:S02]  /*06b0*/  CS2R R14, SRZ ;  /* 0x00000000000e7805 */ /* 0x001fe4000001ff00 */
[----:B------:R-:W-:Y:S01]  /*06c0*/  ISETP.GE.AND P0, PT, R9, R0, PT ;  /* 0x000000000900720c */ /* 0x000fe20003f06270 */
[----:B------:R-:W-:-:S12]  /*06d0*/  HFMA2.MMA R9, -RZ, RZ, 0, 0 ;  /* 0x00000000ff097435 */ /* 0x000fd800000001ff */
        /* <DEDUP_REMOVED lines=18> */
.L_x_5738:
[----:B------:R-:W0:Y:S08]  /*0800*/  MUFU.RCP R15, R8 ;  /* 0x00000008000f7308 */ /* 0x000e300000001000 */
[----:B------:R-:W1:Y:S01]  /*0810*/  MUFU.RCP R16, R16 ;  /* 0x0000001000107308 */ /* 0x000e620000001000 */
[----:B0-----:R-:W-:Y:S01]  /*0820*/  FMUL.FTZ R14, R15, R4 ;  /* 0x000000040f0e7220 */ /* 0x001fe20000410000 */
[----:B-1----:R-:W-:Y:S01]  /*0830*/  FMUL.FTZ R15, R16, R5 ;  /* 0x00000005100f7220 */ /* 0x002fe20000410000 */
[----:B------:R-:W-:Y:S06]  /*0840*/  BRA `(.L_x_5736) ;  /* 0x0000000000207947 */ /* 0x000fec0003800000 */
.L_x_5737:
        /* <DEDUP_REMOVED lines=8> */
.L_x_5736:
[----:B------:R-:W-:Y:S05]  /*08d0*/  BSYNC B0 ;  /* 0x0000000000007941 */ /* 0x000fea0003800000 */
.L_x_5735:
[----:B------:R-:W-:Y:S01]  /*08e0*/  IADD3 R5, R7, 0x180, RZ ;  /* 0x0000018007057810 */ /* 0x000fe20007ffe0ff */
[----:B------:R-:W-:Y:S01]  /*08f0*/  BSSY B0, `(.L_x_5739) ;  /* 0x0000022000007945 */ /* 0x000fe20003800000 */
[----:B------:R-:W-:Y:S02]  /*0900*/  MOV R8, RZ ;  /* 0x000000ff00087202 */ /* 0x000fe40000000f00 */
        /* <DEDUP_REMOVED lines=19> */
.L_x_5742:
[----:B------:R-:W0:Y:S08]  /*0a40*/  MUFU.RCP R5, R16 ;  /* 0x0000001000057308 */ /* 0x000e300000001000 */
[----:B------:R-:W1:Y:S01]  /*0a50*/  MUFU.RCP R18, R18 ;  /* 0x0000001200127308 */ /* 0x000e620000001000 */
[----:B0-----:R-:W-:Y:S01]  /*0a60*/  FMUL.FTZ R8, R5, R2 ;  /* 0x0000000205087220 */ /* 0x001fe20000410000 */
[----:B-1----:R-:W-:Y:S01]  /*0a70*/  FMUL.FTZ R9, R18, R3 ;  /* 0x0000000312097220 */ /* 0x002fe20000410000 */
[----:B------:R-:W-:Y:S06]  /*0a80*/  BRA `(.L_x_5740) ;  /* 0x0000000000207947 */ /* 0x000fec0003800000 */
.L_x_5741:
        /* <DEDUP_REMOVED lines=8> */
.L_x_5740:
[----:B------:R-:W-:Y:S05]  /*0b10*/  BSYNC B0 ;  /* 0x0000000000007941 */ /* 0x000fea0003800000 */
.L_x_5739:
        /* <DEDUP_REMOVED lines=17> */
.L_x_5745:
[----:B------:R-:W-:Y:S05]  /*0c30*/  BSYNC B1 ;  /* 0x0000000000017941 */ /* 0x000fea0003800000 */
.L_x_5744:
[----:B------:R-:W-:-:S13]  /*0c40*/  ISETP.GE.AND P0, PT, R7, R0, PT ;  /* 0x000000000700720c */ /* 0x000fda0003f06270 */
[----:B0-----:R-:W0:Y:S01]  /*0c50*/  @!P0 LDC.64 R2, c[0x0][0x228] ;  /* 0x00008a00ff028b82 */ /* 0x001e220000000a00 */
[----:B------:R-:W-:Y:S02]  /*0c60*/  @!P0 LEA R5, R6, R7, 0x9 ;  /* 0x0000000706058211 */ /* 0x000fe400078e48ff */
[----:B------:R-:W-:-:S03]  /*0c70*/  @!P0 IADD3 R7, R7, 0x80, RZ ;  /* 0x0000008007078810 */ /* 0x000fc60007ffe0ff */
[----:B0-----:R-:W-:-:S05]  /*0c80*/  @!P0 IMAD.WIDE.U32 R2, R5, 0x8, R2 ;  /* 0x0000000805028825 */ /* 0x001fca00078e0002 */
[----:B------:R0:W-:Y:S02]  /*0c90*/  @!P0 STG.E.64 desc[UR4][R2.64], R14 ;  /* 0x0000000e02008986 */ /* 0x0001e4000c101b04 */
.L_x_5746:
[----:B------:R-:W-:Y:S05]  /*0ca0*/  BSYNC B0 ;  /* 0x0000000000007941 */ /* 0x000fea0003800000 */
.L_x_5743:
        /* <DEDUP_REMOVED lines=8> */
.L_x_5747:
        /* <DEDUP_REMOVED lines=13> */
.L_x_19370:


//--------------------- .text._ZN2at6native29vectorized_elementwise_kernelILi2ENS0_13BUnaryFunctorIN3c107complexIfEES5_S5_NS0_15binary_internal10DivFunctorIS5_EEEESt5arrayIPcLm2EEEEviT0_T1_ --------------------------
	.section	.text._ZN2at6native29vectorized_elementwise_kernelILi2ENS0_13BUnaryFunctorIN3c107complexIfEES5_S5_NS0_15binary_internal10DivFunctorIS5_EEEESt5arrayIPcLm2EEEEviT0_T1_,"ax",@progbits
	.align	128
        .global         _ZN2at6native29vectorized_elementwise_kernelILi2ENS0_13BUnaryFunctorIN3c107complexIfEES5_S5_NS0_15binary_internal10DivFunctorIS5_EEEESt5arrayIPcLm2EEEEviT0_T1_
        .type           _ZN2at6native29vectorized_elementwise_kernelILi2ENS0_13BUnaryFunctorIN3c107complexIfEES5_S5_NS0_15binary_internal10DivFunctorIS5_EEEESt5arrayIPcLm2EEEEviT0_T1_,@function
        .size           _ZN2at6native29vectorized_elementwise_kernelILi2ENS0_13BUnaryFunctorIN3c107complexIfEES5_S5_NS0_15binary_internal10DivFunctorIS5_EEEESt5arrayIPcLm2EEEEviT0_T1_,(.L_x_19371 - _ZN2at6native29vectorized_elementwise_kernelILi2ENS0_13BUnaryFunctorIN3c107complexIfEES5_S5_NS0_15binary_internal10DivFunctorIS5_EEEESt5arrayIPcLm2EEEEviT0_T1_)
        .other          _ZN2at6native29vectorized_elementwise_kernelILi2ENS0_13BUnaryFunctorIN3c107complexIfEES5_S5_NS0_15binary_internal10DivFunctorIS5_EEEESt5arrayIPcLm2EEEEviT0_T1_,@"STO_CUDA_ENTRY STV_DEFAULT"
_ZN2at6native29vectorized_elementwise_kernelILi2ENS0_13BUnaryFunctorIN3c107complexIfEES5_S5_NS0_15binary_internal10DivFunctorIS5_EEEESt5arrayIPcLm2EEEEviT0_T1_:
.text._ZN2at6native29vectorized_elementwise_kernelILi2ENS0_13BUnaryFunctorIN3c107complexIfEES5_S5_NS0_15binary_internal10DivFunctorIS5_EEEESt5arrayIPcLm2EEEEviT0_T1_:
        /* <DEDUP_REMOVED lines=10> */
[----:B------:R-:W2:Y:S01]  /*00a0*/  LDC.64 R26, c[0x0][0x220] ;  /* 0x00008800ff1a7b82 */ /* 0x000ea20000000a00 */
[----:B-1----:R-:W-:-:S04]  /*00b0*/  IMAD.WIDE R2, R5, 0x8, R2 ;  /* 0x0000000805027825 */ /* 0x002fc800078e0202 */
[----:B0-----:R-:W-:-:S05]  /*00c0*/  IMAD.WIDE.U32 R2, R0, 0x10, R2 ;  /* 0x0000001000027825 */ /* 0x001fca00078e0002 */
[----:B------:R0:W5:Y:S04]  /*00d0*/  LDG.E.128 R12, desc[UR4][R2.64] ;  /* 0x00000004020c7981 */ /* 0x000168000c1e1d00 */
[----:B------:R0:W5:Y:S04]  /*00e0*/  LDG.E.128 R8, desc[UR4][R2.64+0x800] ;  /* 0x0008000402087981 */ /* 0x000168000c1e1d00 */
[----:B------:R0:W5:Y:S04]  /*00f0*/  LDG.E.128 R20, desc[UR4][R2.64+0x1000] ;  /* 0x0010000402147981 */ /* 0x000168000c1e1d00 */
[----:B------:R0:W5:Y:S01]  /*0100*/  LDG.E.128 R16, desc[UR4][R2.64+0x1800] ;  /* 0x0018000402107981 */ /* 0x000162000c1e1d00 */
[----:B--2---:R-:W-:-:S13]  /*0110*/  FSETP.GE.FTZ.AND P0, PT, |R26|, |R27|, PT ;  /* 0x4000001b1a00720b */ /* 0x004fda0003f16200 */
[----:B0-----:R-:W-:Y:S05]  /*0120*/  @!P0 BRA `(.L_x_5749) ;  /* 0x0000000000f48947 */ /* 0x001fea0003800000 */
        /* <DEDUP_REMOVED lines=9> */
[-C--:B------:R-:W-:Y:S01]  /*01c0*/  FFMA.FTZ R3, R15, R24.reuse, R14 ;  /* 0x000000180f037223 */ /* 0x080fe2000001000e */
[-C--:B------:R-:W-:Y:S01]  /*01d0*/  FFMA.FTZ R7, R9, R24.reuse, R8 ;  /* 0x0000001809077223 */ /* 0x080fe20000010008 */
[-C--:B------:R-:W-:Y:S01]  /*01e0*/  FFMA.FTZ R25, R11, R24.reuse, R10 ;  /* 0x000000180b197223 */ /* 0x080fe2000001000a */
[-C--:B------:R-:W-:Y:S01]  /*01f0*/  FFMA.FTZ R27, R21, R24.reuse, R20 ;  /* 0x00000018151b7223 */ /* 0x080fe20000010014 */
[----:B------:R-:W0:Y:S01]  /*0200*/  MUFU.RCP R2, R2 ;  /* 0x0000000200027308 */ /* 0x000e220000001000 */
[-C--:B------:R-:W-:Y:S01]  /*0210*/  FFMA.FTZ R29, R23, R24.reuse, R22 ;  /* 0x00000018171d7223 */ /* 0x080fe20000010016 */
[-C--:B------:R-:W-:Y:S01]  /*0220*/  FFMA.FTZ R4, R17, R24.reuse, R16 ;  /* 0x0000001811047223 */ /* 0x080fe20000010010 */
[-C--:B------:R-:W-:Y:S01]  /*0230*/  FFMA.FTZ R26, R19, R24.reuse, R18 ;  /* 0x00000018131a7223 */ /* 0x080fe20000010012 */
[-C--:B------:R-:W-:Y:S01]  /*0240*/  FFMA.FTZ R13, -R12, R24.reuse, R13 ;  /* 0x000000180c0d7223 */ /* 0x080fe2000001010d */
[-C--:B------:R-:W-:Y:S01]  /*0250*/  FFMA.FTZ R15, -R14, R24.reuse, R15 ;  /* 0x000000180e0f7223 */ /* 0x080fe2000001010f */
[-C--:B------:R-:W-:Y:S01]  /*0260*/  FFMA.FTZ R9, -R8, R24.reuse, R9 ;  /* 0x0000001808097223 */ /* 0x080fe20000010109 */
[-C--:B------:R-:W-:Y:S01]  /*0270*/  FFMA.FTZ R11, -R10, R24.reuse, R11 ;  /* 0x000000180a0b7223 */ /* 0x080fe2000001010b */
[-C--:B------:R-:W-:Y:S01]  /*0280*/  FFMA.FTZ R21, -R20, R24.reuse, R21 ;  /* 0x0000001814157223 */ /* 0x080fe20000010115 */
[-C--:B------:R-:W-:Y:S01]  /*0290*/  FFMA.FTZ R23, -R22, R24.reuse, R23 ;  /* 0x0000001816177223 */ /* 0x080fe20000010117 */
[-C--:B------:R-:W-:Y:S01]  /*02a0*/  FFMA.FTZ R17, -R16, R24.reuse, R17 ;  /* 0x0000001810117223 */ /* 0x080fe20000010111 */
[----:B------:R-:W-:Y:S01]  /*02b0*/  FFMA.FTZ R19, -R18, R24, R19 ;  /* 0x0000001812137223 */ /* 0x000fe20000010113 */
[C---:B0-----:R-:W-:Y:S01]  /*02c0*/  FMUL.FTZ R12, R2.reuse, R6 ;  /* 0x00000006020c7220 */ /* 0x041fe20000410000 */
[C---:B------:R-:W-:Y:S01]  /*02d0*/  FMUL.FTZ R13, R2.reuse, R13 ;  /* 0x0000000d020d7220 */ /* 0x040fe20000410000 */
        /* <DEDUP_REMOVED lines=13> */
[----:B------:R-:W-:Y:S01]  /*03b0*/  FMUL.FTZ R19, R2, R19 ;  /* 0x0000001302137220 */ /* 0x000fe20000410000 */
[----:B------:R-:W-:Y:S06]  /*03c0*/  BRA `(.L_x_5751) ;  /* 0x0000000000dc7947 */ /* 0x000fec0003800000 */
.L_x_5750:
[----:B------:R-:W0:Y:S08]  /*03d0*/  MUFU.RCP R3, R3 ;  /* 0x0000000300037308 */ /* 0x000e300000001000 */
[----:B------:R-:W1:Y:S01]  /*03e0*/  MUFU.RCP R2, R2 ;  /* 0x0000000200027308 */ /* 0x000e620000001000 */
[-C--:B0----5:R-:W-:Y:S01]  /*03f0*/  FMUL.FTZ R12, R12, R3.reuse ;  /* 0x000000030c0c7220 */ /* 0x0a1fe20000410000 */
[-C--:B------:R-:W-:Y:S01]  /*0400*/  FMUL.FTZ R14, R14, R3.reuse ;  /* 0x000000030e0e7220 */ /* 0x080fe20000410000 */
[-C--:B------:R-:W-:Y:S01]  /*0410*/  FMUL.FTZ R8, R8, R3.reuse ;  /* 0x0000000308087220 */ /* 0x080fe20000410000 */
[-C--:B------:R-:W-:Y:S01]  /*0420*/  FMUL.FTZ R10, R10, R3.reuse ;  /* 0x000000030a0a7220 */ /* 0x080fe20000410000 */
[-C--:B------:R-:W-:Y:S01]  /*0430*/  FMUL.FTZ R20, R20, R3.reuse ;  /* 0x0000000314147220 */ /* 0x080fe20000410000 */
[-C--:B------:R-:W-:Y:S01]  /*0440*/  FMUL.FTZ R22, R22, R3.reuse ;  /* 0x0000000316167220 */ /* 0x080fe20000410000 */
[-C--:B------:R-:W-:Y:S01]  /*0450*/  FMUL.FTZ R16, R16, R3.reuse ;  /* 0x0000000310107220 */ /* 0x080fe20000410000 */
[----:B------:R-:W-:Y:S01]  /*0460*/  FMUL.FTZ R18, R18, R3 ;  /* 0x0000000312127220 */ /* 0x000fe20000410000 */
[-C--:B-1----:R-:W-:Y:S01]  /*0470*/  FMUL.FTZ R13, R13, R2.reuse ;  /* 0x000000020d0d7220 */ /* 0x082fe20000410000 */
[-C--:B------:R-:W-:Y:S01]  /*0480*/  FMUL.FTZ R15, R15, R2.reuse ;  /* 0x000000020f0f7220 */ /* 0x080fe20000410000 */
[-C--:B------:R-:W-:Y:S01]  /*0490*/  FMUL.FTZ R9, R9, R2.reuse ;  /* 0x0000000209097220 */ /* 0x080fe20000410000 */
[-C--:B------:R-:W-:Y:S01]  /*04a0*/  FMUL.FTZ R11, R11, R2.reuse ;  /* 0x000000020b0b7220 */ /* 0x080fe20000410000 */
[-C--:B------:R-:W-:Y:S01]  /*04b0*/  FMUL.FTZ R21, R21, R2.reuse ;  /* 0x0000000215157220 */ /* 0x080fe20000410000 */
[-C--:B------:R-:W-:Y:S01]  /*04c0*/  FMUL.FTZ R23, R23, R2.reuse ;  /* 0x0000000217177220 */ /* 0x080fe20000410000 */
[-C--:B------:R-:W-:Y:S01]  /*04d0*/  FMUL.FTZ R17, R17, R2.reuse ;  /* 0x0000000211117220 */ /* 0x080fe20000410000 */
[----:B------:R-:W-:Y:S01]  /*04e0*/  FMUL.FTZ R19, R19, R2 ;  /* 0x0000000213137220 */ /* 0x000fe20000410000 */
[----:B------:R-:W-:Y:S06]  /*04f0*/  BRA `(.L_x_5751) ;  /* 0x0000000000907947 */ /* 0x000fec0003800000 */
.L_x_5749:
        /* <DEDUP_REMOVED lines=12> */
[-C--:B------:R-:W-:Y:S01]  /*05c0*/  FFMA.FTZ R13, R13, R24.reuse, -R12 ;  /* 0x000000180d0d7223 */ /* 0x080fe2000001080c */
[-C--:B------:R-:W-:Y:S01]  /*05d0*/  FFMA.FTZ R15, R15, R24.reuse, -R14 ;  /* 0x000000180f0f7223 */ /* 0x080fe2000001080e */
[-C--:B------:R-:W-:Y:S01]  /*05e0*/  FFMA.FTZ R9, R9, R24.reuse, -R8 ;  /* 0x0000001809097223 */ /* 0x080fe20000010808 */
[-C--:B------:R-:W-:Y:S01]  /*05f0*/  FFMA.FTZ R11, R11, R24.reuse, -R10 ;  /* 0x000000180b0b7223 */ /* 0x080fe2000001080a */
[-C--:B------:R-:W-:Y:S01]  /*0600*/  FFMA.FTZ R21, R21, R24.reuse, -R20 ;  /* 0x0000001815157223 */ /* 0x080fe20000010814 */
[-C--:B------:R-:W-:Y:S01]  /*0610*/  FFMA.FTZ R23, R23, R24.reuse, -R22 ;  /* 0x0000001817177223 */ /* 0x080fe20000010816 */
[-C--:B------:R-:W-:Y:S01]  /*0620*/  FFMA.FTZ R17, R17, R24.reuse, -R16 ;  /* 0x0000001811117223 */ /* 0x080fe20000010810 */
[----:B------:R-:W-:Y:S01]  /*0630*/  FFMA.FTZ R19, R19, R24, -R18 ;  /* 0x0000001813137223 */ /* 0x000fe20000010812 */
        /* <DEDUP_REMOVED lines=15> */
[----:B------:R-:W-:-:S07]  /*0730*/  FMUL.FTZ R19, R2, R19 ;  /* 0x0000001302137220 */ /* 0x000fce0000410000 */
.L_x_5751:
[----:B------:R-:W0:Y:S02]  /*0740*/  LDC.64 R2, c[0x0][0x228] ;  /* 0x00008a00ff027b82 */ /* 0x000e240000000a00 */
[----:B0-----:R-:W-:-:S04]  /*0750*/  IMAD.WIDE.U32 R2, R5, 0x8, R2 ;  /* 0x0000000805027825 */ /* 0x001fc800078e0002 */
[----:B------:R-:W-:-:S05]  /*0760*/  IMAD.WIDE R2, R0, 0x10, R2 ;  /* 0x0000001000027825 */ /* 0x000fca00078e0202 */
[----:B------:R-:W-:Y:S04]  /*0770*/  STG.E.128 desc[UR4][R2.64], R12 ;  /* 0x0000000c02007986 */ /* 0x000fe8000c101d04 */
[----:B------:R-:W-:Y:S04]  /*0780*/  STG.E.128 desc[UR4][R2.64+0x800], R8 ;  /* 0x0008000802007986 */ /* 0x000fe8000c101d04 */
[----:B------:R-:W-:Y:S04]  /*0790*/  STG.E.128 desc[UR4][R2.64+0x1000], R20 ;  /* 0x0010001402007986 */ /* 0x000fe8000c101d04 */
[----:B------:R-:W-:Y:S01]  /*07a0*/  STG.E.128 desc[UR4][R2.64+0x1800], R16 ;  /* 0x0018001002007986 */ /* 0x000fe2000c101d04 */
[----:B------:R-:W-:Y:S05]  /*07b0*/  EXIT ;  /* 0x000000000000794d */ /* 0x000fea0003800000 */
.L_x_5748:
[----:B------:R-:W0:Y:S02]  /*07c0*/  S2R R2, SR_TID.X ;  /* 0x0000000000027919 */ /* 0x000e240000002100 */
[----:B0-----:R-:W-:Y:S02]  /*07d0*/  ISETP.GE.AND P0, PT, R2, R3, PT ;  /* 0x000000030200720c */ /* 0x001fe40003f06270 */
[----:B------:R-:W-:-:S11]  /*07e0*/  MOV R0, R2 ;  /* 0x0000000200007202 */ /* 0x000fd60000000f00 */
[----:B------:R-:W-:Y:S01]  /*07f0*/  @!P0 IADD3 R11, R5, R0, RZ ;  /* 0x00000000050b8210 */ /* 0x000fe20007ffe0ff */
[----:B------:R-:W0:Y:S01]  /*0800*/  @!P0 LDC.64 R12, c[0x0][0x230] ;  /* 0x00008c00ff0c8b82 */ /* 0x000e220000000a00 */
[----:B------:R-:W-:-:S04]  /*0810*/  @!P0 IADD3 R0, R0, 0x80, RZ ;  /* 0x0000008000008810 */ /* 0x000fc80007ffe0ff */
[----:B------:R-:W-:-:S13]  /*0820*/  ISETP.GE.AND P6, PT, R0, R3, PT ;  /* 0x000000030000720c */ /* 0x000fda0003fc6270 */
[----:B------:R-:W-:Y:S01]  /*0830*/  @!P6 IADD3 R9, R5, R0, RZ ;  /* 0x000000000509e210 */ /* 0x000fe20007ffe0ff */
[----:B------:R-:W1:Y:S01]  /*0840*/  @!P6 LDC.64 R16, c[0x0][0x230] ;  /* 0x00008c00ff10eb82 */ /* 0x000e620000000a00 */
[----:B------:R-:W-:-:S04]  /*0850*/  @!P6 IADD3 R0, R0, 0x80, RZ ;  /* 0x000000800000e810 */ /* 0x000fc80007ffe0ff */
[----:B------:R-:W-:-:S13]  /*0860*/  ISETP.GE.AND P5, PT, R0, R3, PT ;  /* 0x000000030000720c */ /* 0x000fda0003fa6270 */
[----:B------:R-:W-:Y:S01]  /*0870*/  @!P5 IADD3 R4, R5, R0, RZ ;  /* 0x000000000504d210 */ /* 0x000fe20007ffe0ff */
[----:B------:R-:W2:Y:S01]  /*0880*/  @!P5 LDC.64 R18, c[0x0][0x230] ;  /* 0x00008c00ff12db82 */ /* 0x000ea20000000a00 */
[----:B------:R-:W-:-:S04]  /*0890*/  @!P5 IADD3 R0, R0, 0x80, RZ ;  /* 0x000000800000d810 */ /* 0x000fc80007ffe0ff */
[----:B------:R-:W-:Y:S01]  /*08a0*/  ISETP.GE.AND P4, PT, R0, R3, PT ;  /* 0x000000030000720c */ /* 0x000fe20003f86270 */
[----:B-1----:R-:W-:Y:S01]  /*08b0*/  @!P6 IMAD.WIDE.U32 R16, R9, 0x8, R16 ;  /* 0x000000080910e825 */ /* 0x002fe200078e0010 */
[----:B------:R-:W-:-:S06]  /*08c0*/  CS2R R8, SRZ ;  /* 0x0000000000087805 */ /* 0x000fcc000001ff00 */
[----:B------:R1:W5:Y:S05]  /*08d0*/  @!P6 LDG.E.64 R8, desc[UR4][R16.64] ;  /* 0x000000041008e981 */ /* 0x00036a000c1e1b00 */
[----:B------:R-:W-:Y:S01]  /*08e0*/  @!P4 IADD3 R25, R5, R0, RZ ;  /* 0x000000000519c210 */ /* 0x000fe20007ffe0ff */
[----:B------:R-:W3:Y:S01]  /*08f0*/  @!P4 LDC.64 R14, c[0x0][0x230] ;  /* 0x00008c00ff0ecb82 */ /* 0x000ee20000000a00 */
[----:B------:R-:W-:-:S04]  /*0900*/  @!P4 IADD3 R0, R0, 0x80, RZ ;  /* 0x000000800000c810 */ /* 0x000fc80007ffe0ff */
[----:B------:R-:W-:-:S13]  /*0910*/  ISETP.GE.AND P3, PT, R0, R3, PT ;  /* 0x000000030000720c */ /* 0x000fda0003f66270 */
[----:B------:R-:W-:Y:S01]  /*0920*/  @!P3 IADD3 R23, R5, R0, RZ ;  /* 0x000000000517b210 */ /* 0x000fe20007ffe0ff */
[----:B--2---:R-:W-:Y:S01]  /*0930*/  @!P5 IMAD.WIDE.U32 R18, R4, 0x8, R18 ;  /* 0x000000080412d825 */ /* 0x004fe200078e0012 */
[----:B------:R-:W-:Y:S01]  /*0940*/  @!P3 IADD3 R0, R0, 0x80, RZ ;  /* 0x000000800000b810 */ /* 0x000fe20007ffe0ff */
[----:B-1----:R-:W1:Y:S03]  /*0950*/  @!P3 LDC.64 R16, c[0x0][0x230] ;  /* 0x00008c00ff10bb82 */ /* 0x002e660000000a00 */
[----:B------:R-:W-:-:S13]  /*0960*/  ISETP.GE.AND P2, PT, R0, R3, PT ;  /* 0x000000030000720c */ /* 0x000fda0003f46270 */
[----:B------:R-:W-:Y:S01]  /*0970*/  @!P2 IADD3 R7, R5, R0, RZ ;  /* 0x000000000507a210 */ /* 0x000fe20007ffe0ff */
[----:B------:R-:W2:Y:S01]  /*0980*/  @!P2 LDC.64 R26, c[0x0][0x230] ;  /* 0x00008c00ff1aab82 */ /* 0x000ea20000000a00 */
[----:B------:R-:W-:-:S04]  /*0990*/  @!P2 IADD3 R0, R0, 0x80, RZ ;  /* 0x000000800000a810 */ /* 0x000fc80007ffe0ff */
[----:B------:R-:W-:-:S13]  /*09a0*/  ISETP.GE.AND P1, PT, R0, R3, PT ;  /* 0x000000030000720c */ /* 0x000fda0003f26270 */
[----:B------:R-:W4:Y:S01]  /*09b0*/  @!P1 LDC.64 R28, c[0x0][0x230] ;  /* 0x00008c00ff1c9b82 */ /* 0x000f220000000a00 */
[----:B---3--:R-:W-:Y:S01]  /*09c0*/  @!P4 IMAD.WIDE.U32 R14, R25, 0x8, R14 ;  /* 0x00000008190ec825 */ /* 0x008fe200078e000e */
[----:B------:R-:W-:Y:S02]  /*09d0*/  CS2R R24, SRZ ;  /* 0x0000000000187805 */ /* 0x000fe4000001ff00 */
[----:B------:R-:W-:Y:S02]  /*09e0*/  @!P1 IADD3 R21, R5, R0, RZ ;  /* 0x0000000005159210 */ /* 0x000fe40007ffe0ff */
[----:B------:R-:W-:Y:S01]  /*09f0*/  @!P1 IADD3 R0, R0, 0x80, RZ ;  /* 0x0000008000009810 */ /* 0x000fe20007ffe0ff */
[----:B--2---:R-:W-:Y:S01]  /*0a00*/  @!P2 IMAD.WIDE.U32 R26, R7, 0x8, R26 ;  /* 0x00000008071aa825 */ /* 0x004fe200078e001a */
[----:B------:R2:W5:Y:S02]  /*0a10*/  @!P5 LDG.E.64 R24, desc[UR4][R18.64] ;  /* 0x000000041218d981 */ /* 0x000564000c1e1b00 */
[----:B--2---:R-:W-:Y:S01]  /*0a20*/  CS2R R18, SRZ ;  /* 0x0000000000127805 */ /* 0x004fe2000001ff00 */
[----:B----4-:R-:W-:Y:S01]  /*0a30*/  @!P1 IMAD.WIDE.U32 R28, R21, 0x8, R28 ;  /* 0x00000008151c9825 */ /* 0x010fe200078e001c */
[----:B------:R-:W-:-:S04]  /*0a40*/  CS2R R20, SRZ ;  /* 0x0000000000147805 */ /* 0x000fc8000001ff00 */
[----:B------:R-:W5:Y:S04]  /*0a50*/  @!P1 LDG.E.64 R18, desc[UR4][R28.64] ;  /* 0x000000041c129981 */ /* 0x000f68000c1e1b00 */
[----:B------:R-:W5:Y:S01]  /*0a60*/  @!P2 LDG.E.64 R20, desc[UR4][R26.64] ;  /* 0x000000041a14a981 */ /* 0x000f62000c1e1b00 */
[----:B------:R-:W-:Y:S01]  /*0a70*/  ISETP.GE.AND P6, PT, R0, R3, PT ;  /* 0x000000030000720c */ /* 0x000fe20003fc6270 */
[----:B0-----:R-:W-:Y:S01]  /*0a80*/  @!P0 IMAD.WIDE.U32 R12, R11, 0x8, R12 ;  /* 0x000000080b0c8825 */ /* 0x001fe200078e000c */
[----:B------:R-:W-:-:S06]  /*0a90*/  CS2R R10, SRZ ;  /* 0x00000000000a7805 */ /* 0x000fcc000001ff00 */
[----:B------:R0:W5:Y:S05]  /*0aa0*/  @!P0 LDG.E.64 R10, desc[UR4][R12.64] ;  /* 0x000000040c0a8981 */ /* 0x00016a000c1e1b00 */
[----:B0-----:R-:W0:Y:S01]  /*0ab0*/  @!P6 LDC.64 R12, c[0x0][0x230] ;  /* 0x00008c00ff0ceb82 */ /* 0x001e220000000a00 */
[----:B------:R-:W-:Y:S01]  /*0ac0*/  CS2R R6, SRZ ;  /* 0x0000000000067805 */ /* 0x000fe2000001ff00 */
[----:B-1----:R-:W-:Y:S01]  /*0ad0*/  @!P3 IMAD.WIDE.U32 R16, R23, 0x8, R16 ;  /* 0x000000081710b825 */ /* 0x002fe200078e0010 */
[----:B------:R-:W-:Y:S02]  /*0ae0*/  @!P6 IADD3 R0, R5, R0, RZ ;  /* 0x000000000500e210 */ /* 0x000fe40007ffe0ff */
[----:B------:R-:W-:-:S02]  /*0af0*/  CS2R R22, SRZ ;  /* 0x0000000000167805 */ /* 0x000fc4000001ff00 */
[----:B------:R1:W5:Y:S01]  /*0b00*/  @!P3 LDG.E.64 R6, desc[UR4][R16.64] ;  /* 0x000000041006b981 */ /* 0x000362000c1e1b00 */
[----:B------:R-:W-:Y:S03]  /*0b10*/  BSSY B0, `(.L_x_5752) ;  /* 0x0000026000007945 */ /* 0x000fe60003800000 */
[----:B------:R2:W5:Y:S01]  /*0b20*/  @!P4 LDG.E.64 R22, desc[UR4][R14.64] ;  /* 0x000000040e16c981 */ /* 0x000562000c1e1b00 */
[----:B-1----:R-:W-:Y:S01]  /*0b30*/  CS2R R16, SRZ ;  /* 0x0000000000107805 */ /* 0x002fe2000001ff00 */
[----:B0-----:R-:W-:Y:S01]  /*0b40*/  @!P6 IMAD.WIDE.U32 R12, R0, 0x8, R12 ;  /* 0x00000008000ce825 */ /* 0x001fe200078e000c */
[----:B--2---:R-:W-:-:S04]  /*0b50*/  CS2R R14, SRZ ;  /* 0x00000000000e7805 */ /* 0x004fc8000001ff00 */
[----:B------:R0:W5:Y:S02]  /*0b60*/  @!P6 LDG.E.64 R16, desc[UR4][R12.64] ;  /* 0x000000040c10e981 */ /* 0x000164000c1e1b00 */
[----:B0-----:R-:W-:Y:S01]  /*0b70*/  HFMA2.MMA R13, -RZ, RZ, 0, 0 ;  /* 0x00000000ff0d7435 */ /* 0x001fe200000001ff */
[----:B------:R-:W-:Y:S10]  /*0b80*/  @P0 BRA `(.L_x_5753) ;  /* 0x0000000000780947 */ /* 0x000ff40003800000 */
        /* <DEDUP_REMOVED lines=17> */
.L_x_5755:
[----:B------:R-:W0:Y:S08]  /*0ca0*/  MUFU.RCP R15, R0 ;  /* 0x00000000000f7308 */ /* 0x000e300000001000 */
[----:B------:R-:W1:Y:S01]  /*0cb0*/  MUFU.RCP R4, R4 ;  /* 0x0000000400047308 */ /* 0x000e620000001000 */
[----:B0----5:R-:W-:Y:S01]  /*0cc0*/  FMUL.FTZ R14, R15, R10 ;  /* 0x0000000a0f0e7220 */ /* 0x021fe20000410000 */
[----:B-1----:R-:W-:Y:S01]  /*0cd0*/  FMUL.FTZ R15, R4, R11 ;  /* 0x0000000b040f7220 */ /* 0x002fe20000410000 */
[----:B------:R-:W-:Y:S06]  /*0ce0*/  BRA `(.L_x_5753) ;  /* 0x0000000000207947 */ /* 0x000fec0003800000 */
.L_x_5754:
[----:B------:R-:W0:Y:S02]  /*0cf0*/  MUFU.RCP R15, R27 ;  /* 0x0000001b000f7308 */ /* 0x000e240000001000 */
[----:B0-----:R-:W-:-:S04]  /*0d00*/  FMUL.FTZ R0, R15, R26 ;  /* 0x0000001a0f007220 */ /* 0x001fc80000410000 */
[C---:B------:R-:W-:Y:S01]  /*0d10*/  FFMA.FTZ R26, R0.reuse, R26, R27 ;  /* 0x0000001a001a7223 */ /* 0x040fe2000001001b */
[C---:B-----5:R-:W-:Y:S01]  /*0d20*/  FFMA.FTZ R14, R0.reuse, R10, R11 ;  /* 0x0000000a000e7223 */ /* 0x060fe2000001000b */
[----:B------:R-:W-:Y:S02]  /*0d30*/  FFMA.FTZ R10, R0, R11, -R10 ;  /* 0x0000000b000a7223 */ /* 0x000fe4000001080a */
[----:B------:R-:W0:Y:S02]  /*0d40*/  MUFU.RCP R15, R26 ;  /* 0x0000001a000f7308 */ /* 0x000e240000001000 */
[-C--:B0-----:R-:W-:Y:S01]  /*0d50*/  FMUL.FTZ R14, R14, R15.reuse ;  /* 0x0000000f0e0e7220 */ /* 0x081fe20000410000 */
[----:B------:R-:W-:-:S07]  /*0d60*/  FMUL.FTZ R15, R10, R15 ;  /* 0x0000000f0a0f7220 */ /* 0x000fce0000410000 */
.L_x_5753:
[----:B------:R-:W-:Y:S05]  /*0d70*/  BSYNC B0 ;  /* 0x0000000000007941 */ /* 0x000fea0003800000 */
.L_x_5752:
[----:B------:R-:W-:Y:S01]  /*0d80*/  IADD3 R0, R2, 0x80, RZ ;  /* 0x0000008002007810 */ /* 0x000fe20007ffe0ff */
[----:B------:R-:W-:Y:S01]  /*0d90*/  BSSY B0, `(.L_x_5756) ;  /* 0x0000022000007945 */ /* 0x000fe20003800000 */
[----:B------:R-:W-:Y:S02]  /*0da0*/  MOV R12, RZ ;  /* 0x000000ff000c7202 */ /* 0x000fe40000000f00 */
[----:B------:R-:W-:-:S13]  /*0db0*/  ISETP.GE.AND P0, PT, R0, R3, PT ;  /* 0x000000030000720c */ /* 0x000fda0003f06270 */
[----:B------:R-:W-:Y:S05]  /*0dc0*/  @P0 BRA `(.L_x_5757) ;  /* 0x0000000000780947 */ /* 0x000fea0003800000 */
[----:B-----5:R-:W0:Y:S02]  /*0dd0*/  LDC.64 R10, c[0x0][0x220] ;  /* 0x00008800ff0a7b82 */ /* 0x020e240000000a00 */
        /* <DEDUP_REMOVED lines=16> */
.L_x_5759:
[----:B------:R-:W0:Y:S08]  /*0ee0*/  MUFU.RCP R11, R4 ;  /* 0x00000004000b7308 */ /* 0x000e300000001000 */
[----:B------:R-:W1:Y:S01]  /*0ef0*/  MUFU.RCP R26, R26 ;  /* 0x0000001a001a7308 */ /* 0x000e620000001000 */
[----:B0-----:R-:W-:Y:S01]  /*0f00*/  FMUL.FTZ R12, R11, R8 ;  /* 0x000000080b0c7220 */ /* 0x001fe20000410000 */
[----:B-1----:R-:W-:Y:S01]  /*0f10*/  FMUL.FTZ R13, R26, R9 ;  /* 0x000000091a0d7220 */ /* 0x002fe20000410000 */
[----:B------:R-:W-:Y:S06]  /*0f20*/  BRA `(.L_x_5757) ;  /* 0x0000000000207947 */ /* 0x000fec0003800000 */
.L_x_5758:
        /* <DEDUP_REMOVED lines=8> */
.L_x_5757:
[----:B------:R-:W-:Y:S05]  /*0fb0*/  BSYNC B0 ;  /* 0x0000000000007941 */ /* 0x000fea0003800000 */
.L_x_5756:
[----:B------:R-:W-:Y:S01]  /*0fc0*/  IADD3 R4, R2, 0x100, RZ ;  /* 0x0000010002047810 */ /* 0x000fe20007ffe0ff */
[----:B------:R-:W-:Y:S01]  /*0fd0*/  BSSY B0, `(.L_x_5760) ;  /* 0x0000023000007945 */ /* 0x000fe20003800000 */
[----:B-----5:R-:W-:Y:S01]  /*0fe0*/  HFMA2.MMA R9, -RZ, RZ, 0, 0 ;  /* 0x00000000ff097435 */ /* 0x020fe200000001ff */
[----:B------:R-:W-:Y:S02]  /*0ff0*/  CS2R R10, SRZ ;  /* 0x00000000000a7805 */ /* 0x000fe4000001ff00 */
        /* <DEDUP_REMOVED lines=19> */
.L_x_5763:
[----:B------:R-:W0:Y:S08]  /*1130*/  MUFU.RCP R11, R4 ;  /* 0x00000004000b7308 */ /* 0x000e300000001000 */
[----:B------:R-:W1:Y:S01]  /*1140*/  MUFU.RCP R8, R8 ;  /* 0x0000000800087308 */ /* 0x000e620000001000 */
[----:B0-----:R-:W-:Y:S01]  /*1150*/  FMUL.FTZ R10, R11, R24 ;  /* 0x000000180b0a7220 */ /* 0x001fe20000410000 */
[----:B-1----:R-:W-:Y:S01]  /*1160*/  FMUL.FTZ R11, R8, R25 ;  /* 0x00000019080b7220 */ /* 0x002fe20000410000 */
[----:B------:R-:W-:Y:S06]  /*1170*/  BRA `(.L_x_5761) ;  /* 0x0000000000207947 */ /* 0x000fec0003800000 */
.L_x_5762:
        /* <DEDUP_REMOVED lines=8> */
.L_x_5761:
[----:B------:R-:W-:Y:S05]  /*1200*/  BSYNC B0 ;  /* 0x0000000000007941 */ /* 0x000fea0003800000 */
.L_x_5760:
        /* <DEDUP_REMOVED lines=22> */
.L_x_5767:
[----:B------:R-:W0:Y:S08]  /*1370*/  MUFU.RCP R9, R4 ;  /* 0x0000000400097308 */ /* 0x000e300000001000 */
[----:B------:R-:W1:Y:S01]  /*1380*/  MUFU.RCP R26, R26 ;  /* 0x0000001a001a7308 */ /* 0x000e620000001000 */
[----:B0-----:R-:W-:Y:S01]  /*1390*/  FMUL.FTZ R8, R9, R22 ;  /* 0x0000001609087220 */ /* 0x001fe20000410000 */
[----:B-1----:R-:W-:Y:S01]  /*13a0*/  FMUL.FTZ R9, R26, R23 ;  /* 0x000000171a097220 */ /* 0x002fe20000410000 */
[----:B------:R-:W-:Y:S06]  /*13b0*/  BRA `(.L_x_5765) ;  /* 0x0000000000207947 */ /* 0x000fec0003800000 */
.L_x_5766:
        /* <DEDUP_REMOVED lines=8> */
.L_x_5765:
[----:B------:R-:W-:Y:S05]  /*1440*/  BSYNC B0 ;  /* 0x0000000000007941 */ /* 0x000fea0003800000 */
.L_x_5764:
[----:B------:R-:W-:Y:S01]  /*1450*/  IADD3 R4, R2, 0x200, RZ ;  /* 0x0000020002047810 */ /* 0x000fe20007ffe0ff */
[----:B------:R-:W-:Y:S01]  /*1460*/  BSSY B0, `(.L_x_5768) ;  /* 0x0000023000007945 */ /* 0x000fe20003800000 */
[----:B------:R-:W-:Y:S01]  /*1470*/  HFMA2.MMA R23, -RZ, RZ, 0, 0 ;  /* 0x00000000ff177435 */ /* 0x000fe200000001ff */
        /* <DEDUP_REMOVED lines=20> */
.L_x_5771:
[----:B------:R-:W0:Y:S08]  /*15c0*/  MUFU.RCP R25, R4 ;  /* 0x0000000400197308 */ /* 0x000e300000001000 */
[----:B------:R-:W1:Y:S01]  /*15d0*/  MUFU.RCP R22, R22 ;  /* 0x0000001600167308 */ /* 0x000e620000001000 */
[----:B0-----:R-:W-:Y:S01]  /*15e0*/  FMUL.FTZ R24, R25, R6 ;  /* 0x0000000619187220 */ /* 0x001fe20000410000 */
[----:B-1----:R-:W-:Y:S01]  /*15f0*/  FMUL.FTZ R25, R22, R7 ;  /* 0x0000000716197220 */ /* 0x002fe20000410000 */
[----:B------:R-:W-:Y:S06]  /*1600*/  BRA `(.L_x_5769) ;  /* 0x0000000000207947 */ /* 0x000fec0003800000 */
.L_x_5770:
        /* <DEDUP_REMOVED lines=8> */
.L_x_5769:
[----:B------:R-:W-:Y:S05]  /*1690*/  BSYNC B0 ;  /* 0x0000000000007941 */ /* 0x000fea0003800000 */
.L_x_5768:
        /* <DEDUP_REMOVED lines=22> */
.L_x_5775:
[----:B------:R-:W0:Y:S08]  /*1800*/  MUFU.RCP R7, R4 ;  /* 0x0000000400077308 */ /* 0x000e300000001000 */
[----:B------:R-:W1:Y:S01]  /*1810*/  MUFU.RCP R26, R26 ;  /* 0x0000001a001a7308 */ /* 0x000e620000001000 */
[----:B0-----:R-:W-:Y:S01]  /*1820*/  FMUL.FTZ R22, R7, R20 ;  /* 0x0000001407167220 */ /* 0x001fe20000410000 */
[----:B-1----:R-:W-:Y:S01]  /*1830*/  FMUL.FTZ R23, R26, R21 ;  /* 0x000000151a177220 */ /* 0x002fe20000410000 */
[----:B------:R-:W-:Y:S06]  /*1840*/  BRA `(.L_x_5773) ;  /* 0x0000000000207947 */ /* 0x000fec0003800000 */
.L_x_5774:
        /* <DEDUP_REMOVED lines=8> */
.L_x_5773:
[----:B------:R-:W-:Y:S05]  /*18d0*/  BSYNC B0 ;  /* 0x0000000000007941 */ /* 0x000fea0003800000 */
.L_x_5772:
        /* <DEDUP_REMOVED lines=23> */
.L_x_5779:
[----:B------:R-:W0:Y:S08]  /*1a50*/  MUFU.RCP R21, R4 ;  /* 0x0000000400157308 */ /* 0x000e300000001000 */
[----:B------:R-:W1:Y:S01]  /*1a60*/  MUFU.RCP R6, R6 ;  /* 0x0000000600067308 */ /* 0x000e620000001000 */
[----:B0-----:R-:W-:Y:S01]  /*1a70*/  FMUL.FTZ R20, R21, R18 ;  /* 0x0000001215147220 */ /* 0x001fe20000410000 */
[----:B-1----:R-:W-:Y:S01]  /*1a80*/  FMUL.FTZ R21, R6, R19 ;  /* 0x0000001306157220 */ /* 0x002fe20000410000 */
[----:B------:R-:W-:Y:S06]  /*1a90*/  BRA `(.L_x_5777) ;  /* 0x0000000000207947 */ /* 0x000fec0003800000 */
.L_x_5778:
        /* <DEDUP_REMOVED lines=8> */
.L_x_5777:
[----:B------:R-:W-:Y:S05]  /*1b20*/  BSYNC B0 ;  /* 0x0000000000007941 */ /* 0x000fea0003800000 */
.L_x_5776:
        /* <DEDUP_REMOVED lines=22> */
.L_x_5783:
[----:B------:R-:W0:Y:S08]  /*1c90*/  MUFU.RCP R7, R4 ;  /* 0x0000000400077308 */ /* 0x000e300000001000 */
[----:B------:R-:W1:Y:S01]  /*1ca0*/  MUFU.RCP R26, R26 ;  /* 0x0000001a001a7308 */ /* 0x000e620000001000 */
[----:B0-----:R-:W-:Y:S01]  /*1cb0*/  FMUL.FTZ R6, R7, R16 ;  /* 0x0000001007067220 */ /* 0x001fe20000410000 */
[----:B-1----:R-:W-:Y:S01]  /*1cc0*/  FMUL.FTZ R7, R26, R17 ;  /* 0x000000111a077220 */ /* 0x002fe20000410000 */
[----:B------:R-:W-:Y:S06]  /*1cd0*/  BRA `(.L_x_5781) ;  /* 0x0000000000207947 */ /* 0x000fec0003800000 */
.L_x_5782:
        /* <DEDUP_REMOVED lines=8> */
.L_x_5781:
[----:B------:R-:W-:Y:S05]  /*1d60*/  BSYNC B0 ;  /* 0x0000000000007941 */ /* 0x000fea0003800000 */
.L_x_5780:
[----:B------:R-:W-:Y:S01]  /*1d70*/  ISETP.GE.AND P0, PT, R2, R3, PT ;  /* 0x000000030200720c */ /* 0x000fe20003f06270 */
[----:B------:R-:W-:Y:S04]  /*1d80*/  BSSY B0, `(.L_x_5784) ;  /* 0x0000033000007945 */ /* 0x000fe80003800000 */
[----:B------:R-:W-:Y:S08]  /*1d90*/  BSSY B1, `(.L_x_5785) ;  /* 0x000002b000017945 */ /* 0x000ff00003800000 */
[----:B------:R-:W-:Y:S05]  /*1da0*/  @P0 BRA `(.L_x_5786) ;  /* 0x0000000000300947 */ /* 0x000fea0003800000 */
[----:B------:R-:W0:Y:S01]  /*1db0*/  LDC.64 R16, c[0x0][0x228] ;  /* 0x00008a00ff107b82 */ /* 0x000e220000000a00 */
[----:B------:R-:W-:Y:S02]  /*1dc0*/  IADD3 R19, R5, R2, RZ ;  /* 0x0000000205137210 */ /* 0x000fe40007ffe0ff */
[----:B------:R-:W-:-:S04]  /*1dd0*/  MOV R2, R0 ;  /* 0x0000000000027202 */ /* 0x000fc80000000f00 */
[----:B------:R-:W-:Y:S01]  /*1de0*/  ISETP.GE.AND P0, PT, R2, R3, PT ;  /* 0x000000030200720c */ /* 0x000fe20003f06270 */
[----:B0-----:R-:W-:-:S05]  /*1df0*/  IMAD.WIDE.U32 R16, R19, 0x8, R16 ;  /* 0x0000000813107825 */ /* 0x001fca00078e0010 */
[----:B------:R0:W-:Y:S07]  /*1e00*/  STG.E.64 desc[UR4][R16.64], R14 ;  /* 0x0000000e10007986 */ /* 0x0001ee000c101b04 */
[----:B------:R-:W-:Y:S05]  /*1e10*/  @P0 BRA `(.L_x_5787) ;  /* 0x0000000000300947 */ /* 0x000fea0003800000 */
[----:B0-----:R-:W0:Y:S01]  /*1e20*/  LDC.64 R14, c[0x0][0x228] ;  /* 0x00008a00ff0e7b82 */ /* 0x001e220000000a00 */
[----:B------:R-:W-:Y:S02]  /*1e30*/  IADD3 R17, R5, R2, RZ ;  /* 0x0000000205117210 */ /* 0x000fe40007ffe0ff */
[----:B------:R-:W-:-:S03]  /*1e40*/  IADD3 R2, R2, 0x80, RZ ;  /* 0x0000008002027810 */ /* 0x000fc60007ffe0ff */
[----:B0-----:R-:W-:-:S05]  /*1e50*/  IMAD.WIDE.U32 R14, R17, 0x8, R14 ;  /* 0x00000008110e7825 */ /* 0x001fca00078e000e */
[----:B------:R0:W-:Y:S02]  /*1e60*/  STG.E.64 desc[UR4][R14.64], R12 ;  /* 0x0000000c0e007986 */ /* 0x0001e4000c101b04 */
.L_x_5786:
[----:B------:R-:W-:-:S13]  /*1e70*/  ISETP.GE.AND P0, PT, R2, R3, PT ;  /* 0x000000030200720c */ /* 0x000fda0003f06270 */
[----:B------:R-:W-:Y:S05]  /*1e80*/  @P0 BRA `(.L_x_5788) ;  /* 0x0000000000300947 */ /* 0x000fea0003800000 */
[----:B0-----:R-:W0:Y:S01]  /*1e90*/  LDC.64 R12, c[0x0][0x228] ;  /* 0x00008a00ff0c7b82 */ /* 0x001e220000000a00 */
[----:B------:R-:W-:Y:S02]  /*1ea0*/  IADD3 R15, R5, R2, RZ ;  /* 0x00000002050f7210 */ /* 0x000fe40007ffe0ff */
[----:B------:R-:W-:-:S03]  /*1eb0*/  IADD3 R2, R2, 0x80, RZ ;  /* 0x0000008002027810 */ /* 0x000fc60007ffe0ff */
[----:B0-----:R-:W-:-:S05]  /*1ec0*/  IMAD.WIDE.U32 R12, R15, 0x8, R12 ;  /* 0x000000080f0c7825 */ /* 0x001fca00078e000c */
[----:B------:R1:W-:Y:S02]  /*1ed0*/  STG.E.64 desc[UR4][R12.64], R10 ;  /* 0x0000000a0c007986 */ /* 0x0003e4000c101b04 */
.L_x_5787:
[----:B------:R-:W-:-:S13]  /*1ee0*/  ISETP.GE.AND P0, PT, R2, R3, PT ;  /* 0x000000030200720c */ /* 0x000fda0003f06270 */
[----:B------:R-:W-:Y:S05]  /*1ef0*/  @P0 BRA `(.L_x_5789) ;  /* 0x0000000000300947 */ /* 0x000fea0003800000 */
[----:B-1----:R-:W1:Y:S01]  /*1f00*/  LDC.64 R10, c[0x0][0x228] ;  /* 0x00008a00ff0a7b82 */ /* 0x002e620000000a00 */
[----:B------:R-:W-:Y:S02]  /*1f10*/  IADD3 R13, R5, R2, RZ ;  /* 0x00000002050d7210 */ /* 0x000fe40007ffe0ff */
[----:B------:R-:W-:-:S03]  /*1f20*/  IADD3 R2, R2, 0x80, RZ ;  /* 0x0000008002027810 */ /* 0x000fc60007ffe0ff */
[----:B-1----:R-:W-:-:S05]  /*1f30*/  IMAD.WIDE.U32 R10, R13, 0x8, R10 ;  /* 0x000000080d0a7825 */ /* 0x002fca00078e000a */
[----:B------:R1:W-:Y:S02]  /*1f40*/  STG.E.64 desc[UR4][R10.64], R8 ;  /* 0x000000080a007986 */ /* 0x0003e4000c101b04 */
.L_x_5788:
[----:B------:R-:W-:-:S13]  /*1f50*/  ISETP.GE.AND P0, PT, R2, R3, PT ;  /* 0x000000030200720c */ /* 0x000fda0003f06270 */
[----:B------:R-:W-:Y:S05]  /*1f60*/  @P0 BRA `(.L_x_5790) ;  /* 0x0000000000340947 */ /* 0x000fea0003800000 */
[----:B-1----:R-:W1:Y:S01]  /*1f70*/  LDC.64 R8, c[0x0][0x228] ;  /* 0x00008a00ff087b82 */ /* 0x002e620000000a00 */
[----:B------:R-:W-:Y:S02]  /*1f80*/  IADD3 R11, R5, R2, RZ ;  /* 0x00000002050b7210 */ /* 0x000fe40007ffe0ff */
[----:B------:R-:W-:-:S03]  /*1f90*/  IADD3 R2, R2, 0x80, RZ ;  /* 0x0000008002027810 */ /* 0x000fc60007ffe0ff */
[----:B-1----:R-:W-:-:S05]  /*1fa0*/  IMAD.WIDE.U32 R8, R11, 0x8, R8 ;  /* 0x000000080b087825 */ /* 0x002fca00078e0008 */
[----:B------:R2:W-:Y:S02]  /*1fb0*/  STG.E.64 desc[UR4][R8.64], R24 ;  /* 0x0000001808007986 */ /* 0x0005e4000c101b04 */
.L_x_5789:
[----:B------:R-:W-:-:S13]  /*1fc0*/  ISETP.GE.AND P0, PT, R2, R3, PT ;  /* 0x000000030200720c */ /* 0x000fda0003f06270 */
[----:B------:R-:W-:Y:S05]  /*1fd0*/  @P0 BREAK B1 ;  /* 0x0000000000010942 */ /* 0x000fea0003800000 */
[----:B------:R-:W-:Y:S05]  /*1fe0*/  @P0 BRA `(.L_x_5791) ;  /* 0x0000000000300947 */ /* 0x000fea0003800000 */
[----:B--2---:R-:W2:Y:S01]  /*1ff0*/  LDC.64 R8, c[0x0][0x228] ;  /* 0x00008a00ff087b82 */ /* 0x004ea20000000a00 */
[----:B-1----:R-:W-:Y:S02]  /*2000*/  IADD3 R11, R5, R2, RZ ;  /* 0x00000002050b7210 */ /* 0x002fe40007ffe0ff */
[----:B------:R-:W-:-:S03]  /*2010*/  IADD3 R2, R2, 0x80, RZ ;  /* 0x0000008002027810 */ /* 0x000fc60007ffe0ff */
[----:B--2---:R-:W-:-:S05]  /*2020*/  IMAD.WIDE.U32 R8, R11, 0x8, R8 ;  /* 0x000000080b087825 */ /* 0x004fca00078e0008 */
[----:B------:R2:W-:Y:S02]  /*2030*/  STG.E.64 desc[UR4][R8.64], R22 ;  /* 0x0000001608007986 */ /* 0x0005e4000c101b04 */
.L_x_5790:
[----:B------:R-:W-:Y:S05]  /*2040*/  BSYNC B1 ;  /* 0x0000000000017941 */ /* 0x000fea0003800000 */
.L_x_5785:
[----:B------:R-:W-:-:S13]  /*2050*/  ISETP.GE.AND P0, PT, R2, R3, PT ;  /* 0x000000030200720c */ /* 0x000fda0003f06270 */
[----:B-12---:R-:W1:Y:S01]  /*2060*/  @!P0 LDC.64 R8, c[0x0][0x228] ;  /* 0x00008a00ff088b82 */ /* 0x006e620000000a00 */
[----:B------:R-:W-:Y:S02]  /*2070*/  @!P0 IADD3 R11, R5, R2, RZ ;  /* 0x00000002050b8210 */ /* 0x000fe40007ffe0ff */
[----:B------:R-:W-:-:S03]  /*2080*/  @!P0 IADD3 R2, R2, 0x80, RZ ;  /* 0x0000008002028810 */ /* 0x000fc60007ffe0ff */
[----:B-1----:R-:W-:-:S05]  /*2090*/  @!P0 IMAD.WIDE.U32 R8, R11, 0x8, R8 ;  /* 0x000000080b088825 */ /* 0x002fca00078e0008 */
[----:B------:R3:W-:Y:S02]  /*20a0*/  @!P0 STG.E.64 desc[UR4][R8.64], R20 ;  /* 0x0000001408008986 */ /* 0x0007e4000c101b04 */
.L_x_5791:
[----:B------:R-:W-:Y:S05]  /*20b0*/  BSYNC B0 ;  /* 0x0000000000007941 */ /* 0x000fea0003800000 */
.L_x_5784:
[----:B------:R-:W-:Y:S05]  /*20c0*/  WARPSYNC.ALL ;  /* 0x0000000000007948 */ /* 0x000fea0003800000 */
[----:B------:R-:W-:-:S13]  /*20d0*/  ISETP.GE.AND P0, PT, R2, R3, PT ;  /* 0x000000030200720c */ /* 0x000fda0003f06270 */
[----:B------:R-:W-:Y:S05]  /*20e0*/  @P0 EXIT ;  /* 0x000000000000094d */ /* 0x000fea0003800000 */
[----:B--23--:R-:W2:Y:S01]  /*20f0*/  LDC.64 R8, c[0x0][0x228] ;  /* 0x00008a00ff087b82 */ /* 0x00cea20000000a00 */
[----:B------:R-:W-:-:S05]  /*2100*/  IADD3 R3, R5, R2, RZ ;  /* 0x0000000205037210 */ /* 0x000fca0007ffe0ff */
[----:B--2---:R-:W-:-:S05]  /*2110*/  IMAD.WIDE.U32 R2, R3, 0x8, R8 ;  /* 0x0000000803027825 */ /* 0x004fca00078e0008 */
[----:B------:R-:W-:Y:S01]  /*2120*/  STG.E.64 desc[UR4][R2.64], R6 ;  /* 0x0000000602007986 */ /* 0x000fe2000c101b04 */
[----:B------:R-:W-:Y:S05]  /*2130*/  EXIT ;  /* 0x000000000000794d */ /* 0x000fea0003800000 */
.L_x_5792:
        /* <DEDUP_REMOVED lines=12> */
.L_x_19371:


//--------------------- .text._ZN2at6native29vectorized_elementwise_kernelILi4ENS0_13BUnaryFunctorIN3c107complexIfEES5_S5_NS0_15binary_internal10DivFunctorIS5_EEEESt5arrayIPcLm2EEEEviT0_T1_ --------------------------
	.section	.text._ZN2at6native29vectorized_elementwise_kernelILi4ENS0_13BUnaryFunctorIN3c107complexIfEES5_S5_NS0_15binary_internal10DivFunctorIS5_EEEESt5arrayIPcLm2EEEEviT0_T1_,"ax",@progbits
	.align	128
        .global         _ZN2at6native29vectorized_elementwise_kernelILi4ENS0_13BUnaryFunctorIN3c107complexIfEES5_S5_NS0_15binary_internal10DivFunctorIS5_EEEESt5arrayIPcLm2EEEEviT0_T1_
        .type           _ZN2at6native29vectorized_elementwise_kernelILi4ENS0_13BUnaryFunctorIN3c107complexIfEES5_S5_NS0_15binary_internal10DivFunctorIS5_EEEESt5arrayIPcLm2EEEEviT0_T1_,@function
        .size           _ZN2at6native29vectorized_elementwise_kernelILi4ENS0_13BUnaryFunctorIN3c107complexIfEES5_S5_NS0_15binary_internal10DivFunctorIS5_EEEESt5arrayIPcLm2EEEEviT0_T1_,(.L_x_19372 - _ZN2at6native29vectorized_elementwise_kernelILi4ENS0_13BUnaryFunctorIN3c107complexIfEES5_S5_NS0_15binary_internal10DivFunctorIS5_EEEESt5arrayIPcLm2EEEEviT0_T1_)
        .other          _ZN2at6native29vectorized_elementwise_kernelILi4ENS0_13BUnaryFunctorIN3c107complexIfEES5_S5_NS0_15binary_internal10DivFunctorIS5_EEEESt5arrayIPcLm2EEEEviT0_T1_,@"STO_CUDA_ENTRY STV_DEFAULT"
_ZN2at6native29vectorized_elementwise_kernelILi4ENS0_13BUnaryFunctorIN3c107complexIfEES5_S5_NS0_15binary_internal10DivFunctorIS5_EEEESt5arrayIPcLm2EEEEviT0_T1_:
.text._ZN2at6native29vectorized_elementwise_kernelILi4ENS0_13BUnaryFunctorIN3c107complexIfEES5_S5_NS0_15binary_internal10DivFunctorIS5_EEEESt5arrayIPcLm2EEEEviT0_T1_:
        /* <DEDUP_REMOVED lines=61> */
.L_x_5795:
        /* <DEDUP_REMOVED lines=19> */
.L_x_5794:
        /* <DEDUP_REMOVED lines=36> */
.L_x_5796:
        /* <DEDUP_REMOVED lines=8> */
.L_x_5793:
        /* <DEDUP_REMOVED lines=78> */
.L_x_5800:
[----:B------:R-:W0:Y:S08]  /*0ca0*/  MUFU.RCP R15, R0 ;  /* 0x00000000000f7308 */ /* 0x000e300000001000 */
[----:B------:R-:W1:Y:S01]  /*0cb0*/  MUFU.RCP R4, R4 ;  /* 0x0000000400047308 */ /* 0x000e620000001000 */
[----:B0----5:R-:W-:Y:S01]  /*0cc0*/  FMUL.FTZ R14, R15, R10 ;  /* 0x0000000a0f0e7220 */ /* 0x021fe20000410000 */
[----:B-1----:R-:W-:Y:S01]  /*0cd0*/  FMUL.FTZ R15, R4, R11 ;  /* 0x0000000b040f7220 */ /* 0x002fe20000410000 */
[----:B------:R-:W-:Y:S06]  /*0ce0*/  BRA `(.L_x_5798) ;  /* 0x0000000000207947 */ /* 0x000fec0003800000 */
.L_x_5799:
        /* <DEDUP_REMOVED lines=8> */
.L_x_5798:
[----:B------:R-:W-:Y:S05]  /*0d70*/  BSYNC B0 ;  /* 0x0000000000007941 */ /* 0x000fea0003800000 */
.L_x_5797:
        /* <DEDUP_REMOVED lines=22> */
.L_x_5804:
[----:B------:R-:W0:Y:S08]  /*0ee0*/  MUFU.RCP R11, R4 ;  /* 0x00000004000b7308 */ /* 0x000e300000001000 */
[----:B------:R-:W1:Y:S01]  /*0ef0*/  MUFU.RCP R26, R26 ;  /* 0x0000001a001a7308 */ /* 0x000e620000001000 */
[----:B0-----:R-:W-:Y:S01]  /*0f00*/  FMUL.FTZ R12, R11, R8 ;  /* 0x000000080b0c7220 */ /* 0x001fe20000410000 */
[----:B-1----:R-:W-:Y:S01]  /*0f10*/  FMUL.FTZ R13, R26, R9 ;  /* 0x000000091a0d7220 */ /* 0x002fe20000410000 */
[----:B------:R-:W-:Y:S06]  /*0f20*/  BRA `(.L_x_5802) ;  /* 0x0000000000207947 */ /* 0x000fec0003800000 */
.L_x_5803:
        /* <DEDUP_REMOVED lines=8> */
.L_x_5802:
[----:B------:R-:W-:Y:S05]  /*0fb0*/  BSYNC B0 ;  /* 0x0000000000007941 */ /* 0x000fea0003800000 */
.L_x_5801:
        /* <DEDUP_REMOVED lines=23> */
.L_x_5808:
[----:B------:R-:W0:Y:S08]  /*1130*/  MUFU.RCP R11, R4 ;  /* 0x00000004000b7308 */ /* 0x000e300000001000 */
[----:B------:R-:W1:Y:S01]  /*1140*/  MUFU.RCP R8, R8 ;  /* 0x0000000800087308 */ /* 0x000e620000001000 */
[----:B0-----:R-:W-:Y:S01]  /*1150*/  FMUL.FTZ R10, R11, R24 ;  /* 0x000000180b0a7220 */ /* 0x001fe20000410000 */
[----:B-1----:R-:W-:Y:S01]  /*1160*/  FMUL.FTZ R11, R8, R25 ;  /* 0x00000019080b7220 */ /* 0x002fe20000410000 */
[----:B------:R-:W-:Y:S06]  /*1170*/  BRA `(.L_x_5806) ;  /* 0x0000000000207947 */ /* 0x000fec0003800000 */
.L_x_5807:
        /* <DEDUP_REMOVED lines=8> */
.L_x_5806:
[----:B------:R-:W-:Y:S05]  /*1200*/  BSYNC B0 ;  /* 0x0000000000007941 */ /* 0x000fea0003800000 */
.L_x_5805:
        /* <DEDUP_REMOVED lines=22> */
.L_x_5812:
[----:B------:R-:W0:Y:S08]  /*1370*/  MUFU.RCP R9, R4 ;  /* 0x0000000400097308 */ /* 0x000e300000001000 */
[----:B------:R-:W1:Y:S01]  /*1380*/  MUFU.RCP R26, R26 ;  /* 0x0000001a001a7308 */ /* 0x000e620000001000 */
[----:B0-----:R-:W-:Y:S01]  /*1390*/  FMUL.FTZ R8, R9, R22 ;  /* 0x0000001609087220 */ /* 0x001fe20000410000 */
[----:B-1----:R-:W-:Y:S01]  /*13a0*/  FMUL.FTZ R9, R26, R23 ;  /* 0x000000171a097220 */ /* 0x002fe20000410000 */
[----:B------:R-:W-:Y:S06]  /*13b0*/  BRA `(.L_x_5810) ;  /* 0x0000000000207947 */ /* 0x000fec0003800000 */
.L_x_5811:
        /* <DEDUP_REMOVED lines=8> */
.L_x_5810:
[----:B------:R-:W-:Y:S05]  /*1440*/  BSYNC B0 ;  /* 0x0000000000007941 */ /* 0x000fea0003800000 */
.L_x_5809:
        /* <DEDUP_REMOVED lines=23> */
.L_x_5816:
[----:B------:R-:W0:Y:S08]  /*15c0*/  MUFU.RCP R25, R4 ;  /* 0x0000000400197308 */ /* 0x000e300000001000 */
[----:B------:R-:W1:Y:S01]  /*15d0*/  MUFU.RCP R22, R22 ;  /* 0x0000001600167308 */ /* 0x000e620000001000 */
[----:B0-----:R-:W-:Y:S01]  /*15e0*/  FMUL.FTZ R24, R25, R6 ;  /* 0x0000000619187220 */ /* 0x001fe20000410000 */
[----:B-1----:R-:W-:Y:S01]  /*15f0*/  FMUL.FTZ R25, R22, R7 ;  /* 0x0000000716197220 */ /* 0x002fe20000410000 */
[----:B------:R-:W-:Y:S06]  /*1600*/  BRA `(.L_x_5814) ;  /* 0x0000000000207947 */ /* 0x000fec0003800000 */
.L_x_5815:
        /* <DEDUP_REMOVED lines=8> */
.L_x_5814:
[----:B------:R-:W-:Y:S05]  /*1690*/  BSYNC B0 ;  /* 0x0000000000007941 */ /* 0x000fea0003800000 */
.L_x_5813:
        /* <DEDUP_REMOVED lines=22> */
.L_x_5820:
[----:B------:R-:W0:Y:S08]  /*1800*/  MUFU.RCP R7, R4 ;  /* 0x0000000400077308 */ /* 0x000e300000001000 */
[----:B------:R-:W1:Y:S01]  /*1810*/  MUFU.RCP R26, R26 ;  /* 0x0000001a001a7308 */ /* 0x000e620000001000 */
[----:B0-----:R-:W-:Y:S01]  /*1820*/  FMUL.FTZ R22, R7, R20 ;  /* 0x0000001407167220 */ /* 0x001fe20000410000 */
[----:B-1----:R-:W-:Y:S01]  /*1830*/  FMUL.FTZ R23, R26, R21 ;  /* 0x000000151a177220 */ /* 0x002fe20000410000 */
[----:B------:R-:W-:Y:S06]  /*1840*/  BRA `(.L_x_5818) ;  /* 0x0000000000207947 */ /* 0x000fec0003800000 */
.L_x_5819:
        /* <DEDUP_REMOVED lines=8> */
.L_x_5818:
[----:B------:R-:W-:Y:S05]  /*18d0*/  BSYNC B0 ;  /* 0x0000000000007941 */ /* 0x000fea0003800000 */
.L_x_5817:
        /* <DEDUP_REMOVED lines=23> */
.L_x_5824:
[----:B------:R-:W0:Y:S08]  /*1a50*/  MUFU.RCP R21, R4 ;  /* 0x0000000400157308 */ /* 0x000e300000001000 */
[----:B------:R-:W1:Y:S01]  /*1a60*/  MUFU.RCP R6, R6 ;  /* 0x0000000600067308 */ /* 0x000e620000001000 */
[----:B0-----:R-:W-:Y:S01]  /*1a70*/  FMUL.FTZ R20, R21, R18 ;  /* 0x0000001215147220 */ /* 0x001fe20000410000 */
[----:B-1----:R-:W-:Y:S01]  /*1a80*/  FMUL.FTZ R21, R6, R19 ;  /* 0x0000001306157220 */ /* 0x002fe20000410000 */
[----:B------:R-:W-:Y:S06]  /*1a90*/  BRA `(.L_x_5822) ;  /* 0x0000000000207947 */ /* 0x000fec0003800000 */
.L_x_5823:
        /* <DEDUP_REMOVED lines=8> */
.L_x_5822:
[----:B------:R-:W-:Y:S05]  /*1b20*/  BSYNC B0 ;  /* 0x0000000000007941 */ /* 0x000fea0003800000 */
.L_x_5821:
        /* <DEDUP_REMOVED lines=22> */
.L_x_5828:
[----:B------:R-:W0:Y:S08]  /*1c90*/  MUFU.RCP R7, R4 ;  /* 0x0000000400077308 */ /* 0x000e300000001000 */
[----:B------:R-:W1:Y:S01]  /*1ca0*/  MUFU.RCP R26, R26 ;  /* 0x0000001a001a7308 */ /* 0x000e620000001000 */
[----:B0-----:R-:W-:Y:S01]  /*1cb0*/  FMUL.FTZ R6, R7, R16 ;  /* 0x0000001007067220 */ /* 0x001fe20000410000 */
[----:B-1----:R-:W-:Y:S01]  /*1cc0*/  FMUL.FTZ R7, R26, R17 ;  /* 0x000000111a077220 */ /* 0x002fe20000410000 */
[----:B------:R-:W-:Y:S06]  /*1cd0*/  BRA `(.L_x_5826) ;  /* 0x0000000000207947 */ /* 0x000fec0003800000 */
.L_x_5827:
        /* <DEDUP_REMOVED lines=8> */
.L_x_5826:
[----:B------:R-:W-:Y:S05]  /*1d60*/  BSYNC B0 ;  /* 0x0000000000007941 */ /* 0x000fea0003800000 */
.L_x_5825:
        /* <DEDUP_REMOVED lines=16> */
.L_x_5831:
[----:B------:R-:W-:-:S13]  /*1e70*/  ISETP.GE.AND P0, PT, R2, R3, PT ;  /* 0x000000030200720c */ /* 0x000fda0003f06270 */
[----:B------:R-:W-:Y:S05]  /*1e80*/  @P0 BRA `(.L_x_5833) ;  /* 0x0000000000300947 */ /* 0x000fea0003800000 */
[----:B0-----:R-:W0:Y:S01]  /*1e90*/  LDC.64 R12, c[0x0][0x228] ;  /* 0x00008a00ff0c7b82 */ /* 0x001e220000000a00 */
[----:B------:R-:W-:Y:S02]  /*1ea0*/  IADD3 R15, R5, R2, RZ ;  /* 0x00000002050f7210 */ /* 0x000fe40007ffe0ff */
[----:B------:R-:W-:-:S03]  /*1eb0*/  IADD3 R2, R2, 0x80, RZ ;  /* 0x0000008002027810 */ /* 0x000fc60007ffe0ff */
[----:B0-----:R-:W-:-:S05]  /*1ec0*/  IMAD.WIDE.U32 R12, R15, 0x8, R12 ;  /* 0x000000080f0c7825 */ /* 0x001fca00078e000c */
[----:B------:R1:W-:Y:S02]  /*1ed0*/  STG.E.64 desc[UR4][R12.64], R10 ;  /* 0x0000000a0c007986 */ /* 0x0003e4000c101b04 */
.L_x_5832:
[----:B------:R-:W-:-:S13]  /*1ee0*/  ISETP.GE.AND P0, PT, R2, R3, PT ;  /* 0x000000030200720c */ /* 0x000fda0003f06270 */
[----:B------:R-:W-:Y:S05]  /*1ef0*/  @P0 BRA `(.L_x_5834) ;  /* 0x0000000000300947 */ /* 0x000fea0003800000 */
[----:B-1----:R-:W1:Y:S01]  /*1f00*/  LDC.64 R10, c[0x0][0x228] ;  /* 0x00008a00ff0a7b82 */ /* 0x002e620000000a00 */
[----:B------:R-:W-:Y:S02]  /*1f10*/  IADD3 R13, R5, R2, RZ ;  /* 0x00000002050d7210 */ /* 0x000fe40007ffe0ff */
[----:B------:R-:W-:-:S03]  /*1f20*/  IADD3 R2, R2, 0x80, RZ ;  /* 0x0000008002027810 */ /* 0x000fc60007ffe0ff */
[----:B-1----:R-:W-:-:S05]  /*1f30*/  IMAD.WIDE.U32 R10, R13, 0x8, R10 ;  /* 0x000000080d0a7825 */ /* 0x002fca00078e000a */
[----:B------:R1:W-:Y:S02]  /*1f40*/  STG.E.64 desc[UR4][R10.64], R8 ;  /* 0x000000080a007986 */ /* 0x0003e4000c101b04 */
.L_x_5833:
[----:B------:R-:W-:-:S13]  /*1f50*/  ISETP.GE.AND P0, PT, R2, R3, PT ;  /* 0x000000030200720c */ /* 0x000fda0003f06270 */
[----:B------:R-:W-:Y:S05]  /*1f60*/  @P0 BRA `(.L_x_5835) ;  /* 0x0000000000340947 */ /* 0x000fea0003800000 */
[----:B-1----:R-:W1:Y:S01]  /*1f70*/  LDC.64 R8, c[0x0][0x228] ;  /* 0x00008a00ff087b82 */ /* 0x002e620000000a00 */
[----:B------:R-:W-:Y:S02]  /*1f80*/  IADD3 R11, R5, R2, RZ ;  /* 0x00000002050b7210 */ /* 0x000fe40007ffe0ff */
[----:B------:R-:W-:-:S03]  /*1f90*/  IADD3 R2, R2, 0x80, RZ ;  /* 0x0000008002027810 */ /* 0x000fc60007ffe0ff */
[----:B-1----:R-:W-:-:S05]  /*1fa0*/  IMAD.WIDE.U32 R8, R11, 0x8, R8 ;  /* 0x000000080b087825 */ /* 0x002fca00078e0008 */
[----:B------:R2:W-:Y:S02]  /*1fb0*/  STG.E.64 desc[UR4][R8.64], R24 ;  /* 0x0000001808007986 */ /* 0x0005e4000c101b04 */
.L_x_5834:
        /* <DEDUP_REMOVED lines=8> */
.L_x_5835:
[----:B------:R-:W-:Y:S05]  /*2040*/  BSYNC B1 ;  /* 0x0000000000017941 */ /* 0x000fea0003800000 */
.L_x_5830:
[----:B------:R-:W-:-:S13]  /*2050*/  ISETP.GE.AND P0, PT, R2, R3, PT ;  /* 0x000000030200720c */ /* 0x000fda0003f06270 */
[----:B-12---:R-:W1:Y:S01]  /*2060*/  @!P0 LDC.64 R8, c[0x0][0x228] ;  /* 0x00008a00ff088b82 */ /* 0x006e620000000a00 */
[----:B------:R-:W-:Y:S02]  /*2070*/  @!P0 IADD3 R11, R5, R2, RZ ;  /* 0x00000002050b8210 */ /* 0x000fe40007ffe0ff */
[----:B------:R-:W-:-:S03]  /*2080*/  @!P0 IADD3 R2, R2, 0x80, RZ ;  /* 0x0000008002028810 */ /* 0x000fc60007ffe0ff */
[----:B-1----:R-:W-:-:S05]  /*2090*/  @!P0 IMAD.WIDE.U32 R8, R11, 0x8, R8 ;  /* 0x000000080b088825 */ /* 0x002fca00078e0008 */
[----:B------:R3:W-:Y:S02]  /*20a0*/  @!P0 STG.E.64 desc[UR4][R8.64], R20 ;  /* 0x0000001408008986 */ /* 0x0007e4000c101b04 */
.L_x_5836:
[----:B------:R-:W-:Y:S05]  /*20b0*/  BSYNC B0 ;  /* 0x0000000000007941 */ /* 0x000fea0003800000 */
.L_x_5829:
        /* <DEDUP_REMOVED lines=8> */
.L_x_5837:
        /* <DEDUP_REMOVED lines=12> */
.L_x_19372:


//--------------------- .text._ZN2at6native29vectorized_elementwise_kernelILi8ENS0_13BUnaryFunctorIN3c107complexIfEES5_S5_NS0_15binary_internal10DivFunctorIS5_EEEESt5arrayIPcLm2EEEEviT0_T1_ --------------------------
	.section	.text._ZN2at6native29vectorized_elementwise_kernelILi8ENS0_13BUnaryFunctorIN3c107complexIfEES5_S5_NS0_15binary_internal10DivFunctorIS5_EEEESt5arrayIPcLm2EEEEviT0_T1_,"ax",@progbits
	.align	128
        .global         _ZN2at6native29vectorized_elementwise_kernelILi8ENS0_13BUnaryFunctorIN3c107complexIfEES5_S5_NS0_15binary_internal10DivFunctorIS5_EEEESt5arrayIPcLm2EEEEviT0_T1_
        .type           _ZN2at6native29vectorized_elementwise_kernelILi8ENS0_13BUnaryFunctorIN3c107complexIfEES5_S5_NS0_15binary_internal10DivFunctorIS5_EEEESt5arrayIPcLm2EEEEviT0_T1_,@function
        .size           _ZN2at6native29vectorized_elementwise_kernelILi8ENS0_13BUnaryFunctorIN3c107complexIfEES5_S5_NS0_15binary_internal10DivFunctorIS5_EEEESt5arrayIPcLm2EEEEviT0_T1_,(.L_x_19373 - _ZN2at6native29vectorized_elementwise_kernelILi8ENS0_13BUnaryFunctorIN3c107complexIfEES5_S5_NS0_15binary_internal10DivFunctorIS5_EEEESt5arrayIPcLm2EEEEviT0_T1_)
        .other          _ZN2at6native29vectorized_elementwise_kernelILi8ENS0_13BUnaryFunctorIN3c107complexIfEES5_S5_NS0_15binary_internal10DivFunctorIS5_EEEESt5arrayIPcLm2EEEEviT0_T1_,@"STO_CUDA_ENTRY STV_DEFAULT"
_ZN2at6native29vectorized_elementwise_kernelILi8ENS0_13BUnaryFunctorIN3c107complexIfEES5_S5_NS0_15binary_internal10DivFunctorIS5_EEEESt5arrayIPcLm2EEEEviT0_T1_:
.text._ZN2at6native29vectorized_elementwise_kernelILi8ENS0_13BUnaryFunctorIN3c107complexIfEES5_S5_NS0_15binary_internal10DivFunctorIS5_EEEESt5arrayIPcLm2EEEEviT0_T1_:
        /* <DEDUP_REMOVED lines=61> */
.L_x_5840:
        /* <DEDUP_REMOVED lines=19> */
.L_x_5839:
        /* <DEDUP_REMOVED lines=36> */
.L_x_5841:
        /* <DEDUP_REMOVED lines=8> */
.L_x_5838:
        /* <DEDUP_REMOVED lines=78> */
.L_x_5845:
[----:B------:R-:W0:Y:S08]  /*0ca0*/  MUFU.RCP R15, R0 ;  /* 0x00000000000f7308 */ /* 0x000e300000001000 */
[----:B------:R-:W1:Y:S01]  /*0cb0*/  MUFU.RCP R4, R4 ;  /* 0x0000000400047308 */ /* 0x000e620000001000 */
[----:B0----5:R-:W-:Y:S01]  /*0cc0*/  FMUL.FTZ R14, R15, R10 ;  /* 0x0000000a0f0e7220 */ /* 0x021fe20000410000 */
[----:B-1----:R-:W-:Y:S01]  /*0cd0*/  FMUL.FTZ R15, R4, R11 ;  /* 0x0000000b040f7220 */ /* 0x002fe20000410000 */
[----:B------:R-:W-:Y:S06]  /*0ce0*/  BRA `(.L_x_5843) ;  /* 0x0000000000207947 */ /* 0x000fec0003800000 */
.L_x_5844:
        /* <DEDUP_REMOVED lines=8> */
.L_x_5843:
[----:B------:R-:W-:Y:S05]  /*0d70*/  BSYNC B0 ;  /* 0x0000000000007941 */ /* 0x000fea0003800000 */
.L_x_5842:
        /* <DEDUP_REMOVED lines=22> */
.L_x_5849:
[----:B------:R-:W0:Y:S08]  /*0ee0*/  MUFU.RCP R11, R4 ;  /* 0x00000004000b7308 */ /* 0x000e300000001000 */
[----:B------:R-:W1:Y:S01]  /*0ef0*/  MUFU.RCP R26, R26 ;  /* 0x0000001a001a7308 */ /* 0x000e620000001000 */
[----:B0-----:R-:W-:Y:S01]  /*0f00*/  FMUL.FTZ R12, R11, R8 ;  /* 0x000000080b0c7220 */ /* 0x001fe20000410000 */
[----:B-1----:R-:W-:Y:S01]  /*0f10*/  FMUL.FTZ R13, R26, R9 ;  /* 0x000000091a0d7220 */ /* 0x002fe20000410000 */
[----:B------:R-:W-:Y:S06]  /*0f20*/  BRA `(.L_x_5847) ;  /* 0x0000000000207947 */ /* 0x000fec0003800000 */
.L_x_5848:
        /* <DEDUP_REMOVED lines=8> */
.L_x_5847:
[----:B------:R-:W-:Y:S05]  /*0fb0*/  BSYNC B0 ;  /* 0x0000000000007941 */ /* 0x000fea0003800000 */
.L_x_5846:
        /* <DEDUP_REMOVED lines=23> */
.L_x_5853:
[----:B------:R-:W0:Y:S08]  /*1130*/  MUFU.RCP R11, R4 ;  /* 0x00000004000b7308 */ /* 0x000e300000001000 */
[----:B------:R-:W1:Y:S01]  /*1140*/  MUFU.RCP R8, R8 ;  /* 0x0000000800087308 */ /* 0x000e620000001000 */
[----:B0-----:R-:W-:Y:S01]  /*1150*/  FMUL.FTZ R10, R11, R24 ;  /* 0x000000180b0a7220 */ /* 0x001fe20000410000 */
[----:B-1----:R-:W-:Y:S01]  /*1160*/  FMUL.FTZ R11, R8, R25 ;  /* 0x00000019080b7220 */ /* 0x002fe20000410000 */
[----:B------:R-:W-:Y:S06]  /*1170*/  BRA `(.L_x_5851) ;  /* 0x0000000000207947 */ /* 0x000fec0003800000 */
.L_x_5852:
        /* <DEDUP_REMOVED lines=8> */
.L_x_5851:
[----:B------:R-:W-:Y:S05]  /*1200*/  BSYNC B0 ;  /* 0x0000000000007941 */ /* 0x000fea0003800000 */
.L_x_5850:
        /* <DEDUP_REMOVED lines=22> */
.L_x_5857:
[----:B------:R-:W0:Y:S08]  /*1370*/  MUFU.RCP R9, R4 ;  /* 0x0000000400097308 */ /* 0x000e300000001000 */
[----:B------:R-:W1:Y:S01]  /*1380*/  MUFU.RCP R26, R26 ;  /* 0x0000001a001a7308 */ /* 0x000e620000001000 */
[----:B0-----:R-:W-:Y:S01]  /*1390*/  FMUL.FTZ R8, R9, R22 ;  /* 0x0000001609087220 */ /* 0x001fe20000410000 */
[----:B-1----:R-:W-:Y:S01]  /*13a0*/  FMUL.FTZ R9, R26, R23 ;  /* 0x000000171a097220 */ /* 0x002fe20000410000 */
[----:B------:R-:W-:Y:S06]  /*13b0*/  BRA `(.L_x_5855) ;  /* 0x0000000000207947 */ /* 0x000fec0003800000 */
.L_x_5856:
        /* <DEDUP_REMOVED lines=8> */
.L_x_5855:
[----:B------:R-:W-:Y:S05]  /*1440*/  BSYNC B0 ;  /* 0x0000000000007941 */ /* 0x000fea0003800000 */
.L_x_5854:
        /* <DEDUP_REMOVED lines=23> */
.L_x_5861:
[----:B------:R-:W0:Y:S08]  /*15c0*/  MUFU.RCP R25, R4 ;  /* 0x0000000400197308 */ /* 0x000e300000001000 */
[----:B------:R-:W1:Y:S01]  /*15d0*/  MUFU.RCP R22, R22 ;  /* 0x0000001600167308 */ /* 0x000e620000001000 */
[----:B0-----:R-:W-:Y:S01]  /*15e0*/  FMUL.FTZ R24, R25, R6 ;  /* 0x0000000619187220 */ /* 0x001fe20000410000 */
[----:B-1----:R-:W-:Y:S01]  /*15f0*/  FMUL.FTZ R25, R22, R7 ;  /* 0x0000000716197220 */ /* 0x002fe20000410000 */
[----:B------:R-:W-:Y:S06]  /*1600*/  BRA `(.L_x_5859) ;  /* 0x0000000000207947 */ /* 0x000fec0003800000 */
.L_x_5860:
        /* <DEDUP_REMOVED lines=8> */
.L_x_5859:
[----:B------:R-:W-:Y:S05]  /*1690*/  BSYNC B0 ;  /* 0x0000000000007941 */ /* 0x000fea0003800000 */
.L_x_5858:
        /* <DEDUP_REMOVED lines=22> */
.L_x_5865:
[----:B------:R-:W0:Y:S08]  /*1800*/  MUFU.RCP R7, R4 ;  /* 0x0000000400077308 */ /* 0x000e300000001000 */
[----:B------:R-:W1:Y:S01]  /*1810*/  MUFU.RCP R26, R26 ;  /* 0x0000001a001a7308 */ /* 0x000e620000001000 */
[----:B0-----:R-:W-:Y:S01]  /*1820*/  FMUL.FTZ R22, R7, R20 ;  /* 0x0000001407167220 */ /* 0x001fe20000410000 */
[----:B-1----:R-:W-:Y:S01]  /*1830*/  FMUL.FTZ R23, R26, R21 ;  /* 0x000000151a177220 */ /* 0x002fe20000410000 */
[----:B------:R-:W-:Y:S06]  /*1840*/  BRA `(.L_x_5863) ;  /* 0x0000000000207947 */ /* 0x000fec0003800000 */
.L_x_5864:
        /* <DEDUP_REMOVED lines=8> */
.L_x_5863:
[----:B------:R-:W-:Y:S05]  /*18d0*/  BSYNC B0 ;  /* 0x0000000000007941 */ /* 0x000fea0003800000 */
.L_x_5862:
        /* <DEDUP_REMOVED lines=23> */
.L_x_5869:
[----:B------:R-:W0:Y:S08]  /*1a50*/  MUFU.RCP R21, R4 ;  /* 0x0000000400157308 */ /* 0x000e300000001000 */
[----:B------:R-:W1:Y:S01]  /*1a60*/  MUFU.RCP R6, R6 ;  /* 0x0000000600067308 */ /* 0x000e620000001000 */
[----:B0-----:R-:W-:Y:S01]  /*1a70*/  FMUL.FTZ R20, R21, R18 ;  /* 0x0000001215147220 */ /* 0x001fe20000410000 */
[----:B-1----:R-:W-:Y:S01]  /*1a80*/  FMUL.FTZ R21, R6, R19 ;  /* 0x0000001306157220 */ /* 0x002fe20000410000 */
[----:B------:R-:W-:Y:S06]  /*1a90*/  BRA `(.L_x_5867) ;  /* 0x0000000000207947 */ /* 0x000fec0003800000 */
.L_x_5868:
        /* <DEDUP_REMOVED lines=8> */
.L_x_5867:
[----:B------:R-:W-:Y:S05]  /*1b20*/  BSYNC B0 ;  /* 0x0000000000007941 */ /* 0x000fea0003800000 */
.L_x_5866:
        /* <DEDUP_REMOVED lines=22> */
.L_x_5873:
[----:B------:R-:W0:Y:S08]  /*1c90*/  MUFU.RCP R7, R4 ;  /* 0x0000000400077308 */ /* 0x000e300000001000 */
[----:B------:R-:W1:Y:S01]  /*1ca0*/  MUFU.RCP R26, R26 ;  /* 0x0000001a001a7308 */ /* 0x000e620000001000 */
[----:B0-----:R-:W-:Y:S01]  /*1cb0*/  FMUL.FTZ R6, R7, R16 ;  /* 0x0000001007067220 */ /* 0x001fe20000410000 */
[----:B-1----:R-:W-:Y:S01]  /*1cc0*/  FMUL.FTZ R7, R26, R17 ;  /* 0x000000111a077220 */ /* 0x002fe20000410000 */
[----:B------:R-:W-:Y:S06]  /*1cd0*/  BRA `(.L_x_5871) ;  /* 0x0000000000207947 */ /* 0x000fec0003800000 */
.L_x_5872:
        /* <DEDUP_REMOVED lines=8> */
.L_x_5871:
[----:B------:R-:W-:Y:S05]  /*1d60*/  BSYNC B0 ;  /* 0x0000000000007941 */ /* 0x000fea0003800000 */
.L_x_5870:
        /* <DEDUP_REMOVED lines=16> */
.L_x_5876:
[----:B------:R-:W-:-:S13]  /*1e70*/  ISETP.GE.AND P0, PT, R2, R3, PT ;  /* 0x000000030200720c */ /* 0x000fda0003f06270 */
[----:B------:R-:W-:Y:S05]  /*1e80*/  @P0 BRA `(.L_x_5878) ;  /* 0x0000000000300947 */ /* 0x000fea0003800000 */
[----:B0-----:R-:W0:Y:S01]  /*1e90*/  LDC.64 R12, c[0x0][0x228] ;  /* 0x00008a00ff0c7b82 */ /* 0x001e220000000a00 */
[----:B------:R-:W-:Y:S02]  /*1ea0*/  IADD3 R15, R5, R2, RZ ;  /* 0x00000002050f7210 */ /* 0x000fe40007ffe0ff */
[----:B------:R-:W-:-:S03]  /*1eb0*/  IADD3 R2, R2, 0x80, RZ ;  /* 0x0000008002027810 */ /* 0x000fc60007ffe0ff */
[----:B0-----:R-:W-:-:S05]  /*1ec0*/  IMAD.WIDE.U32 R12, R15, 0x8, R12 ;  /* 0x000000080f0c7825 */ /* 0x001fca00078e000c */
[----:B------:R1:W-:Y:S02]  /*1ed0*/  STG.E.64 desc[UR4][R12.64], R10 ;  /* 0x0000000a0c007986 */ /* 0x0003e4000c101b04 */
.L_x_5877:
[----:B------:R-:W-:-:S13]  /*1ee0*/  ISETP.GE.AND P0, PT, R2, R3, PT ;  /* 0x000000030200720c */ /* 0x000fda0003f06270 */
[----:B------:R-:W-:Y:S05]  /*1ef0*/  @P0 BRA `(.L_x_5879) ;  /* 0x0000000000300947 */ /* 0x000fea0003800000 */
[----:B-1----:R-:W1:Y:S01]  /*1f00*/  LDC.64 R10, c[0x0][0x228] ;  /* 0x00008a00ff0a7b82 */ /* 0x002e620000000a00 */
[----:B------:R-:W-:Y:S02]  /*1f10*/  IADD3 R13, R5, R2, RZ ;  /* 0x00000002050d7210 */ /* 0x000fe40007ffe0ff */
[----:B------:R-:W-:-:S03]  /*1f20*/  IADD3 R2, R2, 0x80, RZ ;  /* 0x0000008002027810 */ /* 0x000fc60007ffe0ff */
[----:B-1----:R-:W-:-:S05]  /*1f30*/  IMAD.WIDE.U32 R10, R13, 0x8, R10 ;  /* 0x000000080d0a7825 */ /* 0x002fca00078e000a */
[----:B------:R1:W-:Y:S02]  /*1f40*/  STG.E.64 desc[UR4][R10.64], R8 ;  /* 0x000000080a007986 */ /* 0x0003e4000c101b04 */
.L_x_5878:
[----:B------:R-:W-:-:S13]  /*1f50*/  ISETP.GE.AND P0, PT, R2, R3, PT ;  /* 0x000000030200720c */ /* 0x000fda0003f06270 */
[----:B------:R-:W-:Y:S05]  /*1f60*/  @P0 BRA `(.L_x_5880) ;  /* 0x0000000000340947 */ /* 0x000fea0003800000 */
[----:B-1----:R-:W1:Y:S01]  /*1f70*/  LDC.64 R8, c[0x0][0x228] ;  /* 0x00008a00ff087b82 */ /* 0x002e620000000a00 */
[----:B------:R-:W-:Y:S02]  /*1f80*/  IADD3 R11, R5, R2, RZ ;  /* 0x00000002050b7210 */ /* 0x000fe40007ffe0ff */
[----:B------:R-:W-:-:S03]  /*1f90*/  IADD3 R2, R2, 0x80, RZ ;  /* 0x0000008002027810 */ /* 0x000fc60007ffe0ff */
[----:B-1----:R-:W-:-:S05]  /*1fa0*/  IMAD.WIDE.U32 R8, R11, 0x8, R8 ;  /* 0x000000080b087825 */ /* 0x002fca00078e0008 */
[----:B------:R2:W-:Y:S02]  /*1fb0*/  STG.E.64 desc[UR4][R8.64], R24 ;  /* 0x0000001808007986 */ /* 0x0005e4000c101b04 */
.L_x_5879:
        /* <DEDUP_REMOVED lines=8> */
.L_x_5880:
[----:B------:R-:W-:Y:S05]  /*2040*/  BSYNC B1 ;  /* 0x0000000000017941 */ /* 0x000fea0003800000 */
.L_x_5875:
[----:B------:R-:W-:-:S13]  /*2050*/  ISETP.GE.AND P0, PT, R2, R3, PT ;  /* 0x000000030200720c */ /* 0x000fda0003f06270 */
[----:B-12---:R-:W1:Y:S01]  /*2060*/  @!P0 LDC.64 R8, c[0x0][0x228] ;  /* 0x00008a00ff088b82 */ /* 0x006e620000000a00 */
[----:B------:R-:W-:Y:S02]  /*2070*/  @!P0 IADD3 R11, R5, R2, RZ ;  /* 0x00000002050b8210 */ /* 0x000fe40007ffe0ff */
[----:B------:R-:W-:-:S03]  /*2080*/  @!P0 IADD3 R2, R2, 0x80, RZ ;  /* 0x0000008002028810 */ /* 0x000fc60007ffe0ff */
[----:B-1----:R-:W-:-:S05]  /*2090*/  @!P0 IMAD.WIDE.U32 R8, R11, 0x8, R8 ;  /* 0x000000080b088825 */ /* 0x002fca00078e0008 */
[----:B------:R3:W-:Y:S02]  /*20a0*/  @!P0 STG.E.64 desc[UR4][R8.64], R20 ;  /* 0x0000001408008986 */ /* 0x0007e4000c101b04 */
.L_x_5881:
[----:B------:R-:W-:Y:S05]  /*20b0*/  BSYNC B0 ;  /* 0x0000000000007941 */ /* 0x000fea0003800000 */
.L_x_5874:
        /* <DEDUP_REMOVED lines=8> */
.L_x_5882:
        /* <DEDUP_REMOVED lines=12> */
.L_x_19373:


//--------------------- .text._ZN2at6native18elementwise_kernelILi128ELi4EZNS0_15gpu_kernel_implINS0_13AUnaryFunctorIN3c107complexIfEES6_S6_NS0_15binary_internal10DivFunctorIS6_EEEEEEvRNS_18TensorIteratorBaseERKT_EUliE_EEviT1_ --------------------------
	.section	.text._ZN2at6native18elementwise_kernelILi128ELi4EZNS0_15gpu_kernel_implINS0_13AUnaryFunctorIN3c107complexIfEES6_S6_NS0_15binary_internal10DivFunctorIS6_EEEEEEvRNS_18TensorIteratorBaseERKT_EUliE_EEviT1_,"ax",@progbits
	.align	128
        .global         _ZN2at6native18elementwise_kernelILi128ELi4EZNS0_15gpu_kernel_implINS0_13AUnaryFunctorIN3c107complexIfEES6_S6_NS0_15binary_internal10DivFunctorIS6_EEEEEEvRNS_18TensorIteratorBaseERKT_EUliE_EEviT1_
        .type           _ZN2at6native18elementwise_kernelILi128ELi4EZNS0_15gpu_kernel_implINS0_13AUnaryFunctorIN3c107complexIfEES6_S6_NS0_15binary_internal10DivFunctorIS6_EEEEEEvRNS_18TensorIteratorBaseERKT_EUliE_EEviT1_,@function
        .size           _ZN2at6native18elementwise_kernelILi128ELi4EZNS0_15gpu_kernel_implINS0_13AUnaryFunctorIN3c107complexIfEES6_S6_NS0_15binary_internal10DivFunctorIS6_EEEEEEvRNS_18TensorIteratorBaseERKT_EUliE_EEviT1_,(.L_x_19374 - _ZN2at6native18elementwise_kernelILi128ELi4EZNS0_15gpu_kernel_implINS0_13AUnaryFunctorIN3c107complexIfEES6_S6_NS0_15binary_internal10DivFunctorIS6_EEEEEEvRNS_18TensorIteratorBaseERKT_EUliE_EEviT1_)
        .other          _ZN2at6native18elementwise_kernelILi128ELi4EZNS0_15gpu_kernel_implINS0_13AUnaryFunctorIN3c107complexIfEES6_S6_NS0_15binary_internal10DivFunctorIS6_EEEEEEvRNS_18TensorIteratorBaseERKT_EUliE_EEviT1_,@"STO_CUDA_ENTRY STV_DEFAULT"
_ZN2at6native18elementwise_kernelILi128ELi4EZNS0_15gpu_kernel_implINS0_13AUnaryFunctorIN3c107complexIfEES6_S6_NS0_15binary_internal10DivFunctorIS6_EEEEEEvRNS_18TensorIteratorBaseERKT_EUliE_EEviT1_:
.text._ZN2at6native18elementwise_kernelILi128ELi4EZNS0_15gpu_kernel_implINS0_13AUnaryFunctorIN3c107complexIfEES6_S6_NS0_15binary_internal10DivFunctorIS6_EEEEEEvRNS_18TensorIteratorBaseERKT_EUliE_EEviT1_:
        /* <DEDUP_REMOVED lines=313> */
.L_x_5885:
        /* <DEDUP_REMOVED lines=23> */
.L_x_5890:
[----:B------:R-:W2:Y:S01]  /*1500*/  LDG.E.U8 R2, desc[UR36][R4.64] ;  /* 0x0000002404027981 */ /* 0x000ea2000c1e1100 */
[----:B------:R-:W-:Y:S01]  /*1510*/  IMAD.MOV.U32 R3, RZ, RZ, RZ ;  /* 0x000000ffff037224 */ /* 0x000fe200078e00ff */
[----:B--2---:R-:W-:Y:S01]  /*1520*/  I2FP.F32.U32 R2, R2 ;  /* 0x0000000200027245 */ /* 0x004fe20000201000 */
[----:B------:R-:W-:Y:S06]  /*1530*/  BRA `(.L_x_5892) ;  /* 0x0000000c007c7947 */ /* 0x000fec0003800000 */
.L_x_5889:
        /* <DEDUP_REMOVED lines=10> */
.L_x_5894:
[----:B------:R-:W2:Y:S01]  /*15e0*/  LDG.E R2, desc[UR36][R4.64] ;  /* 0x0000002404027981 */ /* 0x000ea2000c1e1900 */
[----:B------:R-:W-:Y:S01]  /*15f0*/  IMAD.MOV.U32 R3, RZ, RZ, RZ ;  /* 0x000000ffff037224 */ /* 0x000fe200078e00ff */
[----:B--2---:R-:W-:Y:S01]  /*1600*/  I2FP.F32.S32 R2, R2 ;  /* 0x0000000200027245 */ /* 0x004fe20000201400 */
[----:B------:R-:W-:Y:S06]  /*1610*/  BRA `(.L_x_5892) ;  /* 0x0000000c00447947 */ /* 0x000fec0003800000 */
.L_x_5893:
[----:B------:R-:W2:Y:S01]  /*1620*/  LDG.E.U16 R2, desc[UR36][R4.64] ;  /* 0x0000002404027981 */ /* 0x000ea2000c1e1500 */
[----:B------:R-:W-:Y:S01]  /*1630*/  IMAD.MOV.U32 R3, RZ, RZ, RZ ;  /* 0x000000ffff037224 */ /* 0x000fe200078e00ff */
[----:B--2---:R-:W0:Y:S01]  /*1640*/  I2F.S16 R2, R2 ;  /* 0x0000000200027306 */ /* 0x004e220000101400 */
[----:B------:R-:W-:Y:S05]  /*1650*/  BRA `(.L_x_5892) ;  /* 0x0000000c00347947 */ /* 0x000fea0003800000 */
.L_x_5888:
        /* <DEDUP_REMOVED lines=9> */
.L_x_5896:
[----:B------:R-:W2:Y:S01]  /*16f0*/  LDG.E.U16 R2, desc[UR36][R4.64] ;  /* 0x0000002404027981 */ /* 0x000ea2000c1e1500 */
[----:B------:R-:W-:Y:S02]  /*1700*/  IMAD.MOV.U32 R3, RZ, RZ, RZ ;  /* 0x000000ffff037224 */ /* 0x000fe400078e00ff */
[----:B--2---:R-:W-:Y:S01]  /*1710*/  HADD2.F32 R2, -RZ, R2.H0_H0 ;  /* 0x20000002ff027230 */ /* 0x004fe20000004100 */
[----:B------:R-:W-:Y:S06]  /*1720*/  BRA `(.L_x_5892) ;  /* 0x0000000c00007947 */ /* 0x000fec0003800000 */
.L_x_5895:
        /* <DEDUP_REMOVED lines=8> */
.L_x_5898:
[----:B------:R-:W2:Y:S02]  /*17b0*/  LDG.E R2, desc[UR36][R4.64] ;  /* 0x0000002404027981 */ /* 0x000ea4000c1e1900 */
[--C-:B--2---:R-:W-:Y:S02]  /*17c0*/  HADD2.F32 R3, -RZ, R2.reuse.H1_H1 ;  /* 0x30000002ff037230 */ /* 0x104fe40000004100 */
[----:B------:R-:W-:Y:S01]  /*17d0*/  HADD2.F32 R2, -RZ, R2.H0_H0 ;  /* 0x20000002ff027230 */ /* 0x000fe20000004100 */
[----:B------:R-:W-:Y:S06]  /*17e0*/  BRA `(.L_x_5892) ;  /* 0x0000000800d07947 */ /* 0x000fec0003800000 */
.L_x_5897:
        /* <DEDUP_REMOVED lines=8> */
.L_x_5887:
        /* <DEDUP_REMOVED lines=13> */
.L_x_5901:
        /* <DEDUP_REMOVED lines=10> */
.L_x_5900:
        /* <DEDUP_REMOVED lines=27> */
.L_x_5903:
        /* <DEDUP_REMOVED lines=14> */
.L_x_5902:
[----:B------:R-:W2:Y:S01]  /*1c70*/  LDG.E.U16 R2, desc[UR36][R4.64] ;  /* 0x0000002404027981 */ /* 0x000ea2000c1e1500 */
[----:B------:R-:W-:Y:S01]  /*1c80*/  IMAD.MOV.U32 R3, RZ, RZ, RZ ;  /* 0x000000ffff037224 */ /* 0x000fe200078e00ff */
[----:B--2---:R-:W-:Y:S01]  /*1c90*/  SHF.L.U32 R2, R2, 0x10, RZ ;  /* 0x0000001002027819 */ /* 0x004fe200000006ff */
[----:B------:R-:W-:Y:S06]  /*1ca0*/  BRA `(.L_x_5892) ;  /* 0x0000000400a07947 */ /* 0x000fec0003800000 */
.L_x_5899:
        /* <DEDUP_REMOVED lines=12> */
.L_x_5906:
        /* <DEDUP_REMOVED lines=20> */
.L_x_5908:
[----:B------:R-:W-:Y:S05]  /*1eb0*/  BSYNC B0 ;  /* 0x0000000000007941 */ /* 0x000fea0003800000 */
.L_x_5907:
[----:B------:R-:W-:Y:S01]  /*1ec0*/  IMAD.SHL.U32 R2, R2, 0x100000, RZ ;  /* 0x0010000002027824 */ /* 0x000fe200078e00ff */
[----:B------:R-:W-:-:S04]  /*1ed0*/  LEA R5, R0, 0x3b800000, 0x17 ;  /* 0x3b80000000057811 */ /* 0x000fc800078eb8ff */
[----:B------:R-:W-:Y:S01]  /*1ee0*/  LOP3.LUT R2, R5, R2, R6, 0xfe, !PT ;  /* 0x0000000205027212 */ /* 0x000fe200078efe06 */
[----:B------:R-:W-:Y:S06]  /*1ef0*/  BRA `(.L_x_5892) ;  /* 0x00000004000c7947 */ /* 0x000fec0003800000 */
.L_x_5905:
        /* <DEDUP_REMOVED lines=20> */
.L_x_5910:
[----:B------:R-:W-:Y:S05]  /*2040*/  BSYNC B0 ;  /* 0x0000000000007941 */ /* 0x000fea0003800000 */
.L_x_5909:
[----:B------:R-:W-:Y:S01]  /*2050*/  IMAD.SHL.U32 R2, R2, 0x200000, RZ ;  /* 0x0020000002027824 */ /* 0x000fe200078e00ff */
[----:B------:R-:W-:-:S04]  /*2060*/  LEA R5, R0, 0x37800000, 0x17 ;  /* 0x3780000000057811 */ /* 0x000fc800078eb8ff */
[----:B------:R-:W-:Y:S01]  /*2070*/  LOP3.LUT R2, R5, R2, R6, 0xfe, !PT ;  /* 0x0000000205027212 */ /* 0x000fe200078efe06 */
[----:B------:R-:W-:Y:S06]  /*2080*/  BRA `(.L_x_5892) ;  /* 0x0000000000a87947 */ /* 0x000fec0003800000 */
.L_x_5904:
        /* <DEDUP_REMOVED lines=14> */
.L_x_5914:
[----:B------:R-:W-:Y:S05]  /*2170*/  BSYNC B0 ;  /* 0x0000000000007941 */ /* 0x000fea0003800000 */
.L_x_5913:
[----:B------:R-:W-:Y:S01]  /*2180*/  MOV R3, RZ ;  /* 0x000000ff00037202 */ /* 0x000fe20000000f00 */
[----:B------:R-:W-:Y:S06]  /*2190*/  BRA `(.L_x_5892) ;  /* 0x0000000000647947 */ /* 0x000fec0003800000 */
.L_x_5891:
        /* <DEDUP_REMOVED lines=16> */
.L_x_5915:
[----:B------:R-:W-:Y:S01]  /*22a0*/  CS2R R2, SRZ ;  /* 0x0000000000027805 */ /* 0x000fe2000001ff00 */
[----:B------:R-:W-:Y:S06]  /*22b0*/  BRA `(.L_x_5892) ;  /* 0x00000000001c7947 */ /* 0x000fec0003800000 */
.L_x_5912:
[----:B------:R-:W2:Y:S01]  /*22c0*/  LDG.E.64 R4, desc[UR36][R4.64] ;  /* 0x0000002404047981 */ /* 0x000ea2000c1e1b00 */
[----:B------:R-:W-:Y:S01]  /*22d0*/  IMAD.MOV.U32 R3, RZ, RZ, RZ ;  /* 0x000000ffff037224 */ /* 0x000fe200078e00ff */
[----:B--2---:R0:W1:Y:S01]  /*22e0*/  I2F.U64 R2, R4 ;  /* 0x0000000400027312 */ /* 0x0040620000301000 */
[----:B------:R-:W-:Y:S05]  /*22f0*/  BRA `(.L_x_5892) ;  /* 0x00000000000c7947 */ /* 0x000fea0003800000 */
.L_x_5911:
[----:B------:R-:W2:Y:S01]  /*2300*/  LDG.E R2, desc[UR36][R4.64] ;  /* 0x0000002404027981 */ /* 0x000ea2000c1e1900 */
[----:B------:R-:W-:Y:S01]  /*2310*/  IMAD.MOV.U32 R3, RZ, RZ, RZ ;  /* 0x000000ffff037224 */ /* 0x000fe200078e00ff */
[----:B--2---:R-:W-:-:S07]  /*2320*/  I2FP.F32.U32 R2, R2 ;  /* 0x0000000200027245 */ /* 0x004fce0000201000 */
.L_x_5892:
[----:B------:R-:W-:Y:S05]  /*2330*/  BSYNC B6 ;  /* 0x0000000000067941 */ /* 0x000fea0003800000 */
.L_x_5886:
[----:B01---5:R-:W-:Y:S01]  /*2340*/  FSETP.GE.FTZ.AND P0, PT, |R2|, |R3|, PT ;  /* 0x400000030200720b */ /* 0x023fe20003f16200 */
[----:B------:R-:W-:-:S12]  /*2350*/  BSSY B0, `(.L_x_5916) ;  /* 0x0000020000007945 */ /* 0x000fd80003800000 */
[----:B------:R-:W-:Y:S05]  /*2360*/  @!P0 BRA `(.L_x_5917) ;  /* 0x0000000000548947 */ /* 0x000fea0003800000 */
[C---:B------:R-:W-:Y:S01]  /*2370*/  FSETP.NEU.FTZ.AND P1, PT, |R2|.reuse, RZ, PT ;  /* 0x000000ff0200720b */ /* 0x040fe20003f3d200 */
[----:B------:R-:W-:Y:S01]  /*2380*/  FADD.FTZ R0, |R2|, -RZ ;  /* 0x800000ff02007221 */ /* 0x000fe20000010200 */
[C---:B------:R-:W-:Y:S01]  /*2390*/  FSETP.NEU.FTZ.AND P0, PT, |R3|.reuse, RZ, PT ;  /* 0x000000ff0300720b */ /* 0x040fe20003f1d200 */
[----:B------:R-:W-:-:S12]  /*23a0*/  FADD.FTZ R6, |R3|, -RZ ;  /* 0x800000ff03067221 */ /* 0x000fd80000010200 */
[----:B------:R-:W-:Y:S05]  /*23b0*/  @!P0 BRA !P1, `(.L_x_5918) ;  /* 0x0000000000288947 */ /* 0x000fea0004800000 */
[----:B------:R-:W2:Y:S01]  /*23c0*/  MUFU.RCP R0, R2 ;  /* 0x0000000200007308 */ /* 0x000ea20000001000 */
[----:B------:R-:W0:Y:S01]  /*23d0*/  LDC.64 R6, c[0x0][0x428] ;  /* 0x00010a00ff067b82 */ /* 0x000e220000000a00 */
[----:B--234-:R-:W-:-:S04]  /*23e0*/  FMUL.FTZ R5, R0, R3 ;  /* 0x0000000300057220 */ /* 0x01cfc80000410000 */
[C---:B------:R-:W-:Y:S01]  /*23f0*/  FFMA.FTZ R3, R5.reuse, R3, R2 ;  /* 0x0000000305037223 */ /* 0x040fe20000010002 */
[C---:B0-----:R-:W-:Y:S01]  /*2400*/  FFMA.FTZ R4, R5.reuse, R7, R6 ;  /* 0x0000000705047223 */ /* 0x041fe20000010006 */
[----:B------:R-:W-:-:S04]  /*2410*/  FFMA.FTZ R0, -R5, R6, R7 ;  /* 0x0000000605007223 */ /* 0x000fc80000010107 */
[----:B------:R-:W0:Y:S02]  /*2420*/  MUFU.RCP R3, R3 ;  /* 0x0000000300037308 */ /* 0x000e240000001000 */
[C---:B0-----:R-:W-:Y:S01]  /*2430*/  FMUL.FTZ R4, R3.reuse, R4 ;  /* 0x0000000403047220 */ /* 0x041fe20000410000 */
[----:B------:R-:W-:Y:S01]  /*2440*/  FMUL.FTZ R5, R3, R0 ;  /* 0x0000000003057220 */ /* 0x000fe20000410000 */
[----:B------:R-:W-:Y:S06]  /*2450*/  BRA `(.L_x_5919) ;  /* 0x00000000003c7947 */ /* 0x000fec0003800000 */
.L_x_5918:
[----:B--234-:R-:W0:Y:S01]  /*2460*/  MUFU.RCP R4, R0 ;  /* 0x0000000000047308 */ /* 0x01ce220000001000 */
[----:B------:R-:W-:-:S07]  /*2470*/  ULDC.64 UR4, c[0x0][0x428] ;  /* 0x00010a0000047ab9 */ /* 0x000fce0000000a00 */
[----:B------:R-:W1:Y:S01]  /*2480*/  MUFU.RCP R5, R6 ;  /* 0x0000000600057308 */ /* 0x000e620000001000 */
[----:B0-----:R-:W-:Y:S01]  /*2490*/  FMUL.FTZ R4, R4, UR4 ;  /* 0x0000000404047c20 */ /* 0x001fe20008410000 */
[----:B-1----:R-:W-:Y:S01]  /*24a0*/  FMUL.FTZ R5, R5, UR5 ;  /* 0x0000000505057c20 */ /* 0x002fe20008410000 */
[----:B------:R-:W-:Y:S06]  /*24b0*/  BRA `(.L_x_5919) ;  /* 0x0000000000247947 */ /* 0x000fec0003800000 */
.L_x_5917:
[----:B--234-:R-:W0:Y:S01]  /*24c0*/  MUFU.RCP R5, R3 ;  /* 0x0000000300057308 */ /* 0x01ce220000001000 */
[----:B------:R-:W1:Y:S01]  /*24d0*/  LDC.64 R6, c[0x0][0x428] ;  /* 0x00010a00ff067b82 */ /* 0x000e620000000a00 */
[----:B0-----:R-:W-:-:S04]  /*24e0*/  FMUL.FTZ R0, R5, R2 ;  /* 0x0000000205007220 */ /* 0x001fc80000410000 */
[C---:B------:R-:W-:Y:S01]  /*24f0*/  FFMA.FTZ R2, R0.reuse, R2, R3 ;  /* 0x0000000200027223 */ /* 0x040fe20000010003 */
[C---:B-1----:R-:W-:Y:S01]  /*2500*/  FFMA.FTZ R5, R0.reuse, R6, R7 ;  /* 0x0000000600057223 */ /* 0x042fe20000010007 */
[----:B------:R-:W-:-:S04]  /*2510*/  FFMA.FTZ R7, R0, R7, -R6 ;  /* 0x0000000700077223 */ /* 0x000fc80000010806 */
[----:B------:R-:W0:Y:S02]  /*2520*/  MUFU.RCP R2, R2 ;  /* 0x0000000200027308 */ /* 0x000e240000001000 */
[C---:B0-----:R-:W-:Y:S01]  /*2530*/  FMUL.FTZ R4, R2.reuse, R5 ;  /* 0x0000000502047220 */ /* 0x041fe20000410000 */
[----:B------:R-:W-:-:S07]  /*2540*/  FMUL.FTZ R5, R2, R7 ;  /* 0x0000000702057220 */ /* 0x000fce0000410000 */
.L_x_5919:
[----:B------:R-:W-:Y:S05]  /*2550*/  BSYNC B0 ;  /* 0x0000000000007941 */ /* 0x000fea0003800000 */
.L_x_5916:
        /* <DEDUP_REMOVED lines=15> */
.L_x_5923:
[----:B------:R-:W0:Y:S02]  /*2650*/  F2I.S64.TRUNC R4, R4 ;  /* 0x0000000400047311 */ /* 0x000e24000020d900 */
[----:B0-----:R-:W-:-:S05]  /*2660*/  IMAD.MOV.U32 R3, RZ, RZ, R4 ;  /* 0x000000ffff037224 */ /* 0x001fca00078e0004 */
[----:B------:R0:W-:Y:S01]  /*2670*/  STG.E.U8 desc[UR36][R16.64], R3 ;  /* 0x0000000310007986 */ /* 0x0001e2000c101124 */
[----:B------:R-:W-:Y:S05]  /*2680*/  BRA `(.L_x_5925) ;  /* 0x0000000c00447947 */ /* 0x000fea0003800000 */
.L_x_5922:
        /* <DEDUP_REMOVED lines=9> */
.L_x_5927:
[----:B------:R-:W0:Y:S02]  /*2720*/  F2I.FTZ.TRUNC.NTZ R3, R4 ;  /* 0x0000000400037305 */ /* 0x000e24000021f100 */
[----:B0-----:R0:W-:Y:S01]  /*2730*/  STG.E desc[UR36][R16.64], R3 ;  /* 0x0000000310007986 */ /* 0x0011e2000c101924 */
[----:B------:R-:W-:Y:S05]  /*2740*/  BRA `(.L_x_5925) ;  /* 0x0000000c00147947 */ /* 0x000fea0003800000 */
.L_x_5926:
[----:B------:R-:W0:Y:S02]  /*2750*/  F2I.FTZ.TRUNC.NTZ R3, R4 ;  /* 0x0000000400037305 */ /* 0x000e24000021f100 */
[----:B0-----:R0:W-:Y:S01]  /*2760*/  STG.E.U16 desc[UR36][R16.64], R3 ;  /* 0x0000000310007986 */ /* 0x0011e2000c101524 */
[----:B------:R-:W-:Y:S05]  /*2770*/  BRA `(.L_x_5925) ;  /* 0x0000000c00087947 */ /* 0x000fea0003800000 */
.L_x_5921:
        /* <DEDUP_REMOVED lines=8> */
.L_x_5929:
[----:B------:R-:W-:-:S05]  /*2800*/  F2FP.F16.F32.PACK_AB R4, RZ, R4 ;  /* 0x00000004ff04723e */ /* 0x000fca00000000ff */
[----:B------:R0:W-:Y:S01]  /*2810*/  STG.E.U16 desc[UR36][R16.64], R4 ;  /* 0x0000000410007986 */ /* 0x0001e2000c101524 */
[----:B------:R-:W-:Y:S05]  /*2820*/  BRA `(.L_x_5925) ;  /* 0x0000000800dc7947 */ /* 0x000fea0003800000 */
.L_x_5928:
        /* <DEDUP_REMOVED lines=8> */
.L_x_5931:
[----:B------:R-:W-:-:S05]  /*28b0*/  F2FP.F16.F32.PACK_AB R5, R5, R4 ;  /* 0x000000040505723e */ /* 0x000fca00000000ff */
[----:B------:R0:W-:Y:S01]  /*28c0*/  STG.E desc[UR36][R16.64], R5 ;  /* 0x0000000510007986 */ /* 0x0001e2000c101924 */
[----:B------:R-:W-:Y:S05]  /*28d0*/  BRA `(.L_x_5925) ;  /* 0x0000000800b07947 */ /* 0x000fea0003800000 */
.L_x_5930:
[----:B------:R-:W-:-:S06]  /*28e0*/  FMUL.FTZ R2, R4, 1 ;  /* 0x3f80000004027820 */ /* 0x000fcc0000410000 */
[----:B------:R-:W0:Y:S02]  /*28f0*/  F2F.F64.F32 R2, R2 ;  /* 0x0000000200027310 */ /* 0x000e240000201800 */
[----:B0-----:R0:W-:Y:S01]  /*2900*/  STG.E.64 desc[UR36][R16.64], R2 ;  /* 0x0000000210007986 */ /* 0x0011e2000c101b24 */
[----:B------:R-:W-:Y:S05]  /*2910*/  BRA `(.L_x_5925) ;  /* 0x0000000800a07947 */ /* 0x000fea0003800000 */
.L_x_5920:
        /* <DEDUP_REMOVED lines=14> */
.L_x_5934:
[----:B------:R-:W-:Y:S01]  /*2a00*/  FMUL.FTZ R6, R5, 1 ;  /* 0x3f80000005067820 */ /* 0x000fe20000410000 */
[----:B------:R-:W-:-:S05]  /*2a10*/  FMUL.FTZ R4, R4, 1 ;  /* 0x3f80000004047820 */ /* 0x000fca0000410000 */
[----:B------:R-:W-:Y:S08]  /*2a20*/  F2F.F64.F32 R6, R6 ;  /* 0x0000000600067310 */ /* 0x000ff00000201800 */
[----:B------:R-:W0:Y:S02]  /*2a30*/  F2F.F64.F32 R4, R4 ;  /* 0x0000000400047310 */ /* 0x000e240000201800 */
[----:B0-----:R0:W-:Y:S01]  /*2a40*/  STG.E.128 desc[UR36][R16.64], R4 ;  /* 0x0000000410007986 */ /* 0x0011e2000c101d24 */
[----:B------:R-:W-:Y:S05]  /*2a50*/  BRA `(.L_x_5925) ;  /* 0x0000000800507947 */ /* 0x000fea0003800000 */
.L_x_5933:
        /* <DEDUP_REMOVED lines=20> */
.L_x_5938:
[----:B------:R-:W-:Y:S05]  /*2ba0*/  BSYNC B0 ;  /* 0x0000000000007941 */ /* 0x000fea0003800000 */
.L_x_5937:
[----:B------:R-:W-:-:S05]  /*2bb0*/  LOP3.LUT R5, R0, R5, RZ, 0xfc, !PT ;  /* 0x0000000500057212 */ /* 0x000fca00078efcff */
[----:B------:R0:W-:Y:S01]  /*2bc0*/  STG.E.U8 desc[UR36][R16.64], R5 ;  /* 0x0000000510007986 */ /* 0x0001e2000c101124 */
[----:B------:R-:W-:Y:S05]  /*2bd0*/  BRA `(.L_x_5925) ;  /* 0x0000000400f07947 */ /* 0x000fea0003800000 */
.L_x_5936:
        /* <DEDUP_REMOVED lines=12> */
.L_x_5940:
[----:B------:R-:W-:Y:S01]  /*2ca0*/  IMAD.MOV.U32 R0, RZ, RZ, 0x7f ;  /* 0x0000007fff007424 */ /* 0x000fe200078e00ff */
[----:B------:R-:W-:-:S04]  /*2cb0*/  ISETP.GT.U32.AND P0, PT, R2, 0x7f800000, PT ;  /* 0x7f8000000200780c */ /* 0x000fc80003f04070 */
[----:B------:R-:W-:-:S09]  /*2cc0*/  SEL R0, R0, 0x7c, P0 ;  /* 0x0000007c00007807 */ /* 0x000fd20000000000 */
.L_x_5941:
[----:B------:R-:W-:Y:S05]  /*2cd0*/  BSYNC B0 ;  /* 0x0000000000007941 */ /* 0x000fea0003800000 */
.L_x_5939:
[----:B------:R-:W-:-:S04]  /*2ce0*/  LOP3.LUT R4, R4, 0x80000000, RZ, 0xc0, !PT ;  /* 0x8000000004047812 */ /* 0x000fc800078ec0ff */
[----:B------:R-:W-:-:S04]  /*2cf0*/  SHF.R.U32.HI R3, RZ, 0x18, R4 ;  /* 0x00000018ff037819 */ /* 0x000fc80000011604 */
[----:B------:R-:W-:-:S05]  /*2d00*/  LOP3.LUT R3, R0, R3, RZ, 0xfc, !PT ;  /* 0x0000000300037212 */ /* 0x000fca00078efcff */
[----:B------:R0:W-:Y:S01]  /*2d10*/  STG.E.U8 desc[UR36][R16.64], R3 ;  /* 0x0000000310007986 */ /* 0x0001e2000c101124 */
[----:B------:R-:W-:Y:S05]  /*2d20*/  BRA `(.L_x_5925) ;  /* 0x00000004009c7947 */ /* 0x000fea0003800000 */
.L_x_5935:
[----:B------:R-:W-:-:S05]  /*2d30*/  F2FP.BF16.F32.PACK_AB R4, RZ, R4 ;  /* 0x00000004ff04723e */ /* 0x000fca00000010ff */
[----:B------:R0:W-:Y:S01]  /*2d40*/  STG.E.U16 desc[UR36][R16.64], R4 ;  /* 0x0000000410007986 */ /* 0x0001e2000c101524 */
[----:B------:R-:W-:Y:S05]  /*2d50*/  BRA `(.L_x_5925) ;  /* 0x0000000400907947 */ /* 0x000fea0003800000 */
.L_x_5932:
        /* <DEDUP_REMOVED lines=11> */
.L_x_5944:
        /* <DEDUP_REMOVED lines=16> */
.L_x_5947:
[----:B------:R-:W-:-:S04]  /*2f10*/  LOP3.LUT R4, R4, 0x80000000, RZ, 0xc0, !PT ;  /* 0x8000000004047812 */ /* 0x000fc800078ec0ff */
[----:B------:R-:W-:-:S04]  /*2f20*/  SHF.R.U32.HI R3, RZ, 0x18, R4 ;  /* 0x00000018ff037819 */ /* 0x000fc80000011604 */
[----:B------:R-:W-:-:S04]  /*2f30*/  LOP3.LUT R0, R0, R3, RZ, 0xfc, !PT ;  /* 0x0000000300007212 */ /* 0x000fc800078efcff */
[----:B------:R-:W-:-:S07]  /*2f40*/  PRMT R8, R0, 0x7610, R8 ;  /* 0x0000761000087816 */ /* 0x000fce0000000008 */
.L_x_5946:
[----:B------:R-:W-:Y:S05]  /*2f50*/  BSYNC B0 ;  /* 0x0000000000007941 */ /* 0x000fea0003800000 */
.L_x_5945:
[----:B------:R0:W-:Y:S01]  /*2f60*/  STG.E.U8 desc[UR36][R16.64], R8 ;  /* 0x0000000810007986 */ /* 0x0001e2000c101124 */
[----:B------:R-:W-:Y:S05]  /*2f70*/  BRA `(.L_x_5925) ;  /* 0x0000000400087947 */ /* 0x000fea0003800000 */
.L_x_5943:
        /* <DEDUP_REMOVED lines=16> */
.L_x_5950:
[----:B------:R-:W-:-:S04]  /*3080*/  LOP3.LUT R4, R4, 0x80000000, RZ, 0xc0, !PT ;  /* 0x8000000004047812 */ /* 0x000fc800078ec0ff */
[----:B------:R-:W-:-:S04]  /*3090*/  SHF.R.U32.HI R3, RZ, 0x18, R4 ;  /* 0x00000018ff037819 */ /* 0x000fc80000011604 */
[----:B------:R-:W-:-:S04]  /*30a0*/  LOP3.LUT R0, R0, R3, RZ, 0xfc, !PT ;  /* 0x0000000300007212 */ /* 0x000fc800078efcff */
[----:B------:R-:W-:-:S07]  /*30b0*/  PRMT R8, R0, 0x7610, R8 ;  /* 0x0000761000087816 */ /* 0x000fce0000000008 */
.L_x_5949:
[----:B------:R-:W-:Y:S05]  /*30c0*/  BSYNC B0 ;  /* 0x0000000000007941 */ /* 0x000fea0003800000 */
.L_x_5948:
[----:B------:R3:W-:Y:S01]  /*30d0*/  STG.E.U8 desc[UR36][R16.64], R8 ;  /* 0x0000000810007986 */ /* 0x0007e2000c101124 */
[----:B------:R-:W-:Y:S05]  /*30e0*/  BRA `(.L_x_5925) ;  /* 0x0000000000ac7947 */ /* 0x000fea0003800000 */
.L_x_5942:
        /* <DEDUP_REMOVED lines=21> */
.L_x_5924:
        /* <DEDUP_REMOVED lines=16> */
.L_x_5953:
[----:B------:R-:W-:Y:S05]  /*3340*/  BRA `(.L_x_5925) ;  /* 0x0000000000147947 */ /* 0x000fea0003800000 */
.L_x_5952:
[----:B------:R-:W0:Y:S02]  /*3350*/  F2I.U64.TRUNC R4, R4 ;  /* 0x0000000400047311 */ /* 0x000e24000020d800 */
[----:B0-----:R2:W-:Y:S01]  /*3360*/  STG.E.64 desc[UR36][R16.64], R4 ;  /* 0x0000000410007986 */ /* 0x0015e2000c101b24 */
[----:B------:R-:W-:Y:S05]  /*3370*/  BRA `(.L_x_5925) ;  /* 0x0000000000087947 */ /* 0x000fea0003800000 */
.L_x_5951:
[----:B------:R-:W0:Y:S02]  /*3380*/  F2I.FTZ.U32.TRUNC.NTZ R3, R4 ;  /* 0x0000000400037305 */ /* 0x000e24000021f000 */
[----:B0-----:R0:W-:Y:S02]  /*3390*/  STG.E desc[UR36][R16.64], R3 ;  /* 0x0000000310007986 */ /* 0x0011e4000c101924 */
.L_x_5925:
[----:B------:R-:W-:-:S04]  /*33a0*/  IMAD R18, R23, 0x200, R18 ;  /* 0x0000020017127824 */ /* 0x000fc800078e0212 */
[----:B------:R-:W-:-:S07]  /*33b0*/  VIADD R19, R18, 0x80 ;  /* 0x0000008012137836 */ /* 0x000fce0000000000 */
.L_x_5884:
[----:B------:R-:W-:Y:S05]  /*33c0*/  BSYNC B7 ;  /* 0x0000000000077941 */ /* 0x000fea0003800000 */
.L_x_5883:
        /* <DEDUP_REMOVED lines=307> */
.L_x_5956:
        /* <DEDUP_REMOVED lines=23> */
.L_x_5961:
[----:B------:R-:W2:Y:S01]  /*4870*/  LDG.E.U8 R2, desc[UR36][R4.64] ;  /* 0x0000002404027981 */ /* 0x000ea2000c1e1100 */
[----:B------:R-:W-:Y:S01]  /*4880*/  IMAD.MOV.U32 R3, RZ, RZ, RZ ;  /* 0x000000ffff037224 */ /* 0x000fe200078e00ff */
[----:B--2---:R-:W-:Y:S01]  /*4890*/  I2FP.F32.U32 R2, R2 ;  /* 0x0000000200027245 */ /* 0x004fe20000201000 */
[----:B------:R-:W-:Y:S06]  /*48a0*/  BRA `(.L_x_5963) ;  /* 0x0000000c007c7947 */ /* 0x000fec0003800000 */
.L_x_5960:
        /* <DEDUP_REMOVED lines=10> */
.L_x_5965:
[----:B------:R-:W2:Y:S01]  /*4950*/  LDG.E R2, desc[UR36][R4.64] ;  /* 0x0000002404027981 */ /* 0x000ea2000c1e1900 */
[----:B------:R-:W-:Y:S01]  /*4960*/  HFMA2.MMA R3, -RZ, RZ, 0, 0 ;  /* 0x00000000ff037435 */ /* 0x000fe200000001ff */
[----:B--2---:R-:W-:Y:S01]  /*4970*/  I2FP.F32.S32 R2, R2 ;  /* 0x0000000200027245 */ /* 0x004fe20000201400 */
[----:B------:R-:W-:Y:S09]  /*4980*/  BRA `(.L_x_5963) ;  /* 0x0000000c00447947 */ /* 0x000ff20003800000 */
.L_x_5964:
[----:B------:R-:W2:Y:S01]  /*4990*/  LDG.E.U16 R2, desc[UR36][R4.64] ;  /* 0x0000002404027981 */ /* 0x000ea2000c1e1500 */
[----:B------:R-:W-:Y:S01]  /*49a0*/  IMAD.MOV.U32 R3, RZ, RZ, RZ ;  /* 0x000000ffff037224 */ /* 0x000fe200078e00ff */
[----:B--2---:R-:W1:Y:S01]  /*49b0*/  I2F.S16 R2, R2 ;  /* 0x0000000200027306 */ /* 0x004e620000101400 */
[----:B------:R-:W-:Y:S05]  /*49c0*/  BRA `(.L_x_5963) ;  /* 0x0000000c00347947 */ /* 0x000fea0003800000 */
.L_x_5959:
        /* <DEDUP_REMOVED lines=9> */
.L_x_5967:
[----:B------:R-:W2:Y:S01]  /*4a60*/  LDG.E.U16 R2, desc[UR36][R4.64] ;  /* 0x0000002404027981 */ /* 0x000ea2000c1e1500 */
[----:B------:R-:W-:Y:S02]  /*4a70*/  IMAD.MOV.U32 R3, RZ, RZ, RZ ;  /* 0x000000ffff037224 */ /* 0x000fe400078e00ff */
[----:B--2---:R-:W-:Y:S01]  /*4a80*/  HADD2.F32 R2, -RZ, R2.H0_H0 ;  /* 0x20000002ff027230 */ /* 0x004fe20000004100 */
[----:B------:R-:W-:Y:S06]  /*4a90*/  BRA `(.L_x_5963) ;  /* 0x0000000c00007947 */ /* 0x000fec0003800000 */
.L_x_5966:
        /* <DEDUP_REMOVED lines=8> */
.L_x_5969:
[----:B------:R-:W2:Y:S02]  /*4b20*/  LDG.E R2, desc[UR36][R4.64] ;  /* 0x0000002404027981 */ /* 0x000ea4000c1e1900 */
[--C-:B--2---:R-:W-:Y:S02]  /*4b30*/  HADD2.F32 R3, -RZ, R2.reuse.H1_H1 ;  /* 0x30000002ff037230 */ /* 0x104fe40000004100 */
[----:B------:R-:W-:Y:S01]  /*4b40*/  HADD2.F32 R2, -RZ, R2.H0_H0 ;  /* 0x20000002ff027230 */ /* 0x000fe20000004100 */
[----:B------:R-:W-:Y:S06]  /*4b50*/  BRA `(.L_x_5963) ;  /* 0x0000000800d07947 */ /* 0x000fec0003800000 */
.L_x_5968:
        /* <DEDUP_REMOVED lines=8> */
.L_x_5958:
        /* <DEDUP_REMOVED lines=13> */
.L_x_5972:
        /* <DEDUP_REMOVED lines=10> */
.L_x_5971:
        /* <DEDUP_REMOVED lines=27> */
.L_x_5974:
        /* <DEDUP_REMOVED lines=14> */
.L_x_5973:
[----:B------:R-:W2:Y:S01]  /*4fe0*/  LDG.E.U16 R2, desc[UR36][R4.64] ;  /* 0x0000002404027981 */ /* 0x000ea2000c1e1500 */
[----:B------:R-:W-:Y:S02]  /*4ff0*/  IMAD.MOV.U32 R3, RZ, RZ, RZ ;  /* 0x000000ffff037224 */ /* 0x000fe400078e00ff */
[----:B--2---:R-:W-:Y:S01]  /*5000*/  IMAD.U32 R2, R2, 0x10000, RZ ;  /* 0x0001000002027824 */ /* 0x004fe200078e00ff */
[----:B------:R-:W-:Y:S06]  /*5010*/  BRA `(.L_x_5963) ;  /* 0x0000000400a07947 */ /* 0x000fec0003800000 */
.L_x_5970:
        /* <DEDUP_REMOVED lines=12> */
.L_x_5977:
        /* <DEDUP_REMOVED lines=20> */
.L_x_5979:
[----:B------:R-:W-:Y:S05]  /*5220*/  BSYNC B0 ;  /* 0x0000000000007941 */ /* 0x000fea0003800000 */
.L_x_5978:
[----:B------:R-:W-:Y:S01]  /*5230*/  IMAD.SHL.U32 R2, R2, 0x100000, RZ ;  /* 0x0010000002027824 */ /* 0x000fe200078e00ff */
[----:B------:R-:W-:-:S04]  /*5240*/  LEA R5, R0, 0x3b800000, 0x17 ;  /* 0x3b80000000057811 */ /* 0x000fc800078eb8ff */
[----:B------:R-:W-:Y:S01]  /*5250*/  LOP3.LUT R2, R5, R2, R6, 0xfe, !PT ;  /* 0x0000000205027212 */ /* 0x000fe200078efe06 */
[----:B------:R-:W-:Y:S06]  /*5260*/  BRA `(.L_x_5963) ;  /* 0x00000004000c7947 */ /* 0x000fec0003800000 */
.L_x_5976:
        /* <DEDUP_REMOVED lines=20> */
.L_x_5981:
[----:B------:R-:W-:Y:S05]  /*53b0*/  BSYNC B0 ;  /* 0x0000000000007941 */ /* 0x000fea0003800000 */
.L_x_5980:
[----:B------:R-:W-:Y:S01]  /*53c0*/  IMAD.SHL.U32 R2, R2, 0x200000, RZ ;  /* 0x0020000002027824 */ /* 0x000fe200078e00ff */
[----:B------:R-:W-:-:S04]  /*53d0*/  LEA R5, R0, 0x37800000, 0x17 ;  /* 0x3780000000057811 */ /* 0x000fc800078eb8ff */
[----:B------:R-:W-:Y:S01]  /*53e0*/  LOP3.LUT R2, R5, R2, R6, 0xfe, !PT ;  /* 0x0000000205027212 */ /* 0x000fe200078efe06 */
[----:B------:R-:W-:Y:S06]  /*53f0*/  BRA `(.L_x_5963) ;  /* 0x0000000000a87947 */ /* 0x000fec0003800000 */
.L_x_5975:
        /* <DEDUP_REMOVED lines=14> */
.L_x_5985:
[----:B------:R-:W-:Y:S05]  /*54e0*/  BSYNC B0 ;  /* 0x0000000000007941 */ /* 0x000fea0003800000 */
.L_x_5984:
[----:B------:R-:W-:Y:S01]  /*54f0*/  IMAD.MOV.U32 R3, RZ, RZ, RZ ;  /* 0x000000ffff037224 */ /* 0x000fe200078e00ff */
[----:B------:R-:W-:Y:S06]  /*5500*/  BRA `(.L_x_5963) ;  /* 0x0000000000647947 */ /* 0x000fec0003800000 */
.L_x_5962:
        /* <DEDUP_REMOVED lines=16> */
.L_x_5986:
[----:B------:R-:W-:Y:S01]  /*5610*/  CS2R R2, SRZ ;  /* 0x0000000000027805 */ /* 0x000fe2000001ff00 */
[----:B------:R-:W-:Y:S06]  /*5620*/  BRA `(.L_x_5963) ;  /* 0x00000000001c7947 */ /* 0x000fec0003800000 */
.L_x_5983:
[----:B------:R-:W2:Y:S01]  /*5630*/  LDG.E.64 R4, desc[UR36][R4.64] ;  /* 0x0000002404047981 */ /* 0x000ea2000c1e1b00 */
[----:B------:R-:W-:Y:S01]  /*5640*/  IMAD.MOV.U32 R3, RZ, RZ, RZ ;  /* 0x000000ffff037224 */ /* 0x000fe200078e00ff */
[----:B--2---:R0:W1:Y:S01]  /*5650*/  I2F.U64 R2, R4 ;  /* 0x0000000400027312 */ /* 0x0040620000301000 */
[----:B------:R-:W-:Y:S05]  /*5660*/  BRA `(.L_x_5963) ;  /* 0x00000000000c7947 */ /* 0x000fea0003800000 */
.L_x_5982:
[----:B------:R-:W2:Y:S01]  /*5670*/  LDG.E R2, desc[UR36][R4.64] ;  /* 0x0000002404027981 */ /* 0x000ea2000c1e1900 */
[----:B------:R-:W-:Y:S01]  /*5680*/  IMAD.MOV.U32 R3, RZ, RZ, RZ ;  /* 0x000000ffff037224 */ /* 0x000fe200078e00ff */
[----:B--2---:R-:W-:-:S07]  /*5690*/  I2FP.F32.U32 R2, R2 ;  /* 0x0000000200027245 */ /* 0x004fce0000201000 */
.L_x_5963:
[----:B------:R-:W-:Y:S05]  /*56a0*/  BSYNC B6 ;  /* 0x0000000000067941 */ /* 0x000fea0003800000 */
.L_x_5957:
        /* <DEDUP_REMOVED lines=10> */
[----:B--2-4-:R-:W-:-:S04]  /*5750*/  FMUL.FTZ R5, R0, R3 ;  /* 0x0000000300057220 */ /* 0x014fc80000410000 */
[C---:B------:R-:W-:Y:S01]  /*5760*/  FFMA.FTZ R3, R5.reuse, R3, R2 ;  /* 0x0000000305037223 */ /* 0x040fe20000010002 */
[C---:B0-----:R-:W-:Y:S01]  /*5770*/  FFMA.FTZ R4, R5.reuse, R7, R6 ;  /* 0x0000000705047223 */ /* 0x041fe20000010006 */
[----:B------:R-:W-:-:S04]  /*5780*/  FFMA.FTZ R0, -R5, R6, R7 ;  /* 0x0000000605007223 */ /* 0x000fc80000010107 */
[----:B------:R-:W0:Y:S02]  /*5790*/  MUFU.RCP R3, R3 ;  /* 0x0000000300037308 */ /* 0x000e240000001000 */
[C---:B0-----:R-:W-:Y:S01]  /*57a0*/  FMUL.FTZ R4, R3.reuse, R4 ;  /* 0x0000000403047220 */ /* 0x041fe20000410000 */
[----:B------:R-:W-:Y:S01]  /*57b0*/  FMUL.FTZ R5, R3, R0 ;  /* 0x0000000003057220 */ /* 0x000fe20000410000 */
[----:B------:R-:W-:Y:S06]  /*57c0*/  BRA `(.L_x_5990) ;  /* 0x00000000003c7947 */ /* 0x000fec0003800000 */
.L_x_5989:
[----:B--2-4-:R-:W0:Y:S01]  /*57d0*/  MUFU.RCP R4, R0 ;  /* 0x0000000000047308 */ /* 0x014e220000001000 */
[----:B------:R-:W-:-:S07]  /*57e0*/  ULDC.64 UR4, c[0x0][0x428] ;  /* 0x00010a0000047ab9 */ /* 0x000fce0000000a00 */
[----:B------:R-:W1:Y:S01]  /*57f0*/  MUFU.RCP R5, R6 ;  /* 0x0000000600057308 */ /* 0x000e620000001000 */
[----:B0-----:R-:W-:Y:S01]  /*5800*/  FMUL.FTZ R4, R4, UR4 ;  /* 0x0000000404047c20 */ /* 0x001fe20008410000 */
[----:B-1----:R-:W-:Y:S01]  /*5810*/  FMUL.FTZ R5, R5, UR5 ;  /* 0x0000000505057c20 */ /* 0x002fe20008410000 */
[----:B------:R-:W-:Y:S06]  /*5820*/  BRA `(.L_x_5990) ;  /* 0x0000000000247947 */ /* 0x000fec0003800000 */
.L_x_5988:
[----:B--2-4-:R-:W0:Y:S01]  /*5830*/  MUFU.RCP R5, R3 ;  /* 0x0000000300057308 */ /* 0x014e220000001000 */
        /* <DEDUP_REMOVED lines=8> */
.L_x_5990:
[----:B------:R-:W-:Y:S05]  /*58c0*/  BSYNC B0 ;  /* 0x0000000000007941 */ /* 0x000fea0003800000 */
.L_x_5987:
        /* <DEDUP_REMOVED lines=15> */
.L_x_5994:
[----:B------:R-:W0:Y:S02]  /*59c0*/  F2I.S64.TRUNC R4, R4 ;  /* 0x0000000400047311 */ /* 0x000e24000020d900 */
[----:B0-----:R-:W-:-:S05]  /*59d0*/  IMAD.MOV.U32 R3, RZ, RZ, R4 ;  /* 0x000000ffff037224 */ /* 0x001fca00078e0004 */
[----:B------:R4:W-:Y:S01]  /*59e0*/  STG.E.U8 desc[UR36][R16.64], R3 ;  /* 0x0000000310007986 */ /* 0x0009e2000c101124 */
[----:B------:R-:W-:Y:S05]  /*59f0*/  BRA `(.L_x_5996) ;  /* 0x0000000c00447947 */ /* 0x000fea0003800000 */
.L_x_5993:
        /* <DEDUP_REMOVED lines=9> */
.L_x_5998:
[----:B------:R-:W0:Y:S02]  /*5a90*/  F2I.FTZ.TRUNC.NTZ R3, R4 ;  /* 0x0000000400037305 */ /* 0x000e24000021f100 */
[----:B0-----:R2:W-:Y:S01]  /*5aa0*/  STG.E desc[UR36][R16.64], R3 ;  /* 0x0000000310007986 */ /* 0x0015e2000c101924 */
[----:B------:R-:W-:Y:S05]  /*5ab0*/  BRA `(.L_x_5996) ;  /* 0x0000000c00147947 */ /* 0x000fea0003800000 */
.L_x_5997:
[----:B------:R-:W0:Y:S02]  /*5ac0*/  F2I.FTZ.TRUNC.NTZ R3, R4 ;  /* 0x0000000400037305 */ /* 0x000e24000021f100 */
[----:B0-----:R0:W-:Y:S01]  /*5ad0*/  STG.E.U16 desc[UR36][R16.64], R3 ;  /* 0x0000000310007986 */ /* 0x0011e2000c101524 */
[----:B------:R-:W-:Y:S05]  /*5ae0*/  BRA `(.L_x_5996) ;  /* 0x0000000c00087947 */ /* 0x000fea0003800000 */
.L_x_5992:
        /* <DEDUP_REMOVED lines=8> */
.L_x_6000:
[----:B------:R-:W-:-:S05]  /*5b70*/  F2FP.F16.F32.PACK_AB R4, RZ, R4 ;  /* 0x00000004ff04723e */ /* 0x000fca00000000ff */
[----:B------:R0:W-:Y:S01]  /*5b80*/  STG.E.U16 desc[UR36][R16.64], R4 ;  /* 0x0000000410007986 */ /* 0x0001e2000c101524 */
[----:B------:R-:W-:Y:S05]  /*5b90*/  BRA `(.L_x_5996) ;  /* 0x0000000800dc7947 */ /* 0x000fea0003800000 */
.L_x_5999:
        /* <DEDUP_REMOVED lines=8> */
.L_x_6002:
[----:B------:R-:W-:-:S05]  /*5c20*/  F2FP.F16.F32.PACK_AB R5, R5, R4 ;  /* 0x000000040505723e */ /* 0x000fca00000000ff */
[----:B------:R0:W-:Y:S01]  /*5c30*/  STG.E desc[UR36][R16.64], R5 ;  /* 0x0000000510007986 */ /* 0x0001e2000c101924 */
[----:B------:R-:W-:Y:S05]  /*5c40*/  BRA `(.L_x_5996) ;  /* 0x0000000800b07947 */ /* 0x000fea0003800000 */
.L_x_6001:
[----:B------:R-:W-:-:S06]  /*5c50*/  FMUL.FTZ R2, R4, 1 ;  /* 0x3f80000004027820 */ /* 0x000fcc0000410000 */
[----:B------:R-:W0:Y:S02]  /*5c60*/  F2F.F64.F32 R2, R2 ;  /* 0x0000000200027310 */ /* 0x000e240000201800 */
[----:B0-----:R0:W-:Y:S01]  /*5c70*/  STG.E.64 desc[UR36][R16.64], R2 ;  /* 0x0000000210007986 */ /* 0x0011e2000c101b24 */
[----:B------:R-:W-:Y:S05]  /*5c80*/  BRA `(.L_x_5996) ;  /* 0x0000000800a07947 */ /* 0x000fea0003800000 */
.L_x_5991:
        /* <DEDUP_REMOVED lines=14> */
.L_x_6005:
[----:B------:R-:W-:Y:S01]  /*5d70*/  FMUL.FTZ R6, R5, 1 ;  /* 0x3f80000005067820 */ /* 0x000fe20000410000 */
[----:B------:R-:W-:-:S05]  /*5d80*/  FMUL.FTZ R4, R4, 1 ;  /* 0x3f80000004047820 */ /* 0x000fca0000410000 */
[----:B------:R-:W-:Y:S08]  /*5d90*/  F2F.F64.F32 R6, R6 ;  /* 0x0000000600067310 */ /* 0x000ff00000201800 */
[----:B------:R-:W0:Y:S02]  /*5da0*/  F2F.F64.F32 R4, R4 ;  /* 0x0000000400047310 */ /* 0x000e240000201800 */
[----:B0-----:R0:W-:Y:S01]  /*5db0*/  STG.E.128 desc[UR36][R16.64], R4 ;  /* 0x0000000410007986 */ /* 0x0011e2000c101d24 */
[----:B------:R-:W-:Y:S05]  /*5dc0*/  BRA `(.L_x_5996) ;  /* 0x0000000800507947 */ /* 0x000fea0003800000 */
.L_x_6004:
        /* <DEDUP_REMOVED lines=20> */
.L_x_6009:
[----:B------:R-:W-:Y:S05]  /*5f10*/  BSYNC B0 ;  /* 0x0000000000007941 */ /* 0x000fea0003800000 */
.L_x_6008:
[----:B------:R-:W-:-:S05]  /*5f20*/  LOP3.LUT R5, R0, R5, RZ, 0xfc, !PT ;  /* 0x0000000500057212 */ /* 0x000fca00078efcff */
[----:B------:R0:W-:Y:S01]  /*5f30*/  STG.E.U8 desc[UR36][R16.64], R5 ;  /* 0x0000000510007986 */ /* 0x0001e2000c101124 */
[----:B------:R-:W-:Y:S05]  /*5f40*/  BRA `(.L_x_5996) ;  /* 0x0000000400f07947 */ /* 0x000fea0003800000 */
.L_x_6007:
        /* <DEDUP_REMOVED lines=12> */
.L_x_6011:
[----:B------:R-:W-:Y:S01]  /*6010*/  IMAD.MOV.U32 R0, RZ, RZ, 0x7f ;  /* 0x0000007fff007424 */ /* 0x000fe200078e00ff */
[----:B------:R-:W-:-:S04]  /*6020*/  ISETP.GT.U32.AND P0, PT, R2, 0x7f800000, PT ;  /* 0x7f8000000200780c */ /* 0x000fc80003f04070 */
[----:B------:R-:W-:-:S09]  /*6030*/  SEL R0, R0, 0x7c, P0 ;  /* 0x0000007c00007807 */ /* 0x000fd20000000000 */
.L_x_6012:
[----:B------:R-:W-:Y:S05]  /*6040*/  BSYNC B0 ;  /* 0x0000000000007941 */ /* 0x000fea0003800000 */
.L_x_6010:
[----:B------:R-:W-:-:S04]  /*6050*/  LOP3.LUT R4, R4, 0x80000000, RZ, 0xc0, !PT ;  /* 0x8000000004047812 */ /* 0x000fc800078ec0ff */
[----:B------:R-:W-:-:S04]  /*6060*/  SHF.R.U32.HI R3, RZ, 0x18, R4 ;  /* 0x00000018ff037819 */ /* 0x000fc80000011604 */
[----:B------:R-:W-:-:S05]  /*6070*/  LOP3.LUT R3, R0, R3, RZ, 0xfc, !PT ;  /* 0x0000000300037212 */ /* 0x000fca00078efcff */
[----:B------:R0:W-:Y:S01]  /*6080*/  STG.E.U8 desc[UR36][R16.64], R3 ;  /* 0x0000000310007986 */ /* 0x0001e2000c101124 */
[----:B------:R-:W-:Y:S05]  /*6090*/  BRA `(.L_x_5996) ;  /* 0x00000004009c7947 */ /* 0x000fea0003800000 */
.L_x_6006:
[----:B------:R-:W-:-:S05]  /*60a0*/  F2FP.BF16.F32.PACK_AB R4, RZ, R4 ;  /* 0x00000004ff04723e */ /* 0x000fca00000010ff */
[----:B------:R0:W-:Y:S01]  /*60b0*/  STG.E.U16 desc[UR36][R16.64], R4 ;  /* 0x0000000410007986 */ /* 0x0001e2000c101524 */
[----:B------:R-:W-:Y:S05]  /*60c0*/  BRA `(.L_x_5996) ;  /* 0x0000000400907947 */ /* 0x000fea0003800000 */
.L_x_6003:
        /* <DEDUP_REMOVED lines=11> */
.L_x_6015:
        /* <DEDUP_REMOVED lines=16> */
.L_x_6018:
[----:B------:R-:W-:-:S04]  /*6280*/  LOP3.LUT R4, R4, 0x80000000, RZ, 0xc0, !PT ;  /* 0x8000000004047812 */ /* 0x000fc800078ec0ff */
[----:B------:R-:W-:-:S04]  /*6290*/  SHF.R.U32.HI R3, RZ, 0x18, R4 ;  /* 0x00000018ff037819 */ /* 0x000fc80000011604 */
[----:B------:R-:W-:-:S04]  /*62a0*/  LOP3.LUT R0, R0, R3, RZ, 0xfc, !PT ;  /* 0x0000000300007212 */ /* 0x000fc800078efcff */
[----:B------:R-:W-:-:S07]  /*62b0*/  PRMT R8, R0, 0x7610, R8 ;  /* 0x0000761000087816 */ /* 0x000fce0000000008 */
.L_x_6017:
[----:B------:R-:W-:Y:S05]  /*62c0*/  BSYNC B0 ;  /* 0x0000000000007941 */ /* 0x000fea0003800000 */
.L_x_6016:
[----:B------:R0:W-:Y:S01]  /*62d0*/  STG.E.U8 desc[UR36][R16.64], R8 ;  /* 0x0000000810007986 */ /* 0x0001e2000c101124 */
[----:B------:R-:W-:Y:S05]  /*62e0*/  BRA `(.L_x_5996) ;  /* 0x0000000400087947 */ /* 0x000fea0003800000 */
.L_x_6014:
        /* <DEDUP_REMOVED lines=16> */
.L_x_6021:
[----:B------:R-:W-:-:S04]  /*63f0*/  LOP3.LUT R4, R4, 0x80000000, RZ, 0xc0, !PT ;  /* 0x8000000004047812 */ /* 0x000fc800078ec0ff */
[----:B------:R-:W-:-:S04]  /*6400*/  SHF.R.U32.HI R3, RZ, 0x18, R4 ;  /* 0x00000018ff037819 */ /* 0x000fc80000011604 */
[----:B------:R-:W-:-:S04]  /*6410*/  LOP3.LUT R0, R0, R3, RZ, 0xfc, !PT ;  /* 0x0000000300007212 */ /* 0x000fc800078efcff */
[----:B------:R-:W-:-:S07]  /*6420*/  PRMT R8, R0, 0x7610, R8 ;  /* 0x0000761000087816 */ /* 0x000fce0000000008 */
.L_x_6020:
[----:B------:R-:W-:Y:S05]  /*6430*/  BSYNC B0 ;  /* 0x0000000000007941 */ /* 0x000fea0003800000 */
.L_x_6019:
[----:B------:R0:W-:Y:S01]  /*6440*/  STG.E.U8 desc[UR36][R16.64], R8 ;  /* 0x0000000810007986 */ /* 0x0001e2000c101124 */
[----:B------:R-:W-:Y:S05]  /*6450*/  BRA `(.L_x_5996) ;  /* 0x0000000000ac7947 */ /* 0x000fea0003800000 */
.L_x_6013:
        /* <DEDUP_REMOVED lines=21> */
.L_x_5995:
        /* <DEDUP_REMOVED lines=16> */
.L_x_6024:
[----:B------:R-:W-:Y:S05]  /*66b0*/  BRA `(.L_x_5996) ;  /* 0x0000000000147947 */ /* 0x000fea0003800000 */
.L_x_6023:
[----:B------:R-:W0:Y:S02]  /*66c0*/  F2I.U64.TRUNC R4, R4 ;  /* 0x0000000400047311 */ /* 0x000e24000020d800 */
[----:B0-----:R0:W-:Y:S01]  /*66d0*/  STG.E.64 desc[UR36][R16.64], R4 ;  /* 0x0000000410007986 */ /* 0x0011e2000c101b24 */
[----:B------:R-:W-:Y:S05]  /*66e0*/  BRA `(.L_x_5996) ;  /* 0x0000000000087947 */ /* 0x000fea0003800000 */
.L_x_6022:
[----:B------:R-:W0:Y:S02]  /*66f0*/  F2I.FTZ.U32.TRUNC.NTZ R3, R4 ;  /* 0x0000000400037305 */ /* 0x000e24000021f000 */
[----:B0-----:R0:W-:Y:S02]  /*6700*/  STG.E desc[UR36][R16.64], R3 ;  /* 0x0000000310007986 */ /* 0x0011e4000c101924 */
.L_x_5996:
[----:B------:R-:W-:-:S07]  /*6710*/  VIADD R19, R19, 0x80 ;  /* 0x0000008013137836 */ /* 0x000fce0000000000 */
.L_x_5955:
[----:B------:R-:W-:Y:S05]  /*6720*/  BSYNC B7 ;  /* 0x0000000000077941 */ /* 0x000fea0003800000 */
.L_x_5954:
        /* <DEDUP_REMOVED lines=307> */
.L_x_6027:
        /* <DEDUP_REMOVED lines=21> */
[----:B--2---:R-:W3:Y:S01]  /*7bb0*/  I2F.S16 R2, R2 ;  /* 0x0000000200027306 */ /* 0x004ee20000101400 */
[----:B------:R-:W-:Y:S05]  /*7bc0*/  BRA `(.L_x_6034) ;  /* 0x0000000c008c7947 */ /* 0x000fea0003800000 */
.L_x_6032:
[----:B------:R-:W2:Y:S01]  /*7bd0*/  LDG.E.U8 R2, desc[UR36][R4.64] ;  /* 0x0000002404027981 */ /* 0x000ea2000c1e1100 */
[----:B------:R-:W-:Y:S01]  /*7be0*/  IMAD.MOV.U32 R3, RZ, RZ, RZ ;  /* 0x000000ffff037224 */ /* 0x000fe200078e00ff */
[----:B--2---:R-:W-:Y:S01]  /*7bf0*/  I2FP.F32.U32 R2, R2 ;  /* 0x0000000200027245 */ /* 0x004fe20000201000 */
[----:B------:R-:W-:Y:S06]  /*7c00*/  BRA `(.L_x_6034) ;  /* 0x0000000c007c7947 */ /* 0x000fec0003800000 */
.L_x_6031:
        /* <DEDUP_REMOVED lines=10> */
.L_x_6036:
[----:B------:R-:W2:Y:S01]  /*7cb0*/  LDG.E R2, desc[UR36][R4.64] ;  /* 0x0000002404027981 */ /* 0x000ea2000c1e1900 */
[----:B------:R-:W-:Y:S01]  /*7cc0*/  IMAD.MOV.U32 R3, RZ, RZ, RZ ;  /* 0x000000ffff037224 */ /* 0x000fe200078e00ff */
[----:B--2---:R-:W-:Y:S01]  /*7cd0*/  I2FP.F32.S32 R2, R2 ;  /* 0x0000000200027245 */ /* 0x004fe20000201400 */
[----:B------:R-:W-:Y:S06]  /*7ce0*/  BRA `(.L_x_6034) ;  /* 0x0000000c00447947 */ /* 0x000fec0003800000 */
.L_x_6035:
[----:B------:R-:W2:Y:S01]  /*7cf0*/  LDG.E.U16 R2, desc[UR36][R4.64] ;  /* 0x0000002404027981 */ /* 0x000ea2000c1e1500 */
[----:B------:R-:W-:Y:S01]  /*7d00*/  IMAD.MOV.U32 R3, RZ, RZ, RZ ;  /* 0x000000ffff037224 */ /* 0x000fe200078e00ff */
[----:B--2---:R-:W0:Y:S01]  /*7d10*/  I2F.S16 R2, R2 ;  /* 0x0000000200027306 */ /* 0x004e220000101400 */
[----:B------:R-:W-:Y:S05]  /*7d20*/  BRA `(.L_x_6034) ;  /* 0x0000000c00347947 */ /* 0x000fea0003800000 */
.L_x_6030:
        /* <DEDUP_REMOVED lines=9> */
.L_x_6038:
[----:B------:R-:W2:Y:S01]  /*7dc0*/  LDG.E.U16 R2, desc[UR36][R4.64] ;  /* 0x0000002404027981 */ /* 0x000ea2000c1e1500 */
[----:B------:R-:W-:Y:S02]  /*7dd0*/  IMAD.MOV.U32 R3, RZ, RZ, RZ ;  /* 0x000000ffff037224 */ /* 0x000fe400078e00ff */
[----:B--2---:R-:W-:Y:S01]  /*7de0*/  HADD2.F32 R2, -RZ, R2.H0_H0 ;  /* 0x20000002ff027230 */ /* 0x004fe20000004100 */
[----:B------:R-:W-:Y:S06]  /*7df0*/  BRA `(.L_x_6034) ;  /* 0x0000000c00007947 */ /* 0x000fec0003800000 */
.L_x_6037:
        /* <DEDUP_REMOVED lines=8> */
.L_x_6040:
[----:B------:R-:W2:Y:S02]  /*7e80*/  LDG.E R2, desc[UR36][R4.64] ;  /* 0x0000002404027981 */ /* 0x000ea4000c1e1900 */
[--C-:B--2---:R-:W-:Y:S02]  /*7e90*/  HADD2.F32 R3, -RZ, R2.reuse.H1_H1 ;  /* 0x30000002ff037230 */ /* 0x104fe40000004100 */
[----:B------:R-:W-:Y:S01]  /*7ea0*/  HADD2.F32 R2, -RZ, R2.H0_H0 ;  /* 0x20000002ff027230 */ /* 0x000fe20000004100 */
[----:B------:R-:W-:Y:S06]  /*7eb0*/  BRA `(.L_x_6034) ;  /* 0x0000000800d07947 */ /* 0x000fec0003800000 */
.L_x_6039:
        /* <DEDUP_REMOVED lines=8> */
.L_x_6029:
        /* <DEDUP_REMOVED lines=13> */
.L_x_6043:
        /* <DEDUP_REMOVED lines=10> */
.L_x_6042:
        /* <DEDUP_REMOVED lines=27> */
.L_x_6045:
        /* <DEDUP_REMOVED lines=14> */
.L_x_6044:
[----:B------:R-:W2:Y:S01]  /*8340*/  LDG.E.U16 R2, desc[UR36][R4.64] ;  /* 0x0000002404027981 */ /* 0x000ea2000c1e1500 */
[----:B------:R-:W-:Y:S01]  /*8350*/  MOV R3, RZ ;  /* 0x000000ff00037202 */ /* 0x000fe20000000f00 */
[----:B--2---:R-:W-:Y:S01]  /*8360*/  IMAD.U32 R2, R2, 0x10000, RZ ;  /* 0x0001000002027824 */ /* 0x004fe200078e00ff */
[----:B------:R-:W-:Y:S06]  /*8370*/  BRA `(.L_x_6034) ;  /* 0x0000000400a07947 */ /* 0x000fec0003800000 */
.L_x_6041:
        /* <DEDUP_REMOVED lines=12> */
.L_x_6048:
        /* <DEDUP_REMOVED lines=20> */
.L_x_6050:
[----:B------:R-:W-:Y:S05]  /*8580*/  BSYNC B0 ;  /* 0x0000000000007941 */ /* 0x000fea0003800000 */
.L_x_6049:
[----:B------:R-:W-:Y:S01]  /*8590*/  IMAD.SHL.U32 R2, R2, 0x100000, RZ ;  /* 0x0010000002027824 */ /* 0x000fe200078e00ff */
[----:B------:R-:W-:-:S04]  /*85a0*/  LEA R5, R0, 0x3b800000, 0x17 ;  /* 0x3b80000000057811 */ /* 0x000fc800078eb8ff */
[----:B------:R-:W-:Y:S01]  /*85b0*/  LOP3.LUT R2, R5, R2, R6, 0xfe, !PT ;  /* 0x0000000205027212 */ /* 0x000fe200078efe06 */
[----:B------:R-:W-:Y:S06]  /*85c0*/  BRA `(.L_x_6034) ;  /* 0x00000004000c7947 */ /* 0x000fec0003800000 */
.L_x_6047:
        /* <DEDUP_REMOVED lines=20> */
.L_x_6052:
[----:B------:R-:W-:Y:S05]  /*8710*/  BSYNC B0 ;  /* 0x0000000000007941 */ /* 0x000fea0003800000 */
.L_x_6051:
[----:B------:R-:W-:Y:S01]  /*8720*/  IMAD.SHL.U32 R2, R2, 0x200000, RZ ;  /* 0x0020000002027824 */ /* 0x000fe200078e00ff */
[----:B------:R-:W-:-:S04]  /*8730*/  LEA R5, R0, 0x37800000, 0x17 ;  /* 0x3780000000057811 */ /* 0x000fc800078eb8ff */
[----:B------:R-:W-:Y:S01]  /*8740*/  LOP3.LUT R2, R5, R2, R6, 0xfe, !PT ;  /* 0x0000000205027212 */ /* 0x000fe200078efe06 */
[----:B------:R-:W-:Y:S06]  /*8750*/  BRA `(.L_x_6034) ;  /* 0x0000000000a87947 */ /* 0x000fec0003800000 */
.L_x_6046:
        /* <DEDUP_REMOVED lines=14> */
.L_x_6056:
[----:B------:R-:W-:Y:S05]  /*8840*/  BSYNC B0 ;  /* 0x0000000000007941 */ /* 0x000fea0003800000 */
.L_x_6055:
[----:B------:R-:W-:Y:S01]  /*8850*/  IMAD.MOV.U32 R3, RZ, RZ, RZ ;  /* 0x000000ffff037224 */ /* 0x000fe200078e00ff */
[----:B------:R-:W-:Y:S06]  /*8860*/  BRA `(.L_x_6034) ;  /* 0x0000000000647947 */ /* 0x000fec0003800000 */
.L_x_6033:
        /* <DEDUP_REMOVED lines=16> */
.L_x_6057:
[----:B------:R-:W-:Y:S01]  /*8970*/  CS2R R2, SRZ ;  /* 0x0000000000027805 */ /* 0x000fe2000001ff00 */
[----:B------:R-:W-:Y:S06]  /*8980*/  BRA `(.L_x_6034) ;  /* 0x00000000001c7947 */ /* 0x000fec0003800000 */
.L_x_6054:
[----:B------:R-:W2:Y:S01]  /*8990*/  LDG.E.64 R4, desc[UR36][R4.64] ;  /* 0x0000002404047981 */ /* 0x000ea2000c1e1b00 */
[----:B------:R-:W-:Y:S01]  /*89a0*/  HFMA2.MMA R3, -RZ, RZ, 0, 0 ;  /* 0x00000000ff037435 */ /* 0x000fe200000001ff */
[----:B--2---:R0:W1:Y:S01]  /*89b0*/  I2F.U64 R2, R4 ;  /* 0x0000000400027312 */ /* 0x0040620000301000 */
[----:B------:R-:W-:Y:S09]  /*89c0*/  BRA `(.L_x_6034) ;  /* 0x00000000000c7947 */ /* 0x000ff20003800000 */
.L_x_6053:
[----:B------:R-:W2:Y:S01]  /*89d0*/  LDG.E R2, desc[UR36][R4.64] ;  /* 0x0000002404027981 */ /* 0x000ea2000c1e1900 */
[----:B------:R-:W-:Y:S01]  /*89e0*/  IMAD.MOV.U32 R3, RZ, RZ, RZ ;  /* 0x000000ffff037224 */ /* 0x000fe200078e00ff */
[----:B--2---:R-:W-:-:S07]  /*89f0*/  I2FP.F32.U32 R2, R2 ;  /* 0x0000000200027245 */ /* 0x004fce0000201000 */
.L_x_6034:
[----:B------:R-:W-:Y:S05]  /*8a00*/  BSYNC B6 ;  /* 0x0000000000067941 */ /* 0x000fea0003800000 */
.L_x_6028:
[----:B0123-5:R-:W-:Y:S01]  /*8a10*/  FSETP.GE.FTZ.AND P0, PT, |R2|, |R3|, PT ;  /* 0x400000030200720b */ /* 0x02ffe20003f16200 */
[----:B------:R-:W-:-:S12]  /*8a20*/  BSSY B0, `(.L_x_6058) ;  /* 0x0000020000007945 */ /* 0x000fd80003800000 */
[----:B------:R-:W-:Y:S05]  /*8a30*/  @!P0 BRA `(.L_x_6059) ;  /* 0x0000000000548947 */ /* 0x000fea0003800000 */
[C---:B------:R-:W-:Y:S01]  /*8a40*/  FSETP.NEU.FTZ.AND P1, PT, |R2|.reuse, RZ, PT ;  /* 0x000000ff0200720b */ /* 0x040fe20003f3d200 */
[----:B------:R-:W-:Y:S01]  /*8a50*/  FADD.FTZ R0, |R2|, -RZ ;  /* 0x800000ff02007221 */ /* 0x000fe20000010200 */
[C---:B------:R-:W-:Y:S01]  /*8a60*/  FSETP.NEU.FTZ.AND P0, PT, |R3|.reuse, RZ, PT ;  /* 0x000000ff0300720b */ /* 0x040fe20003f1d200 */
[----:B------:R-:W-:-:S12]  /*8a70*/  FADD.FTZ R6, |R3|, -RZ ;  /* 0x800000ff03067221 */ /* 0x000fd80000010200 */
[----:B------:R-:W-:Y:S05]  /*8a80*/  @!P0 BRA !P1, `(.L_x_6060) ;  /* 0x0000000000288947 */ /* 0x000fea0004800000 */
[----:B------:R-:W4:Y:S01]  /*8a90*/  MUFU.RCP R0, R2 ;  /* 0x0000000200007308 */ /* 0x000f220000001000 */
[----:B------:R-:W0:Y:S01]  /*8aa0*/  LDC.64 R6, c[0x0][0x428] ;  /* 0x00010a00ff067b82 */ /* 0x000e220000000a00 */
[----:B----4-:R-:W-:-:S04]  /*8ab0*/  FMUL.FTZ R5, R0, R3 ;  /* 0x0000000300057220 */ /* 0x010fc80000410000 */
[C---:B------:R-:W-:Y:S01]  /*8ac0*/  FFMA.FTZ R3, R5.reuse, R3, R2 ;  /* 0x0000000305037223 */ /* 0x040fe20000010002 */
[C---:B0-----:R-:W-:Y:S01]  /*8ad0*/  FFMA.FTZ R4, R5.reuse, R7, R6 ;  /* 0x0000000705047223 */ /* 0x041fe20000010006 */
[----:B------:R-:W-:-:S04]  /*8ae0*/  FFMA.FTZ R0, -R5, R6, R7 ;  /* 0x0000000605007223 */ /* 0x000fc80000010107 */
[----:B------:R-:W0:Y:S02]  /*8af0*/  MUFU.RCP R3, R3 ;  /* 0x0000000300037308 */ /* 0x000e240000001000 */
[C---:B0-----:R-:W-:Y:S01]  /*8b00*/  FMUL.FTZ R4, R3.reuse, R4 ;  /* 0x0000000403047220 */ /* 0x041fe20000410000 */
[----:B------:R-:W-:Y:S01]  /*8b10*/  FMUL.FTZ R5, R3, R0 ;  /* 0x0000000003057220 */ /* 0x000fe20000410000 */
[----:B------:R-:W-:Y:S06]  /*8b20*/  BRA `(.L_x_6061) ;  /* 0x00000000003c7947 */ /* 0x000fec0003800000 */
.L_x_6060:
[----:B----4-:R-:W0:Y:S01]  /*8b30*/  MUFU.RCP R4, R0 ;  /* 0x0000000000047308 */ /* 0x010e220000001000 */
[----:B------:R-:W-:-:S07]  /*8b40*/  ULDC.64 UR4, c[0x0][0x428] ;  /* 0x00010a0000047ab9 */ /* 0x000fce0000000a00 */
[----:B------:R-:W1:Y:S01]  /*8b50*/  MUFU.RCP R5, R6 ;  /* 0x0000000600057308 */ /* 0x000e620000001000 */
[----:B0-----:R-:W-:Y:S01]  /*8b60*/  FMUL.FTZ R4, R4, UR4 ;  /* 0x0000000404047c20 */ /* 0x001fe20008410000 */
[----:B-1----:R-:W-:Y:S01]  /*8b70*/  FMUL.FTZ R5, R5, UR5 ;  /* 0x0000000505057c20 */ /* 0x002fe20008410000 */
[----:B------:R-:W-:Y:S06]  /*8b80*/  BRA `(.L_x_6061) ;  /* 0x0000000000247947 */ /* 0x000fec0003800000 */
.L_x_6059:
[----:B----4-:R-:W0:Y:S01]  /*8b90*/  MUFU.RCP R5, R3 ;  /* 0x0000000300057308 */ /* 0x010e220000001000 */
        /* <DEDUP_REMOVED lines=8> */
.L_x_6061:
[----:B------:R-:W-:Y:S05]  /*8c20*/  BSYNC B0 ;  /* 0x0000000000007941 */ /* 0x000fea0003800000 */
.L_x_6058:
        /* <DEDUP_REMOVED lines=15> */
.L_x_6065:
[----:B------:R-:W0:Y:S02]  /*8d20*/  F2I.S64.TRUNC R4, R4 ;  /* 0x0000000400047311 */ /* 0x000e24000020d900 */
[----:B0-----:R-:W-:-:S05]  /*8d30*/  IMAD.MOV.U32 R3, RZ, RZ, R4 ;  /* 0x000000ffff037224 */ /* 0x001fca00078e0004 */
[----:B------:R0:W-:Y:S01]  /*8d40*/  STG.E.U8 desc[UR36][R16.64], R3 ;  /* 0x0000000310007986 */ /* 0x0001e2000c101124 */
[----:B------:R-:W-:Y:S05]  /*8d50*/  BRA `(.L_x_6067) ;  /* 0x0000000c00447947 */ /* 0x000fea0003800000 */
.L_x_6064:
        /* <DEDUP_REMOVED lines=9> */
.L_x_6069:
[----:B------:R-:W0:Y:S02]  /*8df0*/  F2I.FTZ.TRUNC.NTZ R3, R4 ;  /* 0x0000000400037305 */ /* 0x000e24000021f100 */
[----:B0-----:R0:W-:Y:S01]  /*8e00*/  STG.E desc[UR36][R16.64], R3 ;  /* 0x0000000310007986 */ /* 0x0011e2000c101924 */
[----:B------:R-:W-:Y:S05]  /*8e10*/  BRA `(.L_x_6067) ;  /* 0x0000000c00147947 */ /* 0x000fea0003800000 */
.L_x_6068:
[----:B------:R-:W0:Y:S02]  /*8e20*/  F2I.FTZ.TRUNC.NTZ R3, R4 ;  /* 0x0000000400037305 */ /* 0x000e24000021f100 */
[----:B0-----:R0:W-:Y:S01]  /*8e30*/  STG.E.U16 desc[UR36][R16.64], R3 ;  /* 0x0000000310007986 */ /* 0x0011e2000c101524 */
[----:B------:R-:W-:Y:S05]  /*8e40*/  BRA `(.L_x_6067) ;  /* 0x0000000c00087947 */ /* 0x000fea0003800000 */
.L_x_6063:
        /* <DEDUP_REMOVED lines=8> */
.L_x_6071:
[----:B------:R-:W-:-:S05]  /*8ed0*/  F2FP.F16.F32.PACK_AB R4, RZ, R4 ;  /* 0x00000004ff04723e */ /* 0x000fca00000000ff */
[----:B------:R0:W-:Y:S01]  /*8ee0*/  STG.E.U16 desc[UR36][R16.64], R4 ;  /* 0x0000000410007986 */ /* 0x0001e2000c101524 */
[----:B------:R-:W-:Y:S05]  /*8ef0*/  BRA `(.L_x_6067) ;  /* 0x0000000800dc7947 */ /* 0x000fea0003800000 */
.L_x_6070:
        /* <DEDUP_REMOVED lines=8> */
.L_x_6073:
[----:B------:R-:W-:-:S05]  /*8f80*/  F2FP.F16.F32.PACK_AB R5, R5, R4 ;  /* 0x000000040505723e */ /* 0x000fca00000000ff */
[----:B------:R0:W-:Y:S01]  /*8f90*/  STG.E desc[UR36][R16.64], R5 ;  /* 0x0000000510007986 */ /* 0x0001e2000c101924 */
[----:B------:R-:W-:Y:S05]  /*8fa0*/  BRA `(.L_x_6067) ;  /* 0x0000000800b07947 */ /* 0x000fea0003800000 */
.L_x_6072:
[----:B------:R-:W-:-:S06]  /*8fb0*/  FMUL.FTZ R2, R4, 1 ;  /* 0x3f80000004027820 */ /* 0x000fcc0000410000 */
[----:B------:R-:W0:Y:S02]  /*8fc0*/  F2F.F64.F32 R2, R2 ;  /* 0x0000000200027310 */ /* 0x000e240000201800 */
[----:B0-----:R0:W-:Y:S01]  /*8fd0*/  STG.E.64 desc[UR36][R16.64], R2 ;  /* 0x0000000210007986 */ /* 0x0011e2000c101b24 */
[----:B------:R-:W-:Y:S05]  /*8fe0*/  BRA `(.L_x_6067) ;  /* 0x0000000800a07947 */ /* 0x000fea0003800000 */
.L_x_6062:
        /* <DEDUP_REMOVED lines=14> */
.L_x_6076:
[----:B------:R-:W-:Y:S01]  /*90d0*/  FMUL.FTZ R6, R5, 1 ;  /* 0x3f80000005067820 */ /* 0x000fe20000410000 */
[----:B------:R-:W-:-:S05]  /*90e0*/  FMUL.FTZ R4, R4, 1 ;  /* 0x3f80000004047820 */ /* 0x000fca0000410000 */
[----:B------:R-:W-:Y:S08]  /*90f0*/  F2F.F64.F32 R6, R6 ;  /* 0x0000000600067310 */ /* 0x000ff00000201800 */
[----:B------:R-:W0:Y:S02]  /*9100*/  F2F.F64.F32 R4, R4 ;  /* 0x0000000400047310 */ /* 0x000e240000201800 */
[----:B0-----:R0:W-:Y:S01]  /*9110*/  STG.E.128 desc[UR36][R16.64], R4 ;  /* 0x0000000410007986 */ /* 0x0011e2000c101d24 */
[----:B------:R-:W-:Y:S05]  /*9120*/  BRA `(.L_x_6067) ;  /* 0x0000000800507947 */ /* 0x000fea0003800000 */
.L_x_6075:
        /* <DEDUP_REMOVED lines=20> */
.L_x_6080:
[----:B------:R-:W-:Y:S05]  /*9270*/  BSYNC B0 ;  /* 0x0000000000007941 */ /* 0x000fea0003800000 */
.L_x_6079:
[----:B------:R-:W-:-:S05]  /*9280*/  LOP3.LUT R5, R0, R5, RZ, 0xfc, !PT ;  /* 0x0000000500057212 */ /* 0x000fca00078efcff */
[----:B------:R0:W-:Y:S01]  /*9290*/  STG.E.U8 desc[UR36][R16.64], R5 ;  /* 0x0000000510007986 */ /* 0x0001e2000c101124 */
[----:B------:R-:W-:Y:S05]  /*92a0*/  BRA `(.L_x_6067) ;  /* 0x0000000400f07947 */ /* 0x000fea0003800000 */
.L_x_6078:
        /* <DEDUP_REMOVED lines=12> */
.L_x_6082:
[----:B------:R-:W-:Y:S01]  /*9370*/  IMAD.MOV.U32 R0, RZ, RZ, 0x7f ;  /* 0x0000007fff007424 */ /* 0x000fe200078e00ff */
[----:B------:R-:W-:-:S04]  /*9380*/  ISETP.GT.U32.AND P0, PT, R2, 0x7f800000, PT ;  /* 0x7f8000000200780c */ /* 0x000fc80003f04070 */
[----:B------:R-:W-:-:S09]  /*9390*/  SEL R0, R0, 0x7c, P0 ;  /* 0x0000007c00007807 */ /* 0x000fd20000000000 */
.L_x_6083:
[----:B------:R-:W-:Y:S05]  /*93a0*/  BSYNC B0 ;  /* 0x0000000000007941 */ /* 0x000fea0003800000 */
.L_x_6081:
[----:B------:R-:W-:-:S04]  /*93b0*/  LOP3.LUT R4, R4, 0x80000000, RZ, 0xc0, !PT ;  /* 0x8000000004047812 */ /* 0x000fc800078ec0ff */
[----:B------:R-:W-:-:S04]  /*93c0*/  SHF.R.U32.HI R3, RZ, 0x18, R4 ;  /* 0x00000018ff037819 */ /* 0x000fc80000011604 */
[----:B------:R-:W-:-:S05]  /*93d0*/  LOP3.LUT R3, R0, R3, RZ, 0xfc, !PT ;  /* 0x0000000300037212 */ /* 0x000fca00078efcff */
[----:B------:R0:W-:Y:S01]  /*93e0*/  STG.E.U8 desc[UR36][R16.64], R3 ;  /* 0x0000000310007986 */ /* 0x0001e2000c101124 */
[----:B------:R-:W-:Y:S05]  /*93f0*/  BRA `(.L_x_6067) ;  /* 0x00000004009c7947 */ /* 0x000fea0003800000 */
.L_x_6077:
[----:B------:R-:W-:-:S05]  /*9400*/  F2FP.BF16.F32.PACK_AB R4, RZ, R4 ;  /* 0x00000004ff04723e */ /* 0x000fca00000010ff */
[----:B------:R0:W-:Y:S01]  /*9410*/  STG.E.U16 desc[UR36][R16.64], R4 ;  /* 0x0000000410007986 */ /* 0x0001e2000c101524 */
[----:B------:R-:W-:Y:S05]  /*9420*/  BRA `(.L_x_6067) ;  /* 0x0000000400907947 */ /* 0x000fea0003800000 */
.L_x_6074:
        /* <DEDUP_REMOVED lines=11> */
.L_x_6086:
        /* <DEDUP_REMOVED lines=16> */
.L_x_6089:
[----:B------:R-:W-:-:S04]  /*95e0*/  LOP3.LUT R4, R4, 0x80000000, RZ, 0xc0, !PT ;  /* 0x8000000004047812 */ /* 0x000fc800078ec0ff */
[----:B------:R-:W-:-:S04]  /*95f0*/  SHF.R.U32.HI R3, RZ, 0x18, R4 ;  /* 0x00000018ff037819 */ /* 0x000fc80000011604 */
[----:B------:R-:W-:-:S04]  /*9600*/  LOP3.LUT R0, R0, R3, RZ, 0xfc, !PT ;  /* 0x0000000300007212 */ /* 0x000fc800078efcff */
[----:B------:R-:W-:-:S07]  /*9610*/  PRMT R8, R0, 0x7610, R8 ;  /* 0x0000761000087816 */ /* 0x000fce0000000008 */
.L_x_6088:
[----:B------:R-:W-:Y:S05]  /*9620*/  BSYNC B0 ;  /* 0x0000000000007941 */ /* 0x000fea0003800000 */
.L_x_6087:
[----:B------:R3:W-:Y:S01]  /*9630*/  STG.E.U8 desc[UR36][R16.64], R8 ;  /* 0x0000000810007986 */ /* 0x0007e2000c101124 */
[----:B------:R-:W-:Y:S05]  /*9640*/  BRA `(.L_x_6067) ;  /* 0x0000000400087947 */ /* 0x000fea0003800000 */
.L_x_6085:
        /* <DEDUP_REMOVED lines=16> */
.L_x_6092:
[----:B------:R-:W-:-:S04]  /*9750*/  LOP3.LUT R4, R4, 0x80000000, RZ, 0xc0, !PT ;  /* 0x8000000004047812 */ /* 0x000fc800078ec0ff */
[----:B------:R-:W-:-:S04]  /*9760*/  SHF.R.U32.HI R3, RZ, 0x18, R4 ;  /* 0x00000018ff037819 */ /* 0x000fc80000011604 */
[----:B------:R-:W-:-:S04]  /*9770*/  LOP3.LUT R0, R0, R3, RZ, 0xfc, !PT ;  /* 0x0000000300007212 */ /* 0x000fc800078efcff */
[----:B------:R-:W-:-:S07]  /*9780*/  PRMT R8, R0, 0x7610, R8 ;  /* 0x0000761000087816 */ /* 0x000fce0000000008 */
.L_x_6091:
[----:B------:R-:W-:Y:S05]  /*9790*/  BSYNC B0 ;  /* 0x0000000000007941 */ /* 0x000fea0003800000 */
.L_x_6090:
[----:B------:R0:W-:Y:S01]  /*97a0*/  STG.E.U8 desc[UR36][R16.64], R8 ;  /* 0x0000000810007986 */ /* 0x0001e2000c101124 */
[----:B------:R-:W-:Y:S05]  /*97b0*/  BRA `(.L_x_6067) ;  /* 0x0000000000ac7947 */ /* 0x000fea0003800000 */
.L_x_6084:
        /* <DEDUP_REMOVED lines=21> */
.L_x_6066:
        /* <DEDUP_REMOVED lines=16> */
.L_x_6095:
[----:B------:R-:W-:Y:S05]  /*9a10*/  BRA `(.L_x_6067) ;  /* 0x0000000000147947 */ /* 0x000fea0003800000 */
.L_x_6094:
[----:B------:R-:W0:Y:S02]  /*9a20*/  F2I.U64.TRUNC R4, R4 ;  /* 0x0000000400047311 */ /* 0x000e24000020d800 */
[----:B0-----:R0:W-:Y:S01]  /*9a30*/  STG.E.64 desc[UR36][R16.64], R4 ;  /* 0x0000000410007986 */ /* 0x0011e2000c101b24 */
[----:B------:R-:W-:Y:S05]  /*9a40*/  BRA `(.L_x_6067) ;  /* 0x0000000000087947 */ /* 0x000fea0003800000 */
.L_x_6093:
[----:B------:R-:W0:Y:S02]  /*9a50*/  F2I.FTZ.U32.TRUNC.NTZ R3, R4 ;  /* 0x0000000400037305 */ /* 0x000e24000021f000 */
[----:B0-----:R2:W-:Y:S02]  /*9a60*/  STG.E desc[UR36][R16.64], R3 ;  /* 0x0000000310007986 */ /* 0x0015e4000c101924 */
.L_x_6067:
[----:B------:R-:W-:-:S07]  /*9a70*/  VIADD R19, R19, 0x80 ;  /* 0x0000008013137836 */ /* 0x000fce0000000000 */
.L_x_6026:
[----:B------:R-:W-:Y:S05]  /*9a80*/  BSYNC B7 ;  /* 0x0000000000077941 */ /* 0x000fea0003800000 */
.L_x_6025:
        /* <DEDUP_REMOVED lines=306> */
.L_x_6096:
        /* <DEDUP_REMOVED lines=23> */
.L_x_6101:
[----:B------:R-:W2:Y:S01]  /*af20*/  LDG.E.U8 R2, desc[UR36][R4.64] ;  /* 0x0000002404027981 */ /* 0x000ea2000c1e1100 */
[----:B------:R-:W-:Y:S01]  /*af30*/  IMAD.MOV.U32 R3, RZ, RZ, RZ ;  /* 0x000000ffff037224 */ /* 0x000fe200078e00ff */
[----:B--2---:R-:W-:Y:S01]  /*af40*/  I2FP.F32.U32 R2, R2 ;  /* 0x0000000200027245 */ /* 0x004fe20000201000 */
[----:B------:R-:W-:Y:S06]  /*af50*/  BRA `(.L_x_6103) ;  /* 0x0000000c007c7947 */ /* 0x000fec0003800000 */
.L_x_6100:
        /* <DEDUP_REMOVED lines=10> */
.L_x_6105:
[----:B------:R-:W2:Y:S01]  /*b000*/  LDG.E R2, desc[UR36][R4.64] ;  /* 0x0000002404027981 */ /* 0x000ea2000c1e1900 */
[----:B------:R-:W-:Y:S01]  /*b010*/  IMAD.MOV.U32 R3, RZ, RZ, RZ ;  /* 0x000000ffff037224 */ /* 0x000fe200078e00ff */
[----:B--2---:R-:W-:Y:S01]  /*b020*/  I2FP.F32.S32 R2, R2 ;  /* 0x0000000200027245 */ /* 0x004fe20000201400 */
[----:B------:R-:W-:Y:S06]  /*b030*/  BRA `(.L_x_6103) ;  /* 0x0000000c00447947 */ /* 0x000fec0003800000 */
.L_x_6104:
[----:B------:R-:W2:Y:S01]  /*b040*/  LDG.E.U16 R2, desc[UR36][R4.64] ;  /* 0x0000002404027981 */ /* 0x000ea2000c1e1500 */
[----:B------:R-:W-:Y:S01]  /*b050*/  IMAD.MOV.U32 R3, RZ, RZ, RZ ;  /* 0x000000ffff037224 */ /* 0x000fe200078e00ff */
[----:B--2---:R-:W0:Y:S01]  /*b060*/  I2F.S16 R2, R2 ;  /* 0x0000000200027306 */ /* 0x004e220000101400 */
[----:B------:R-:W-:Y:S05]  /*b070*/  BRA `(.L_x_6103) ;  /* 0x0000000c00347947 */ /* 0x000fea0003800000 */
.L_x_6099:
        /* <DEDUP_REMOVED lines=9> */
.L_x_6107:
[----:B------:R-:W2:Y:S01]  /*b110*/  LDG.E.U16 R2, desc[UR36][R4.64] ;  /* 0x0000002404027981 */ /* 0x000ea2000c1e1500 */
[----:B------:R-:W-:Y:S02]  /*b120*/  IMAD.MOV.U32 R3, RZ, RZ, RZ ;  /* 0x000000ffff037224 */ /* 0x000fe400078e00ff */
[----:B--2---:R-:W-:Y:S01]  /*b130*/  HADD2.F32 R2, -RZ, R2.H0_H0 ;  /* 0x20000002ff027230 */ /* 0x004fe20000004100 */
[----:B------:R-:W-:Y:S06]  /*b140*/  BRA `(.L_x_6103) ;  /* 0x0000000c00007947 */ /* 0x000fec0003800000 */
.L_x_6106:
        /* <DEDUP_REMOVED lines=8> */
.L_x_6109:
[----:B------:R-:W2:Y:S02]  /*b1d0*/  LDG.E R2, desc[UR36][R4.64] ;  /* 0x0000002404027981 */ /* 0x000ea4000c1e1900 */
[--C-:B--2---:R-:W-:Y:S02]  /*b1e0*/  HADD2.F32 R3, -RZ, R2.reuse.H1_H1 ;  /* 0x30000002ff037230 */ /* 0x104fe40000004100 */
[----:B------:R-:W-:Y:S01]  /*b1f0*/  HADD2.F32 R2, -RZ, R2.H0_H0 ;  /* 0x20000002ff027230 */ /* 0x000fe20000004100 */
[----:B------:R-:W-:Y:S06]  /*b200*/  BRA `(.L_x_6103) ;  /* 0x0000000800d07947 */ /* 0x000fec0003800000 */
.L_x_6108:
        /* <DEDUP_REMOVED lines=8> */
.L_x_6098:
        /* <DEDUP_REMOVED lines=13> */
.L_x_6112:
        /* <DEDUP_REMOVED lines=10> */
.L_x_6111:
        /* <DEDUP_REMOVED lines=27> */
.L_x_6114:
        /* <DEDUP_REMOVED lines=14> */
.L_x_6113:
[----:B------:R-:W2:Y:S01]  /*b690*/  LDG.E.U16 R2, desc[UR36][R4.64] ;  /* 0x0000002404027981 */ /* 0x000ea2000c1e1500 */
[----:B------:R-:W-:Y:S02]  /*b6a0*/  IMAD.MOV.U32 R3, RZ, RZ, RZ ;  /* 0x000000ffff037224 */ /* 0x000fe400078e00ff */
[----:B--2---:R-:W-:Y:S01]  /*b6b0*/  IMAD.U32 R2, R2, 0x10000, RZ ;  /* 0x0001000002027824 */ /* 0x004fe200078e00ff */
[----:B------:R-:W-:Y:S06]  /*b6c0*/  BRA `(.L_x_6103) ;  /* 0x0000000400a07947 */ /* 0x000fec0003800000 */
.L_x_6110:
        /* <DEDUP_REMOVED lines=12> */
.L_x_6117:
        /* <DEDUP_REMOVED lines=20> */
.L_x_6119:
[----:B------:R-:W-:Y:S05]  /*b8d0*/  BSYNC B0 ;  /* 0x0000000000007941 */ /* 0x000fea0003800000 */
.L_x_6118:
[----:B------:R-:W-:Y:S01]  /*b8e0*/  IMAD.SHL.U32 R2, R2, 0x100000, RZ ;  /* 0x0010000002027824 */ /* 0x000fe200078e00ff */
[----:B------:R-:W-:-:S04]  /*b8f0*/  LEA R5, R0, 0x3b800000, 0x17 ;  /* 0x3b80000000057811 */ /* 0x000fc800078eb8ff */
[----:B------:R-:W-:Y:S01]  /*b900*/  LOP3.LUT R2, R5, R2, R6, 0xfe, !PT ;  /* 0x0000000205027212 */ /* 0x000fe200078efe06 */
[----:B------:R-:W-:Y:S06]  /*b910*/  BRA `(.L_x_6103) ;  /* 0x00000004000c7947 */ /* 0x000fec0003800000 */
.L_x_6116:
        /* <DEDUP_REMOVED lines=20> */
.L_x_6121:
[----:B------:R-:W-:Y:S05]  /*ba60*/  BSYNC B0 ;  /* 0x0000000000007941 */ /* 0x000fea0003800000 */
.L_x_6120:
[----:B------:R-:W-:Y:S01]  /*ba70*/  IMAD.SHL.U32 R2, R2, 0x200000, RZ ;  /* 0x0020000002027824 */ /* 0x000fe200078e00ff */
[----:B------:R-:W-:-:S04]  /*ba80*/  LEA R5, R0, 0x37800000, 0x17 ;  /* 0x3780000000057811 */ /* 0x000fc800078eb8ff */
[----:B------:R-:W-:Y:S01]  /*ba90*/  LOP3.LUT R2, R5, R2, R6, 0xfe, !PT ;  /* 0x0000000205027212 */ /* 0x000fe200078efe06 */
[----:B------:R-:W-:Y:S06]  /*baa0*/  BRA `(.L_x_6103) ;  /* 0x0000000000a87947 */ /* 0x000fec0003800000 */
.L_x_6115:
        /* <DEDUP_REMOVED lines=14> */
.L_x_6125:
[----:B------:R-:W-:Y:S05]  /*bb90*/  BSYNC B0 ;  /* 0x0000000000007941 */ /* 0x000fea0003800000 */
.L_x_6124:
[----:B------:R-:W-:Y:S01]  /*bba0*/  IMAD.MOV.U32 R3, RZ, RZ, RZ ;  /* 0x000000ffff037224 */ /* 0x000fe200078e00ff */
[----:B------:R-:W-:Y:S06]  /*bbb0*/  BRA `(.L_x_6103) ;  /* 0x0000000000647947 */ /* 0x000fec0003800000 */
.L_x_6102:
        /* <DEDUP_REMOVED lines=16> */
.L_x_6126:
[----:B------:R-:W-:Y:S01]  /*bcc0*/  CS2R R2, SRZ ;  /* 0x0000000000027805 */ /* 0x000fe2000001ff00 */
[----:B------:R-:W-:Y:S06]  /*bcd0*/  BRA `(.L_x_6103) ;  /* 0x00000000001c7947 */ /* 0x000fec0003800000 */
.L_x_6123:
[----:B------:R-:W2:Y:S01]  /*bce0*/  LDG.E.64 R4, desc[UR36][R4.64] ;  /* 0x0000002404047981 */ /* 0x000ea2000c1e1b00 */
[----:B------:R-:W-:Y:S01]  /*bcf0*/  IMAD.MOV.U32 R3, RZ, RZ, RZ ;  /* 0x000000ffff037224 */ /* 0x000fe200078e00ff */
[----:B--2---:R0:W1:Y:S01]  /*bd00*/  I2F.U64 R2, R4 ;  /* 0x0000000400027312 */ /* 0x0040620000301000 */
[----:B------:R-:W-:Y:S05]  /*bd10*/  BRA `(.L_x_6103) ;  /* 0x00000000000c7947 */ /* 0x000fea0003800000 */
.L_x_6122:
[----:B------:R-:W2:Y:S01]  /*bd20*/  LDG.E R2, desc[UR36][R4.64] ;  /* 0x0000002404027981 */ /* 0x000ea2000c1e1900 */
[----:B------:R-:W-:Y:S01]  /*bd30*/  IMAD.MOV.U32 R3, RZ, RZ, RZ ;  /* 0x000000ffff037224 */ /* 0x000fe200078e00ff */
[----:B--2---:R-:W-:-:S07]  /*bd40*/  I2FP.F32.U32 R2, R2 ;  /* 0x0000000200027245 */ /* 0x004fce0000201000 */
.L_x_6103:
[----:B------:R-:W-:Y:S05]  /*bd50*/  BSYNC B6 ;  /* 0x0000000000067941 */ /* 0x000fea0003800000 */
.L_x_6097:
        /* <DEDUP_REMOVED lines=8> */
[----:B------:R-:W3:Y:S01]  /*bde0*/  MUFU.RCP R0, R2 ;  /* 0x0000000200007308 */ /* 0x000ee20000001000 */
[----:B------:R-:W0:Y:S01]  /*bdf0*/  LDC.64 R6, c[0x0][0x428] ;  /* 0x00010a00ff067b82 */ /* 0x000e220000000a00 */
[----:B---3--:R-:W-:-:S04]  /*be00*/  FMUL.FTZ R5, R0, R3 ;  /* 0x0000000300057220 */ /* 0x008fc80000410000 */
[C---:B------:R-:W-:Y:S01]  /*be10*/  FFMA.FTZ R3, R5.reuse, R3, R2 ;  /* 0x0000000305037223 */ /* 0x040fe20000010002 */
[C---:B0-----:R-:W-:Y:S01]  /*be20*/  FFMA.FTZ R4, R5.reuse, R7, R6 ;  /* 0x0000000705047223 */ /* 0x041fe20000010006 */
[----:B------:R-:W-:-:S04]  /*be30*/  FFMA.FTZ R0, -R5, R6, R7 ;  /* 0x0000000605007223 */ /* 0x000fc80000010107 */
[----:B------:R-:W0:Y:S02]  /*be40*/  MUFU.RCP R3, R3 ;  /* 0x0000000300037308 */ /* 0x000e240000001000 */
[C---:B0-----:R-:W-:Y:S01]  /*be50*/  FMUL.FTZ R4, R3.reuse, R4 ;  /* 0x0000000403047220 */ /* 0x041fe20000410000 */
[----:B------:R-:W-:Y:S01]  /*be60*/  FMUL.FTZ R5, R3, R0 ;  /* 0x0000000003057220 */ /* 0x000fe20000410000 */
[----:B------:R-:W-:Y:S06]  /*be70*/  BRA `(.L_x_6130) ;  /* 0x00000000003c7947 */ /* 0x000fec0003800000 */
.L_x_6129:
[----:B---3--:R-:W0:Y:S01]  /*be80*/  MUFU.RCP R4, R0 ;  /* 0x0000000000047308 */ /* 0x008e220000001000 */
[----:B------:R-:W-:-:S07]  /*be90*/  ULDC.64 UR4, c[0x0][0x428] ;  /* 0x00010a0000047ab9 */ /* 0x000fce0000000a00 */
[----:B------:R-:W1:Y:S01]  /*bea0*/  MUFU.RCP R5, R6 ;  /* 0x0000000600057308 */ /* 0x000e620000001000 */
[----:B0-----:R-:W-:Y:S01]  /*beb0*/  FMUL.FTZ R4, R4, UR4 ;  /* 0x0000000404047c20 */ /* 0x001fe20008410000 */
[----:B-1----:R-:W-:Y:S01]  /*bec0*/  FMUL.FTZ R5, R5, UR5 ;  /* 0x0000000505057c20 */ /* 0x002fe20008410000 */
[----:B------:R-:W-:Y:S06]  /*bed0*/  BRA `(.L_x_6130) ;  /* 0x0000000000247947 */ /* 0x000fec0003800000 */
.L_x_6128:
[----:B---3--:R-:W0:Y:S01]  /*bee0*/  MUFU.RCP R5, R3 ;  /* 0x0000000300057308 */ /* 0x008e220000001000 */
        /* <DEDUP_REMOVED lines=8> */
.L_x_6130:
[----:B------:R-:W-:Y:S05]  /*bf70*/  BSYNC B0 ;  /* 0x0000000000007941 */ /* 0x000fea0003800000 */
.L_x_6127:
        /* <DEDUP_REMOVED lines=15> */
.L_x_6134:
[----:B------:R-:W0:Y:S02]  /*c070*/  F2I.S64.TRUNC R4, R4 ;  /* 0x0000000400047311 */ /* 0x000e24000020d900 */
[----:B0-----:R-:W-:-:S05]  /*c080*/  IMAD.MOV.U32 R3, RZ, RZ, R4 ;  /* 0x000000ffff037224 */ /* 0x001fca00078e0004 */
[----:B------:R-:W-:Y:S01]  /*c090*/  STG.E.U8 desc[UR36][R16.64], R3 ;  /* 0x0000000310007986 */ /* 0x000fe2000c101124 */
[----:B------:R-:W-:Y:S05]  /*c0a0*/  EXIT ;  /* 0x000000000000794d */ /* 0x000fea0003800000 */
.L_x_6133:
        /* <DEDUP_REMOVED lines=9> */
.L_x_6137:
[----:B------:R-:W0:Y:S02]  /*c140*/  F2I.FTZ.TRUNC.NTZ R3, R4 ;  /* 0x0000000400037305 */ /* 0x000e24000021f100 */
[----:B0-----:R-:W-:Y:S01]  /*c150*/  STG.E desc[UR36][R16.64], R3 ;  /* 0x0000000310007986 */ /* 0x001fe2000c101924 */
[----:B------:R-:W-:Y:S05]  /*c160*/  EXIT ;  /* 0x000000000000794d */ /* 0x000fea0003800000 */
.L_x_6136:
[----:B------:R-:W0:Y:S02]  /*c170*/  F2I.FTZ.TRUNC.NTZ R3, R4 ;  /* 0x0000000400037305 */ /* 0x000e24000021f100 */
[----:B0-----:R-:W-:Y:S01]  /*c180*/  STG.E.U16 desc[UR36][R16.64], R3 ;  /* 0x0000000310007986 */ /* 0x001fe2000c101524 */
[----:B------:R-:W-:Y:S05]  /*c190*/  EXIT ;  /* 0x000000000000794d */ /* 0x000fea0003800000 */
.L_x_6132:
        /* <DEDUP_REMOVED lines=8> */
.L_x_6139:
[----:B------:R-:W-:-:S05]  /*c220*/  F2FP.F16.F32.PACK_AB R4, RZ, R4 ;  /* 0x00000004ff04723e */ /* 0x000fca00000000ff */
[----:B------:R-:W-:Y:S01]  /*c230*/  STG.E.U16 desc[UR36][R16.64], R4 ;  /* 0x0000000410007986 */ /* 0x000fe2000c101524 */
[----:B------:R-:W-:Y:S05]  /*c240*/  EXIT ;  /* 0x000000000000794d */ /* 0x000fea0003800000 */
.L_x_6138:
        /* <DEDUP_REMOVED lines=8> */
.L_x_6141:
[----:B------:R-:W-:-:S05]  /*c2d0*/  F2FP.F16.F32.PACK_AB R5, R5, R4 ;  /* 0x000000040505723e */ /* 0x000fca00000000ff */
[----:B------:R-:W-:Y:S01]  /*c2e0*/  STG.E desc[UR36][R16.64], R5 ;  /* 0x0000000510007986 */ /* 0x000fe2000c101924 */
[----:B------:R-:W-:Y:S05]  /*c2f0*/  EXIT ;  /* 0x000000000000794d */ /* 0x000fea0003800000 */
.L_x_6140:
[----:B------:R-:W-:-:S06]  /*c300*/  FMUL.FTZ R2, R4, 1 ;  /* 0x3f80000004027820 */ /* 0x000fcc0000410000 */
[----:B------:R-:W0:Y:S02]  /*c310*/  F2F.F64.F32 R2, R2 ;  /* 0x0000000200027310 */ /* 0x000e240000201800 */
[----:B0-----:R-:W-:Y:S01]  /*c320*/  STG.E.64 desc[UR36][R16.64], R2 ;  /* 0x0000000210007986 */ /* 0x001fe2000c101b24 */
[----:B------:R-:W-:Y:S05]  /*c330*/  EXIT ;  /* 0x000000000000794d */ /* 0x000fea0003800000 */
.L_x_6131:
        /* <DEDUP_REMOVED lines=14> */
.L_x_6144:
[----:B------:R-:W-:Y:S01]  /*c420*/  FMUL.FTZ R6, R5, 1 ;  /* 0x3f80000005067820 */ /* 0x000fe20000410000 */
[----:B------:R-:W-:-:S05]  /*c430*/  FMUL.FTZ R4, R4, 1 ;  /* 0x3f80000004047820 */ /* 0x000fca0000410000 */
[----:B------:R-:W-:Y:S08]  /*c440*/  F2F.F64.F32 R6, R6 ;  /* 0x0000000600067310 */ /* 0x000ff00000201800 */
[----:B------:R-:W0:Y:S02]  /*c450*/  F2F.F64.F32 R4, R4 ;  /* 0x0000000400047310 */ /* 0x000e240000201800 */
[----:B0-----:R-:W-:Y:S01]  /*c460*/  STG.E.128 desc[UR36][R16.64], R4 ;  /* 0x0000000410007986 */ /* 0x001fe2000c101d24 */
[----:B------:R-:W-:Y:S05]  /*c470*/  EXIT ;  /* 0x000000000000794d */ /* 0x000fea0003800000 */
.L_x_6143:
        /* <DEDUP_REMOVED lines=20> */
.L_x_6148:
[----:B------:R-:W-:Y:S05]  /*c5c0*/  BSYNC B0 ;  /* 0x0000000000007941 */ /* 0x000fea0003800000 */
.L_x_6147:
[----:B------:R-:W-:-:S05]  /*c5d0*/  LOP3.LUT R5, R0, R5, RZ, 0xfc, !PT ;  /* 0x0000000500057212 */ /* 0x000fca00078efcff */
[----:B------:R-:W-:Y:S01]  /*c5e0*/  STG.E.U8 desc[UR36][R16.64], R5 ;  /* 0x0000000510007986 */ /* 0x000fe2000c101124 */
[----:B------:R-:W-:Y:S05]  /*c5f0*/  EXIT ;  /* 0x000000000000794d */ /* 0x000fea0003800000 */
.L_x_6146:
        /* <DEDUP_REMOVED lines=12> */
.L_x_6150:
[----:B------:R-:W-:Y:S01]  /*c6c0*/  IMAD.MOV.U32 R0, RZ, RZ, 0x7f ;  /* 0x0000007fff007424 */ /* 0x000fe200078e00ff */
[----:B------:R-:W-:-:S04]  /*c6d0*/  ISETP.GT.U32.AND P0, PT, R2, 0x7f800000, PT ;  /* 0x7f8000000200780c */ /* 0x000fc80003f04070 */
[----:B------:R-:W-:-:S09]  /*c6e0*/  SEL R0, R0, 0x7c, P0 ;  /* 0x0000007c00007807 */ /* 0x000fd20000000000 */
.L_x_6151:
[----:B------:R-:W-:Y:S05]  /*c6f0*/  BSYNC B0 ;  /* 0x0000000000007941 */ /* 0x000fea0003800000 */
.L_x_6149:
[----:B------:R-:W-:-:S04]  /*c700*/  LOP3.LUT R4, R4, 0x80000000, RZ, 0xc0, !PT ;  /* 0x8000000004047812 */ /* 0x000fc800078ec0ff */
[----:B------:R-:W-:-:S04]  /*c710*/  SHF.R.U32.HI R3, RZ, 0x18, R4 ;  /* 0x00000018ff037819 */ /* 0x000fc80000011604 */
[----:B------:R-:W-:-:S05]  /*c720*/  LOP3.LUT R3, R0, R3, RZ, 0xfc, !PT ;  /* 0x0000000300037212 */ /* 0x000fca00078efcff */
[----:B------:R-:W-:Y:S01]  /*c730*/  STG.E.U8 desc[UR36][R16.64], R3 ;  /* 0x0000000310007986 */ /* 0x000fe2000c101124 */
[----:B------:R-:W-:Y:S05]  /*c740*/  EXIT ;  /* 0x000000000000794d */ /* 0x000fea0003800000 */
.L_x_6145:
[----:B------:R-:W-:-:S05]  /*c750*/  F2FP.BF16.F32.PACK_AB R4, RZ, R4 ;  /* 0x00000004ff04723e */ /* 0x000fca00000010ff */
[----:B------:R-:W-:Y:S01]  /*c760*/  STG.E.U16 desc[UR36][R16.64], R4 ;  /* 0x0000000410007986 */ /* 0x000fe2000c101524 */
[----:B------:R-:W-:Y:S05]  /*c770*/  EXIT ;  /* 0x000000000000794d */ /* 0x000fea0003800000 */
.L_x_6142:
        /* <DEDUP_REMOVED lines=11> */
.L_x_6154:
        /* <DEDUP_REMOVED lines=16> */
.L_x_6157:
[----:B------:R-:W-:-:S04]  /*c930*/  LOP3.LUT R4, R4, 0x80000000, RZ, 0xc0, !PT ;  /* 0x8000000004047812 */ /* 0x000fc800078ec0ff */
[----:B------:R-:W-:-:S04]  /*c940*/  SHF.R.U32.HI R3, RZ, 0x18, R4 ;  /* 0x00000018ff037819 */ /* 0x000fc80000011604 */
[----:B------:R-:W-:-:S04]  /*c950*/  LOP3.LUT R0, R0, R3, RZ, 0xfc, !PT ;  /* 0x0000000300007212 */ /* 0x000fc800078efcff */
[----:B------:R-:W-:-:S07]  /*c960*/  PRMT R8, R0, 0x7610, R8 ;  /* 0x0000761000087816 */ /* 0x000fce0000000008 */
.L_x_6156:
[----:B------:R-:W-:Y:S05]  /*c970*/  BSYNC B0 ;  /* 0x0000000000007941 */ /* 0x000fea0003800000 */
.L_x_6155:
[----:B------:R-:W-:Y:S01]  /*c980*/  STG.E.U8 desc[UR36][R16.64], R8 ;  /* 0x0000000810007986 */ /* 0x000fe2000c101124 */
[----:B------:R-:W-:Y:S05]  /*c990*/  EXIT ;  /* 0x000000000000794d */ /* 0x000fea0003800000 */
.L_x_6153:
        /* <DEDUP_REMOVED lines=16> */
.L_x_6160:
[----:B------:R-:W-:-:S04]  /*caa0*/  LOP3.LUT R4, R4, 0x80000000, RZ, 0xc0, !PT ;  /* 0x8000000004047812 */ /* 0x000fc800078ec0ff */
[----:B------:R-:W-:-:S04]  /*cab0*/  SHF.R.U32.HI R3, RZ, 0x18, R4 ;  /* 0x00000018ff037819 */ /* 0x000fc80000011604 */
[----:B------:R-:W-:-:S04]  /*cac0*/  LOP3.LUT R0, R0, R3, RZ, 0xfc, !PT ;  /* 0x0000000300007212 */ /* 0x000fc800078efcff */
[----:B------:R-:W-:-:S07]  /*cad0*/  PRMT R8, R0, 0x7610, R8 ;  /* 0x0000761000087816 */ /* 0x000fce0000000008 */
.L_x_6159:
[----:B------:R-:W-:Y:S05]  /*cae0*/  BSYNC B0 ;  /* 0x0000000000007941 */ /* 0x000fea0003800000 */
.L_x_6158:
[----:B------:R-:W-:Y:S01]  /*caf0*/  STG.E.U8 desc[UR36][R16.64], R8 ;  /* 0x0000000810007986 */ /* 0x000fe2000c101124 */
[----:B------:R-:W-:Y:S05]  /*cb00*/  EXIT ;  /* 0x000000000000794d */ /* 0x000fea0003800000 */
.L_x_6152:
        /* <DEDUP_REMOVED lines=21> */
.L_x_6135:
        /* <DEDUP_REMOVED lines=16> */
.L_x_6163:
[----:B------:R-:W-:Y:S05]  /*cd60*/  EXIT ;  /* 0x000000000000794d */ /* 0x000fea0003800000 */
.L_x_6162:
[----:B------:R-:W0:Y:S02]  /*cd70*/  F2I.U64.TRUNC R4, R4 ;  /* 0x0000000400047311 */ /* 0x000e24000020d800 */
[----:B0-----:R-:W-:Y:S01]  /*cd80*/  STG.E.64 desc[UR36][R16.64], R4 ;  /* 0x0000000410007986 */ /* 0x001fe2000c101b24 */
[----:B------:R-:W-:Y:S05]  /*cd90*/  EXIT ;  /* 0x000000000000794d */ /* 0x000fea0003800000 */
.L_x_6161:
[----:B------:R-:W0:Y:S02]  /*cda0*/  F2I.FTZ.U32.TRUNC.NTZ R3, R4 ;  /* 0x0000000400037305 */ /* 0x000e24000021f000 */
[----:B0-----:R-:W-:Y:S01]  /*cdb0*/  STG.E desc[UR36][R16.64], R3 ;  /* 0x0000000310007986 */ /* 0x001fe2000c101924 */
[----:B------:R-:W-:Y:S05]  /*cdc0*/  EXIT ;  /* 0x000000000000794d */ /* 0x000fea0003800000 */
.L_x_6164:
        /* <DEDUP_REMOVED lines=11> */
.L_x_19374:


//--------------------- .text._ZN2at6native27unrolled_elementwise_kernelINS0_13AUnaryFunctorIN3c107complexIfEES5_S5_NS0_15binary_internal10DivFunctorIS5_EEEESt5arrayIPcLm2EELi4E23TrivialOffsetCalculatorILi1EjESE_NS0_6memory12LoadWithCastILi1EEENSF_13StoreWithCastILi1EEEEEviT_T0_T2_T3_T4_T5_ --------------------------
	.section	.text._ZN2at6native27unrolled_elementwise_kernelINS0_13AUnaryFunctorIN3c107complexIfEES5_S5_NS0_15binary_internal10DivFunctorIS5_EEEESt5arrayIPcLm2EELi4E23TrivialOffsetCalculatorILi1EjESE_NS0_6memory12LoadWithCastILi1EEENSF_13StoreWithCastILi1EEEEEviT_T0_T2_T3_T4_T5_,"ax",@progbits
	.align	128
        .global         _ZN2at6native27unrolled_elementwise_kernelINS0_13AUnaryFunctorIN3c107complexIfEES5_S5_NS0_15binary_internal10DivFunctorIS5_EEEESt5arrayIPcLm2EELi4E23TrivialOffsetCalculatorILi1EjESE_NS0_6memory12LoadWithCastILi1EEENSF_13StoreWithCastILi1EEEEEviT_T0_T2_T3_T4_T5_
        .type           _ZN2at6native27unrolled_elementwise_kernelINS0_13AUnaryFunctorIN3c107complexIfEES5_S5_NS0_15binary_internal10DivFunctorIS5_EEEESt5arrayIPcLm2EELi4E23TrivialOffsetCalculatorILi1EjESE_NS0_6memory12LoadWithCastILi1EEENSF_13StoreWithCastILi1EEEEEviT_T0_T2_T3_T4_T5_,@function
        .size           _ZN2at6native27unrolled_elementwise_kernelINS0_13AUnaryFunctorIN3c107complexIfEES5_S5_NS0_15binary_internal10DivFunctorIS5_EEEESt5arrayIPcLm2EELi4E23TrivialOffsetCalculatorILi1EjESE_NS0_6memory12LoadWithCastILi1EEENSF_13StoreWithCastILi1EEEEEviT_T0_T2_T3_T4_T5_,(.L_x_19375 - _ZN2at6native27unrolled_elementwise_kernelINS0_13AUnaryFunctorIN3c107complexIfEES5_S5_NS0_15binary_internal10DivFunctorIS5_EEEESt5arrayIPcLm2EELi4E23TrivialOffsetCalculatorILi1EjESE_NS0_6memory12LoadWithCastILi1EEENSF_13StoreWithCastILi1EEEEEviT_T0_T2_T3_T4_T5_)
        .other          _ZN2at6native27unrolled_elementwise_kernelINS0_13AUnaryFunctorIN3c107complexIfEES5_S5_NS0_15binary_internal10DivFunctorIS5_EEEESt5arrayIPcLm2EELi4E23TrivialOffsetCalculatorILi1EjESE_NS0_6memory12LoadWithCastILi1EEENSF_13StoreWithCastILi1EEEEEviT_T0_T2_T3_T4_T5_,@"STO_CUDA_ENTRY STV_DEFAULT"
_ZN2at6native27unrolled_elementwise_kernelINS0_13AUnaryFunctorIN3c107complexIfEES5_S5_NS0_15binary_internal10DivFunctorIS5_EEEESt5arrayIPcLm2EELi4E23TrivialOffsetCalculatorILi1EjESE_NS0_6memory12LoadWithCastILi1EEENSF_13StoreWithCastILi1EEEEEviT_T0_T2_T3_T4_T5_:
.text._ZN2at6native27unrolled_elementwise_kernelINS0_13AUnaryFunctorIN3c107complexIfEES5_S5_NS0_15binary_internal10DivFunctorIS5_EEEESt5arrayIPcLm2EELi4E23TrivialOffsetCalculatorILi1EjESE_NS0_6memory12LoadWithCastILi1EEENSF_13StoreWithCastILi1EEEEEviT_T0_T2_T3_T4_T5_:
        /* <DEDUP_REMOVED lines=35> */
.L_x_6171:
[----:B------:R-:W2:Y:S01]  /*0230*/  LDG.E.U8 R4, desc[UR36][R4.64] ;  /* 0x0000002404047981 */ /* 0x000ea2000c1e1100 */
[----:B------:R-:W-:Y:S01]  /*0240*/  IMAD.MOV.U32 R25, RZ, RZ, RZ ;  /* 0x000000ffff197224 */ /* 0x000fe200078e00ff */
[----:B--2---:R-:W-:Y:S01]  /*0250*/  I2FP.F32.U32 R24, R4 ;  /* 0x0000000400187245 */ /* 0x004fe20000201000 */
[----:B------:R-:W-:Y:S06]  /*0260*/  BRA `(.L_x_6173) ;  /* 0x0000000c007c7947 */ /* 0x000fec0003800000 */
.L_x_6170:
        /* <DEDUP_REMOVED lines=10> */
.L_x_6175:
[----:B------:R-:W2:Y:S01]  /*0310*/  LDG.E R4, desc[UR36][R4.64] ;  /* 0x0000002404047981 */ /* 0x000ea2000c1e1900 */
[----:B------:R-:W-:Y:S01]  /*0320*/  IMAD.MOV.U32 R25, RZ, RZ, RZ ;  /* 0x000000ffff197224 */ /* 0x000fe200078e00ff */
[----:B--2---:R-:W-:Y:S01]  /*0330*/  I2FP.F32.S32 R24, R4 ;  /* 0x0000000400187245 */ /* 0x004fe20000201400 */
[----:B------:R-:W-:Y:S06]  /*0340*/  BRA `(.L_x_6173) ;  /* 0x0000000c00447947 */ /* 0x000fec0003800000 */
.L_x_6174:
[----:B------:R-:W2:Y:S01]  /*0350*/  LDG.E.U16 R4, desc[UR36][R4.64] ;  /* 0x0000002404047981 */ /* 0x000ea2000c1e1500 */
[----:B------:R-:W-:Y:S01]  /*0360*/  IMAD.MOV.U32 R25, RZ, RZ, RZ ;  /* 0x000000ffff197224 */ /* 0x000fe200078e00ff */
[----:B--2---:R2:W3:Y:S01]  /*0370*/  I2F.S16 R24, R4 ;  /* 0x0000000400187306 */ /* 0x0044e20000101400 */
[----:B------:R-:W-:Y:S05]  /*0380*/  BRA `(.L_x_6173) ;  /* 0x0000000c00347947 */ /* 0x000fea0003800000 */
.L_x_6169:
        /* <DEDUP_REMOVED lines=9> */
.L_x_6177:
[----:B------:R-:W2:Y:S01]  /*0420*/  LDG.E.U16 R4, desc[UR36][R4.64] ;  /* 0x0000002404047981 */ /* 0x000ea2000c1e1500 */
[----:B------:R-:W-:Y:S02]  /*0430*/  IMAD.MOV.U32 R25, RZ, RZ, RZ ;  /* 0x000000ffff197224 */ /* 0x000fe400078e00ff */
[----:B--2---:R-:W-:Y:S01]  /*0440*/  HADD2.F32 R24, -RZ, R4.H0_H0 ;  /* 0x20000004ff187230 */ /* 0x004fe20000004100 */
[----:B------:R-:W-:Y:S06]  /*0450*/  BRA `(.L_x_6173) ;  /* 0x0000000c00007947 */ /* 0x000fec0003800000 */
.L_x_6176:
        /* <DEDUP_REMOVED lines=8> */
.L_x_6179:
[----:B------:R-:W2:Y:S02]  /*04e0*/  LDG.E R4, desc[UR36][R4.64] ;  /* 0x0000002404047981 */ /* 0x000ea4000c1e1900 */
[--C-:B--2---:R-:W-:Y:S02]  /*04f0*/  HADD2.F32 R25, -RZ, R4.reuse.H1_H1 ;  /* 0x30000004ff197230 */ /* 0x104fe40000004100 */
[----:B------:R-:W-:Y:S01]  /*0500*/  HADD2.F32 R24, -RZ, R4.H0_H0 ;  /* 0x20000004ff187230 */ /* 0x000fe20000004100 */
[----:B------:R-:W-:Y:S06]  /*0510*/  BRA `(.L_x_6173) ;  /* 0x0000000800d07947 */ /* 0x000fec0003800000 */
.L_x_6178:
        /* <DEDUP_REMOVED lines=8> */
.L_x_6168:
        /* <DEDUP_REMOVED lines=13> */
.L_x_6182:
        /* <DEDUP_REMOVED lines=10> */
.L_x_6181:
        /* <DEDUP_REMOVED lines=27> */
.L_x_6184:
        /* <DEDUP_REMOVED lines=14> */
.L_x_6183:
[----:B------:R-:W2:Y:S01]  /*09a0*/  LDG.E.U16 R4, desc[UR36][R4.64] ;  /* 0x0000002404047981 */ /* 0x000ea2000c1e1500 */
[----:B------:R-:W-:Y:S02]  /*09b0*/  IMAD.MOV.U32 R25, RZ, RZ, RZ ;  /* 0x000000ffff197224 */ /* 0x000fe400078e00ff */
[----:B--2---:R-:W-:Y:S01]  /*09c0*/  IMAD.U32 R24, R4, 0x10000, RZ ;  /* 0x0001000004187824 */ /* 0x004fe200078e00ff */
[----:B------:R-:W-:Y:S06]  /*09d0*/  BRA `(.L_x_6173) ;  /* 0x0000000400a07947 */ /* 0x000fec0003800000 */
.L_x_6180:
        /* <DEDUP_REMOVED lines=12> */
.L_x_6187:
        /* <DEDUP_REMOVED lines=20> */
.L_x_6189:
[----:B------:R-:W-:Y:S05]  /*0be0*/  BSYNC B0 ;  /* 0x0000000000007941 */ /* 0x000fea0003800000 */
.L_x_6188:
[----:B------:R-:W-:Y:S01]  /*0bf0*/  IMAD.SHL.U32 R3, R3, 0x100000, RZ ;  /* 0x0010000003037824 */ /* 0x000fe200078e00ff */
[----:B------:R-:W-:-:S04]  /*0c00*/  LEA R5, R0, 0x3b800000, 0x17 ;  /* 0x3b80000000057811 */ /* 0x000fc800078eb8ff */
[----:B------:R-:W-:Y:S01]  /*0c10*/  LOP3.LUT R24, R5, R3, R24, 0xfe, !PT ;  /* 0x0000000305187212 */ /* 0x000fe200078efe18 */
[----:B------:R-:W-:Y:S06]  /*0c20*/  BRA `(.L_x_6173) ;  /* 0x00000004000c7947 */ /* 0x000fec0003800000 */
.L_x_6186:
        /* <DEDUP_REMOVED lines=20> */
.L_x_6191:
[----:B------:R-:W-:Y:S05]  /*0d70*/  BSYNC B0 ;  /* 0x0000000000007941 */ /* 0x000fea0003800000 */
.L_x_6190:
[----:B------:R-:W-:Y:S01]  /*0d80*/  IMAD.SHL.U32 R3, R3, 0x200000, RZ ;  /* 0x0020000003037824 */ /* 0x000fe200078e00ff */
[----:B------:R-:W-:-:S04]  /*0d90*/  LEA R5, R0, 0x37800000, 0x17 ;  /* 0x3780000000057811 */ /* 0x000fc800078eb8ff */
[----:B------:R-:W-:Y:S01]  /*0da0*/  LOP3.LUT R24, R5, R3, R24, 0xfe, !PT ;  /* 0x0000000305187212 */ /* 0x000fe200078efe18 */
[----:B------:R-:W-:Y:S06]  /*0db0*/  BRA `(.L_x_6173) ;  /* 0x0000000000a87947 */ /* 0x000fec0003800000 */
.L_x_6185:
        /* <DEDUP_REMOVED lines=14> */
.L_x_6195:
[----:B------:R-:W-:Y:S05]  /*0ea0*/  BSYNC B0 ;  /* 0x0000000000007941 */ /* 0x000fea0003800000 */
.L_x_6194:
[----:B------:R-:W-:Y:S01]  /*0eb0*/  IMAD.MOV.U32 R25, RZ, RZ, RZ ;  /* 0x000000ffff197224 */ /* 0x000fe200078e00ff */
[----:B------:R-:W-:Y:S06]  /*0ec0*/  BRA `(.L_x_6173) ;  /* 0x0000000000647947 */ /* 0x000fec0003800000 */
.L_x_6172:
        /* <DEDUP_REMOVED lines=16> */
.L_x_6196:
[----:B------:R-:W-:Y:S01]  /*0fd0*/  CS2R R24, SRZ ;  /* 0x0000000000187805 */ /* 0x000fe2000001ff00 */
[----:B------:R-:W-:Y:S06]  /*0fe0*/  BRA `(.L_x_6173) ;  /* 0x00000000001c7947 */ /* 0x000fec0003800000 */
.L_x_6193:
[----:B------:R-:W2:Y:S01]  /*0ff0*/  LDG.E.64 R4, desc[UR36][R4.64] ;  /* 0x0000002404047981 */ /* 0x000ea2000c1e1b00 */
[----:B------:R-:W-:Y:S01]  /*1000*/  IMAD.MOV.U32 R25, RZ, RZ, RZ ;  /* 0x000000ffff197224 */ /* 0x000fe200078e00ff */
[----:B--2---:R0:W1:Y:S01]  /*1010*/  I2F.U64 R24, R4 ;  /* 0x0000000400187312 */ /* 0x0040620000301000 */
[----:B------:R-:W-:Y:S05]  /*1020*/  BRA `(.L_x_6173) ;  /* 0x00000000000c7947 */ /* 0x000fea0003800000 */
.L_x_6192:
[----:B------:R-:W2:Y:S01]  /*1030*/  LDG.E R4, desc[UR36][R4.64] ;  /* 0x0000002404047981 */ /* 0x000ea2000c1e1900 */
[----:B------:R-:W-:Y:S01]  /*1040*/  IMAD.MOV.U32 R25, RZ, RZ, RZ ;  /* 0x000000ffff197224 */ /* 0x000fe200078e00ff */
[----:B--2---:R-:W-:-:S07]  /*1050*/  I2FP.F32.U32 R24, R4 ;  /* 0x0000000400187245 */ /* 0x004fce0000201000 */
.L_x_6173:
[----:B------:R-:W-:Y:S05]  /*1060*/  BSYNC B6 ;  /* 0x0000000000067941 */ /* 0x000fea0003800000 */
.L_x_6167:
[----:B------:R-:W-:-:S07]  /*1070*/  VIADD R17, R17, 0x80 ;  /* 0x0000008011117836 */ /* 0x000fce0000000000 */
.L_x_6166:
[----:B------:R-:W-:Y:S05]  /*1080*/  BSYNC B7 ;  /* 0x0000000000077941 */ /* 0x000fea0003800000 */
.L_x_6165:
        /* <DEDUP_REMOVED lines=27> */
.L_x_6203:
[----:B------:R-:W2:Y:S01]  /*1240*/  LDG.E.U8 R4, desc[UR36][R4.64] ;  /* 0x0000002404047981 */ /* 0x000ea2000c1e1100 */
[----:B------:R-:W-:Y:S01]  /*1250*/  IMAD.MOV.U32 R27, RZ, RZ, RZ ;  /* 0x000000ffff1b7224 */ /* 0x000fe200078e00ff */
[----:B--2---:R-:W-:Y:S01]  /*1260*/  I2FP.F32.U32 R26, R4 ;  /* 0x00000004001a7245 */ /* 0x004fe20000201000 */
[----:B------:R-:W-:Y:S06]  /*1270*/  BRA `(.L_x_6205) ;  /* 0x0000000c00807947 */ /* 0x000fec0003800000 */
.L_x_6202:
        /* <DEDUP_REMOVED lines=10> */
.L_x_6207:
[----:B------:R-:W2:Y:S01]  /*1320*/  LDG.E R4, desc[UR36][R4.64] ;  /* 0x0000002404047981 */ /* 0x000ea2000c1e1900 */
[----:B------:R-:W-:Y:S01]  /*1330*/  IMAD.MOV.U32 R27, RZ, RZ, RZ ;  /* 0x000000ffff1b7224 */ /* 0x000fe200078e00ff */
[----:B--2---:R-:W-:Y:S01]  /*1340*/  I2FP.F32.S32 R26, R4 ;  /* 0x00000004001a7245 */ /* 0x004fe20000201400 */
[----:B------:R-:W-:Y:S06]  /*1350*/  BRA `(.L_x_6205) ;  /* 0x0000000c00487947 */ /* 0x000fec0003800000 */
.L_x_6206:
[----:B------:R-:W2:Y:S01]  /*1360*/  LDG.E.U16 R4, desc[UR36][R4.64] ;  /* 0x0000002404047981 */ /* 0x000ea2000c1e1500 */
[----:B------:R-:W-:Y:S01]  /*1370*/  IMAD.MOV.U32 R27, RZ, RZ, RZ ;  /* 0x000000ffff1b7224 */ /* 0x000fe200078e00ff */
[----:B--2---:R4:W0:Y:S01]  /*1380*/  I2F.S16 R26, R4 ;  /* 0x00000004001a7306 */ /* 0x0048220000101400 */
[----:B------:R-:W-:Y:S05]  /*1390*/  BRA `(.L_x_6205) ;  /* 0x0000000c00387947 */ /* 0x000fea0003800000 */
.L_x_6201:
        /* <DEDUP_REMOVED lines=9> */
.L_x_6209:
[----:B------:R-:W2:Y:S01]  /*1430*/  LDG.E.U16 R4, desc[UR36][R4.64] ;  /* 0x0000002404047981 */ /* 0x000ea2000c1e1500 */
[----:B------:R-:W-:Y:S02]  /*1440*/  IMAD.MOV.U32 R27, RZ, RZ, RZ ;  /* 0x000000ffff1b7224 */ /* 0x000fe400078e00ff */
[----:B--2---:R-:W-:Y:S01]  /*1450*/  HADD2.F32 R26, -RZ, R4.H0_H0 ;  /* 0x20000004ff1a7230 */ /* 0x004fe20000004100 */
[----:B------:R-:W-:Y:S06]  /*1460*/  BRA `(.L_x_6205) ;  /* 0x0000000c00047947 */ /* 0x000fec0003800000 */
.L_x_6208:
        /* <DEDUP_REMOVED lines=8> */
.L_x_6211:
[----:B------:R-:W2:Y:S02]  /*14f0*/  LDG.E R4, desc[UR36][R4.64] ;  /* 0x0000002404047981 */ /* 0x000ea4000c1e1900 */
[--C-:B--2---:R-:W-:Y:S02]  /*1500*/  HADD2.F32 R27, -RZ, R4.reuse.H1_H1 ;  /* 0x30000004ff1b7230 */ /* 0x104fe40000004100 */
[----:B------:R-:W-:Y:S01]  /*1510*/  HADD2.F32 R26, -RZ, R4.H0_H0 ;  /* 0x20000004ff1a7230 */ /* 0x000fe20000004100 */
[----:B------:R-:W-:Y:S06]  /*1520*/  BRA `(.L_x_6205) ;  /* 0x0000000800d47947 */ /* 0x000fec0003800000 */
.L_x_6210:
        /* <DEDUP_REMOVED lines=8> */
.L_x_6200:
        /* <DEDUP_REMOVED lines=13> */
.L_x_6214:
        /* <DEDUP_REMOVED lines=10> */
.L_x_6213:
        /* <DEDUP_REMOVED lines=27> */
.L_x_6216:
        /* <DEDUP_REMOVED lines=15> */
.L_x_6215:
[----:B------:R-:W2:Y:S01]  /*19c0*/  LDG.E.U16 R4, desc[UR36][R4.64] ;  /* 0x0000002404047981 */ /* 0x000ea2000c1e1500 */
[----:B------:R-:W-:Y:S02]  /*19d0*/  IMAD.MOV.U32 R27, RZ, RZ, RZ ;  /* 0x000000ffff1b7224 */ /* 0x000fe400078e00ff */
[----:B--2---:R-:W-:Y:S01]  /*19e0*/  IMAD.U32 R26, R4, 0x10000, RZ ;  /* 0x00010000041a7824 */ /* 0x004fe200078e00ff */
[----:B------:R-:W-:Y:S06]  /*19f0*/  BRA `(.L_x_6205) ;  /* 0x0000000400a07947 */ /* 0x000fec0003800000 */
.L_x_6212:
        /* <DEDUP_REMOVED lines=12> */
.L_x_6219:
        /* <DEDUP_REMOVED lines=20> */
.L_x_6221:
[----:B------:R-:W-:Y:S05]  /*1c00*/  BSYNC B0 ;  /* 0x0000000000007941 */ /* 0x000fea0003800000 */
.L_x_6220:
[----:B------:R-:W-:Y:S01]  /*1c10*/  IMAD.SHL.U32 R3, R3, 0x100000, RZ ;  /* 0x0010000003037824 */ /* 0x000fe200078e00ff */
[----:B------:R-:W-:-:S04]  /*1c20*/  LEA R5, R0, 0x3b800000, 0x17 ;  /* 0x3b80000000057811 */ /* 0x000fc800078eb8ff */
[----:B------:R-:W-:Y:S01]  /*1c30*/  LOP3.LUT R26, R5, R3, R26, 0xfe, !PT ;  /* 0x00000003051a7212 */ /* 0x000fe200078efe1a */
[----:B------:R-:W-:Y:S06]  /*1c40*/  BRA `(.L_x_6205) ;  /* 0x00000004000c7947 */ /* 0x000fec0003800000 */
.L_x_6218:
        /* <DEDUP_REMOVED lines=20> */
.L_x_6223:
[----:B------:R-:W-:Y:S05]  /*1d90*/  BSYNC B0 ;  /* 0x0000000000007941 */ /* 0x000fea0003800000 */
.L_x_6222:
[----:B------:R-:W-:Y:S01]  /*1da0*/  IMAD.SHL.U32 R3, R3, 0x200000, RZ ;  /* 0x0020000003037824 */ /* 0x000fe200078e00ff */
[----:B------:R-:W-:-:S04]  /*1db0*/  LEA R5, R0, 0x37800000, 0x17 ;  /* 0x3780000000057811 */ /* 0x000fc800078eb8ff */
[----:B------:R-:W-:Y:S01]  /*1dc0*/  LOP3.LUT R26, R5, R3, R26, 0xfe, !PT ;  /* 0x00000003051a7212 */ /* 0x000fe200078efe1a */
[----:B------:R-:W-:Y:S06]  /*1dd0*/  BRA `(.L_x_6205) ;  /* 0x0000000000a87947 */ /* 0x000fec0003800000 */
.L_x_6217:
        /* <DEDUP_REMOVED lines=14> */
.L_x_6227:
[----:B------:R-:W-:Y:S05]  /*1ec0*/  BSYNC B0 ;  /* 0x0000000000007941 */ /* 0x000fea0003800000 */
.L_x_6226:
[----:B------:R-:W-:Y:S01]  /*1ed0*/  IMAD.MOV.U32 R27, RZ, RZ, RZ ;  /* 0x000000ffff1b7224 */ /* 0x000fe200078e00ff */
[----:B------:R-:W-:Y:S06]  /*1ee0*/  BRA `(.L_x_6205) ;  /* 0x0000000000647947 */ /* 0x000fec0003800000 */
.L_x_6204:
        /* <DEDUP_REMOVED lines=16> */
.L_x_6228:
[----:B------:R-:W-:Y:S01]  /*1ff0*/  CS2R R26, SRZ ;  /* 0x00000000001a7805 */ /* 0x000fe2000001ff00 */
[----:B------:R-:W-:Y:S06]  /*2000*/  BRA `(.L_x_6205) ;  /* 0x00000000001c7947 */ /* 0x000fec0003800000 */
.L_x_6225:
[----:B------:R-:W2:Y:S01]  /*2010*/  LDG.E.64 R4, desc[UR36][R4.64] ;  /* 0x0000002404047981 */ /* 0x000ea2000c1e1b00 */
[----:B------:R-:W-:Y:S01]  /*2020*/  IMAD.MOV.U32 R27, RZ, RZ, RZ ;  /* 0x000000ffff1b7224 */ /* 0x000fe200078e00ff */
[----:B--2---:R0:W2:Y:S01]  /*2030*/  I2F.U64 R26, R4 ;  /* 0x00000004001a7312 */ /* 0x0040a20000301000 */
[----:B------:R-:W-:Y:S05]  /*2040*/  BRA `(.L_x_6205) ;  /* 0x00000000000c7947 */ /* 0x000fea0003800000 */
.L_x_6224:
[----:B------:R-:W2:Y:S01]  /*2050*/  LDG.E R4, desc[UR36][R4.64] ;  /* 0x0000002404047981 */ /* 0x000ea2000c1e1900 */
[----:B------:R-:W-:Y:S01]  /*2060*/  IMAD.MOV.U32 R27, RZ, RZ, RZ ;  /* 0x000000ffff1b7224 */ /* 0x000fe200078e00ff */
[----:B--2---:R-:W-:-:S07]  /*2070*/  I2FP.F32.U32 R26, R4 ;  /* 0x00000004001a7245 */ /* 0x004fce0000201000 */
.L_x_6205:
[----:B------:R-:W-:Y:S05]  /*2080*/  BSYNC B6 ;  /* 0x0000000000067941 */ /* 0x000fea0003800000 */
.L_x_6199:
[----:B------:R-:W-:-:S07]  /*2090*/  VIADD R17, R17, 0x80 ;  /* 0x0000008011117836 */ /* 0x000fce0000000000 */
.L_x_6198:
[----:B------:R-:W-:Y:S05]  /*20a0*/  BSYNC B7 ;  /* 0x0000000000077941 */ /* 0x000fea0003800000 */
.L_x_6197:
        /* <DEDUP_REMOVED lines=28> */
.L_x_6235:
[----:B------:R-:W2:Y:S01]  /*2270*/  LDG.E.U8 R4, desc[UR36][R4.64] ;  /* 0x0000002404047981 */ /* 0x000ea2000c1e1100 */
[----:B------:R-:W-:Y:S01]  /*2280*/  IMAD.MOV.U32 R23, RZ, RZ, RZ ;  /* 0x000000ffff177224 */ /* 0x000fe200078e00ff */
[----:B--2---:R-:W-:Y:S01]  /*2290*/  I2FP.F32.U32 R22, R4 ;  /* 0x0000000400167245 */ /* 0x004fe20000201000 */
[----:B------:R-:W-:Y:S06]  /*22a0*/  BRA `(.L_x_6237) ;  /* 0x0000000c007c7947 */ /* 0x000fec0003800000 */
.L_x_6234:
        /* <DEDUP_REMOVED lines=10> */
.L_x_6239:
[----:B------:R-:W2:Y:S01]  /*2350*/  LDG.E R4, desc[UR36][R4.64] ;  /* 0x0000002404047981 */ /* 0x000ea2000c1e1900 */
[----:B------:R-:W-:Y:S01]  /*2360*/  IMAD.MOV.U32 R23, RZ, RZ, RZ ;  /* 0x000000ffff177224 */ /* 0x000fe200078e00ff */
[----:B--2---:R-:W-:Y:S01]  /*2370*/  I2FP.F32.S32 R22, R4 ;  /* 0x0000000400167245 */ /* 0x004fe20000201400 */
[----:B------:R-:W-:Y:S06]  /*2380*/  BRA `(.L_x_6237) ;  /* 0x0000000c00447947 */ /* 0x000fec0003800000 */
.L_x_6238:
[----:B------:R-:W2:Y:S01]  /*2390*/  LDG.E.U16 R4, desc[UR36][R4.64] ;  /* 0x0000002404047981 */ /* 0x000ea2000c1e1500 */
[----:B------:R-:W-:Y:S01]  /*23a0*/  IMAD.MOV.U32 R23, RZ, RZ, RZ ;  /* 0x000000ffff177224 */ /* 0x000fe200078e00ff */
[----:B--2---:R0:W2:Y:S01]  /*23b0*/  I2F.S16 R22, R4 ;  /* 0x0000000400167306 */ /* 0x0040a20000101400 */
[----:B------:R-:W-:Y:S05]  /*23c0*/  BRA `(.L_x_6237) ;  /* 0x0000000c00347947 */ /* 0x000fea0003800000 */
.L_x_6233:
        /* <DEDUP_REMOVED lines=9> */
.L_x_6241:
[----:B------:R-:W2:Y:S01]  /*2460*/  LDG.E.U16 R4, desc[UR36][R4.64] ;  /* 0x0000002404047981 */ /* 0x000ea2000c1e1500 */
[----:B------:R-:W-:Y:S02]  /*2470*/  IMAD.MOV.U32 R23, RZ, RZ, RZ ;  /* 0x000000ffff177224 */ /* 0x000fe400078e00ff */
[----:B--2---:R-:W-:Y:S01]  /*2480*/  HADD2.F32 R22, -RZ, R4.H0_H0 ;  /* 0x20000004ff167230 */ /* 0x004fe20000004100 */
[----:B------:R-:W-:Y:S06]  /*2490*/  BRA `(.L_x_6237) ;  /* 0x0000000c00007947 */ /* 0x000fec0003800000 */
.L_x_6240:
        /* <DEDUP_REMOVED lines=8> */
.L_x_6243:
[----:B------:R-:W2:Y:S02]  /*2520*/  LDG.E R4, desc[UR36][R4.64] ;  /* 0x0000002404047981 */ /* 0x000ea4000c1e1900 */
[--C-:B--2---:R-:W-:Y:S02]  /*2530*/  HADD2.F32 R23, -RZ, R4.reuse.H1_H1 ;  /* 0x30000004ff177230 */ /* 0x104fe40000004100 */
[----:B------:R-:W-:Y:S01]  /*2540*/  HADD2.F32 R22, -RZ, R4.H0_H0 ;  /* 0x20000004ff167230 */ /* 0x000fe20000004100 */
[----:B------:R-:W-:Y:S06]  /*2550*/  BRA `(.L_x_6237) ;  /* 0x0000000800d07947 */ /* 0x000fec0003800000 */
.L_x_6242:
        /* <DEDUP_REMOVED lines=8> */
.L_x_6232:
        /* <DEDUP_REMOVED lines=13> */
.L_x_6246:
        /* <DEDUP_REMOVED lines=10> */
.L_x_6245:
        /* <DEDUP_REMOVED lines=27> */
.L_x_6248:
        /* <DEDUP_REMOVED lines=14> */
.L_x_6247:
[----:B------:R-:W2:Y:S01]  /*29e0*/  LDG.E.U16 R4, desc[UR36][R4.64] ;  /* 0x0000002404047981 */ /* 0x000ea2000c1e1500 */
[----:B------:R-:W-:Y:S02]  /*29f0*/  IMAD.MOV.U32 R23, RZ, RZ, RZ ;  /* 0x000000ffff177224 */ /* 0x000fe400078e00ff */
[----:B--2---:R-:W-:Y:S01]  /*2a00*/  IMAD.U32 R22, R4, 0x10000, RZ ;  /* 0x0001000004167824 */ /* 0x004fe200078e00ff */
[----:B------:R-:W-:Y:S06]  /*2a10*/  BRA `(.L_x_6237) ;  /* 0x0000000400a07947 */ /* 0x000fec0003800000 */
.L_x_6244:
        /* <DEDUP_REMOVED lines=12> */
.L_x_6251:
        /* <DEDUP_REMOVED lines=20> */
.L_x_6253:
[----:B------:R-:W-:Y:S05]  /*2c20*/  BSYNC B0 ;  /* 0x0000000000007941 */ /* 0x000fea0003800000 */
.L_x_6252:
[----:B------:R-:W-:Y:S01]  /*2c30*/  IMAD.SHL.U32 R3, R3, 0x100000, RZ ;  /* 0x0010000003037824 */ /* 0x000fe200078e00ff */
[----:B------:R-:W-:-:S04]  /*2c40*/  LEA R5, R0, 0x3b800000, 0x17 ;  /* 0x3b80000000057811 */ /* 0x000fc800078eb8ff */
[----:B------:R-:W-:Y:S01]  /*2c50*/  LOP3.LUT R22, R5, R3, R22, 0xfe, !PT ;  /* 0x0000000305167212 */ /* 0x000fe200078efe16 */
[----:B------:R-:W-:Y:S06]  /*2c60*/  BRA `(.L_x_6237) ;  /* 0x00000004000c7947 */ /* 0x000fec0003800000 */
.L_x_6250:
        /* <DEDUP_REMOVED lines=20> */
.L_x_6255:
[----:B------:R-:W-:Y:S05]  /*2db0*/  BSYNC B0 ;  /* 0x0000000000007941 */ /* 0x000fea0003800000 */
.L_x_6254:
[----:B------:R-:W-:Y:S01]  /*2dc0*/  IMAD.SHL.U32 R3, R3, 0x200000, RZ ;  /* 0x0020000003037824 */ /* 0x000fe200078e00ff */
[----:B------:R-:W-:-:S04]  /*2dd0*/  LEA R5, R0, 0x37800000, 0x17 ;  /* 0x3780000000057811 */ /* 0x000fc800078eb8ff */
[----:B------:R-:W-:Y:S01]  /*2de0*/  LOP3.LUT R22, R5, R3, R22, 0xfe, !PT ;  /* 0x0000000305167212 */ /* 0x000fe200078efe16 */
[----:B------:R-:W-:Y:S06]  /*2df0*/  BRA `(.L_x_6237) ;  /* 0x0000000000a87947 */ /* 0x000fec0003800000 */
.L_x_6249:
        /* <DEDUP_REMOVED lines=14> */
.L_x_6259:
[----:B------:R-:W-:Y:S05]  /*2ee0*/  BSYNC B0 ;  /* 0x0000000000007941 */ /* 0x000fea0003800000 */
.L_x_6258:
[----:B------:R-:W-:Y:S01]  /*2ef0*/  IMAD.MOV.U32 R23, RZ, RZ, RZ ;  /* 0x000000ffff177224 */ /* 0x000fe200078e00ff */
[----:B------:R-:W-:Y:S06]  /*2f00*/  BRA `(.L_x_6237) ;  /* 0x0000000000647947 */ /* 0x000fec0003800000 */
.L_x_6236:
        /* <DEDUP_REMOVED lines=16> */
.L_x_6260:
[----:B------:R-:W-:Y:S01]  /*3010*/  CS2R R22, SRZ ;  /* 0x0000000000167805 */ /* 0x000fe2000001ff00 */
[----:B------:R-:W-:Y:S06]  /*3020*/  BRA `(.L_x_6237) ;  /* 0x00000000001c7947 */ /* 0x000fec0003800000 */
.L_x_6257:
[----:B------:R-:W2:Y:S01]  /*3030*/  LDG.E.64 R4, desc[UR36][R4.64] ;  /* 0x0000002404047981 */ /* 0x000ea2000c1e1b00 */
[----:B------:R-:W-:Y:S01]  /*3040*/  IMAD.MOV.U32 R23, RZ, RZ, RZ ;  /* 0x000000ffff177224 */ /* 0x000fe200078e00ff */
[----:B--2---:R0:W2:Y:S01]  /*3050*/  I2F.U64 R22, R4 ;  /* 0x0000000400167312 */ /* 0x0040a20000301000 */
[----:B------:R-:W-:Y:S05]  /*3060*/  BRA `(.L_x_6237) ;  /* 0x00000000000c7947 */ /* 0x000fea0003800000 */
.L_x_6256:
[----:B------:R-:W2:Y:S01]  /*3070*/  LDG.E R4, desc[UR36][R4.64] ;  /* 0x0000002404047981 */ /* 0x000ea2000c1e1900 */
[----:B------:R-:W-:Y:S01]  /*3080*/  IMAD.MOV.U32 R23, RZ, RZ, RZ ;  /* 0x000000ffff177224 */ /* 0x000fe200078e00ff */
[----:B--2---:R-:W-:-:S07]  /*3090*/  I2FP.F32.U32 R22, R4 ;  /* 0x0000000400167245 */ /* 0x004fce0000201000 */
.L_x_6237:
[----:B------:R-:W-:Y:S05]  /*30a0*/  BSYNC B6 ;  /* 0x0000000000067941 */ /* 0x000fea0003800000 */
.L_x_6231:
[----:B------:R-:W-:-:S07]  /*30b0*/  VIADD R17, R17, 0x80 ;  /* 0x0000008011117836 */ /* 0x000fce0000000000 */
.L_x_6230:
[----:B------:R-:W-:Y:S05]  /*30c0*/  BSYNC B7 ;  /* 0x0000000000077941 */ /* 0x000fea0003800000 */
.L_x_6229:
        /* <DEDUP_REMOVED lines=25> */
.L_x_6266:
[----:B------:R-:W2:Y:S01]  /*3260*/  LDG.E.U8 R4, desc[UR36][R4.64] ;  /* 0x0000002404047981 */ /* 0x000ea2000c1e1100 */
[----:B------:R-:W-:Y:S01]  /*3270*/  IMAD.MOV.U32 R19, RZ, RZ, RZ ;  /* 0x000000ffff137224 */ /* 0x000fe200078e00ff */
[----:B--2---:R-:W-:Y:S01]  /*3280*/  I2FP.F32.U32 R18, R4 ;  /* 0x0000000400127245 */ /* 0x004fe20000201000 */
[----:B------:R-:W-:Y:S06]  /*3290*/  BRA `(.L_x_6262) ;  /* 0x0000000c007c7947 */ /* 0x000fec0003800000 */
.L_x_6265:
        /* <DEDUP_REMOVED lines=10> */
.L_x_6269:
[----:B------:R-:W2:Y:S01]  /*3340*/  LDG.E R4, desc[UR36][R4.64] ;  /* 0x0000002404047981 */ /* 0x000ea2000c1e1900 */
[----:B------:R-:W-:Y:S01]  /*3350*/  IMAD.MOV.U32 R19, RZ, RZ, RZ ;  /* 0x000000ffff137224 */ /* 0x000fe200078e00ff */
[----:B--2---:R-:W-:Y:S01]  /*3360*/  I2FP.F32.S32 R18, R4 ;  /* 0x0000000400127245 */ /* 0x004fe20000201400 */
[----:B------:R-:W-:Y:S06]  /*3370*/  BRA `(.L_x_6262) ;  /* 0x0000000c00447947 */ /* 0x000fec0003800000 */
.L_x_6268:
[----:B------:R-:W2:Y:S01]  /*3380*/  LDG.E.U16 R4, desc[UR36][R4.64] ;  /* 0x0000002404047981 */ /* 0x000ea2000c1e1500 */
[----:B------:R-:W-:Y:S01]  /*3390*/  IMAD.MOV.U32 R19, RZ, RZ, RZ ;  /* 0x000000ffff137224 */ /* 0x000fe200078e00ff */
[----:B--2---:R0:W2:Y:S01]  /*33a0*/  I2F.S16 R18, R4 ;  /* 0x0000000400127306 */ /* 0x0040a20000101400 */
[----:B------:R-:W-:Y:S05]  /*33b0*/  BRA `(.L_x_6262) ;  /* 0x0000000c00347947 */ /* 0x000fea0003800000 */
.L_x_6264:
        /* <DEDUP_REMOVED lines=9> */
.L_x_6271:
[----:B------:R-:W2:Y:S01]  /*3450*/  LDG.E.U16 R4, desc[UR36][R4.64] ;  /* 0x0000002404047981 */ /* 0x000ea2000c1e1500 */
[----:B------:R-:W-:Y:S02]  /*3460*/  IMAD.MOV.U32 R19, RZ, RZ, RZ ;  /* 0x000000ffff137224 */ /* 0x000fe400078e00ff */
[----:B--2---:R-:W-:Y:S01]  /*3470*/  HADD2.F32 R18, -RZ, R4.H0_H0 ;  /* 0x20000004ff127230 */ /* 0x004fe20000004100 */
[----:B------:R-:W-:Y:S06]  /*3480*/  BRA `(.L_x_6262) ;  /* 0x0000000c00007947 */ /* 0x000fec0003800000 */
.L_x_6270:
        /* <DEDUP_REMOVED lines=8> */
.L_x_6273:
[----:B------:R-:W2:Y:S02]  /*3510*/  LDG.E R4, desc[UR36][R4.64] ;  /* 0x0000002404047981 */ /* 0x000ea4000c1e1900 */
[--C-:B--2---:R-:W-:Y:S02]  /*3520*/  HADD2.F32 R19, -RZ, R4.reuse.H1_H1 ;  /* 0x30000004ff137230 */ /* 0x104fe40000004100 */
[----:B------:R-:W-:Y:S01]  /*3530*/  HADD2.F32 R18, -RZ, R4.H0_H0 ;  /* 0x20000004ff127230 */ /* 0x000fe20000004100 */
[----:B------:R-:W-:Y:S06]  /*3540*/  BRA `(.L_x_6262) ;  /* 0x0000000800d07947 */ /* 0x000fec0003800000 */
.L_x_6272:
        /* <DEDUP_REMOVED lines=8> */
.L_x_6263:
        /* <DEDUP_REMOVED lines=13> */
.L_x_6276:
        /* <DEDUP_REMOVED lines=10> */
.L_x_6275:
        /* <DEDUP_REMOVED lines=27> */
.L_x_6278:
        /* <DEDUP_REMOVED lines=14> */
.L_x_6277:
[----:B------:R-:W2:Y:S01]  /*39d0*/  LDG.E.U16 R4, desc[UR36][R4.64] ;  /* 0x0000002404047981 */ /* 0x000ea2000c1e1500 */
[----:B------:R-:W-:Y:S02]  /*39e0*/  IMAD.MOV.U32 R19, RZ, RZ, RZ ;  /* 0x000000ffff137224 */ /* 0x000fe400078e00ff */
[----:B--2---:R-:W-:Y:S01]  /*39f0*/  IMAD.U32 R18, R4, 0x10000, RZ ;  /* 0x0001000004127824 */ /* 0x004fe200078e00ff */
[----:B------:R-:W-:Y:S06]  /*3a00*/  BRA `(.L_x_6262) ;  /* 0x0000000400a07947 */ /* 0x000fec0003800000 */
.L_x_6274:
        /* <DEDUP_REMOVED lines=12> */
.L_x_6281:
        /* <DEDUP_REMOVED lines=20> */
.L_x_6283:
[----:B------:R-:W-:Y:S05]  /*3c10*/  BSYNC B0 ;  /* 0x0000000000007941 */ /* 0x000fea0003800000 */
.L_x_6282:
[----:B------:R-:W-:Y:S01]  /*3c20*/  IMAD.SHL.U32 R3, R3, 0x100000, RZ ;  /* 0x0010000003037824 */ /* 0x000fe200078e00ff */
[----:B------:R-:W-:-:S04]  /*3c30*/  LEA R5, R0, 0x3b800000, 0x17 ;  /* 0x3b80000000057811 */ /* 0x000fc800078eb8ff */
[----:B------:R-:W-:Y:S01]  /*3c40*/  LOP3.LUT R18, R5, R3, R18, 0xfe, !PT ;  /* 0x0000000305127212 */ /* 0x000fe200078efe12 */
[----:B------:R-:W-:Y:S06]  /*3c50*/  BRA `(.L_x_6262) ;  /* 0x00000004000c7947 */ /* 0x000fec0003800000 */
.L_x_6280:
        /* <DEDUP_REMOVED lines=20> */
.L_x_6285:
[----:B------:R-:W-:Y:S05]  /*3da0*/  BSYNC B0 ;  /* 0x0000000000007941 */ /* 0x000fea0003800000 */
.L_x_6284:
[----:B------:R-:W-:Y:S01]  /*3db0*/  IMAD.SHL.U32 R3, R3, 0x200000, RZ ;  /* 0x0020000003037824 */ /* 0x000fe200078e00ff */
[----:B------:R-:W-:-:S04]  /*3dc0*/  LEA R5, R0, 0x37800000, 0x17 ;  /* 0x3780000000057811 */ /* 0x000fc800078eb8ff */
[----:B------:R-:W-:Y:S01]  /*3dd0*/  LOP3.LUT R18, R5, R3, R18, 0xfe, !PT ;  /* 0x0000000305127212 */ /* 0x000fe200078efe12 */
[----:B------:R-:W-:Y:S06]  /*3de0*/  BRA `(.L_x_6262) ;  /* 0x0000000000a87947 */ /* 0x000fec0003800000 */
.L_x_6279:
        /* <DEDUP_REMOVED lines=14> */
.L_x_6289:
[----:B------:R-:W-:Y:S05]  /*3ed0*/  BSYNC B0 ;  /* 0x0000000000007941 */ /* 0x000fea0003800000 */
.L_x_6288:
[----:B------:R-:W-:Y:S01]  /*3ee0*/  IMAD.MOV.U32 R19, RZ, RZ, RZ ;  /* 0x000000ffff137224 */ /* 0x000fe200078e00ff */
[----:B------:R-:W-:Y:S06]  /*3ef0*/  BRA `(.L_x_6262) ;  /* 0x0000000000647947 */ /* 0x000fec0003800000 */
.L_x_6267:
        /* <DEDUP_REMOVED lines=16> */
.L_x_6290:
[----:B------:R-:W-:Y:S01]  /*4000*/  CS2R R18, SRZ ;  /* 0x0000000000127805 */ /* 0x000fe2000001ff00 */
[----:B------:R-:W-:Y:S06]  /*4010*/  BRA `(.L_x_6262) ;  /* 0x00000000001c7947 */ /* 0x000fec0003800000 */
.L_x_6287:
[----:B------:R-:W2:Y:S01]  /*4020*/  LDG.E.64 R4, desc[UR36][R4.64] ;  /* 0x0000002404047981 */ /* 0x000ea2000c1e1b00 */
[----:B------:R-:W-:Y:S01]  /*4030*/  IMAD.MOV.U32 R19, RZ, RZ, RZ ;  /* 0x000000ffff137224 */ /* 0x000fe200078e00ff */
[----:B--2---:R0:W2:Y:S01]  /*4040*/  I2F.U64 R18, R4 ;  /* 0x0000000400127312 */ /* 0x0040a20000301000 */
[----:B------:R-:W-:Y:S05]  /*4050*/  BRA `(.L_x_6262) ;  /* 0x00000000000c7947 */ /* 0x000fea0003800000 */
.L_x_6286:
[----:B------:R-:W2:Y:S01]  /*4060*/  LDG.E R4, desc[UR36][R4.64] ;  /* 0x0000002404047981 */ /* 0x000ea2000c1e1900 */
[----:B------:R-:W-:Y:S01]  /*4070*/  IMAD.MOV.U32 R19, RZ, RZ, RZ ;  /* 0x000000ffff137224 */ /* 0x000fe200078e00ff */
[----:B--2---:R-:W-:-:S07]  /*4080*/  I2FP.F32.U32 R18, R4 ;  /* 0x0000000400127245 */ /* 0x004fce0000201000 */
.L_x_6262:
[----:B------:R-:W-:Y:S05]  /*4090*/  BSYNC B6 ;  /* 0x0000000000067941 */ /* 0x000fea0003800000 */
.L_x_6261:
[----:B------:R-:W1:Y:S01]  /*40a0*/  S2R R29, SR_TID.X ;  /* 0x00000000001d7919 */ /* 0x000e620000002100 */
[----:B------:R-:W-:Y:S01]  /*40b0*/  BSSY B0, `(.L_x_6291) ;  /* 0x0000025000007945 */ /* 0x000fe20003800000 */
[----:B------:R-:W-:Y:S01]  /*40c0*/  IMAD.MOV.U32 R17, RZ, RZ, RZ ;  /* 0x000000ffff117224 */ /* 0x000fe200078e00ff */
[----:B0-2-4-:R-:W-:Y:S02]  /*40d0*/  CS2R R4, SRZ ;  /* 0x0000000000047805 */ /* 0x015fe4000001ff00 */
[----:B-1----:R-:W-:-:S13]  /*40e0*/  ISETP.GE.AND P0, PT, R29, R28, PT ;  /* 0x0000001c1d00720c */ /* 0x002fda0003f06270 */
[----:B------:R-:W-:Y:S05]  /*40f0*/  @P0 BRA `(.L_x_6292) ;  /* 0x0000000000800947 */ /* 0x000fea0003800000 */
[----:B---3-5:R-:W-:-:S13]  /*4100*/  FSETP.GE.FTZ.AND P1, PT, |R24|, |R25|, PT ;  /* 0x400000191800720b */ /* 0x028fda0003f36200 */
[----:B------:R-:W-:Y:S05]  /*4110*/  @!P1 BRA `(.L_x_6293) ;  /* 0x0000000000549947 */ /* 0x000fea0003800000 */
[C---:B------:R-:W-:Y:S01]  /*4120*/  FSETP.NEU.FTZ.AND P2, PT, |R24|.reuse, RZ, PT ;  /* 0x000000ff1800720b */ /* 0x040fe20003f5d200 */
[----:B------:R-:W-:Y:S01]  /*4130*/  FADD.FTZ R0, |R24|, -RZ ;  /* 0x800000ff18007221 */ /* 0x000fe20000010200 */
[C---:B------:R-:W-:Y:S01]  /*4140*/  FSETP.NEU.FTZ.AND P1, PT, |R25|.reuse, RZ, PT ;  /* 0x000000ff1900720b */ /* 0x040fe20003f3d200 */
[----:B------:R-:W-:-:S12]  /*4150*/  FADD.FTZ R3, |R25|, -RZ ;  /* 0x800000ff19037221 */ /* 0x000fd80000010200 */
[----:B------:R-:W-:Y:S05]  /*4160*/  @!P1 BRA !P2, `(.L_x_6294) ;  /* 0x0000000000289947 */ /* 0x000fea0005000000 */
[----:B------:R-:W0:Y:S01]  /*4170*/  MUFU.RCP R0, R24 ;  /* 0x0000001800007308 */ /* 0x000e220000001000 */
[----:B------:R-:W1:Y:S01]  /*4180*/  LDC.64 R4, c[0x0][0x220] ;  /* 0x00008800ff047b82 */ /* 0x000e620000000a00 */
[----:B0-----:R-:W-:-:S04]  /*4190*/  FMUL.FTZ R3, R0, R25 ;  /* 0x0000001900037220 */ /* 0x001fc80000410000 */
[C---:B------:R-:W-:Y:S01]  /*41a0*/  FFMA.FTZ R25, R3.reuse, R25, R24 ;  /* 0x0000001903197223 */ /* 0x040fe20000010018 */
[C---:B-1----:R-:W-:Y:S01]  /*41b0*/  FFMA.FTZ R0, R3.reuse, R5, R4 ;  /* 0x0000000503007223 */ /* 0x042fe20000010004 */
[----:B------:R-:W-:-:S04]  /*41c0*/  FFMA.FTZ R6, -R3, R4, R5 ;  /* 0x0000000403067223 */ /* 0x000fc80000010105 */
[----:B------:R-:W0:Y:S02]  /*41d0*/  MUFU.RCP R25, R25 ;  /* 0x0000001900197308 */ /* 0x000e240000001000 */
[C---:B0-----:R-:W-:Y:S01]  /*41e0*/  FMUL.FTZ R4, R25.reuse, R0 ;  /* 0x0000000019047220 */ /* 0x041fe20000410000 */
[----:B------:R-:W-:Y:S01]  /*41f0*/  FMUL.FTZ R5, R25, R6 ;  /* 0x0000000619057220 */ /* 0x000fe20000410000 */
[----:B------:R-:W-:Y:S06]  /*4200*/  BRA `(.L_x_6292) ;  /* 0x00000000003c7947 */ /* 0x000fec0003800000 */
.L_x_6294:
[----:B------:R-:W0:Y:S01]  /*4210*/  MUFU.RCP R4, R0 ;  /* 0x0000000000047308 */ /* 0x000e220000001000 */
[----:B------:R-:W-:-:S07]  /*4220*/  ULDC.64 UR4, c[0x0][0x220] ;  /* 0x0000880000047ab9 */ /* 0x000fce0000000a00 */
[----:B------:R-:W1:Y:S01]  /*4230*/  MUFU.RCP R5, R3 ;  /* 0x0000000300057308 */ /* 0x000e620000001000 */
[----:B0-----:R-:W-:Y:S01]  /*4240*/  FMUL.FTZ R4, R4, UR4 ;  /* 0x0000000404047c20 */ /* 0x001fe20008410000 */
[----:B-1----:R-:W-:Y:S01]  /*4250*/  FMUL.FTZ R5, R5, UR5 ;  /* 0x0000000505057c20 */ /* 0x002fe20008410000 */
[----:B------:R-:W-:Y:S06]  /*4260*/  BRA `(.L_x_6292) ;  /* 0x0000000000247947 */ /* 0x000fec0003800000 */
.L_x_6293:
[----:B------:R-:W0:Y:S01]  /*4270*/  MUFU.RCP R3, R25 ;  /* 0x0000001900037308 */ /* 0x000e220000001000 */
        /* <DEDUP_REMOVED lines=8> */
.L_x_6292:
[----:B------:R-:W-:Y:S05]  /*4300*/  BSYNC B0 ;  /* 0x0000000000007941 */ /* 0x000fea0003800000 */
.L_x_6291:
[----:B------:R-:W-:Y:S01]  /*4310*/  VIADD R3, R29, 0x80 ;  /* 0x000000801d037836 */ /* 0x000fe20000000000 */
[----:B------:R-:W-:Y:S01]  /*4320*/  BSSY B0, `(.L_x_6295) ;  /* 0x0000024000007945 */ /* 0x000fe20003800000 */
[----:B------:R-:W-:-:S03]  /*4330*/  IMAD.MOV.U32 R16, RZ, RZ, RZ ;  /* 0x000000ffff107224 */ /* 0x000fc600078e00ff */
        /* <DEDUP_REMOVED lines=19> */
.L_x_6298:
[----:B------:R-:W0:Y:S01]  /*4470*/  MUFU.RCP R16, R0 ;  /* 0x0000000000107308 */ /* 0x000e220000001000 */
[----:B------:R-:W-:-:S07]  /*4480*/  ULDC.64 UR4, c[0x0][0x220] ;  /* 0x0000880000047ab9 */ /* 0x000fce0000000a00 */
[----:B------:R-:W1:Y:S01]  /*4490*/  MUFU.RCP R17, R3 ;  /* 0x0000000300117308 */ /* 0x000e620000001000 */
[----:B0-----:R-:W-:Y:S01]  /*44a0*/  FMUL.FTZ R16, R16, UR4 ;  /* 0x0000000410107c20 */ /* 0x001fe20008410000 */
[----:B-1----:R-:W-:Y:S01]  /*44b0*/  FMUL.FTZ R17, R17, UR5 ;  /* 0x0000000511117c20 */ /* 0x002fe20008410000 */
[----:B------:R-:W-:Y:S06]  /*44c0*/  BRA `(.L_x_6296) ;  /* 0x0000000000247947 */ /* 0x000fec0003800000 */
.L_x_6297:
        /* <DEDUP_REMOVED lines=9> */
.L_x_6296:
[----:B------:R-:W-:Y:S05]  /*4560*/  BSYNC B0 ;  /* 0x0000000000007941 */ /* 0x000fea0003800000 */
.L_x_6295:
[----:B------:R-:W-:Y:S01]  /*4570*/  VIADD R3, R29, 0x100 ;  /* 0x000001001d037836 */ /* 0x000fe20000000000 */
[----:B------:R-:W-:Y:S01]  /*4580*/  BSSY B0, `(.L_x_6299) ;  /* 0x0000025000007945 */ /* 0x000fe20003800000 */
[----:B-----5:R-:W-:Y:S01]  /*4590*/  IMAD.MOV.U32 R27, RZ, RZ, RZ ;  /* 0x000000ffff1b7224 */ /* 0x020fe200078e00ff */
[----:B---3--:R-:W-:Y:S02]  /*45a0*/  CS2R R24, SRZ ;  /* 0x0000000000187805 */ /* 0x008fe4000001ff00 */
        /* <DEDUP_REMOVED lines=19> */
.L_x_6302:
[----:B------:R-:W0:Y:S01]  /*46e0*/  MUFU.RCP R24, R0 ;  /* 0x0000000000187308 */ /* 0x000e220000001000 */
[----:B------:R-:W-:-:S07]  /*46f0*/  ULDC.64 UR4, c[0x0][0x220] ;  /* 0x0000880000047ab9 */ /* 0x000fce0000000a00 */
[----:B------:R-:W1:Y:S01]  /*4700*/  MUFU.RCP R25, R3 ;  /* 0x0000000300197308 */ /* 0x000e620000001000 */
[----:B0-----:R-:W-:Y:S01]  /*4710*/  FMUL.FTZ R24, R24, UR4 ;  /* 0x0000000418187c20 */ /* 0x001fe20008410000 */
[----:B-1----:R-:W-:Y:S01]  /*4720*/  FMUL.FTZ R25, R25, UR5 ;  /* 0x0000000519197c20 */ /* 0x002fe20008410000 */
[----:B------:R-:W-:Y:S06]  /*4730*/  BRA `(.L_x_6300) ;  /* 0x0000000000247947 */ /* 0x000fec0003800000 */
.L_x_6301:
        /* <DEDUP_REMOVED lines=9> */
.L_x_6300:
[----:B------:R-:W-:Y:S05]  /*47d0*/  BSYNC B0 ;  /* 0x0000000000007941 */ /* 0x000fea0003800000 */
.L_x_6299:
[----:B------:R-:W-:Y:S01]  /*47e0*/  VIADD R3, R29, 0x180 ;  /* 0x000001801d037836 */ /* 0x000fe20000000000 */
[----:B------:R-:W-:Y:S01]  /*47f0*/  BSSY B0, `(.L_x_6303) ;  /* 0x0000024000007945 */ /* 0x000fe20003800000 */
[----:B------:R-:W-:-:S03]  /*4800*/  IMAD.MOV.U32 R26, RZ, RZ, RZ ;  /* 0x000000ffff1a7224 */ /* 0x000fc600078e00ff */
        /* <DEDUP_REMOVED lines=19> */
.L_x_6306:
[----:B------:R-:W0:Y:S01]  /*4940*/  MUFU.RCP R26, R0 ;  /* 0x00000000001a7308 */ /* 0x000e220000001000 */
[----:B------:R-:W-:-:S07]  /*4950*/  ULDC.64 UR4, c[0x0][0x220] ;  /* 0x0000880000047ab9 */ /* 0x000fce0000000a00 */
[----:B------:R-:W1:Y:S01]  /*4960*/  MUFU.RCP R27, R3 ;  /* 0x00000003001b7308 */ /* 0x000e620000001000 */
[----:B0-----:R-:W-:Y:S01]  /*4970*/  FMUL.FTZ R26, R26, UR4 ;  /* 0x000000041a1a7c20 */ /* 0x001fe20008410000 */
[----:B-1----:R-:W-:Y:S01]  /*4980*/  FMUL.FTZ R27, R27, UR5 ;  /* 0x000000051b1b7c20 */ /* 0x002fe20008410000 */
[----:B------:R-:W-:Y:S06]  /*4990*/  BRA `(.L_x_6304) ;  /* 0x0000000000247947 */ /* 0x000fec0003800000 */
.L_x_6305:
        /* <DEDUP_REMOVED lines=9> */
.L_x_6304:
[----:B------:R-:W-:Y:S05]  /*4a30*/  BSYNC B0 ;  /* 0x0000000000007941 */ /* 0x000fea0003800000 */
.L_x_6303:
        /* <DEDUP_REMOVED lines=25> */
.L_x_6312:
[----:B------:R-:W0:Y:S01]  /*4bd0*/  F2I.S64.TRUNC R4, R4 ;  /* 0x0000000400047311 */ /* 0x000e22000020d900 */
[----:B------:R-:W-:Y:S02]  /*4be0*/  VIADD R29, R29, 0x80 ;  /* 0x000000801d1d7836 */ /* 0x000fe40000000000 */
[----:B0-----:R-:W-:-:S05]  /*4bf0*/  IMAD.MOV.U32 R3, RZ, RZ, R4 ;  /* 0x000000ffff037224 */ /* 0x001fca00078e0004 */
[----:B------:R4:W-:Y:S01]  /*4c00*/  STG.E.U8 desc[UR36][R8.64], R3 ;  /* 0x0000000308007986 */ /* 0x0009e2000c101124 */
[----:B------:R-:W-:Y:S05]  /*4c10*/  BRA `(.L_x_6308) ;  /* 0x0000000c00947947 */ /* 0x000fea0003800000 */
.L_x_6311:
        /* <DEDUP_REMOVED lines=10> */
.L_x_6315:
[----:B------:R-:W0:Y:S01]  /*4cc0*/  F2I.FTZ.TRUNC.NTZ R3, R4 ;  /* 0x0000000400037305 */ /* 0x000e22000021f100 */
[----:B------:R-:W-:Y:S01]  /*4cd0*/  VIADD R29, R29, 0x80 ;  /* 0x000000801d1d7836 */ /* 0x000fe20000000000 */
[----:B0-----:R3:W-:Y:S01]  /*4ce0*/  STG.E desc[UR36][R8.64], R3 ;  /* 0x0000000308007986 */ /* 0x0017e2000c101924 */
[----:B------:R-:W-:Y:S05]  /*4cf0*/  BRA `(.L_x_6308) ;  /* 0x0000000c005c7947 */ /* 0x000fea0003800000 */
.L_x_6314:
[----:B------:R-:W0:Y:S01]  /*4d00*/  F2I.FTZ.TRUNC.NTZ R3, R4 ;  /* 0x0000000400037305 */ /* 0x000e22000021f100 */
[----:B------:R-:W-:Y:S01]  /*4d10*/  VIADD R29, R29, 0x80 ;  /* 0x000000801d1d7836 */ /* 0x000fe20000000000 */
[----:B0-----:R1:W-:Y:S01]  /*4d20*/  STG.E.U16 desc[UR36][R8.64], R3 ;  /* 0x0000000308007986 */ /* 0x0013e2000c101524 */
[----:B------:R-:W-:Y:S05]  /*4d30*/  BRA `(.L_x_6308) ;  /* 0x0000000c004c7947 */ /* 0x000fea0003800000 */
.L_x_6310:
        /* <DEDUP_REMOVED lines=9> */
.L_x_6317:
[----:B------:R-:W-:Y:S01]  /*4dd0*/  F2FP.F16.F32.PACK_AB R4, RZ, R4 ;  /* 0x00000004ff04723e */ /* 0x000fe200000000ff */
[----:B------:R-:W-:-:S04]  /*4de0*/  VIADD R29, R29, 0x80 ;  /* 0x000000801d1d7836 */ /* 0x000fc80000000000 */
[----:B------:R0:W-:Y:S01]  /*4df0*/  STG.E.U16 desc[UR36][R8.64], R4 ;  /* 0x0000000408007986 */ /* 0x0001e2000c101524 */
[----:B------:R-:W-:Y:S05]  /*4e00*/  BRA `(.L_x_6308) ;  /* 0x0000000c00187947 */ /* 0x000fea0003800000 */
.L_x_6316:
        /* <DEDUP_REMOVED lines=9> */
.L_x_6319:
[----:B------:R-:W-:Y:S01]  /*4ea0*/  F2FP.F16.F32.PACK_AB R5, R5, R4 ;  /* 0x000000040505723e */ /* 0x000fe200000000ff */
[----:B------:R-:W-:-:S04]  /*4eb0*/  VIADD R29, R29, 0x80 ;  /* 0x000000801d1d7836 */ /* 0x000fc80000000000 */
[----:B------:R0:W-:Y:S01]  /*4ec0*/  STG.E desc[UR36][R8.64], R5 ;  /* 0x0000000508007986 */ /* 0x0001e2000c101924 */
[----:B------:R-:W-:Y:S05]  /*4ed0*/  BRA `(.L_x_6308) ;  /* 0x0000000800e47947 */ /* 0x000fea0003800000 */
.L_x_6318:
[----:B------:R-:W-:Y:S01]  /*4ee0*/  FMUL.FTZ R4, R4, 1 ;  /* 0x3f80000004047820 */ /* 0x000fe20000410000 */
[----:B------:R-:W-:-:S05]  /*4ef0*/  VIADD R29, R29, 0x80 ;  /* 0x000000801d1d7836 */ /* 0x000fca0000000000 */
[----:B------:R-:W0:Y:S02]  /*4f00*/  F2F.F64.F32 R4, R4 ;  /* 0x0000000400047310 */ /* 0x000e240000201800 */
[----:B0-----:R0:W-:Y:S01]  /*4f10*/  STG.E.64 desc[UR36][R8.64], R4 ;  /* 0x0000000408007986 */ /* 0x0011e2000c101b24 */
[----:B------:R-:W-:Y:S05]  /*4f20*/  BRA `(.L_x_6308) ;  /* 0x0000000800d07947 */ /* 0x000fea0003800000 */
.L_x_6309:
        /* <DEDUP_REMOVED lines=15> */
.L_x_6322:
[----:B------:R-:W-:Y:S01]  /*5020*/  FMUL.FTZ R6, R5, 1 ;  /* 0x3f80000005067820 */ /* 0x000fe20000410000 */
[----:B------:R-:W-:Y:S01]  /*5030*/  FMUL.FTZ R4, R4, 1 ;  /* 0x3f80000004047820 */ /* 0x000fe20000410000 */
[----:B------:R-:W-:-:S04]  /*5040*/  VIADD R29, R29, 0x80 ;  /* 0x000000801d1d7836 */ /* 0x000fc80000000000 */
[----:B------:R-:W-:Y:S08]  /*5050*/  F2F.F64.F32 R6, R6 ;  /* 0x0000000600067310 */ /* 0x000ff00000201800 */
[----:B------:R-:W0:Y:S02]  /*5060*/  F2F.F64.F32 R4, R4 ;  /* 0x0000000400047310 */ /* 0x000e240000201800 */
[----:B0-----:R0:W-:Y:S01]  /*5070*/  STG.E.128 desc[UR36][R8.64], R4 ;  /* 0x0000000408007986 */ /* 0x0011e2000c101d24 */
[----:B------:R-:W-:Y:S05]  /*5080*/  BRA `(.L_x_6308) ;  /* 0x0000000800787947 */ /* 0x000fea0003800000 */
.L_x_6321:
        /* <DEDUP_REMOVED lines=20> */
.L_x_6326:
[----:B------:R-:W-:Y:S05]  /*51d0*/  BSYNC B0 ;  /* 0x0000000000007941 */ /* 0x000fea0003800000 */
.L_x_6325:
[----:B------:R-:W-:Y:S01]  /*51e0*/  LOP3.LUT R5, R0, R5, RZ, 0xfc, !PT ;  /* 0x0000000500057212 */ /* 0x000fe200078efcff */
[----:B------:R-:W-:-:S04]  /*51f0*/  VIADD R29, R29, 0x80 ;  /* 0x000000801d1d7836 */ /* 0x000fc80000000000 */
[----:B------:R0:W-:Y:S01]  /*5200*/  STG.E.U8 desc[UR36][R8.64], R5 ;  /* 0x0000000508007986 */ /* 0x0001e2000c101124 */
[----:B------:R-:W-:Y:S05]  /*5210*/  BRA `(.L_x_6308) ;  /* 0x0000000800147947 */ /* 0x000fea0003800000 */
.L_x_6324:
        /* <DEDUP_REMOVED lines=12> */
.L_x_6328:
[----:B------:R-:W-:Y:S01]  /*52e0*/  IMAD.MOV.U32 R0, RZ, RZ, 0x7f ;  /* 0x0000007fff007424 */ /* 0x000fe200078e00ff */
[----:B------:R-:W-:-:S04]  /*52f0*/  ISETP.GT.U32.AND P0, PT, R5, 0x7f800000, PT ;  /* 0x7f8000000500780c */ /* 0x000fc80003f04070 */
[----:B------:R-:W-:-:S09]  /*5300*/  SEL R0, R0, 0x7c, P0 ;  /* 0x0000007c00007807 */ /* 0x000fd20000000000 */
.L_x_6329:
[----:B------:R-:W-:Y:S05]  /*5310*/  BSYNC B0 ;  /* 0x0000000000007941 */ /* 0x000fea0003800000 */
.L_x_6327:
[----:B------:R-:W-:Y:S01]  /*5320*/  LOP3.LUT R4, R4, 0x80000000, RZ, 0xc0, !PT ;  /* 0x8000000004047812 */ /* 0x000fe200078ec0ff */
[----:B------:R-:W-:-:S03]  /*5330*/  VIADD R29, R29, 0x80 ;  /* 0x000000801d1d7836 */ /* 0x000fc60000000000 */
[----:B------:R-:W-:-:S04]  /*5340*/  SHF.R.U32.HI R3, RZ, 0x18, R4 ;  /* 0x00000018ff037819 */ /* 0x000fc80000011604 */
[----:B------:R-:W-:-:S05]  /*5350*/  LOP3.LUT R3, R0, R3, RZ, 0xfc, !PT ;  /* 0x0000000300037212 */ /* 0x000fca00078efcff */
[----:B------:R0:W-:Y:S01]  /*5360*/  STG.E.U8 desc[UR36][R8.64], R3 ;  /* 0x0000000308007986 */ /* 0x0001e2000c101124 */
[----:B------:R-:W-:Y:S05]  /*5370*/  BRA `(.L_x_6308) ;  /* 0x0000000400bc7947 */ /* 0x000fea0003800000 */
.L_x_6323:
[----:B------:R-:W-:Y:S01]  /*5380*/  F2FP.BF16.F32.PACK_AB R4, RZ, R4 ;  /* 0x00000004ff04723e */ /* 0x000fe200000010ff */
[----:B------:R-:W-:-:S04]  /*5390*/  VIADD R29, R29, 0x80 ;  /* 0x000000801d1d7836 */ /* 0x000fc80000000000 */
[----:B------:R0:W-:Y:S01]  /*53a0*/  STG.E.U16 desc[UR36][R8.64], R4 ;  /* 0x0000000408007986 */ /* 0x0001e2000c101524 */
[----:B------:R-:W-:Y:S05]  /*53b0*/  BRA `(.L_x_6308) ;  /* 0x0000000400ac7947 */ /* 0x000fea0003800000 */
.L_x_6320:
        /* <DEDUP_REMOVED lines=12> */
.L_x_6332:
        /* <DEDUP_REMOVED lines=16> */
.L_x_6335:
[----:B------:R-:W-:-:S04]  /*5580*/  LOP3.LUT R4, R4, 0x80000000, RZ, 0xc0, !PT ;  /* 0x8000000004047812 */ /* 0x000fc800078ec0ff */
[----:B------:R-:W-:-:S04]  /*5590*/  SHF.R.U32.HI R4, RZ, 0x18, R4 ;  /* 0x00000018ff047819 */ /* 0x000fc80000011604 */
[----:B------:R-:W-:-:S04]  /*55a0*/  LOP3.LUT R3, R3, R4, RZ, 0xfc, !PT ;  /* 0x0000000403037212 */ /* 0x000fc800078efcff */
[----:B------:R-:W-:-:S07]  /*55b0*/  PRMT R0, R3, 0x7610, R0 ;  /* 0x0000761003007816 */ /* 0x000fce0000000000 */
.L_x_6334:
[----:B------:R-:W-:Y:S05]  /*55c0*/  BSYNC B0 ;  /* 0x0000000000007941 */ /* 0x000fea0003800000 */
.L_x_6333:
[----:B------:R0:W-:Y:S01]  /*55d0*/  STG.E.U8 desc[UR36][R8.64], R0 ;  /* 0x0000000008007986 */ /* 0x0001e2000c101124 */
[----:B------:R-:W-:Y:S01]  /*55e0*/  VIADD R29, R29, 0x80 ;  /* 0x000000801d1d7836 */ /* 0x000fe20000000000 */
[----:B------:R-:W-:Y:S06]  /*55f0*/  BRA `(.L_x_6308) ;  /* 0x00000004001c7947 */ /* 0x000fec0003800000 */
.L_x_6331:
        /* <DEDUP_REMOVED lines=16> */
.L_x_6338:
[----:B------:R-:W-:-:S04]  /*5700*/  LOP3.LUT R4, R4, 0x80000000, RZ, 0xc0, !PT ;  /* 0x8000000004047812 */ /* 0x000fc800078ec0ff */
[----:B------:R-:W-:-:S04]  /*5710*/  SHF.R.U32.HI R4, RZ, 0x18, R4 ;  /* 0x00000018ff047819 */ /* 0x000fc80000011604 */
[----:B------:R-:W-:-:S04]  /*5720*/  LOP3.LUT R3, R3, R4, RZ, 0xfc, !PT ;  /* 0x0000000403037212 */ /* 0x000fc800078efcff */
[----:B------:R-:W-:-:S07]  /*5730*/  PRMT R0, R3, 0x7610, R0 ;  /* 0x0000761003007816 */ /* 0x000fce0000000000 */
.L_x_6337:
[----:B------:R-:W-:Y:S05]  /*5740*/  BSYNC B0 ;  /* 0x0000000000007941 */ /* 0x000fea0003800000 */
.L_x_6336:
[----:B------:R0:W-:Y:S01]  /*5750*/  STG.E.U8 desc[UR36][R8.64], R0 ;  /* 0x0000000008007986 */ /* 0x0001e2000c101124 */
[----:B------:R-:W-:Y:S01]  /*5760*/  VIADD R29, R29, 0x80 ;  /* 0x000000801d1d7836 */ /* 0x000fe20000000000 */
[----:B------:R-:W-:Y:S06]  /*5770*/  BRA `(.L_x_6308) ;  /* 0x0000000000bc7947 */ /* 0x000fec0003800000 */
.L_x_6330:
        /* <DEDUP_REMOVED lines=22> */
.L_x_6313:
        /* <DEDUP_REMOVED lines=16> */
.L_x_6341:
[----:B------:R-:W-:Y:S01]  /*59e0*/  VIADD R29, R29, 0x80 ;  /* 0x000000801d1d7836 */ /* 0x000fe20000000000 */
[----:B------:R-:W-:Y:S06]  /*59f0*/  BRA `(.L_x_6308) ;  /* 0x00000000001c7947 */ /* 0x000fec0003800000 */
.L_x_6340:
[----:B------:R-:W0:Y:S01]  /*5a00*/  F2I.U64.TRUNC R4, R4 ;  /* 0x0000000400047311 */ /* 0x000e22000020d800 */
[----:B------:R-:W-:Y:S01]  /*5a10*/  VIADD R29, R29, 0x80 ;  /* 0x000000801d1d7836 */ /* 0x000fe20000000000 */
[----:B0-----:R0:W-:Y:S01]  /*5a20*/  STG.E.64 desc[UR36][R8.64], R4 ;  /* 0x0000000408007986 */ /* 0x0011e2000c101b24 */
[----:B------:R-:W-:Y:S05]  /*5a30*/  BRA `(.L_x_6308) ;  /* 0x00000000000c7947 */ /* 0x000fea0003800000 */
.L_x_6339:
[----:B------:R-:W0:Y:S01]  /*5a40*/  F2I.FTZ.U32.TRUNC.NTZ R3, R4 ;  /* 0x0000000400037305 */ /* 0x000e22000021f000 */
[----:B------:R-:W-:Y:S01]  /*5a50*/  VIADD R29, R29, 0x80 ;  /* 0x000000801d1d7836 */ /* 0x000fe20000000000 */
[----:B0-----:R0:W-:Y:S06]  /*5a60*/  STG.E desc[UR36][R8.64], R3 ;  /* 0x0000000308007986 */ /* 0x0011ec000c101924 */
.L_x_6308:
[----:B------:R-:W-:Y:S05]  /*5a70*/  BSYNC B6 ;  /* 0x0000000000067941 */ /* 0x000fea0003800000 */
.L_x_6307:
        /* <DEDUP_REMOVED lines=24> */
.L_x_6347:
[----:B------:R-:W0:Y:S02]  /*5c00*/  F2I.S64.TRUNC R16, R16 ;  /* 0x0000001000107311 */ /* 0x000e24000020d900 */
[----:B0-----:R-:W-:-:S05]  /*5c10*/  IMAD.MOV.U32 R3, RZ, RZ, R16 ;  /* 0x000000ffff037224 */ /* 0x001fca00078e0010 */
[----:B------:R3:W-:Y:S01]  /*5c20*/  STG.E.U8 desc[UR36][R8.64], R3 ;  /* 0x0000000308007986 */ /* 0x0007e2000c101124 */
[----:B------:R-:W-:Y:S05]  /*5c30*/  BRA `(.L_x_6349) ;  /* 0x0000000c00447947 */ /* 0x000fea0003800000 */
.L_x_6346:
        /* <DEDUP_REMOVED lines=9> */
.L_x_6351:
[----:B------:R-:W0:Y:S02]  /*5cd0*/  F2I.FTZ.TRUNC.NTZ R3, R16 ;  /* 0x0000001000037305 */ /* 0x000e24000021f100 */
[----:B0-----:R2:W-:Y:S01]  /*5ce0*/  STG.E desc[UR36][R8.64], R3 ;  /* 0x0000000308007986 */ /* 0x0015e2000c101924 */
[----:B------:R-:W-:Y:S05]  /*5cf0*/  BRA `(.L_x_6349) ;  /* 0x0000000c00147947 */ /* 0x000fea0003800000 */
.L_x_6350:
[----:B------:R-:W0:Y:S02]  /*5d00*/  F2I.FTZ.TRUNC.NTZ R3, R16 ;  /* 0x0000001000037305 */ /* 0x000e24000021f100 */
[----:B0-----:R0:W-:Y:S01]  /*5d10*/  STG.E.U16 desc[UR36][R8.64], R3 ;  /* 0x0000000308007986 */ /* 0x0011e2000c101524 */
[----:B------:R-:W-:Y:S05]  /*5d20*/  BRA `(.L_x_6349) ;  /* 0x0000000c00087947 */ /* 0x000fea0003800000 */
.L_x_6345:
        /* <DEDUP_REMOVED lines=8> */
.L_x_6353:
[----:B------:R-:W-:-:S05]  /*5db0*/  F2FP.F16.F32.PACK_AB R16, RZ, R16 ;  /* 0x00000010ff10723e */ /* 0x000fca00000000ff */
[----:B------:R0:W-:Y:S01]  /*5dc0*/  STG.E.U16 desc[UR36][R8.64], R16 ;  /* 0x0000001008007986 */ /* 0x0001e2000c101524 */
[----:B------:R-:W-:Y:S05]  /*5dd0*/  BRA `(.L_x_6349) ;  /* 0x0000000800dc7947 */ /* 0x000fea0003800000 */
.L_x_6352:
        /* <DEDUP_REMOVED lines=8> */
.L_x_6355:
[----:B------:R-:W-:-:S05]  /*5e60*/  F2FP.F16.F32.PACK_AB R17, R17, R16 ;  /* 0x000000101111723e */ /* 0x000fca00000000ff */
[----:B------:R0:W-:Y:S01]  /*5e70*/  STG.E desc[UR36][R8.64], R17 ;  /* 0x0000001108007986 */ /* 0x0001e2000c101924 */
[----:B------:R-:W-:Y:S05]  /*5e80*/  BRA `(.L_x_6349) ;  /* 0x0000000800b07947 */ /* 0x000fea0003800000 */
.L_x_6354:
[----:B------:R-:W-:-:S06]  /*5e90*/  FMUL.FTZ R4, R16, 1 ;  /* 0x3f80000010047820 */ /* 0x000fcc0000410000 */
[----:B------:R-:W0:Y:S02]  /*5ea0*/  F2F.F64.F32 R4, R4 ;  /* 0x0000000400047310 */ /* 0x000e240000201800 */
[----:B0-----:R0:W-:Y:S01]  /*5eb0*/  STG.E.64 desc[UR36][R8.64], R4 ;  /* 0x0000000408007986 */ /* 0x0011e2000c101b24 */
[----:B------:R-:W-:Y:S05]  /*5ec0*/  BRA `(.L_x_6349) ;  /* 0x0000000800a07947 */ /* 0x000fea0003800000 */
.L_x_6344:
        /* <DEDUP_REMOVED lines=14> */
.L_x_6358:
[----:B------:R-:W-:Y:S01]  /*5fb0*/  FMUL.FTZ R6, R17, 1 ;  /* 0x3f80000011067820 */ /* 0x000fe20000410000 */
[----:B------:R-:W-:-:S05]  /*5fc0*/  FMUL.FTZ R4, R16, 1 ;  /* 0x3f80000010047820 */ /* 0x000fca0000410000 */
[----:B------:R-:W-:Y:S08]  /*5fd0*/  F2F.F64.F32 R6, R6 ;  /* 0x0000000600067310 */ /* 0x000ff00000201800 */
[----:B------:R-:W0:Y:S02]  /*5fe0*/  F2F.F64.F32 R4, R4 ;  /* 0x0000000400047310 */ /* 0x000e240000201800 */
[----:B0-----:R0:W-:Y:S01]  /*5ff0*/  STG.E.128 desc[UR36][R8.64], R4 ;  /* 0x0000000408007986 */ /* 0x0011e2000c101d24 */
[----:B------:R-:W-:Y:S05]  /*6000*/  BRA `(.L_x_6349) ;  /* 0x0000000800507947 */ /* 0x000fea0003800000 */
.L_x_6357:
        /* <DEDUP_REMOVED lines=20> */
.L_x_6362:
[----:B------:R-:W-:Y:S05]  /*6150*/  BSYNC B0 ;  /* 0x0000000000007941 */ /* 0x000fea0003800000 */
.L_x_6361:
[----:B------:R-:W-:-:S05]  /*6160*/  LOP3.LUT R5, R0, R5, RZ, 0xfc, !PT ;  /* 0x0000000500057212 */ /* 0x000fca00078efcff */
[----:B------:R0:W-:Y:S01]  /*6170*/  STG.E.U8 desc[UR36][R8.64], R5 ;  /* 0x0000000508007986 */ /* 0x0001e2000c101124 */
[----:B------:R-:W-:Y:S05]  /*6180*/  BRA `(.L_x_6349) ;  /* 0x0000000400f07947 */ /* 0x000fea0003800000 */
.L_x_6360:
        /* <DEDUP_REMOVED lines=12> */
.L_x_6364:
[----:B------:R-:W-:Y:S01]  /*6250*/  IMAD.MOV.U32 R0, RZ, RZ, 0x7f ;  /* 0x0000007fff007424 */ /* 0x000fe200078e00ff */
[----:B------:R-:W-:-:S04]  /*6260*/  ISETP.GT.U32.AND P0, PT, R4, 0x7f800000, PT ;  /* 0x7f8000000400780c */ /* 0x000fc80003f04070 */
[----:B------:R-:W-:-:S09]  /*6270*/  SEL R0, R0, 0x7c, P0 ;  /* 0x0000007c00007807 */ /* 0x000fd20000000000 */
.L_x_6365:
[----:B------:R-:W-:Y:S05]  /*6280*/  BSYNC B0 ;  /* 0x0000000000007941 */ /* 0x000fea0003800000 */
.L_x_6363:
[----:B------:R-:W-:-:S04]  /*6290*/  LOP3.LUT R16, R16, 0x80000000, RZ, 0xc0, !PT ;  /* 0x8000000010107812 */ /* 0x000fc800078ec0ff */
[----:B------:R-:W-:-:S04]  /*62a0*/  SHF.R.U32.HI R3, RZ, 0x18, R16 ;  /* 0x00000018ff037819 */ /* 0x000fc80000011610 */
[----:B------:R-:W-:-:S05]  /*62b0*/  LOP3.LUT R3, R0, R3, RZ, 0xfc, !PT ;  /* 0x0000000300037212 */ /* 0x000fca00078efcff */
[----:B------:R0:W-:Y:S01]  /*62c0*/  STG.E.U8 desc[UR36][R8.64], R3 ;  /* 0x0000000308007986 */ /* 0x0001e2000c101124 */
[----:B------:R-:W-:Y:S05]  /*62d0*/  BRA `(.L_x_6349) ;  /* 0x00000004009c7947 */ /* 0x000fea0003800000 */
.L_x_6359:
[----:B------:R-:W-:-:S05]  /*62e0*/  F2FP.BF16.F32.PACK_AB R16, RZ, R16 ;  /* 0x00000010ff10723e */ /* 0x000fca00000010ff */
[----:B------:R0:W-:Y:S01]  /*62f0*/  STG.E.U16 desc[UR36][R8.64], R16 ;  /* 0x0000001008007986 */ /* 0x0001e2000c101524 */
[----:B------:R-:W-:Y:S05]  /*6300*/  BRA `(.L_x_6349) ;  /* 0x0000000400907947 */ /* 0x000fea0003800000 */
.L_x_6356:
        /* <DEDUP_REMOVED lines=11> */
.L_x_6368:
        /* <DEDUP_REMOVED lines=16> */
.L_x_6371:
[----:B------:R-:W-:-:S04]  /*64c0*/  LOP3.LUT R16, R16, 0x80000000, RZ, 0xc0, !PT ;  /* 0x8000000010107812 */ /* 0x000fc800078ec0ff */
[----:B------:R-:W-:-:S04]  /*64d0*/  SHF.R.U32.HI R3, RZ, 0x18, R16 ;  /* 0x00000018ff037819 */ /* 0x000fc80000011610 */
[----:B------:R-:W-:-:S04]  /*64e0*/  LOP3.LUT R0, R0, R3, RZ, 0xfc, !PT ;  /* 0x0000000300007212 */ /* 0x000fc800078efcff */
[----:B------:R-:W-:-:S07]  /*64f0*/  PRMT R4, R0, 0x7610, R4 ;  /* 0x0000761000047816 */ /* 0x000fce0000000004 */
.L_x_6370:
[----:B------:R-:W-:Y:S05]  /*6500*/  BSYNC B0 ;  /* 0x0000000000007941 */ /* 0x000fea0003800000 */
.L_x_6369:
[----:B------:R0:W-:Y:S01]  /*6510*/  STG.E.U8 desc[UR36][R8.64], R4 ;  /* 0x0000000408007986 */ /* 0x0001e2000c101124 */
[----:B------:R-:W-:Y:S05]  /*6520*/  BRA `(.L_x_6349) ;  /* 0x0000000400087947 */ /* 0x000fea0003800000 */
.L_x_6367:
        /* <DEDUP_REMOVED lines=16> */
.L_x_6374:
[----:B------:R-:W-:-:S04]  /*6630*/  LOP3.LUT R16, R16, 0x80000000, RZ, 0xc0, !PT ;  /* 0x8000000010107812 */ /* 0x000fc800078ec0ff */
[----:B------:R-:W-:-:S04]  /*6640*/  SHF.R.U32.HI R3, RZ, 0x18, R16 ;  /* 0x00000018ff037819 */ /* 0x000fc80000011610 */
[----:B------:R-:W-:-:S04]  /*6650*/  LOP3.LUT R0, R0, R3, RZ, 0xfc, !PT ;  /* 0x0000000300007212 */ /* 0x000fc800078efcff */
[----:B------:R-:W-:-:S07]  /*6660*/  PRMT R4, R0, 0x7610, R4 ;  /* 0x0000761000047816 */ /* 0x000fce0000000004 */
.L_x_6373:
[----:B------:R-:W-:Y:S05]  /*6670*/  BSYNC B0 ;  /* 0x0000000000007941 */ /* 0x000fea0003800000 */
.L_x_6372:
[----:B------:R0:W-:Y:S01]  /*6680*/  STG.E.U8 desc[UR36][R8.64], R4 ;  /* 0x0000000408007986 */ /* 0x0001e2000c101124 */
[----:B------:R-:W-:Y:S05]  /*6690*/  BRA `(.L_x_6349) ;  /* 0x0000000000ac7947 */ /* 0x000fea0003800000 */
.L_x_6366:
        /* <DEDUP_REMOVED lines=21> */
.L_x_6348:
        /* <DEDUP_REMOVED lines=16> */
.L_x_6377:
[----:B------:R-:W-:Y:S05]  /*68f0*/  BRA `(.L_x_6349) ;  /* 0x0000000000147947 */ /* 0x000fea0003800000 */
.L_x_6376:
[----:B------:R-:W0:Y:S02]  /*6900*/  F2I.U64.TRUNC R16, R16 ;  /* 0x0000001000107311 */ /* 0x000e24000020d800 */
[----:B0-----:R0:W-:Y:S01]  /*6910*/  STG.E.64 desc[UR36][R8.64], R16 ;  /* 0x0000001008007986 */ /* 0x0011e2000c101b24 */
[----:B------:R-:W-:Y:S05]  /*6920*/  BRA `(.L_x_6349) ;  /* 0x0000000000087947 */ /* 0x000fea0003800000 */
.L_x_6375:
[----:B------:R-:W0:Y:S02]  /*6930*/  F2I.FTZ.U32.TRUNC.NTZ R3, R16 ;  /* 0x0000001000037305 */ /* 0x000e24000021f000 */
[----:B0-----:R0:W-:Y:S02]  /*6940*/  STG.E desc[UR36][R8.64], R3 ;  /* 0x0000000308007986 */ /* 0x0011e4000c101924 */
.L_x_6349:
        /* <DEDUP_REMOVED lines=24> */
.L_x_6381:
[----:B------:R-:W0:Y:S02]  /*6ad0*/  F2I.S64.TRUNC R24, R24 ;  /* 0x0000001800187311 */ /* 0x000e24000020d900 */
[----:B0-----:R-:W-:-:S05]  /*6ae0*/  IMAD.MOV.U32 R3, RZ, RZ, R24 ;  /* 0x000000ffff037224 */ /* 0x001fca00078e0018 */
[----:B------:R0:W-:Y:S01]  /*6af0*/  STG.E.U8 desc[UR36][R8.64], R3 ;  /* 0x0000000308007986 */ /* 0x0001e2000c101124 */
[----:B------:R-:W-:Y:S05]  /*6b00*/  BRA `(.L_x_6383) ;  /* 0x0000000c00447947 */ /* 0x000fea0003800000 */
.L_x_6380:
        /* <DEDUP_REMOVED lines=9> */
.L_x_6385:
[----:B------:R-:W0:Y:S02]  /*6ba0*/  F2I.FTZ.TRUNC.NTZ R3, R24 ;  /* 0x0000001800037305 */ /* 0x000e24000021f100 */
[----:B0-----:R0:W-:Y:S01]  /*6bb0*/  STG.E desc[UR36][R8.64], R3 ;  /* 0x0000000308007986 */ /* 0x0011e2000c101924 */
[----:B------:R-:W-:Y:S05]  /*6bc0*/  BRA `(.L_x_6383) ;  /* 0x0000000c00147947 */ /* 0x000fea0003800000 */
.L_x_6384:
[----:B------:R-:W0:Y:S02]  /*6bd0*/  F2I.FTZ.TRUNC.NTZ R3, R24 ;  /* 0x0000001800037305 */ /* 0x000e24000021f100 */
[----:B0-----:R0:W-:Y:S01]  /*6be0*/  STG.E.U16 desc[UR36][R8.64], R3 ;  /* 0x0000000308007986 */ /* 0x0011e2000c101524 */
[----:B------:R-:W-:Y:S05]  /*6bf0*/  BRA `(.L_x_6383) ;  /* 0x0000000c00087947 */ /* 0x000fea0003800000 */
.L_x_6379:
        /* <DEDUP_REMOVED lines=8> */
.L_x_6387:
[----:B------:R-:W-:-:S05]  /*6c80*/  F2FP.F16.F32.PACK_AB R24, RZ, R24 ;  /* 0x00000018ff18723e */ /* 0x000fca00000000ff */
[----:B------:R0:W-:Y:S01]  /*6c90*/  STG.E.U16 desc[UR36][R8.64], R24 ;  /* 0x0000001808007986 */ /* 0x0001e2000c101524 */
[----:B------:R-:W-:Y:S05]  /*6ca0*/  BRA `(.L_x_6383) ;  /* 0x0000000800dc7947 */ /* 0x000fea0003800000 */
.L_x_6386:
        /* <DEDUP_REMOVED lines=8> */
.L_x_6389:
[----:B------:R-:W-:-:S05]  /*6d30*/  F2FP.F16.F32.PACK_AB R25, R25, R24 ;  /* 0x000000181919723e */ /* 0x000fca00000000ff */
[----:B------:R0:W-:Y:S01]  /*6d40*/  STG.E desc[UR36][R8.64], R25 ;  /* 0x0000001908007986 */ /* 0x0001e2000c101924 */
[----:B------:R-:W-:Y:S05]  /*6d50*/  BRA `(.L_x_6383) ;  /* 0x0000000800b07947 */ /* 0x000fea0003800000 */
.L_x_6388:
[----:B------:R-:W-:-:S06]  /*6d60*/  FMUL.FTZ R4, R24, 1 ;  /* 0x3f80000018047820 */ /* 0x000fcc0000410000 */
[----:B------:R-:W0:Y:S02]  /*6d70*/  F2F.F64.F32 R4, R4 ;  /* 0x0000000400047310 */ /* 0x000e240000201800 */
[----:B0-----:R0:W-:Y:S01]  /*6d80*/  STG.E.64 desc[UR36][R8.64], R4 ;  /* 0x0000000408007986 */ /* 0x0011e2000c101b24 */
[----:B------:R-:W-:Y:S05]  /*6d90*/  BRA `(.L_x_6383) ;  /* 0x0000000800a07947 */ /* 0x000fea0003800000 */
.L_x_6378:
        /* <DEDUP_REMOVED lines=14> */
.L_x_6392:
[----:B------:R-:W-:Y:S01]  /*6e80*/  FMUL.FTZ R6, R25, 1 ;  /* 0x3f80000019067820 */ /* 0x000fe20000410000 */
[----:B------:R-:W-:-:S05]  /*6e90*/  FMUL.FTZ R4, R24, 1 ;  /* 0x3f80000018047820 */ /* 0x000fca0000410000 */
[----:B------:R-:W-:Y:S08]  /*6ea0*/  F2F.F64.F32 R6, R6 ;  /* 0x0000000600067310 */ /* 0x000ff00000201800 */
[----:B------:R-:W0:Y:S02]  /*6eb0*/  F2F.F64.F32 R4, R4 ;  /* 0x0000000400047310 */ /* 0x000e240000201800 */
[----:B0-----:R0:W-:Y:S01]  /*6ec0*/  STG.E.128 desc[UR36][R8.64], R4 ;  /* 0x0000000408007986 */ /* 0x0011e2000c101d24 */
[----:B------:R-:W-:Y:S05]  /*6ed0*/  BRA `(.L_x_6383) ;  /* 0x0000000800507947 */ /* 0x000fea0003800000 */
.L_x_6391:
        /* <DEDUP_REMOVED lines=20> */
.L_x_6396:
[----:B------:R-:W-:Y:S05]  /*7020*/  BSYNC B0 ;  /* 0x0000000000007941 */ /* 0x000fea0003800000 */
.L_x_6395:
[----:B------:R-:W-:-:S05]  /*7030*/  LOP3.LUT R5, R0, R5, RZ, 0xfc, !PT ;  /* 0x0000000500057212 */ /* 0x000fca00078efcff */
[----:B------:R0:W-:Y:S01]  /*7040*/  STG.E.U8 desc[UR36][R8.64], R5 ;  /* 0x0000000508007986 */ /* 0x0001e2000c101124 */
[----:B------:R-:W-:Y:S05]  /*7050*/  BRA `(.L_x_6383) ;  /* 0x0000000400f07947 */ /* 0x000fea0003800000 */
.L_x_6394:
        /* <DEDUP_REMOVED lines=12> */
.L_x_6398:
[----:B------:R-:W-:Y:S01]  /*7120*/  IMAD.MOV.U32 R0, RZ, RZ, 0x7f ;  /* 0x0000007fff007424 */ /* 0x000fe200078e00ff */
[----:B------:R-:W-:-:S04]  /*7130*/  ISETP.GT.U32.AND P0, PT, R4, 0x7f800000, PT ;  /* 0x7f8000000400780c */ /* 0x000fc80003f04070 */
[----:B------:R-:W-:-:S09]  /*7140*/  SEL R0, R0, 0x7c, P0 ;  /* 0x0000007c00007807 */ /* 0x000fd20000000000 */
.L_x_6399:
[----:B------:R-:W-:Y:S05]  /*7150*/  BSYNC B0 ;  /* 0x0000000000007941 */ /* 0x000fea0003800000 */
.L_x_6397:
[----:B------:R-:W-:-:S04]  /*7160*/  LOP3.LUT R24, R24, 0x80000000, RZ, 0xc0, !PT ;  /* 0x8000000018187812 */ /* 0x000fc800078ec0ff */
[----:B------:R-:W-:-:S04]  /*7170*/  SHF.R.U32.HI R3, RZ, 0x18, R24 ;  /* 0x00000018ff037819 */ /* 0x000fc80000011618 */
[----:B------:R-:W-:-:S05]  /*7180*/  LOP3.LUT R3, R0, R3, RZ, 0xfc, !PT ;  /* 0x0000000300037212 */ /* 0x000fca00078efcff */
[----:B------:R0:W-:Y:S01]  /*7190*/  STG.E.U8 desc[UR36][R8.64], R3 ;  /* 0x0000000308007986 */ /* 0x0001e2000c101124 */
[----:B------:R-:W-:Y:S05]  /*71a0*/  BRA `(.L_x_6383) ;  /* 0x00000004009c7947 */ /* 0x000fea0003800000 */
.L_x_6393:
[----:B------:R-:W-:-:S05]  /*71b0*/  F2FP.BF16.F32.PACK_AB R24, RZ, R24 ;  /* 0x00000018ff18723e */ /* 0x000fca00000010ff */
[----:B------:R0:W-:Y:S01]  /*71c0*/  STG.E.U16 desc[UR36][R8.64], R24 ;  /* 0x0000001808007986 */ /* 0x0001e2000c101524 */
[----:B------:R-:W-:Y:S05]  /*71d0*/  BRA `(.L_x_6383) ;  /* 0x0000000400907947 */ /* 0x000fea0003800000 */
.L_x_6390:
        /* <DEDUP_REMOVED lines=11> */
.L_x_6402:
        /* <DEDUP_REMOVED lines=16> */
.L_x_6405:
[----:B------:R-:W-:-:S04]  /*7390*/  LOP3.LUT R24, R24, 0x80000000, RZ, 0xc0, !PT ;  /* 0x8000000018187812 */ /* 0x000fc800078ec0ff */
[----:B------:R-:W-:-:S04]  /*73a0*/  SHF.R.U32.HI R3, RZ, 0x18, R24 ;  /* 0x00000018ff037819 */ /* 0x000fc80000011618 */
[----:B------:R-:W-:-:S04]  /*73b0*/  LOP3.LUT R0, R0, R3, RZ, 0xfc, !PT ;  /* 0x0000000300007212 */ /* 0x000fc800078efcff */
[----:B------:R-:W-:-:S07]  /*73c0*/  PRMT R4, R0, 0x7610, R4 ;  /* 0x0000761000047816 */ /* 0x000fce0000000004 */
.L_x_6404:
[----:B------:R-:W-:Y:S05]  /*73d0*/  BSYNC B0 ;  /* 0x0000000000007941 */ /* 0x000fea0003800000 */
.L_x_6403:
[----:B------:R3:W-:Y:S01]  /*73e0*/  STG.E.U8 desc[UR36][R8.64], R4 ;  /* 0x0000000408007986 */ /* 0x0007e2000c101124 */
[----:B------:R-:W-:Y:S05]  /*73f0*/  BRA `(.L_x_6383) ;  /* 0x0000000400087947 */ /* 0x000fea0003800000 */
.L_x_6401:
        /* <DEDUP_REMOVED lines=16> */
.L_x_6408:
[----:B------:R-:W-:-:S04]  /*7500*/  LOP3.LUT R24, R24, 0x80000000, RZ, 0xc0, !PT ;  /* 0x8000000018187812 */ /* 0x000fc800078ec0ff */
[----:B------:R-:W-:-:S04]  /*7510*/  SHF.R.U32.HI R3, RZ, 0x18, R24 ;  /* 0x00000018ff037819 */ /* 0x000fc80000011618 */
[----:B------:R-:W-:-:S04]  /*7520*/  LOP3.LUT R0, R0, R3, RZ, 0xfc, !PT ;  /* 0x0000000300007212 */ /* 0x000fc800078efcff */
[----:B------:R-:W-:-:S07]  /*7530*/  PRMT R4, R0, 0x7610, R4 ;  /* 0x0000761000047816 */ /* 0x000fce0000000004 */
.L_x_6407:
[----:B------:R-:W-:Y:S05]  /*7540*/  BSYNC B0 ;  /* 0x0000000000007941 */ /* 0x000fea0003800000 */
.L_x_6406:
[----:B------:R0:W-:Y:S01]  /*7550*/  STG.E.U8 desc[UR36][R8.64], R4 ;  /* 0x0000000408007986 */ /* 0x0001e2000c101124 */
[----:B------:R-:W-:Y:S05]  /*7560*/  BRA `(.L_x_6383) ;  /* 0x0000000000ac7947 */ /* 0x000fea0003800000 */
.L_x_6400:
        /* <DEDUP_REMOVED lines=21> */
.L_x_6382:
        /* <DEDUP_REMOVED lines=16> */
.L_x_6411:
[----:B------:R-:W-:Y:S05]  /*77c0*/  BRA `(.L_x_6383) ;  /* 0x0000000000147947 */ /* 0x000fea0003800000 */
.L_x_6410:
[----:B------:R-:W0:Y:S02]  /*77d0*/  F2I.U64.TRUNC R24, R24 ;  /* 0x0000001800187311 */ /* 0x000e24000020d800 */
[----:B0-----:R1:W-:Y:S01]  /*77e0*/  STG.E.64 desc[UR36][R8.64], R24 ;  /* 0x0000001808007986 */ /* 0x0013e2000c101b24 */
[----:B------:R-:W-:Y:S05]  /*77f0*/  BRA `(.L_x_6383) ;  /* 0x0000000000087947 */ /* 0x000fea0003800000 */
.L_x_6409:
[----:B------:R-:W0:Y:S02]  /*7800*/  F2I.FTZ.U32.TRUNC.NTZ R3, R24 ;  /* 0x0000001800037305 */ /* 0x000e24000021f000 */
[----:B0-----:R2:W-:Y:S02]  /*7810*/  STG.E desc[UR36][R8.64], R3 ;  /* 0x0000000308007986 */ /* 0x0015e4000c101924 */
.L_x_6383:
[----:B------:R-:W-:-:S07]  /*7820*/  VIADD R29, R29, 0x80 ;  /* 0x000000801d1d7836 */ /* 0x000fce0000000000 */
.L_x_6343:
[----:B------:R-:W-:Y:S05]  /*7830*/  BSYNC B6 ;  /* 0x0000000000067941 */ /* 0x000fea0003800000 */
.L_x_6342:
        /* <DEDUP_REMOVED lines=22> */
.L_x_6415:
[----:B------:R-:W0:Y:S02]  /*79a0*/  F2I.S64.TRUNC R26, R26 ;  /* 0x0000001a001a7311 */ /* 0x000e24000020d900 */
[----:B0-----:R-:W-:-:S05]  /*79b0*/  IMAD.MOV.U32 R5, RZ, RZ, R26 ;  /* 0x000000ffff057224 */ /* 0x001fca00078e001a */
[----:B------:R-:W-:Y:S01]  /*79c0*/  STG.E.U8 desc[UR36][R2.64], R5 ;  /* 0x0000000502007986 */ /* 0x000fe2000c101124 */
[----:B------:R-:W-:Y:S05]  /*79d0*/  EXIT ;  /* 0x000000000000794d */ /* 0x000fea0003800000 */
.L_x_6414:
        /* <DEDUP_REMOVED lines=9> */
.L_x_6418:
[----:B------:R-:W0:Y:S02]  /*7a70*/  F2I.FTZ.TRUNC.NTZ R5, R26 ;  /* 0x0000001a00057305 */ /* 0x000e24000021f100 */
[----:B0-----:R-:W-:Y:S01]  /*7a80*/  STG.E desc[UR36][R2.64], R5 ;  /* 0x0000000502007986 */ /* 0x001fe2000c101924 */
[----:B------:R-:W-:Y:S05]  /*7a90*/  EXIT ;  /* 0x000000000000794d */ /* 0x000fea0003800000 */
.L_x_6417:
[----:B------:R-:W0:Y:S02]  /*7aa0*/  F2I.FTZ.TRUNC.NTZ R5, R26 ;  /* 0x0000001a00057305 */ /* 0x000e24000021f100 */
[----:B0-----:R-:W-:Y:S01]  /*7ab0*/  STG.E.U16 desc[UR36][R2.64], R5 ;  /* 0x0000000502007986 */ /* 0x001fe2000c101524 */
[----:B------:R-:W-:Y:S05]  /*7ac0*/  EXIT ;  /* 0x000000000000794d */ /* 0x000fea0003800000 */
.L_x_6413:
        /* <DEDUP_REMOVED lines=8> */
.L_x_6420:
[----:B------:R-:W-:-:S05]  /*7b50*/  F2FP.F16.F32.PACK_AB R26, RZ, R26 ;  /* 0x0000001aff1a723e */ /* 0x000fca00000000ff */
[----:B------:R-:W-:Y:S01]  /*7b60*/  STG.E.U16 desc[UR36][R2.64], R26 ;  /* 0x0000001a02007986 */ /* 0x000fe2000c101524 */
[----:B------:R-:W-:Y:S05]  /*7b70*/  EXIT ;  /* 0x000000000000794d */ /* 0x000fea0003800000 */
.L_x_6419:
        /* <DEDUP_REMOVED lines=8> */
.L_x_6422:
[----:B------:R-:W-:-:S05]  /*7c00*/  F2FP.F16.F32.PACK_AB R27, R27, R26 ;  /* 0x0000001a1b1b723e */ /* 0x000fca00000000ff */
[----:B------:R-:W-:Y:S01]  /*7c10*/  STG.E desc[UR36][R2.64], R27 ;  /* 0x0000001b02007986 */ /* 0x000fe2000c101924 */
[----:B------:R-:W-:Y:S05]  /*7c20*/  EXIT ;  /* 0x000000000000794d */ /* 0x000fea0003800000 */
.L_x_6421:
[----:B------:R-:W-:-:S06]  /*7c30*/  FMUL.FTZ R4, R26, 1 ;  /* 0x3f8000001a047820 */ /* 0x000fcc0000410000 */
[----:B------:R-:W0:Y:S02]  /*7c40*/  F2F.F64.F32 R4, R4 ;  /* 0x0000000400047310 */ /* 0x000e240000201800 */
[----:B0-----:R-:W-:Y:S01]  /*7c50*/  STG.E.64 desc[UR36][R2.64], R4 ;  /* 0x0000000402007986 */ /* 0x001fe2000c101b24 */
[----:B------:R-:W-:Y:S05]  /*7c60*/  EXIT ;  /* 0x000000000000794d */ /* 0x000fea0003800000 */
.L_x_6412:
        /* <DEDUP_REMOVED lines=14> */
.L_x_6425:
[----:B------:R-:W-:Y:S01]  /*7d50*/  FMUL.FTZ R6, R27, 1 ;  /* 0x3f8000001b067820 */ /* 0x000fe20000410000 */
[----:B------:R-:W-:-:S05]  /*7d60*/  FMUL.FTZ R4, R26, 1 ;  /* 0x3f8000001a047820 */ /* 0x000fca0000410000 */
[----:B------:R-:W-:Y:S08]  /*7d70*/  F2F.F64.F32 R6, R6 ;  /* 0x0000000600067310 */ /* 0x000ff00000201800 */
[----:B------:R-:W0:Y:S02]  /*7d80*/  F2F.F64.F32 R4, R4 ;  /* 0x0000000400047310 */ /* 0x000e240000201800 */
[----:B0-----:R-:W-:Y:S01]  /*7d90*/  STG.E.128 desc[UR36][R2.64], R4 ;  /* 0x0000000402007986 */ /* 0x001fe2000c101d24 */
[----:B------:R-:W-:Y:S05]  /*7da0*/  EXIT ;  /* 0x000000000000794d */ /* 0x000fea0003800000 */
.L_x_6424:
        /* <DEDUP_REMOVED lines=20> */
.L_x_6429:
[----:B------:R-:W-:Y:S05]  /*7ef0*/  BSYNC B0 ;  /* 0x0000000000007941 */ /* 0x000fea0003800000 */
.L_x_6428:
[----:B------:R-:W-:-:S05]  /*7f00*/  LOP3.LUT R7, R0, R7, RZ, 0xfc, !PT ;  /* 0x0000000700077212 */ /* 0x000fca00078efcff */
[----:B------:R-:W-:Y:S01]  /*7f10*/  STG.E.U8 desc[UR36][R2.64], R7 ;  /* 0x0000000702007986 */ /* 0x000fe2000c101124 */
[----:B------:R-:W-:Y:S05]  /*7f20*/  EXIT ;  /* 0x000000000000794d */ /* 0x000fea0003800000 */
.L_x_6427:
        /* <DEDUP_REMOVED lines=12> */
.L_x_6431:
[----:B------:R-:W-:Y:S01]  /*7ff0*/  IMAD.MOV.U32 R0, RZ, RZ, 0x7f ;  /* 0x0000007fff007424 */ /* 0x000fe200078e00ff */
[----:B------:R-:W-:-:S04]  /*8000*/  ISETP.GT.U32.AND P0, PT, R4, 0x7f800000, PT ;  /* 0x7f8000000400780c */ /* 0x000fc80003f04070 */
[----:B------:R-:W-:-:S09]  /*8010*/  SEL R0, R0, 0x7c, P0 ;  /* 0x0000007c00007807 */ /* 0x000fd20000000000 */
.L_x_6432:
[----:B------:R-:W-:Y:S05]  /*8020*/  BSYNC B0 ;  /* 0x0000000000007941 */ /* 0x000fea0003800000 */
.L_x_6430:
[----:B------:R-:W-:-:S04]  /*8030*/  LOP3.LUT R26, R26, 0x80000000, RZ, 0xc0, !PT ;  /* 0x800000001a1a7812 */ /* 0x000fc800078ec0ff */
[----:B------:R-:W-:-:S04]  /*8040*/  SHF.R.U32.HI R5, RZ, 0x18, R26 ;  /* 0x00000018ff057819 */ /* 0x000fc8000001161a */
[----:B------:R-:W-:-:S05]  /*8050*/  LOP3.LUT R5, R0, R5, RZ, 0xfc, !PT ;  /* 0x0000000500057212 */ /* 0x000fca00078efcff */
[----:B------:R-:W-:Y:S01]  /*8060*/  STG.E.U8 desc[UR36][R2.64], R5 ;  /* 0x0000000502007986 */ /* 0x000fe2000c101124 */
[----:B------:R-:W-:Y:S05]  /*8070*/  EXIT ;  /* 0x000000000000794d */ /* 0x000fea0003800000 */
.L_x_6426:
[----:B------:R-:W-:-:S05]  /*8080*/  F2FP.BF16.F32.PACK_AB R26, RZ, R26 ;  /* 0x0000001aff1a723e */ /* 0x000fca00000010ff */
[----:B------:R-:W-:Y:S01]  /*8090*/  STG.E.U16 desc[UR36][R2.64], R26 ;  /* 0x0000001a02007986 */ /* 0x000fe2000c101524 */
[----:B------:R-:W-:Y:S05]  /*80a0*/  EXIT ;  /* 0x000000000000794d */ /* 0x000fea0003800000 */
.L_x_6423:
        /* <DEDUP_REMOVED lines=11> */
.L_x_6435:
        /* <DEDUP_REMOVED lines=16> */
.L_x_6438:
[----:B------:R-:W-:-:S04]  /*8260*/  LOP3.LUT R26, R26, 0x80000000, RZ, 0xc0, !PT ;  /* 0x800000001a1a7812 */ /* 0x000fc800078ec0ff */
[----:B------:R-:W-:-:S04]  /*8270*/  SHF.R.U32.HI R5, RZ, 0x18, R26 ;  /* 0x00000018ff057819 */ /* 0x000fc8000001161a */
[----:B------:R-:W-:-:S04]  /*8280*/  LOP3.LUT R4, R4, R5, RZ, 0xfc, !PT ;  /* 0x0000000504047212 */ /* 0x000fc800078efcff */
[----:B------:R-:W-:-:S07]  /*8290*/  PRMT R0, R4, 0x7610, R0 ;  /* 0x0000761004007816 */ /* 0x000fce0000000000 */
.L_x_6437:
[----:B------:R-:W-:Y:S05]  /*82a0*/  BSYNC B0 ;  /* 0x0000000000007941 */ /* 0x000fea0003800000 */
.L_x_6436:
[----:B------:R-:W-:Y:S01]  /*82b0*/  STG.E.U8 desc[UR36][R2.64], R0 ;  /* 0x0000000002007986 */ /* 0x000fe2000c101124 */
[----:B------:R-:W-:Y:S05]  /*82c0*/  EXIT ;  /* 0x000000000000794d */ /* 0x000fea0003800000 */
.L_x_6434:
        /* <DEDUP_REMOVED lines=16> */
.L_x_6441:
[----:B------:R-:W-:-:S04]  /*83d0*/  LOP3.LUT R26, R26, 0x80000000, RZ, 0xc0, !PT ;  /* 0x800000001a1a7812 */ /* 0x000fc800078ec0ff */
[----:B------:R-:W-:-:S04]  /*83e0*/  SHF.R.U32.HI R5, RZ, 0x18, R26 ;  /* 0x00000018ff057819 */ /* 0x000fc8000001161a */
[----:B------:R-:W-:-:S04]  /*83f0*/  LOP3.LUT R4, R4, R5, RZ, 0xfc, !PT ;  /* 0x0000000504047212 */ /* 0x000fc800078efcff */
[----:B------:R-:W-:-:S07]  /*8400*/  PRMT R0, R4, 0x7610, R0 ;  /* 0x0000761004007816 */ /* 0x000fce0000000000 */
.L_x_6440:
[----:B------:R-:W-:Y:S05]  /*8410*/  BSYNC B0 ;  /* 0x0000000000007941 */ /* 0x000fea0003800000 */
.L_x_6439:
[----:B------:R-:W-:Y:S01]  /*8420*/  STG.E.U8 desc[UR36][R2.64], R0 ;  /* 0x0000000002007986 */ /* 0x000fe2000c101124 */
[----:B------:R-:W-:Y:S05]  /*8430*/  EXIT ;  /* 0x000000000000794d */ /* 0x000fea0003800000 */
.L_x_6433:
        /* <DEDUP_REMOVED lines=21> */
.L_x_6416:
        /* <DEDUP_REMOVED lines=16> */
.L_x_6444:
[----:B------:R-:W-:Y:S05]  /*8690*/  EXIT ;  /* 0x000000000000794d */ /* 0x000fea0003800000 */
.L_x_6443:
[----:B------:R-:W0:Y:S02]  /*86a0*/  F2I.U64.TRUNC R26, R26 ;  /* 0x0000001a001a7311 */ /* 0x000e24000020d800 */
[----:B0-----:R-:W-:Y:S01]  /*86b0*/  STG.E.64 desc[UR36][R2.64], R26 ;  /* 0x0000001a02007986 */ /* 0x001fe2000c101b24 */
[----:B------:R-:W-:Y:S05]  /*86c0*/  EXIT ;  /* 0x000000000000794d */ /* 0x000fea0003800000 */
.L_x_6442:
[----:B------:R-:W0:Y:S02]  /*86d0*/  F2I.FTZ.U32.TRUNC.NTZ R5, R26 ;  /* 0x0000001a00057305 */ /* 0x000e24000021f000 */
[----:B0-----:R-:W-:Y:S01]  /*86e0*/  STG.E desc[UR36][R2.64], R5 ;  /* 0x0000000502007986 */ /* 0x001fe2000c101924 */
[----:B------:R-:W-:Y:S05]  /*86f0*/  EXIT ;  /* 0x000000000000794d */ /* 0x000fea0003800000 */
.L_x_6445:
        /* <DEDUP_REMOVED lines=16> */
.L_x_19375:


//--------------------- .text._ZN2at6native18elementwise_kernelILi128ELi2EZNS0_22gpu_kernel_impl_nocastINS0_13AUnaryFunctorIN3c107complexIfEES6_S6_NS0_15binary_internal10DivFunctorIS6_EEEEEEvRNS_18TensorIteratorBaseERKT_EUliE_EEviT1_ --------------------------
	.section	.text._ZN2at6native18elementwise_kernelILi128ELi2EZNS0_22gpu_kernel_impl_nocastINS0_13AUnaryFunctorIN3c107complexIfEES6_S6_NS0_15binary_internal10DivFunctorIS6_EEEEEEvRNS_18TensorIteratorBaseERKT_EUliE_EEviT1_,"ax",@progbits
	.align	128
        .global         _ZN2at6native18elementwise_kernelILi128ELi2EZNS0_22gpu_kernel_impl_nocastINS0_13AUnaryFunctorIN3c107complexIfEES6_S6_NS0_15binary_internal10DivFunctorIS6_EEEEEEvRNS_18TensorIteratorBaseERKT_EUliE_EEviT1_
        .type           _ZN2at6native18elementwise_kernelILi128ELi2EZNS0_22gpu_kernel_impl_nocastINS0_13AUnaryFunctorIN3c107complexIfEES6_S6_NS0_15binary_internal10DivFunctorIS6_EEEEEEvRNS_18TensorIteratorBaseERKT_EUliE_EEviT1_,@function
        .size           _ZN2at6native18elementwise_kernelILi128ELi2EZNS0_22gpu_kernel_impl_nocastINS0_13AUnaryFunctorIN3c107complexIfEES6_S6_NS0_15binary_internal10DivFunctorIS6_EEEEEEvRNS_18TensorIteratorBaseERKT_EUliE_EEviT1_,(.L_x_19376 - _ZN2at6native18elementwise_kernelILi128ELi2EZNS0_22gpu_kernel_impl_nocastINS0_13AUnaryFunctorIN3c107complexIfEES6_S6_NS0_15binary_internal10DivFunctorIS6_EEEEEEvRNS_18TensorIteratorBaseERKT_EUliE_EEviT1_)
        .other          _ZN2at6native18elementwise_kernelILi128ELi2EZNS0_22gpu_kernel_impl_nocastINS0_13AUnaryFunctorIN3c107complexIfEES6_S6_NS0_15binary_internal10DivFunctorIS6_EEEEEEvRNS_18TensorIteratorBaseERKT_EUliE_EEviT1_,@"STO_CUDA_ENTRY STV_DEFAULT"
_ZN2at6native18elementwise_kernelILi128ELi2EZNS0_22gpu_kernel_impl_nocastINS0_13AUnaryFunctorIN3c107complexIfEES6_S6_NS0_15binary_internal10DivFunctorIS6_EEEEEEvRNS_18TensorIteratorBaseERKT_EUliE_EEviT1_:
.text._ZN2at6native18elementwise_kernelILi128ELi2EZNS0_22gpu_kernel_impl_nocastINS0_13AUnaryFunctorIN3c107complexIfEES6_S6_NS0_15binary_internal10DivFunctorIS6_EEEEEEvRNS_18TensorIteratorBaseERKT_EUliE_EEviT1_:
        /* <DEDUP_REMOVED lines=12> */
[----:B------:R-:W-:Y:S02]  /*00c0*/  MOV R5, RZ ;  /* 0x000000ff00057202 */ /* 0x000fe40000000f00 */
        /* <DEDUP_REMOVED lines=287> */
[----:B------:R-:W1:Y:S01]  /*12c0*/  @P0 LDC R15, c[0x0][0x33c] ;  /* 0x0000cf00ff0f0b82 */ /* 0x000e620000000800 */
[----:B------:R-:W-:Y:S01]  /*12d0*/  IMAD R6, R6, UR8, R7 ;  /* 0x0000000806067c24 */ /* 0x000fe2000f8e0207 */
[----:B------:R-:W-:-:S03]  /*12e0*/  ULDC.64 UR8, c[0x0][0x400] ;  /* 0x0001000000087ab9 */ /* 0x000fc60000000a00 */
        /* <DEDUP_REMOVED lines=9> */
.L_x_6448:
[----:B------:R-:W-:Y:S02]  /*1380*/  ULDC.64 UR8, c[0x0][0x418] ;  /* 0x0001060000087ab9 */ /* 0x000fe40000000a00 */
[----:B------:R-:W-:-:S04]  /*1390*/  IADD3 R6, P0, R0, UR8, RZ ;  /* 0x0000000800067c10 */ /* 0x000fc8000ff1e0ff */
[----:B------:R-:W-:Y:S01]  /*13a0*/  IADD3.X R7, RZ, UR9, RZ, P0, !PT ;  /* 0x00000009ff077c10 */ /* 0x000fe200087fe4ff */
[----:B------:R-:W-:-:S04]  /*13b0*/  ULDC.64 UR8, c[0x0][0x410] ;  /* 0x0001040000087ab9 */ /* 0x000fc80000000a00 */
[----:B------:R-:W2:Y:S01]  /*13c0*/  LDG.E.64 R12, desc[UR4][R6.64] ;  /* 0x00000004060c7981 */ /* 0x000ea2000c1e1b00 */
        /* <DEDUP_REMOVED lines=13> */
[----:B------:R-:W-:Y:S01]  /*14a0*/  FFMA.FTZ R0, R13, R7, R12 ;  /* 0x000000070d007223 */ /* 0x000fe2000001000c */
[C---:B-1----:R-:W-:Y:S01]  /*14b0*/  FFMA.FTZ R9, R7.reuse, R11, R10 ;  /* 0x0000000b07097223 */ /* 0x042fe2000001000a */
[----:B------:R-:W-:-:S04]  /*14c0*/  FFMA.FTZ R7, -R7, R10, R11 ;  /* 0x0000000a07077223 */ /* 0x000fc8000001010b */
[----:B------:R-:W0:Y:S02]  /*14d0*/  MUFU.RCP R0, R0 ;  /* 0x0000000000007308 */ /* 0x000e240000001000 */
[C---:B0-----:R-:W-:Y:S01]  /*14e0*/  FMUL.FTZ R8, R0.reuse, R9 ;  /* 0x0000000900087220 */ /* 0x041fe20000410000 */
[----:B------:R-:W-:Y:S01]  /*14f0*/  FMUL.FTZ R9, R0, R7 ;  /* 0x0000000700097220 */ /* 0x000fe20000410000 */
[----:B------:R-:W-:Y:S06]  /*1500*/  BRA `(.L_x_6452) ;  /* 0x00000000003c7947 */ /* 0x000fec0003800000 */
.L_x_6451:
[----:B------:R-:W0:Y:S01]  /*1510*/  MUFU.RCP R8, R0 ;  /* 0x0000000000087308 */ /* 0x000e220000001000 */
[----:B------:R-:W-:-:S07]  /*1520*/  ULDC.64 UR8, c[0x0][0x428] ;  /* 0x00010a0000087ab9 */ /* 0x000fce0000000a00 */
[----:B------:R-:W1:Y:S01]  /*1530*/  MUFU.RCP R9, R6 ;  /* 0x0000000600097308 */ /* 0x000e620000001000 */
[----:B0-----:R-:W-:Y:S01]  /*1540*/  FMUL.FTZ R8, R8, UR8 ;  /* 0x0000000808087c20 */ /* 0x001fe20008410000 */
[----:B-1----:R-:W-:Y:S01]  /*1550*/  FMUL.FTZ R9, R9, UR9 ;  /* 0x0000000909097c20 */ /* 0x002fe20008410000 */
[----:B------:R-:W-:Y:S06]  /*1560*/  BRA `(.L_x_6452) ;  /* 0x0000000000247947 */ /* 0x000fec0003800000 */
.L_x_6450:
[----:B------:R-:W0:Y:S01]  /*1570*/  MUFU.RCP R7, R13 ;  /* 0x0000000d00077308 */ /* 0x000e220000001000 */
[----:B------:R-:W1:Y:S01]  /*1580*/  LDC.64 R8, c[0x0][0x428] ;  /* 0x00010a00ff087b82 */ /* 0x000e620000000a00 */
[----:B0-----:R-:W-:-:S04]  /*1590*/  FMUL.FTZ R0, R12, R7 ;  /* 0x000000070c007220 */ /* 0x001fc80000410000 */
[----:B------:R-:W-:Y:S01]  /*15a0*/  FFMA.FTZ R6, R12, R0, R13 ;  /* 0x000000000c067223 */ /* 0x000fe2000001000d */
[C---:B-1----:R-:W-:Y:S01]  /*15b0*/  FFMA.FTZ R7, R0.reuse, R8, R9 ;  /* 0x0000000800077223 */ /* 0x042fe20000010009 */
[----:B------:R-:W-:-:S04]  /*15c0*/  FFMA.FTZ R9, R0, R9, -R8 ;  /* 0x0000000900097223 */ /* 0x000fc80000010808 */
[----:B------:R-:W0:Y:S02]  /*15d0*/  MUFU.RCP R6, R6 ;  /* 0x0000000600067308 */ /* 0x000e240000001000 */
[C---:B0-----:R-:W-:Y:S01]  /*15e0*/  FMUL.FTZ R8, R6.reuse, R7 ;  /* 0x0000000706087220 */ /* 0x041fe20000410000 */
[----:B------:R-:W-:-:S07]  /*15f0*/  FMUL.FTZ R9, R6, R9 ;  /* 0x0000000906097220 */ /* 0x000fce0000410000 */
.L_x_6452:
[----:B------:R-:W-:Y:S05]  /*1600*/  BSYNC B1 ;  /* 0x0000000000017941 */ /* 0x000fea0003800000 */
.L_x_6449:
[----:B------:R0:W-:Y:S01]  /*1610*/  STG.E.64 desc[UR4][R4.64], R8 ;  /* 0x0000000804007986 */ /* 0x0001e2000c101b04 */
[----:B------:R-:W-:-:S07]  /*1620*/  IADD3 R7, R3, 0x80, RZ ;  /* 0x0000008003077810 */ /* 0x000fce0007ffe0ff */
.L_x_6447:
[----:B------:R-:W-:Y:S05]  /*1630*/  BSYNC B0 ;  /* 0x0000000000007941 */ /* 0x000fea0003800000 */
.L_x_6446:
        /* <DEDUP_REMOVED lines=305> */
.L_x_6453:
        /* <DEDUP_REMOVED lines=25> */
.L_x_6456:
[----:B------:R-:W0:Y:S01]  /*2ae0*/  MUFU.RCP R6, R0 ;  /* 0x0000000000067308 */ /* 0x000e220000001000 */
[----:B------:R-:W-:-:S07]  /*2af0*/  ULDC.64 UR6, c[0x0][0x428] ;  /* 0x00010a0000067ab9 */ /* 0x000fce0000000a00 */
[----:B------:R-:W1:Y:S01]  /*2b00*/  MUFU.RCP R7, R4 ;  /* 0x0000000400077308 */ /* 0x000e620000001000 */
[----:B0-----:R-:W-:Y:S01]  /*2b10*/  FMUL.FTZ R6, R6, UR6 ;  /* 0x0000000606067c20 */ /* 0x001fe20008410000 */
[----:B-1----:R-:W-:Y:S01]  /*2b20*/  FMUL.FTZ R7, R7, UR7 ;  /* 0x0000000707077c20 */ /* 0x002fe20008410000 */
[----:B------:R-:W-:Y:S06]  /*2b30*/  BRA `(.L_x_6457) ;  /* 0x0000000000247947 */ /* 0x000fec0003800000 */
.L_x_6455:
        /* <DEDUP_REMOVED lines=9> */
.L_x_6457:
[----:B------:R-:W-:Y:S05]  /*2bd0*/  BSYNC B0 ;  /* 0x0000000000007941 */ /* 0x000fea0003800000 */
.L_x_6454:
[----:B------:R-:W-:Y:S01]  /*2be0*/  STG.E.64 desc[UR4][R2.64], R6 ;  /* 0x0000000602007986 */ /* 0x000fe2000c101b04 */
[----:B------:R-:W-:Y:S05]  /*2bf0*/  EXIT ;  /* 0x000000000000794d */ /* 0x000fea0003800000 */
.L_x_6458:
        /* <DEDUP_REMOVED lines=16> */
.L_x_19376:


//--------------------- .text._ZN2at6native27unrolled_elementwise_kernelINS0_13AUnaryFunctorIN3c107complexIfEES5_S5_NS0_15binary_internal10DivFunctorIS5_EEEESt5arrayIPcLm2EELi4E23TrivialOffsetCalculatorILi1EjESE_NS0_6memory15LoadWithoutCastENSF_16StoreWithoutCastEEEviT_T0_T2_T3_T4_T5_ --------------------------
	.section	.text._ZN2at6native27unrolled_elementwise_kernelINS0_13AUnaryFunctorIN3c107complexIfEES5_S5_NS0_15binary_internal10DivFunctorIS5_EEEESt5arrayIPcLm2EELi4E23TrivialOffsetCalculatorILi1EjESE_NS0_6memory15LoadWithoutCastENSF_16StoreWithoutCastEEEviT_T0_T2_T3_T4_T5_,"ax",@progbits
	.align	128
        .global         _ZN2at6native27unrolled_elementwise_kernelINS0_13AUnaryFunctorIN3c107complexIfEES5_S5_NS0_15binary_internal10DivFunctorIS5_EEEESt5arrayIPcLm2EELi4E23TrivialOffsetCalculatorILi1EjESE_NS0_6memory15LoadWithoutCastENSF_16StoreWithoutCastEEEviT_T0_T2_T3_T4_T5_
        .type           _ZN2at6native27unrolled_elementwise_kernelINS0_13AUnaryFunctorIN3c107complexIfEES5_S5_NS0_15binary_internal10DivFunctorIS5_EEEESt5arrayIPcLm2EELi4E23TrivialOffsetCalculatorILi1EjESE_NS0_6memory15LoadWithoutCastENSF_16StoreWithoutCastEEEviT_T0_T2_T3_T4_T5_,@function
        .size           _ZN2at6native27unrolled_elementwise_kernelINS0_13AUnaryFunctorIN3c107complexIfEES5_S5_NS0_15binary_internal10DivFunctorIS5_EEEESt5arrayIPcLm2EELi4E23TrivialOffsetCalculatorILi1EjESE_NS0_6memory15LoadWithoutCastENSF_16StoreWithoutCastEEEviT_T0_T2_T3_T4_T5_,(.L_x_19377 - _ZN2at6native27unrolled_elementwise_kernelINS0_13AUnaryFunctorIN3c107complexIfEES5_S5_NS0_15binary_internal10DivFunctorIS5_EEEESt5arrayIPcLm2EELi4E23TrivialOffsetCalculatorILi1EjESE_NS0_6memory15LoadWithoutCastENSF_16StoreWithoutCastEEEviT_T0_T2_T3_T4_T5_)
        .other          _ZN2at6native27unrolled_elementwise_kernelINS0_13AUnaryFunctorIN3c107complexIfEES5_S5_NS0_15binary_internal10DivFunctorIS5_EEEESt5arrayIPcLm2EELi4E23TrivialOffsetCalculatorILi1EjESE_NS0_6memory15LoadWithoutCastENSF_16StoreWithoutCastEEEviT_T0_T2_T3_T4_T5_,@"STO_CUDA_ENTRY STV_DEFAULT"
_ZN2at6native27unrolled_elementwise_kernelINS0_13AUnaryFunctorIN3c107complexIfEES5_S5_NS0_15binary_internal10DivFunctorIS5_EEEESt5arrayIPcLm2EELi4E23TrivialOffsetCalculatorILi1EjESE_NS0_6memory15LoadWithoutCastENSF_16StoreWithoutCastEEEviT_T0_T2_T3_T4_T5_:
.text._ZN2at6native27unrolled_elementwise_kernelINS0_13AUnaryFunctorIN3c107complexIfEES5_S5_NS0_15binary_internal10DivFunctorIS5_EEEESt5arrayIPcLm2EELi4E23TrivialOffsetCalculatorILi1EjESE_NS0_6memory15LoadWithoutCastENSF_16StoreWithoutCastEEEviT_T0_T2_T3_T4_T5_:
        /* <DEDUP_REMOVED lines=23> */
[----:B-1----:R-:W-:Y:S01]  /*0170*/  @!P0 IMAD.WIDE.U32 R18, R15, 0x8, R18 ;  /* 0x000000080f128825 */ /* 0x002fe200078e0012 */
[----:B------:R-:W-:-:S06]  /*0180*/  CS2R R14, SRZ ;  /* 0x00000000000e7805 */ /* 0x000fcc000001ff00 */
[----:B------:R0:W5:Y:S05]  /*0190*/  @!P0 LDG.E.64 R14, desc[UR4][R18.64] ;  /* 0x00000004120e8981 */ /* 0x00016a000c1e1b00 */
[----:B------:R-:W1:Y:S01]  /*01a0*/  @!P1 LDC.64 R2, c[0x0][0x230] ;  /* 0x00008c00ff029b82 */ /* 0x000e620000000a00 */
[----:B------:R-:W-:Y:S01]  /*01b0*/  @!P1 LEA R21, R0, R7, 0x9 ;  /* 0x0000000700159211 */ /* 0x000fe200078e48ff */
[----:B--2---:R-:W-:Y:S01]  /*01c0*/  @!P3 IMAD.WIDE.U32 R22, R23, 0x8, R4 ;  /* 0x000000081716b825 */ /* 0x004fe200078e0004 */
[----:B------:R-:W-:-:S06]  /*01d0*/  CS2R R4, SRZ ;  /* 0x0000000000047805 */ /* 0x000fcc000001ff00 */
        /* <DEDUP_REMOVED lines=8> */
[----:B-----5:R-:W-:-:S13]  /*0260*/  FSETP.GE.FTZ.AND P0, PT, |R16|, |R17|, PT ;  /* 0x400000111000720b */ /* 0x020fda0003f16200 */
[----:B------:R-:W-:Y:S05]  /*0270*/  @!P0 BRA `(.L_x_6461) ;  /* 0x0000000000548947 */ /* 0x000fea0003800000 */
[C---:B------:R-:W-:Y:S01]  /*0280*/  FSETP.NEU.FTZ.AND P1, PT, |R16|.reuse, RZ, PT ;  /* 0x000000ff1000720b */ /* 0x040fe20003f3d200 */
[----:B------:R-:W-:Y:S01]  /*0290*/  FADD.FTZ R8, |R16|, -RZ ;  /* 0x800000ff10087221 */ /* 0x000fe20000010200 */
[C---:B------:R-:W-:Y:S01]  /*02a0*/  FSETP.NEU.FTZ.AND P0, PT, |R17|.reuse, RZ, PT ;  /* 0x000000ff1100720b */ /* 0x040fe20003f1d200 */
[----:B0-----:R-:W-:-:S12]  /*02b0*/  FADD.FTZ R12, |R17|, -RZ ;  /* 0x800000ff110c7221 */ /* 0x001fd80000010200 */
        /* <DEDUP_REMOVED lines=11> */
.L_x_6462:
[----:B------:R-:W0:Y:S01]  /*0370*/  MUFU.RCP R6, R8 ;  /* 0x0000000800067308 */ /* 0x000e220000001000 */
[----:B------:R-:W-:-:S07]  /*0380*/  ULDC.64 UR6, c[0x0][0x220] ;  /* 0x0000880000067ab9 */ /* 0x000fce0000000a00 */
[----:B------:R-:W1:Y:S01]  /*0390*/  MUFU.RCP R7, R12 ;  /* 0x0000000c00077308 */ /* 0x000e620000001000 */
[----:B0-----:R-:W-:Y:S01]  /*03a0*/  FMUL.FTZ R6, R6, UR6 ;  /* 0x0000000606067c20 */ /* 0x001fe20008410000 */
[----:B-1----:R-:W-:Y:S01]  /*03b0*/  FMUL.FTZ R7, R7, UR7 ;  /* 0x0000000707077c20 */ /* 0x002fe20008410000 */
[----:B------:R-:W-:Y:S06]  /*03c0*/  BRA `(.L_x_6460) ;  /* 0x0000000000247947 */ /* 0x000fec0003800000 */
.L_x_6461:
[----:B------:R-:W1:Y:S01]  /*03d0*/  MUFU.RCP R7, R17 ;  /* 0x0000001100077308 */ /* 0x000e620000001000 */
[----:B0-----:R-:W0:Y:S01]  /*03e0*/  LDC.64 R12, c[0x0][0x220] ;  /* 0x00008800ff0c7b82 */ /* 0x001e220000000a00 */
[----:B-1----:R-:W-:-:S04]  /*03f0*/  FMUL.FTZ R6, R7, R16 ;  /* 0x0000001007067220 */ /* 0x002fc80000410000 */
[C---:B------:R-:W-:Y:S01]  /*0400*/  FFMA.FTZ R16, R6.reuse, R16, R17 ;  /* 0x0000001006107223 */ /* 0x040fe20000010011 */
[C---:B0-----:R-:W-:Y:S01]  /*0410*/  FFMA.FTZ R7, R6.reuse, R12, R13 ;  /* 0x0000000c06077223 */ /* 0x041fe2000001000d */
[----:B------:R-:W-:-:S04]  /*0420*/  FFMA.FTZ R13, R6, R13, -R12 ;  /* 0x0000000d060d7223 */ /* 0x000fc8000001080c */
[----:B------:R-:W0:Y:S02]  /*0430*/  MUFU.RCP R16, R16 ;  /* 0x0000001000107308 */ /* 0x000e240000001000 */
[C---:B0-----:R-:W-:Y:S01]  /*0440*/  FMUL.FTZ R6, R16.reuse, R7 ;  /* 0x0000000710067220 */ /* 0x041fe20000410000 */
[----:B------:R-:W-:-:S07]  /*0450*/  FMUL.FTZ R7, R16, R13 ;  /* 0x0000000d10077220 */ /* 0x000fce0000410000 */
.L_x_6460:
[----:B------:R-:W-:Y:S05]  /*0460*/  BSYNC B0 ;  /* 0x0000000000007941 */ /* 0x000fea0003800000 */
.L_x_6459:
[----:B0-----:R-:W-:Y:S01]  /*0470*/  IADD3 R13, R11, 0x80, RZ ;  /* 0x000000800b0d7810 */ /* 0x001fe20007ffe0ff */
        /* <DEDUP_REMOVED lines=21> */
.L_x_6466:
[----:B------:R-:W0:Y:S01]  /*05d0*/  MUFU.RCP R8, R12 ;  /* 0x0000000c00087308 */ /* 0x000e220000001000 */
[----:B------:R-:W-:-:S07]  /*05e0*/  ULDC.64 UR6, c[0x0][0x220] ;  /* 0x0000880000067ab9 */ /* 0x000fce0000000a00 */
[----:B------:R-:W1:Y:S01]  /*05f0*/  MUFU.RCP R9, R16 ;  /* 0x0000001000097308 */ /* 0x000e620000001000 */
[----:B0-----:R-:W-:Y:S01]  /*0600*/  FMUL.FTZ R8, R8, UR6 ;  /* 0x0000000608087c20 */ /* 0x001fe20008410000 */
[----:B-1----:R-:W-:Y:S01]  /*0610*/  FMUL.FTZ R9, R9, UR7 ;  /* 0x0000000709097c20 */ /* 0x002fe20008410000 */
[----:B------:R-:W-:Y:S06]  /*0620*/  BRA `(.L_x_6464) ;  /* 0x0000000000247947 */ /* 0x000fec0003800000 */
.L_x_6465:
        /* <DEDUP_REMOVED lines=9> */
.L_x_6464:
[----:B------:R-:W-:Y:S05]  /*06c0*/  BSYNC B0 ;  /* 0x0000000000007941 */ /* 0x000fea0003800000 */
.L_x_6463:
        /* <DEDUP_REMOVED lines=23> */
.L_x_6470:
[----:B------:R-:W0:Y:S01]  /*0840*/  MUFU.RCP R16, R12 ;  /* 0x0000000c00107308 */ /* 0x000e220000001000 */
[----:B------:R-:W-:-:S07]  /*0850*/  ULDC.64 UR6, c[0x0][0x220] ;  /* 0x0000880000067ab9 */ /* 0x000fce0000000a00 */
[----:B------:R-:W1:Y:S01]  /*0860*/  MUFU.RCP R17, R14 ;  /* 0x0000000e00117308 */ /* 0x000e620000001000 */
[----:B0-----:R-:W-:Y:S01]  /*0870*/  FMUL.FTZ R16, R16, UR6 ;  /* 0x0000000610107c20 */ /* 0x001fe20008410000 */
[----:B-1----:R-:W-:Y:S01]  /*0880*/  FMUL.FTZ R17, R17, UR7 ;  /* 0x0000000711117c20 */ /* 0x002fe20008410000 */
[----:B------:R-:W-:Y:S06]  /*0890*/  BRA `(.L_x_6468) ;  /* 0x0000000000247947 */ /* 0x000fec0003800000 */
.L_x_6469:
        /* <DEDUP_REMOVED lines=9> */
.L_x_6468:
[----:B------:R-:W-:Y:S05]  /*0930*/  BSYNC B0 ;  /* 0x0000000000007941 */ /* 0x000fea0003800000 */
.L_x_6467:
        /* <DEDUP_REMOVED lines=22> */
.L_x_6474:
[----:B------:R-:W0:Y:S01]  /*0aa0*/  MUFU.RCP R14, R4 ;  /* 0x00000004000e7308 */ /* 0x000e220000001000 */
[----:B------:R-:W-:-:S07]  /*0ab0*/  ULDC.64 UR6, c[0x0][0x220] ;  /* 0x0000880000067ab9 */ /* 0x000fce0000000a00 */
[----:B------:R-:W1:Y:S01]  /*0ac0*/  MUFU.RCP R15, R5 ;  /* 0x00000005000f7308 */ /* 0x000e620000001000 */
[----:B0-----:R-:W-:Y:S01]  /*0ad0*/  FMUL.FTZ R14, R14, UR6 ;  /* 0x000000060e0e7c20 */ /* 0x001fe20008410000 */
[----:B-1----:R-:W-:Y:S01]  /*0ae0*/  FMUL.FTZ R15, R15, UR7 ;  /* 0x000000070f0f7c20 */ /* 0x002fe20008410000 */
[----:B------:R-:W-:Y:S06]  /*0af0*/  BRA `(.L_x_6472) ;  /* 0x0000000000247947 */ /* 0x000fec0003800000 */
.L_x_6473:
        /* <DEDUP_REMOVED lines=9> */
.L_x_6472:
[----:B------:R-:W-:Y:S05]  /*0b90*/  BSYNC B0 ;  /* 0x0000000000007941 */ /* 0x000fea0003800000 */
.L_x_6471:
        /* <DEDUP_REMOVED lines=17> */
.L_x_6477:
[----:B------:R-:W-:Y:S05]  /*0cb0*/  BSYNC B1 ;  /* 0x0000000000017941 */ /* 0x000fea0003800000 */
.L_x_6476:
[----:B------:R-:W-:-:S13]  /*0cc0*/  ISETP.GE.AND P0, PT, R11, R10, PT ;  /* 0x0000000a0b00720c */ /* 0x000fda0003f06270 */
[----:B0-----:R-:W0:Y:S01]  /*0cd0*/  @!P0 LDC.64 R2, c[0x0][0x228] ;  /* 0x00008a00ff028b82 */ /* 0x001e220000000a00 */
[----:B------:R-:W-:Y:S02]  /*0ce0*/  @!P0 LEA R5, R0, R11, 0x9 ;  /* 0x0000000b00058211 */ /* 0x000fe400078e48ff */
[----:B------:R-:W-:-:S03]  /*0cf0*/  @!P0 IADD3 R11, R11, 0x80, RZ ;  /* 0x000000800b0b8810 */ /* 0x000fc60007ffe0ff */
[----:B0-----:R-:W-:-:S05]  /*0d00*/  @!P0 IMAD.WIDE.U32 R2, R5, 0x8, R2 ;  /* 0x0000000805028825 */ /* 0x001fca00078e0002 */
[----:B------:R0:W-:Y:S02]  /*0d10*/  @!P0 STG.E.64 desc[UR4][R2.64], R16 ;  /* 0x0000001002008986 */ /* 0x0001e4000c101b04 */
.L_x_6478:
[----:B------:R-:W-:Y:S05]  /*0d20*/  BSYNC B0 ;  /* 0x0000000000007941 */ /* 0x000fea0003800000 */
.L_x_6475:
        /* <DEDUP_REMOVED lines=8> */
.L_x_6479:
        /* <DEDUP_REMOVED lines=13> */
.L_x_19377:


//--------------------- .text._ZN2at6native29vectorized_elementwise_kernelILi2ENS0_13AUnaryFunctorIN3c107complexIfEES5_S5_NS0_15binary_internal10DivFunctorIS5_EEEESt5arrayIPcLm2EEEEviT0_T1_ --------------------------
	.section	.text._ZN2at6native29vectorized_elementwise_kernelILi2ENS0_13AUnaryFunctorIN3c107complexIfEES5_S5_NS0_15binary_internal10DivFunctorIS5_EEEESt5arrayIPcLm2EEEEviT0_T1_,"ax",@progbits
	.align	128
        .global         _ZN2at6native29vectorized_elementwise_kernelILi2ENS0_13AUnaryFunctorIN3c107complexIfEES5_S5_NS0_15binary_internal10DivFunctorIS5_EEEESt5arrayIPcLm2EEEEviT0_T1_
        .type           _ZN2at6native29vectorized_elementwise_kernelILi2ENS0_13AUnaryFunctorIN3c107complexIfEES5_S5_NS0_15binary_internal10DivFunctorIS5_EEEESt5arrayIPcLm2EEEEviT0_T1_,@function
        .size           _ZN2at6native29vectorized_elementwise_kernelILi2ENS0_13AUnaryFunctorIN3c107complexIfEES5_S5_NS0_15binary_internal10DivFunctorIS5_EEEESt5arrayIPcLm2EEEEviT0_T1_,(.L_x_19378 - _ZN2at6native29vectorized_elementwise_kernelILi2ENS0_13AUnaryFunctorIN3c107complexIfEES5_S5_NS0_15binary_internal10DivFunctorIS5_EEEESt5arrayIPcLm2EEEEviT0_T1_)
        .other          _ZN2at6native29vectorized_elementwise_kernelILi2ENS0_13AUnaryFunctorIN3c107complexIfEES5_S5_NS0_15binary_internal10DivFunctorIS5_EEEESt5arrayIPcLm2EEEEviT0_T1_,@"STO_CUDA_ENTRY STV_DEFAULT"
_ZN2at6native29vectorized_elementwise_kernelILi2ENS0_13AUnaryFunctorIN3c107complexIfEES5_S5_NS0_15binary_internal10DivFunctorIS5_EEEESt5arrayIPcLm2EEEEviT0_T1_:
.text._ZN2at6native29vectorized_elementwise_kernelILi2ENS0_13AUnaryFunctorIN3c107complexIfEES5_S5_NS0_15binary_internal10DivFunctorIS5_EEEESt5arrayIPcLm2EEEEviT0_T1_:
        /* <DEDUP_REMOVED lines=12> */
[----:B------:R-:W2:Y:S04]  /*00c0*/  LDG.E.128 R20, desc[UR4][R2.64] ;  /* 0x0000000402147981 */ /* 0x000ea8000c1e1d00 */
        /* <DEDUP_REMOVED lines=11> */
[----:B------:R-:W0:Y:S01]  /*0180*/  MUFU.RCP R4, R20 ;  /* 0x0000001400047308 */ /* 0x000e220000001000 */
[----:B------:R-:W-:Y:S02]  /*0190*/  ULDC.64 UR6, c[0x0][0x220] ;  /* 0x0000880000067ab9 */ /* 0x000fe40000000a00 */
[----:B------:R-:W-:Y:S02]  /*01a0*/  MOV R2, UR7 ;  /* 0x0000000700027c02 */ /* 0x000fe40008000f00 */
[----:B------:R-:W-:Y:S01]  /*01b0*/  MOV R3, UR6 ;  /* 0x0000000600037c02 */ /* 0x000fe20008000f00 */
[----:B0-----:R-:W-:-:S04]  /*01c0*/  FMUL.FTZ R4, R21, R4 ;  /* 0x0000000415047220 */ /* 0x001fc80000410000 */
[----:B------:R-:W-:Y:S01]  /*01d0*/  FFMA.FTZ R21, R21, R4, R20 ;  /* 0x0000000415157223 */ /* 0x000fe20000010014 */
[C---:B------:R-:W-:Y:S01]  /*01e0*/  FFMA.FTZ R16, R4.reuse, R2, R3 ;  /* 0x0000000204107223 */ /* 0x040fe20000010003 */
[----:B------:R-:W-:-:S04]  /*01f0*/  FFMA.FTZ R4, -R4, R3, R2 ;  /* 0x0000000304047223 */ /* 0x000fc80000010102 */
[----:B------:R-:W0:Y:S02]  /*0200*/  MUFU.RCP R21, R21 ;  /* 0x0000001500157308 */ /* 0x000e240000001000 */
[C---:B0-----:R-:W-:Y:S01]  /*0210*/  FMUL.FTZ R16, R21.reuse, R16 ;  /* 0x0000001015107220 */ /* 0x041fe20000410000 */
[----:B------:R-:W-:Y:S01]  /*0220*/  FMUL.FTZ R17, R21, R4 ;  /* 0x0000000415117220 */ /* 0x000fe20000410000 */
[----:B------:R-:W-:Y:S06]  /*0230*/  BRA `(.L_x_6484) ;  /* 0x00000000004c7947 */ /* 0x000fec0003800000 */
.L_x_6483:
[----:B------:R-:W0:Y:S01]  /*0240*/  MUFU.RCP R4, R4 ;  /* 0x0000000400047308 */ /* 0x000e220000001000 */
[----:B------:R-:W-:Y:S02]  /*0250*/  ULDC.64 UR6, c[0x0][0x220] ;  /* 0x0000880000067ab9 */ /* 0x000fe40000000a00 */
[----:B------:R-:W-:Y:S02]  /*0260*/  MOV R3, UR6 ;  /* 0x0000000600037c02 */ /* 0x000fe40008000f00 */
[----:B------:R-:W-:-:S03]  /*0270*/  MOV R2, UR7 ;  /* 0x0000000700027c02 */ /* 0x000fc60008000f00 */
[----:B------:R-:W1:Y:S01]  /*0280*/  MUFU.RCP R17, R6 ;  /* 0x0000000600117308 */ /* 0x000e620000001000 */
[----:B0-----:R-:W-:Y:S01]  /*0290*/  FMUL.FTZ R16, R4, R3 ;  /* 0x0000000304107220 */ /* 0x001fe20000410000 */
[----:B-1----:R-:W-:Y:S01]  /*02a0*/  FMUL.FTZ R17, R17, R2 ;  /* 0x0000000211117220 */ /* 0x002fe20000410000 */
[----:B------:R-:W-:Y:S06]  /*02b0*/  BRA `(.L_x_6484) ;  /* 0x00000000002c7947 */ /* 0x000fec0003800000 */
.L_x_6482:
[----:B------:R-:W0:Y:S01]  /*02c0*/  MUFU.RCP R7, R21 ;  /* 0x0000001500077308 */ /* 0x000e220000001000 */
[----:B------:R-:W-:Y:S02]  /*02d0*/  ULDC.64 UR6, c[0x0][0x220] ;  /* 0x0000880000067ab9 */ /* 0x000fe40000000a00 */
[----:B------:R-:W-:Y:S02]  /*02e0*/  MOV R3, UR6 ;  /* 0x0000000600037c02 */ /* 0x000fe40008000f00 */
[----:B------:R-:W-:Y:S01]  /*02f0*/  MOV R2, UR7 ;  /* 0x0000000700027c02 */ /* 0x000fe20008000f00 */
[----:B0-----:R-:W-:-:S04]  /*0300*/  FMUL.FTZ R7, R20, R7 ;  /* 0x0000000714077220 */ /* 0x001fc80000410000 */
[----:B------:R-:W-:Y:S01]  /*0310*/  FFMA.FTZ R20, R20, R7, R21 ;  /* 0x0000000714147223 */ /* 0x000fe20000010015 */
[C---:B------:R-:W-:Y:S01]  /*0320*/  FFMA.FTZ R17, R7.reuse, R3, R2 ;  /* 0x0000000307117223 */ /* 0x040fe20000010002 */
[----:B------:R-:W-:-:S04]  /*0330*/  FFMA.FTZ R7, R7, R2, -R3 ;  /* 0x0000000207077223 */ /* 0x000fc80000010803 */
[----:B------:R-:W0:Y:S02]  /*0340*/  MUFU.RCP R20, R20 ;  /* 0x0000001400147308 */ /* 0x000e240000001000 */
[C---:B0-----:R-:W-:Y:S01]  /*0350*/  FMUL.FTZ R16, R20.reuse, R17 ;  /* 0x0000001114107220 */ /* 0x041fe20000410000 */
[----:B------:R-:W-:-:S07]  /*0360*/  FMUL.FTZ R17, R20, R7 ;  /* 0x0000000714117220 */ /* 0x000fce0000410000 */
.L_x_6484:
[----:B------:R-:W-:Y:S05]  /*0370*/  BSYNC B0 ;  /* 0x0000000000007941 */ /* 0x000fea0003800000 */
.L_x_6481:
        /* <DEDUP_REMOVED lines=17> */
.L_x_6487:
[----:B------:R-:W0:Y:S08]  /*0490*/  MUFU.RCP R6, R6 ;  /* 0x0000000600067308 */ /* 0x000e300000001000 */
[----:B------:R-:W1:Y:S01]  /*04a0*/  MUFU.RCP R19, R4 ;  /* 0x0000000400137308 */ /* 0x000e620000001000 */
[----:B0-----:R-:W-:Y:S01]  /*04b0*/  FMUL.FTZ R18, R6, R3 ;  /* 0x0000000306127220 */ /* 0x001fe20000410000 */
[----:B-1----:R-:W-:Y:S01]  /*04c0*/  FMUL.FTZ R19, R19, R2 ;  /* 0x0000000213137220 */ /* 0x002fe20000410000 */
[----:B------:R-:W-:Y:S06]  /*04d0*/  BRA `(.L_x_6488) ;  /* 0x0000000000207947 */ /* 0x000fec0003800000 */
.L_x_6486:
[----:B------:R-:W0:Y:S02]  /*04e0*/  MUFU.RCP R7, R23 ;  /* 0x0000001700077308 */ /* 0x000e240000001000 */
[----:B0-----:R-:W-:-:S04]  /*04f0*/  FMUL.FTZ R7, R22, R7 ;  /* 0x0000000716077220 */ /* 0x001fc80000410000 */
[----:B------:R-:W-:Y:S01]  /*0500*/  FFMA.FTZ R22, R22, R7, R23 ;  /* 0x0000000716167223 */ /* 0x000fe20000010017 */
[C---:B------:R-:W-:Y:S01]  /*0510*/  FFMA.FTZ R19, R7.reuse, R3, R2 ;  /* 0x0000000307137223 */ /* 0x040fe20000010002 */
[----:B------:R-:W-:-:S04]  /*0520*/  FFMA.FTZ R7, R7, R2, -R3 ;  /* 0x0000000207077223 */ /* 0x000fc80000010803 */
[----:B------:R-:W0:Y:S02]  /*0530*/  MUFU.RCP R22, R22 ;  /* 0x0000001600167308 */ /* 0x000e240000001000 */
[C---:B0-----:R-:W-:Y:S01]  /*0540*/  FMUL.FTZ R18, R22.reuse, R19 ;  /* 0x0000001316127220 */ /* 0x041fe20000410000 */
[----:B------:R-:W-:-:S07]  /*0550*/  FMUL.FTZ R19, R22, R7 ;  /* 0x0000000716137220 */ /* 0x000fce0000410000 */
.L_x_6488:
[----:B------:R-:W-:Y:S05]  /*0560*/  BSYNC B0 ;  /* 0x0000000000007941 */ /* 0x000fea0003800000 */
.L_x_6485:
[----:B-----5:R-:W-:Y:S01]  /*0570*/  FSETP.GE.FTZ.AND P0, PT, |R24|, |R25|, PT ;  /* 0x400000191800720b */ /* 0x020fe20003f16200 */
        /* <DEDUP_REMOVED lines=16> */
.L_x_6491:
[----:B------:R-:W0:Y:S08]  /*0680*/  MUFU.RCP R6, R6 ;  /* 0x0000000600067308 */ /* 0x000e300000001000 */
[----:B------:R-:W1:Y:S01]  /*0690*/  MUFU.RCP R21, R4 ;  /* 0x0000000400157308 */ /* 0x000e620000001000 */
[----:B0-----:R-:W-:Y:S01]  /*06a0*/  FMUL.FTZ R20, R6, R3 ;  /* 0x0000000306147220 */ /* 0x001fe20000410000 */
[----:B-1----:R-:W-:Y:S01]  /*06b0*/  FMUL.FTZ R21, R21, R2 ;  /* 0x0000000215157220 */ /* 0x002fe20000410000 */
[----:B------:R-:W-:Y:S06]  /*06c0*/  BRA `(.L_x_6492) ;  /* 0x0000000000207947 */ /* 0x000fec0003800000 */
.L_x_6490:
        /* <DEDUP_REMOVED lines=8> */
.L_x_6492:
[----:B------:R-:W-:Y:S05]  /*0750*/  BSYNC B0 ;  /* 0x0000000000007941 */ /* 0x000fea0003800000 */
.L_x_6489:
        /* <DEDUP_REMOVED lines=17> */
.L_x_6495:
[----:B------:R-:W0:Y:S08]  /*0870*/  MUFU.RCP R6, R6 ;  /* 0x0000000600067308 */ /* 0x000e300000001000 */
[----:B------:R-:W1:Y:S01]  /*0880*/  MUFU.RCP R23, R4 ;  /* 0x0000000400177308 */ /* 0x000e620000001000 */
[----:B0-----:R-:W-:Y:S01]  /*0890*/  FMUL.FTZ R22, R6, R3 ;  /* 0x0000000306167220 */ /* 0x001fe20000410000 */
[----:B-1----:R-:W-:Y:S01]  /*08a0*/  FMUL.FTZ R23, R23, R2 ;  /* 0x0000000217177220 */ /* 0x002fe20000410000 */
[----:B------:R-:W-:Y:S06]  /*08b0*/  BRA `(.L_x_6496) ;  /* 0x0000000000207947 */ /* 0x000fec0003800000 */
.L_x_6494:
        /* <DEDUP_REMOVED lines=8> */
.L_x_6496:
[----:B------:R-:W-:Y:S05]  /*0940*/  BSYNC B0 ;  /* 0x0000000000007941 */ /* 0x000fea0003800000 */
.L_x_6493:
        /* <DEDUP_REMOVED lines=17> */
.L_x_6499:
[----:B------:R-:W0:Y:S08]  /*0a60*/  MUFU.RCP R6, R6 ;  /* 0x0000000600067308 */ /* 0x000e300000001000 */
[----:B------:R-:W1:Y:S01]  /*0a70*/  MUFU.RCP R25, R4 ;  /* 0x0000000400197308 */ /* 0x000e620000001000 */
[----:B0-----:R-:W-:Y:S01]  /*0a80*/  FMUL.FTZ R24, R6, R3 ;  /* 0x0000000306187220 */ /* 0x001fe20000410000 */
[----:B-1----:R-:W-:Y:S01]  /*0a90*/  FMUL.FTZ R25, R25, R2 ;  /* 0x0000000219197220 */ /* 0x002fe20000410000 */
[----:B------:R-:W-:Y:S06]  /*0aa0*/  BRA `(.L_x_6500) ;  /* 0x0000000000207947 */ /* 0x000fec0003800000 */
.L_x_6498:
        /* <DEDUP_REMOVED lines=8> */
.L_x_6500:
[----:B------:R-:W-:Y:S05]  /*0b30*/  BSYNC B0 ;  /* 0x0000000000007941 */ /* 0x000fea0003800000 */
.L_x_6497:
        /* <DEDUP_REMOVED lines=17> */
.L_x_6503:
[----:B------:R-:W0:Y:S08]  /*0c50*/  MUFU.RCP R6, R6 ;  /* 0x0000000600067308 */ /* 0x000e300000001000 */
[----:B------:R-:W1:Y:S01]  /*0c60*/  MUFU.RCP R27, R4 ;  /* 0x00000004001b7308 */ /* 0x000e620000001000 */
[----:B0-----:R-:W-:Y:S01]  /*0c70*/  FMUL.FTZ R26, R6, R3 ;  /* 0x00000003061a7220 */ /* 0x001fe20000410000 */
[----:B-1----:R-:W-:Y:S01]  /*0c80*/  FMUL.FTZ R27, R27, R2 ;  /* 0x000000021b1b7220 */ /* 0x002fe20000410000 */
[----:B------:R-:W-:Y:S06]  /*0c90*/  BRA `(.L_x_6504) ;  /* 0x0000000000207947 */ /* 0x000fec0003800000 */
.L_x_6502:
        /* <DEDUP_REMOVED lines=8> */
.L_x_6504:
[----:B------:R-:W-:Y:S05]  /*0d20*/  BSYNC B0 ;  /* 0x0000000000007941 */ /* 0x000fea0003800000 */
.L_x_6501:
        /* <DEDUP_REMOVED lines=17> */
.L_x_6507:
[----:B------:R-:W0:Y:S08]  /*0e40*/  MUFU.RCP R6, R6 ;  /* 0x0000000600067308 */ /* 0x000e300000001000 */
[----:B------:R-:W1:Y:S01]  /*0e50*/  MUFU.RCP R9, R4 ;  /* 0x0000000400097308 */ /* 0x000e620000001000 */
[----:B0-----:R-:W-:Y:S01]  /*0e60*/  FMUL.FTZ R8, R6, R3 ;  /* 0x0000000306087220 */ /* 0x001fe20000410000 */
[----:B-1----:R-:W-:Y:S01]  /*0e70*/  FMUL.FTZ R9, R9, R2 ;  /* 0x0000000209097220 */ /* 0x002fe20000410000 */
[----:B------:R-:W-:Y:S06]  /*0e80*/  BRA `(.L_x_6508) ;  /* 0x0000000000207947 */ /* 0x000fec0003800000 */
.L_x_6506:
        /* <DEDUP_REMOVED lines=8> */
.L_x_6508:
[----:B------:R-:W-:Y:S05]  /*0f10*/  BSYNC B0 ;  /* 0x0000000000007941 */ /* 0x000fea0003800000 */
.L_x_6505:
        /* <DEDUP_REMOVED lines=17> */
.L_x_6511:
[----:B------:R-:W0:Y:S08]  /*1030*/  MUFU.RCP R6, R6 ;  /* 0x0000000600067308 */ /* 0x000e300000001000 */
[----:B------:R-:W1:Y:S01]  /*1040*/  MUFU.RCP R11, R4 ;  /* 0x00000004000b7308 */ /* 0x000e620000001000 */
[----:B0-----:R-:W-:Y:S01]  /*1050*/  FMUL.FTZ R10, R6, R3 ;  /* 0x00000003060a7220 */ /* 0x001fe20000410000 */
[----:B-1----:R-:W-:Y:S01]  /*1060*/  FMUL.FTZ R11, R11, R2 ;  /* 0x000000020b0b7220 */ /* 0x002fe20000410000 */
[----:B------:R-:W-:Y:S06]  /*1070*/  BRA `(.L_x_6512) ;  /* 0x0000000000207947 */ /* 0x000fec0003800000 */
.L_x_6510:
        /* <DEDUP_REMOVED lines=8> */
.L_x_6512:
[----:B------:R-:W-:Y:S05]  /*1100*/  BSYNC B0 ;  /* 0x0000000000007941 */ /* 0x000fea0003800000 */
.L_x_6509:
        /* <DEDUP_REMOVED lines=8> */
.L_x_6480:
[----:B------:R-:W0:Y:S01]  /*1190*/  S2R R2, SR_TID.X ;  /* 0x0000000000027919 */ /* 0x000e220000002100 */
[----:B------:R-:W-:Y:S02]  /*11a0*/  CS2R R18, SRZ ;  /* 0x0000000000127805 */ /* 0x000fe4000001ff00 */
        /* <DEDUP_REMOVED lines=10> */
[----:B------:R-:W-:Y:S02]  /*1250*/  @!P5 IADD3 R4, R5, R0, RZ ;  /* 0x000000000504d210 */ /* 0x000fe40007ffe0ff */
[----:B------:R-:W-:-:S04]  /*1260*/  @!P5 IADD3 R0, R0, 0x80, RZ ;  /* 0x000000800000d810 */ /* 0x000fc80007ffe0ff */
[C---:B------:R-:W-:Y:S01]  /*1270*/  ISETP.GE.AND P4, PT, R0.reuse, R3, PT ;  /* 0x000000030000720c */ /* 0x040fe20003f86270 */
[----:B-1----:R-:W-:Y:S02]  /*1280*/  @!P6 IMAD.WIDE.U32 R8, R11, 0x8, R8 ;  /* 0x000000080b08e825 */ /* 0x002fe400078e0008 */
[----:B------:R-:W1:Y:S03]  /*1290*/  @!P5 LDC.64 R10, c[0x0][0x230] ;  /* 0x00008c00ff0adb82 */ /* 0x000e660000000a00 */
[----:B------:R2:W5:Y:S07]  /*12a0*/  @!P6 LDG.E.64 R18, desc[UR4][R8.64] ;  /* 0x000000040812e981 */ /* 0x00056e000c1e1b00 */
[----:B------:R-:W-:Y:S01]  /*12b0*/  @!P4 IADD3 R25, R5, R0, RZ ;  /* 0x000000000519c210 */ /* 0x000fe20007ffe0ff */
[----:B------:R-:W3:Y:S01]  /*12c0*/  @!P4 LDC.64 R14, c[0x0][0x230] ;  /* 0x00008c00ff0ecb82 */ /* 0x000ee20000000a00 */
[----:B------:R-:W-:-:S04]  /*12d0*/  @!P4 IADD3 R0, R0, 0x80, RZ ;  /* 0x000000800000c810 */ /* 0x000fc80007ffe0ff */
[----:B------:R-:W-:-:S13]  /*12e0*/  ISETP.GE.AND P3, PT, R0, R3, PT ;  /* 0x000000030000720c */ /* 0x000fda0003f66270 */
[----:B------:R-:W-:Y:S01]  /*12f0*/  @!P3 IADD3 R23, R5, R0, RZ ;  /* 0x000000000517b210 */ /* 0x000fe20007ffe0ff */
[----:B--2---:R-:W2:Y:S01]  /*1300*/  @!P3 LDC.64 R8, c[0x0][0x230] ;  /* 0x00008c00ff08bb82 */ /* 0x004ea20000000a00 */
[----:B------:R-:W-:-:S04]  /*1310*/  @!P3 IADD3 R0, R0, 0x80, RZ ;  /* 0x000000800000b810 */ /* 0x000fc80007ffe0ff */
[----:B------:R-:W-:-:S13]  /*1320*/  ISETP.GE.AND P2, PT, R0, R3, PT ;  /* 0x000000030000720c */ /* 0x000fda0003f46270 */
[----:B------:R-:W-:Y:S01]  /*1330*/  @!P2 IADD3 R7, R5, R0, RZ ;  /* 0x000000000507a210 */ /* 0x000fe20007ffe0ff */
[----:B------:R-:W4:Y:S01]  /*1340*/  @!P2 LDC.64 R26, c[0x0][0x230] ;  /* 0x00008c00ff1aab82 */ /* 0x000f220000000a00 */
[----:B------:R-:W-:-:S04]  /*1350*/  @!P2 IADD3 R0, R0, 0x80, RZ ;  /* 0x000000800000a810 */ /* 0x000fc80007ffe0ff */
[----:B------:R-:W-:-:S13]  /*1360*/  ISETP.GE.AND P1, PT, R0, R3, PT ;  /* 0x000000030000720c */ /* 0x000fda0003f26270 */
[----:B------:R-:W0:Y:S01]  /*1370*/  @!P1 LDC.64 R28, c[0x0][0x230] ;  /* 0x00008c00ff1c9b82 */ /* 0x000e220000000a00 */
[----:B---3--:R-:W-:Y:S01]  /*1380*/  @!P4 IMAD.WIDE.U32 R14, R25, 0x8, R14 ;  /* 0x00000008190ec825 */ /* 0x008fe200078e000e */
[----:B------:R-:W-:Y:S02]  /*1390*/  CS2R R24, SRZ ;  /* 0x0000000000187805 */ /* 0x000fe4000001ff00 */
[----:B------:R-:W-:Y:S01]  /*13a0*/  @!P1 IADD3 R13, R5, R0, RZ ;  /* 0x00000000050d9210 */ /* 0x000fe20007ffe0ff */
[----:B-1----:R-:W-:Y:S01]  /*13b0*/  @!P5 IMAD.WIDE.U32 R10, R4, 0x8, R10 ;  /* 0x00000008040ad825 */ /* 0x002fe200078e000a */
[----:B------:R-:W-:-:S03]  /*13c0*/  @!P1 IADD3 R0, R0, 0x80, RZ ;  /* 0x0000008000009810 */ /* 0x000fc60007ffe0ff */
[----:B----4-:R-:W-:Y:S01]  /*13d0*/  @!P2 IMAD.WIDE.U32 R26, R7, 0x8, R26 ;  /* 0x00000008071aa825 */ /* 0x010fe200078e001a */
[----:B------:R-:W-:Y:S01]  /*13e0*/  CS2R R6, SRZ ;  /* 0x0000000000067805 */ /* 0x000fe2000001ff00 */
[----:B------:R1:W5:Y:S02]  /*13f0*/  @!P5 LDG.E.64 R24, desc[UR4][R10.64] ;  /* 0x000000040a18d981 */ /* 0x000364000c1e1b00 */
[----:B--2---:R-:W-:-:S05]  /*1400*/  @!P3 IMAD.WIDE.U32 R8, R23, 0x8, R8 ;  /* 0x000000081708b825 */ /* 0x004fca00078e0008 */
[----:B------:R2:W5:Y:S01]  /*1410*/  @!P3 LDG.E.64 R6, desc[UR4][R8.64] ;  /* 0x000000040806b981 */ /* 0x000562000c1e1b00 */
[----:B-1----:R-:W-:Y:S01]  /*1420*/  CS2R R10, SRZ ;  /* 0x00000000000a7805 */ /* 0x002fe2000001ff00 */
[----:B0-----:R-:W-:Y:S01]  /*1430*/  @!P1 IMAD.WIDE.U32 R28, R13, 0x8, R28 ;  /* 0x000000080d1c9825 */ /* 0x001fe200078e001c */
[----:B--2---:R-:W-:-:S04]  /*1440*/  CS2R R8, SRZ ;  /* 0x0000000000087805 */ /* 0x004fc8000001ff00 */
[----:B------:R-:W5:Y:S04]  /*1450*/  @!P1 LDG.E.64 R10, desc[UR4][R28.64] ;  /* 0x000000041c0a9981 */ /* 0x000f68000c1e1b00 */
[----:B------:R-:W5:Y:S01]  /*1460*/  @!P2 LDG.E.64 R8, desc[UR4][R26.64] ;  /* 0x000000041a08a981 */ /* 0x000f62000c1e1b00 */
[----:B------:R-:W-:Y:S01]  /*1470*/  ISETP.GE.AND P6, PT, R0, R3, PT ;  /* 0x000000030000720c */ /* 0x000fe20003fc6270 */
[----:B------:R-:W-:Y:S01]  /*1480*/  @!P0 IMAD.WIDE.U32 R16, R21, 0x8, R16 ;  /* 0x0000000815108825 */ /* 0x000fe200078e0010 */
[----:B------:R-:W-:-:S06]  /*1490*/  CS2R R20, SRZ ;  /* 0x0000000000147805 */ /* 0x000fcc000001ff00 */
[----:B------:R0:W5:Y:S05]  /*14a0*/  @!P0 LDG.E.64 R20, desc[UR4][R16.64] ;  /* 0x0000000410148981 */ /* 0x00016a000c1e1b00 */
[----:B0-----:R-:W0:Y:S01]  /*14b0*/  @!P6 LDC.64 R16, c[0x0][0x230] ;  /* 0x00008c00ff10eb82 */ /* 0x001e220000000a00 */
[----:B------:R-:W-:Y:S02]  /*14c0*/  @!P6 IADD3 R0, R5, R0, RZ ;  /* 0x000000000500e210 */ /* 0x000fe40007ffe0ff */
[----:B------:R-:W-:Y:S02]  /*14d0*/  CS2R R12, SRZ ;  /* 0x00000000000c7805 */ /* 0x000fe4000001ff00 */
[----:B------:R-:W-:Y:S01]  /*14e0*/  CS2R R22, SRZ ;  /* 0x0000000000167805 */ /* 0x000fe2000001ff00 */
[----:B------:R-:W-:Y:S05]  /*14f0*/  BSSY B0, `(.L_x_6513) ;  /* 0x0000027000007945 */ /* 0x000fea0003800000 */
[----:B------:R1:W5:Y:S01]  /*1500*/  @!P4 LDG.E.64 R22, desc[UR4][R14.64] ;  /* 0x000000040e16c981 */ /* 0x000362000c1e1b00 */
[----:B0-----:R-:W-:Y:S01]  /*1510*/  @!P6 IMAD.WIDE.U32 R16, R0, 0x8, R16 ;  /* 0x000000080010e825 */ /* 0x001fe200078e0010 */
        /* <DEDUP_REMOVED lines=21> */
.L_x_6516:
[----:B------:R-:W0:Y:S01]  /*1670*/  MUFU.RCP R14, R0 ;  /* 0x00000000000e7308 */ /* 0x000e220000001000 */
[----:B------:R-:W-:-:S07]  /*1680*/  ULDC.64 UR6, c[0x0][0x220] ;  /* 0x0000880000067ab9 */ /* 0x000fce0000000a00 */
[----:B------:R-:W1:Y:S01]  /*1690*/  MUFU.RCP R15, R4 ;  /* 0x00000004000f7308 */ /* 0x000e620000001000 */
[----:B0-----:R-:W-:Y:S01]  /*16a0*/  FMUL.FTZ R14, R14, UR6 ;  /* 0x000000060e0e7c20 */ /* 0x001fe20008410000 */
[----:B-1----:R-:W-:Y:S01]  /*16b0*/  FMUL.FTZ R15, R15, UR7 ;  /* 0x000000070f0f7c20 */ /* 0x002fe20008410000 */
[----:B------:R-:W-:Y:S06]  /*16c0*/  BRA `(.L_x_6514) ;  /* 0x0000000000247947 */ /* 0x000fec0003800000 */
.L_x_6515:
        /* <DEDUP_REMOVED lines=9> */
.L_x_6514:
[----:B------:R-:W-:Y:S05]  /*1760*/  BSYNC B0 ;  /* 0x0000000000007941 */ /* 0x000fea0003800000 */
.L_x_6513:
        /* <DEDUP_REMOVED lines=22> */
.L_x_6520:
[----:B------:R-:W0:Y:S01]  /*18d0*/  MUFU.RCP R16, R4 ;  /* 0x0000000400107308 */ /* 0x000e220000001000 */
[----:B------:R-:W-:-:S07]  /*18e0*/  ULDC.64 UR6, c[0x0][0x220] ;  /* 0x0000880000067ab9 */ /* 0x000fce0000000a00 */
[----:B------:R-:W1:Y:S01]  /*18f0*/  MUFU.RCP R17, R20 ;  /* 0x0000001400117308 */ /* 0x000e620000001000 */
[----:B0-----:R-:W-:Y:S01]  /*1900*/  FMUL.FTZ R16, R16, UR6 ;  /* 0x0000000610107c20 */ /* 0x001fe20008410000 */
[----:B-1----:R-:W-:Y:S01]  /*1910*/  FMUL.FTZ R17, R17, UR7 ;  /* 0x0000000711117c20 */ /* 0x002fe20008410000 */
[----:B------:R-:W-:Y:S06]  /*1920*/  BRA `(.L_x_6518) ;  /* 0x0000000000247947 */ /* 0x000fec0003800000 */
.L_x_6519:
        /* <DEDUP_REMOVED lines=9> */
.L_x_6518:
[----:B------:R-:W-:Y:S05]  /*19c0*/  BSYNC B0 ;  /* 0x0000000000007941 */ /* 0x000fea0003800000 */
.L_x_6517:
[----:B------:R-:W-:Y:S01]  /*19d0*/  IADD3 R4, R2, 0x100, RZ ;  /* 0x0000010002047810 */ /* 0x000fe20007ffe0ff */
[----:B------:R-:W-:Y:S01]  /*19e0*/  BSSY B0, `(.L_x_6521) ;  /* 0x0000025000007945 */ /* 0x000fe20003800000 */
[----:B-----5:R-:W-:Y:S01]  /*19f0*/  HFMA2.MMA R21, -RZ, RZ, 0, 0 ;  /* 0x00000000ff157435 */ /* 0x020fe200000001ff */
[----:B------:R-:W-:Y:S02]  /*1a00*/  CS2R R18, SRZ ;  /* 0x0000000000127805 */ /* 0x000fe4000001ff00 */
        /* <DEDUP_REMOVED lines=19> */
.L_x_6524:
[----:B------:R-:W0:Y:S01]  /*1b40*/  MUFU.RCP R18, R4 ;  /* 0x0000000400127308 */ /* 0x000e220000001000 */
[----:B------:R-:W-:-:S07]  /*1b50*/  ULDC.64 UR6, c[0x0][0x220] ;  /* 0x0000880000067ab9 */ /* 0x000fce0000000a00 */
[----:B------:R-:W1:Y:S01]  /*1b60*/  MUFU.RCP R19, R20 ;  /* 0x0000001400137308 */ /* 0x000e620000001000 */
[----:B0-----:R-:W-:Y:S01]  /*1b70*/  FMUL.FTZ R18, R18, UR6 ;  /* 0x0000000612127c20 */ /* 0x001fe20008410000 */
[----:B-1----:R-:W-:Y:S01]  /*1b80*/  FMUL.FTZ R19, R19, UR7 ;  /* 0x0000000713137c20 */ /* 0x002fe20008410000 */
[----:B------:R-:W-:Y:S06]  /*1b90*/  BRA `(.L_x_6522) ;  /* 0x0000000000247947 */ /* 0x000fec0003800000 */
.L_x_6523:
        /* <DEDUP_REMOVED lines=9> */
.L_x_6522:
[----:B------:R-:W-:Y:S05]  /*1c30*/  BSYNC B0 ;  /* 0x0000000000007941 */ /* 0x000fea0003800000 */
.L_x_6521:
        /* <DEDUP_REMOVED lines=22> */
.L_x_6528:
[----:B------:R-:W0:Y:S01]  /*1da0*/  MUFU.RCP R20, R4 ;  /* 0x0000000400147308 */ /* 0x000e220000001000 */
[----:B------:R-:W-:-:S07]  /*1db0*/  ULDC.64 UR6, c[0x0][0x220] ;  /* 0x0000880000067ab9 */ /* 0x000fce0000000a00 */
[----:B------:R-:W1:Y:S01]  /*1dc0*/  MUFU.RCP R21, R24 ;  /* 0x0000001800157308 */ /* 0x000e620000001000 */
[----:B0-----:R-:W-:Y:S01]  /*1dd0*/  FMUL.FTZ R20, R20, UR6 ;  /* 0x0000000614147c20 */ /* 0x001fe20008410000 */
[----:B-1----:R-:W-:Y:S01]  /*1de0*/  FMUL.FTZ R21, R21, UR7 ;  /* 0x0000000715157c20 */ /* 0x002fe20008410000 */
[----:B------:R-:W-:Y:S06]  /*1df0*/  BRA `(.L_x_6526) ;  /* 0x0000000000247947 */ /* 0x000fec0003800000 */
.L_x_6527:
        /* <DEDUP_REMOVED lines=9> */
.L_x_6526:
[----:B------:R-:W-:Y:S05]  /*1e90*/  BSYNC B0 ;  /* 0x0000000000007941 */ /* 0x000fea0003800000 */
.L_x_6525:
[----:B------:R-:W-:Y:S01]  /*1ea0*/  IADD3 R4, R2, 0x200, RZ ;  /* 0x0000020002047810 */ /* 0x000fe20007ffe0ff */
[----:B------:R-:W-:Y:S01]  /*1eb0*/  BSSY B0, `(.L_x_6529) ;  /* 0x0000025000007945 */ /* 0x000fe20003800000 */
[----:B------:R-:W-:Y:S01]  /*1ec0*/  HFMA2.MMA R23, -RZ, RZ, 0, 0 ;  /* 0x00000000ff177435 */ /* 0x000fe200000001ff */
        /* <DEDUP_REMOVED lines=20> */
.L_x_6532:
[----:B------:R-:W0:Y:S01]  /*2010*/  MUFU.RCP R24, R4 ;  /* 0x0000000400187308 */ /* 0x000e220000001000 */
[----:B------:R-:W-:-:S07]  /*2020*/  ULDC.64 UR6, c[0x0][0x220] ;  /* 0x0000880000067ab9 */ /* 0x000fce0000000a00 */
[----:B------:R-:W1:Y:S01]  /*2030*/  MUFU.RCP R25, R22 ;  /* 0x0000001600197308 */ /* 0x000e620000001000 */
[----:B0-----:R-:W-:Y:S01]  /*2040*/  FMUL.FTZ R24, R24, UR6 ;  /* 0x0000000618187c20 */ /* 0x001fe20008410000 */
[----:B-1----:R-:W-:Y:S01]  /*2050*/  FMUL.FTZ R25, R25, UR7 ;  /* 0x0000000719197c20 */ /* 0x002fe20008410000 */
[----:B------:R-:W-:Y:S06]  /*2060*/  BRA `(.L_x_6530) ;  /* 0x0000000000247947 */ /* 0x000fec0003800000 */
.L_x_6531:
        /* <DEDUP_REMOVED lines=9> */
.L_x_6530:
[----:B------:R-:W-:Y:S05]  /*2100*/  BSYNC B0 ;  /* 0x0000000000007941 */ /* 0x000fea0003800000 */
.L_x_6529:
        /* <DEDUP_REMOVED lines=22> */
.L_x_6536:
[----:B------:R-:W0:Y:S01]  /*2270*/  MUFU.RCP R22, R4 ;  /* 0x0000000400167308 */ /* 0x000e220000001000 */
[----:B------:R-:W-:-:S07]  /*2280*/  ULDC.64 UR6, c[0x0][0x220] ;  /* 0x0000880000067ab9 */ /* 0x000fce0000000a00 */
[----:B------:R-:W1:Y:S01]  /*2290*/  MUFU.RCP R23, R6 ;  /* 0x0000000600177308 */ /* 0x000e620000001000 */
[----:B0-----:R-:W-:Y:S01]  /*22a0*/  FMUL.FTZ R22, R22, UR6 ;  /* 0x0000000616167c20 */ /* 0x001fe20008410000 */
[----:B-1----:R-:W-:Y:S01]  /*22b0*/  FMUL.FTZ R23, R23, UR7 ;  /* 0x0000000717177c20 */ /* 0x002fe20008410000 */
[----:B------:R-:W-:Y:S06]  /*22c0*/  BRA `(.L_x_6534) ;  /* 0x0000000000247947 */ /* 0x000fec0003800000 */
.L_x_6535:
        /* <DEDUP_REMOVED lines=9> */
.L_x_6534:
[----:B------:R-:W-:Y:S05]  /*2360*/  BSYNC B0 ;  /* 0x0000000000007941 */ /* 0x000fea0003800000 */
.L_x_6533:
        /* <DEDUP_REMOVED lines=23> */
.L_x_6540:
[----:B------:R-:W0:Y:S01]  /*24e0*/  MUFU.RCP R8, R4 ;  /* 0x0000000400087308 */ /* 0x000e220000001000 */
[----:B------:R-:W-:-:S07]  /*24f0*/  ULDC.64 UR6, c[0x0][0x220] ;  /* 0x0000880000067ab9 */ /* 0x000fce0000000a00 */
[----:B------:R-:W1:Y:S01]  /*2500*/  MUFU.RCP R9, R6 ;  /* 0x0000000600097308 */ /* 0x000e620000001000 */
[----:B0-----:R-:W-:Y:S01]  /*2510*/  FMUL.FTZ R8, R8, UR6 ;  /* 0x0000000608087c20 */ /* 0x001fe20008410000 */
[----:B-1----:R-:W-:Y:S01]  /*2520*/  FMUL.FTZ R9, R9, UR7 ;  /* 0x0000000709097c20 */ /* 0x002fe20008410000 */
[----:B------:R-:W-:Y:S06]  /*2530*/  BRA `(.L_x_6538) ;  /* 0x0000000000247947 */ /* 0x000fec0003800000 */
.L_x_6539:
        /* <DEDUP_REMOVED lines=9> */
.L_x_6538:
[----:B------:R-:W-:Y:S05]  /*25d0*/  BSYNC B0 ;  /* 0x0000000000007941 */ /* 0x000fea0003800000 */
.L_x_6537:
        /* <DEDUP_REMOVED lines=22> */
.L_x_6544:
[----:B------:R-:W0:Y:S01]  /*2740*/  MUFU.RCP R6, R4 ;  /* 0x0000000400067308 */ /* 0x000e220000001000 */
[----:B------:R-:W-:-:S07]  /*2750*/  ULDC.64 UR6, c[0x0][0x220] ;  /* 0x0000880000067ab9 */ /* 0x000fce0000000a00 */
[----:B------:R-:W1:Y:S01]  /*2760*/  MUFU.RCP R7, R10 ;  /* 0x0000000a00077308 */ /* 0x000e620000001000 */
[----:B0-----:R-:W-:Y:S01]  /*2770*/  FMUL.FTZ R6, R6, UR6 ;  /* 0x0000000606067c20 */ /* 0x001fe20008410000 */
[----:B-1----:R-:W-:Y:S01]  /*2780*/  FMUL.FTZ R7, R7, UR7 ;  /* 0x0000000707077c20 */ /* 0x002fe20008410000 */
[----:B------:R-:W-:Y:S06]  /*2790*/  BRA `(.L_x_6542) ;  /* 0x0000000000247947 */ /* 0x000fec0003800000 */
.L_x_6543:
        /* <DEDUP_REMOVED lines=9> */
.L_x_6542:
[----:B------:R-:W-:Y:S05]  /*2830*/  BSYNC B0 ;  /* 0x0000000000007941 */ /* 0x000fea0003800000 */
.L_x_6541:
        /* <DEDUP_REMOVED lines=16> */
.L_x_6547:
[----:B------:R-:W-:-:S13]  /*2940*/  ISETP.GE.AND P0, PT, R2, R3, PT ;  /* 0x000000030200720c */ /* 0x000fda0003f06270 */
[----:B------:R-:W-:Y:S05]  /*2950*/  @P0 BRA `(.L_x_6549) ;  /* 0x0000000000300947 */ /* 0x000fea0003800000 */
[----:B0-----:R-:W0:Y:S01]  /*2960*/  LDC.64 R10, c[0x0][0x228] ;  /* 0x00008a00ff0a7b82 */ /* 0x001e220000000a00 */
[----:B------:R-:W-:Y:S02]  /*2970*/  IADD3 R13, R5, R2, RZ ;  /* 0x00000002050d7210 */ /* 0x000fe40007ffe0ff */
[----:B------:R-:W-:-:S03]  /*2980*/  IADD3 R2, R2, 0x80, RZ ;  /* 0x0000008002027810 */ /* 0x000fc60007ffe0ff */
[----:B0-----:R-:W-:-:S05]  /*2990*/  IMAD.WIDE.U32 R10, R13, 0x8, R10 ;  /* 0x000000080d0a7825 */ /* 0x001fca00078e000a */
[----:B------:R1:W-:Y:S02]  /*29a0*/  STG.E.64 desc[UR4][R10.64], R18 ;  /* 0x000000120a007986 */ /* 0x0003e4000c101b04 */
.L_x_6548:
[----:B------:R-:W-:-:S13]  /*29b0*/  ISETP.GE.AND P0, PT, R2, R3, PT ;  /* 0x000000030200720c */ /* 0x000fda0003f06270 */
[----:B------:R-:W-:Y:S05]  /*29c0*/  @P0 BRA `(.L_x_6550) ;  /* 0x0000000000300947 */ /* 0x000fea0003800000 */
[----:B01----:R-:W0:Y:S01]  /*29d0*/  LDC.64 R10, c[0x0][0x228] ;  /* 0x00008a00ff0a7b82 */ /* 0x003e220000000a00 */
[----:B------:R-:W-:Y:S02]  /*29e0*/  IADD3 R13, R5, R2, RZ ;  /* 0x00000002050d7210 */ /* 0x000fe40007ffe0ff */
[----:B------:R-:W-:-:S03]  /*29f0*/  IADD3 R2, R2, 0x80, RZ ;  /* 0x0000008002027810 */ /* 0x000fc60007ffe0ff */
[----:B0-----:R-:W-:-:S05]  /*2a00*/  IMAD.WIDE.U32 R10, R13, 0x8, R10 ;  /* 0x000000080d0a7825 */ /* 0x001fca00078e000a */
[----:B------:R1:W-:Y:S02]  /*2a10*/  STG.E.64 desc[UR4][R10.64], R20 ;  /* 0x000000140a007986 */ /* 0x0003e4000c101b04 */
.L_x_6549:
[----:B------:R-:W-:-:S13]  /*2a20*/  ISETP.GE.AND P0, PT, R2, R3, PT ;  /* 0x000000030200720c */ /* 0x000fda0003f06270 */
[----:B------:R-:W-:Y:S05]  /*2a30*/  @P0 BRA `(.L_x_6551) ;  /* 0x0000000000340947 */ /* 0x000fea0003800000 */
[----:B01----:R-:W0:Y:S01]  /*2a40*/  LDC.64 R10, c[0x0][0x228] ;  /* 0x00008a00ff0a7b82 */ /* 0x003e220000000a00 */
[----:B------:R-:W-:Y:S02]  /*2a50*/  IADD3 R13, R5, R2, RZ ;  /* 0x00000002050d7210 */ /* 0x000fe40007ffe0ff */
[----:B------:R-:W-:-:S03]  /*2a60*/  IADD3 R2, R2, 0x80, RZ ;  /* 0x0000008002027810 */ /* 0x000fc60007ffe0ff */
[----:B0-----:R-:W-:-:S05]  /*2a70*/  IMAD.WIDE.U32 R10, R13, 0x8, R10 ;  /* 0x000000080d0a7825 */ /* 0x001fca00078e000a */
[----:B------:R2:W-:Y:S02]  /*2a80*/  STG.E.64 desc[UR4][R10.64], R24 ;  /* 0x000000180a007986 */ /* 0x0005e4000c101b04 */
.L_x_6550:
[----:B------:R-:W-:-:S13]  /*2a90*/  ISETP.GE.AND P0, PT, R2, R3, PT ;  /* 0x000000030200720c */ /* 0x000fda0003f06270 */
[----:B------:R-:W-:Y:S05]  /*2aa0*/  @P0 BREAK B1 ;  /* 0x0000000000010942 */ /* 0x000fea0003800000 */
[----:B------:R-:W-:Y:S05]  /*2ab0*/  @P0 BRA `(.L_x_6552) ;  /* 0x0000000000300947 */ /* 0x000fea0003800000 */
[----:B012---:R-:W0:Y:S01]  /*2ac0*/  LDC.64 R10, c[0x0][0x228] ;  /* 0x00008a00ff0a7b82 */ /* 0x007e220000000a00 */
[----:B------:R-:W-:Y:S02]  /*2ad0*/  IADD3 R13, R5, R2, RZ ;  /* 0x00000002050d7210 */ /* 0x000fe40007ffe0ff */
[----:B------:R-:W-:-:S03]  /*2ae0*/  IADD3 R2, R2, 0x80, RZ ;  /* 0x0000008002027810 */ /* 0x000fc60007ffe0ff */
[----:B0-----:R-:W-:-:S05]  /*2af0*/  IMAD.WIDE.U32 R10, R13, 0x8, R10 ;  /* 0x000000080d0a7825 */ /* 0x001fca00078e000a */
[----:B------:R2:W-:Y:S02]  /*2b00*/  STG.E.64 desc[UR4][R10.64], R22 ;  /* 0x000000160a007986 */ /* 0x0005e4000c101b04 */
.L_x_6551:
[----:B------:R-:W-:Y:S05]  /*2b10*/  BSYNC B1 ;  /* 0x0000000000017941 */ /* 0x000fea0003800000 */
.L_x_6546:
[----:B------:R-:W-:-:S13]  /*2b20*/  ISETP.GE.AND P0, PT, R2, R3, PT ;  /* 0x000000030200720c */ /* 0x000fda0003f06270 */
[----:B012---:R-:W0:Y:S01]  /*2b30*/  @!P0 LDC.64 R10, c[0x0][0x228] ;  /* 0x00008a00ff0a8b82 */ /* 0x007e220000000a00 */
[----:B------:R-:W-:Y:S02]  /*2b40*/  @!P0 IADD3 R13, R5, R2, RZ ;  /* 0x00000002050d8210 */ /* 0x000fe40007ffe0ff */
[----:B------:R-:W-:-:S03]  /*2b50*/  @!P0 IADD3 R2, R2, 0x80, RZ ;  /* 0x0000008002028810 */ /* 0x000fc60007ffe0ff */
[----:B0-----:R-:W-:-:S05]  /*2b60*/  @!P0 IMAD.WIDE.U32 R10, R13, 0x8, R10 ;  /* 0x000000080d0a8825 */ /* 0x001fca00078e000a */
[----:B------:R3:W-:Y:S02]  /*2b70*/  @!P0 STG.E.64 desc[UR4][R10.64], R8 ;  /* 0x000000080a008986 */ /* 0x0007e4000c101b04 */
.L_x_6552:
[----:B------:R-:W-:Y:S05]  /*2b80*/  BSYNC B0 ;  /* 0x0000000000007941 */ /* 0x000fea0003800000 */
.L_x_6545:
[----:B------:R-:W-:Y:S05]  /*2b90*/  WARPSYNC.ALL ;  /* 0x0000000000007948 */ /* 0x000fea0003800000 */
[----:B------:R-:W-:-:S13]  /*2ba0*/  ISETP.GE.AND P0, PT, R2, R3, PT ;  /* 0x000000030200720c */ /* 0x000fda0003f06270 */
[----:B------:R-:W-:Y:S05]  /*2bb0*/  @P0 EXIT ;  /* 0x000000000000094d */ /* 0x000fea0003800000 */
[----:B---3--:R-:W3:Y:S01]  /*2bc0*/  LDC.64 R8, c[0x0][0x228] ;  /* 0x00008a00ff087b82 */ /* 0x008ee20000000a00 */
[----:B------:R-:W-:-:S05]  /*2bd0*/  IADD3 R3, R5, R2, RZ ;  /* 0x0000000205037210 */ /* 0x000fca0007ffe0ff */
[----:B---3--:R-:W-:-:S05]  /*2be0*/  IMAD.WIDE.U32 R2, R3, 0x8, R8 ;  /* 0x0000000803027825 */ /* 0x008fca00078e0008 */
[----:B------:R-:W-:Y:S01]  /*2bf0*/  STG.E.64 desc[UR4][R2.64], R6 ;  /* 0x0000000602007986 */ /* 0x000fe2000c101b04 */
[----:B------:R-:W-:Y:S05]  /*2c00*/  EXIT ;  /* 0x000000000000794d */ /* 0x000fea0003800000 */
.L_x_6553:
        /* <DEDUP_REMOVED lines=15> */
.L_x_19378:


//--------------------- .text._ZN2at6native29vectorized_elementwise_kernelILi4ENS0_13AUnaryFunctorIN3c107complexIfEES5_S5_NS0_15binary_internal10DivFunctorIS5_EEEESt5arrayIPcLm2EEEEviT0_T1_ --------------------------
	.section	.text._ZN2at6native29vectorized_elementwise_kernelILi4ENS0_13AUnaryFunctorIN3c107complexIfEES5_S5_NS0_15binary_internal10DivFunctorIS5_EEEESt5arrayIPcLm2EEEEviT0_T1_,"ax",@progbits
	.align	128
        .global         _ZN2at6native29vectorized_elementwise_kernelILi4ENS0_13AUnaryFunctorIN3c107complexIfEES5_S5_NS0_15binary_internal10DivFunctorIS5_EEEESt5arrayIPcLm2EEEEviT0_T1_
        .type           _ZN2at6native29vectorized_elementwise_kernelILi4ENS0_13AUnaryFunctorIN3c107complexIfEES5_S5_NS0_15binary_internal10DivFunctorIS5_EEEESt5arrayIPcLm2EEEEviT0_T1_,@function
        .size           _ZN2at6native29vectorized_elementwise_kernelILi4ENS0_13AUnaryFunctorIN3c107complexIfEES5_S5_NS0_15binary_internal10DivFunctorIS5_EEEESt5arrayIPcLm2EEEEviT0_T1_,(.L_x_19379 - _ZN2at6native29vectorized_elementwise_kernelILi4ENS0_13AUnaryFunctorIN3c107complexIfEES5_S5_NS0_15binary_internal10DivFunctorIS5_EEEESt5arrayIPcLm2EEEEviT0_T1_)
        .other          _ZN2at6native29vectorized_elementwise_kernelILi4ENS0_13AUnaryFunctorIN3c107complexIfEES5_S5_NS0_15binary_internal10DivFunctorIS5_EEEESt5arrayIPcLm2EEEEviT0_T1_,@"STO_CUDA_ENTRY STV_DEFAULT"
_ZN2at6native29vectorized_elementwise_kernelILi4ENS0_13AUnaryFunctorIN3c107complexIfEES5_S5_NS0_15binary_internal10DivFunctorIS5_EEEESt5arrayIPcLm2EEEEviT0_T1_:
.text._ZN2at6native29vectorized_elementwise_kernelILi4ENS0_13AUnaryFunctorIN3c107complexIfEES5_S5_NS0_15binary_internal10DivFunctorIS5_EEEESt5arrayIPcLm2EEEEviT0_T1_:
        /* <DEDUP_REMOVED lines=36> */
.L_x_6557:
        /* <DEDUP_REMOVED lines=8> */
.L_x_6556:
        /* <DEDUP_REMOVED lines=11> */
.L_x_6558:
[----:B------:R-:W-:Y:S05]  /*0370*/  BSYNC B0 ;  /* 0x0000000000007941 */ /* 0x000fea0003800000 */
.L_x_6555:
        /* <DEDUP_REMOVED lines=17> */
.L_x_6561:
[----:B------:R-:W0:Y:S08]  /*0490*/  MUFU.RCP R6, R6 ;  /* 0x0000000600067308 */ /* 0x000e300000001000 */
[----:B------:R-:W1:Y:S01]  /*04a0*/  MUFU.RCP R19, R4 ;  /* 0x0000000400137308 */ /* 0x000e620000001000 */
[----:B0-----:R-:W-:Y:S01]  /*04b0*/  FMUL.FTZ R18, R6, R3 ;  /* 0x0000000306127220 */ /* 0x001fe20000410000 */
[----:B-1----:R-:W-:Y:S01]  /*04c0*/  FMUL.FTZ R19, R19, R2 ;  /* 0x0000000213137220 */ /* 0x002fe20000410000 */
[----:B------:R-:W-:Y:S06]  /*04d0*/  BRA `(.L_x_6562) ;  /* 0x0000000000207947 */ /* 0x000fec0003800000 */
.L_x_6560:
        /* <DEDUP_REMOVED lines=8> */
.L_x_6562:
[----:B------:R-:W-:Y:S05]  /*0560*/  BSYNC B0 ;  /* 0x0000000000007941 */ /* 0x000fea0003800000 */
.L_x_6559:
        /* <DEDUP_REMOVED lines=17> */
.L_x_6565:
[----:B------:R-:W0:Y:S08]  /*0680*/  MUFU.RCP R6, R6 ;  /* 0x0000000600067308 */ /* 0x000e300000001000 */
[----:B------:R-:W1:Y:S01]  /*0690*/  MUFU.RCP R21, R4 ;  /* 0x0000000400157308 */ /* 0x000e620000001000 */
[----:B0-----:R-:W-:Y:S01]  /*06a0*/  FMUL.FTZ R20, R6, R3 ;  /* 0x0000000306147220 */ /* 0x001fe20000410000 */
[----:B-1----:R-:W-:Y:S01]  /*06b0*/  FMUL.FTZ R21, R21, R2 ;  /* 0x0000000215157220 */ /* 0x002fe20000410000 */
[----:B------:R-:W-:Y:S06]  /*06c0*/  BRA `(.L_x_6566) ;  /* 0x0000000000207947 */ /* 0x000fec0003800000 */
.L_x_6564:
        /* <DEDUP_REMOVED lines=8> */
.L_x_6566:
[----:B------:R-:W-:Y:S05]  /*0750*/  BSYNC B0 ;  /* 0x0000000000007941 */ /* 0x000fea0003800000 */
.L_x_6563:
        /* <DEDUP_REMOVED lines=17> */
.L_x_6569:
[----:B------:R-:W0:Y:S08]  /*0870*/  MUFU.RCP R6, R6 ;  /* 0x0000000600067308 */ /* 0x000e300000001000 */
[----:B------:R-:W1:Y:S01]  /*0880*/  MUFU.RCP R23, R4 ;  /* 0x0000000400177308 */ /* 0x000e620000001000 */
[----:B0-----:R-:W-:Y:S01]  /*0890*/  FMUL.FTZ R22, R6, R3 ;  /* 0x0000000306167220 */ /* 0x001fe20000410000 */
[----:B-1----:R-:W-:Y:S01]  /*08a0*/  FMUL.FTZ R23, R23, R2 ;  /* 0x0000000217177220 */ /* 0x002fe20000410000 */
[----:B------:R-:W-:Y:S06]  /*08b0*/  BRA `(.L_x_6570) ;  /* 0x0000000000207947 */ /* 0x000fec0003800000 */
.L_x_6568:
        /* <DEDUP_REMOVED lines=8> */
.L_x_6570:
[----:B------:R-:W-:Y:S05]  /*0940*/  BSYNC B0 ;  /* 0x0000000000007941 */ /* 0x000fea0003800000 */
.L_x_6567:
        /* <DEDUP_REMOVED lines=17> */
.L_x_6573:
[----:B------:R-:W0:Y:S08]  /*0a60*/  MUFU.RCP R6, R6 ;  /* 0x0000000600067308 */ /* 0x000e300000001000 */
[----:B------:R-:W1:Y:S01]  /*0a70*/  MUFU.RCP R25, R4 ;  /* 0x0000000400197308 */ /* 0x000e620000001000 */
[----:B0-----:R-:W-:Y:S01]  /*0a80*/  FMUL.FTZ R24, R6, R3 ;  /* 0x0000000306187220 */ /* 0x001fe20000410000 */
[----:B-1----:R-:W-:Y:S01]  /*0a90*/  FMUL.FTZ R25, R25, R2 ;  /* 0x0000000219197220 */ /* 0x002fe20000410000 */
[----:B------:R-:W-:Y:S06]  /*0aa0*/  BRA `(.L_x_6574) ;  /* 0x0000000000207947 */ /* 0x000fec0003800000 */
.L_x_6572:
        /* <DEDUP_REMOVED lines=8> */
.L_x_6574:
[----:B------:R-:W-:Y:S05]  /*0b30*/  BSYNC B0 ;  /* 0x0000000000007941 */ /* 0x000fea0003800000 */
.L_x_6571:
        /* <DEDUP_REMOVED lines=17> */
.L_x_6577:
[----:B------:R-:W0:Y:S08]  /*0c50*/  MUFU.RCP R6, R6 ;  /* 0x0000000600067308 */ /* 0x000e300000001000 */
[----:B------:R-:W1:Y:S01]  /*0c60*/  MUFU.RCP R27, R4 ;  /* 0x00000004001b7308 */ /* 0x000e620000001000 */
[----:B0-----:R-:W-:Y:S01]  /*0c70*/  FMUL.FTZ R26, R6, R3 ;  /* 0x00000003061a7220 */ /* 0x001fe20000410000 */
[----:B-1----:R-:W-:Y:S01]  /*0c80*/  FMUL.FTZ R27, R27, R2 ;  /* 0x000000021b1b7220 */ /* 0x002fe20000410000 */
[----:B------:R-:W-:Y:S06]  /*0c90*/  BRA `(.L_x_6578) ;  /* 0x0000000000207947 */ /* 0x000fec0003800000 */
.L_x_6576:
        /* <DEDUP_REMOVED lines=8> */
.L_x_6578:
[----:B------:R-:W-:Y:S05]  /*0d20*/  BSYNC B0 ;  /* 0x0000000000007941 */ /* 0x000fea0003800000 */
.L_x_6575:
        /* <DEDUP_REMOVED lines=17> */
.L_x_6581:
[----:B------:R-:W0:Y:S08]  /*0e40*/  MUFU.RCP R6, R6 ;  /* 0x0000000600067308 */ /* 0x000e300000001000 */
[----:B------:R-:W1:Y:S01]  /*0e50*/  MUFU.RCP R9, R4 ;  /* 0x0000000400097308 */ /* 0x000e620000001000 */
[----:B0-----:R-:W-:Y:S01]  /*0e60*/  FMUL.FTZ R8, R6, R3 ;  /* 0x0000000306087220 */ /* 0x001fe20000410000 */
[----:B-1----:R-:W-:Y:S01]  /*0e70*/  FMUL.FTZ R9, R9, R2 ;  /* 0x0000000209097220 */ /* 0x002fe20000410000 */
[----:B------:R-:W-:Y:S06]  /*0e80*/  BRA `(.L_x_6582) ;  /* 0x0000000000207947 */ /* 0x000fec0003800000 */
.L_x_6580:
        /* <DEDUP_REMOVED lines=8> */
.L_x_6582:
[----:B------:R-:W-:Y:S05]  /*0f10*/  BSYNC B0 ;  /* 0x0000000000007941 */ /* 0x000fea0003800000 */
.L_x_6579:
        /* <DEDUP_REMOVED lines=17> */
.L_x_6585:
[----:B------:R-:W0:Y:S08]  /*1030*/  MUFU.RCP R6, R6 ;  /* 0x0000000600067308 */ /* 0x000e300000001000 */
[----:B------:R-:W1:Y:S01]  /*1040*/  MUFU.RCP R11, R4 ;  /* 0x00000004000b7308 */ /* 0x000e620000001000 */
[----:B0-----:R-:W-:Y:S01]  /*1050*/  FMUL.FTZ R10, R6, R3 ;  /* 0x00000003060a7220 */ /* 0x001fe20000410000 */
[----:B-1----:R-:W-:Y:S01]  /*1060*/  FMUL.FTZ R11, R11, R2 ;  /* 0x000000020b0b7220 */ /* 0x002fe20000410000 */
[----:B------:R-:W-:Y:S06]  /*1070*/  BRA `(.L_x_6586) ;  /* 0x0000000000207947 */ /* 0x000fec0003800000 */
.L_x_6584:
        /* <DEDUP_REMOVED lines=8> */
.L_x_6586:
[----:B------:R-:W-:Y:S05]  /*1100*/  BSYNC B0 ;  /* 0x0000000000007941 */ /* 0x000fea0003800000 */
.L_x_6583:
        /* <DEDUP_REMOVED lines=8> */
.L_x_6554:
        /* <DEDUP_REMOVED lines=78> */
.L_x_6590:
[----:B------:R-:W0:Y:S01]  /*1670*/  MUFU.RCP R14, R0 ;  /* 0x00000000000e7308 */ /* 0x000e220000001000 */
[----:B------:R-:W-:-:S07]  /*1680*/  ULDC.64 UR6, c[0x0][0x220] ;  /* 0x0000880000067ab9 */ /* 0x000fce0000000a00 */
[----:B------:R-:W1:Y:S01]  /*1690*/  MUFU.RCP R15, R4 ;  /* 0x00000004000f7308 */ /* 0x000e620000001000 */
[----:B0-----:R-:W-:Y:S01]  /*16a0*/  FMUL.FTZ R14, R14, UR6 ;  /* 0x000000060e0e7c20 */ /* 0x001fe20008410000 */
[----:B-1----:R-:W-:Y:S01]  /*16b0*/  FMUL.FTZ R15, R15, UR7 ;  /* 0x000000070f0f7c20 */ /* 0x002fe20008410000 */
[----:B------:R-:W-:Y:S06]  /*16c0*/  BRA `(.L_x_6588) ;  /* 0x0000000000247947 */ /* 0x000fec0003800000 */
.L_x_6589:
        /* <DEDUP_REMOVED lines=9> */
.L_x_6588:
[----:B------:R-:W-:Y:S05]  /*1760*/  BSYNC B0 ;  /* 0x0000000000007941 */ /* 0x000fea0003800000 */
.L_x_6587:
        /* <DEDUP_REMOVED lines=22> */
.L_x_6594:
[----:B------:R-:W0:Y:S01]  /*18d0*/  MUFU.RCP R16, R4 ;  /* 0x0000000400107308 */ /* 0x000e220000001000 */
[----:B------:R-:W-:-:S07]  /*18e0*/  ULDC.64 UR6, c[0x0][0x220] ;  /* 0x0000880000067ab9 */ /* 0x000fce0000000a00 */
[----:B------:R-:W1:Y:S01]  /*18f0*/  MUFU.RCP R17, R20 ;  /* 0x0000001400117308 */ /* 0x000e620000001000 */
[----:B0-----:R-:W-:Y:S01]  /*1900*/  FMUL.FTZ R16, R16, UR6 ;  /* 0x0000000610107c20 */ /* 0x001fe20008410000 */
[----:B-1----:R-:W-:Y:S01]  /*1910*/  FMUL.FTZ R17, R17, UR7 ;  /* 0x0000000711117c20 */ /* 0x002fe20008410000 */
[----:B------:R-:W-:Y:S06]  /*1920*/  BRA `(.L_x_6592) ;  /* 0x0000000000247947 */ /* 0x000fec0003800000 */
.L_x_6593:
        /* <DEDUP_REMOVED lines=9> */
.L_x_6592:
[----:B------:R-:W-:Y:S05]  /*19c0*/  BSYNC B0 ;  /* 0x0000000000007941 */ /* 0x000fea0003800000 */
.L_x_6591:
        /* <DEDUP_REMOVED lines=23> */
.L_x_6598:
[----:B------:R-:W0:Y:S01]  /*1b40*/  MUFU.RCP R18, R4 ;  /* 0x0000000400127308 */ /* 0x000e220000001000 */
[----:B------:R-:W-:-:S07]  /*1b50*/  ULDC.64 UR6, c[0x0][0x220] ;  /* 0x0000880000067ab9 */ /* 0x000fce0000000a00 */
[----:B------:R-:W1:Y:S01]  /*1b60*/  MUFU.RCP R19, R20 ;  /* 0x0000001400137308 */ /* 0x000e620000001000 */
[----:B0-----:R-:W-:Y:S01]  /*1b70*/  FMUL.FTZ R18, R18, UR6 ;  /* 0x0000000612127c20 */ /* 0x001fe20008410000 */
[----:B-1----:R-:W-:Y:S01]  /*1b80*/  FMUL.FTZ R19, R19, UR7 ;  /* 0x0000000713137c20 */ /* 0x002fe20008410000 */
[----:B------:R-:W-:Y:S06]  /*1b90*/  BRA `(.L_x_6596) ;  /* 0x0000000000247947 */ /* 0x000fec0003800000 */
.L_x_6597:
        /* <DEDUP_REMOVED lines=9> */
.L_x_6596:
[----:B------:R-:W-:Y:S05]  /*1c30*/  BSYNC B0 ;  /* 0x0000000000007941 */ /* 0x000fea0003800000 */
.L_x_6595:
        /* <DEDUP_REMOVED lines=22> */
.L_x_6602:
[----:B------:R-:W0:Y:S01]  /*1da0*/  MUFU.RCP R20, R4 ;  /* 0x0000000400147308 */ /* 0x000e220000001000 */
[----:B------:R-:W-:-:S07]  /*1db0*/  ULDC.64 UR6, c[0x0][0x220] ;  /* 0x0000880000067ab9 */ /* 0x000fce0000000a00 */
[----:B------:R-:W1:Y:S01]  /*1dc0*/  MUFU.RCP R21, R24 ;  /* 0x0000001800157308 */ /* 0x000e620000001000 */
[----:B0-----:R-:W-:Y:S01]  /*1dd0*/  FMUL.FTZ R20, R20, UR6 ;  /* 0x0000000614147c20 */ /* 0x001fe20008410000 */
[----:B-1----:R-:W-:Y:S01]  /*1de0*/  FMUL.FTZ R21, R21, UR7 ;  /* 0x0000000715157c20 */ /* 0x002fe20008410000 */
[----:B------:R-:W-:Y:S06]  /*1df0*/  BRA `(.L_x_6600) ;  /* 0x0000000000247947 */ /* 0x000fec0003800000 */
.L_x_6601:
        /* <DEDUP_REMOVED lines=9> */
.L_x_6600:
[----:B------:R-:W-:Y:S05]  /*1e90*/  BSYNC B0 ;  /* 0x0000000000007941 */ /* 0x000fea0003800000 */
.L_x_6599:
        /* <DEDUP_REMOVED lines=23> */
.L_x_6606:
[----:B------:R-:W0:Y:S01]  /*2010*/  MUFU.RCP R24, R4 ;  /* 0x0000000400187308 */ /* 0x000e220000001000 */
[----:B------:R-:W-:-:S07]  /*2020*/  ULDC.64 UR6, c[0x0][0x220] ;  /* 0x0000880000067ab9 */ /* 0x000fce0000000a00 */
[----:B------:R-:W1:Y:S01]  /*2030*/  MUFU.RCP R25, R22 ;  /* 0x0000001600197308 */ /* 0x000e620000001000 */
[----:B0-----:R-:W-:Y:S01]  /*2040*/  FMUL.FTZ R24, R24, UR6 ;  /* 0x0000000618187c20 */ /* 0x001fe20008410000 */
[----:B-1----:R-:W-:Y:S01]  /*2050*/  FMUL.FTZ R25, R25, UR7 ;  /* 0x0000000719197c20 */ /* 0x002fe20008410000 */
[----:B------:R-:W-:Y:S06]  /*2060*/  BRA `(.L_x_6604) ;  /* 0x0000000000247947 */ /* 0x000fec0003800000 */
.L_x_6605:
        /* <DEDUP_REMOVED lines=9> */
.L_x_6604:
[----:B------:R-:W-:Y:S05]  /*2100*/  BSYNC B0 ;  /* 0x0000000000007941 */ /* 0x000fea0003800000 */
.L_x_6603:
        /* <DEDUP_REMOVED lines=22> */
.L_x_6610:
[----:B------:R-:W0:Y:S01]  /*2270*/  MUFU.RCP R22, R4 ;  /* 0x0000000400167308 */ /* 0x000e220000001000 */
[----:B------:R-:W-:-:S07]  /*2280*/  ULDC.64 UR6, c[0x0][0x220] ;  /* 0x0000880000067ab9 */ /* 0x000fce0000000a00 */
[----:B------:R-:W1:Y:S01]  /*2290*/  MUFU.RCP R23, R6 ;  /* 0x0000000600177308 */ /* 0x000e620000001000 */
[----:B0-----:R-:W-:Y:S01]  /*22a0*/  FMUL.FTZ R22, R22, UR6 ;  /* 0x0000000616167c20 */ /* 0x001fe20008410000 */
[----:B-1----:R-:W-:Y:S01]  /*22b0*/  FMUL.FTZ R23, R23, UR7 ;  /* 0x0000000717177c20 */ /* 0x002fe20008410000 */
[----:B------:R-:W-:Y:S06]  /*22c0*/  BRA `(.L_x_6608) ;  /* 0x0000000000247947 */ /* 0x000fec0003800000 */
.L_x_6609:
        /* <DEDUP_REMOVED lines=9> */
.L_x_6608:
[----:B------:R-:W-:Y:S05]  /*2360*/  BSYNC B0 ;  /* 0x0000000000007941 */ /* 0x000fea0003800000 */
.L_x_6607:
        /* <DEDUP_REMOVED lines=23> */
.L_x_6614:
[----:B------:R-:W0:Y:S01]  /*24e0*/  MUFU.RCP R8, R4 ;  /* 0x0000000400087308 */ /* 0x000e220000001000 */
[----:B------:R-:W-:-:S07]  /*24f0*/  ULDC.64 UR6, c[0x0][0x220] ;  /* 0x0000880000067ab9 */ /* 0x000fce0000000a00 */
[----:B------:R-:W1:Y:S01]  /*2500*/  MUFU.RCP R9, R6 ;  /* 0x0000000600097308 */ /* 0x000e620000001000 */
[----:B0-----:R-:W-:Y:S01]  /*2510*/  FMUL.FTZ R8, R8, UR6 ;  /* 0x0000000608087c20 */ /* 0x001fe20008410000 */
[----:B-1----:R-:W-:Y:S01]  /*2520*/  FMUL.FTZ R9, R9, UR7 ;  /* 0x0000000709097c20 */ /* 0x002fe20008410000 */
[----:B------:R-:W-:Y:S06]  /*2530*/  BRA `(.L_x_6612) ;  /* 0x0000000000247947 */ /* 0x000fec0003800000 */
.L_x_6613:
        /* <DEDUP_REMOVED lines=9> */
.L_x_6612:
[----:B------:R-:W-:Y:S05]  /*25d0*/  BSYNC B0 ;  /* 0x0000000000007941 */ /* 0x000fea0003800000 */
.L_x_6611:
        /* <DEDUP_REMOVED lines=22> */
.L_x_6618:
[----:B------:R-:W0:Y:S01]  /*2740*/  MUFU.RCP R6, R4 ;  /* 0x0000000400067308 */ /* 0x000e220000001000 */
[----:B------:R-:W-:-:S07]  /*2750*/  ULDC.64 UR6, c[0x0][0x220] ;  /* 0x0000880000067ab9 */ /* 0x000fce0000000a00 */
[----:B------:R-:W1:Y:S01]  /*2760*/  MUFU.RCP R7, R10 ;  /* 0x0000000a00077308 */ /* 0x000e620000001000 */
[----:B0-----:R-:W-:Y:S01]  /*2770*/  FMUL.FTZ R6, R6, UR6 ;  /* 0x0000000606067c20 */ /* 0x001fe20008410000 */
[----:B-1----:R-:W-:Y:S01]  /*2780*/  FMUL.FTZ R7, R7, UR7 ;  /* 0x0000000707077c20 */ /* 0x002fe20008410000 */
[----:B------:R-:W-:Y:S06]  /*2790*/  BRA `(.L_x_6616) ;  /* 0x0000000000247947 */ /* 0x000fec0003800000 */
.L_x_6617:
        /* <DEDUP_REMOVED lines=9> */
.L_x_6616:
[----:B------:R-:W-:Y:S05]  /*2830*/  BSYNC B0 ;  /* 0x0000000000007941 */ /* 0x000fea0003800000 */
.L_x_6615:
        /* <DEDUP_REMOVED lines=16> */
.L_x_6621:
[----:B------:R-:W-:-:S13]  /*2940*/  ISETP.GE.AND P0, PT, R2, R3, PT ;  /* 0x000000030200720c */ /* 0x000fda0003f06270 */
[----:B------:R-:W-:Y:S05]  /*2950*/  @P0 BRA `(.L_x_6623) ;  /* 0x0000000000300947 */ /* 0x000fea0003800000 */
[----:B0-----:R-:W0:Y:S01]  /*2960*/  LDC.64 R10, c[0x0][0x228] ;  /* 0x00008a00ff0a7b82 */ /* 0x001e220000000a00 */
[----:B------:R-:W-:Y:S02]  /*2970*/  IADD3 R13, R5, R2, RZ ;  /* 0x00000002050d7210 */ /* 0x000fe40007ffe0ff */
[----:B------:R-:W-:-:S03]  /*2980*/  IADD3 R2, R2, 0x80, RZ ;  /* 0x0000008002027810 */ /* 0x000fc60007ffe0ff */
[----:B0-----:R-:W-:-:S05]  /*2990*/  IMAD.WIDE.U32 R10, R13, 0x8, R10 ;  /* 0x000000080d0a7825 */ /* 0x001fca00078e000a */
[----:B------:R1:W-:Y:S02]  /*29a0*/  STG.E.64 desc[UR4][R10.64], R18 ;  /* 0x000000120a007986 */ /* 0x0003e4000c101b04 */
.L_x_6622:
[----:B------:R-:W-:-:S13]  /*29b0*/  ISETP.GE.AND P0, PT, R2, R3, PT ;  /* 0x000000030200720c */ /* 0x000fda0003f06270 */
[----:B------:R-:W-:Y:S05]  /*29c0*/  @P0 BRA `(.L_x_6624) ;  /* 0x0000000000300947 */ /* 0x000fea0003800000 */
[----:B01----:R-:W0:Y:S01]  /*29d0*/  LDC.64 R10, c[0x0][0x228] ;  /* 0x00008a00ff0a7b82 */ /* 0x003e220000000a00 */
[----:B------:R-:W-:Y:S02]  /*29e0*/  IADD3 R13, R5, R2, RZ ;  /* 0x00000002050d7210 */ /* 0x000fe40007ffe0ff */
[----:B------:R-:W-:-:S03]  /*29f0*/  IADD3 R2, R2, 0x80, RZ ;  /* 0x0000008002027810 */ /* 0x000fc60007ffe0ff */
[----:B0-----:R-:W-:-:S05]  /*2a00*/  IMAD.WIDE.U32 R10, R13, 0x8, R10 ;  /* 0x000000080d0a7825 */ /* 0x001fca00078e000a */
[----:B------:R1:W-:Y:S02]  /*2a10*/  STG.E.64 desc[UR4][R10.64], R20 ;  /* 0x000000140a007986 */ /* 0x0003e4000c101b04 */
.L_x_6623:
[----:B------:R-:W-:-:S13]  /*2a20*/  ISETP.GE.AND P0, PT, R2, R3, PT ;  /* 0x000000030200720c */ /* 0x000fda0003f06270 */
[----:B------:R-:W-:Y:S05]  /*2a30*/  @P0 BRA `(.L_x_6625) ;  /* 0x0000000000340947 */ /* 0x000fea0003800000 */
[----:B01----:R-:W0:Y:S01]  /*2a40*/  LDC.64 R10, c[0x0][0x228] ;  /* 0x00008a00ff0a7b82 */ /* 0x003e220000000a00 */
[----:B------:R-:W-:Y:S02]  /*2a50*/  IADD3 R13, R5, R2, RZ ;  /* 0x00000002050d7210 */ /* 0x000fe40007ffe0ff */
[----:B------:R-:W-:-:S03]  /*2a60*/  IADD3 R2, R2, 0x80, RZ ;  /* 0x0000008002027810 */ /* 0x000fc60007ffe0ff */
[----:B0-----:R-:W-:-:S05]  /*2a70*/  IMAD.WIDE.U32 R10, R13, 0x8, R10 ;  /* 0x000000080d0a7825 */ /* 0x001fca00078e000a */
[----:B------:R2:W-:Y:S02]  /*2a80*/  STG.E.64 desc[UR4][R10.64], R24 ;  /* 0x000000180a007986 */ /* 0x0005e4000c101b04 */
.L_x_6624:
        /* <DEDUP_REMOVED lines=8> */
.L_x_6625:
[----:B------:R-:W-:Y:S05]  /*2b10*/  BSYNC B1 ;  /* 0x0000000000017941 */ /* 0x000fea0003800000 */
.L_x_6620:
[----:B------:R-:W-:-:S13]  /*2b20*/  ISETP.GE.AND P0, PT, R2, R3, PT ;  /* 0x000000030200720c */ /* 0x000fda0003f06270 */
[----:B012---:R-:W0:Y:S01]  /*2b30*/  @!P0 LDC.64 R10, c[0x0][0x228] ;  /* 0x00008a00ff0a8b82 */ /* 0x007e220000000a00 */
[----:B------:R-:W-:Y:S02]  /*2b40*/  @!P0 IADD3 R13, R5, R2, RZ ;  /* 0x00000002050d8210 */ /* 0x000fe40007ffe0ff */
[----:B------:R-:W-:-:S03]  /*2b50*/  @!P0 IADD3 R2, R2, 0x80, RZ ;  /* 0x0000008002028810 */ /* 0x000fc60007ffe0ff */
[----:B0-----:R-:W-:-:S05]  /*2b60*/  @!P0 IMAD.WIDE.U32 R10, R13, 0x8, R10 ;  /* 0x000000080d0a8825 */ /* 0x001fca00078e000a */
[----:B------:R3:W-:Y:S02]  /*2b70*/  @!P0 STG.E.64 desc[UR4][R10.64], R8 ;  /* 0x000000080a008986 */ /* 0x0007e4000c101b04 */
.L_x_6626:
[----:B------:R-:W-:Y:S05]  /*2b80*/  BSYNC B0 ;  /* 0x0000000000007941 */ /* 0x000fea0003800000 */
.L_x_6619:
        /* <DEDUP_REMOVED lines=8> */
.L_x_6627:
        /* <DEDUP_REMOVED lines=15> */
.L_x_19379:


//--------------------- .text._ZN2at6native29vectorized_elementwise_kernelILi8ENS0_13AUnaryFunctorIN3c107complexIfEES5_S5_NS0_15binary_internal10DivFunctorIS5_EEEESt5arrayIPcLm2EEEEviT0_T1_ --------------------------
	.section	.text._ZN2at6native29vectorized_elementwise_kernelILi8ENS0_13AUnaryFunctorIN3c107complexIfEES5_S5_NS0_15binary_internal10DivFunctorIS5_EEEESt5arrayIPcLm2EEEEviT0_T1_,"ax",@progbits
	.align	128
        .global         _ZN2at6native29vectorized_elementwise_kernelILi8ENS0_13AUnaryFunctorIN3c107complexIfEES5_S5_NS0_15binary_internal10DivFunctorIS5_EEEESt5arrayIPcLm2EEEEviT0_T1_
        .type           _ZN2at6native29vectorized_elementwise_kernelILi8ENS0_13AUnaryFunctorIN3c107complexIfEES5_S5_NS0_15binary_internal10DivFunctorIS5_EEEESt5arrayIPcLm2EEEEviT0_T1_,@function
        .size           _ZN2at6native29vectorized_elementwise_kernelILi8ENS0_13AUnaryFunctorIN3c107complexIfEES5_S5_NS0_15binary_internal10DivFunctorIS5_EEEESt5arrayIPcLm2EEEEviT0_T1_,(.L_x_19380 - _ZN2at6native29vectorized_elementwise_kernelILi8ENS0_13AUnaryFunctorIN3c107complexIfEES5_S5_NS0_15binary_internal10DivFunctorIS5_EEEESt5arrayIPcLm2EEEEviT0_T1_)
        .other          _ZN2at6native29vectorized_elementwise_kernelILi8ENS0_13AUnaryFunctorIN3c107complexIfEES5_S5_NS0_15binary_internal10DivFunctorIS5_EEEESt5arrayIPcLm2EEEEviT0_T1_,@"STO_CUDA_ENTRY STV_DEFAULT"
_ZN2at6native29vectorized_elementwise_kernelILi8ENS0_13AUnaryFunctorIN3c107complexIfEES5_S5_NS0_15binary_internal10DivFunctorIS5_EEEESt5arrayIPcLm2EEEEviT0_T1_:
.text._ZN2at6native29vectorized_elementwise_kernelILi8ENS0_13AUnaryFunctorIN3c107complexIfEES5_S5_NS0_15binary_internal10DivFunctorIS5_EEEESt5arrayIPcLm2EEEEviT0_T1_:
        /* <DEDUP_REMOVED lines=36> */
.L_x_6631:
        /* <DEDUP_REMOVED lines=8> */
.L_x_6630:
        /* <DEDUP_REMOVED lines=11> */
.L_x_6632:
[----:B------:R-:W-:Y:S05]  /*0370*/  BSYNC B0 ;  /* 0x0000000000007941 */ /* 0x000fea0003800000 */
.L_x_6629:
        /* <DEDUP_REMOVED lines=17> */
.L_x_6635:
[----:B------:R-:W0:Y:S08]  /*0490*/  MUFU.RCP R6, R6 ;  /* 0x0000000600067308 */ /* 0x000e300000001000 */
[----:B------:R-:W1:Y:S01]  /*04a0*/  MUFU.RCP R19, R4 ;  /* 0x0000000400137308 */ /* 0x000e620000001000 */
[----:B0-----:R-:W-:Y:S01]  /*04b0*/  FMUL.FTZ R18, R6, R3 ;  /* 0x0000000306127220 */ /* 0x001fe20000410000 */
[----:B-1----:R-:W-:Y:S01]  /*04c0*/  FMUL.FTZ R19, R19, R2 ;  /* 0x0000000213137220 */ /* 0x002fe20000410000 */
[----:B------:R-:W-:Y:S06]  /*04d0*/  BRA `(.L_x_6636) ;  /* 0x0000000000207947 */ /* 0x000fec0003800000 */
.L_x_6634:
        /* <DEDUP_REMOVED lines=8> */
.L_x_6636:
[----:B------:R-:W-:Y:S05]  /*0560*/  BSYNC B0 ;  /* 0x0000000000007941 */ /* 0x000fea0003800000 */
.L_x_6633:
        /* <DEDUP_REMOVED lines=17> */
.L_x_6639:
[----:B------:R-:W0:Y:S08]  /*0680*/  MUFU.RCP R6, R6 ;  /* 0x0000000600067308 */ /* 0x000e300000001000 */
[----:B------:R-:W1:Y:S01]  /*0690*/  MUFU.RCP R21, R4 ;  /* 0x0000000400157308 */ /* 0x000e620000001000 */
[----:B0-----:R-:W-:Y:S01]  /*06a0*/  FMUL.FTZ R20, R6, R3 ;  /* 0x0000000306147220 */ /* 0x001fe20000410000 */
[----:B-1----:R-:W-:Y:S01]  /*06b0*/  FMUL.FTZ R21, R21, R2 ;  /* 0x0000000215157220 */ /* 0x002fe20000410000 */
[----:B------:R-:W-:Y:S06]  /*06c0*/  BRA `(.L_x_6640) ;  /* 0x0000000000207947 */ /* 0x000fec0003800000 */
.L_x_6638:
        /* <DEDUP_REMOVED lines=8> */
.L_x_6640:
[----:B------:R-:W-:Y:S05]  /*0750*/  BSYNC B0 ;  /* 0x0000000000007941 */ /* 0x000fea0003800000 */
.L_x_6637:
        /* <DEDUP_REMOVED lines=17> */
.L_x_6643:
[----:B------:R-:W0:Y:S08]  /*0870*/  MUFU.RCP R6, R6 ;  /* 0x0000000600067308 */ /* 0x000e300000001000 */
[----:B------:R-:W1:Y:S01]  /*0880*/  MUFU.RCP R23, R4 ;  /* 0x0000000400177308 */ /* 0x000e620000001000 */
[----:B0-----:R-:W-:Y:S01]  /*0890*/  FMUL.FTZ R22, R6, R3 ;  /* 0x0000000306167220 */ /* 0x001fe20000410000 */
[----:B-1----:R-:W-:Y:S01]  /*08a0*/  FMUL.FTZ R23, R23, R2 ;  /* 0x0000000217177220 */ /* 0x002fe20000410000 */
[----:B------:R-:W-:Y:S06]  /*08b0*/  BRA `(.L_x_6644) ;  /* 0x0000000000207947 */ /* 0x000fec0003800000 */
.L_x_6642:
        /* <DEDUP_REMOVED lines=8> */
.L_x_6644:
[----:B------:R-:W-:Y:S05]  /*0940*/  BSYNC B0 ;  /* 0x0000000000007941 */ /* 0x000fea0003800000 */
.L_x_6641:
        /* <DEDUP_REMOVED lines=17> */
.L_x_6647:
[----:B------:R-:W0:Y:S08]  /*0a60*/  MUFU.RCP R6, R6 ;  /* 0x0000000600067308 */ /* 0x000e300000001000 */
[----:B------:R-:W1:Y:S01]  /*0a70*/  MUFU.RCP R25, R4 ;  /* 0x0000000400197308 */ /* 0x000e620000001000 */
[----:B0-----:R-:W-:Y:S01]  /*0a80*/  FMUL.FTZ R24, R6, R3 ;  /* 0x0000000306187220 */ /* 0x001fe20000410000 */
[----:B-1----:R-:W-:Y:S01]  /*0a90*/  FMUL.FTZ R25, R25, R2 ;  /* 0x0000000219197220 */ /* 0x002fe20000410000 */
[----:B------:R-:W-:Y:S06]  /*0aa0*/  BRA `(.L_x_6648) ;  /* 0x0000000000207947 */ /* 0x000fec0003800000 */
.L_x_6646:
        /* <DEDUP_REMOVED lines=8> */
.L_x_6648:
[----:B------:R-:W-:Y:S05]  /*0b30*/  BSYNC B0 ;  /* 0x0000000000007941 */ /* 0x000fea0003800000 */
.L_x_6645:
        /* <DEDUP_REMOVED lines=17> */
.L_x_6651:
[----:B------:R-:W0:Y:S08]  /*0c50*/  MUFU.RCP R6, R6 ;  /* 0x0000000600067308 */ /* 0x000e300000001000 */
[----:B------:R-:W1:Y:S01]  /*0c60*/  MUFU.RCP R27, R4 ;  /* 0x00000004001b7308 */ /* 0x000e620000001000 */
[----:B0-----:R-:W-:Y:S01]  /*0c70*/  FMUL.FTZ R26, R6, R3 ;  /* 0x00000003061a7220 */ /* 0x001fe20000410000 */
[----:B-1----:R-:W-:Y:S01]  /*0c80*/  FMUL.FTZ R27, R27, R2 ;  /* 0x000000021b1b7220 */ /* 0x002fe20000410000 */
[----:B------:R-:W-:Y:S06]  /*0c90*/  BRA `(.L_x_6652) ;  /* 0x0000000000207947 */ /* 0x000fec0003800000 */
.L_x_6650:
        /* <DEDUP_REMOVED lines=8> */
.L_x_6652:
[----:B------:R-:W-:Y:S05]  /*0d20*/  BSYNC B0 ;  /* 0x0000000000007941 */ /* 0x000fea0003800000 */
.L_x_6649:
        /* <DEDUP_REMOVED lines=17> */
.L_x_6655:
[----:B------:R-:W0:Y:S08]  /*0e40*/  MUFU.RCP R6, R6 ;  /* 0x0000000600067308 */ /* 0x000e300000001000 */
[----:B------:R-:W1:Y:S01]  /*0e50*/  MUFU.RCP R9, R4 ;  /* 0x0000000400097308 */ /* 0x000e620000001000 */
[----:B0-----:R-:W-:Y:S01]  /*0e60*/  FMUL.FTZ R8, R6, R3 ;  /* 0x0000000306087220 */ /* 0x001fe20000410000 */
[----:B-1----:R-:W-:Y:S01]  /*0e70*/  FMUL.FTZ R9, R9, R2 ;  /* 0x0000000209097220 */ /* 0x002fe20000410000 */
[----:B------:R-:W-:Y:S06]  /*0e80*/  BRA `(.L_x_6656) ;  /* 0x0000000000207947 */ /* 0x000fec0003800000 */
.L_x_6654:
        /* <DEDUP_REMOVED lines=8> */
.L_x_6656:
[----:B------:R-:W-:Y:S05]  /*0f10*/  BSYNC B0 ;  /* 0x0000000000007941 */ /* 0x000fea0003800000 */
.L_x_6653:
        /* <DEDUP_REMOVED lines=17> */
.L_x_6659:
[----:B------:R-:W0:Y:S08]  /*1030*/  MUFU.RCP R6, R6 ;  /* 0x0000000600067308 */ /* 0x000e300000001000 */
[----:B------:R-:W1:Y:S01]  /*1040*/  MUFU.RCP R11, R4 ;  /* 0x00000004000b7308 */ /* 0x000e620000001000 */
[----:B0-----:R-:W-:Y:S01]  /*1050*/  FMUL.FTZ R10, R6, R3 ;  /* 0x00000003060a7220 */ /* 0x001fe20000410000 */
[----:B-1----:R-:W-:Y:S01]  /*1060*/  FMUL.FTZ R11, R11, R2 ;  /* 0x000000020b0b7220 */ /* 0x002fe20000410000 */
[----:B------:R-:W-:Y:S06]  /*1070*/  BRA `(.L_x_6660) ;  /* 0x0000000000207947 */ /* 0x000fec0003800000 */
.L_x_6658:
        /* <DEDUP_REMOVED lines=8> */
.L_x_6660:
[----:B------:R-:W-:Y:S05]  /*1100*/  BSYNC B0 ;  /* 0x0000000000007941 */ /* 0x000fea0003800000 */
.L_x_6657:
        /* <DEDUP_REMOVED lines=8> */
.L_x_6628:
        /* <DEDUP_REMOVED lines=78> */
.L_x_6664:
[----:B------:R-:W0:Y:S01]  /*1670*/  MUFU.RCP R14, R0 ;  /* 0x00000000000e7308 */ /* 0x000e220000001000 */
[----:B------:R-:W-:-:S07]  /*1680*/  ULDC.64 UR6, c[0x0][0x220] ;  /* 0x0000880000067ab9 */ /* 0x000fce0000000a00 */
[----:B------:R-:W1:Y:S01]  /*1690*/  MUFU.RCP R15, R4 ;  /* 0x00000004000f7308 */ /* 0x000e620000001000 */
[----:B0-----:R-:W-:Y:S01]  /*16a0*/  FMUL.FTZ R14, R14, UR6 ;  /* 0x000000060e0e7c20 */ /* 0x001fe20008410000 */
[----:B-1----:R-:W-:Y:S01]  /*16b0*/  FMUL.FTZ R15, R15, UR7 ;  /* 0x000000070f0f7c20 */ /* 0x002fe20008410000 */
[----:B------:R-:W-:Y:S06]  /*16c0*/  BRA `(.L_x_6662) ;  /* 0x0000000000247947 */ /* 0x000fec0003800000 */
.L_x_6663:
        /* <DEDUP_REMOVED lines=9> */
.L_x_6662:
[----:B------:R-:W-:Y:S05]  /*1760*/  BSYNC B0 ;  /* 0x0000000000007941 */ /* 0x000fea0003800000 */
.L_x_6661:
        /* <DEDUP_REMOVED lines=22> */
.L_x_6668:
[----:B------:R-:W0:Y:S01]  /*18d0*/  MUFU.RCP R16, R4 ;  /* 0x0000000400107308 */ /* 0x000e220000001000 */
[----:B------:R-:W-:-:S07]  /*18e0*/  ULDC.64 UR6, c[0x0][0x220] ;  /* 0x0000880000067ab9 */ /* 0x000fce0000000a00 */
[----:B------:R-:W1:Y:S01]  /*18f0*/  MUFU.RCP R17, R20 ;  /* 0x0000001400117308 */ /* 0x000e620000001000 */
[----:B0-----:R-:W-:Y:S01]  /*1900*/  FMUL.FTZ R16, R16, UR6 ;  /* 0x0000000610107c20 */ /* 0x001fe20008410000 */
[----:B-1----:R-:W-:Y:S01]  /*1910*/  FMUL.FTZ R17, R17, UR7 ;  /* 0x0000000711117c20 */ /* 0x002fe20008410000 */
[----:B------:R-:W-:Y:S06]  /*1920*/  BRA `(.L_x_6666) ;  /* 0x0000000000247947 */ /* 0x000fec0003800000 */
.L_x_6667:
        /* <DEDUP_REMOVED lines=9> */
.L_x_6666:
[----:B------:R-:W-:Y:S05]  /*19c0*/  BSYNC B0 ;  /* 0x0000000000007941 */ /* 0x000fea0003800000 */
.L_x_6665:
        /* <DEDUP_REMOVED lines=23> */
.L_x_6672:
[----:B------:R-:W0:Y:S01]  /*1b40*/  MUFU.RCP R18, R4 ;  /* 0x0000000400127308 */ /* 0x000e220000001000 */
[----:B------:R-:W-:-:S07]  /*1b50*/  ULDC.64 UR6, c[0x0][0x220] ;  /* 0x0000880000067ab9 */ /* 0x000fce0000000a00 */
[----:B------:R-:W1:Y:S01]  /*1b60*/  MUFU.RCP R19, R20 ;  /* 0x0000001400137308 */ /* 0x000e620000001000 */
[----:B0-----:R-:W-:Y:S01]  /*1b70*/  FMUL.FTZ R18, R18, UR6 ;  /* 0x0000000612127c20 */ /* 0x001fe20008410000 */
[----:B-1----:R-:W-:Y:S01]  /*1b80*/  FMUL.FTZ R19, R19, UR7 ;  /* 0x0000000713137c20 */ /* 0x002fe20008410000 */
[----:B------:R-:W-:Y:S06]  /*1b90*/  BRA `(.L_x_6670) ;  /* 0x0000000000247947 */ /* 0x000fec0003800000 */
.L_x_6671:
        /* <DEDUP_REMOVED lines=9> */
.L_x_6670:
[----:B------:R-:W-:Y:S05]  /*1c30*/  BSYNC B0 ;  /* 0x0000000000007941 */ /* 0x000fea0003800000 */
.L_x_6669:
        /* <DEDUP_REMOVED lines=22> */
.L_x_6676:
[----:B------:R-:W0:Y:S01]  /*1da0*/  MUFU.RCP R20, R4 ;  /* 0x0000000400147308 */ /* 0x000e220000001000 */
[----:B------:R-:W-:-:S07]  /*1db0*/  ULDC.64 UR6, c[0x0][0x220] ;  /* 0x0000880000067ab9 */ /* 0x000fce0000000a00 */
[----:B------:R-:W1:Y:S01]  /*1dc0*/  MUFU.RCP R21, R24 ;  /* 0x0000001800157308 */ /* 0x000e620000001000 */
[----:B0-----:R-:W-:Y:S01]  /*1dd0*/  FMUL.FTZ R20, R20, UR6 ;  /* 0x0000000614147c20 */ /* 0x001fe20008410000 */
[----:B-1----:R-:W-:Y:S01]  /*1de0*/  FMUL.FTZ R21, R21, UR7 ;  /* 0x0000000715157c20 */ /* 0x002fe20008410000 */
[----:B------:R-:W-:Y:S06]  /*1df0*/  BRA `(.L_x_6674) ;  /* 0x0000000000247947 */ /* 0x000fec0003800000 */
.L_x_6675:
        /* <DEDUP_REMOVED lines=9> */
.L_x_6674:
[----:B------:R-:W-:Y:S05]  /*1e90*/  BSYNC B0 ;  /* 0x0000000000007941 */ /* 0x000fea0003800000 */
.L_x_6673:
        /* <DEDUP_REMOVED lines=23> */
.L_x_6680:
[----:B------:R-:W0:Y:S01]  /*2010*/  MUFU.RCP R24, R4 ;  /* 0x0000000400187308 */ /* 0x000e220000001000 */
[----:B------:R-:W-:-:S07]  /*2020*/  ULDC.64 UR6, c[0x0][0x220] ;  /* 0x0000880000067ab9 */ /* 0x000fce0000000a00 */
[----:B------:R-:W1:Y:S01]  /*2030*/  MUFU.RCP R25, R22 ;  /* 0x0000001600197308 */ /* 0x000e620000001000 */
[----:B0-----:R-:W-:Y:S01]  /*2040*/  FMUL.FTZ R24, R24, UR6 ;  /* 0x0000000618187c20 */ /* 0x001fe20008410000 */
[----:B-1----:R-:W-:Y:S01]  /*2050*/  FMUL.FTZ R25, R25, UR7 ;  /* 0x0000000719197c20 */ /* 0x002fe20008410000 */
[----:B------:R-:W-:Y:S06]  /*2060*/  BRA `(.L_x_6678) ;  /* 0x0000000000247947 */ /* 0x000fec0003800000 */
.L_x_6679:
        /* <DEDUP_REMOVED lines=9> */
.L_x_6678:
[----:B------:R-:W-:Y:S05]  /*2100*/  BSYNC B0 ;  /* 0x0000000000007941 */ /* 0x000fea0003800000 */
.L_x_6677:
        /* <DEDUP_REMOVED lines=22> */
.L_x_6684:
[----:B------:R-:W0:Y:S01]  /*2270*/  MUFU.RCP R22, R4 ;  /* 0x0000000400167308 */ /* 0x000e220000001000 */
[----:B------:R-:W-:-:S07]  /*2280*/  ULDC.64 UR6, c[0x0][0x220] ;  /* 0x0000880000067ab9 */ /* 0x000fce0000000a00 */
[----:B------:R-:W1:Y:S01]  /*2290*/  MUFU.RCP R23, R6 ;  /* 0x0000000600177308 */ /* 0x000e620000001000 */
[----:B0-----:R-:W-:Y:S01]  /*22a0*/  FMUL.FTZ R22, R22, UR6 ;  /* 0x0000000616167c20 */ /* 0x001fe20008410000 */
[----:B-1----:R-:W-:Y:S01]  /*22b0*/  FMUL.FTZ R23, R23, UR7 ;  /* 0x0000000717177c20 */ /* 0x002fe20008410000 */
[----:B------:R-:W-:Y:S06]  /*22c0*/  BRA `(.L_x_6682) ;  /* 0x0000000000247947 */ /* 0x000fec0003800000 */
.L_x_6683:
        /* <DEDUP_REMOVED lines=9> */
.L_x_6682:
[----:B------:R-:W-:Y:S05]  /*2360*/  BSYNC B0 ;  /* 0x0000000000007941 */ /* 0x000fea0003800000 */
.L_x_6681:
        /* <DEDUP_REMOVED lines=23> */
.L_x_6688:
[----:B------:R-:W0:Y:S01]  /*24e0*/  MUFU.RCP R8, R4 ;  /* 0x0000000400087308 */ /* 0x000e220000001000 */
[----:B------:R-:W-:-:S07]  /*24f0*/  ULDC.64 UR6, c[0x0][0x220] ;  /* 0x0000880000067ab9 */ /* 0x000fce0000000a00 */
[----:B------:R-:W1:Y:S01]  /*2500*/  MUFU.RCP R9, R6 ;  /* 0x0000000600097308 */ /* 0x000e620000001000 */
[----:B0-----:R-:W-:Y:S01]  /*2510*/  FMUL.FTZ R8, R8, UR6 ;  /* 0x0000000608087c20 */ /* 0x001fe20008410000 */
[----:B-1----:R-:W-:Y:S01]  /*2520*/  FMUL.FTZ R9, R9, UR7 ;  /* 0x0000000709097c20 */ /* 0x002fe20008410000 */
[----:B------:R-:W-:Y:S06]  /*2530*/  BRA `(.L_x_6686) ;  /* 0x0000000000247947 */ /* 0x000fec0003800000 */
.L_x_6687:
        /* <DEDUP_REMOVED lines=9> */
.L_x_6686:
[----:B------:R-:W-:Y:S05]  /*25d0*/  BSYNC B0 ;  /* 0x0000000000007941 */ /* 0x000fea0003800000 */
.L_x_6685:
        /* <DEDUP_REMOVED lines=22> */
.L_x_6692:
[----:B------:R-:W0:Y:S01]  /*2740*/  MUFU.RCP R6, R4 ;  /* 0x0000000400067308 */ /* 0x000e220000001000 */
[----:B------:R-:W-:-:S07]  /*2750*/  ULDC.64 UR6, c[0x0][0x220] ;  /* 0x0000880000067ab9 */ /* 0x000fce0000000a00 */
[----:B------:R-:W1:Y:S01]  /*2760*/  MUFU.RCP R7, R10 ;  /* 0x0000000a00077308 */ /* 0x000e620000001000 */
[----:B0-----:R-:W-:Y:S01]  /*2770*/  FMUL.FTZ R6, R6, UR6 ;  /* 0x0000000606067c20 */ /* 0x001fe20008410000 */
[----:B-1----:R-:W-:Y:S01]  /*2780*/  FMUL.FTZ R7, R7, UR7 ;  /* 0x0000000707077c20 */ /* 0x002fe20008410000 */
[----:B------:R-:W-:Y:S06]  /*2790*/  BRA `(.L_x_6690) ;  /* 0x0000000000247947 */ /* 0x000fec0003800000 */
.L_x_6691:
        /* <DEDUP_REMOVED lines=9> */
.L_x_6690:
[----:B------:R-:W-:Y:S05]  /*2830*/  BSYNC B0 ;  /* 0x0000000000007941 */ /* 0x000fea0003800000 */
.L_x_6689:
        /* <DEDUP_REMOVED lines=16> */
.L_x_6695:
[----:B------:R-:W-:-:S13]  /*2940*/  ISETP.GE.AND P0, PT, R2, R3, PT ;  /* 0x000000030200720c */ /* 0x000fda0003f06270 */
[----:B------:R-:W-:Y:S05]  /*2950*/  @P0 BRA `(.L_x_6697) ;  /* 0x0000000000300947 */ /* 0x000fea0003800000 */
[----:B0-----:R-:W0:Y:S01]  /*2960*/  LDC.64 R10, c[0x0][0x228] ;  /* 0x00008a00ff0a7b82 */ /* 0x001e220000000a00 */
[----:B------:R-:W-:Y:S02]  /*2970*/  IADD3 R13, R5, R2, RZ ;  /* 0x00000002050d7210 */ /* 0x000fe40007ffe0ff */
[----:B------:R-:W-:-:S03]  /*2980*/  IADD3 R2, R2, 0x80, RZ ;  /* 0x0000008002027810 */ /* 0x000fc60007ffe0ff */
[----:B0-----:R-:W-:-:S05]  /*2990*/  IMAD.WIDE.U32 R10, R13, 0x8, R10 ;  /* 0x000000080d0a7825 */ /* 0x001fca00078e000a */
[----:B------:R1:W-:Y:S02]  /*29a0*/  STG.E.64 desc[UR4][R10.64], R18 ;  /* 0x000000120a007986 */ /* 0x0003e4000c101b04 */
.L_x_6696:
[----:B------:R-:W-:-:S13]  /*29b0*/  ISETP.GE.AND P0, PT, R2, R3, PT ;  /* 0x000000030200720c */ /* 0x000fda0003f06270 */
[----:B------:R-:W-:Y:S05]  /*29c0*/  @P0 BRA `(.L_x_6698) ;  /* 0x0000000000300947 */ /* 0x000fea0003800000 */
[----:B01----:R-:W0:Y:S01]  /*29d0*/  LDC.64 R10, c[0x0][0x228] ;  /* 0x00008a00ff0a7b82 */ /* 0x003e220000000a00 */
[----:B------:R-:W-:Y:S02]  /*29e0*/  IADD3 R13, R5, R2, RZ ;  /* 0x00000002050d7210 */ /* 0x000fe40007ffe0ff */
[----:B------:R-:W-:-:S03]  /*29f0*/  IADD3 R2, R2, 0x80, RZ ;  /* 0x0000008002027810 */ /* 0x000fc60007ffe0ff */
[----:B0-----:R-:W-:-:S05]  /*2a00*/  IMAD.WIDE.U32 R10, R13, 0x8, R10 ;  /* 0x000000080d0a7825 */ /* 0x001fca00078e000a */
[----:B------:R1:W-:Y:S02]  /*2a10*/  STG.E.64 desc[UR4][R10.64], R20 ;  /* 0x000000140a007986 */ /* 0x0003e4000c101b04 */
.L_x_6697:
[----:B------:R-:W-:-:S13]  /*2a20*/  ISETP.GE.AND P0, PT, R2, R3, PT ;  /* 0x000000030200720c */ /* 0x000fda0003f06270 */
[----:B------:R-:W-:Y:S05]  /*2a30*/  @P0 BRA `(.L_x_6699) ;  /* 0x0000000000340947 */ /* 0x000fea0003800000 */
[----:B01----:R-:W0:Y:S01]  /*2a40*/  LDC.64 R10, c[0x0][0x228] ;  /* 0x00008a00ff0a7b82 */ /* 0x003e220000000a00 */
[----:B------:R-:W-:Y:S02]  /*2a50*/  IADD3 R13, R5, R2, RZ ;  /* 0x00000002050d7210 */ /* 0x000fe40007ffe0ff */
[----:B------:R-:W-:-:S03]  /*2a60*/  IADD3 R2, R2, 0x80, RZ ;  /* 0x0000008002027810 */ /* 0x000fc60007ffe0ff */
[----:B0-----:R-:W-:-:S05]  /*2a70*/  IMAD.WIDE.U32 R10, R13, 0x8, R10 ;  /* 0x000000080d0a7825 */ /* 0x001fca00078e000a */
[----:B------:R2:W-:Y:S02]  /*2a80*/  STG.E.64 desc[UR4][R10.64], R24 ;  /* 0x000000180a007986 */ /* 0x0005e4000c101b04 */
.L_x_6698:
        /* <DEDUP_REMOVED lines=8> */
.L_x_6699:
[----:B------:R-:W-:Y:S05]  /*2b10*/  BSYNC B1 ;  /* 0x0000000000017941 */ /* 0x000fea0003800000 */
.L_x_6694:
[----:B------:R-:W-:-:S13]  /*2b20*/  ISETP.GE.AND P0, PT, R2, R3, PT ;  /* 0x000000030200720c */ /* 0x000fda0003f06270 */
[----:B012---:R-:W0:Y:S01]  /*2b30*/  @!P0 LDC.64 R10, c[0x0][0x228] ;  /* 0x00008a00ff0a8b82 */ /* 0x007e220000000a00 */
[----:B------:R-:W-:Y:S02]  /*2b40*/  @!P0 IADD3 R13, R5, R2, RZ ;  /* 0x00000002050d8210 */ /* 0x000fe40007ffe0ff */
[----:B------:R-:W-:-:S03]  /*2b50*/  @!P0 IADD3 R2, R2, 0x80, RZ ;  /* 0x0000008002028810 */ /* 0x000fc60007ffe0ff */
[----:B0-----:R-:W-:-:S05]  /*2b60*/  @!P0 IMAD.WIDE.U32 R10, R13, 0x8, R10 ;  /* 0x000000080d0a8825 */ /* 0x001fca00078e000a */
[----:B------:R3:W-:Y:S02]  /*2b70*/  @!P0 STG.E.64 desc[UR4][R10.64], R8 ;  /* 0x000000080a008986 */ /* 0x0007e4000c101b04 */
.L_x_6700:
[----:B------:R-:W-:Y:S05]  /*2b80*/  BSYNC B0 ;  /* 0x0000000000007941 */ /* 0x000fea0003800000 */
.L_x_6693:
        /* <DEDUP_REMOVED lines=8> */
.L_x_6701:
        /* <DEDUP_REMOVED lines=15> */
.L_x_19380:


//--------------------- .text._ZN2at6native18elementwise_kernelILi128ELi4EZNS0_15gpu_kernel_implINS0_13BinaryFunctorIN3c107complexIdEES6_S6_NS0_15binary_internal10DivFunctorIS6_EEEEEEvRNS_18TensorIteratorBaseERKT_EUliE_EEviT1_ --------------------------
	.section	.text._ZN2at6native18elementwise_kernelILi128ELi4EZNS0_15gpu_kernel_implINS0_13BinaryFunctorIN3c107complexIdEES6_S6_NS0_15binary_internal10DivFunctorIS6_EEEEEEvRNS_18TensorIteratorBaseERKT_EUliE_EEviT1_,"ax",@progbits
	.align	128
        .global         _ZN2at6native18elementwise_kernelILi128ELi4EZNS0_15gpu_kernel_implINS0_13BinaryFunctorIN3c107complexIdEES6_S6_NS0_15binary_internal10DivFunctorIS6_EEEEEEvRNS_18TensorIteratorBaseERKT_EUliE_EEviT1_
        .type           _ZN2at6native18elementwise_kernelILi128ELi4EZNS0_15gpu_kernel_implINS0_13BinaryFunctorIN3c107complexIdEES6_S6_NS0_15binary_internal10DivFunctorIS6_EEEEEEvRNS_18TensorIteratorBaseERKT_EUliE_EEviT1_,@function
        .size           _ZN2at6native18elementwise_kernelILi128ELi4EZNS0_15gpu_kernel_implINS0_13BinaryFunctorIN3c107complexIdEES6_S6_NS0_15binary_internal10DivFunctorIS6_EEEEEEvRNS_18TensorIteratorBaseERKT_EUliE_EEviT1_,(.L_x_19256 - _ZN2at6native18elementwise_kernelILi128ELi4EZNS0_15gpu_kernel_implINS0_13BinaryFunctorIN3c107complexIdEES6_S6_NS0_15binary_internal10DivFunctorIS6_EEEEEEvRNS_18TensorIteratorBaseERKT_EUliE_EEviT1_)
        .other          _ZN2at6native18elementwise_kernelILi128ELi4EZNS0_15gpu_kernel_implINS0_13BinaryFunctorIN3c107complexIdEES6_S6_NS0_15binary_internal10DivFunctorIS6_EEEEEEvRNS_18TensorIteratorBaseERKT_EUliE_EEviT1_,@"STO_CUDA_ENTRY STV_DEFAULT"
_ZN2at6native18elementwise_kernelILi128ELi4EZNS0_15gpu_kernel_implINS0_13BinaryFunctorIN3c107complexIdEES6_S6_NS0_15binary_internal10DivFunctorIS6_EEEEEEvRNS_18TensorIteratorBaseERKT_EUliE_EEviT1_:
.text._ZN2at6native18elementwise_kernelILi128ELi4EZNS0_15gpu_kernel_implINS0_13BinaryFunctorIN3c107complexIdEES6_S6_NS0_15binary_internal10DivFunctorIS6_EEEEEEvRNS_18TensorIteratorBaseERKT_EUliE_EEviT1_:
        /* <DEDUP_REMOVED lines=364> */
.L_x_6704:
        /* <DEDUP_REMOVED lines=19> */
[----:B------:R-:W-:Y:S01]  /*17f0*/  CS2R R18, SRZ ;  /* 0x0000000000127805 */ /* 0x000fe2000001ff00 */
[----:B--2---:R0:W1:Y:S01]  /*1800*/  I2F.F64.S16 R16, R2 ;  /* 0x0000000200107312 */ /* 0x0040620000101c00 */
[----:B------:R-:W-:Y:S05]  /*1810*/  BRA `(.L_x_6710) ;  /* 0x0000000c00d87947 */ /* 0x000fea0003800000 */
.L_x_6708:
[----:B------:R-:W2:Y:S01]  /*1820*/  LDG.E.U8 R2, desc[UR36][R2.64] ;  /* 0x0000002402027981 */ /* 0x000ea2000c1e1100 */
[----:B------:R-:W-:Y:S01]  /*1830*/  CS2R R18, SRZ ;  /* 0x0000000000127805 */ /* 0x000fe2000001ff00 */
[----:B--2---:R0:W1:Y:S01]  /*1840*/  I2F.F64.U16 R16, R2 ;  /* 0x0000000200107312 */ /* 0x0040620000101800 */
[----:B------:R-:W-:Y:S05]  /*1850*/  BRA `(.L_x_6710) ;  /* 0x0000000c00c87947 */ /* 0x000fea0003800000 */
.L_x_6707:
[----:B------:R-:W-:-:S13]  /*1860*/  ISETP.NE.AND P0, PT, R4, 0x2, PT ;  /* 0x000000020400780c */ /* 0x000fda0003f05270 */
[----:B------:R-:W-:Y:S05]  /*1870*/  @!P0 BRA `(.L_x_6711) ;  /* 0x0000000000308947 */ /* 0x000fea0003800000 */
[----:B------:R-:W-:-:S13]  /*1880*/  ISETP.NE.AND P0, PT, R4, 0x3, PT ;  /* 0x000000030400780c */ /* 0x000fda0003f05270 */
[----:B------:R-:W-:Y:S05]  /*1890*/  @!P0 BRA `(.L_x_6712) ;  /* 0x0000000000188947 */ /* 0x000fea0003800000 */
[----:B------:R-:W-:-:S13]  /*18a0*/  ISETP.NE.AND P0, PT, R4, 0x4, PT ;  /* 0x000000040400780c */ /* 0x000fda0003f05270 */
[----:B------:R-:W-:Y:S05]  /*18b0*/  @P0 BRA `(.L_x_6709) ;  /* 0x0000000c00480947 */ /* 0x000fea0003800000 */
[----:B------:R-:W2:Y:S01]  /*18c0*/  LDG.E.64 R16, desc[UR36][R2.64] ;  /* 0x0000002402107981 */ /* 0x000ea2000c1e1b00 */
[----:B------:R-:W-:Y:S01]  /*18d0*/  CS2R R18, SRZ ;  /* 0x0000000000127805 */ /* 0x000fe2000001ff00 */
[----:B--2---:R-:W0:Y:S01]  /*18e0*/  I2F.F64.S64 R16, R16 ;  /* 0x0000001000107312 */ /* 0x004e220000301c00 */
[----:B------:R-:W-:Y:S05]  /*18f0*/  BRA `(.L_x_6710) ;  /* 0x0000000c00a07947 */ /* 0x000fea0003800000 */
.L_x_6712:
[----:B------:R-:W2:Y:S01]  /*1900*/  LDG.E R2, desc[UR36][R2.64] ;  /* 0x0000002402027981 */ /* 0x000ea2000c1e1900 */
[----:B------:R-:W-:Y:S01]  /*1910*/  CS2R R18, SRZ ;  /* 0x0000000000127805 */ /* 0x000fe2000001ff00 */
[----:B--2---:R0:W1:Y:S01]  /*1920*/  I2F.F64 R16, R2 ;  /* 0x0000000200107312 */ /* 0x0040620000201c00 */
[----:B------:R-:W-:Y:S05]  /*1930*/  BRA `(.L_x_6710) ;  /* 0x0000000c00907947 */ /* 0x000fea0003800000 */
.L_x_6711:
[----:B------:R-:W2:Y:S01]  /*1940*/  LDG.E.U16 R2, desc[UR36][R2.64] ;  /* 0x0000002402027981 */ /* 0x000ea2000c1e1500 */
[----:B------:R-:W-:Y:S01]  /*1950*/  CS2R R18, SRZ ;  /* 0x0000000000127805 */ /* 0x000fe2000001ff00 */
[----:B--2---:R0:W1:Y:S01]  /*1960*/  I2F.F64.S16 R16, R2 ;  /* 0x0000000200107312 */ /* 0x0040620000101c00 */
[----:B------:R-:W-:Y:S05]  /*1970*/  BRA `(.L_x_6710) ;  /* 0x0000000c00807947 */ /* 0x000fea0003800000 */
.L_x_6706:
[----:B------:R-:W-:-:S13]  /*1980*/  ISETP.GT.AND P0, PT, R4, 0x6, PT ;  /* 0x000000060400780c */ /* 0x000fda0003f04270 */
[----:B------:R-:W-:Y:S05]  /*1990*/  @P0 BRA `(.L_x_6713) ;  /* 0x00000000003c0947 */ /* 0x000fea0003800000 */
[----:B------:R-:W-:-:S13]  /*19a0*/  ISETP.NE.AND P0, PT, R4, 0x5, PT ;  /* 0x000000050400780c */ /* 0x000fda0003f05270 */
[----:B------:R-:W-:Y:S05]  /*19b0*/  @!P0 BRA `(.L_x_6714) ;  /* 0x00000000001c8947 */ /* 0x000fea0003800000 */
[----:B------:R-:W-:-:S13]  /*19c0*/  ISETP.NE.AND P0, PT, R4, 0x6, PT ;  /* 0x000000060400780c */ /* 0x000fda0003f05270 */
[----:B------:R-:W-:Y:S05]  /*19d0*/  @P0 BRA `(.L_x_6709) ;  /* 0x0000000c00000947 */ /* 0x000fea0003800000 */
[----:B------:R-:W2:Y:S01]  /*19e0*/  LDG.E R16, desc[UR36][R2.64] ;  /* 0x0000002402107981 */ /* 0x000ea2000c1e1900 */
[----:B------:R-:W-:Y:S01]  /*19f0*/  CS2R R18, SRZ ;  /* 0x0000000000127805 */ /* 0x000fe2000001ff00 */
[----:B--2---:R-:W-:-:S06]  /*1a00*/  FMUL.FTZ R16, R16, 1 ;  /* 0x3f80000010107820 */ /* 0x004fcc0000410000 */
[----:B------:R-:W0:Y:S01]  /*1a10*/  F2F.F64.F32 R16, R16 ;  /* 0x0000001000107310 */ /* 0x000e220000201800 */
[----:B------:R-:W-:Y:S05]  /*1a20*/  BRA `(.L_x_6710) ;  /* 0x0000000c00547947 */ /* 0x000fea0003800000 */
.L_x_6714:
[----:B------:R-:W2:Y:S01]  /*1a30*/  LDG.E.U16 R0, desc[UR36][R2.64] ;  /* 0x0000002402007981 */ /* 0x000ea2000c1e1500 */
[----:B------:R-:W-:Y:S01]  /*1a40*/  CS2R R18, SRZ ;  /* 0x0000000000127805 */ /* 0x000fe2000001ff00 */
[----:B--2---:R-:W-:-:S05]  /*1a50*/  HADD2.F32 R0, -RZ, R0.H0_H0 ;  /* 0x20000000ff007230 */ /* 0x004fca0000004100 */
[----:B------:R-:W-:-:S04]  /*1a60*/  FMUL.FTZ R0, R0, 1 ;  /* 0x3f80000000007820 */ /* 0x000fc80000410000 */
[----:B------:R0:W1:Y:S01]  /*1a70*/  F2F.F64.F32 R16, R0 ;  /* 0x0000000000107310 */ /* 0x0000620000201800 */
[----:B------:R-:W-:Y:S05]  /*1a80*/  BRA `(.L_x_6710) ;  /* 0x0000000c003c7947 */ /* 0x000fea0003800000 */
.L_x_6713:
[----:B------:R-:W-:-:S13]  /*1a90*/  ISETP.NE.AND P0, PT, R4, 0x7, PT ;  /* 0x000000070400780c */ /* 0x000fda0003f05270 */
[----:B------:R-:W-:Y:S05]  /*1aa0*/  @!P0 BRA `(.L_x_6715) ;  /* 0x0000000000488947 */ /* 0x000fea0003800000 */
[----:B------:R-:W-:-:S13]  /*1ab0*/  ISETP.NE.AND P0, PT, R4, 0x8, PT ;  /* 0x000000080400780c */ /* 0x000fda0003f05270 */
[----:B------:R-:W-:Y:S05]  /*1ac0*/  @!P0 BRA `(.L_x_6716) ;  /* 0x0000000000208947 */ /* 0x000fea0003800000 */
[----:B------:R-:W-:-:S13]  /*1ad0*/  ISETP.NE.AND P0, PT, R4, 0x9, PT ;  /* 0x000000090400780c */ /* 0x000fda0003f05270 */
[----:B------:R-:W-:Y:S05]  /*1ae0*/  @P0 BRA `(.L_x_6709) ;  /* 0x0000000800bc0947 */ /* 0x000fea0003800000 */
[----:B------:R-:W2:Y:S02]  /*1af0*/  LDG.E.64 R2, desc[UR36][R2.64] ;  /* 0x0000002402027981 */ /* 0x000ea4000c1e1b00 */
[----:B--2---:R-:W-:Y:S01]  /*1b00*/  FMUL.FTZ R18, R3, 1 ;  /* 0x3f80000003127820 */ /* 0x004fe20000410000 */
[----:B------:R-:W-:-:S05]  /*1b10*/  FMUL.FTZ R16, R2, 1 ;  /* 0x3f80000002107820 */ /* 0x000fca0000410000 */
[----:B------:R-:W0:Y:S08]  /*1b20*/  F2F.F64.F32 R18, R18 ;  /* 0x0000001200127310 */ /* 0x000e300000201800 */
[----:B------:R-:W1:Y:S01]  /*1b30*/  F2F.F64.F32 R16, R16 ;  /* 0x0000001000107310 */ /* 0x000e620000201800 */
[----:B------:R-:W-:Y:S05]  /*1b40*/  BRA `(.L_x_6710) ;  /* 0x0000000c000c7947 */ /* 0x000fea0003800000 */
.L_x_6716:
[----:B------:R-:W2:Y:S02]  /*1b50*/  LDG.E R0, desc[UR36][R2.64] ;  /* 0x0000002402007981 */ /* 0x000ea4000c1e1900 */
[--C-:B--2---:R-:W-:Y:S02]  /*1b60*/  HADD2.F32 R4, -RZ, R0.reuse.H1_H1 ;  /* 0x30000000ff047230 */ /* 0x104fe40000004100 */
[----:B------:R-:W-:-:S03]  /*1b70*/  HADD2.F32 R0, -RZ, R0.H0_H0 ;  /* 0x20000000ff007230 */ /* 0x000fc60000004100 */
[----:B------:R-:W-:Y:S02]  /*1b80*/  FMUL.FTZ R4, R4, 1 ;  /* 0x3f80000004047820 */ /* 0x000fe40000410000 */
[----:B------:R-:W-:Y:S02]  /*1b90*/  FMUL.FTZ R0, R0, 1 ;  /* 0x3f80000000007820 */ /* 0x000fe40000410000 */
[----:B------:R0:W1:Y:S08]  /*1ba0*/  F2F.F64.F32 R18, R4 ;  /* 0x0000000400127310 */ /* 0x0000700000201800 */
[----:B------:R0:W2:Y:S01]  /*1bb0*/  F2F.F64.F32 R16, R0 ;  /* 0x0000000000107310 */ /* 0x0000a20000201800 */
[----:B------:R-:W-:Y:S05]  /*1bc0*/  BRA `(.L_x_6710) ;  /* 0x0000000800ec7947 */ /* 0x000fea0003800000 */
.L_x_6715:
[----:B------:R0:W5:Y:S01]  /*1bd0*/  LDG.E.64 R16, desc[UR36][R2.64] ;  /* 0x0000002402107981 */ /* 0x000162000c1e1b00 */
[----:B------:R-:W-:Y:S01]  /*1be0*/  CS2R R18, SRZ ;  /* 0x0000000000127805 */ /* 0x000fe2000001ff00 */
[----:B------:R-:W-:Y:S06]  /*1bf0*/  BRA `(.L_x_6710) ;  /* 0x0000000800e07947 */ /* 0x000fec0003800000 */
.L_x_6705:
        /* <DEDUP_REMOVED lines=9> */
[----:B------:R-:W-:Y:S01]  /*1c90*/  CS2R R18, SRZ ;  /* 0x0000000000127805 */ /* 0x000fe2000001ff00 */
[----:B------:R-:W-:Y:S01]  /*1ca0*/  IMAD.MOV.U32 R16, RZ, RZ, RZ ;  /* 0x000000ffff107224 */ /* 0x000fe200078e00ff */
[----:B--2---:R-:W-:-:S04]  /*1cb0*/  ISETP.NE.AND P0, PT, R2, RZ, PT ;  /* 0x000000ff0200720c */ /* 0x004fc80003f05270 */
[----:B------:R-:W-:Y:S01]  /*1cc0*/  FSEL R17, RZ, 1.875, !P0 ;  /* 0x3ff00000ff117808 */ /* 0x000fe20004000000 */
[----:B------:R-:W-:Y:S08]  /*1cd0*/  BRA `(.L_x_6710) ;  /* 0x0000000800a87947 */ /* 0x000ff00003800000 */
.L_x_6719:
[----:B------:R0:W5:Y:S01]  /*1ce0*/  LDG.E.128 R16, desc[UR36][R2.64] ;  /* 0x0000002402107981 */ /* 0x000162000c1e1d00 */
[----:B------:R-:W-:Y:S05]  /*1cf0*/  BRA `(.L_x_6710) ;  /* 0x0000000800a07947 */ /* 0x000fea0003800000 */
.L_x_6718:
        /* <DEDUP_REMOVED lines=8> */
[----:B------:R-:W-:Y:S01]  /*1d80*/  CS2R R18, SRZ ;  /* 0x0000000000127805 */ /* 0x000fe2000001ff00 */
        /* <DEDUP_REMOVED lines=16> */
[----:B------:R-:W-:-:S05]  /*1e90*/  LOP3.LUT R5, R5, 0x80000000, R0, 0xf8, !PT ;  /* 0x8000000005057812 */ /* 0x000fca00078ef800 */
[----:B------:R-:W-:-:S04]  /*1ea0*/  FMUL.FTZ R5, R5, 1 ;  /* 0x3f80000005057820 */ /* 0x000fc80000410000 */
[----:B------:R0:W1:Y:S01]  /*1eb0*/  F2F.F64.F32 R16, R5 ;  /* 0x0000000500107310 */ /* 0x0000620000201800 */
[----:B------:R-:W-:Y:S05]  /*1ec0*/  BRA `(.L_x_6710) ;  /* 0x00000008002c7947 */ /* 0x000fea0003800000 */
.L_x_6721:
[----:B------:R-:W2:Y:S01]  /*1ed0*/  LDG.E.U8 R2, desc[UR36][R2.64] ;  /* 0x0000002402027981 */ /* 0x000ea2000c1e1100 */
[----:B------:R-:W-:Y:S01]  /*1ee0*/  CS2R R18, SRZ ;  /* 0x0000000000127805 */ /* 0x000fe2000001ff00 */
        /* <DEDUP_REMOVED lines=10> */
[----:B------:R-:W-:-:S05]  /*1f90*/  LOP3.LUT R4, R4, 0x80000000, R5, 0xf8, !PT ;  /* 0x8000000004047812 */ /* 0x000fca00078ef805 */
[----:B------:R-:W-:-:S04]  /*1fa0*/  FMUL.FTZ R4, R4, 1 ;  /* 0x3f80000004047820 */ /* 0x000fc80000410000 */
[----:B------:R0:W1:Y:S01]  /*1fb0*/  F2F.F64.F32 R16, R4 ;  /* 0x0000000400107310 */ /* 0x0000620000201800 */
[----:B------:R-:W-:Y:S05]  /*1fc0*/  BRA `(.L_x_6710) ;  /* 0x0000000400ec7947 */ /* 0x000fea0003800000 */
.L_x_6720:
[----:B------:R-:W2:Y:S01]  /*1fd0*/  LDG.E.U16 R0, desc[UR36][R2.64] ;  /* 0x0000002402007981 */ /* 0x000ea2000c1e1500 */
[----:B------:R-:W-:Y:S01]  /*1fe0*/  CS2R R18, SRZ ;  /* 0x0000000000127805 */ /* 0x000fe2000001ff00 */
[----:B--2---:R-:W-:-:S04]  /*1ff0*/  IMAD.U32 R0, R0, 0x10000, RZ ;  /* 0x0001000000007824 */ /* 0x004fc800078e00ff */
[----:B------:R-:W-:-:S04]  /*2000*/  FMUL.FTZ R0, R0, 1 ;  /* 0x3f80000000007820 */ /* 0x000fc80000410000 */
[----:B------:R0:W1:Y:S01]  /*2010*/  F2F.F64.F32 R16, R0 ;  /* 0x0000000000107310 */ /* 0x0000620000201800 */
[----:B------:R-:W-:Y:S05]  /*2020*/  BRA `(.L_x_6710) ;  /* 0x0000000400d47947 */ /* 0x000fea0003800000 */
.L_x_6717:
        /* <DEDUP_REMOVED lines=9> */
[----:B------:R-:W-:Y:S01]  /*20c0*/  CS2R R18, SRZ ;  /* 0x0000000000127805 */ /* 0x000fe2000001ff00 */
[----:B--2---:R0:W1:Y:S01]  /*20d0*/  I2F.F64.U16 R16, R2 ;  /* 0x0000000200107312 */ /* 0x0040620000101800 */
[----:B------:R-:W-:Y:S05]  /*20e0*/  BRA `(.L_x_6710) ;  /* 0x0000000400a47947 */ /* 0x000fea0003800000 */
.L_x_6724:
        /* <DEDUP_REMOVED lines=21> */
.L_x_6728:
[----:B------:R-:W-:Y:S05]  /*2240*/  BSYNC B1 ;  /* 0x0000000000017941 */ /* 0x000fea0003800000 */
.L_x_6727:
[----:B------:R-:W-:Y:S01]  /*2250*/  LEA R3, R0, 0x3b800000, 0x17 ;  /* 0x3b80000000037811 */ /* 0x000fe200078eb8ff */
[----:B------:R-:W-:-:S05]  /*2260*/  IMAD.SHL.U32 R0, R2, 0x100000, RZ ;  /* 0x0010000002007824 */ /* 0x000fca00078e00ff */
[----:B------:R-:W-:-:S07]  /*2270*/  LOP3.LUT R0, R3, R0, R4, 0xfe, !PT ;  /* 0x0000000003007212 */ /* 0x000fce00078efe04 */
.L_x_6726:
[----:B------:R-:W-:Y:S05]  /*2280*/  BSYNC B0 ;  /* 0x0000000000007941 */ /* 0x000fea0003800000 */
.L_x_6725:
[----:B------:R-:W-:Y:S01]  /*2290*/  FMUL.FTZ R0, R0, 1 ;  /* 0x3f80000000007820 */ /* 0x000fe20000410000 */
[----:B------:R-:W-:-:S03]  /*22a0*/  CS2R R18, SRZ ;  /* 0x0000000000127805 */ /* 0x000fc6000001ff00 */
[----:B------:R2:W3:Y:S01]  /*22b0*/  F2F.F64.F32 R16, R0 ;  /* 0x0000000000107310 */ /* 0x0004e20000201800 */
[----:B------:R-:W-:Y:S05]  /*22c0*/  BRA `(.L_x_6710) ;  /* 0x00000004002c7947 */ /* 0x000fea0003800000 */
.L_x_6723:
        /* <DEDUP_REMOVED lines=21> */
.L_x_6732:
[----:B------:R-:W-:Y:S05]  /*2420*/  BSYNC B1 ;  /* 0x0000000000017941 */ /* 0x000fea0003800000 */
.L_x_6731:
[----:B------:R-:W-:Y:S01]  /*2430*/  LEA R3, R0, 0x37800000, 0x17 ;  /* 0x3780000000037811 */ /* 0x000fe200078eb8ff */
[----:B------:R-:W-:-:S05]  /*2440*/  IMAD.SHL.U32 R0, R2, 0x200000, RZ ;  /* 0x0020000002007824 */ /* 0x000fca00078e00ff */
[----:B------:R-:W-:-:S07]  /*2450*/  LOP3.LUT R0, R3, R0, R4, 0xfe, !PT ;  /* 0x0000000003007212 */ /* 0x000fce00078efe04 */
.L_x_6730:
[----:B------:R-:W-:Y:S05]  /*2460*/  BSYNC B0 ;  /* 0x0000000000007941 */ /* 0x000fea0003800000 */
.L_x_6729:
[----:B------:R-:W-:Y:S01]  /*2470*/  FMUL.FTZ R0, R0, 1 ;  /* 0x3f80000000007820 */ /* 0x000fe20000410000 */
[----:B------:R-:W-:-:S03]  /*2480*/  CS2R R18, SRZ ;  /* 0x0000000000127805 */ /* 0x000fc6000001ff00 */
[----:B------:R4:W0:Y:S01]  /*2490*/  F2F.F64.F32 R16, R0 ;  /* 0x0000000000107310 */ /* 0x0008220000201800 */
[----:B------:R-:W-:Y:S05]  /*24a0*/  BRA `(.L_x_6710) ;  /* 0x0000000000b47947 */ /* 0x000fea0003800000 */
.L_x_6722:
        /* <DEDUP_REMOVED lines=14> */
.L_x_6736:
[----:B------:R-:W-:Y:S05]  /*2590*/  BSYNC B0 ;  /* 0x0000000000007941 */ /* 0x000fea0003800000 */
.L_x_6735:
[----:B------:R-:W-:Y:S01]  /*25a0*/  FMUL.FTZ R0, R0, 1 ;  /* 0x3f80000000007820 */ /* 0x000fe20000410000 */
[----:B------:R-:W-:-:S03]  /*25b0*/  CS2R R18, SRZ ;  /* 0x0000000000127805 */ /* 0x000fc6000001ff00 */
[----:B------:R0:W1:Y:S01]  /*25c0*/  F2F.F64.F32 R16, R0 ;  /* 0x0000000000107310 */ /* 0x0000620000201800 */
[----:B------:R-:W-:Y:S05]  /*25d0*/  BRA `(.L_x_6710) ;  /* 0x0000000000687947 */ /* 0x000fea0003800000 */
.L_x_6709:
        /* <DEDUP_REMOVED lines=16> */
.L_x_6737:
[----:B------:R-:W-:Y:S02]  /*26e0*/  CS2R R16, SRZ ;  /* 0x0000000000107805 */ /* 0x000fe4000001ff00 */
[----:B------:R-:W-:Y:S01]  /*26f0*/  CS2R R18, SRZ ;  /* 0x0000000000127805 */ /* 0x000fe2000001ff00 */
[----:B------:R-:W-:Y:S06]  /*2700*/  BRA `(.L_x_6710) ;  /* 0x00000000001c7947 */ /* 0x000fec0003800000 */
.L_x_6734:
[----:B------:R-:W2:Y:S01]  /*2710*/  LDG.E.64 R16, desc[UR36][R2.64] ;  /* 0x0000002402107981 */ /* 0x000ea2000c1e1b00 */
[----:B------:R-:W-:Y:S01]  /*2720*/  CS2R R18, SRZ ;  /* 0x0000000000127805 */ /* 0x000fe2000001ff00 */
[----:B--2---:R-:W0:Y:S01]  /*2730*/  I2F.F64.U64 R16, R16 ;  /* 0x0000001000107312 */ /* 0x004e220000301800 */
[----:B------:R-:W-:Y:S05]  /*2740*/  BRA `(.L_x_6710) ;  /* 0x00000000000c7947 */ /* 0x000fea0003800000 */
.L_x_6733:
[----:B------:R-:W2:Y:S01]  /*2750*/  LDG.E R2, desc[UR36][R2.64] ;  /* 0x0000002402027981 */ /* 0x000ea2000c1e1900 */
[----:B------:R-:W-:Y:S01]  /*2760*/  CS2R R18, SRZ ;  /* 0x0000000000127805 */ /* 0x000fe2000001ff00 */
[----:B--2---:R0:W1:Y:S06]  /*2770*/  I2F.F64.U32 R16, R2 ;  /* 0x0000000200107312 */ /* 0x00406c0000201800 */
.L_x_6710:
[----:B0-----:R-:W2:Y:S01]  /*2780*/  LDC.U8 R4, c[0x0][0x493] ;  /* 0x000124c0ff047b82 */ /* 0x001ea20000000000 */
[----:B------:R-:W-:Y:S02]  /*2790*/  ULDC.64 UR4, c[0x0][0x488] ;  /* 0x0001220000047ab9 */ /* 0x000fe40000000a00 */
[----:B------:R-:W-:-:S05]  /*27a0*/  IADD3 R2, P1, R24, UR4, RZ ;  /* 0x0000000418027c10 */ /* 0x000fca000ff3e0ff */
[----:B------:R-:W-:Y:S01]  /*27b0*/  IMAD.X R3, RZ, RZ, UR5, P1 ;  /* 0x00000005ff037e24 */ /* 0x000fe200088e06ff */
[----:B--2-4-:R-:W-:-:S04]  /*27c0*/  PRMT R0, R4, 0x9910, RZ ;  /* 0x0000991004007816 */ /* 0x014fc800000000ff */
        /* <DEDUP_REMOVED lines=12> */
[----:B--2---:R0:W2:Y:S01]  /*2890*/  I2F.F64.S16 R8, R2 ;  /* 0x0000000200087312 */ /* 0x0040a20000101c00 */
[----:B------:R-:W-:Y:S05]  /*28a0*/  BRA `(.L_x_6743) ;  /* 0x0000000c00d87947 */ /* 0x000fea0003800000 */
.L_x_6741:
[----:B------:R-:W2:Y:S01]  /*28b0*/  LDG.E.U8 R2, desc[UR36][R2.64] ;  /* 0x0000002402027981 */ /* 0x000ea2000c1e1100 */
[----:B------:R-:W-:Y:S01]  /*28c0*/  CS2R R10, SRZ ;  /* 0x00000000000a7805 */ /* 0x000fe2000001ff00 */
[----:B--2---:R0:W2:Y:S01]  /*28d0*/  I2F.F64.U16 R8, R2 ;  /* 0x0000000200087312 */ /* 0x0040a20000101800 */
[----:B------:R-:W-:Y:S05]  /*28e0*/  BRA `(.L_x_6743) ;  /* 0x0000000c00c87947 */ /* 0x000fea0003800000 */
.L_x_6740:
        /* <DEDUP_REMOVED lines=10> */
.L_x_6745:
[----:B------:R-:W2:Y:S01]  /*2990*/  LDG.E R2, desc[UR36][R2.64] ;  /* 0x0000002402027981 */ /* 0x000ea2000c1e1900 */
[----:B------:R-:W-:Y:S01]  /*29a0*/  CS2R R10, SRZ ;  /* 0x00000000000a7805 */ /* 0x000fe2000001ff00 */
[----:B--2---:R2:W4:Y:S01]  /*29b0*/  I2F.F64 R8, R2 ;  /* 0x0000000200087312 */ /* 0x0045220000201c00 */
[----:B------:R-:W-:Y:S05]  /*29c0*/  BRA `(.L_x_6743) ;  /* 0x0000000c00907947 */ /* 0x000fea0003800000 */
.L_x_6744:
[----:B------:R-:W2:Y:S01]  /*29d0*/  LDG.E.U16 R2, desc[UR36][R2.64] ;  /* 0x0000002402027981 */ /* 0x000ea2000c1e1500 */
[----:B------:R-:W-:Y:S01]  /*29e0*/  CS2R R10, SRZ ;  /* 0x00000000000a7805 */ /* 0x000fe2000001ff00 */
[----:B--2---:R0:W2:Y:S01]  /*29f0*/  I2F.F64.S16 R8, R2 ;  /* 0x0000000200087312 */ /* 0x0040a20000101c00 */
[----:B------:R-:W-:Y:S05]  /*2a00*/  BRA `(.L_x_6743) ;  /* 0x0000000c00807947 */ /* 0x000fea0003800000 */
.L_x_6739:
        /* <DEDUP_REMOVED lines=11> */
.L_x_6747:
[----:B------:R-:W2:Y:S01]  /*2ac0*/  LDG.E.U16 R0, desc[UR36][R2.64] ;  /* 0x0000002402007981 */ /* 0x000ea2000c1e1500 */
[----:B------:R-:W-:Y:S01]  /*2ad0*/  CS2R R10, SRZ ;  /* 0x00000000000a7805 */ /* 0x000fe2000001ff00 */
[----:B--2---:R-:W-:-:S05]  /*2ae0*/  HADD2.F32 R0, -RZ, R0.H0_H0 ;  /* 0x20000000ff007230 */ /* 0x004fca0000004100 */
[----:B------:R-:W-:-:S04]  /*2af0*/  FMUL.FTZ R0, R0, 1 ;  /* 0x3f80000000007820 */ /* 0x000fc80000410000 */
[----:B------:R0:W2:Y:S01]  /*2b00*/  F2F.F64.F32 R8, R0 ;  /* 0x0000000000087310 */ /* 0x0000a20000201800 */
[----:B------:R-:W-:Y:S05]  /*2b10*/  BRA `(.L_x_6743) ;  /* 0x0000000c003c7947 */ /* 0x000fea0003800000 */
.L_x_6746:
        /* <DEDUP_REMOVED lines=10> */
[----:B------:R-:W2:Y:S01]  /*2bc0*/  F2F.F64.F32 R8, R8 ;  /* 0x0000000800087310 */ /* 0x000ea20000201800 */
[----:B------:R-:W-:Y:S05]  /*2bd0*/  BRA `(.L_x_6743) ;  /* 0x0000000c000c7947 */ /* 0x000fea0003800000 */
.L_x_6749:
[----:B------:R-:W2:Y:S02]  /*2be0*/  LDG.E R0, desc[UR36][R2.64] ;  /* 0x0000002402007981 */ /* 0x000ea4000c1e1900 */
[--C-:B--2---:R-:W-:Y:S02]  /*2bf0*/  HADD2.F32 R4, -RZ, R0.reuse.H1_H1 ;  /* 0x30000000ff047230 */ /* 0x104fe40000004100 */
[----:B------:R-:W-:-:S03]  /*2c00*/  HADD2.F32 R0, -RZ, R0.H0_H0 ;  /* 0x20000000ff007230 */ /* 0x000fc60000004100 */
[----:B------:R-:W-:Y:S02]  /*2c10*/  FMUL.FTZ R4, R4, 1 ;  /* 0x3f80000004047820 */ /* 0x000fe40000410000 */
[----:B------:R-:W-:Y:S02]  /*2c20*/  FMUL.FTZ R0, R0, 1 ;  /* 0x3f80000000007820 */ /* 0x000fe40000410000 */
[----:B------:R0:W2:Y:S08]  /*2c30*/  F2F.F64.F32 R10, R4 ;  /* 0x00000004000a7310 */ /* 0x0000b00000201800 */
[----:B------:R0:W4:Y:S01]  /*2c40*/  F2F.F64.F32 R8, R0 ;  /* 0x0000000000087310 */ /* 0x0001220000201800 */
[----:B------:R-:W-:Y:S05]  /*2c50*/  BRA `(.L_x_6743) ;  /* 0x0000000800ec7947 */ /* 0x000fea0003800000 */
.L_x_6748:
[----:B------:R0:W5:Y:S01]  /*2c60*/  LDG.E.64 R8, desc[UR36][R2.64] ;  /* 0x0000002402087981 */ /* 0x000162000c1e1b00 */
[----:B------:R-:W-:Y:S01]  /*2c70*/  CS2R R10, SRZ ;  /* 0x00000000000a7805 */ /* 0x000fe2000001ff00 */
[----:B------:R-:W-:Y:S06]  /*2c80*/  BRA `(.L_x_6743) ;  /* 0x0000000800e07947 */ /* 0x000fec0003800000 */
.L_x_6738:
        /* <DEDUP_REMOVED lines=14> */
.L_x_6752:
[----:B------:R0:W5:Y:S01]  /*2d70*/  LDG.E.128 R8, desc[UR36][R2.64] ;  /* 0x0000002402087981 */ /* 0x000162000c1e1d00 */
[----:B------:R-:W-:Y:S05]  /*2d80*/  BRA `(.L_x_6743) ;  /* 0x0000000800a07947 */ /* 0x000fea0003800000 */
.L_x_6751:
        /* <DEDUP_REMOVED lines=27> */
[----:B------:R0:W2:Y:S01]  /*2f40*/  F2F.F64.F32 R8, R5 ;  /* 0x0000000500087310 */ /* 0x0000a20000201800 */
[----:B------:R-:W-:Y:S05]  /*2f50*/  BRA `(.L_x_6743) ;  /* 0x00000008002c7947 */ /* 0x000fea0003800000 */
.L_x_6754:
        /* <DEDUP_REMOVED lines=14> */
[----:B------:R0:W2:Y:S01]  /*3040*/  F2F.F64.F32 R8, R4 ;  /* 0x0000000400087310 */ /* 0x0000a20000201800 */
[----:B------:R-:W-:Y:S05]  /*3050*/  BRA `(.L_x_6743) ;  /* 0x0000000400ec7947 */ /* 0x000fea0003800000 */
.L_x_6753:
[----:B------:R-:W2:Y:S01]  /*3060*/  LDG.E.U16 R0, desc[UR36][R2.64] ;  /* 0x0000002402007981 */ /* 0x000ea2000c1e1500 */
[----:B------:R-:W-:Y:S01]  /*3070*/  CS2R R10, SRZ ;  /* 0x00000000000a7805 */ /* 0x000fe2000001ff00 */
[----:B--2---:R-:W-:-:S04]  /*3080*/  IMAD.U32 R0, R0, 0x10000, RZ ;  /* 0x0001000000007824 */ /* 0x004fc800078e00ff */
[----:B------:R-:W-:-:S04]  /*3090*/  FMUL.FTZ R0, R0, 1 ;  /* 0x3f80000000007820 */ /* 0x000fc80000410000 */
[----:B------:R0:W2:Y:S01]  /*30a0*/  F2F.F64.F32 R8, R0 ;  /* 0x0000000000087310 */ /* 0x0000a20000201800 */
[----:B------:R-:W-:Y:S05]  /*30b0*/  BRA `(.L_x_6743) ;  /* 0x0000000400d47947 */ /* 0x000fea0003800000 */
.L_x_6750:
        /* <DEDUP_REMOVED lines=10> */
[----:B--2---:R0:W2:Y:S01]  /*3160*/  I2F.F64.U16 R8, R2 ;  /* 0x0000000200087312 */ /* 0x0040a20000101800 */
[----:B------:R-:W-:Y:S05]  /*3170*/  BRA `(.L_x_6743) ;  /* 0x0000000400a47947 */ /* 0x000fea0003800000 */
.L_x_6757:
        /* <DEDUP_REMOVED lines=21> */
.L_x_6761:
[----:B------:R-:W-:Y:S05]  /*32d0*/  BSYNC B1 ;  /* 0x0000000000017941 */ /* 0x000fea0003800000 */
.L_x_6760:
[----:B------:R-:W-:Y:S01]  /*32e0*/  LEA R3, R0, 0x3b800000, 0x17 ;  /* 0x3b80000000037811 */ /* 0x000fe200078eb8ff */
[----:B------:R-:W-:-:S05]  /*32f0*/  IMAD.SHL.U32 R0, R2, 0x100000, RZ ;  /* 0x0010000002007824 */ /* 0x000fca00078e00ff */
[----:B------:R-:W-:-:S07]  /*3300*/  LOP3.LUT R0, R3, R0, R4, 0xfe, !PT ;  /* 0x0000000003007212 */ /* 0x000fce00078efe04 */
.L_x_6759:
[----:B------:R-:W-:Y:S05]  /*3310*/  BSYNC B0 ;  /* 0x0000000000007941 */ /* 0x000fea0003800000 */
.L_x_6758:
[----:B------:R-:W-:Y:S01]  /*3320*/  FMUL.FTZ R0, R0, 1 ;  /* 0x3f80000000007820 */ /* 0x000fe20000410000 */
[----:B------:R-:W-:-:S03]  /*3330*/  CS2R R10, SRZ ;  /* 0x00000000000a7805 */ /* 0x000fc6000001ff00 */
[----:B------:R0:W2:Y:S01]  /*3340*/  F2F.F64.F32 R8, R0 ;  /* 0x0000000000087310 */ /* 0x0000a20000201800 */
[----:B------:R-:W-:Y:S05]  /*3350*/  BRA `(.L_x_6743) ;  /* 0x00000004002c7947 */ /* 0x000fea0003800000 */
.L_x_6756:
        /* <DEDUP_REMOVED lines=21> */
.L_x_6765:
[----:B------:R-:W-:Y:S05]  /*34b0*/  BSYNC B1 ;  /* 0x0000000000017941 */ /* 0x000fea0003800000 */
.L_x_6764:
[----:B------:R-:W-:Y:S01]  /*34c0*/  LEA R3, R0, 0x37800000, 0x17 ;  /* 0x3780000000037811 */ /* 0x000fe200078eb8ff */
[----:B------:R-:W-:-:S05]  /*34d0*/  IMAD.SHL.U32 R0, R2, 0x200000, RZ ;  /* 0x0020000002007824 */ /* 0x000fca00078e00ff */
[----:B------:R-:W-:-:S07]  /*34e0*/  LOP3.LUT R0, R3, R0, R4, 0xfe, !PT ;  /* 0x0000000003007212 */ /* 0x000fce00078efe04 */
.L_x_6763:
[----:B------:R-:W-:Y:S05]  /*34f0*/  BSYNC B0 ;  /* 0x0000000000007941 */ /* 0x000fea0003800000 */
.L_x_6762:
[----:B------:R-:W-:Y:S01]  /*3500*/  FMUL.FTZ R0, R0, 1 ;  /* 0x3f80000000007820 */ /* 0x000fe20000410000 */
[----:B------:R-:W-:-:S03]  /*3510*/  CS2R R10, SRZ ;  /* 0x00000000000a7805 */ /* 0x000fc6000001ff00 */
[----:B------:R0:W2:Y:S01]  /*3520*/  F2F.F64.F32 R8, R0 ;  /* 0x0000000000087310 */ /* 0x0000a20000201800 */
[----:B------:R-:W-:Y:S05]  /*3530*/  BRA `(.L_x_6743) ;  /* 0x0000000000b47947 */ /* 0x000fea0003800000 */
.L_x_6755:
        /* <DEDUP_REMOVED lines=14> */
.L_x_6769:
[----:B------:R-:W-:Y:S05]  /*3620*/  BSYNC B0 ;  /* 0x0000000000007941 */ /* 0x000fea0003800000 */
.L_x_6768:
[----:B------:R-:W-:Y:S01]  /*3630*/  FMUL.FTZ R0, R0, 1 ;  /* 0x3f80000000007820 */ /* 0x000fe20000410000 */
[----:B------:R-:W-:-:S03]  /*3640*/  CS2R R10, SRZ ;  /* 0x00000000000a7805 */ /* 0x000fc6000001ff00 */
[----:B------:R0:W2:Y:S01]  /*3650*/  F2F.F64.F32 R8, R0 ;  /* 0x0000000000087310 */ /* 0x0000a20000201800 */
[----:B------:R-:W-:Y:S05]  /*3660*/  BRA `(.L_x_6743) ;  /* 0x0000000000687947 */ /* 0x000fea0003800000 */
.L_x_6742:
        /* <DEDUP_REMOVED lines=15> */
[----:B-123-5:R-:W-:Y:S05]  /*3760*/  CALL.ABS.NOINC R2 ;  /* 0x0000000002007343 */ /* 0x02efea0003c00000 */
.L_x_6770:
[----:B------:R-:W-:Y:S02]  /*3770*/  CS2R R8, SRZ ;  /* 0x0000000000087805 */ /* 0x000fe4000001ff00 */
[----:B------:R-:W-:Y:S01]  /*3780*/  CS2R R10, SRZ ;  /* 0x00000000000a7805 */ /* 0x000fe2000001ff00 */
[----:B------:R-:W-:Y:S06]  /*3790*/  BRA `(.L_x_6743) ;  /* 0x00000000001c7947 */ /* 0x000fec0003800000 */
.L_x_6767:
[----:B------:R-:W2:Y:S01]  /*37a0*/  LDG.E.64 R8, desc[UR36][R2.64] ;  /* 0x0000002402087981 */ /* 0x000ea2000c1e1b00 */
[----:B------:R-:W-:Y:S01]  /*37b0*/  CS2R R10, SRZ ;  /* 0x00000000000a7805 */ /* 0x000fe2000001ff00 */
[----:B--2---:R-:W0:Y:S01]  /*37c0*/  I2F.F64.U64 R8, R8 ;  /* 0x0000000800087312 */ /* 0x004e220000301800 */
[----:B------:R-:W-:Y:S05]  /*37d0*/  BRA `(.L_x_6743) ;  /* 0x00000000000c7947 */ /* 0x000fea0003800000 */
.L_x_6766:
[----:B------:R-:W2:Y:S01]  /*37e0*/  LDG.E R2, desc[UR36][R2.64] ;  /* 0x0000002402027981 */ /* 0x000ea2000c1e1900 */
[----:B------:R-:W-:Y:S01]  /*37f0*/  CS2R R10, SRZ ;  /* 0x00000000000a7805 */ /* 0x000fe2000001ff00 */
[----:B--2---:R0:W2:Y:S06]  /*3800*/  I2F.F64.U32 R8, R2 ;  /* 0x0000000200087312 */ /* 0x0040ac0000201800 */
.L_x_6743:
[----:B0-2-45:R-:W-:Y:S01]  /*3810*/  DSETP.GE.AND P0, PT, |R8|, |R10|, PT ;  /* 0x4000000a0800722a */ /* 0x035fe20003f06200 */
[----:B------:R-:W-:-:S13]  /*3820*/  BSSY B1, `(.L_x_6771) ;  /* 0x0000091000017945 */ /* 0x000fda0003800000 */
[----:B------:R-:W-:Y:S05]  /*3830*/  @!P0 BRA `(.L_x_6772) ;  /* 0x00000004008c8947 */ /* 0x000fea0003800000 */
[----:B------:R-:W-:Y:S02]  /*3840*/  DSETP.NEU.AND P0, PT, |R10|, RZ, PT ;  /* 0x000000ff0a00722a */ /* 0x000fe40003f0d200 */
[----:B------:R-:W-:-:S14]  /*3850*/  DSETP.EQ.AND P1, PT, |R8|, RZ, PT ;  /* 0x000000ff0800722a */ /* 0x000fdc0003f22200 */
[----:B------:R-:W-:Y:S05]  /*3860*/  @!P0 BRA P1, `(.L_x_6773) ;  /* 0x0000000000b48947 */ /* 0x000fea0000800000 */
[----:B------:R-:W0:Y:S01]  /*3870*/  MUFU.RCP64H R3, R9 ;  /* 0x0000000900037308 */ /* 0x000e220000001800 */
[----:B------:R-:W-:Y:S01]  /*3880*/  IMAD.MOV.U32 R2, RZ, RZ, 0x1 ;  /* 0x00000001ff027424 */ /* 0x000fe200078e00ff */
[----:B------:R-:W-:Y:S01]  /*3890*/  FSETP.GEU.AND P1, PT, |R11|, 6.5827683646048100446e-37, PT ;  /* 0x036000000b00780b */ /* 0x000fe20003f2e200 */
[----:B------:R-:W-:Y:S04]  /*38a0*/  BSSY B2, `(.L_x_6774) ;  /* 0x0000012000027945 */ /* 0x000fe80003800000 */
[----:B0-----:R-:W-:-:S08]  /*38b0*/  DFMA R4, R2, -R8, 1 ;  /* 0x3ff000000204742b */ /* 0x001fd00000000808 */
[----:B------:R-:W-:-:S08]  /*38c0*/  DFMA R4, R4, R4, R4 ;  /* 0x000000040404722b */ /* 0x000fd00000000004 */
[----:B------:R-:W-:-:S08]  /*38d0*/  DFMA R4, R2, R4, R2 ;  /* 0x000000040204722b */ /* 0x000fd00000000002 */
[----:B------:R-:W-:-:S08]  /*38e0*/  DFMA R2, R4, -R8, 1 ;  /* 0x3ff000000402742b */ /* 0x000fd00000000808 */
[----:B------:R-:W-:-:S08]  /*38f0*/  DFMA R2, R4, R2, R4 ;  /* 0x000000020402722b */ /* 0x000fd00000000004 */
[----:B------:R-:W-:-:S08]  /*3900*/  DMUL R4, R2, R10 ;  /* 0x0000000a02047228 */ /* 0x000fd00000000000 */
[----:B------:R-:W-:-:S08]  /*3910*/  DFMA R6, R4, -R8, R10 ;  /* 0x800000080406722b */ /* 0x000fd0000000000a */
[----:B------:R-:W-:-:S10]  /*3920*/  DFMA R2, R2, R6, R4 ;  /* 0x000000060202722b */ /* 0x000fd40000000004 */
[----:B------:R-:W-:-:S05]  /*3930*/  FFMA R0, RZ, R9, R3 ;  /* 0x00000009ff007223 */ /* 0x000fca0000000003 */
[----:B------:R-:W-:-:S13]  /*3940*/  FSETP.GT.AND P0, PT, |R0|, 1.469367938527859385e-39, PT ;  /* 0x001000000000780b */ /* 0x000fda0003f04200 */
[----:B------:R-:W-:Y:S05]  /*3950*/  @P0 BRA P1, `(.L_x_6775) ;  /* 0x0000000000180947 */ /* 0x000fea0000800000 */
[----:B------:R-:W-:Y:S01]  /*3960*/  IMAD.MOV.U32 R4, RZ, RZ, R10 ;  /* 0x000000ffff047224 */ /* 0x000fe200078e000a */
[----:B------:R-:W-:Y:S01]  /*3970*/  MOV R0, 0x39c0 ;  /* 0x000039c000007802 */ /* 0x000fe20000000f00 */
[----:B------:R-:W-:Y:S02]  /*3980*/  IMAD.MOV.U32 R5, RZ, RZ, R11 ;  /* 0x000000ffff057224 */ /* 0x000fe400078e000b */
[----:B------:R-:W-:Y:S02]  /*3990*/  IMAD.MOV.U32 R2, RZ, RZ, R8 ;  /* 0x000000ffff027224 */ /* 0x000fe400078e0008 */
[----:B------:R-:W-:-:S07]  /*39a0*/  IMAD.MOV.U32 R3, RZ, RZ, R9 ;  /* 0x000000ffff037224 */ /* 0x000fce00078e0009 */
[----:B-1-3--:R-:W-:Y:S05]  /*39b0*/  CALL.REL.NOINC `($__internal_1_$__cuda_sm20_div_rn_f64_full) ;  /* 0x0000011000907944 */ /* 0x00afea0003c00000 */
.L_x_6775:
[----:B------:R-:W-:Y:S05]  /*39c0*/  BSYNC B2 ;  /* 0x0000000000027941 */ /* 0x000fea0003800000 */
.L_x_6774:
[----:B------:R-:W-:Y:S01]  /*39d0*/  DFMA R10, R2, R10, R8 ;  /* 0x0000000a020a722b */ /* 0x000fe20000000008 */
[----:B------:R-:W-:Y:S05]  /*39e0*/  BSSY B2, `(.L_x_6776) ;  /* 0x0000010000027945 */ /* 0x000fea0003800000 */
[----:B------:R-:W0:Y:S04]  /*39f0*/  MUFU.RCP64H R5, R11 ;  /* 0x0000000b00057308 */ /* 0x000e280000001800 */
[----:B------:R-:W-:-:S05]  /*3a00*/  VIADD R4, R11, 0x300402 ;  /* 0x003004020b047836 */ /* 0x000fca0000000000 */
[----:B------:R-:W-:Y:S01]  /*3a10*/  FSETP.GEU.AND P0, PT, |R4|, 5.8789094863358348022e-39, PT ;  /* 0x004004020400780b */ /* 0x000fe20003f0e200 */
[----:B0-----:R-:W-:-:S08]  /*3a20*/  DFMA R6, -R10, R4, 1 ;  /* 0x3ff000000a06742b */ /* 0x001fd00000000104 */
[----:B------:R-:W-:-:S08]  /*3a30*/  DFMA R6, R6, R6, R6 ;  /* 0x000000060606722b */ /* 0x000fd00000000006 */
[----:B------:R-:W-:-:S08]  /*3a40*/  DFMA R6, R4, R6, R4 ;  /* 0x000000060406722b */ /* 0x000fd00000000004 */
[----:B------:R-:W-:-:S08]  /*3a50*/  DFMA R8, -R10, R6, 1 ;  /* 0x3ff000000a08742b */ /* 0x000fd00000000106 */
[----:B------:R-:W-:Y:S01]  /*3a60*/  DFMA R6, R6, R8, R6 ;  /* 0x000000080606722b */ /* 0x000fe20000000006 */
[----:B------:R-:W-:Y:S10]  /*3a70*/  @P0 BRA `(.L_x_6777) ;  /* 0x0000000000180947 */ /* 0x000ff40003800000 */
[----:B------:R-:W-:Y:S01]  /*3a80*/  LOP3.LUT R8, R11, 0x7fffffff, RZ, 0xc0, !PT ;  /* 0x7fffffff0b087812 */ /* 0x000fe200078ec0ff */
[----:B------:R-:W-:Y:S01]  /*3a90*/  IMAD.MOV.U32 R4, RZ, RZ, R10 ;  /* 0x000000ffff047224 */ /* 0x000fe200078e000a */
[----:B------:R-:W-:Y:S01]  /*3aa0*/  MOV R0, 0x3ae0 ;  /* 0x00003ae000007802 */ /* 0x000fe20000000f00 */
[----:B------:R-:W-:Y:S02]  /*3ab0*/  IMAD.MOV.U32 R5, RZ, RZ, R11 ;  /* 0x000000ffff057224 */ /* 0x000fe400078e000b */
[----:B------:R-:W-:-:S07]  /*3ac0*/  VIADD R8, R8, 0xfff00000 ;  /* 0xfff0000008087836 */ /* 0x000fce0000000000 */
[----:B-1-3--:R-:W-:Y:S05]  /*3ad0*/  CALL.REL.NOINC `($__internal_0_$__cuda_sm20_dblrcp_rn_slowpath_v3) ;  /* 0x0000010c00ac7944 */ /* 0x00afea0003c00000 */
.L_x_6777:
[----:B------:R-:W-:Y:S05]  /*3ae0*/  BSYNC B2 ;  /* 0x0000000000027941 */ /* 0x000fea0003800000 */
.L_x_6776:
[C---:B-1-3--:R-:W-:Y:S02]  /*3af0*/  DFMA R8, R2.reuse, R18, R16 ;  /* 0x000000120208722b */ /* 0x04afe40000000010 */
[----:B------:R-:W-:-:S06]  /*3b00*/  DFMA R2, R2, -R16, R18 ;  /* 0x800000100202722b */ /* 0x000fcc0000000012 */
[-C--:B------:R-:W-:Y:S02]  /*3b10*/  DMUL R8, R8, R6.reuse ;  /* 0x0000000608087228 */ /* 0x080fe40000000000 */
[----:B------:R-:W-:Y:S01]  /*3b20*/  DMUL R10, R2, R6 ;  /* 0x00000006020a7228 */ /* 0x000fe20000000000 */
[----:B------:R-:W-:Y:S10]  /*3b30*/  BRA `(.L_x_6778) ;  /* 0x00000004007c7947 */ /* 0x000ff40003800000 */
.L_x_6773:
[----:B------:R-:W-:Y:S01]  /*3b40*/  DADD R6, -RZ, |R8| ;  /* 0x00000000ff067229 */ /* 0x000fe20000000508 */
[----:B------:R-:W-:Y:S01]  /*3b50*/  IMAD.MOV.U32 R2, RZ, RZ, 0x1 ;  /* 0x00000001ff027424 */ /* 0x000fe200078e00ff */
[----:B-1-3--:R-:W-:Y:S01]  /*3b60*/  FSETP.GEU.AND P1, PT, |R17|, 6.5827683646048100446e-37, PT ;  /* 0x036000001100780b */ /* 0x00afe20003f2e200 */
[----:B------:R-:W-:Y:S03]  /*3b70*/  BSSY B2, `(.L_x_6779) ;  /* 0x0000013000027945 */ /* 0x000fe60003800000 */
[----:B------:R-:W0:Y:S02]  /*3b80*/  MUFU.RCP64H R3, R7 ;  /* 0x0000000700037308 */ /* 0x000e240000001800 */
[----:B0-----:R-:W-:-:S08]  /*3b90*/  DFMA R4, R2, -|R8|, 1 ;  /* 0x3ff000000204742b */ /* 0x001fd00000000c08 */
[----:B------:R-:W-:-:S08]  /*3ba0*/  DFMA R4, R4, R4, R4 ;  /* 0x000000040404722b */ /* 0x000fd00000000004 */
[----:B------:R-:W-:-:S08]  /*3bb0*/  DFMA R4, R2, R4, R2 ;  /* 0x000000040204722b */ /* 0x000fd00000000002 */
[----:B------:R-:W-:-:S08]  /*3bc0*/  DFMA R2, R4, -|R8|, 1 ;  /* 0x3ff000000402742b */ /* 0x000fd00000000c08 */
[----:B------:R-:W-:-:S08]  /*3bd0*/  DFMA R2, R4, R2, R4 ;  /* 0x000000020402722b */ /* 0x000fd00000000004 */
[----:B------:R-:W-:-:S08]  /*3be0*/  DMUL R4, R2, R16 ;  /* 0x0000001002047228 */ /* 0x000fd00000000000 */
[----:B------:R-:W-:-:S08]  /*3bf0*/  DFMA R8, R4, -|R8|, R16 ;  /* 0xc00000080408722b */ /* 0x000fd00000000010 */
        /* <DEDUP_REMOVED lines=9> */
[----:B------:R-:W-:Y:S05]  /*3c90*/  CALL.REL.NOINC `($__internal_1_$__cuda_sm20_div_rn_f64_full) ;  /* 0x0000010c00d87944 */ /* 0x000fea0003c00000 */
.L_x_6780:
[----:B------:R-:W-:Y:S05]  /*3ca0*/  BSYNC B2 ;  /* 0x0000000000027941 */ /* 0x000fea0003800000 */
.L_x_6779:
[----:B------:R-:W-:Y:S01]  /*3cb0*/  DADD R12, -RZ, |R10| ;  /* 0x00000000ff0c7229 */ /* 0x000fe2000000050a */
[----:B------:R-:W-:Y:S01]  /*3cc0*/  IMAD.MOV.U32 R4, RZ, RZ, 0x1 ;  /* 0x00000001ff047424 */ /* 0x000fe200078e00ff */
[----:B------:R-:W-:Y:S01]  /*3cd0*/  FSETP.GEU.AND P1, PT, |R19|, 6.5827683646048100446e-37, PT ;  /* 0x036000001300780b */ /* 0x000fe20003f2e200 */
[----:B------:R-:W-:Y:S01]  /*3ce0*/  BSSY B2, `(.L_x_6781) ;  /* 0x0000017000027945 */ /* 0x000fe20003800000 */
[----:B------:R-:W-:Y:S02]  /*3cf0*/  IMAD.MOV.U32 R8, RZ, RZ, R2 ;  /* 0x000000ffff087224 */ /* 0x000fe400078e0002 */
[----:B------:R-:W0:Y:S01]  /*3d00*/  MUFU.RCP64H R5, R13 ;  /* 0x0000000d00057308 */ /* 0x000e220000001800 */
[----:B------:R-:W-:Y:S01]  /*3d10*/  IMAD.MOV.U32 R9, RZ, RZ, R3 ;  /* 0x000000ffff097224 */ /* 0x000fe200078e0003 */
        /* <DEDUP_REMOVED lines=17> */
[----:B------:R-:W-:Y:S02]  /*3e30*/  IMAD.MOV.U32 R10, RZ, RZ, R2 ;  /* 0x000000ffff0a7224 */ /* 0x000fe400078e0002 */
[----:B------:R-:W-:-:S07]  /*3e40*/  IMAD.MOV.U32 R11, RZ, RZ, R3 ;  /* 0x000000ffff0b7224 */ /* 0x000fce00078e0003 */
.L_x_6782:
[----:B------:R-:W-:Y:S05]  /*3e50*/  BSYNC B2 ;  /* 0x0000000000027941 */ /* 0x000fea0003800000 */
.L_x_6781:
[----:B------:R-:W-:Y:S05]  /*3e60*/  BRA `(.L_x_6778) ;  /* 0x0000000000b07947 */ /* 0x000fea0003800000 */
.L_x_6772:
        /* <DEDUP_REMOVED lines=21> */
.L_x_6784:
[----:B------:R-:W-:Y:S05]  /*3fc0*/  BSYNC B2 ;  /* 0x0000000000027941 */ /* 0x000fea0003800000 */
.L_x_6783:
        /* <DEDUP_REMOVED lines=17> */
.L_x_6786:
[----:B------:R-:W-:Y:S05]  /*40e0*/  BSYNC B2 ;  /* 0x0000000000027941 */ /* 0x000fea0003800000 */
.L_x_6785:
[C---:B-1-3--:R-:W-:Y:S02]  /*40f0*/  DFMA R8, R2.reuse, R16, R18 ;  /* 0x000000100208722b */ /* 0x04afe40000000012 */
[----:B------:R-:W-:-:S06]  /*4100*/  DFMA R2, R2, R18, -R16 ;  /* 0x000000120202722b */ /* 0x000fcc0000000810 */
[-C--:B------:R-:W-:Y:S02]  /*4110*/  DMUL R8, R8, R6.reuse ;  /* 0x0000000608087228 */ /* 0x080fe40000000000 */
[----:B------:R-:W-:-:S11]  /*4120*/  DMUL R10, R2, R6 ;  /* 0x00000006020a7228 */ /* 0x000fd60000000000 */
.L_x_6778:
[----:B------:R-:W-:Y:S05]  /*4130*/  BSYNC B1 ;  /* 0x0000000000017941 */ /* 0x000fea0003800000 */
.L_x_6771:
        /* <DEDUP_REMOVED lines=12> */
[----:B------:R-:W0:Y:S02]  /*4200*/  F2I.F64.TRUNC R9, R8 ;  /* 0x0000000800097311 */ /* 0x000e24000030d100 */
[----:B0-----:R0:W-:Y:S01]  /*4210*/  STG.E.U8 desc[UR36][R26.64], R9 ;  /* 0x000000091a007986 */ /* 0x0011e2000c101124 */
[----:B------:R-:W-:Y:S05]  /*4220*/  BRA `(.L_x_6792) ;  /* 0x0000001000187947 */ /* 0x000fea0003800000 */
.L_x_6790:
[----:B------:R-:W0:Y:S02]  /*4230*/  F2I.S64.F64.TRUNC R8, R8 ;  /* 0x0000000800087311 */ /* 0x000e24000030d900 */
[----:B0-----:R-:W-:-:S05]  /*4240*/  IMAD.MOV.U32 R3, RZ, RZ, R8 ;  /* 0x000000ffff037224 */ /* 0x001fca00078e0008 */
[----:B------:R0:W-:Y:S01]  /*4250*/  STG.E.U8 desc[UR36][R26.64], R3 ;  /* 0x000000031a007986 */ /* 0x0001e2000c101124 */
[----:B------:R-:W-:Y:S05]  /*4260*/  BRA `(.L_x_6792) ;  /* 0x0000001000087947 */ /* 0x000fea0003800000 */
.L_x_6789:
[----:B------:R-:W-:-:S13]  /*4270*/  ISETP.NE.AND P0, PT, R0, 0x2, PT ;  /* 0x000000020000780c */ /* 0x000fda0003f05270 */
[----:B------:R-:W-:Y:S05]  /*4280*/  @!P0 BRA `(.L_x_6793) ;  /* 0x0000000000288947 */ /* 0x000fea0003800000 */
[----:B------:R-:W-:-:S13]  /*4290*/  ISETP.NE.AND P0, PT, R0, 0x3, PT ;  /* 0x000000030000780c */ /* 0x000fda0003f05270 */
[----:B------:R-:W-:Y:S05]  /*42a0*/  @!P0 BRA `(.L_x_6794) ;  /* 0x0000000000148947 */ /* 0x000fea0003800000 */
[----:B------:R-:W-:-:S13]  /*42b0*/  ISETP.NE.AND P0, PT, R0, 0x4, PT ;  /* 0x000000040000780c */ /* 0x000fda0003f05270 */
[----:B------:R-:W-:Y:S05]  /*42c0*/  @P0 BRA `(.L_x_6791) ;  /* 0x0000000c00980947 */ /* 0x000fea0003800000 */
[----:B------:R-:W0:Y:S02]  /*42d0*/  F2I.S64.F64.TRUNC R8, R8 ;  /* 0x0000000800087311 */ /* 0x000e24000030d900 */
[----:B0-----:R0:W-:Y:S01]  /*42e0*/  STG.E.64 desc[UR36][R26.64], R8 ;  /* 0x000000081a007986 */ /* 0x0011e2000c101b24 */
[----:B------:R-:W-:Y:S05]  /*42f0*/  BRA `(.L_x_6792) ;  /* 0x0000000c00e47947 */ /* 0x000fea0003800000 */
.L_x_6794:
[----:B------:R-:W0:Y:S02]  /*4300*/  F2I.F64.TRUNC R9, R8 ;  /* 0x0000000800097311 */ /* 0x000e24000030d100 */
[----:B0-----:R0:W-:Y:S01]  /*4310*/  STG.E desc[UR36][R26.64], R9 ;  /* 0x000000091a007986 */ /* 0x0011e2000c101924 */
[----:B------:R-:W-:Y:S05]  /*4320*/  BRA `(.L_x_6792) ;  /* 0x0000000c00d87947 */ /* 0x000fea0003800000 */
.L_x_6793:
[----:B------:R-:W0:Y:S02]  /*4330*/  F2I.F64.TRUNC R9, R8 ;  /* 0x0000000800097311 */ /* 0x000e24000030d100 */
[----:B0-----:R0:W-:Y:S01]  /*4340*/  STG.E.U16 desc[UR36][R26.64], R9 ;  /* 0x000000091a007986 */ /* 0x0011e2000c101524 */
[----:B------:R-:W-:Y:S05]  /*4350*/  BRA `(.L_x_6792) ;  /* 0x0000000c00cc7947 */ /* 0x000fea0003800000 */
.L_x_6788:
[----:B------:R-:W-:-:S13]  /*4360*/  ISETP.GT.AND P0, PT, R0, 0x6, PT ;  /* 0x000000060000780c */ /* 0x000fda0003f04270 */
[----:B------:R-:W-:Y:S05]  /*4370*/  @P0 BRA `(.L_x_6795) ;  /* 0x00000000004c0947 */ /* 0x000fea0003800000 */
[----:B------:R-:W-:-:S13]  /*4380*/  ISETP.NE.AND P0, PT, R0, 0x5, PT ;  /* 0x000000050000780c */ /* 0x000fda0003f05270 */
[----:B------:R-:W-:Y:S05]  /*4390*/  @!P0 BRA `(.L_x_6796) ;  /* 0x0000000000248947 */ /* 0x000fea0003800000 */
[----:B------:R-:W-:-:S13]  /*43a0*/  ISETP.NE.AND P0, PT, R0, 0x6, PT ;  /* 0x000000060000780c */ /* 0x000fda0003f05270 */
[----:B------:R-:W-:Y:S05]  /*43b0*/  @P0 BRA `(.L_x_6791) ;  /* 0x0000000c005c0947 */ /* 0x000fea0003800000 */
[----:B------:R-:W-:Y:S01]  /*43c0*/  UMOV UR4, 0xf0000000 ;  /* 0xf000000000047882 */ /* 0x000fe20000000000 */
[----:B------:R-:W-:Y:S01]  /*43d0*/  UMOV UR5, 0x380fffff ;  /* 0x380fffff00057882 */ /* 0x000fe20000000000 */
[----:B------:R-:W0:Y:S01]  /*43e0*/  F2F.F32.F64 R3, R8 ;  /* 0x0000000800037310 */ /* 0x000e220000301000 */
[----:B------:R-:W-:-:S14]  /*43f0*/  DSETP.GEU.AND P0, PT, |R8|, UR4, PT ;  /* 0x0000000408007e2a */ /* 0x000fdc000bf0e200 */
[----:B0-----:R-:W-:-:S05]  /*4400*/  @!P0 FMUL R3, R3, 1.175494350822287508e-38 ;  /* 0x0080000003038820 */ /* 0x001fca0000400000 */
[----:B------:R0:W-:Y:S01]  /*4410*/  STG.E desc[UR36][R26.64], R3 ;  /* 0x000000031a007986 */ /* 0x0001e2000c101924 */
[----:B------:R-:W-:Y:S05]  /*4420*/  BRA `(.L_x_6792) ;  /* 0x0000000c00987947 */ /* 0x000fea0003800000 */
.L_x_6796:
[----:B------:R-:W-:Y:S01]  /*4430*/  UMOV UR4, 0xf0000000 ;  /* 0xf000000000047882 */ /* 0x000fe20000000000 */
[----:B------:R-:W-:Y:S01]  /*4440*/  UMOV UR5, 0x380fffff ;  /* 0x380fffff00057882 */ /* 0x000fe20000000000 */
[----:B------:R-:W0:Y:S01]  /*4450*/  F2F.F32.F64 R0, R8 ;  /* 0x0000000800007310 */ /* 0x000e220000301000 */
[----:B------:R-:W-:-:S14]  /*4460*/  DSETP.GEU.AND P0, PT, |R8|, UR4, PT ;  /* 0x0000000408007e2a */ /* 0x000fdc000bf0e200 */
[----:B0-----:R-:W-:-:S05]  /*4470*/  @!P0 FMUL R0, R0, 1.175494350822287508e-38 ;  /* 0x0080000000008820 */ /* 0x001fca0000400000 */
[----:B------:R-:W-:-:S05]  /*4480*/  F2FP.F16.F32.PACK_AB R0, RZ, R0 ;  /* 0x00000000ff00723e */ /* 0x000fca00000000ff */
[----:B------:R0:W-:Y:S01]  /*4490*/  STG.E.U16 desc[UR36][R26.64], R0 ;  /* 0x000000001a007986 */ /* 0x0001e2000c101524 */
[----:B------:R-:W-:Y:S05]  /*44a0*/  BRA `(.L_x_6792) ;  /* 0x0000000c00787947 */ /* 0x000fea0003800000 */
.L_x_6795:
[----:B------:R-:W-:-:S13]  /*44b0*/  ISETP.NE.AND P0, PT, R0, 0x7, PT ;  /* 0x000000070000780c */ /* 0x000fda0003f05270 */
[----:B------:R-:W-:Y:S05]  /*44c0*/  @!P0 BRA `(.L_x_6797) ;  /* 0x0000000000648947 */ /* 0x000fea0003800000 */
[----:B------:R-:W-:-:S13]  /*44d0*/  ISETP.NE.AND P0, PT, R0, 0x8, PT ;  /* 0x000000080000780c */ /* 0x000fda0003f05270 */
[----:B------:R-:W-:Y:S05]  /*44e0*/  @!P0 BRA `(.L_x_6798) ;  /* 0x0000000000308947 */ /* 0x000fea0003800000 */
[----:B------:R-:W-:-:S13]  /*44f0*/  ISETP.NE.AND P0, PT, R0, 0x9, PT ;  /* 0x000000090000780c */ /* 0x000fda0003f05270 */
[----:B------:R-:W-:Y:S05]  /*4500*/  @P0 BRA `(.L_x_6791) ;  /* 0x0000000c00080947 */ /* 0x000fea0003800000 */
[----:B------:R-:W-:Y:S01]  /*4510*/  UMOV UR4, 0xf0000000 ;  /* 0xf000000000047882 */ /* 0x000fe20000000000 */
[----:B------:R-:W-:Y:S01]  /*4520*/  UMOV UR5, 0x380fffff ;  /* 0x380fffff00057882 */ /* 0x000fe20000000000 */
[----:B------:R-:W0:Y:S01]  /*4530*/  F2F.F32.F64 R3, R10 ;  /* 0x0000000a00037310 */ /* 0x000e220000301000 */
[----:B------:R-:W-:Y:S02]  /*4540*/  DSETP.GEU.AND P0, PT, |R10|, UR4, PT ;  /* 0x000000040a007e2a */ /* 0x000fe4000bf0e200 */
[----:B------:R-:W-:-:S05]  /*4550*/  DSETP.GEU.AND P1, PT, |R8|, UR4, PT ;  /* 0x0000000408007e2a */ /* 0x000fca000bf2e200 */
[----:B------:R-:W1:Y:S07]  /*4560*/  F2F.F32.F64 R2, R8 ;  /* 0x0000000800027310 */ /* 0x000e6e0000301000 */
[----:B0-----:R-:W-:Y:S02]  /*4570*/  @!P0 FMUL R3, R3, 1.175494350822287508e-38 ;  /* 0x0080000003038820 */ /* 0x001fe40000400000 */
[----:B-1----:R-:W-:-:S05]  /*4580*/  @!P1 FMUL R2, R2, 1.175494350822287508e-38 ;  /* 0x0080000002029820 */ /* 0x002fca0000400000 */
[----:B------:R0:W-:Y:S01]  /*4590*/  STG.E.64 desc[UR36][R26.64], R2 ;  /* 0x000000021a007986 */ /* 0x0001e2000c101b24 */
[----:B------:R-:W-:Y:S05]  /*45a0*/  BRA `(.L_x_6792) ;  /* 0x0000000c00387947 */ /* 0x000fea0003800000 */
.L_x_6798:
        /* <DEDUP_REMOVED lines=8> */
[----:B------:R-:W-:-:S05]  /*4630*/  F2FP.F16.F32.PACK_AB R3, R0, R3 ;  /* 0x000000030003723e */ /* 0x000fca00000000ff */
[----:B------:R0:W-:Y:S01]  /*4640*/  STG.E desc[UR36][R26.64], R3 ;  /* 0x000000031a007986 */ /* 0x0001e2000c101924 */
[----:B------:R-:W-:Y:S05]  /*4650*/  BRA `(.L_x_6792) ;  /* 0x0000000c000c7947 */ /* 0x000fea0003800000 */
.L_x_6797:
[----:B------:R0:W-:Y:S01]  /*4660*/  STG.E.64 desc[UR36][R26.64], R8 ;  /* 0x000000081a007986 */ /* 0x0001e2000c101b24 */
[----:B------:R-:W-:Y:S05]  /*4670*/  BRA `(.L_x_6792) ;  /* 0x0000000c00047947 */ /* 0x000fea0003800000 */
.L_x_6787:
        /* <DEDUP_REMOVED lines=8> */
[----:B------:R-:W-:-:S06]  /*4700*/  DSETP.NEU.AND P0, PT, R10, RZ, PT ;  /* 0x000000ff0a00722a */ /* 0x000fcc0003f0d000 */
[----:B------:R-:W-:-:S06]  /*4710*/  DSETP.NEU.OR P0, PT, R8, RZ, P0 ;  /* 0x000000ff0800722a */ /* 0x000fcc000070d400 */
[----:B------:R-:W-:-:S05]  /*4720*/  SEL R3, RZ, 0x1, !P0 ;  /* 0x00000001ff037807 */ /* 0x000fca0004000000 */
[----:B------:R0:W-:Y:S01]  /*4730*/  STG.E.U8 desc[UR36][R26.64], R3 ;  /* 0x000000031a007986 */ /* 0x0001e2000c101124 */
[----:B------:R-:W-:Y:S05]  /*4740*/  BRA `(.L_x_6792) ;  /* 0x0000000800d07947 */ /* 0x000fea0003800000 */
.L_x_6801:
[----:B------:R0:W-:Y:S01]  /*4750*/  STG.E.128 desc[UR36][R26.64], R8 ;  /* 0x000000081a007986 */ /* 0x0001e2000c101d24 */
[----:B------:R-:W-:Y:S05]  /*4760*/  BRA `(.L_x_6792) ;  /* 0x0000000800c87947 */ /* 0x000fea0003800000 */
.L_x_6800:
        /* <DEDUP_REMOVED lines=9> */
[----:B------:R-:W-:Y:S01]  /*4800*/  DSETP.GEU.AND P0, PT, |R8|, UR4, PT ;  /* 0x0000000408007e2a */ /* 0x000fe2000bf0e200 */
[----:B------:R-:W-:-:S13]  /*4810*/  BSSY B0, `(.L_x_6804) ;  /* 0x000000f000007945 */ /* 0x000fda0003800000 */
[----:B0-----:R-:W-:-:S05]  /*4820*/  @!P0 FMUL R5, R5, 1.175494350822287508e-38 ;  /* 0x0080000005058820 */ /* 0x001fca0000400000 */
        /* <DEDUP_REMOVED lines=13> */
.L_x_6805:
[----:B------:R-:W-:Y:S05]  /*4900*/  BSYNC B0 ;  /* 0x0000000000007941 */ /* 0x000fea0003800000 */
.L_x_6804:
[----:B------:R-:W-:-:S05]  /*4910*/  LOP3.LUT R3, R0, R3, RZ, 0xfc, !PT ;  /* 0x0000000300037212 */ /* 0x000fca00078efcff */
[----:B------:R0:W-:Y:S01]  /*4920*/  STG.E.U8 desc[UR36][R26.64], R3 ;  /* 0x000000031a007986 */ /* 0x0001e2000c101124 */
[----:B------:R-:W-:Y:S05]  /*4930*/  BRA `(.L_x_6792) ;  /* 0x0000000800547947 */ /* 0x000fea0003800000 */
.L_x_6803:
[----:B------:R-:W-:Y:S01]  /*4940*/  UMOV UR4, 0xf0000000 ;  /* 0xf000000000047882 */ /* 0x000fe20000000000 */
[----:B------:R-:W-:Y:S01]  /*4950*/  UMOV UR5, 0x380fffff ;  /* 0x380fffff00057882 */ /* 0x000fe20000000000 */
[----:B------:R-:W0:Y:S01]  /*4960*/  F2F.F32.F64 R3, R8 ;  /* 0x0000000800037310 */ /* 0x000e220000301000 */
[----:B------:R-:W-:Y:S01]  /*4970*/  DSETP.GEU.AND P0, PT, |R8|, UR4, PT ;  /* 0x0000000408007e2a */ /* 0x000fe2000bf0e200 */
[----:B------:R-:W-:-:S13]  /*4980*/  BSSY B0, `(.L_x_6806) ;  /* 0x0000010000007945 */ /* 0x000fda0003800000 */
[----:B0-----:R-:W-:-:S05]  /*4990*/  @!P0 FMUL R3, R3, 1.175494350822287508e-38 ;  /* 0x0080000003038820 */ /* 0x001fca0000400000 */
        /* <DEDUP_REMOVED lines=11> */
.L_x_6807:
[----:B------:R-:W-:Y:S01]  /*4a50*/  IMAD.MOV.U32 R0, RZ, RZ, 0x7f ;  /* 0x0000007fff007424 */ /* 0x000fe200078e00ff */
[----:B------:R-:W-:-:S04]  /*4a60*/  ISETP.GT.U32.AND P0, PT, R2, 0x7f800000, PT ;  /* 0x7f8000000200780c */ /* 0x000fc80003f04070 */
[----:B------:R-:W-:-:S09]  /*4a70*/  SEL R0, R0, 0x7c, P0 ;  /* 0x0000007c00007807 */ /* 0x000fd20000000000 */
.L_x_6808:
[----:B------:R-:W-:Y:S05]  /*4a80*/  BSYNC B0 ;  /* 0x0000000000007941 */ /* 0x000fea0003800000 */
.L_x_6806:
[----:B------:R-:W-:-:S04]  /*4a90*/  LOP3.LUT R2, R3, 0x80000000, RZ, 0xc0, !PT ;  /* 0x8000000003027812 */ /* 0x000fc800078ec0ff */
[----:B------:R-:W-:-:S04]  /*4aa0*/  SHF.R.U32.HI R3, RZ, 0x18, R2 ;  /* 0x00000018ff037819 */ /* 0x000fc80000011602 */
[----:B------:R-:W-:-:S05]  /*4ab0*/  LOP3.LUT R3, R0, R3, RZ, 0xfc, !PT ;  /* 0x0000000300037212 */ /* 0x000fca00078efcff */
[----:B------:R0:W-:Y:S01]  /*4ac0*/  STG.E.U8 desc[UR36][R26.64], R3 ;  /* 0x000000031a007986 */ /* 0x0001e2000c101124 */
[----:B------:R-:W-:Y:S05]  /*4ad0*/  BRA `(.L_x_6792) ;  /* 0x0000000400ec7947 */ /* 0x000fea0003800000 */
.L_x_6802:
[----:B------:R-:W-:Y:S01]  /*4ae0*/  UMOV UR4, 0xf0000000 ;  /* 0xf000000000047882 */ /* 0x000fe20000000000 */
[----:B------:R-:W-:Y:S01]  /*4af0*/  UMOV UR5, 0x380fffff ;  /* 0x380fffff00057882 */ /* 0x000fe20000000000 */
[----:B------:R-:W0:Y:S01]  /*4b00*/  F2F.F32.F64 R0, R8 ;  /* 0x0000000800007310 */ /* 0x000e220000301000 */
[----:B------:R-:W-:-:S14]  /*4b10*/  DSETP.GEU.AND P0, PT, |R8|, UR4, PT ;  /* 0x0000000408007e2a */ /* 0x000fdc000bf0e200 */
[----:B0-----:R-:W-:-:S05]  /*4b20*/  @!P0 FMUL R0, R0, 1.175494350822287508e-38 ;  /* 0x0080000000008820 */ /* 0x001fca0000400000 */
[----:B------:R-:W-:-:S05]  /*4b30*/  F2FP.BF16.F32.PACK_AB R0, RZ, R0 ;  /* 0x00000000ff00723e */ /* 0x000fca00000010ff */
[----:B------:R0:W-:Y:S01]  /*4b40*/  STG.E.U16 desc[UR36][R26.64], R0 ;  /* 0x000000001a007986 */ /* 0x0001e2000c101524 */
[----:B------:R-:W-:Y:S05]  /*4b50*/  BRA `(.L_x_6792) ;  /* 0x0000000400cc7947 */ /* 0x000fea0003800000 */
.L_x_6799:
        /* <DEDUP_REMOVED lines=8> */
[----:B------:R-:W0:Y:S02]  /*4be0*/  F2I.U32.F64.TRUNC R9, R8 ;  /* 0x0000000800097311 */ /* 0x000e24000030d000 */
[----:B0-----:R1:W-:Y:S01]  /*4bf0*/  STG.E.U16 desc[UR36][R26.64], R9 ;  /* 0x000000091a007986 */ /* 0x0013e2000c101524 */
[----:B------:R-:W-:Y:S05]  /*4c00*/  BRA `(.L_x_6792) ;  /* 0x0000000400a07947 */ /* 0x000fea0003800000 */
.L_x_6811:
[----:B------:R-:W-:Y:S01]  /*4c10*/  UMOV UR4, 0xf0000000 ;  /* 0xf000000000047882 */ /* 0x000fe20000000000 */
[----:B------:R-:W-:Y:S01]  /*4c20*/  UMOV UR5, 0x380fffff ;  /* 0x380fffff00057882 */ /* 0x000fe20000000000 */
[----:B------:R-:W0:Y:S01]  /*4c30*/  F2F.F32.F64 R3, R8 ;  /* 0x0000000800037310 */ /* 0x000e220000301000 */
[----:B------:R-:W-:Y:S01]  /*4c40*/  DSETP.GEU.AND P0, PT, |R8|, UR4, PT ;  /* 0x0000000408007e2a */ /* 0x000fe2000bf0e200 */
[----:B------:R-:W-:Y:S01]  /*4c50*/  BSSY B0, `(.L_x_6812) ;  /* 0x0000015000007945 */ /* 0x000fe20003800000 */
[----:B------:R-:W-:-:S12]  /*4c60*/  IMAD.MOV.U32 R13, RZ, RZ, 0x80 ;  /* 0x00000080ff0d7424 */ /* 0x000fd800078e00ff */
[----:B0-----:R-:W-:-:S05]  /*4c70*/  @!P0 FMUL R3, R3, 1.175494350822287508e-38 ;  /* 0x0080000003038820 */ /* 0x001fca0000400000 */
        /* <DEDUP_REMOVED lines=14> */
.L_x_6814:
[----:B------:R-:W-:-:S04]  /*4d60*/  LOP3.LUT R2, R3, 0x80000000, RZ, 0xc0, !PT ;  /* 0x8000000003027812 */ /* 0x000fc800078ec0ff */
[----:B------:R-:W-:-:S04]  /*4d70*/  SHF.R.U32.HI R3, RZ, 0x18, R2 ;  /* 0x00000018ff037819 */ /* 0x000fc80000011602 */
[----:B------:R-:W-:-:S04]  /*4d80*/  LOP3.LUT R0, R0, R3, RZ, 0xfc, !PT ;  /* 0x0000000300007212 */ /* 0x000fc800078efcff */
[----:B------:R-:W-:-:S07]  /*4d90*/  PRMT R13, R0, 0x7610, R13 ;  /* 0x00007610000d7816 */ /* 0x000fce000000000d */
.L_x_6813:
[----:B------:R-:W-:Y:S05]  /*4da0*/  BSYNC B0 ;  /* 0x0000000000007941 */ /* 0x000fea0003800000 */
.L_x_6812:
[----:B------:R0:W-:Y:S01]  /*4db0*/  STG.E.U8 desc[UR36][R26.64], R13 ;  /* 0x0000000d1a007986 */ /* 0x0001e2000c101124 */
[----:B------:R-:W-:Y:S05]  /*4dc0*/  BRA `(.L_x_6792) ;  /* 0x0000000400307947 */ /* 0x000fea0003800000 */
.L_x_6810:
        /* <DEDUP_REMOVED lines=21> */
.L_x_6817:
[----:B------:R-:W-:-:S04]  /*4f20*/  LOP3.LUT R2, R3, 0x80000000, RZ, 0xc0, !PT ;  /* 0x8000000003027812 */ /* 0x000fc800078ec0ff */
[----:B------:R-:W-:-:S04]  /*4f30*/  SHF.R.U32.HI R3, RZ, 0x18, R2 ;  /* 0x00000018ff037819 */ /* 0x000fc80000011602 */
[----:B------:R-:W-:-:S04]  /*4f40*/  LOP3.LUT R0, R0, R3, RZ, 0xfc, !PT ;  /* 0x0000000300007212 */ /* 0x000fc800078efcff */
[----:B------:R-:W-:-:S07]  /*4f50*/  PRMT R13, R0, 0x7610, R13 ;  /* 0x00007610000d7816 */ /* 0x000fce000000000d */
.L_x_6816:
[----:B------:R-:W-:Y:S05]  /*4f60*/  BSYNC B0 ;  /* 0x0000000000007941 */ /* 0x000fea0003800000 */
.L_x_6815:
[----:B------:R2:W-:Y:S01]  /*4f70*/  STG.E.U8 desc[UR36][R26.64], R13 ;  /* 0x0000000d1a007986 */ /* 0x0005e2000c101124 */
[----:B------:R-:W-:Y:S05]  /*4f80*/  BRA `(.L_x_6792) ;  /* 0x0000000000c07947 */ /* 0x000fea0003800000 */
.L_x_6809:
        /* <DEDUP_REMOVED lines=26> */
.L_x_6791:
        /* <DEDUP_REMOVED lines=16> */
.L_x_6820:
[----:B------:R-:W-:Y:S05]  /*5230*/  BRA `(.L_x_6792) ;  /* 0x0000000000147947 */ /* 0x000fea0003800000 */
.L_x_6819:
[----:B------:R-:W0:Y:S02]  /*5240*/  F2I.U64.F64.TRUNC R8, R8 ;  /* 0x0000000800087311 */ /* 0x000e24000030d800 */
[----:B0-----:R0:W-:Y:S01]  /*5250*/  STG.E.64 desc[UR36][R26.64], R8 ;  /* 0x000000081a007986 */ /* 0x0011e2000c101b24 */
[----:B------:R-:W-:Y:S05]  /*5260*/  BRA `(.L_x_6792) ;  /* 0x0000000000087947 */ /* 0x000fea0003800000 */
.L_x_6818:
[----:B------:R-:W0:Y:S02]  /*5270*/  F2I.U32.F64.TRUNC R9, R8 ;  /* 0x0000000800097311 */ /* 0x000e24000030d000 */
[----:B0-----:R3:W-:Y:S02]  /*5280*/  STG.E desc[UR36][R26.64], R9 ;  /* 0x000000091a007986 */ /* 0x0017e4000c101924 */
.L_x_6792:
[----:B------:R-:W-:-:S04]  /*5290*/  IMAD R22, R25, 0x200, R22 ;  /* 0x0000020019167824 */ /* 0x000fc800078e0216 */
[----:B------:R-:W-:-:S07]  /*52a0*/  VIADD R23, R22, 0x80 ;  /* 0x0000008016177836 */ /* 0x000fce0000000000 */
.L_x_6703:
[----:B------:R-:W-:Y:S05]  /*52b0*/  BSYNC B6 ;  /* 0x0000000000067941 */ /* 0x000fea0003800000 */
.L_x_6702:
[----:B------:R-:W-:Y:S01]  /*52c0*/  ULDC UR4, c[0x0][0x210] ;  /* 0x0000840000047ab9 */ /* 0x000fe20000000800 */
[----:B------:R-:W-:Y:S01]  /*52d0*/  BSSY B6, `(.L_x_6821) ;  /* 0x0000523000067945 */ /* 0x000fe20003800000 */
[----:B------:R-:W-:-:S13]  /*52e0*/  ISETP.GE.AND P0, PT, R23, UR4, PT ;  /* 0x0000000417007c0c */ /* 0x000fda000bf06270 */
[----:B------:R-:W-:Y:S05]  /*52f0*/  @P0 BRA `(.L_x_6822) ;  /* 0x0000005000800947 */ /* 0x000fea0003800000 */
[----:B------:R-:W5:Y:S01]  /*5300*/  LDC R6, c[0x0][0x218] ;  /* 0x00008600ff067b82 */ /* 0x000f620000000800 */
[----:B------:R-:W-:Y:S02]  /*5310*/  IMAD.MOV.U32 R22, RZ, RZ, RZ ;  /* 0x000000ffff167224 */ /* 0x000fe400078e00ff */
[----:B0-----:R-:W-:Y:S02]  /*5320*/  IMAD.MOV.U32 R0, RZ, RZ, RZ ;  /* 0x000000ffff007224 */ /* 0x001fe400078e00ff */
[----:B------:R-:W-:Y:S01]  /*5330*/  IMAD.MOV.U32 R24, RZ, RZ, RZ ;  /* 0x000000ffff187224 */ /* 0x000fe200078e00ff */
[----:B-----5:R-:W-:-:S13]  /*5340*/  ISETP.NE.AND P0, PT, R6, RZ, PT ;  /* 0x000000ff0600720c */ /* 0x020fda0003f05270 */
[----:B------:R-:W-:Y:S05]  /*5350*/  @!P0 BRA `(.L_x_6823) ;  /* 0x0000001400708947 */ /* 0x000fea0003800000 */
[----:B------:R-:W-:Y:S01]  /*5360*/  IMAD.MOV.U32 R22, RZ, RZ, RZ ;  /* 0x000000ffff167224 */ /* 0x000fe200078e00ff */
[----:B------:R-:W-:Y:S01]  /*5370*/  ULDC.64 UR4, c[0x0][0x220] ;  /* 0x0000880000047ab9 */ /* 0x000fe20000000a00 */
[----:B------:R-:W-:Y:S01]  /*5380*/  ISETP.NE.AND P0, PT, R6, 0x1, PT ;  /* 0x000000010600780c */ /* 0x000fe20003f05270 */
[----:B------:R-:W-:Y:S01]  /*5390*/  ULDC UR6, c[0x0][0x350] ;  /* 0x0000d40000067ab9 */ /* 0x000fe20000000800 */
[----:B------:R-:W-:Y:S01]  /*53a0*/  IMAD.HI.U32 R2, R23, UR4, R22 ;  /* 0x0000000417027c27 */ /* 0x000fe2000f8e0016 */
[----:B------:R-:W-:-:S04]  /*53b0*/  ULDC UR4, c[0x0][0x21c] ;  /* 0x0000870000047ab9 */ /* 0x000fc80000000800 */
[----:B----4-:R-:W-:-:S05]  /*53c0*/  SHF.R.U32.HI R3, RZ, UR5, R2 ;  /* 0x00000005ff037c19 */ /* 0x010fca0008011602 */
        /* <DEDUP_REMOVED lines=341> */
.L_x_6823:
[----:B------:R-:W0:Y:S01]  /*6920*/  LDC.U8 R5, c[0x0][0x492] ;  /* 0x00012480ff057b82 */ /* 0x000e220000000000 */
[----:B------:R-:W-:Y:S01]  /*6930*/  ULDC.64 UR4, c[0x0][0x478] ;  /* 0x00011e0000047ab9 */ /* 0x000fe20000000a00 */
[----:B------:R-:W-:Y:S01]  /*6940*/  ULDC.64 UR6, c[0x0][0x480] ;  /* 0x0001200000067ab9 */ /* 0x000fe20000000a00 */
[----:B------:R-:W-:Y:S02]  /*6950*/  IADD3 R24, P0, R24, UR4, RZ ;  /* 0x0000000418187c10 */ /* 0x000fe4000ff1e0ff */
[----:B------:R-:W-:-:S03]  /*6960*/  IADD3 R2, P1, R0, UR6, RZ ;  /* 0x0000000600027c10 */ /* 0x000fc6000ff3e0ff */
[----:B------:R-:W-:Y:S02]  /*6970*/  IMAD.X R25, RZ, RZ, UR5, P0 ;  /* 0x00000005ff197e24 */ /* 0x000fe400080e06ff */
[----:B----4-:R-:W-:Y:S01]  /*6980*/  IMAD.X R3, RZ, RZ, UR7, P1 ;  /* 0x00000007ff037e24 */ /* 0x010fe200088e06ff */
        /* <DEDUP_REMOVED lines=12> */
[----:B------:R-:W-:Y:S01]  /*6a50*/  CS2R R18, SRZ ;  /* 0x0000000000127805 */ /* 0x000fe2000001ff00 */
[----:B----4-:R0:W4:Y:S01]  /*6a60*/  I2F.F64.S16 R16, R2 ;  /* 0x0000000200107312 */ /* 0x0101220000101c00 */
[----:B------:R-:W-:Y:S05]  /*6a70*/  BRA `(.L_x_6829) ;  /* 0x0000000c00d87947 */ /* 0x000fea0003800000 */
.L_x_6827:
[----:B------:R-:W4:Y:S01]  /*6a80*/  LDG.E.U8 R2, desc[UR36][R2.64] ;  /* 0x0000002402027981 */ /* 0x000f22000c1e1100 */
[----:B------:R-:W-:Y:S01]  /*6a90*/  CS2R R18, SRZ ;  /* 0x0000000000127805 */ /* 0x000fe2000001ff00 */
[----:B----4-:R0:W4:Y:S01]  /*6aa0*/  I2F.F64.U16 R16, R2 ;  /* 0x0000000200107312 */ /* 0x0101220000101800 */
[----:B------:R-:W-:Y:S05]  /*6ab0*/  BRA `(.L_x_6829) ;  /* 0x0000000c00c87947 */ /* 0x000fea0003800000 */
.L_x_6826:
[----:B------:R-:W-:-:S13]  /*6ac0*/  ISETP.NE.AND P0, PT, R4, 0x2, PT ;  /* 0x000000020400780c */ /* 0x000fda0003f05270 */
[----:B------:R-:W-:Y:S05]  /*6ad0*/  @!P0 BRA `(.L_x_6830) ;  /* 0x0000000000308947 */ /* 0x000fea0003800000 */
[----:B------:R-:W-:-:S13]  /*6ae0*/  ISETP.NE.AND P0, PT, R4, 0x3, PT ;  /* 0x000000030400780c */ /* 0x000fda0003f05270 */
[----:B------:R-:W-:Y:S05]  /*6af0*/  @!P0 BRA `(.L_x_6831) ;  /* 0x0000000000188947 */ /* 0x000fea0003800000 */
[----:B------:R-:W-:-:S13]  /*6b00*/  ISETP.NE.AND P0, PT, R4, 0x4, PT ;  /* 0x000000040400780c */ /* 0x000fda0003f05270 */
[----:B------:R-:W-:Y:S05]  /*6b10*/  @P0 BRA `(.L_x_6828) ;  /* 0x0000000c00480947 */ /* 0x000fea0003800000 */
[----:B------:R-:W4:Y:S01]  /*6b20*/  LDG.E.64 R16, desc[UR36][R2.64] ;  /* 0x0000002402107981 */ /* 0x000f22000c1e1b00 */
[----:B------:R-:W-:Y:S01]  /*6b30*/  CS2R R18, SRZ ;  /* 0x0000000000127805 */ /* 0x000fe2000001ff00 */
[----:B----4-:R-:W0:Y:S01]  /*6b40*/  I2F.F64.S64 R16, R16 ;  /* 0x0000001000107312 */ /* 0x010e220000301c00 */
[----:B------:R-:W-:Y:S05]  /*6b50*/  BRA `(.L_x_6829) ;  /* 0x0000000c00a07947 */ /* 0x000fea0003800000 */
.L_x_6831:
[----:B------:R-:W4:Y:S01]  /*6b60*/  LDG.E R2, desc[UR36][R2.64] ;  /* 0x0000002402027981 */ /* 0x000f22000c1e1900 */
[----:B------:R-:W-:Y:S01]  /*6b70*/  CS2R R18, SRZ ;  /* 0x0000000000127805 */ /* 0x000fe2000001ff00 */
[----:B----4-:R0:W4:Y:S01]  /*6b80*/  I2F.F64 R16, R2 ;  /* 0x0000000200107312 */ /* 0x0101220000201c00 */
[----:B------:R-:W-:Y:S05]  /*6b90*/  BRA `(.L_x_6829) ;  /* 0x0000000c00907947 */ /* 0x000fea0003800000 */
.L_x_6830:
[----:B------:R-:W4:Y:S01]  /*6ba0*/  LDG.E.U16 R2, desc[UR36][R2.64] ;  /* 0x0000002402027981 */ /* 0x000f22000c1e1500 */
[----:B------:R-:W-:Y:S01]  /*6bb0*/  CS2R R18, SRZ ;  /* 0x0000000000127805 */ /* 0x000fe2000001ff00 */
[----:B----4-:R0:W4:Y:S01]  /*6bc0*/  I2F.F64.S16 R16, R2 ;  /* 0x0000000200107312 */ /* 0x0101220000101c00 */
[----:B------:R-:W-:Y:S05]  /*6bd0*/  BRA `(.L_x_6829) ;  /* 0x0000000c00807947 */ /* 0x000fea0003800000 */
.L_x_6825:
[----:B------:R-:W-:-:S13]  /*6be0*/  ISETP.GT.AND P0, PT, R4, 0x6, PT ;  /* 0x000000060400780c */ /* 0x000fda0003f04270 */
[----:B------:R-:W-:Y:S05]  /*6bf0*/  @P0 BRA `(.L_x_6832) ;  /* 0x00000000003c0947 */ /* 0x000fea0003800000 */
[----:B------:R-:W-:-:S13]  /*6c00*/  ISETP.NE.AND P0, PT, R4, 0x5, PT ;  /* 0x000000050400780c */ /* 0x000fda0003f05270 */
[----:B------:R-:W-:Y:S05]  /*6c10*/  @!P0 BRA `(.L_x_6833) ;  /* 0x00000000001c8947 */ /* 0x000fea0003800000 */
[----:B------:R-:W-:-:S13]  /*6c20*/  ISETP.NE.AND P0, PT, R4, 0x6, PT ;  /* 0x000000060400780c */ /* 0x000fda0003f05270 */
[----:B------:R-:W-:Y:S05]  /*6c30*/  @P0 BRA `(.L_x_6828) ;  /* 0x0000000c00000947 */ /* 0x000fea0003800000 */
[----:B------:R-:W4:Y:S01]  /*6c40*/  LDG.E R16, desc[UR36][R2.64] ;  /* 0x0000002402107981 */ /* 0x000f22000c1e1900 */
[----:B------:R-:W-:Y:S01]  /*6c50*/  CS2R R18, SRZ ;  /* 0x0000000000127805 */ /* 0x000fe2000001ff00 */
[----:B----4-:R-:W-:-:S06]  /*6c60*/  FMUL.FTZ R16, R16, 1 ;  /* 0x3f80000010107820 */ /* 0x010fcc0000410000 */
[----:B------:R-:W0:Y:S01]  /*6c70*/  F2F.F64.F32 R16, R16 ;  /* 0x0000001000107310 */ /* 0x000e220000201800 */
[----:B------:R-:W-:Y:S05]  /*6c80*/  BRA `(.L_x_6829) ;  /* 0x0000000c00547947 */ /* 0x000fea0003800000 */
.L_x_6833:
[----:B------:R-:W4:Y:S01]  /*6c90*/  LDG.E.U16 R0, desc[UR36][R2.64] ;  /* 0x0000002402007981 */ /* 0x000f22000c1e1500 */
[----:B------:R-:W-:Y:S01]  /*6ca0*/  CS2R R18, SRZ ;  /* 0x0000000000127805 */ /* 0x000fe2000001ff00 */
[----:B----4-:R-:W-:-:S05]  /*6cb0*/  HADD2.F32 R0, -RZ, R0.H0_H0 ;  /* 0x20000000ff007230 */ /* 0x010fca0000004100 */
[----:B------:R-:W-:-:S04]  /*6cc0*/  FMUL.FTZ R0, R0, 1 ;  /* 0x3f80000000007820 */ /* 0x000fc80000410000 */
[----:B------:R0:W4:Y:S01]  /*6cd0*/  F2F.F64.F32 R16, R0 ;  /* 0x0000000000107310 */ /* 0x0001220000201800 */
[----:B------:R-:W-:Y:S05]  /*6ce0*/  BRA `(.L_x_6829) ;  /* 0x0000000c003c7947 */ /* 0x000fea0003800000 */
.L_x_6832:
[----:B------:R-:W-:-:S13]  /*6cf0*/  ISETP.NE.AND P0, PT, R4, 0x7, PT ;  /* 0x000000070400780c */ /* 0x000fda0003f05270 */
[----:B------:R-:W-:Y:S05]  /*6d00*/  @!P0 BRA `(.L_x_6834) ;  /* 0x0000000000488947 */ /* 0x000fea0003800000 */
[----:B------:R-:W-:-:S13]  /*6d10*/  ISETP.NE.AND P0, PT, R4, 0x8, PT ;  /* 0x000000080400780c */ /* 0x000fda0003f05270 */
[----:B------:R-:W-:Y:S05]  /*6d20*/  @!P0 BRA `(.L_x_6835) ;  /* 0x0000000000208947 */ /* 0x000fea0003800000 */
[----:B------:R-:W-:-:S13]  /*6d30*/  ISETP.NE.AND P0, PT, R4, 0x9, PT ;  /* 0x000000090400780c */ /* 0x000fda0003f05270 */
[----:B------:R-:W-:Y:S05]  /*6d40*/  @P0 BRA `(.L_x_6828) ;  /* 0x0000000800bc0947 */ /* 0x000fea0003800000 */
[----:B------:R-:W4:Y:S02]  /*6d50*/  LDG.E.64 R2, desc[UR36][R2.64] ;  /* 0x0000002402027981 */ /* 0x000f24000c1e1b00 */
[----:B----4-:R-:W-:Y:S01]  /*6d60*/  FMUL.FTZ R18, R3, 1 ;  /* 0x3f80000003127820 */ /* 0x010fe20000410000 */
[----:B------:R-:W-:-:S05]  /*6d70*/  FMUL.FTZ R16, R2, 1 ;  /* 0x3f80000002107820 */ /* 0x000fca0000410000 */
[----:B------:R-:W0:Y:S08]  /*6d80*/  F2F.F64.F32 R18, R18 ;  /* 0x0000001200127310 */ /* 0x000e300000201800 */
[----:B------:R-:W4:Y:S01]  /*6d90*/  F2F.F64.F32 R16, R16 ;  /* 0x0000001000107310 */ /* 0x000f220000201800 */
[----:B------:R-:W-:Y:S05]  /*6da0*/  BRA `(.L_x_6829) ;  /* 0x0000000c000c7947 */ /* 0x000fea0003800000 */
.L_x_6835:
[----:B------:R-:W4:Y:S02]  /*6db0*/  LDG.E R0, desc[UR36][R2.64] ;  /* 0x0000002402007981 */ /* 0x000f24000c1e1900 */
[--C-:B----4-:R-:W-:Y:S02]  /*6dc0*/  HADD2.F32 R4, -RZ, R0.reuse.H1_H1 ;  /* 0x30000000ff047230 */ /* 0x110fe40000004100 */
[----:B------:R-:W-:-:S03]  /*6dd0*/  HADD2.F32 R0, -RZ, R0.H0_H0 ;  /* 0x20000000ff007230 */ /* 0x000fc60000004100 */
[----:B------:R-:W-:Y:S02]  /*6de0*/  FMUL.FTZ R4, R4, 1 ;  /* 0x3f80000004047820 */ /* 0x000fe40000410000 */
[----:B------:R-:W-:Y:S02]  /*6df0*/  FMUL.FTZ R0, R0, 1 ;  /* 0x3f80000000007820 */ /* 0x000fe40000410000 */
[----:B------:R0:W4:Y:S08]  /*6e00*/  F2F.F64.F32 R18, R4 ;  /* 0x0000000400127310 */ /* 0x0001300000201800 */
[----:B------:R0:W0:Y:S01]  /*6e10*/  F2F.F64.F32 R16, R0 ;  /* 0x0000000000107310 */ /* 0x0000220000201800 */
[----:B------:R-:W-:Y:S05]  /*6e20*/  BRA `(.L_x_6829) ;  /* 0x0000000800ec7947 */ /* 0x000fea0003800000 */
.L_x_6834:
[----:B------:R0:W5:Y:S01]  /*6e30*/  LDG.E.64 R16, desc[UR36][R2.64] ;  /* 0x0000002402107981 */ /* 0x000162000c1e1b00 */
[----:B------:R-:W-:Y:S01]  /*6e40*/  CS2R R18, SRZ ;  /* 0x0000000000127805 */ /* 0x000fe2000001ff00 */
[----:B------:R-:W-:Y:S06]  /*6e50*/  BRA `(.L_x_6829) ;  /* 0x0000000800e07947 */ /* 0x000fec0003800000 */
.L_x_6824:
        /* <DEDUP_REMOVED lines=9> */
[----:B------:R-:W-:Y:S01]  /*6ef0*/  CS2R R18, SRZ ;  /* 0x0000000000127805 */ /* 0x000fe2000001ff00 */
[----:B------:R-:W-:Y:S01]  /*6f00*/  IMAD.MOV.U32 R16, RZ, RZ, RZ ;  /* 0x000000ffff107224 */ /* 0x000fe200078e00ff */
[----:B----4-:R-:W-:-:S04]  /*6f10*/  ISETP.NE.AND P0, PT, R2, RZ, PT ;  /* 0x000000ff0200720c */ /* 0x010fc80003f05270 */
[----:B------:R-:W-:Y:S01]  /*6f20*/  FSEL R17, RZ, 1.875, !P0 ;  /* 0x3ff00000ff117808 */ /* 0x000fe20004000000 */
[----:B------:R-:W-:Y:S08]  /*6f30*/  BRA `(.L_x_6829) ;  /* 0x0000000800a87947 */ /* 0x000ff00003800000 */
.L_x_6838:
[----:B------:R0:W5:Y:S01]  /*6f40*/  LDG.E.128 R16, desc[UR36][R2.64] ;  /* 0x0000002402107981 */ /* 0x000162000c1e1d00 */
[----:B------:R-:W-:Y:S05]  /*6f50*/  BRA `(.L_x_6829) ;  /* 0x0000000800a07947 */ /* 0x000fea0003800000 */
.L_x_6837:
[----:B------:R-:W-:-:S13]  /*6f60*/  ISETP.NE.AND P0, PT, R4, 0xf, PT ;  /* 0x0000000f0400780c */ /* 0x000fda0003f05270 */
[----:B------:R-:W-:Y:S05]  /*6f70*/  @!P0 BRA `(.L_x_6839) ;  /* 0x0000000000ac8947 */ /* 0x000fea0003800000 */
[----:B------:R-:W-:-:S13]  /*6f80*/  ISETP.NE.AND P0, PT, R4, 0x17, PT ;  /* 0x000000170400780c */ /* 0x000fda0003f05270 */
[----:B------:R-:W-:Y:S05]  /*6f90*/  @!P0 BRA `(.L_x_6840) ;  /* 0x0000000000648947 */ /* 0x000fea0003800000 */
[----:B------:R-:W-:-:S13]  /*6fa0*/  ISETP.NE.AND P0, PT, R4, 0x18, PT ;  /* 0x000000180400780c */ /* 0x000fda0003f05270 */
[----:B------:R-:W-:Y:S05]  /*6fb0*/  @P0 BRA `(.L_x_6828) ;  /* 0x0000000800200947 */ /* 0x000fea0003800000 */
[----:B------:R-:W4:Y:S01]  /*6fc0*/  LDG.E.U8 R0, desc[UR36][R2.64] ;  /* 0x0000002402007981 */ /* 0x000f22000c1e1100 */
[----:B------:R-:W-:Y:S01]  /*6fd0*/  IMAD.MOV.U32 R8, RZ, RZ, -0x800000 ;  /* 0xff800000ff087424 */ /* 0x000fe200078e00ff */
[----:B------:R-:W-:Y:S01]  /*6fe0*/  CS2R R18, SRZ ;  /* 0x0000000000127805 */ /* 0x000fe2000001ff00 */
[----:B----4-:R-:W-:-:S05]  /*6ff0*/  IMAD.SHL.U32 R0, R0, 0x1000000, RZ ;  /* 0x0100000000007824 */ /* 0x010fca00078e00ff */
        /* <DEDUP_REMOVED lines=17> */
[----:B------:R0:W4:Y:S01]  /*7110*/  F2F.F64.F32 R16, R5 ;  /* 0x0000000500107310 */ /* 0x0001220000201800 */
[----:B------:R-:W-:Y:S05]  /*7120*/  BRA `(.L_x_6829) ;  /* 0x00000008002c7947 */ /* 0x000fea0003800000 */
.L_x_6840:
[----:B------:R-:W4:Y:S01]  /*7130*/  LDG.E.U8 R2, desc[UR36][R2.64] ;  /* 0x0000002402027981 */ /* 0x000f22000c1e1100 */
[----:B------:R-:W-:Y:S01]  /*7140*/  CS2R R18, SRZ ;  /* 0x0000000000127805 */ /* 0x000fe2000001ff00 */
[C---:B----4-:R-:W-:Y:S02]  /*7150*/  IMAD.SHL.U32 R0, R2.reuse, 0x2000000, RZ ;  /* 0x0200000002007824 */ /* 0x050fe400078e00ff */
        /* <DEDUP_REMOVED lines=11> */
[----:B------:R0:W4:Y:S01]  /*7210*/  F2F.F64.F32 R16, R4 ;  /* 0x0000000400107310 */ /* 0x0001220000201800 */
[----:B------:R-:W-:Y:S05]  /*7220*/  BRA `(.L_x_6829) ;  /* 0x0000000400ec7947 */ /* 0x000fea0003800000 */
.L_x_6839:
[----:B------:R-:W4:Y:S01]  /*7230*/  LDG.E.U16 R0, desc[UR36][R2.64] ;  /* 0x0000002402007981 */ /* 0x000f22000c1e1500 */
[----:B------:R-:W-:Y:S01]  /*7240*/  CS2R R18, SRZ ;  /* 0x0000000000127805 */ /* 0x000fe2000001ff00 */
[----:B----4-:R-:W-:-:S04]  /*7250*/  IMAD.U32 R0, R0, 0x10000, RZ ;  /* 0x0001000000007824 */ /* 0x010fc800078e00ff */
[----:B------:R-:W-:-:S04]  /*7260*/  FMUL.FTZ R0, R0, 1 ;  /* 0x3f80000000007820 */ /* 0x000fc80000410000 */
[----:B------:R0:W4:Y:S01]  /*7270*/  F2F.F64.F32 R16, R0 ;  /* 0x0000000000107310 */ /* 0x0001220000201800 */
[----:B------:R-:W-:Y:S05]  /*7280*/  BRA `(.L_x_6829) ;  /* 0x0000000400d47947 */ /* 0x000fea0003800000 */
.L_x_6836:
        /* <DEDUP_REMOVED lines=9> */
[----:B------:R-:W-:Y:S01]  /*7320*/  CS2R R18, SRZ ;  /* 0x0000000000127805 */ /* 0x000fe2000001ff00 */
[----:B----4-:R0:W4:Y:S01]  /*7330*/  I2F.F64.U16 R16, R2 ;  /* 0x0000000200107312 */ /* 0x0101220000101800 */
[----:B------:R-:W-:Y:S05]  /*7340*/  BRA `(.L_x_6829) ;  /* 0x0000000400a47947 */ /* 0x000fea0003800000 */
.L_x_6843:
[----:B------:R-:W4:Y:S01]  /*7350*/  LDG.E.U8 R2, desc[UR36][R2.64] ;  /* 0x0000002402027981 */ /* 0x000f22000c1e1100 */
[----:B------:R-:W-:Y:S01]  /*7360*/  BSSY B0, `(.L_x_6844) ;  /* 0x0000018000007945 */ /* 0x000fe20003800000 */
[----:B------:R-:W-:Y:S01]  /*7370*/  IMAD.MOV.U32 R0, RZ, RZ, RZ ;  /* 0x000000ffff007224 */ /* 0x000fe200078e00ff */
        /* <DEDUP_REMOVED lines=18> */
.L_x_6847:
[----:B------:R-:W-:Y:S05]  /*74a0*/  BSYNC B1 ;  /* 0x0000000000017941 */ /* 0x000fea0003800000 */
.L_x_6846:
[----:B------:R-:W-:Y:S01]  /*74b0*/  LEA R3, R0, 0x3b800000, 0x17 ;  /* 0x3b80000000037811 */ /* 0x000fe200078eb8ff */
[----:B------:R-:W-:-:S05]  /*74c0*/  IMAD.SHL.U32 R0, R2, 0x100000, RZ ;  /* 0x0010000002007824 */ /* 0x000fca00078e00ff */
[----:B------:R-:W-:-:S07]  /*74d0*/  LOP3.LUT R0, R3, R0, R4, 0xfe, !PT ;  /* 0x0000000003007212 */ /* 0x000fce00078efe04 */
.L_x_6845:
[----:B------:R-:W-:Y:S05]  /*74e0*/  BSYNC B0 ;  /* 0x0000000000007941 */ /* 0x000fea0003800000 */
.L_x_6844:
[----:B------:R-:W-:Y:S01]  /*74f0*/  FMUL.FTZ R0, R0, 1 ;  /* 0x3f80000000007820 */ /* 0x000fe20000410000 */
[----:B------:R-:W-:-:S03]  /*7500*/  CS2R R18, SRZ ;  /* 0x0000000000127805 */ /* 0x000fc6000001ff00 */
[----:B------:R0:W4:Y:S01]  /*7510*/  F2F.F64.F32 R16, R0 ;  /* 0x0000000000107310 */ /* 0x0001220000201800 */
[----:B------:R-:W-:Y:S05]  /*7520*/  BRA `(.L_x_6829) ;  /* 0x00000004002c7947 */ /* 0x000fea0003800000 */
.L_x_6842:
        /* <DEDUP_REMOVED lines=21> */
.L_x_6851:
[----:B------:R-:W-:Y:S05]  /*7680*/  BSYNC B1 ;  /* 0x0000000000017941 */ /* 0x000fea0003800000 */
.L_x_6850:
[----:B------:R-:W-:Y:S01]  /*7690*/  LEA R3, R0, 0x37800000, 0x17 ;  /* 0x3780000000037811 */ /* 0x000fe200078eb8ff */
[----:B------:R-:W-:-:S05]  /*76a0*/  IMAD.SHL.U32 R0, R2, 0x200000, RZ ;  /* 0x0020000002007824 */ /* 0x000fca00078e00ff */
[----:B------:R-:W-:-:S07]  /*76b0*/  LOP3.LUT R0, R3, R0, R4, 0xfe, !PT ;  /* 0x0000000003007212 */ /* 0x000fce00078efe04 */
.L_x_6849:
[----:B------:R-:W-:Y:S05]  /*76c0*/  BSYNC B0 ;  /* 0x0000000000007941 */ /* 0x000fea0003800000 */
.L_x_6848:
[----:B------:R-:W-:Y:S01]  /*76d0*/  FMUL.FTZ R0, R0, 1 ;  /* 0x3f80000000007820 */ /* 0x000fe20000410000 */
[----:B------:R-:W-:-:S03]  /*76e0*/  CS2R R18, SRZ ;  /* 0x0000000000127805 */ /* 0x000fc6000001ff00 */
[----:B------:R0:W4:Y:S01]  /*76f0*/  F2F.F64.F32 R16, R0 ;  /* 0x0000000000107310 */ /* 0x0001220000201800 */
[----:B------:R-:W-:Y:S05]  /*7700*/  BRA `(.L_x_6829) ;  /* 0x0000000000b47947 */ /* 0x000fea0003800000 */
.L_x_6841:
        /* <DEDUP_REMOVED lines=14> */
.L_x_6855:
[----:B------:R-:W-:Y:S05]  /*77f0*/  BSYNC B0 ;  /* 0x0000000000007941 */ /* 0x000fea0003800000 */
.L_x_6854:
[----:B------:R-:W-:Y:S01]  /*7800*/  FMUL.FTZ R0, R0, 1 ;  /* 0x3f80000000007820 */ /* 0x000fe20000410000 */
[----:B------:R-:W-:-:S03]  /*7810*/  CS2R R18, SRZ ;  /* 0x0000000000127805 */ /* 0x000fc6000001ff00 */
[----:B------:R0:W4:Y:S01]  /*7820*/  F2F.F64.F32 R16, R0 ;  /* 0x0000000000107310 */ /* 0x0001220000201800 */
[----:B------:R-:W-:Y:S05]  /*7830*/  BRA `(.L_x_6829) ;  /* 0x0000000000687947 */ /* 0x000fea0003800000 */
.L_x_6828:
        /* <DEDUP_REMOVED lines=13> */
[----:B0-2---:R-:W-:-:S07]  /*7910*/  IMAD.MOV.U32 R13, RZ, RZ, RZ ;  /* 0x000000ffff0d7224 */ /* 0x005fce00078e00ff */
[----:B------:R-:W-:-:S07]  /*7920*/  LEPC R20, `(.L_x_6856) ;  /* 0x000000001014794e */ /* 0x000fce0000000000 */
[----:B-1-34-:R-:W-:Y:S05]  /*7930*/  CALL.ABS.NOINC R2 ;  /* 0x0000000002007343 */ /* 0x01afea0003c00000 */
.L_x_6856:
[----:B------:R-:W-:Y:S02]  /*7940*/  CS2R R16, SRZ ;  /* 0x0000000000107805 */ /* 0x000fe4000001ff00 */
[----:B------:R-:W-:Y:S01]  /*7950*/  CS2R R18, SRZ ;  /* 0x0000000000127805 */ /* 0x000fe2000001ff00 */
[----:B------:R-:W-:Y:S06]  /*7960*/  BRA `(.L_x_6829) ;  /* 0x00000000001c7947 */ /* 0x000fec0003800000 */
.L_x_6853:
[----:B------:R-:W4:Y:S01]  /*7970*/  LDG.E.64 R16, desc[UR36][R2.64] ;  /* 0x0000002402107981 */ /* 0x000f22000c1e1b00 */
[----:B------:R-:W-:Y:S01]  /*7980*/  CS2R R18, SRZ ;  /* 0x0000000000127805 */ /* 0x000fe2000001ff00 */
[----:B----4-:R-:W0:Y:S01]  /*7990*/  I2F.F64.U64 R16, R16 ;  /* 0x0000001000107312 */ /* 0x010e220000301800 */
[----:B------:R-:W-:Y:S05]  /*79a0*/  BRA `(.L_x_6829) ;  /* 0x00000000000c7947 */ /* 0x000fea0003800000 */
.L_x_6852:
[----:B------:R-:W4:Y:S01]  /*79b0*/  LDG.E R2, desc[UR36][R2.64] ;  /* 0x0000002402027981 */ /* 0x000f22000c1e1900 */
[----:B------:R-:W-:Y:S01]  /*79c0*/  CS2R R18, SRZ ;  /* 0x0000000000127805 */ /* 0x000fe2000001ff00 */
[----:B----4-:R0:W4:Y:S06]  /*79d0*/  I2F.F64.U32 R16, R2 ;  /* 0x0000000200107312 */ /* 0x01012c0000201800 */
.L_x_6829:
[----:B0-----:R-:W0:Y:S01]  /*79e0*/  LDC.U8 R4, c[0x0][0x493] ;  /* 0x000124c0ff047b82 */ /* 0x001e220000000000 */
[----:B------:R-:W-:Y:S02]  /*79f0*/  ULDC.64 UR4, c[0x0][0x488] ;  /* 0x0001220000047ab9 */ /* 0x000fe40000000a00 */
        /* <DEDUP_REMOVED lines=13> */
[----:B------:R-:W1:Y:S01]  /*7ad0*/  LDG.E.S8 R2, desc[UR36][R2.64] ;  /* 0x0000002402027981 */ /* 0x000e62000c1e1300 */
[----:B------:R-:W-:Y:S01]  /*7ae0*/  CS2R R10, SRZ ;  /* 0x00000000000a7805 */ /* 0x000fe2000001ff00 */
[----:B-1-3--:R0:W1:Y:S01]  /*7af0*/  I2F.F64.S16 R8, R2 ;  /* 0x0000000200087312 */ /* 0x00a0620000101c00 */
[----:B------:R-:W-:Y:S05]  /*7b00*/  BRA `(.L_x_6862) ;  /* 0x0000000c00d87947 */ /* 0x000fea0003800000 */
.L_x_6860:
[----:B------:R-:W1:Y:S01]  /*7b10*/  LDG.E.U8 R2, desc[UR36][R2.64] ;  /* 0x0000002402027981 */ /* 0x000e62000c1e1100 */
[----:B------:R-:W-:Y:S01]  /*7b20*/  CS2R R10, SRZ ;  /* 0x00000000000a7805 */ /* 0x000fe2000001ff00 */
[----:B-1-3--:R0:W1:Y:S01]  /*7b30*/  I2F.F64.U16 R8, R2 ;  /* 0x0000000200087312 */ /* 0x00a0620000101800 */
[----:B------:R-:W-:Y:S05]  /*7b40*/  BRA `(.L_x_6862) ;  /* 0x0000000c00c87947 */ /* 0x000fea0003800000 */
.L_x_6859:
[----:B------:R-:W-:-:S13]  /*7b50*/  ISETP.NE.AND P0, PT, R0, 0x2, PT ;  /* 0x000000020000780c */ /* 0x000fda0003f05270 */
[----:B------:R-:W-:Y:S05]  /*7b60*/  @!P0 BRA `(.L_x_6863) ;  /* 0x0000000000308947 */ /* 0x000fea0003800000 */
[----:B------:R-:W-:-:S13]  /*7b70*/  ISETP.NE.AND P0, PT, R0, 0x3, PT ;  /* 0x000000030000780c */ /* 0x000fda0003f05270 */
[----:B------:R-:W-:Y:S05]  /*7b80*/  @!P0 BRA `(.L_x_6864) ;  /* 0x0000000000188947 */ /* 0x000fea0003800000 */
[----:B------:R-:W-:-:S13]  /*7b90*/  ISETP.NE.AND P0, PT, R0, 0x4, PT ;  /* 0x000000040000780c */ /* 0x000fda0003f05270 */
[----:B------:R-:W-:Y:S05]  /*7ba0*/  @P0 BRA `(.L_x_6861) ;  /* 0x0000000c00480947 */ /* 0x000fea0003800000 */
[----:B-1-3--:R-:W3:Y:S01]  /*7bb0*/  LDG.E.64 R8, desc[UR36][R2.64] ;  /* 0x0000002402087981 */ /* 0x00aee2000c1e1b00 */
[----:B------:R-:W-:Y:S01]  /*7bc0*/  CS2R R10, SRZ ;  /* 0x00000000000a7805 */ /* 0x000fe2000001ff00 */
[----:B---3--:R-:W0:Y:S01]  /*7bd0*/  I2F.F64.S64 R8, R8 ;  /* 0x0000000800087312 */ /* 0x008e220000301c00 */
[----:B------:R-:W-:Y:S05]  /*7be0*/  BRA `(.L_x_6862) ;  /* 0x0000000c00a07947 */ /* 0x000fea0003800000 */
.L_x_6864:
[----:B------:R-:W1:Y:S01]  /*7bf0*/  LDG.E R2, desc[UR36][R2.64] ;  /* 0x0000002402027981 */ /* 0x000e62000c1e1900 */
[----:B------:R-:W-:Y:S01]  /*7c00*/  CS2R R10, SRZ ;  /* 0x00000000000a7805 */ /* 0x000fe2000001ff00 */
[----:B-1-3--:R0:W1:Y:S01]  /*7c10*/  I2F.F64 R8, R2 ;  /* 0x0000000200087312 */ /* 0x00a0620000201c00 */
[----:B------:R-:W-:Y:S05]  /*7c20*/  BRA `(.L_x_6862) ;  /* 0x0000000c00907947 */ /* 0x000fea0003800000 */
.L_x_6863:
[----:B------:R-:W1:Y:S01]  /*7c30*/  LDG.E.U16 R2, desc[UR36][R2.64] ;  /* 0x0000002402027981 */ /* 0x000e62000c1e1500 */
[----:B------:R-:W-:Y:S01]  /*7c40*/  CS2R R10, SRZ ;  /* 0x00000000000a7805 */ /* 0x000fe2000001ff00 */
[----:B-1-3--:R0:W1:Y:S01]  /*7c50*/  I2F.F64.S16 R8, R2 ;  /* 0x0000000200087312 */ /* 0x00a0620000101c00 */
[----:B------:R-:W-:Y:S05]  /*7c60*/  BRA `(.L_x_6862) ;  /* 0x0000000c00807947 */ /* 0x000fea0003800000 */
.L_x_6858:
        /* <DEDUP_REMOVED lines=9> */
[----:B-1-3--:R-:W0:Y:S01]  /*7d00*/  F2F.F64.F32 R8, R8 ;  /* 0x0000000800087310 */ /* 0x00ae220000201800 */
[----:B------:R-:W-:Y:S05]  /*7d10*/  BRA `(.L_x_6862) ;  /* 0x0000000c00547947 */ /* 0x000fea0003800000 */
.L_x_6866:
[----:B------:R-:W2:Y:S01]  /*7d20*/  LDG.E.U16 R0, desc[UR36][R2.64] ;  /* 0x0000002402007981 */ /* 0x000ea2000c1e1500 */
[----:B------:R-:W-:Y:S01]  /*7d30*/  CS2R R10, SRZ ;  /* 0x00000000000a7805 */ /* 0x000fe2000001ff00 */
[----:B--2---:R-:W-:-:S05]  /*7d40*/  HADD2.F32 R0, -RZ, R0.H0_H0 ;  /* 0x20000000ff007230 */ /* 0x004fca0000004100 */
[----:B------:R-:W-:-:S04]  /*7d50*/  FMUL.FTZ R0, R0, 1 ;  /* 0x3f80000000007820 */ /* 0x000fc80000410000 */
[----:B-1-3--:R0:W1:Y:S01]  /*7d60*/  F2F.F64.F32 R8, R0 ;  /* 0x0000000000087310 */ /* 0x00a0620000201800 */
[----:B------:R-:W-:Y:S05]  /*7d70*/  BRA `(.L_x_6862) ;  /* 0x0000000c003c7947 */ /* 0x000fea0003800000 */
.L_x_6865:
        /* <DEDUP_REMOVED lines=10> */
[----:B-1-3--:R-:W1:Y:S01]  /*7e20*/  F2F.F64.F32 R8, R8 ;  /* 0x0000000800087310 */ /* 0x00ae620000201800 */
[----:B------:R-:W-:Y:S05]  /*7e30*/  BRA `(.L_x_6862) ;  /* 0x0000000c000c7947 */ /* 0x000fea0003800000 */
.L_x_6868:
[----:B------:R-:W2:Y:S02]  /*7e40*/  LDG.E R0, desc[UR36][R2.64] ;  /* 0x0000002402007981 */ /* 0x000ea4000c1e1900 */
[--C-:B--2---:R-:W-:Y:S02]  /*7e50*/  HADD2.F32 R4, -RZ, R0.reuse.H1_H1 ;  /* 0x30000000ff047230 */ /* 0x104fe40000004100 */
[----:B------:R-:W-:-:S03]  /*7e60*/  HADD2.F32 R0, -RZ, R0.H0_H0 ;  /* 0x20000000ff007230 */ /* 0x000fc60000004100 */
[----:B------:R-:W-:Y:S02]  /*7e70*/  FMUL.FTZ R4, R4, 1 ;  /* 0x3f80000004047820 */ /* 0x000fe40000410000 */
[----:B------:R-:W-:Y:S02]  /*7e80*/  FMUL.FTZ R0, R0, 1 ;  /* 0x3f80000000007820 */ /* 0x000fe40000410000 */
[----:B------:R0:W2:Y:S08]  /*7e90*/  F2F.F64.F32 R10, R4 ;  /* 0x00000004000a7310 */ /* 0x0000b00000201800 */
[----:B-1-3--:R0:W1:Y:S01]  /*7ea0*/  F2F.F64.F32 R8, R0 ;  /* 0x0000000000087310 */ /* 0x00a0620000201800 */
[----:B------:R-:W-:Y:S05]  /*7eb0*/  BRA `(.L_x_6862) ;  /* 0x0000000800ec7947 */ /* 0x000fea0003800000 */
.L_x_6867:
[----:B-1-3--:R0:W5:Y:S01]  /*7ec0*/  LDG.E.64 R8, desc[UR36][R2.64] ;  /* 0x0000002402087981 */ /* 0x00a162000c1e1b00 */
[----:B------:R-:W-:Y:S01]  /*7ed0*/  CS2R R10, SRZ ;  /* 0x00000000000a7805 */ /* 0x000fe2000001ff00 */
[----:B------:R-:W-:Y:S06]  /*7ee0*/  BRA `(.L_x_6862) ;  /* 0x0000000800e07947 */ /* 0x000fec0003800000 */
.L_x_6857:
        /* <DEDUP_REMOVED lines=12> */
[----:B-1-3--:R-:W-:Y:S01]  /*7fb0*/  FSEL R9, RZ, 1.875, !P0 ;  /* 0x3ff00000ff097808 */ /* 0x00afe20004000000 */
[----:B------:R-:W-:Y:S08]  /*7fc0*/  BRA `(.L_x_6862) ;  /* 0x0000000800a87947 */ /* 0x000ff00003800000 */
.L_x_6871:
[----:B-1-3--:R0:W5:Y:S01]  /*7fd0*/  LDG.E.128 R8, desc[UR36][R2.64] ;  /* 0x0000002402087981 */ /* 0x00a162000c1e1d00 */
[----:B------:R-:W-:Y:S05]  /*7fe0*/  BRA `(.L_x_6862) ;  /* 0x0000000800a07947 */ /* 0x000fea0003800000 */
.L_x_6870:
        /* <DEDUP_REMOVED lines=27> */
[----:B-1-3--:R0:W1:Y:S01]  /*81a0*/  F2F.F64.F32 R8, R5 ;  /* 0x0000000500087310 */ /* 0x00a0620000201800 */
[----:B------:R-:W-:Y:S05]  /*81b0*/  BRA `(.L_x_6862) ;  /* 0x00000008002c7947 */ /* 0x000fea0003800000 */
.L_x_6873:
        /* <DEDUP_REMOVED lines=14> */
[----:B-1-3--:R0:W1:Y:S01]  /*82a0*/  F2F.F64.F32 R8, R4 ;  /* 0x0000000400087310 */ /* 0x00a0620000201800 */
[----:B------:R-:W-:Y:S05]  /*82b0*/  BRA `(.L_x_6862) ;  /* 0x0000000400ec7947 */ /* 0x000fea0003800000 */
.L_x_6872:
[----:B------:R-:W2:Y:S01]  /*82c0*/  LDG.E.U16 R0, desc[UR36][R2.64] ;  /* 0x0000002402007981 */ /* 0x000ea2000c1e1500 */
[----:B------:R-:W-:Y:S01]  /*82d0*/  CS2R R10, SRZ ;  /* 0x00000000000a7805 */ /* 0x000fe2000001ff00 */
[----:B--2---:R-:W-:-:S04]  /*82e0*/  IMAD.U32 R0, R0, 0x10000, RZ ;  /* 0x0001000000007824 */ /* 0x004fc800078e00ff */
[----:B------:R-:W-:-:S04]  /*82f0*/  FMUL.FTZ R0, R0, 1 ;  /* 0x3f80000000007820 */ /* 0x000fc80000410000 */
[----:B-1-3--:R1:W3:Y:S01]  /*8300*/  F2F.F64.F32 R8, R0 ;  /* 0x0000000000087310 */ /* 0x00a2e20000201800 */
[----:B------:R-:W-:Y:S05]  /*8310*/  BRA `(.L_x_6862) ;  /* 0x0000000400d47947 */ /* 0x000fea0003800000 */
.L_x_6869:
        /* <DEDUP_REMOVED lines=8> */
[----:B------:R-:W1:Y:S01]  /*83a0*/  LDG.E.U16 R2, desc[UR36][R2.64] ;  /* 0x0000002402027981 */ /* 0x000e62000c1e1500 */
[----:B------:R-:W-:Y:S01]  /*83b0*/  CS2R R10, SRZ ;  /* 0x00000000000a7805 */ /* 0x000fe2000001ff00 */
[----:B-1-3--:R0:W1:Y:S01]  /*83c0*/  I2F.F64.U16 R8, R2 ;  /* 0x0000000200087312 */ /* 0x00a0620000101800 */
[----:B------:R-:W-:Y:S05]  /*83d0*/  BRA `(.L_x_6862) ;  /* 0x0000000400a47947 */ /* 0x000fea0003800000 */
.L_x_6876:
        /* <DEDUP_REMOVED lines=21> */
.L_x_6880:
[----:B------:R-:W-:Y:S05]  /*8530*/  BSYNC B1 ;  /* 0x0000000000017941 */ /* 0x000fea0003800000 */
.L_x_6879:
[----:B------:R-:W-:Y:S01]  /*8540*/  LEA R3, R0, 0x3b800000, 0x17 ;  /* 0x3b80000000037811 */ /* 0x000fe200078eb8ff */
[----:B------:R-:W-:-:S05]  /*8550*/  IMAD.SHL.U32 R0, R2, 0x100000, RZ ;  /* 0x0010000002007824 */ /* 0x000fca00078e00ff */
[----:B------:R-:W-:-:S07]  /*8560*/  LOP3.LUT R0, R3, R0, R4, 0xfe, !PT ;  /* 0x0000000003007212 */ /* 0x000fce00078efe04 */
.L_x_6878:
[----:B------:R-:W-:Y:S05]  /*8570*/  BSYNC B0 ;  /* 0x0000000000007941 */ /* 0x000fea0003800000 */
.L_x_6877:
[----:B------:R-:W-:Y:S01]  /*8580*/  FMUL.FTZ R0, R0, 1 ;  /* 0x3f80000000007820 */ /* 0x000fe20000410000 */
[----:B------:R-:W-:-:S03]  /*8590*/  CS2R R10, SRZ ;  /* 0x00000000000a7805 */ /* 0x000fc6000001ff00 */
[----:B-1-3--:R0:W1:Y:S01]  /*85a0*/  F2F.F64.F32 R8, R0 ;  /* 0x0000000000087310 */ /* 0x00a0620000201800 */
[----:B------:R-:W-:Y:S05]  /*85b0*/  BRA `(.L_x_6862) ;  /* 0x00000004002c7947 */ /* 0x000fea0003800000 */
.L_x_6875:
        /* <DEDUP_REMOVED lines=21> */
.L_x_6884:
[----:B------:R-:W-:Y:S05]  /*8710*/  BSYNC B1 ;  /* 0x0000000000017941 */ /* 0x000fea0003800000 */
.L_x_6883:
[----:B------:R-:W-:Y:S01]  /*8720*/  LEA R3, R0, 0x37800000, 0x17 ;  /* 0x3780000000037811 */ /* 0x000fe200078eb8ff */
[----:B------:R-:W-:-:S05]  /*8730*/  IMAD.SHL.U32 R0, R2, 0x200000, RZ ;  /* 0x0020000002007824 */ /* 0x000fca00078e00ff */
[----:B------:R-:W-:-:S07]  /*8740*/  LOP3.LUT R0, R3, R0, R4, 0xfe, !PT ;  /* 0x0000000003007212 */ /* 0x000fce00078efe04 */
.L_x_6882:
[----:B------:R-:W-:Y:S05]  /*8750*/  BSYNC B0 ;  /* 0x0000000000007941 */ /* 0x000fea0003800000 */
.L_x_6881:
[----:B------:R-:W-:Y:S01]  /*8760*/  FMUL.FTZ R0, R0, 1 ;  /* 0x3f80000000007820 */ /* 0x000fe20000410000 */
[----:B------:R-:W-:-:S03]  /*8770*/  CS2R R10, SRZ ;  /* 0x00000000000a7805 */ /* 0x000fc6000001ff00 */
[----:B-1-3--:R0:W1:Y:S01]  /*8780*/  F2F.F64.F32 R8, R0 ;  /* 0x0000000000087310 */ /* 0x00a0620000201800 */
[----:B------:R-:W-:Y:S05]  /*8790*/  BRA `(.L_x_6862) ;  /* 0x0000000000b47947 */ /* 0x000fea0003800000 */
.L_x_6874:
        /* <DEDUP_REMOVED lines=14> */
.L_x_6888:
[----:B------:R-:W-:Y:S05]  /*8880*/  BSYNC B0 ;  /* 0x0000000000007941 */ /* 0x000fea0003800000 */
.L_x_6887:
[----:B------:R-:W-:Y:S01]  /*8890*/  FMUL.FTZ R0, R0, 1 ;  /* 0x3f80000000007820 */ /* 0x000fe20000410000 */
[----:B------:R-:W-:-:S03]  /*88a0*/  CS2R R10, SRZ ;  /* 0x00000000000a7805 */ /* 0x000fc6000001ff00 */
[----:B-1-3--:R0:W1:Y:S01]  /*88b0*/  F2F.F64.F32 R8, R0 ;  /* 0x0000000000087310 */ /* 0x00a0620000201800 */
[----:B------:R-:W-:Y:S05]  /*88c0*/  BRA `(.L_x_6862) ;  /* 0x0000000000687947 */ /* 0x000fea0003800000 */
.L_x_6861:
[----:B------:R-:W-:Y:S01]  /*88d0*/  MOV R0, 0x0 ;  /* 0x0000000000007802 */ /* 0x000fe20000000f00 */
[----:B------:R-:W-:Y:S01]  /*88e0*/  ULDC.64 UR4, c[0x4][0x148] ;  /* 0x0100520000047ab9 */ /* 0x000fe20000000a00 */
[----:B------:R-:W-:Y:S01]  /*88f0*/  ULDC.64 UR6, c[0x4][0x30] ;  /* 0x01000c0000067ab9 */ /* 0x000fe20000000a00 */
[----:B------:R-:W-:Y:S01]  /*8900*/  IMAD.U32 R4, RZ, RZ, UR4 ;  /* 0x00000004ff047e24 */ /* 0x000fe2000f8e00ff */
[----:B------:R0:W0:Y:S01]  /*8910*/  LDC.64 R2, c[0x4][R0] ;  /* 0x0100000000027b82 */ /* 0x0000220000000a00 */
        /* <DEDUP_REMOVED lines=8> */
[----:B--2---:R-:W-:-:S07]  /*89a0*/  IMAD.MOV.U32 R13, RZ, RZ, RZ ;  /* 0x000000ffff0d7224 */ /* 0x004fce00078e00ff */
[----:B------:R-:W-:-:S07]  /*89b0*/  LEPC R20, `(.L_x_6889) ;  /* 0x000000001014794e */ /* 0x000fce0000000000 */
[----:B01-345:R-:W-:Y:S05]  /*89c0*/  CALL.ABS.NOINC R2 ;  /* 0x0000000002007343 */ /* 0x03bfea0003c00000 */
.L_x_6889:
[----:B------:R-:W-:Y:S02]  /*89d0*/  CS2R R8, SRZ ;  /* 0x0000000000087805 */ /* 0x000fe4000001ff00 */
[----:B------:R-:W-:Y:S01]  /*89e0*/  CS2R R10, SRZ ;  /* 0x00000000000a7805 */ /* 0x000fe2000001ff00 */
[----:B------:R-:W-:Y:S06]  /*89f0*/  BRA `(.L_x_6862) ;  /* 0x00000000001c7947 */ /* 0x000fec0003800000 */
.L_x_6886:
[----:B-1-3--:R-:W3:Y:S01]  /*8a00*/  LDG.E.64 R8, desc[UR36][R2.64] ;  /* 0x0000002402087981 */ /* 0x00aee2000c1e1b00 */
[----:B------:R-:W-:Y:S01]  /*8a10*/  CS2R R10, SRZ ;  /* 0x00000000000a7805 */ /* 0x000fe2000001ff00 */
[----:B---3--:R-:W0:Y:S01]  /*8a20*/  I2F.F64.U64 R8, R8 ;  /* 0x0000000800087312 */ /* 0x008e220000301800 */
[----:B------:R-:W-:Y:S05]  /*8a30*/  BRA `(.L_x_6862) ;  /* 0x00000000000c7947 */ /* 0x000fea0003800000 */
.L_x_6885:
[----:B------:R-:W1:Y:S01]  /*8a40*/  LDG.E R2, desc[UR36][R2.64] ;  /* 0x0000002402027981 */ /* 0x000e62000c1e1900 */
[----:B------:R-:W-:Y:S01]  /*8a50*/  CS2R R10, SRZ ;  /* 0x00000000000a7805 */ /* 0x000fe2000001ff00 */
[----:B-1-3--:R0:W1:Y:S06]  /*8a60*/  I2F.F64.U32 R8, R2 ;  /* 0x0000000200087312 */ /* 0x00a06c0000201800 */
.L_x_6862:
[----:B0123-5:R-:W-:Y:S01]  /*8a70*/  DSETP.GE.AND P0, PT, |R8|, |R10|, PT ;  /* 0x4000000a0800722a */ /* 0x02ffe20003f06200 */
        /* <DEDUP_REMOVED lines=25> */
[----:B----4-:R-:W-:Y:S05]  /*8c10*/  CALL.REL.NOINC `($__internal_1_$__cuda_sm20_div_rn_f64_full) ;  /* 0x000000bc00f87944 */ /* 0x010fea0003c00000 */
.L_x_6894:
[----:B------:R-:W-:Y:S05]  /*8c20*/  BSYNC B2 ;  /* 0x0000000000027941 */ /* 0x000fea0003800000 */
.L_x_6893:
        /* <DEDUP_REMOVED lines=16> */
[----:B----4-:R-:W-:Y:S05]  /*8d30*/  CALL.REL.NOINC `($__internal_0_$__cuda_sm20_dblrcp_rn_slowpath_v3) ;  /* 0x000000bc00147944 */ /* 0x010fea0003c00000 */
.L_x_6896:
[----:B------:R-:W-:Y:S05]  /*8d40*/  BSYNC B2 ;  /* 0x0000000000027941 */ /* 0x000fea0003800000 */
.L_x_6895:
[C---:B----4-:R-:W-:Y:S02]  /*8d50*/  DFMA R8, R2.reuse, R18, R16 ;  /* 0x000000120208722b */ /* 0x050fe40000000010 */
[----:B------:R-:W-:-:S06]  /*8d60*/  DFMA R2, R2, -R16, R18 ;  /* 0x800000100202722b */ /* 0x000fcc0000000012 */
[-C--:B------:R-:W-:Y:S02]  /*8d70*/  DMUL R8, R8, R6.reuse ;  /* 0x0000000608087228 */ /* 0x080fe40000000000 */
[----:B------:R-:W-:Y:S01]  /*8d80*/  DMUL R10, R2, R6 ;  /* 0x00000006020a7228 */ /* 0x000fe20000000000 */
[----:B------:R-:W-:Y:S10]  /*8d90*/  BRA `(.L_x_6897) ;  /* 0x00000004007c7947 */ /* 0x000ff40003800000 */
.L_x_6892:
[----:B------:R-:W-:Y:S01]  /*8da0*/  DADD R6, -RZ, |R8| ;  /* 0x00000000ff067229 */ /* 0x000fe20000000508 */
[----:B------:R-:W-:Y:S01]  /*8db0*/  IMAD.MOV.U32 R2, RZ, RZ, 0x1 ;  /* 0x00000001ff027424 */ /* 0x000fe200078e00ff */
[----:B----4-:R-:W-:Y:S01]  /*8dc0*/  FSETP.GEU.AND P1, PT, |R17|, 6.5827683646048100446e-37, PT ;  /* 0x036000001100780b */ /* 0x010fe20003f2e200 */
        /* <DEDUP_REMOVED lines=19> */
.L_x_6899:
[----:B------:R-:W-:Y:S05]  /*8f00*/  BSYNC B2 ;  /* 0x0000000000027941 */ /* 0x000fea0003800000 */
.L_x_6898:
        /* <DEDUP_REMOVED lines=26> */
.L_x_6901:
[----:B------:R-:W-:Y:S05]  /*90b0*/  BSYNC B2 ;  /* 0x0000000000027941 */ /* 0x000fea0003800000 */
.L_x_6900:
[----:B------:R-:W-:Y:S05]  /*90c0*/  BRA `(.L_x_6897) ;  /* 0x0000000000b07947 */ /* 0x000fea0003800000 */
.L_x_6891:
        /* <DEDUP_REMOVED lines=21> */
.L_x_6903:
[----:B------:R-:W-:Y:S05]  /*9220*/  BSYNC B2 ;  /* 0x0000000000027941 */ /* 0x000fea0003800000 */
.L_x_6902:
        /* <DEDUP_REMOVED lines=17> */
.L_x_6905:
[----:B------:R-:W-:Y:S05]  /*9340*/  BSYNC B2 ;  /* 0x0000000000027941 */ /* 0x000fea0003800000 */
.L_x_6904:
[C---:B----4-:R-:W-:Y:S02]  /*9350*/  DFMA R8, R2.reuse, R16, R18 ;  /* 0x000000100208722b */ /* 0x050fe40000000012 */
[----:B------:R-:W-:-:S06]  /*9360*/  DFMA R2, R2, R18, -R16 ;  /* 0x000000120202722b */ /* 0x000fcc0000000810 */
[-C--:B------:R-:W-:Y:S02]  /*9370*/  DMUL R8, R8, R6.reuse ;  /* 0x0000000608087228 */ /* 0x080fe40000000000 */
[----:B------:R-:W-:-:S11]  /*9380*/  DMUL R10, R2, R6 ;  /* 0x00000006020a7228 */ /* 0x000fd60000000000 */
.L_x_6897:
[----:B------:R-:W-:Y:S05]  /*9390*/  BSYNC B1 ;  /* 0x0000000000017941 */ /* 0x000fea0003800000 */
.L_x_6890:
        /* <DEDUP_REMOVED lines=15> */
.L_x_6909:
[----:B------:R-:W0:Y:S02]  /*9490*/  F2I.S64.F64.TRUNC R8, R8 ;  /* 0x0000000800087311 */ /* 0x000e24000030d900 */
[----:B0-----:R-:W-:-:S05]  /*94a0*/  IMAD.MOV.U32 R3, RZ, RZ, R8 ;  /* 0x000000ffff037224 */ /* 0x001fca00078e0008 */
[----:B------:R0:W-:Y:S01]  /*94b0*/  STG.E.U8 desc[UR36][R24.64], R3 ;  /* 0x0000000318007986 */ /* 0x0001e2000c101124 */
[----:B------:R-:W-:Y:S05]  /*94c0*/  BRA `(.L_x_6911) ;  /* 0x0000001000087947 */ /* 0x000fea0003800000 */
.L_x_6908:
        /* <DEDUP_REMOVED lines=9> */
.L_x_6913:
[----:B------:R-:W0:Y:S02]  /*9560*/  F2I.F64.TRUNC R9, R8 ;  /* 0x0000000800097311 */ /* 0x000e24000030d100 */
[----:B0-----:R0:W-:Y:S01]  /*9570*/  STG.E desc[UR36][R24.64], R9 ;  /* 0x0000000918007986 */ /* 0x0011e2000c101924 */
[----:B------:R-:W-:Y:S05]  /*9580*/  BRA `(.L_x_6911) ;  /* 0x0000000c00d87947 */ /* 0x000fea0003800000 */
.L_x_6912:
[----:B------:R-:W0:Y:S02]  /*9590*/  F2I.F64.TRUNC R9, R8 ;  /* 0x0000000800097311 */ /* 0x000e24000030d100 */
[----:B0-----:R0:W-:Y:S01]  /*95a0*/  STG.E.U16 desc[UR36][R24.64], R9 ;  /* 0x0000000918007986 */ /* 0x0011e2000c101524 */
[----:B------:R-:W-:Y:S05]  /*95b0*/  BRA `(.L_x_6911) ;  /* 0x0000000c00cc7947 */ /* 0x000fea0003800000 */
.L_x_6907:
        /* <DEDUP_REMOVED lines=13> */
.L_x_6915:
        /* <DEDUP_REMOVED lines=8> */
.L_x_6914:
        /* <DEDUP_REMOVED lines=16> */
.L_x_6917:
        /* <DEDUP_REMOVED lines=11> */
.L_x_6916:
[----:B------:R0:W-:Y:S01]  /*98c0*/  STG.E.64 desc[UR36][R24.64], R8 ;  /* 0x0000000818007986 */ /* 0x0001e2000c101b24 */
[----:B------:R-:W-:Y:S05]  /*98d0*/  BRA `(.L_x_6911) ;  /* 0x0000000c00047947 */ /* 0x000fea0003800000 */
.L_x_6906:
        /* <DEDUP_REMOVED lines=13> */
.L_x_6920:
[----:B------:R0:W-:Y:S01]  /*99b0*/  STG.E.128 desc[UR36][R24.64], R8 ;  /* 0x0000000818007986 */ /* 0x0001e2000c101d24 */
[----:B------:R-:W-:Y:S05]  /*99c0*/  BRA `(.L_x_6911) ;  /* 0x0000000800c87947 */ /* 0x000fea0003800000 */
.L_x_6919:
        /* <DEDUP_REMOVED lines=25> */
.L_x_6924:
[----:B------:R-:W-:Y:S05]  /*9b60*/  BSYNC B0 ;  /* 0x0000000000007941 */ /* 0x000fea0003800000 */
.L_x_6923:
[----:B------:R-:W-:-:S05]  /*9b70*/  LOP3.LUT R3, R0, R3, RZ, 0xfc, !PT ;  /* 0x0000000300037212 */ /* 0x000fca00078efcff */
[----:B------:R0:W-:Y:S01]  /*9b80*/  STG.E.U8 desc[UR36][R24.64], R3 ;  /* 0x0000000318007986 */ /* 0x0001e2000c101124 */
[----:B------:R-:W-:Y:S05]  /*9b90*/  BRA `(.L_x_6911) ;  /* 0x0000000800547947 */ /* 0x000fea0003800000 */
.L_x_6922:
        /* <DEDUP_REMOVED lines=17> */
.L_x_6926:
[----:B------:R-:W-:Y:S01]  /*9cb0*/  IMAD.MOV.U32 R0, RZ, RZ, 0x7f ;  /* 0x0000007fff007424 */ /* 0x000fe200078e00ff */
[----:B------:R-:W-:-:S04]  /*9cc0*/  ISETP.GT.U32.AND P0, PT, R2, 0x7f800000, PT ;  /* 0x7f8000000200780c */ /* 0x000fc80003f04070 */
[----:B------:R-:W-:-:S09]  /*9cd0*/  SEL R0, R0, 0x7c, P0 ;  /* 0x0000007c00007807 */ /* 0x000fd20000000000 */
.L_x_6927:
[----:B------:R-:W-:Y:S05]  /*9ce0*/  BSYNC B0 ;  /* 0x0000000000007941 */ /* 0x000fea0003800000 */
.L_x_6925:
[----:B------:R-:W-:-:S04]  /*9cf0*/  LOP3.LUT R2, R3, 0x80000000, RZ, 0xc0, !PT ;  /* 0x8000000003027812 */ /* 0x000fc800078ec0ff */
[----:B------:R-:W-:-:S04]  /*9d00*/  SHF.R.U32.HI R3, RZ, 0x18, R2 ;  /* 0x00000018ff037819 */ /* 0x000fc80000011602 */
[----:B------:R-:W-:-:S05]  /*9d10*/  LOP3.LUT R3, R0, R3, RZ, 0xfc, !PT ;  /* 0x0000000300037212 */ /* 0x000fca00078efcff */
[----:B------:R0:W-:Y:S01]  /*9d20*/  STG.E.U8 desc[UR36][R24.64], R3 ;  /* 0x0000000318007986 */ /* 0x0001e2000c101124 */
[----:B------:R-:W-:Y:S05]  /*9d30*/  BRA `(.L_x_6911) ;  /* 0x0000000400ec7947 */ /* 0x000fea0003800000 */
.L_x_6921:
        /* <DEDUP_REMOVED lines=8> */
.L_x_6918:
        /* <DEDUP_REMOVED lines=11> */
.L_x_6930:
        /* <DEDUP_REMOVED lines=21> */
.L_x_6933:
[----:B------:R-:W-:-:S04]  /*9fc0*/  LOP3.LUT R2, R3, 0x80000000, RZ, 0xc0, !PT ;  /* 0x8000000003027812 */ /* 0x000fc800078ec0ff */
[----:B------:R-:W-:-:S04]  /*9fd0*/  SHF.R.U32.HI R3, RZ, 0x18, R2 ;  /* 0x00000018ff037819 */ /* 0x000fc80000011602 */
[----:B------:R-:W-:-:S04]  /*9fe0*/  LOP3.LUT R0, R0, R3, RZ, 0xfc, !PT ;  /* 0x0000000300007212 */ /* 0x000fc800078efcff */
[----:B------:R-:W-:-:S07]  /*9ff0*/  PRMT R12, R0, 0x7610, R12 ;  /* 0x00007610000c7816 */ /* 0x000fce000000000c */
.L_x_6932:
[----:B------:R-:W-:Y:S05]  /*a000*/  BSYNC B0 ;  /* 0x0000000000007941 */ /* 0x000fea0003800000 */
.L_x_6931:
[----:B------:R0:W-:Y:S01]  /*a010*/  STG.E.U8 desc[UR36][R24.64], R12 ;  /* 0x0000000c18007986 */ /* 0x0001e2000c101124 */
[----:B------:R-:W-:Y:S05]  /*a020*/  BRA `(.L_x_6911) ;  /* 0x0000000400307947 */ /* 0x000fea0003800000 */
.L_x_6929:
        /* <DEDUP_REMOVED lines=21> */
.L_x_6936:
[----:B------:R-:W-:-:S04]  /*a180*/  LOP3.LUT R2, R3, 0x80000000, RZ, 0xc0, !PT ;  /* 0x8000000003027812 */ /* 0x000fc800078ec0ff */
[----:B------:R-:W-:-:S04]  /*a190*/  SHF.R.U32.HI R3, RZ, 0x18, R2 ;  /* 0x00000018ff037819 */ /* 0x000fc80000011602 */
[----:B------:R-:W-:-:S04]  /*a1a0*/  LOP3.LUT R0, R0, R3, RZ, 0xfc, !PT ;  /* 0x0000000300007212 */ /* 0x000fc800078efcff */
[----:B------:R-:W-:-:S07]  /*a1b0*/  PRMT R12, R0, 0x7610, R12 ;  /* 0x00007610000c7816 */ /* 0x000fce000000000c */
.L_x_6935:
[----:B------:R-:W-:Y:S05]  /*a1c0*/  BSYNC B0 ;  /* 0x0000000000007941 */ /* 0x000fea0003800000 */
.L_x_6934:
[----:B------:R3:W-:Y:S01]  /*a1d0*/  STG.E.U8 desc[UR36][R24.64], R12 ;  /* 0x0000000c18007986 */ /* 0x0007e2000c101124 */
[----:B------:R-:W-:Y:S05]  /*a1e0*/  BRA `(.L_x_6911) ;  /* 0x0000000000c07947 */ /* 0x000fea0003800000 */
.L_x_6928:
        /* <DEDUP_REMOVED lines=26> */
.L_x_6910:
        /* <DEDUP_REMOVED lines=16> */
.L_x_6939:
[----:B------:R-:W-:Y:S05]  /*a490*/  BRA `(.L_x_6911) ;  /* 0x0000000000147947 */ /* 0x000fea0003800000 */
.L_x_6938:
[----:B------:R-:W0:Y:S02]  /*a4a0*/  F2I.U64.F64.TRUNC R8, R8 ;  /* 0x0000000800087311 */ /* 0x000e24000030d800 */
[----:B0-----:R1:W-:Y:S01]  /*a4b0*/  STG.E.64 desc[UR36][R24.64], R8 ;  /* 0x0000000818007986 */ /* 0x0013e2000c101b24 */
[----:B------:R-:W-:Y:S05]  /*a4c0*/  BRA `(.L_x_6911) ;  /* 0x0000000000087947 */ /* 0x000fea0003800000 */
.L_x_6937:
[----:B------:R-:W0:Y:S02]  /*a4d0*/  F2I.U32.F64.TRUNC R9, R8 ;  /* 0x0000000800097311 */ /* 0x000e24000030d000 */
[----:B0-----:R0:W-:Y:S02]  /*a4e0*/  STG.E desc[UR36][R24.64], R9 ;  /* 0x0000000918007986 */ /* 0x0011e4000c101924 */
.L_x_6911:
[----:B------:R-:W-:-:S07]  /*a4f0*/  VIADD R23, R23, 0x80 ;  /* 0x0000008017177836 */ /* 0x000fce0000000000 */
.L_x_6822:
[----:B------:R-:W-:Y:S05]  /*a500*/  BSYNC B6 ;  /* 0x0000000000067941 */ /* 0x000fea0003800000 */
.L_x_6821:
[----:B------:R-:W-:Y:S01]  /*a510*/  ULDC UR4, c[0x0][0x210] ;  /* 0x0000840000047ab9 */ /* 0x000fe20000000800 */
[----:B------:R-:W-:Y:S01]  /*a520*/  BSSY B6, `(.L_x_6940) ;  /* 0x0000523000067945 */ /* 0x000fe20003800000 */
[----:B------:R-:W-:-:S13]  /*a530*/  ISETP.GE.AND P0, PT, R23, UR4, PT ;  /* 0x0000000417007c0c */ /* 0x000fda000bf06270 */
[----:B------:R-:W-:Y:S05]  /*a540*/  @P0 BRA `(.L_x_6941) ;  /* 0x0000005000800947 */ /* 0x000fea0003800000 */
[----:B------:R-:W5:Y:S01]  /*a550*/  LDC R6, c[0x0][0x218] ;  /* 0x00008600ff067b82 */ /* 0x000f620000000800 */
[----:B------:R-:W-:Y:S02]  /*a560*/  IMAD.MOV.U32 R22, RZ, RZ, RZ ;  /* 0x000000ffff167224 */ /* 0x000fe400078e00ff */
[----:B0-----:R-:W-:Y:S02]  /*a570*/  IMAD.MOV.U32 R0, RZ, RZ, RZ ;  /* 0x000000ffff007224 */ /* 0x001fe400078e00ff */
[----:B-1234-:R-:W-:Y:S01]  /*a580*/  IMAD.MOV.U32 R24, RZ, RZ, RZ ;  /* 0x000000ffff187224 */ /* 0x01efe200078e00ff */
        /* <DEDUP_REMOVED lines=350> */
.L_x_6942:
        /* <DEDUP_REMOVED lines=22> */
.L_x_6946:
[----:B------:R-:W2:Y:S01]  /*bcd0*/  LDG.E.U8 R2, desc[UR36][R2.64] ;  /* 0x0000002402027981 */ /* 0x000ea2000c1e1100 */
[----:B------:R-:W-:Y:S01]  /*bce0*/  CS2R R18, SRZ ;  /* 0x0000000000127805 */ /* 0x000fe2000001ff00 */
[----:B--2---:R0:W1:Y:S01]  /*bcf0*/  I2F.F64.U16 R16, R2 ;  /* 0x0000000200107312 */ /* 0x0040620000101800 */
[----:B------:R-:W-:Y:S05]  /*bd00*/  BRA `(.L_x_6948) ;  /* 0x0000000c00c87947 */ /* 0x000fea0003800000 */
.L_x_6945:
        /* <DEDUP_REMOVED lines=10> */
.L_x_6950:
[----:B------:R-:W2:Y:S01]  /*bdb0*/  LDG.E R2, desc[UR36][R2.64] ;  /* 0x0000002402027981 */ /* 0x000ea2000c1e1900 */
[----:B------:R-:W-:Y:S01]  /*bdc0*/  CS2R R18, SRZ ;  /* 0x0000000000127805 */ /* 0x000fe2000001ff00 */
[----:B--2---:R0:W1:Y:S01]  /*bdd0*/  I2F.F64 R16, R2 ;  /* 0x0000000200107312 */ /* 0x0040620000201c00 */
[----:B------:R-:W-:Y:S05]  /*bde0*/  BRA `(.L_x_6948) ;  /* 0x0000000c00907947 */ /* 0x000fea0003800000 */
.L_x_6949:
[----:B------:R-:W2:Y:S01]  /*bdf0*/  LDG.E.U16 R2, desc[UR36][R2.64] ;  /* 0x0000002402027981 */ /* 0x000ea2000c1e1500 */
[----:B------:R-:W-:Y:S01]  /*be00*/  CS2R R18, SRZ ;  /* 0x0000000000127805 */ /* 0x000fe2000001ff00 */
[----:B--2---:R0:W1:Y:S01]  /*be10*/  I2F.F64.S16 R16, R2 ;  /* 0x0000000200107312 */ /* 0x0040620000101c00 */
[----:B------:R-:W-:Y:S05]  /*be20*/  BRA `(.L_x_6948) ;  /* 0x0000000c00807947 */ /* 0x000fea0003800000 */
.L_x_6944:
        /* <DEDUP_REMOVED lines=9> */
[----:B------:R-:W2:Y:S01]  /*bec0*/  F2F.F64.F32 R16, R16 ;  /* 0x0000001000107310 */ /* 0x000ea20000201800 */
[----:B------:R-:W-:Y:S05]  /*bed0*/  BRA `(.L_x_6948) ;  /* 0x0000000c00547947 */ /* 0x000fea0003800000 */
.L_x_6952:
[----:B------:R-:W2:Y:S01]  /*bee0*/  LDG.E.U16 R0, desc[UR36][R2.64] ;  /* 0x0000002402007981 */ /* 0x000ea2000c1e1500 */
[----:B------:R-:W-:Y:S01]  /*bef0*/  CS2R R18, SRZ ;  /* 0x0000000000127805 */ /* 0x000fe2000001ff00 */
[----:B--2---:R-:W-:-:S05]  /*bf00*/  HADD2.F32 R0, -RZ, R0.H0_H0 ;  /* 0x20000000ff007230 */ /* 0x004fca0000004100 */
[----:B------:R-:W-:-:S04]  /*bf10*/  FMUL.FTZ R0, R0, 1 ;  /* 0x3f80000000007820 */ /* 0x000fc80000410000 */
[----:B------:R0:W1:Y:S01]  /*bf20*/  F2F.F64.F32 R16, R0 ;  /* 0x0000000000107310 */ /* 0x0000620000201800 */
[----:B------:R-:W-:Y:S05]  /*bf30*/  BRA `(.L_x_6948) ;  /* 0x0000000c003c7947 */ /* 0x000fea0003800000 */
.L_x_6951:
        /* <DEDUP_REMOVED lines=12> */
.L_x_6954:
[----:B------:R-:W2:Y:S02]  /*c000*/  LDG.E R0, desc[UR36][R2.64] ;  /* 0x0000002402007981 */ /* 0x000ea4000c1e1900 */
[--C-:B--2---:R-:W-:Y:S02]  /*c010*/  HADD2.F32 R4, -RZ, R0.reuse.H1_H1 ;  /* 0x30000000ff047230 */ /* 0x104fe40000004100 */
[----:B------:R-:W-:-:S03]  /*c020*/  HADD2.F32 R0, -RZ, R0.H0_H0 ;  /* 0x20000000ff007230 */ /* 0x000fc60000004100 */
[----:B------:R-:W-:Y:S02]  /*c030*/  FMUL.FTZ R4, R4, 1 ;  /* 0x3f80000004047820 */ /* 0x000fe40000410000 */
[----:B------:R-:W-:Y:S02]  /*c040*/  FMUL.FTZ R0, R0, 1 ;  /* 0x3f80000000007820 */ /* 0x000fe40000410000 */
[----:B------:R3:W4:Y:S08]  /*c050*/  F2F.F64.F32 R18, R4 ;  /* 0x0000000400127310 */ /* 0x0007300000201800 */
[----:B------:R3:W0:Y:S01]  /*c060*/  F2F.F64.F32 R16, R0 ;  /* 0x0000000000107310 */ /* 0x0006220000201800 */
[----:B------:R-:W-:Y:S05]  /*c070*/  BRA `(.L_x_6948) ;  /* 0x0000000800ec7947 */ /* 0x000fea0003800000 */
.L_x_6953:
[----:B------:R0:W5:Y:S01]  /*c080*/  LDG.E.64 R16, desc[UR36][R2.64] ;  /* 0x0000002402107981 */ /* 0x000162000c1e1b00 */
[----:B------:R-:W-:Y:S01]  /*c090*/  CS2R R18, SRZ ;  /* 0x0000000000127805 */ /* 0x000fe2000001ff00 */
[----:B------:R-:W-:Y:S06]  /*c0a0*/  BRA `(.L_x_6948) ;  /* 0x0000000800e07947 */ /* 0x000fec0003800000 */
.L_x_6943:
        /* <DEDUP_REMOVED lines=14> */
.L_x_6957:
[----:B------:R0:W5:Y:S01]  /*c190*/  LDG.E.128 R16, desc[UR36][R2.64] ;  /* 0x0000002402107981 */ /* 0x000162000c1e1d00 */
[----:B------:R-:W-:Y:S05]  /*c1a0*/  BRA `(.L_x_6948) ;  /* 0x0000000800a07947 */ /* 0x000fea0003800000 */
.L_x_6956:
        /* <DEDUP_REMOVED lines=29> */
.L_x_6959:
        /* <DEDUP_REMOVED lines=16> */
.L_x_6958:
[----:B------:R-:W2:Y:S01]  /*c480*/  LDG.E.U16 R0, desc[UR36][R2.64] ;  /* 0x0000002402007981 */ /* 0x000ea2000c1e1500 */
[----:B------:R-:W-:Y:S01]  /*c490*/  CS2R R18, SRZ ;  /* 0x0000000000127805 */ /* 0x000fe2000001ff00 */
[----:B--2---:R-:W-:-:S04]  /*c4a0*/  IMAD.U32 R0, R0, 0x10000, RZ ;  /* 0x0001000000007824 */ /* 0x004fc800078e00ff */
[----:B------:R-:W-:-:S04]  /*c4b0*/  FMUL.FTZ R0, R0, 1 ;  /* 0x3f80000000007820 */ /* 0x000fc80000410000 */
[----:B------:R0:W1:Y:S01]  /*c4c0*/  F2F.F64.F32 R16, R0 ;  /* 0x0000000000107310 */ /* 0x0000620000201800 */
[----:B------:R-:W-:Y:S05]  /*c4d0*/  BRA `(.L_x_6948) ;  /* 0x0000000400d47947 */ /* 0x000fea0003800000 */
.L_x_6955:
        /* <DEDUP_REMOVED lines=12> */
.L_x_6962:
        /* <DEDUP_REMOVED lines=21> */
.L_x_6966:
[----:B------:R-:W-:Y:S05]  /*c6f0*/  BSYNC B1 ;  /* 0x0000000000017941 */ /* 0x000fea0003800000 */
.L_x_6965:
[----:B------:R-:W-:Y:S01]  /*c700*/  LEA R3, R0, 0x3b800000, 0x17 ;  /* 0x3b80000000037811 */ /* 0x000fe200078eb8ff */
[----:B------:R-:W-:-:S05]  /*c710*/  IMAD.SHL.U32 R0, R2, 0x100000, RZ ;  /* 0x0010000002007824 */ /* 0x000fca00078e00ff */
[----:B------:R-:W-:-:S07]  /*c720*/  LOP3.LUT R0, R3, R0, R4, 0xfe, !PT ;  /* 0x0000000003007212 */ /* 0x000fce00078efe04 */
.L_x_6964:
[----:B------:R-:W-:Y:S05]  /*c730*/  BSYNC B0 ;  /* 0x0000000000007941 */ /* 0x000fea0003800000 */
.L_x_6963:
[----:B------:R-:W-:Y:S01]  /*c740*/  FMUL.FTZ R0, R0, 1 ;  /* 0x3f80000000007820 */ /* 0x000fe20000410000 */
[----:B------:R-:W-:-:S03]  /*c750*/  CS2R R18, SRZ ;  /* 0x0000000000127805 */ /* 0x000fc6000001ff00 */
[----:B------:R0:W1:Y:S01]  /*c760*/  F2F.F64.F32 R16, R0 ;  /* 0x0000000000107310 */ /* 0x0000620000201800 */
[----:B------:R-:W-:Y:S05]  /*c770*/  BRA `(.L_x_6948) ;  /* 0x00000004002c7947 */ /* 0x000fea0003800000 */
.L_x_6961:
        /* <DEDUP_REMOVED lines=21> */
.L_x_6970:
[----:B------:R-:W-:Y:S05]  /*c8d0*/  BSYNC B1 ;  /* 0x0000000000017941 */ /* 0x000fea0003800000 */
.L_x_6969:
[----:B------:R-:W-:Y:S01]  /*c8e0*/  LEA R3, R0, 0x37800000, 0x17 ;  /* 0x3780000000037811 */ /* 0x000fe200078eb8ff */
[----:B------:R-:W-:-:S05]  /*c8f0*/  IMAD.SHL.U32 R0, R2, 0x200000, RZ ;  /* 0x0020000002007824 */ /* 0x000fca00078e00ff */
[----:B------:R-:W-:-:S07]  /*c900*/  LOP3.LUT R0, R3, R0, R4, 0xfe, !PT ;  /* 0x0000000003007212 */ /* 0x000fce00078efe04 */
.L_x_6968:
[----:B------:R-:W-:Y:S05]  /*c910*/  BSYNC B0 ;  /* 0x0000000000007941 */ /* 0x000fea0003800000 */
.L_x_6967:
[----:B------:R-:W-:Y:S01]  /*c920*/  FMUL.FTZ R0, R0, 1 ;  /* 0x3f80000000007820 */ /* 0x000fe20000410000 */
[----:B------:R-:W-:-:S03]  /*c930*/  CS2R R18, SRZ ;  /* 0x0000000000127805 */ /* 0x000fc6000001ff00 */
[----:B------:R0:W1:Y:S01]  /*c940*/  F2F.F64.F32 R16, R0 ;  /* 0x0000000000107310 */ /* 0x0000620000201800 */
[----:B------:R-:W-:Y:S05]  /*c950*/  BRA `(.L_x_6948) ;  /* 0x0000000000b47947 */ /* 0x000fea0003800000 */
.L_x_6960:
        /* <DEDUP_REMOVED lines=14> */
.L_x_6974:
[----:B------:R-:W-:Y:S05]  /*ca40*/  BSYNC B0 ;  /* 0x0000000000007941 */ /* 0x000fea0003800000 */
.L_x_6973:
[----:B------:R-:W-:Y:S01]  /*ca50*/  FMUL.FTZ R0, R0, 1 ;  /* 0x3f80000000007820 */ /* 0x000fe20000410000 */
[----:B------:R-:W-:-:S03]  /*ca60*/  CS2R R18, SRZ ;  /* 0x0000000000127805 */ /* 0x000fc6000001ff00 */
[----:B------:R0:W1:Y:S01]  /*ca70*/  F2F.F64.F32 R16, R0 ;  /* 0x0000000000107310 */ /* 0x0000620000201800 */
[----:B------:R-:W-:Y:S05]  /*ca80*/  BRA `(.L_x_6948) ;  /* 0x0000000000687947 */ /* 0x000fea0003800000 */
.L_x_6947:
        /* <DEDUP_REMOVED lines=16> */
.L_x_6975:
[----:B------:R-:W-:Y:S02]  /*cb90*/  CS2R R16, SRZ ;  /* 0x0000000000107805 */ /* 0x000fe4000001ff00 */
[----:B------:R-:W-:Y:S01]  /*cba0*/  CS2R R18, SRZ ;  /* 0x0000000000127805 */ /* 0x000fe2000001ff00 */
[----:B------:R-:W-:Y:S06]  /*cbb0*/  BRA `(.L_x_6948) ;  /* 0x00000000001c7947 */ /* 0x000fec0003800000 */
.L_x_6972:
[----:B------:R-:W2:Y:S01]  /*cbc0*/  LDG.E.64 R16, desc[UR36][R2.64] ;  /* 0x0000002402107981 */ /* 0x000ea2000c1e1b00 */
[----:B------:R-:W-:Y:S01]  /*cbd0*/  CS2R R18, SRZ ;  /* 0x0000000000127805 */ /* 0x000fe2000001ff00 */
[----:B--2---:R-:W0:Y:S01]  /*cbe0*/  I2F.F64.U64 R16, R16 ;  /* 0x0000001000107312 */ /* 0x004e220000301800 */
[----:B------:R-:W-:Y:S05]  /*cbf0*/  BRA `(.L_x_6948) ;  /* 0x00000000000c7947 */ /* 0x000fea0003800000 */
.L_x_6971:
[----:B------:R-:W2:Y:S01]  /*cc00*/  LDG.E R2, desc[UR36][R2.64] ;  /* 0x0000002402027981 */ /* 0x000ea2000c1e1900 */
[----:B------:R-:W-:Y:S01]  /*cc10*/  CS2R R18, SRZ ;  /* 0x0000000000127805 */ /* 0x000fe2000001ff00 */
[----:B--2---:R0:W1:Y:S06]  /*cc20*/  I2F.F64.U32 R16, R2 ;  /* 0x0000000200107312 */ /* 0x00406c0000201800 */
.L_x_6948:
[----:B0--3--:R-:W0:Y:S01]  /*cc30*/  LDC.U8 R4, c[0x0][0x493] ;  /* 0x000124c0ff047b82 */ /* 0x009e220000000000 */
        /* <DEDUP_REMOVED lines=14> */
[----:B------:R-:W3:Y:S01]  /*cd20*/  LDG.E.S8 R2, desc[UR36][R2.64] ;  /* 0x0000002402027981 */ /* 0x000ee2000c1e1300 */
[----:B------:R-:W-:Y:S01]  /*cd30*/  CS2R R10, SRZ ;  /* 0x00000000000a7805 */ /* 0x000fe2000001ff00 */
[----:B---3--:R0:W3:Y:S01]  /*cd40*/  I2F.F64.S16 R8, R2 ;  /* 0x0000000200087312 */ /* 0x0080e20000101c00 */
[----:B------:R-:W-:Y:S05]  /*cd50*/  BRA `(.L_x_6981) ;  /* 0x0000000c00d87947 */ /* 0x000fea0003800000 */
.L_x_6979:
[----:B------:R-:W3:Y:S01]  /*cd60*/  LDG.E.U8 R2, desc[UR36][R2.64] ;  /* 0x0000002402027981 */ /* 0x000ee2000c1e1100 */
[----:B------:R-:W-:Y:S01]  /*cd70*/  CS2R R10, SRZ ;  /* 0x00000000000a7805 */ /* 0x000fe2000001ff00 */
[----:B---3--:R0:W3:Y:S01]  /*cd80*/  I2F.F64.U16 R8, R2 ;  /* 0x0000000200087312 */ /* 0x0080e20000101800 */
[----:B------:R-:W-:Y:S05]  /*cd90*/  BRA `(.L_x_6981) ;  /* 0x0000000c00c87947 */ /* 0x000fea0003800000 */
.L_x_6978:
[----:B------:R-:W-:-:S13]  /*cda0*/  ISETP.NE.AND P0, PT, R0, 0x2, PT ;  /* 0x000000020000780c */ /* 0x000fda0003f05270 */
[----:B------:R-:W-:Y:S05]  /*cdb0*/  @!P0 BRA `(.L_x_6982) ;  /* 0x0000000000308947 */ /* 0x000fea0003800000 */
[----:B------:R-:W-:-:S13]  /*cdc0*/  ISETP.NE.AND P0, PT, R0, 0x3, PT ;  /* 0x000000030000780c */ /* 0x000fda0003f05270 */
[----:B------:R-:W-:Y:S05]  /*cdd0*/  @!P0 BRA `(.L_x_6983) ;  /* 0x0000000000188947 */ /* 0x000fea0003800000 */
[----:B------:R-:W-:-:S13]  /*cde0*/  ISETP.NE.AND P0, PT, R0, 0x4, PT ;  /* 0x000000040000780c */ /* 0x000fda0003f05270 */
[----:B------:R-:W-:Y:S05]  /*cdf0*/  @P0 BRA `(.L_x_6980) ;  /* 0x0000000c00480947 */ /* 0x000fea0003800000 */
[----:B------:R-:W3:Y:S01]  /*ce00*/  LDG.E.64 R8, desc[UR36][R2.64] ;  /* 0x0000002402087981 */ /* 0x000ee2000c1e1b00 */
[----:B------:R-:W-:Y:S01]  /*ce10*/  CS2R R10, SRZ ;  /* 0x00000000000a7805 */ /* 0x000fe2000001ff00 */
[----:B---3--:R-:W0:Y:S01]  /*ce20*/  I2F.F64.S64 R8, R8 ;  /* 0x0000000800087312 */ /* 0x008e220000301c00 */
[----:B------:R-:W-:Y:S05]  /*ce30*/  BRA `(.L_x_6981) ;  /* 0x0000000c00a07947 */ /* 0x000fea0003800000 */
.L_x_6983:
[----:B------:R-:W3:Y:S01]  /*ce40*/  LDG.E R2, desc[UR36][R2.64] ;  /* 0x0000002402027981 */ /* 0x000ee2000c1e1900 */
[----:B------:R-:W-:Y:S01]  /*ce50*/  CS2R R10, SRZ ;  /* 0x00000000000a7805 */ /* 0x000fe2000001ff00 */
[----:B---3--:R0:W3:Y:S01]  /*ce60*/  I2F.F64 R8, R2 ;  /* 0x0000000200087312 */ /* 0x0080e20000201c00 */
[----:B------:R-:W-:Y:S05]  /*ce70*/  BRA `(.L_x_6981) ;  /* 0x0000000c00907947 */ /* 0x000fea0003800000 */
.L_x_6982:
[----:B------:R-:W3:Y:S01]  /*ce80*/  LDG.E.U16 R2, desc[UR36][R2.64] ;  /* 0x0000002402027981 */ /* 0x000ee2000c1e1500 */
[----:B------:R-:W-:Y:S01]  /*ce90*/  CS2R R10, SRZ ;  /* 0x00000000000a7805 */ /* 0x000fe2000001ff00 */
[----:B---3--:R0:W3:Y:S01]  /*cea0*/  I2F.F64.S16 R8, R2 ;  /* 0x0000000200087312 */ /* 0x0080e20000101c00 */
[----:B------:R-:W-:Y:S05]  /*ceb0*/  BRA `(.L_x_6981) ;  /* 0x0000000c00807947 */ /* 0x000fea0003800000 */
.L_x_6977:
[----:B------:R-:W-:-:S13]  /*cec0*/  ISETP.GT.AND P0, PT, R0, 0x6, PT ;  /* 0x000000060000780c */ /* 0x000fda0003f04270 */
[----:B------:R-:W-:Y:S05]  /*ced0*/  @P0 BRA `(.L_x_6984) ;  /* 0x00000000003c0947 */ /* 0x000fea0003800000 */
[----:B------:R-:W-:-:S13]  /*cee0*/  ISETP.NE.AND P0, PT, R0, 0x5, PT ;  /* 0x000000050000780c */ /* 0x000fda0003f05270 */
[----:B------:R-:W-:Y:S05]  /*cef0*/  @!P0 BRA `(.L_x_6985) ;  /* 0x00000000001c8947 */ /* 0x000fea0003800000 */
[----:B------:R-:W-:-:S13]  /*cf00*/  ISETP.NE.AND P0, PT, R0, 0x6, PT ;  /* 0x000000060000780c */ /* 0x000fda0003f05270 */
[----:B------:R-:W-:Y:S05]  /*cf10*/  @P0 BRA `(.L_x_6980) ;  /* 0x0000000c00000947 */ /* 0x000fea0003800000 */
[----:B------:R-:W3:Y:S01]  /*cf20*/  LDG.E R8, desc[UR36][R2.64] ;  /* 0x0000002402087981 */ /* 0x000ee2000c1e1900 */
[----:B------:R-:W-:Y:S01]  /*cf30*/  CS2R R10, SRZ ;  /* 0x00000000000a7805 */ /* 0x000fe2000001ff00 */
[----:B---3--:R-:W-:-:S06]  /*cf40*/  FMUL.FTZ R8, R8, 1 ;  /* 0x3f80000008087820 */ /* 0x008fcc0000410000 */
[----:B------:R-:W0:Y:S01]  /*cf50*/  F2F.F64.F32 R8, R8 ;  /* 0x0000000800087310 */ /* 0x000e220000201800 */
[----:B------:R-:W-:Y:S05]  /*cf60*/  BRA `(.L_x_6981) ;  /* 0x0000000c00547947 */ /* 0x000fea0003800000 */
.L_x_6985:
[----:B------:R-:W3:Y:S01]  /*cf70*/  LDG.E.U16 R0, desc[UR36][R2.64] ;  /* 0x0000002402007981 */ /* 0x000ee2000c1e1500 */
[----:B------:R-:W-:Y:S01]  /*cf80*/  CS2R R10, SRZ ;  /* 0x00000000000a7805 */ /* 0x000fe2000001ff00 */
[----:B---3--:R-:W-:-:S05]  /*cf90*/  HADD2.F32 R0, -RZ, R0.H0_H0 ;  /* 0x20000000ff007230 */ /* 0x008fca0000004100 */
[----:B------:R-:W-:-:S04]  /*cfa0*/  FMUL.FTZ R0, R0, 1 ;  /* 0x3f80000000007820 */ /* 0x000fc80000410000 */
[----:B------:R0:W3:Y:S01]  /*cfb0*/  F2F.F64.F32 R8, R0 ;  /* 0x0000000000087310 */ /* 0x0000e20000201800 */
[----:B------:R-:W-:Y:S05]  /*cfc0*/  BRA `(.L_x_6981) ;  /* 0x0000000c003c7947 */ /* 0x000fea0003800000 */
.L_x_6984:
[----:B------:R-:W-:-:S13]  /*cfd0*/  ISETP.NE.AND P0, PT, R0, 0x7, PT ;  /* 0x000000070000780c */ /* 0x000fda0003f05270 */
[----:B------:R-:W-:Y:S05]  /*cfe0*/  @!P0 BRA `(.L_x_6986) ;  /* 0x0000000000488947 */ /* 0x000fea0003800000 */
[----:B------:R-:W-:-:S13]  /*cff0*/  ISETP.NE.AND P0, PT, R0, 0x8, PT ;  /* 0x000000080000780c */ /* 0x000fda0003f05270 */
[----:B------:R-:W-:Y:S05]  /*d000*/  @!P0 BRA `(.L_x_6987) ;  /* 0x0000000000208947 */ /* 0x000fea0003800000 */
[----:B------:R-:W-:-:S13]  /*d010*/  ISETP.NE.AND P0, PT, R0, 0x9, PT ;  /* 0x000000090000780c */ /* 0x000fda0003f05270 */
[----:B------:R-:W-:Y:S05]  /*d020*/  @P0 BRA `(.L_x_6980) ;  /* 0x0000000800bc0947 */ /* 0x000fea0003800000 */
[----:B------:R-:W3:Y:S02]  /*d030*/  LDG.E.64 R2, desc[UR36][R2.64] ;  /* 0x0000002402027981 */ /* 0x000ee4000c1e1b00 */
[----:B---3--:R-:W-:Y:S01]  /*d040*/  FMUL.FTZ R10, R3, 1 ;  /* 0x3f800000030a7820 */ /* 0x008fe20000410000 */
[----:B------:R-:W-:-:S05]  /*d050*/  FMUL.FTZ R8, R2, 1 ;  /* 0x3f80000002087820 */ /* 0x000fca0000410000 */
[----:B------:R-:W0:Y:S08]  /*d060*/  F2F.F64.F32 R10, R10 ;  /* 0x0000000a000a7310 */ /* 0x000e300000201800 */
[----:B------:R-:W3:Y:S01]  /*d070*/  F2F.F64.F32 R8, R8 ;  /* 0x0000000800087310 */ /* 0x000ee20000201800 */
[----:B------:R-:W-:Y:S05]  /*d080*/  BRA `(.L_x_6981) ;  /* 0x0000000c000c7947 */ /* 0x000fea0003800000 */
.L_x_6987:
[----:B------:R-:W3:Y:S02]  /*d090*/  LDG.E R0, desc[UR36][R2.64] ;  /* 0x0000002402007981 */ /* 0x000ee4000c1e1900 */
[--C-:B---3--:R-:W-:Y:S02]  /*d0a0*/  HADD2.F32 R4, -RZ, R0.reuse.H1_H1 ;  /* 0x30000000ff047230 */ /* 0x108fe40000004100 */
[----:B------:R-:W-:-:S03]  /*d0b0*/  HADD2.F32 R0, -RZ, R0.H0_H0 ;  /* 0x20000000ff007230 */ /* 0x000fc60000004100 */
[----:B------:R-:W-:Y:S02]  /*d0c0*/  FMUL.FTZ R4, R4, 1 ;  /* 0x3f80000004047820 */ /* 0x000fe40000410000 */
[----:B------:R-:W-:Y:S02]  /*d0d0*/  FMUL.FTZ R0, R0, 1 ;  /* 0x3f80000000007820 */ /* 0x000fe40000410000 */
[----:B------:R0:W3:Y:S08]  /*d0e0*/  F2F.F64.F32 R10, R4 ;  /* 0x00000004000a7310 */ /* 0x0000f00000201800 */
[----:B------:R0:W0:Y:S01]  /*d0f0*/  F2F.F64.F32 R8, R0 ;  /* 0x0000000000087310 */ /* 0x0000220000201800 */
[----:B------:R-:W-:Y:S05]  /*d100*/  BRA `(.L_x_6981) ;  /* 0x0000000800ec7947 */ /* 0x000fea0003800000 */
.L_x_6986:
[----:B------:R0:W5:Y:S01]  /*d110*/  LDG.E.64 R8, desc[UR36][R2.64] ;  /* 0x0000002402087981 */ /* 0x000162000c1e1b00 */
[----:B------:R-:W-:Y:S01]  /*d120*/  CS2R R10, SRZ ;  /* 0x00000000000a7805 */ /* 0x000fe2000001ff00 */
[----:B------:R-:W-:Y:S06]  /*d130*/  BRA `(.L_x_6981) ;  /* 0x0000000800e07947 */ /* 0x000fec0003800000 */
.L_x_6976:
        /* <DEDUP_REMOVED lines=8> */
[----:B------:R-:W3:Y:S01]  /*d1c0*/  LDG.E.U8 R2, desc[UR36][R2.64] ;  /* 0x0000002402027981 */ /* 0x000ee2000c1e1100 */
[----:B------:R-:W-:Y:S01]  /*d1d0*/  CS2R R10, SRZ ;  /* 0x00000000000a7805 */ /* 0x000fe2000001ff00 */
[----:B------:R-:W-:Y:S01]  /*d1e0*/  IMAD.MOV.U32 R8, RZ, RZ, RZ ;  /* 0x000000ffff087224 */ /* 0x000fe200078e00ff */
[----:B---3--:R-:W-:-:S04]  /*d1f0*/  ISETP.NE.AND P0, PT, R2, RZ, PT ;  /* 0x000000ff0200720c */ /* 0x008fc80003f05270 */
[----:B------:R-:W-:Y:S01]  /*d200*/  FSEL R9, RZ, 1.875, !P0 ;  /* 0x3ff00000ff097808 */ /* 0x000fe20004000000 */
[----:B------:R-:W-:Y:S08]  /*d210*/  BRA `(.L_x_6981) ;  /* 0x0000000800a87947 */ /* 0x000ff00003800000 */
.L_x_6990:
[----:B------:R0:W5:Y:S01]  /*d220*/  LDG.E.128 R8, desc[UR36][R2.64] ;  /* 0x0000002402087981 */ /* 0x000162000c1e1d00 */
[----:B------:R-:W-:Y:S05]  /*d230*/  BRA `(.L_x_6981) ;  /* 0x0000000800a07947 */ /* 0x000fea0003800000 */
.L_x_6989:
[----:B------:R-:W-:-:S13]  /*d240*/  ISETP.NE.AND P0, PT, R0, 0xf, PT ;  /* 0x0000000f0000780c */ /* 0x000fda0003f05270 */
[----:B------:R-:W-:Y:S05]  /*d250*/  @!P0 BRA `(.L_x_6991) ;  /* 0x0000000000ac8947 */ /* 0x000fea0003800000 */
[----:B------:R-:W-:-:S13]  /*d260*/  ISETP.NE.AND P0, PT, R0, 0x17, PT ;  /* 0x000000170000780c */ /* 0x000fda0003f05270 */
[----:B------:R-:W-:Y:S05]  /*d270*/  @!P0 BRA `(.L_x_6992) ;  /* 0x0000000000648947 */ /* 0x000fea0003800000 */
[----:B------:R-:W-:-:S13]  /*d280*/  ISETP.NE.AND P0, PT, R0, 0x18, PT ;  /* 0x000000180000780c */ /* 0x000fda0003f05270 */
[----:B------:R-:W-:Y:S05]  /*d290*/  @P0 BRA `(.L_x_6980) ;  /* 0x0000000800200947 */ /* 0x000fea0003800000 */
[----:B------:R-:W3:Y:S01]  /*d2a0*/  LDG.E.U8 R0, desc[UR36][R2.64] ;  /* 0x0000002402007981 */ /* 0x000ee2000c1e1100 */
[----:B------:R-:W-:Y:S01]  /*d2b0*/  IMAD.MOV.U32 R8, RZ, RZ, -0x800000 ;  /* 0xff800000ff087424 */ /* 0x000fe200078e00ff */
[----:B------:R-:W-:Y:S01]  /*d2c0*/  CS2R R10, SRZ ;  /* 0x00000000000a7805 */ /* 0x000fe2000001ff00 */
[----:B---3--:R-:W-:-:S05]  /*d2d0*/  IMAD.SHL.U32 R0, R0, 0x1000000, RZ ;  /* 0x0100000000007824 */ /* 0x008fca00078e00ff */
        /* <DEDUP_REMOVED lines=17> */
[----:B------:R0:W3:Y:S01]  /*d3f0*/  F2F.F64.F32 R8, R5 ;  /* 0x0000000500087310 */ /* 0x0000e20000201800 */
[----:B------:R-:W-:Y:S05]  /*d400*/  BRA `(.L_x_6981) ;  /* 0x00000008002c7947 */ /* 0x000fea0003800000 */
.L_x_6992:
[----:B------:R-:W3:Y:S01]  /*d410*/  LDG.E.U8 R2, desc[UR36][R2.64] ;  /* 0x0000002402027981 */ /* 0x000ee2000c1e1100 */
[----:B------:R-:W-:Y:S01]  /*d420*/  CS2R R10, SRZ ;  /* 0x00000000000a7805 */ /* 0x000fe2000001ff00 */
[C---:B---3--:R-:W-:Y:S02]  /*d430*/  IMAD.SHL.U32 R0, R2.reuse, 0x2000000, RZ ;  /* 0x0200000002007824 */ /* 0x048fe400078e00ff */
        /* <DEDUP_REMOVED lines=11> */
[----:B------:R0:W3:Y:S01]  /*d4f0*/  F2F.F64.F32 R8, R4 ;  /* 0x0000000400087310 */ /* 0x0000e20000201800 */
[----:B------:R-:W-:Y:S05]  /*d500*/  BRA `(.L_x_6981) ;  /* 0x0000000400ec7947 */ /* 0x000fea0003800000 */
.L_x_6991:
[----:B------:R-:W3:Y:S01]  /*d510*/  LDG.E.U16 R0, desc[UR36][R2.64] ;  /* 0x0000002402007981 */ /* 0x000ee2000c1e1500 */
[----:B------:R-:W-:Y:S01]  /*d520*/  CS2R R10, SRZ ;  /* 0x00000000000a7805 */ /* 0x000fe2000001ff00 */
[----:B---3--:R-:W-:-:S04]  /*d530*/  IMAD.U32 R0, R0, 0x10000, RZ ;  /* 0x0001000000007824 */ /* 0x008fc800078e00ff */
[----:B------:R-:W-:-:S04]  /*d540*/  FMUL.FTZ R0, R0, 1 ;  /* 0x3f80000000007820 */ /* 0x000fc80000410000 */
[----:B------:R0:W3:Y:S01]  /*d550*/  F2F.F64.F32 R8, R0 ;  /* 0x0000000000087310 */ /* 0x0000e20000201800 */
[----:B------:R-:W-:Y:S05]  /*d560*/  BRA `(.L_x_6981) ;  /* 0x0000000400d47947 */ /* 0x000fea0003800000 */
.L_x_6988:
        /* <DEDUP_REMOVED lines=8> */
[----:B------:R-:W3:Y:S01]  /*d5f0*/  LDG.E.U16 R2, desc[UR36][R2.64] ;  /* 0x0000002402027981 */ /* 0x000ee2000c1e1500 */
[----:B------:R-:W-:Y:S01]  /*d600*/  CS2R R10, SRZ ;  /* 0x00000000000a7805 */ /* 0x000fe2000001ff00 */
[----:B---3--:R0:W3:Y:S01]  /*d610*/  I2F.F64.U16 R8, R2 ;  /* 0x0000000200087312 */ /* 0x0080e20000101800 */
[----:B------:R-:W-:Y:S05]  /*d620*/  BRA `(.L_x_6981) ;  /* 0x0000000400a47947 */ /* 0x000fea0003800000 */
.L_x_6995:
[----:B------:R-:W3:Y:S01]  /*d630*/  LDG.E.U8 R2, desc[UR36][R2.64] ;  /* 0x0000002402027981 */ /* 0x000ee2000c1e1100 */
[----:B------:R-:W-:Y:S01]  /*d640*/  BSSY B0, `(.L_x_6996) ;  /* 0x0000018000007945 */ /* 0x000fe20003800000 */
[----:B------:R-:W-:Y:S01]  /*d650*/  IMAD.MOV.U32 R0, RZ, RZ, RZ ;  /* 0x000000ffff007224 */ /* 0x000fe200078e00ff */
[----:B---3--:R-:W-:-:S13]  /*d660*/  ISETP.NE.AND P0, PT, R2, RZ, PT ;  /* 0x000000ff0200720c */ /* 0x008fda0003f05270 */
        /* <DEDUP_REMOVED lines=17> */
.L_x_6999:
[----:B------:R-:W-:Y:S05]  /*d780*/  BSYNC B1 ;  /* 0x0000000000017941 */ /* 0x000fea0003800000 */
.L_x_6998:
[----:B------:R-:W-:Y:S01]  /*d790*/  LEA R3, R0, 0x3b800000, 0x17 ;  /* 0x3b80000000037811 */ /* 0x000fe200078eb8ff */
[----:B------:R-:W-:-:S05]  /*d7a0*/  IMAD.SHL.U32 R0, R2, 0x100000, RZ ;  /* 0x0010000002007824 */ /* 0x000fca00078e00ff */
[----:B------:R-:W-:-:S07]  /*d7b0*/  LOP3.LUT R0, R3, R0, R4, 0xfe, !PT ;  /* 0x0000000003007212 */ /* 0x000fce00078efe04 */
.L_x_6997:
[----:B------:R-:W-:Y:S05]  /*d7c0*/  BSYNC B0 ;  /* 0x0000000000007941 */ /* 0x000fea0003800000 */
.L_x_6996:
[----:B------:R-:W-:Y:S01]  /*d7d0*/  FMUL.FTZ R0, R0, 1 ;  /* 0x3f80000000007820 */ /* 0x000fe20000410000 */
[----:B------:R-:W-:-:S03]  /*d7e0*/  CS2R R10, SRZ ;  /* 0x00000000000a7805 */ /* 0x000fc6000001ff00 */
[----:B------:R0:W3:Y:S01]  /*d7f0*/  F2F.F64.F32 R8, R0 ;  /* 0x0000000000087310 */ /* 0x0000e20000201800 */
[----:B------:R-:W-:Y:S05]  /*d800*/  BRA `(.L_x_6981) ;  /* 0x00000004002c7947 */ /* 0x000fea0003800000 */
.L_x_6994:
        /* <DEDUP_REMOVED lines=21> */
.L_x_7003:
[----:B------:R-:W-:Y:S05]  /*d960*/  BSYNC B1 ;  /* 0x0000000000017941 */ /* 0x000fea0003800000 */
.L_x_7002:
[----:B------:R-:W-:Y:S01]  /*d970*/  LEA R3, R0, 0x37800000, 0x17 ;  /* 0x3780000000037811 */ /* 0x000fe200078eb8ff */
[----:B------:R-:W-:-:S05]  /*d980*/  IMAD.SHL.U32 R0, R2, 0x200000, RZ ;  /* 0x0020000002007824 */ /* 0x000fca00078e00ff */
[----:B------:R-:W-:-:S07]  /*d990*/  LOP3.LUT R0, R3, R0, R4, 0xfe, !PT ;  /* 0x0000000003007212 */ /* 0x000fce00078efe04 */
.L_x_7001:
[----:B------:R-:W-:Y:S05]  /*d9a0*/  BSYNC B0 ;  /* 0x0000000000007941 */ /* 0x000fea0003800000 */
.L_x_7000:
[----:B------:R-:W-:Y:S01]  /*d9b0*/  FMUL.FTZ R0, R0, 1 ;  /* 0x3f80000000007820 */ /* 0x000fe20000410000 */
[----:B------:R-:W-:-:S03]  /*d9c0*/  CS2R R10, SRZ ;  /* 0x00000000000a7805 */ /* 0x000fc6000001ff00 */
[----:B------:R0:W3:Y:S01]  /*d9d0*/  F2F.F64.F32 R8, R0 ;  /* 0x0000000000087310 */ /* 0x0000e20000201800 */
[----:B------:R-:W-:Y:S05]  /*d9e0*/  BRA `(.L_x_6981) ;  /* 0x0000000000b47947 */ /* 0x000fea0003800000 */
.L_x_6993:
[----:B------:R-:W-:-:S13]  /*d9f0*/  ISETP.NE.AND P0, PT, R0, 0x1c, PT ;  /* 0x0000001c0000780c */ /* 0x000fda0003f05270 */
[----:B------:R-:W-:Y:S05]  /*da00*/  @!P0 BRA `(.L_x_7004) ;  /* 0x0000000000a08947 */ /* 0x000fea0003800000 */
[----:B------:R-:W-:-:S13]  /*da10*/  ISETP.NE.AND P0, PT, R0, 0x1d, PT ;  /* 0x0000001d0000780c */ /* 0x000fda0003f05270 */
[----:B------:R-:W-:Y:S05]  /*da20*/  @!P0 BRA `(.L_x_7005) ;  /* 0x0000000000888947 */ /* 0x000fea0003800000 */
[----:B------:R-:W-:-:S13]  /*da30*/  ISETP.NE.AND P0, PT, R0, 0x2c, PT ;  /* 0x0000002c0000780c */ /* 0x000fda0003f05270 */
[----:B------:R-:W-:Y:S05]  /*da40*/  @P0 BRA `(.L_x_6980) ;  /* 0x0000000000340947 */ /* 0x000fea0003800000 */
[----:B------:R-:W3:Y:S01]  /*da50*/  LDG.E.U8 R2, desc[UR36][R2.64] ;  /* 0x0000002402027981 */ /* 0x000ee2000c1e1100 */
[----:B------:R-:W-:Y:S01]  /*da60*/  BSSY B0, `(.L_x_7006) ;  /* 0x0000007000007945 */ /* 0x000fe20003800000 */
[----:B------:R-:W-:Y:S01]  /*da70*/  IMAD.MOV.U32 R0, RZ, RZ, 0x400000 ;  /* 0x00400000ff007424 */ /* 0x000fe200078e00ff */
[----:B---3--:R-:W-:-:S13]  /*da80*/  ISETP.NE.AND P0, PT, R2, RZ, PT ;  /* 0x000000ff0200720c */ /* 0x008fda0003f05270 */
[----:B------:R-:W-:Y:S05]  /*da90*/  @!P0 BRA `(.L_x_7007) ;  /* 0x00000000000c8947 */ /* 0x000fea0003800000 */
[----:B------:R-:W-:-:S13]  /*daa0*/  ISETP.NE.AND P0, PT, R2, 0xff, PT ;  /* 0x000000ff0200780c */ /* 0x000fda0003f05270 */
[----:B------:R-:W-:Y:S02]  /*dab0*/  @!P0 IMAD.MOV.U32 R0, RZ, RZ, 0x7f800001 ;  /* 0x7f800001ff008424 */ /* 0x000fe400078e00ff */
[----:B------:R-:W-:-:S07]  /*dac0*/  @P0 IMAD.SHL.U32 R0, R2, 0x800000, RZ ;  /* 0x0080000002000824 */ /* 0x000fce00078e00ff */
.L_x_7007:
[----:B------:R-:W-:Y:S05]  /*dad0*/  BSYNC B0 ;  /* 0x0000000000007941 */ /* 0x000fea0003800000 */
.L_x_7006:
[----:B------:R-:W-:Y:S01]  /*dae0*/  FMUL.FTZ R0, R0, 1 ;  /* 0x3f80000000007820 */ /* 0x000fe20000410000 */
[----:B------:R-:W-:-:S03]  /*daf0*/  CS2R R10, SRZ ;  /* 0x00000000000a7805 */ /* 0x000fc6000001ff00 */
[----:B------:R0:W3:Y:S01]  /*db00*/  F2F.F64.F32 R8, R0 ;  /* 0x0000000000087310 */ /* 0x0000e20000201800 */
[----:B------:R-:W-:Y:S05]  /*db10*/  BRA `(.L_x_6981) ;  /* 0x0000000000687947 */ /* 0x000fea0003800000 */
.L_x_6980:
[----:B------:R-:W-:Y:S01]  /*db20*/  MOV R0, 0x0 ;  /* 0x0000000000007802 */ /* 0x000fe20000000f00 */
[----:B------:R-:W-:Y:S01]  /*db30*/  ULDC.64 UR4, c[0x4][0x148] ;  /* 0x0100520000047ab9 */ /* 0x000fe20000000a00 */
[----:B------:R-:W-:Y:S01]  /*db40*/  ULDC.64 UR6, c[0x4][0x30] ;  /* 0x01000c0000067ab9 */ /* 0x000fe20000000a00 */
[----:B------:R-:W-:Y:S01]  /*db50*/  IMAD.U32 R4, RZ, RZ, UR4 ;  /* 0x00000004ff047e24 */ /* 0x000fe2000f8e00ff */
[----:B------:R0:W3:Y:S01]  /*db60*/  LDC.64 R2, c[0x4][R0] ;  /* 0x0100000000027b82 */ /* 0x0000e20000000a00 */
        /* <DEDUP_REMOVED lines=10> */
[----:B-12345:R-:W-:Y:S05]  /*dc10*/  CALL.ABS.NOINC R2 ;  /* 0x0000000002007343 */ /* 0x03efea0003c00000 */
.L_x_7008:
[----:B------:R-:W-:Y:S02]  /*dc20*/  CS2R R8, SRZ ;  /* 0x0000000000087805 */ /* 0x000fe4000001ff00 */
[----:B------:R-:W-:Y:S01]  /*dc30*/  CS2R R10, SRZ ;  /* 0x00000000000a7805 */ /* 0x000fe2000001ff00 */
[----:B------:R-:W-:Y:S06]  /*dc40*/  BRA `(.L_x_6981) ;  /* 0x00000000001c7947 */ /* 0x000fec0003800000 */
.L_x_7005:
[----:B------:R-:W3:Y:S01]  /*dc50*/  LDG.E.64 R8, desc[UR36][R2.64] ;  /* 0x0000002402087981 */ /* 0x000ee2000c1e1b00 */
[----:B------:R-:W-:Y:S01]  /*dc60*/  CS2R R10, SRZ ;  /* 0x00000000000a7805 */ /* 0x000fe2000001ff00 */
[----:B---3--:R-:W0:Y:S01]  /*dc70*/  I2F.F64.U64 R8, R8 ;  /* 0x0000000800087312 */ /* 0x008e220000301800 */
[----:B------:R-:W-:Y:S05]  /*dc80*/  BRA `(.L_x_6981) ;  /* 0x00000000000c7947 */ /* 0x000fea0003800000 */
.L_x_7004:
[----:B------:R-:W3:Y:S01]  /*dc90*/  LDG.E R2, desc[UR36][R2.64] ;  /* 0x0000002402027981 */ /* 0x000ee2000c1e1900 */
[----:B------:R-:W-:Y:S01]  /*dca0*/  CS2R R10, SRZ ;  /* 0x00000000000a7805 */ /* 0x000fe2000001ff00 */
[----:B---3--:R0:W3:Y:S06]  /*dcb0*/  I2F.F64.U32 R8, R2 ;  /* 0x0000000200087312 */ /* 0x0080ec0000201800 */
.L_x_6981:
[----:B0--3-5:R-:W-:Y:S01]  /*dcc0*/  DSETP.GE.AND P0, PT, |R8|, |R10|, PT ;  /* 0x4000000a0800722a */ /* 0x029fe20003f06200 */
        /* <DEDUP_REMOVED lines=25> */
[----:B-12-4-:R-:W-:Y:S05]  /*de60*/  CALL.REL.NOINC `($__internal_1_$__cuda_sm20_div_rn_f64_full) ;  /* 0x0000006c00647944 */ /* 0x016fea0003c00000 */
.L_x_7013:
[----:B------:R-:W-:Y:S05]  /*de70*/  BSYNC B2 ;  /* 0x0000000000027941 */ /* 0x000fea0003800000 */
.L_x_7012:
        /* <DEDUP_REMOVED lines=16> */
[----:B-12-4-:R-:W-:Y:S05]  /*df80*/  CALL.REL.NOINC `($__internal_0_$__cuda_sm20_dblrcp_rn_slowpath_v3) ;  /* 0x0000006800807944 */ /* 0x016fea0003c00000 */
.L_x_7015:
[----:B------:R-:W-:Y:S05]  /*df90*/  BSYNC B2 ;  /* 0x0000000000027941 */ /* 0x000fea0003800000 */
.L_x_7014:
[C---:B-12-4-:R-:W-:Y:S02]  /*dfa0*/  DFMA R8, R2.reuse, R18, R16 ;  /* 0x000000120208722b */ /* 0x056fe40000000010 */
[----:B------:R-:W-:-:S06]  /*dfb0*/  DFMA R2, R2, -R16, R18 ;  /* 0x800000100202722b */ /* 0x000fcc0000000012 */
[-C--:B------:R-:W-:Y:S02]  /*dfc0*/  DMUL R8, R8, R6.reuse ;  /* 0x0000000608087228 */ /* 0x080fe40000000000 */
[----:B------:R-:W-:Y:S01]  /*dfd0*/  DMUL R10, R2, R6 ;  /* 0x00000006020a7228 */ /* 0x000fe20000000000 */
[----:B------:R-:W-:Y:S10]  /*dfe0*/  BRA `(.L_x_7016) ;  /* 0x00000004007c7947 */ /* 0x000ff40003800000 */
.L_x_7011:
[----:B------:R-:W-:Y:S01]  /*dff0*/  DADD R6, -RZ, |R8| ;  /* 0x00000000ff067229 */ /* 0x000fe20000000508 */
[----:B------:R-:W-:Y:S01]  /*e000*/  IMAD.MOV.U32 R2, RZ, RZ, 0x1 ;  /* 0x00000001ff027424 */ /* 0x000fe200078e00ff */
[----:B-12---:R-:W-:Y:S01]  /*e010*/  FSETP.GEU.AND P1, PT, |R17|, 6.5827683646048100446e-37, PT ;  /* 0x036000001100780b */ /* 0x006fe20003f2e200 */
        /* <DEDUP_REMOVED lines=19> */
.L_x_7018:
[----:B------:R-:W-:Y:S05]  /*e150*/  BSYNC B2 ;  /* 0x0000000000027941 */ /* 0x000fea0003800000 */
.L_x_7017:
[----:B------:R-:W-:Y:S01]  /*e160*/  DADD R12, -RZ, |R10| ;  /* 0x00000000ff0c7229 */ /* 0x000fe2000000050a */
[----:B------:R-:W-:Y:S01]  /*e170*/  IMAD.MOV.U32 R4, RZ, RZ, 0x1 ;  /* 0x00000001ff047424 */ /* 0x000fe200078e00ff */
[----:B----4-:R-:W-:Y:S01]  /*e180*/  FSETP.GEU.AND P1, PT, |R19|, 6.5827683646048100446e-37, PT ;  /* 0x036000001300780b */ /* 0x010fe20003f2e200 */
        /* <DEDUP_REMOVED lines=23> */
.L_x_7020:
[----:B------:R-:W-:Y:S05]  /*e300*/  BSYNC B2 ;  /* 0x0000000000027941 */ /* 0x000fea0003800000 */
.L_x_7019:
[----:B------:R-:W-:Y:S05]  /*e310*/  BRA `(.L_x_7016) ;  /* 0x0000000000b07947 */ /* 0x000fea0003800000 */
.L_x_7010:
        /* <DEDUP_REMOVED lines=21> */
.L_x_7022:
[----:B------:R-:W-:Y:S05]  /*e470*/  BSYNC B2 ;  /* 0x0000000000027941 */ /* 0x000fea0003800000 */
.L_x_7021:
        /* <DEDUP_REMOVED lines=17> */
.L_x_7024:
[----:B------:R-:W-:Y:S05]  /*e590*/  BSYNC B2 ;  /* 0x0000000000027941 */ /* 0x000fea0003800000 */
.L_x_7023:
[C---:B-12-4-:R-:W-:Y:S02]  /*e5a0*/  DFMA R8, R2.reuse, R16, R18 ;  /* 0x000000100208722b */ /* 0x056fe40000000012 */
[----:B------:R-:W-:-:S06]  /*e5b0*/  DFMA R2, R2, R18, -R16 ;  /* 0x000000120202722b */ /* 0x000fcc0000000810 */
[-C--:B------:R-:W-:Y:S02]  /*e5c0*/  DMUL R8, R8, R6.reuse ;  /* 0x0000000608087228 */ /* 0x080fe40000000000 */
[----:B------:R-:W-:-:S11]  /*e5d0*/  DMUL R10, R2, R6 ;  /* 0x00000006020a7228 */ /* 0x000fd60000000000 */
.L_x_7016:
[----:B------:R-:W-:Y:S05]  /*e5e0*/  BSYNC B1 ;  /* 0x0000000000017941 */ /* 0x000fea0003800000 */
.L_x_7009:
        /* <DEDUP_REMOVED lines=15> */
.L_x_7028:
[----:B------:R-:W0:Y:S02]  /*e6e0*/  F2I.S64.F64.TRUNC R8, R8 ;  /* 0x0000000800087311 */ /* 0x000e24000030d900 */
[----:B0-----:R-:W-:-:S05]  /*e6f0*/  IMAD.MOV.U32 R3, RZ, RZ, R8 ;  /* 0x000000ffff037224 */ /* 0x001fca00078e0008 */
[----:B------:R0:W-:Y:S01]  /*e700*/  STG.E.U8 desc[UR36][R24.64], R3 ;  /* 0x0000000318007986 */ /* 0x0001e2000c101124 */
[----:B------:R-:W-:Y:S05]  /*e710*/  BRA `(.L_x_7030) ;  /* 0x0000001000087947 */ /* 0x000fea0003800000 */
.L_x_7027:
        /* <DEDUP_REMOVED lines=9> */
.L_x_7032:
[----:B------:R-:W0:Y:S02]  /*e7b0*/  F2I.F64.TRUNC R9, R8 ;  /* 0x0000000800097311 */ /* 0x000e24000030d100 */
[----:B0-----:R0:W-:Y:S01]  /*e7c0*/  STG.E desc[UR36][R24.64], R9 ;  /* 0x0000000918007986 */ /* 0x0011e2000c101924 */
[----:B------:R-:W-:Y:S05]  /*e7d0*/  BRA `(.L_x_7030) ;  /* 0x0000000c00d87947 */ /* 0x000fea0003800000 */
.L_x_7031:
[----:B------:R-:W0:Y:S02]  /*e7e0*/  F2I.F64.TRUNC R9, R8 ;  /* 0x0000000800097311 */ /* 0x000e24000030d100 */
[----:B0-----:R0:W-:Y:S01]  /*e7f0*/  STG.E.U16 desc[UR36][R24.64], R9 ;  /* 0x0000000918007986 */ /* 0x0011e2000c101524 */
[----:B------:R-:W-:Y:S05]  /*e800*/  BRA `(.L_x_7030) ;  /* 0x0000000c00cc7947 */ /* 0x000fea0003800000 */
.L_x_7026:
        /* <DEDUP_REMOVED lines=13> */
.L_x_7034:
        /* <DEDUP_REMOVED lines=8> */
.L_x_7033:
        /* <DEDUP_REMOVED lines=16> */
.L_x_7036:
        /* <DEDUP_REMOVED lines=11> */
.L_x_7035:
[----:B------:R0:W-:Y:S01]  /*eb10*/  STG.E.64 desc[UR36][R24.64], R8 ;  /* 0x0000000818007986 */ /* 0x0001e2000c101b24 */
[----:B------:R-:W-:Y:S05]  /*eb20*/  BRA `(.L_x_7030) ;  /* 0x0000000c00047947 */ /* 0x000fea0003800000 */
.L_x_7025:
        /* <DEDUP_REMOVED lines=13> */
.L_x_7039:
[----:B------:R0:W-:Y:S01]  /*ec00*/  STG.E.128 desc[UR36][R24.64], R8 ;  /* 0x0000000818007986 */ /* 0x0001e2000c101d24 */
[----:B------:R-:W-:Y:S05]  /*ec10*/  BRA `(.L_x_7030) ;  /* 0x0000000800c87947 */ /* 0x000fea0003800000 */
.L_x_7038:
        /* <DEDUP_REMOVED lines=25> */
.L_x_7043:
[----:B------:R-:W-:Y:S05]  /*edb0*/  BSYNC B0 ;  /* 0x0000000000007941 */ /* 0x000fea0003800000 */
.L_x_7042:
[----:B------:R-:W-:-:S05]  /*edc0*/  LOP3.LUT R3, R0, R3, RZ, 0xfc, !PT ;  /* 0x0000000300037212 */ /* 0x000fca00078efcff */
[----:B------:R0:W-:Y:S01]  /*edd0*/  STG.E.U8 desc[UR36][R24.64], R3 ;  /* 0x0000000318007986 */ /* 0x0001e2000c101124 */
[----:B------:R-:W-:Y:S05]  /*ede0*/  BRA `(.L_x_7030) ;  /* 0x0000000800547947 */ /* 0x000fea0003800000 */
.L_x_7041:
        /* <DEDUP_REMOVED lines=17> */
.L_x_7045:
[----:B------:R-:W-:Y:S01]  /*ef00*/  IMAD.MOV.U32 R0, RZ, RZ, 0x7f ;  /* 0x0000007fff007424 */ /* 0x000fe200078e00ff */
[----:B------:R-:W-:-:S04]  /*ef10*/  ISETP.GT.U32.AND P0, PT, R2, 0x7f800000, PT ;  /* 0x7f8000000200780c */ /* 0x000fc80003f04070 */
[----:B------:R-:W-:-:S09]  /*ef20*/  SEL R0, R0, 0x7c, P0 ;  /* 0x0000007c00007807 */ /* 0x000fd20000000000 */
.L_x_7046:
[----:B------:R-:W-:Y:S05]  /*ef30*/  BSYNC B0 ;  /* 0x0000000000007941 */ /* 0x000fea0003800000 */
.L_x_7044:
[----:B------:R-:W-:-:S04]  /*ef40*/  LOP3.LUT R2, R3, 0x80000000, RZ, 0xc0, !PT ;  /* 0x8000000003027812 */ /* 0x000fc800078ec0ff */
[----:B------:R-:W-:-:S04]  /*ef50*/  SHF.R.U32.HI R3, RZ, 0x18, R2 ;  /* 0x00000018ff037819 */ /* 0x000fc80000011602 */
[----:B------:R-:W-:-:S05]  /*ef60*/  LOP3.LUT R3, R0, R3, RZ, 0xfc, !PT ;  /* 0x0000000300037212 */ /* 0x000fca00078efcff */
[----:B------:R0:W-:Y:S01]  /*ef70*/  STG.E.U8 desc[UR36][R24.64], R3 ;  /* 0x0000000318007986 */ /* 0x0001e2000c101124 */
[----:B------:R-:W-:Y:S05]  /*ef80*/  BRA `(.L_x_7030) ;  /* 0x0000000400ec7947 */ /* 0x000fea0003800000 */
.L_x_7040:
        /* <DEDUP_REMOVED lines=8> */
.L_x_7037:
        /* <DEDUP_REMOVED lines=11> */
.L_x_7049:
        /* <DEDUP_REMOVED lines=21> */
.L_x_7052:
[----:B------:R-:W-:-:S04]  /*f210*/  LOP3.LUT R2, R3, 0x80000000, RZ, 0xc0, !PT ;  /* 0x8000000003027812 */ /* 0x000fc800078ec0ff */
[----:B------:R-:W-:-:S04]  /*f220*/  SHF.R.U32.HI R3, RZ, 0x18, R2 ;  /* 0x00000018ff037819 */ /* 0x000fc80000011602 */
[----:B------:R-:W-:-:S04]  /*f230*/  LOP3.LUT R0, R0, R3, RZ, 0xfc, !PT ;  /* 0x0000000300007212 */ /* 0x000fc800078efcff */
[----:B------:R-:W-:-:S07]  /*f240*/  PRMT R12, R0, 0x7610, R12 ;  /* 0x00007610000c7816 */ /* 0x000fce000000000c */
.L_x_7051:
[----:B------:R-:W-:Y:S05]  /*f250*/  BSYNC B0 ;  /* 0x0000000000007941 */ /* 0x000fea0003800000 */
.L_x_7050:
[----:B------:R4:W-:Y:S01]  /*f260*/  STG.E.U8 desc[UR36][R24.64], R12 ;  /* 0x0000000c18007986 */ /* 0x0009e2000c101124 */
[----:B------:R-:W-:Y:S05]  /*f270*/  BRA `(.L_x_7030) ;  /* 0x0000000400307947 */ /* 0x000fea0003800000 */
.L_x_7048:
        /* <DEDUP_REMOVED lines=21> */
.L_x_7055:
[----:B------:R-:W-:-:S04]  /*f3d0*/  LOP3.LUT R2, R3, 0x80000000, RZ, 0xc0, !PT ;  /* 0x8000000003027812 */ /* 0x000fc800078ec0ff */
[----:B------:R-:W-:-:S04]  /*f3e0*/  SHF.R.U32.HI R3, RZ, 0x18, R2 ;  /* 0x00000018ff037819 */ /* 0x000fc80000011602 */
[----:B------:R-:W-:-:S04]  /*f3f0*/  LOP3.LUT R0, R0, R3, RZ, 0xfc, !PT ;  /* 0x0000000300007212 */ /* 0x000fc800078efcff */
[----:B------:R-:W-:-:S07]  /*f400*/  PRMT R12, R0, 0x7610, R12 ;  /* 0x00007610000c7816 */ /* 0x000fce000000000c */
.L_x_7054:
[----:B------:R-:W-:Y:S05]  /*f410*/  BSYNC B0 ;  /* 0x0000000000007941 */ /* 0x000fea0003800000 */
.L_x_7053:
[----:B------:R0:W-:Y:S01]  /*f420*/  STG.E.U8 desc[UR36][R24.64], R12 ;  /* 0x0000000c18007986 */ /* 0x0001e2000c101124 */
[----:B------:R-:W-:Y:S05]  /*f430*/  BRA `(.L_x_7030) ;  /* 0x0000000000c07947 */ /* 0x000fea0003800000 */
.L_x_7047:
        /* <DEDUP_REMOVED lines=26> */
.L_x_7029:
        /* <DEDUP_REMOVED lines=16> */
.L_x_7058:
[----:B------:R-:W-:Y:S05]  /*f6e0*/  BRA `(.L_x_7030) ;  /* 0x0000000000147947 */ /* 0x000fea0003800000 */
.L_x_7057:
[----:B------:R-:W0:Y:S02]  /*f6f0*/  F2I.U64.F64.TRUNC R8, R8 ;  /* 0x0000000800087311 */ /* 0x000e24000030d800 */
[----:B0-----:R1:W-:Y:S01]  /*f700*/  STG.E.64 desc[UR36][R24.64], R8 ;  /* 0x0000000818007986 */ /* 0x0013e2000c101b24 */
[----:B------:R-:W-:Y:S05]  /*f710*/  BRA `(.L_x_7030) ;  /* 0x0000000000087947 */ /* 0x000fea0003800000 */
.L_x_7056:
[----:B------:R-:W0:Y:S02]  /*f720*/  F2I.U32.F64.TRUNC R9, R8 ;  /* 0x0000000800097311 */ /* 0x000e24000030d000 */
[----:B0-----:R0:W-:Y:S02]  /*f730*/  STG.E desc[UR36][R24.64], R9 ;  /* 0x0000000918007986 */ /* 0x0011e4000c101924 */
.L_x_7030:
[----:B------:R-:W-:-:S07]  /*f740*/  VIADD R23, R23, 0x80 ;  /* 0x0000008017177836 */ /* 0x000fce0000000000 */
.L_x_6941:
[----:B------:R-:W-:Y:S05]  /*f750*/  BSYNC B6 ;  /* 0x0000000000067941 */ /* 0x000fea0003800000 */
.L_x_6940:
[----:B------:R-:W-:Y:S02]  /*f760*/  ULDC UR4, c[0x0][0x210] ;  /* 0x0000840000047ab9 */ /* 0x000fe40000000800 */
[----:B------:R-:W-:-:S13]  /*f770*/  ISETP.GE.AND P0, PT, R23, UR4, PT ;  /* 0x0000000417007c0c */ /* 0x000fda000bf06270 */
[----:B------:R-:W-:Y:S05]  /*f780*/  @P0 EXIT ;  /* 0x000000000000094d */ /* 0x000fea0003800000 */
[----:B------:R-:W5:Y:S01]  /*f790*/  LDC R6, c[0x0][0x218] ;  /* 0x00008600ff067b82 */ /* 0x000f620000000800 */
[----:B01234-:R-:W-:Y:S02]  /*f7a0*/  IMAD.MOV.U32 R24, RZ, RZ, RZ ;  /* 0x000000ffff187224 */ /* 0x01ffe400078e00ff */
[----:B------:R-:W-:Y:S02]  /*f7b0*/  IMAD.MOV.U32 R0, RZ, RZ, RZ ;  /* 0x000000ffff007224 */ /* 0x000fe400078e00ff */
        /* <DEDUP_REMOVED lines=351> */
.L_x_7059:
        /* <DEDUP_REMOVED lines=22> */
.L_x_7063:
[----:B------:R-:W2:Y:S01]  /*10f10*/  LDG.E.U8 R2, desc[UR36][R2.64] ;  /* 0x0000002402027981 */ /* 0x000ea2000c1e1100 */
[----:B------:R-:W-:Y:S01]  /*10f20*/  CS2R R18, SRZ ;  /* 0x0000000000127805 */ /* 0x000fe2000001ff00 */
[----:B--2---:R2:W3:Y:S01]  /*10f30*/  I2F.F64.U16 R16, R2 ;  /* 0x0000000200107312 */ /* 0x0044e20000101800 */
[----:B------:R-:W-:Y:S05]  /*10f40*/  BRA `(.L_x_7065) ;  /* 0x0000000c00c87947 */ /* 0x000fea0003800000 */
.L_x_7062:
        /* <DEDUP_REMOVED lines=10> */
.L_x_7067:
[----:B------:R-:W2:Y:S01]  /*10ff0*/  LDG.E R2, desc[UR36][R2.64] ;  /* 0x0000002402027981 */ /* 0x000ea2000c1e1900 */
[----:B------:R-:W-:Y:S01]  /*11000*/  CS2R R18, SRZ ;  /* 0x0000000000127805 */ /* 0x000fe2000001ff00 */
[----:B--2---:R0:W1:Y:S01]  /*11010*/  I2F.F64 R16, R2 ;  /* 0x0000000200107312 */ /* 0x0040620000201c00 */
[----:B------:R-:W-:Y:S05]  /*11020*/  BRA `(.L_x_7065) ;  /* 0x0000000c00907947 */ /* 0x000fea0003800000 */
.L_x_7066:
[----:B------:R-:W2:Y:S01]  /*11030*/  LDG.E.U16 R2, desc[UR36][R2.64] ;  /* 0x0000002402027981 */ /* 0x000ea2000c1e1500 */
[----:B------:R-:W-:Y:S01]  /*11040*/  CS2R R18, SRZ ;  /* 0x0000000000127805 */ /* 0x000fe2000001ff00 */
[----:B--2---:R4:W0:Y:S01]  /*11050*/  I2F.F64.S16 R16, R2 ;  /* 0x0000000200107312 */ /* 0x0048220000101c00 */
[----:B------:R-:W-:Y:S05]  /*11060*/  BRA `(.L_x_7065) ;  /* 0x0000000c00807947 */ /* 0x000fea0003800000 */
.L_x_7061:
        /* <DEDUP_REMOVED lines=11> */
.L_x_7069:
[----:B------:R-:W2:Y:S01]  /*11120*/  LDG.E.U16 R0, desc[UR36][R2.64] ;  /* 0x0000002402007981 */ /* 0x000ea2000c1e1500 */
[----:B------:R-:W-:Y:S01]  /*11130*/  CS2R R18, SRZ ;  /* 0x0000000000127805 */ /* 0x000fe2000001ff00 */
[----:B--2---:R-:W-:-:S05]  /*11140*/  HADD2.F32 R0, -RZ, R0.H0_H0 ;  /* 0x20000000ff007230 */ /* 0x004fca0000004100 */
[----:B------:R-:W-:-:S04]  /*11150*/  FMUL.FTZ R0, R0, 1 ;  /* 0x3f80000000007820 */ /* 0x000fc80000410000 */
[----:B------:R0:W1:Y:S01]  /*11160*/  F2F.F64.F32 R16, R0 ;  /* 0x0000000000107310 */ /* 0x0000620000201800 */
[----:B------:R-:W-:Y:S05]  /*11170*/  BRA `(.L_x_7065) ;  /* 0x0000000c003c7947 */ /* 0x000fea0003800000 */
.L_x_7068:
        /* <DEDUP_REMOVED lines=12> */
.L_x_7071:
        /* <DEDUP_REMOVED lines=8> */
.L_x_7070:
[----:B------:R0:W5:Y:S01]  /*112c0*/  LDG.E.64 R16, desc[UR36][R2.64] ;  /* 0x0000002402107981 */ /* 0x000162000c1e1b00 */
[----:B------:R-:W-:Y:S01]  /*112d0*/  CS2R R18, SRZ ;  /* 0x0000000000127805 */ /* 0x000fe2000001ff00 */
[----:B------:R-:W-:Y:S06]  /*112e0*/  BRA `(.L_x_7065) ;  /* 0x0000000800e07947 */ /* 0x000fec0003800000 */
.L_x_7060:
        /* <DEDUP_REMOVED lines=14> */
.L_x_7074:
[----:B------:R0:W5:Y:S01]  /*113d0*/  LDG.E.128 R16, desc[UR36][R2.64] ;  /* 0x0000002402107981 */ /* 0x000162000c1e1d00 */
[----:B------:R-:W-:Y:S05]  /*113e0*/  BRA `(.L_x_7065) ;  /* 0x0000000800a07947 */ /* 0x000fea0003800000 */
.L_x_7073:
        /* <DEDUP_REMOVED lines=29> */
.L_x_7076:
        /* <DEDUP_REMOVED lines=16> */
.L_x_7075:
[----:B------:R-:W2:Y:S01]  /*116c0*/  LDG.E.U16 R0, desc[UR36][R2.64] ;  /* 0x0000002402007981 */ /* 0x000ea2000c1e1500 */
[----:B------:R-:W-:Y:S01]  /*116d0*/  CS2R R18, SRZ ;  /* 0x0000000000127805 */ /* 0x000fe2000001ff00 */
[----:B--2---:R-:W-:-:S04]  /*116e0*/  IMAD.U32 R0, R0, 0x10000, RZ ;  /* 0x0001000000007824 */ /* 0x004fc800078e00ff */
[----:B------:R-:W-:-:S04]  /*116f0*/  FMUL.FTZ R0, R0, 1 ;  /* 0x3f80000000007820 */ /* 0x000fc80000410000 */
[----:B------:R0:W1:Y:S01]  /*11700*/  F2F.F64.F32 R16, R0 ;  /* 0x0000000000107310 */ /* 0x0000620000201800 */
[----:B------:R-:W-:Y:S05]  /*11710*/  BRA `(.L_x_7065) ;  /* 0x0000000400d47947 */ /* 0x000fea0003800000 */
.L_x_7072:
        /* <DEDUP_REMOVED lines=12> */
.L_x_7079:
        /* <DEDUP_REMOVED lines=21> */
.L_x_7083:
[----:B------:R-:W-:Y:S05]  /*11930*/  BSYNC B1 ;  /* 0x0000000000017941 */ /* 0x000fea0003800000 */
.L_x_7082:
[----:B------:R-:W-:Y:S01]  /*11940*/  LEA R3, R0, 0x3b800000, 0x17 ;  /* 0x3b80000000037811 */ /* 0x000fe200078eb8ff */
[----:B------:R-:W-:-:S05]  /*11950*/  IMAD.SHL.U32 R0, R2, 0x100000, RZ ;  /* 0x0010000002007824 */ /* 0x000fca00078e00ff */
[----:B------:R-:W-:-:S07]  /*11960*/  LOP3.LUT R0, R3, R0, R4, 0xfe, !PT ;  /* 0x0000000003007212 */ /* 0x000fce00078efe04 */
.L_x_7081:
[----:B------:R-:W-:Y:S05]  /*11970*/  BSYNC B0 ;  /* 0x0000000000007941 */ /* 0x000fea0003800000 */
.L_x_7080:
[----:B------:R-:W-:Y:S01]  /*11980*/  FMUL.FTZ R0, R0, 1 ;  /* 0x3f80000000007820 */ /* 0x000fe20000410000 */
[----:B------:R-:W-:-:S03]  /*11990*/  CS2R R18, SRZ ;  /* 0x0000000000127805 */ /* 0x000fc6000001ff00 */
[----:B------:R0:W1:Y:S01]  /*119a0*/  F2F.F64.F32 R16, R0 ;  /* 0x0000000000107310 */ /* 0x0000620000201800 */
[----:B------:R-:W-:Y:S05]  /*119b0*/  BRA `(.L_x_7065) ;  /* 0x00000004002c7947 */ /* 0x000fea0003800000 */
.L_x_7078:
        /* <DEDUP_REMOVED lines=21> */
.L_x_7087:
[----:B------:R-:W-:Y:S05]  /*11b10*/  BSYNC B1 ;  /* 0x0000000000017941 */ /* 0x000fea0003800000 */
.L_x_7086:
[----:B------:R-:W-:Y:S01]  /*11b20*/  LEA R3, R0, 0x37800000, 0x17 ;  /* 0x3780000000037811 */ /* 0x000fe200078eb8ff */
[----:B------:R-:W-:-:S05]  /*11b30*/  IMAD.SHL.U32 R0, R2, 0x200000, RZ ;  /* 0x0020000002007824 */ /* 0x000fca00078e00ff */
[----:B------:R-:W-:-:S07]  /*11b40*/  LOP3.LUT R0, R3, R0, R4, 0xfe, !PT ;  /* 0x0000000003007212 */ /* 0x000fce00078efe04 */
.L_x_7085:
[----:B------:R-:W-:Y:S05]  /*11b50*/  BSYNC B0 ;  /* 0x0000000000007941 */ /* 0x000fea0003800000 */
.L_x_7084:
[----:B------:R-:W-:Y:S01]  /*11b60*/  FMUL.FTZ R0, R0, 1 ;  /* 0x3f80000000007820 */ /* 0x000fe20000410000 */
[----:B------:R-:W-:-:S03]  /*11b70*/  CS2R R18, SRZ ;  /* 0x0000000000127805 */ /* 0x000fc6000001ff00 */
[----:B------:R0:W1:Y:S01]  /*11b80*/  F2F.F64.F32 R16, R0 ;  /* 0x0000000000107310 */ /* 0x0000620000201800 */
[----:B------:R-:W-:Y:S05]  /*11b90*/  BRA `(.L_x_7065) ;  /* 0x0000000000b47947 */ /* 0x000fea0003800000 */
.L_x_7077:
        /* <DEDUP_REMOVED lines=14> */
.L_x_7091:
[----:B------:R-:W-:Y:S05]  /*11c80*/  BSYNC B0 ;  /* 0x0000000000007941 */ /* 0x000fea0003800000 */
.L_x_7090:
[----:B------:R-:W-:Y:S01]  /*11c90*/  FMUL.FTZ R0, R0, 1 ;  /* 0x3f80000000007820 */ /* 0x000fe20000410000 */
[----:B------:R-:W-:-:S03]  /*11ca0*/  CS2R R18, SRZ ;  /* 0x0000000000127805 */ /* 0x000fc6000001ff00 */
[----:B------:R0:W1:Y:S01]  /*11cb0*/  F2F.F64.F32 R16, R0 ;  /* 0x0000000000107310 */ /* 0x0000620000201800 */
[----:B------:R-:W-:Y:S05]  /*11cc0*/  BRA `(.L_x_7065) ;  /* 0x0000000000687947 */ /* 0x000fea0003800000 */
.L_x_7064:
        /* <DEDUP_REMOVED lines=16> */
.L_x_7092:
[----:B------:R-:W-:Y:S02]  /*11dd0*/  CS2R R16, SRZ ;  /* 0x0000000000107805 */ /* 0x000fe4000001ff00 */
[----:B------:R-:W-:Y:S01]  /*11de0*/  CS2R R18, SRZ ;  /* 0x0000000000127805 */ /* 0x000fe2000001ff00 */
[----:B------:R-:W-:Y:S06]  /*11df0*/  BRA `(.L_x_7065) ;  /* 0x00000000001c7947 */ /* 0x000fec0003800000 */
.L_x_7089:
[----:B------:R-:W2:Y:S01]  /*11e00*/  LDG.E.64 R16, desc[UR36][R2.64] ;  /* 0x0000002402107981 */ /* 0x000ea2000c1e1b00 */
[----:B------:R-:W-:Y:S01]  /*11e10*/  CS2R R18, SRZ ;  /* 0x0000000000127805 */ /* 0x000fe2000001ff00 */
[----:B--2---:R-:W0:Y:S01]  /*11e20*/  I2F.F64.U64 R16, R16 ;  /* 0x0000001000107312 */ /* 0x004e220000301800 */
[----:B------:R-:W-:Y:S05]  /*11e30*/  BRA `(.L_x_7065) ;  /* 0x00000000000c7947 */ /* 0x000fea0003800000 */
.L_x_7088:
[----:B------:R-:W2:Y:S01]  /*11e40*/  LDG.E R2, desc[UR36][R2.64] ;  /* 0x0000002402027981 */ /* 0x000ea2000c1e1900 */
[----:B------:R-:W-:Y:S01]  /*11e50*/  CS2R R18, SRZ ;  /* 0x0000000000127805 */ /* 0x000fe2000001ff00 */
[----:B--2---:R0:W1:Y:S06]  /*11e60*/  I2F.F64.U32 R16, R2 ;  /* 0x0000000200107312 */ /* 0x00406c0000201800 */
.L_x_7065:
[----:B0-2-4-:R-:W0:Y:S01]  /*11e70*/  LDC.U8 R2, c[0x0][0x493] ;  /* 0x000124c0ff027b82 */ /* 0x015e220000000000 */
        /* <DEDUP_REMOVED lines=16> */
[----:B--2---:R-:W0:Y:S01]  /*11f80*/  I2F.F64.S16 R8, R8 ;  /* 0x0000000800087312 */ /* 0x004e220000101c00 */
[----:B------:R-:W-:Y:S05]  /*11f90*/  BRA `(.L_x_7098) ;  /* 0x0000000c00d87947 */ /* 0x000fea0003800000 */
.L_x_7096:
[----:B------:R-:W2:Y:S01]  /*11fa0*/  LDG.E.U8 R8, desc[UR36][R24.64] ;  /* 0x0000002418087981 */ /* 0x000ea2000c1e1100 */
[----:B------:R-:W-:Y:S01]  /*11fb0*/  CS2R R10, SRZ ;  /* 0x00000000000a7805 */ /* 0x000fe2000001ff00 */
[----:B--2---:R-:W0:Y:S01]  /*11fc0*/  I2F.F64.U16 R8, R8 ;  /* 0x0000000800087312 */ /* 0x004e220000101800 */
[----:B------:R-:W-:Y:S05]  /*11fd0*/  BRA `(.L_x_7098) ;  /* 0x0000000c00c87947 */ /* 0x000fea0003800000 */
.L_x_7095:
        /* <DEDUP_REMOVED lines=10> */
.L_x_7100:
[----:B------:R-:W2:Y:S01]  /*12080*/  LDG.E R8, desc[UR36][R24.64] ;  /* 0x0000002418087981 */ /* 0x000ea2000c1e1900 */
[----:B------:R-:W-:Y:S01]  /*12090*/  CS2R R10, SRZ ;  /* 0x00000000000a7805 */ /* 0x000fe2000001ff00 */
[----:B--2---:R-:W0:Y:S01]  /*120a0*/  I2F.F64 R8, R8 ;  /* 0x0000000800087312 */ /* 0x004e220000201c00 */
[----:B------:R-:W-:Y:S05]  /*120b0*/  BRA `(.L_x_7098) ;  /* 0x0000000c00907947 */ /* 0x000fea0003800000 */
.L_x_7099:
[----:B------:R-:W2:Y:S01]  /*120c0*/  LDG.E.U16 R8, desc[UR36][R24.64] ;  /* 0x0000002418087981 */ /* 0x000ea2000c1e1500 */
[----:B------:R-:W-:Y:S01]  /*120d0*/  CS2R R10, SRZ ;  /* 0x00000000000a7805 */ /* 0x000fe2000001ff00 */
[----:B--2---:R-:W0:Y:S01]  /*120e0*/  I2F.F64.S16 R8, R8 ;  /* 0x0000000800087312 */ /* 0x004e220000101c00 */
[----:B------:R-:W-:Y:S05]  /*120f0*/  BRA `(.L_x_7098) ;  /* 0x0000000c00807947 */ /* 0x000fea0003800000 */
.L_x_7094:
        /* <DEDUP_REMOVED lines=11> */
.L_x_7102:
[----:B------:R-:W2:Y:S01]  /*121b0*/  LDG.E.U16 R0, desc[UR36][R24.64] ;  /* 0x0000002418007981 */ /* 0x000ea2000c1e1500 */
[----:B------:R-:W-:Y:S01]  /*121c0*/  CS2R R10, SRZ ;  /* 0x00000000000a7805 */ /* 0x000fe2000001ff00 */
[----:B--2---:R-:W-:-:S05]  /*121d0*/  HADD2.F32 R0, -RZ, R0.H0_H0 ;  /* 0x20000000ff007230 */ /* 0x004fca0000004100 */
[----:B------:R-:W-:-:S04]  /*121e0*/  FMUL.FTZ R0, R0, 1 ;  /* 0x3f80000000007820 */ /* 0x000fc80000410000 */
[----:B------:R0:W2:Y:S01]  /*121f0*/  F2F.F64.F32 R8, R0 ;  /* 0x0000000000087310 */ /* 0x0000a20000201800 */
[----:B------:R-:W-:Y:S05]  /*12200*/  BRA `(.L_x_7098) ;  /* 0x0000000c003c7947 */ /* 0x000fea0003800000 */
.L_x_7101:
        /* <DEDUP_REMOVED lines=12> */
.L_x_7104:
        /* <DEDUP_REMOVED lines=8> */
.L_x_7103:
[----:B------:R0:W5:Y:S01]  /*12350*/  LDG.E.64 R8, desc[UR36][R24.64] ;  /* 0x0000002418087981 */ /* 0x000162000c1e1b00 */
[----:B------:R-:W-:Y:S01]  /*12360*/  CS2R R10, SRZ ;  /* 0x00000000000a7805 */ /* 0x000fe2000001ff00 */
[----:B------:R-:W-:Y:S06]  /*12370*/  BRA `(.L_x_7098) ;  /* 0x0000000800e07947 */ /* 0x000fec0003800000 */
.L_x_7093:
        /* <DEDUP_REMOVED lines=14> */
.L_x_7107:
[----:B------:R0:W5:Y:S01]  /*12460*/  LDG.E.128 R8, desc[UR36][R24.64] ;  /* 0x0000002418087981 */ /* 0x000162000c1e1d00 */
[----:B------:R-:W-:Y:S05]  /*12470*/  BRA `(.L_x_7098) ;  /* 0x0000000800a07947 */ /* 0x000fea0003800000 */
.L_x_7106:
        /* <DEDUP_REMOVED lines=25> */
[----:B------:R-:W-:-:S05]  /*12610*/  LOP3.LUT R3, R3, 0x80000000, R0, 0xf8, !PT ;  /* 0x8000000003037812 */ /* 0x000fca00078ef800 */
[----:B------:R-:W-:-:S04]  /*12620*/  FMUL.FTZ R3, R3, 1 ;  /* 0x3f80000003037820 */ /* 0x000fc80000410000 */
[----:B------:R0:W2:Y:S01]  /*12630*/  F2F.F64.F32 R8, R3 ;  /* 0x0000000300087310 */ /* 0x0000a20000201800 */
[----:B------:R-:W-:Y:S05]  /*12640*/  BRA `(.L_x_7098) ;  /* 0x00000008002c7947 */ /* 0x000fea0003800000 */
.L_x_7109:
[----:B------:R-:W2:Y:S01]  /*12650*/  LDG.E.U8 R3, desc[UR36][R24.64] ;  /* 0x0000002418037981 */ /* 0x000ea2000c1e1100 */
[----:B------:R-:W-:Y:S01]  /*12660*/  CS2R R10, SRZ ;  /* 0x00000000000a7805 */ /* 0x000fe2000001ff00 */
        /* <DEDUP_REMOVED lines=14> */
.L_x_7108:
[----:B------:R-:W2:Y:S01]  /*12750*/  LDG.E.U16 R0, desc[UR36][R24.64] ;  /* 0x0000002418007981 */ /* 0x000ea2000c1e1500 */
[----:B------:R-:W-:Y:S01]  /*12760*/  CS2R R10, SRZ ;  /* 0x00000000000a7805 */ /* 0x000fe2000001ff00 */
[----:B--2---:R-:W-:-:S04]  /*12770*/  IMAD.U32 R0, R0, 0x10000, RZ ;  /* 0x0001000000007824 */ /* 0x004fc800078e00ff */
[----:B------:R-:W-:-:S04]  /*12780*/  FMUL.FTZ R0, R0, 1 ;  /* 0x3f80000000007820 */ /* 0x000fc80000410000 */
[----:B------:R0:W2:Y:S01]  /*12790*/  F2F.F64.F32 R8, R0 ;  /* 0x0000000000087310 */ /* 0x0000a20000201800 */
[----:B------:R-:W-:Y:S05]  /*127a0*/  BRA `(.L_x_7098) ;  /* 0x0000000400d47947 */ /* 0x000fea0003800000 */
.L_x_7105:
        /* <DEDUP_REMOVED lines=10> */
[----:B--2---:R-:W0:Y:S01]  /*12850*/  I2F.F64.U16 R8, R8 ;  /* 0x0000000800087312 */ /* 0x004e220000101800 */
[----:B------:R-:W-:Y:S05]  /*12860*/  BRA `(.L_x_7098) ;  /* 0x0000000400a47947 */ /* 0x000fea0003800000 */
.L_x_7112:
        /* <DEDUP_REMOVED lines=21> */
.L_x_7116:
[----:B------:R-:W-:Y:S05]  /*129c0*/  BSYNC B1 ;  /* 0x0000000000017941 */ /* 0x000fea0003800000 */
.L_x_7115:
[----:B------:R-:W-:Y:S01]  /*129d0*/  LEA R3, R0, 0x3b800000, 0x17 ;  /* 0x3b80000000037811 */ /* 0x000fe200078eb8ff */
[----:B------:R-:W-:-:S05]  /*129e0*/  IMAD.SHL.U32 R0, R2, 0x100000, RZ ;  /* 0x0010000002007824 */ /* 0x000fca00078e00ff */
[----:B------:R-:W-:-:S07]  /*129f0*/  LOP3.LUT R0, R3, R0, R4, 0xfe, !PT ;  /* 0x0000000003007212 */ /* 0x000fce00078efe04 */
.L_x_7114:
[----:B------:R-:W-:Y:S05]  /*12a00*/  BSYNC B0 ;  /* 0x0000000000007941 */ /* 0x000fea0003800000 */
.L_x_7113:
[----:B------:R-:W-:Y:S01]  /*12a10*/  FMUL.FTZ R0, R0, 1 ;  /* 0x3f80000000007820 */ /* 0x000fe20000410000 */
[----:B------:R-:W-:-:S03]  /*12a20*/  CS2R R10, SRZ ;  /* 0x00000000000a7805 */ /* 0x000fc6000001ff00 */
[----:B------:R2:W4:Y:S01]  /*12a30*/  F2F.F64.F32 R8, R0 ;  /* 0x0000000000087310 */ /* 0x0005220000201800 */
[----:B------:R-:W-:Y:S05]  /*12a40*/  BRA `(.L_x_7098) ;  /* 0x00000004002c7947 */ /* 0x000fea0003800000 */
.L_x_7111:
        /* <DEDUP_REMOVED lines=21> */
.L_x_7120:
[----:B------:R-:W-:Y:S05]  /*12ba0*/  BSYNC B1 ;  /* 0x0000000000017941 */ /* 0x000fea0003800000 */
.L_x_7119:
[----:B------:R-:W-:Y:S01]  /*12bb0*/  LEA R3, R0, 0x37800000, 0x17 ;  /* 0x3780000000037811 */ /* 0x000fe200078eb8ff */
[----:B------:R-:W-:-:S05]  /*12bc0*/  IMAD.SHL.U32 R0, R2, 0x200000, RZ ;  /* 0x0020000002007824 */ /* 0x000fca00078e00ff */
[----:B------:R-:W-:-:S07]  /*12bd0*/  LOP3.LUT R0, R3, R0, R4, 0xfe, !PT ;  /* 0x0000000003007212 */ /* 0x000fce00078efe04 */
.L_x_7118:
[----:B------:R-:W-:Y:S05]  /*12be0*/  BSYNC B0 ;  /* 0x0000000000007941 */ /* 0x000fea0003800000 */
.L_x_7117:
[----:B------:R-:W-:Y:S01]  /*12bf0*/  FMUL.FTZ R0, R0, 1 ;  /* 0x3f80000000007820 */ /* 0x000fe20000410000 */
[----:B------:R-:W-:-:S03]  /*12c00*/  CS2R R10, SRZ ;  /* 0x00000000000a7805 */ /* 0x000fc6000001ff00 */
[----:B------:R0:W2:Y:S01]  /*12c10*/  F2F.F64.F32 R8, R0 ;  /* 0x0000000000087310 */ /* 0x0000a20000201800 */
[----:B------:R-:W-:Y:S05]  /*12c20*/  BRA `(.L_x_7098) ;  /* 0x0000000000b47947 */ /* 0x000fea0003800000 */
.L_x_7110:
        /* <DEDUP_REMOVED lines=14> */
.L_x_7124:
[----:B------:R-:W-:Y:S05]  /*12d10*/  BSYNC B0 ;  /* 0x0000000000007941 */ /* 0x000fea0003800000 */
.L_x_7123:
[----:B------:R-:W-:Y:S01]  /*12d20*/  FMUL.FTZ R0, R0, 1 ;  /* 0x3f80000000007820 */ /* 0x000fe20000410000 */
[----:B------:R-:W-:-:S03]  /*12d30*/  CS2R R10, SRZ ;  /* 0x00000000000a7805 */ /* 0x000fc6000001ff00 */
[----:B------:R0:W2:Y:S01]  /*12d40*/  F2F.F64.F32 R8, R0 ;  /* 0x0000000000087310 */ /* 0x0000a20000201800 */
[----:B------:R-:W-:Y:S05]  /*12d50*/  BRA `(.L_x_7098) ;  /* 0x0000000000687947 */ /* 0x000fea0003800000 */
.L_x_7097:
        /* <DEDUP_REMOVED lines=16> */
.L_x_7125:
[----:B------:R-:W-:Y:S02]  /*12e60*/  CS2R R8, SRZ ;  /* 0x0000000000087805 */ /* 0x000fe4000001ff00 */
[----:B------:R-:W-:Y:S01]  /*12e70*/  CS2R R10, SRZ ;  /* 0x00000000000a7805 */ /* 0x000fe2000001ff00 */
[----:B------:R-:W-:Y:S06]  /*12e80*/  BRA `(.L_x_7098) ;  /* 0x00000000001c7947 */ /* 0x000fec0003800000 */
.L_x_7122:
[----:B------:R-:W2:Y:S01]  /*12e90*/  LDG.E.64 R8, desc[UR36][R24.64] ;  /* 0x0000002418087981 */ /* 0x000ea2000c1e1b00 */
[----:B------:R-:W-:Y:S01]  /*12ea0*/  CS2R R10, SRZ ;  /* 0x00000000000a7805 */ /* 0x000fe2000001ff00 */
[----:B--2---:R-:W0:Y:S01]  /*12eb0*/  I2F.F64.U64 R8, R8 ;  /* 0x0000000800087312 */ /* 0x004e220000301800 */
[----:B------:R-:W-:Y:S05]  /*12ec0*/  BRA `(.L_x_7098) ;  /* 0x00000000000c7947 */ /* 0x000fea0003800000 */
.L_x_7121:
[----:B------:R-:W2:Y:S01]  /*12ed0*/  LDG.E R8, desc[UR36][R24.64] ;  /* 0x0000002418087981 */ /* 0x000ea2000c1e1900 */
[----:B------:R-:W-:Y:S01]  /*12ee0*/  CS2R R10, SRZ ;  /* 0x00000000000a7805 */ /* 0x000fe2000001ff00 */
[----:B--2---:R-:W0:Y:S06]  /*12ef0*/  I2F.F64.U32 R8, R8 ;  /* 0x0000000800087312 */ /* 0x004e2c0000201800 */
.L_x_7098:
        /* <DEDUP_REMOVED lines=27> */
.L_x_7130:
[----:B------:R-:W-:Y:S05]  /*130b0*/  BSYNC B2 ;  /* 0x0000000000027941 */ /* 0x000fea0003800000 */
.L_x_7129:
        /* <DEDUP_REMOVED lines=17> */
.L_x_7132:
[----:B------:R-:W-:Y:S05]  /*131d0*/  BSYNC B2 ;  /* 0x0000000000027941 */ /* 0x000fea0003800000 */
.L_x_7131:
[C---:B-1-3--:R-:W-:Y:S02]  /*131e0*/  DFMA R8, R2.reuse, R18, R16 ;  /* 0x000000120208722b */ /* 0x04afe40000000010 */
[----:B------:R-:W-:-:S06]  /*131f0*/  DFMA R2, R2, -R16, R18 ;  /* 0x800000100202722b */ /* 0x000fcc0000000012 */
[-C--:B------:R-:W-:Y:S02]  /*13200*/  DMUL R8, R8, R6.reuse ;  /* 0x0000000608087228 */ /* 0x080fe40000000000 */
[----:B------:R-:W-:Y:S01]  /*13210*/  DMUL R10, R2, R6 ;  /* 0x00000006020a7228 */ /* 0x000fe20000000000 */
[----:B------:R-:W-:Y:S10]  /*13220*/  BRA `(.L_x_7133) ;  /* 0x00000004007c7947 */ /* 0x000ff40003800000 */
.L_x_7128:
        /* <DEDUP_REMOVED lines=22> */
.L_x_7135:
[----:B------:R-:W-:Y:S05]  /*13390*/  BSYNC B2 ;  /* 0x0000000000027941 */ /* 0x000fea0003800000 */
.L_x_7134:
        /* <DEDUP_REMOVED lines=26> */
.L_x_7137:
[----:B------:R-:W-:Y:S05]  /*13540*/  BSYNC B2 ;  /* 0x0000000000027941 */ /* 0x000fea0003800000 */
.L_x_7136:
[----:B------:R-:W-:Y:S05]  /*13550*/  BRA `(.L_x_7133) ;  /* 0x0000000000b07947 */ /* 0x000fea0003800000 */
.L_x_7127:
        /* <DEDUP_REMOVED lines=21> */
.L_x_7139:
[----:B------:R-:W-:Y:S05]  /*136b0*/  BSYNC B2 ;  /* 0x0000000000027941 */ /* 0x000fea0003800000 */
.L_x_7138:
        /* <DEDUP_REMOVED lines=17> */
.L_x_7141:
[----:B------:R-:W-:Y:S05]  /*137d0*/  BSYNC B2 ;  /* 0x0000000000027941 */ /* 0x000fea0003800000 */
.L_x_7140:
[C---:B-1-3--:R-:W-:Y:S02]  /*137e0*/  DFMA R8, R2.reuse, R16, R18 ;  /* 0x000000100208722b */ /* 0x04afe40000000012 */
[----:B------:R-:W-:-:S06]  /*137f0*/  DFMA R2, R2, R18, -R16 ;  /* 0x000000120202722b */ /* 0x000fcc0000000810 */
[-C--:B------:R-:W-:Y:S02]  /*13800*/  DMUL R8, R8, R6.reuse ;  /* 0x0000000608087228 */ /* 0x080fe40000000000 */
[----:B------:R-:W-:-:S11]  /*13810*/  DMUL R10, R2, R6 ;  /* 0x00000006020a7228 */ /* 0x000fd60000000000 */
.L_x_7133:
[----:B------:R-:W-:Y:S05]  /*13820*/  BSYNC B1 ;  /* 0x0000000000017941 */ /* 0x000fea0003800000 */
.L_x_7126:
        /* <DEDUP_REMOVED lines=13> */
[----:B0-----:R-:W-:Y:S01]  /*13900*/  STG.E.U8 desc[UR36][R22.64], R9 ;  /* 0x0000000916007986 */ /* 0x001fe2000c101124 */
[----:B------:R-:W-:Y:S05]  /*13910*/  EXIT ;  /* 0x000000000000794d */ /* 0x000fea0003800000 */
.L_x_7145:
[----:B------:R-:W0:Y:S02]  /*13920*/  F2I.S64.F64.TRUNC R8, R8 ;  /* 0x0000000800087311 */ /* 0x000e24000030d900 */
[----:B0-----:R-:W-:-:S05]  /*13930*/  IMAD.MOV.U32 R3, RZ, RZ, R8 ;  /* 0x000000ffff037224 */ /* 0x001fca00078e0008 */
[----:B------:R-:W-:Y:S01]  /*13940*/  STG.E.U8 desc[UR36][R22.64], R3 ;  /* 0x0000000316007986 */ /* 0x000fe2000c101124 */
[----:B------:R-:W-:Y:S05]  /*13950*/  EXIT ;  /* 0x000000000000794d */ /* 0x000fea0003800000 */
.L_x_7144:
[----:B------:R-:W-:-:S13]  /*13960*/  ISETP.NE.AND P0, PT, R0, 0x2, PT ;  /* 0x000000020000780c */ /* 0x000fda0003f05270 */
[----:B------:R-:W-:Y:S05]  /*13970*/  @!P0 BRA `(.L_x_7147) ;  /* 0x0000000000288947 */ /* 0x000fea0003800000 */
[----:B------:R-:W-:-:S13]  /*13980*/  ISETP.NE.AND P0, PT, R0, 0x3, PT ;  /* 0x000000030000780c */ /* 0x000fda0003f05270 */
[----:B------:R-:W-:Y:S05]  /*13990*/  @!P0 BRA `(.L_x_7148) ;  /* 0x0000000000148947 */ /* 0x000fea0003800000 */
[----:B------:R-:W-:-:S13]  /*139a0*/  ISETP.NE.AND P0, PT, R0, 0x4, PT ;  /* 0x000000040000780c */ /* 0x000fda0003f05270 */
[----:B------:R-:W-:Y:S05]  /*139b0*/  @P0 BRA `(.L_x_7146) ;  /* 0x0000000c00980947 */ /* 0x000fea0003800000 */
[----:B------:R-:W0:Y:S02]  /*139c0*/  F2I.S64.F64.TRUNC R8, R8 ;  /* 0x0000000800087311 */ /* 0x000e24000030d900 */
[----:B0-----:R-:W-:Y:S01]  /*139d0*/  STG.E.64 desc[UR36][R22.64], R8 ;  /* 0x0000000816007986 */ /* 0x001fe2000c101b24 */
[----:B------:R-:W-:Y:S05]  /*139e0*/  EXIT ;  /* 0x000000000000794d */ /* 0x000fea0003800000 */
.L_x_7148:
[----:B------:R-:W0:Y:S02]  /*139f0*/  F2I.F64.TRUNC R9, R8 ;  /* 0x0000000800097311 */ /* 0x000e24000030d100 */
[----:B0-----:R-:W-:Y:S01]  /*13a00*/  STG.E desc[UR36][R22.64], R9 ;  /* 0x0000000916007986 */ /* 0x001fe2000c101924 */
[----:B------:R-:W-:Y:S05]  /*13a10*/  EXIT ;  /* 0x000000000000794d */ /* 0x000fea0003800000 */
.L_x_7147:
[----:B------:R-:W0:Y:S02]  /*13a20*/  F2I.F64.TRUNC R9, R8 ;  /* 0x0000000800097311 */ /* 0x000e24000030d100 */
[----:B0-----:R-:W-:Y:S01]  /*13a30*/  STG.E.U16 desc[UR36][R22.64], R9 ;  /* 0x0000000916007986 */ /* 0x001fe2000c101524 */
[----:B------:R-:W-:Y:S05]  /*13a40*/  EXIT ;  /* 0x000000000000794d */ /* 0x000fea0003800000 */
.L_x_7143:
        /* <DEDUP_REMOVED lines=11> */
[----:B------:R-:W-:Y:S01]  /*13b00*/  STG.E desc[UR36][R22.64], R3 ;  /* 0x0000000316007986 */ /* 0x000fe2000c101924 */
[----:B------:R-:W-:Y:S05]  /*13b10*/  EXIT ;  /* 0x000000000000794d */ /* 0x000fea0003800000 */
.L_x_7150:
[----:B------:R-:W-:Y:S01]  /*13b20*/  UMOV UR4, 0xf0000000 ;  /* 0xf000000000047882 */ /* 0x000fe20000000000 */
[----:B------:R-:W-:Y:S01]  /*13b30*/  UMOV UR5, 0x380fffff ;  /* 0x380fffff00057882 */ /* 0x000fe20000000000 */
[----:B------:R-:W0:Y:S01]  /*13b40*/  F2F.F32.F64 R0, R8 ;  /* 0x0000000800007310 */ /* 0x000e220000301000 */
[----:B------:R-:W-:-:S14]  /*13b50*/  DSETP.GEU.AND P0, PT, |R8|, UR4, PT ;  /* 0x0000000408007e2a */ /* 0x000fdc000bf0e200 */
[----:B0-----:R-:W-:-:S05]  /*13b60*/  @!P0 FMUL R0, R0, 1.175494350822287508e-38 ;  /* 0x0080000000008820 */ /* 0x001fca0000400000 */
[----:B------:R-:W-:-:S05]  /*13b70*/  F2FP.F16.F32.PACK_AB R0, RZ, R0 ;  /* 0x00000000ff00723e */ /* 0x000fca00000000ff */
[----:B------:R-:W-:Y:S01]  /*13b80*/  STG.E.U16 desc[UR36][R22.64], R0 ;  /* 0x0000000016007986 */ /* 0x000fe2000c101524 */
[----:B------:R-:W-:Y:S05]  /*13b90*/  EXIT ;  /* 0x000000000000794d */ /* 0x000fea0003800000 */
.L_x_7149:
        /* <DEDUP_REMOVED lines=14> */
[----:B------:R-:W-:Y:S01]  /*13c80*/  STG.E.64 desc[UR36][R22.64], R2 ;  /* 0x0000000216007986 */ /* 0x000fe2000c101b24 */
[----:B------:R-:W-:Y:S05]  /*13c90*/  EXIT ;  /* 0x000000000000794d */ /* 0x000fea0003800000 */
.L_x_7152:
        /* <DEDUP_REMOVED lines=9> */
[----:B------:R-:W-:Y:S01]  /*13d30*/  STG.E desc[UR36][R22.64], R3 ;  /* 0x0000000316007986 */ /* 0x000fe2000c101924 */
[----:B------:R-:W-:Y:S05]  /*13d40*/  EXIT ;  /* 0x000000000000794d */ /* 0x000fea0003800000 */
.L_x_7151:
[----:B------:R-:W-:Y:S01]  /*13d50*/  STG.E.64 desc[UR36][R22.64], R8 ;  /* 0x0000000816007986 */ /* 0x000fe2000c101b24 */
[----:B------:R-:W-:Y:S05]  /*13d60*/  EXIT ;  /* 0x000000000000794d */ /* 0x000fea0003800000 */
.L_x_7142:
        /* <DEDUP_REMOVED lines=11> */
[----:B------:R-:W-:Y:S01]  /*13e20*/  STG.E.U8 desc[UR36][R22.64], R3 ;  /* 0x0000000316007986 */ /* 0x000fe2000c101124 */
[----:B------:R-:W-:Y:S05]  /*13e30*/  EXIT ;  /* 0x000000000000794d */ /* 0x000fea0003800000 */
.L_x_7155:
[----:B------:R-:W-:Y:S01]  /*13e40*/  STG.E.128 desc[UR36][R22.64], R8 ;  /* 0x0000000816007986 */ /* 0x000fe2000c101d24 */
[----:B------:R-:W-:Y:S05]  /*13e50*/  EXIT ;  /* 0x000000000000794d */ /* 0x000fea0003800000 */
.L_x_7154:
        /* <DEDUP_REMOVED lines=25> */
.L_x_7159:
[----:B------:R-:W-:Y:S05]  /*13ff0*/  BSYNC B0 ;  /* 0x0000000000007941 */ /* 0x000fea0003800000 */
.L_x_7158:
[----:B------:R-:W-:-:S05]  /*14000*/  LOP3.LUT R3, R0, R3, RZ, 0xfc, !PT ;  /* 0x0000000300037212 */ /* 0x000fca00078efcff */
[----:B------:R-:W-:Y:S01]  /*14010*/  STG.E.U8 desc[UR36][R22.64], R3 ;  /* 0x0000000316007986 */ /* 0x000fe2000c101124 */
[----:B------:R-:W-:Y:S05]  /*14020*/  EXIT ;  /* 0x000000000000794d */ /* 0x000fea0003800000 */
.L_x_7157:
        /* <DEDUP_REMOVED lines=17> */
.L_x_7161:
[----:B------:R-:W-:Y:S01]  /*14140*/  IMAD.MOV.U32 R0, RZ, RZ, 0x7f ;  /* 0x0000007fff007424 */ /* 0x000fe200078e00ff */
[----:B------:R-:W-:-:S04]  /*14150*/  ISETP.GT.U32.AND P0, PT, R2, 0x7f800000, PT ;  /* 0x7f8000000200780c */ /* 0x000fc80003f04070 */
[----:B------:R-:W-:-:S09]  /*14160*/  SEL R0, R0, 0x7c, P0 ;  /* 0x0000007c00007807 */ /* 0x000fd20000000000 */
.L_x_7162:
[----:B------:R-:W-:Y:S05]  /*14170*/  BSYNC B0 ;  /* 0x0000000000007941 */ /* 0x000fea0003800000 */
.L_x_7160:
[----:B------:R-:W-:-:S04]  /*14180*/  LOP3.LUT R2, R3, 0x80000000, RZ, 0xc0, !PT ;  /* 0x8000000003027812 */ /* 0x000fc800078ec0ff */
[----:B------:R-:W-:-:S04]  /*14190*/  SHF.R.U32.HI R3, RZ, 0x18, R2 ;  /* 0x00000018ff037819 */ /* 0x000fc80000011602 */
[----:B------:R-:W-:-:S05]  /*141a0*/  LOP3.LUT R3, R0, R3, RZ, 0xfc, !PT ;  /* 0x0000000300037212 */ /* 0x000fca00078efcff */
[----:B------:R-:W-:Y:S01]  /*141b0*/  STG.E.U8 desc[UR36][R22.64], R3 ;  /* 0x0000000316007986 */ /* 0x000fe2000c101124 */
[----:B------:R-:W-:Y:S05]  /*141c0*/  EXIT ;  /* 0x000000000000794d */ /* 0x000fea0003800000 */
.L_x_7156:
[----:B------:R-:W-:Y:S01]  /*141d0*/  UMOV UR4, 0xf0000000 ;  /* 0xf000000000047882 */ /* 0x000fe20000000000 */
[----:B------:R-:W-:Y:S01]  /*141e0*/  UMOV UR5, 0x380fffff ;  /* 0x380fffff00057882 */ /* 0x000fe20000000000 */
[----:B------:R-:W0:Y:S01]  /*141f0*/  F2F.F32.F64 R0, R8 ;  /* 0x0000000800007310 */ /* 0x000e220000301000 */
[----:B------:R-:W-:-:S14]  /*14200*/  DSETP.GEU.AND P0, PT, |R8|, UR4, PT ;  /* 0x0000000408007e2a */ /* 0x000fdc000bf0e200 */
[----:B0-----:R-:W-:-:S05]  /*14210*/  @!P0 FMUL R0, R0, 1.175494350822287508e-38 ;  /* 0x0080000000008820 */ /* 0x001fca0000400000 */
[----:B------:R-:W-:-:S05]  /*14220*/  F2FP.BF16.F32.PACK_AB R0, RZ, R0 ;  /* 0x00000000ff00723e */ /* 0x000fca00000010ff */
[----:B------:R-:W-:Y:S01]  /*14230*/  STG.E.U16 desc[UR36][R22.64], R0 ;  /* 0x0000000016007986 */ /* 0x000fe2000c101524 */
[----:B------:R-:W-:Y:S05]  /*14240*/  EXIT ;  /* 0x000000000000794d */ /* 0x000fea0003800000 */
.L_x_7153:
        /* <DEDUP_REMOVED lines=9> */
[----:B0-----:R-:W-:Y:S01]  /*142e0*/  STG.E.U16 desc[UR36][R22.64], R9 ;  /* 0x0000000916007986 */ /* 0x001fe2000c101524 */
[----:B------:R-:W-:Y:S05]  /*142f0*/  EXIT ;  /* 0x000000000000794d */ /* 0x000fea0003800000 */
.L_x_7165:
        /* <DEDUP_REMOVED lines=21> */
.L_x_7168:
[----:B------:R-:W-:-:S04]  /*14450*/  LOP3.LUT R2, R3, 0x80000000, RZ, 0xc0, !PT ;  /* 0x8000000003027812 */ /* 0x000fc800078ec0ff */
[----:B------:R-:W-:-:S04]  /*14460*/  SHF.R.U32.HI R3, RZ, 0x18, R2 ;  /* 0x00000018ff037819 */ /* 0x000fc80000011602 */
[----:B------:R-:W-:-:S04]  /*14470*/  LOP3.LUT R0, R0, R3, RZ, 0xfc, !PT ;  /* 0x0000000300007212 */ /* 0x000fc800078efcff */
[----:B------:R-:W-:-:S07]  /*14480*/  PRMT R11, R0, 0x7610, R11 ;  /* 0x00007610000b7816 */ /* 0x000fce000000000b */
.L_x_7167:
[----:B------:R-:W-:Y:S05]  /*14490*/  BSYNC B0 ;  /* 0x0000000000007941 */ /* 0x000fea0003800000 */
.L_x_7166:
[----:B------:R-:W-:Y:S01]  /*144a0*/  STG.E.U8 desc[UR36][R22.64], R11 ;  /* 0x0000000b16007986 */ /* 0x000fe2000c101124 */
[----:B------:R-:W-:Y:S05]  /*144b0*/  EXIT ;  /* 0x000000000000794d */ /* 0x000fea0003800000 */
.L_x_7164:
        /* <DEDUP_REMOVED lines=21> */
.L_x_7171:
[----:B------:R-:W-:-:S04]  /*14610*/  LOP3.LUT R2, R3, 0x80000000, RZ, 0xc0, !PT ;  /* 0x8000000003027812 */ /* 0x000fc800078ec0ff */
[----:B------:R-:W-:-:S04]  /*14620*/  SHF.R.U32.HI R3, RZ, 0x18, R2 ;  /* 0x00000018ff037819 */ /* 0x000fc80000011602 */
[----:B------:R-:W-:-:S04]  /*14630*/  LOP3.LUT R0, R0, R3, RZ, 0xfc, !PT ;  /* 0x0000000300007212 */ /* 0x000fc800078efcff */
[----:B------:R-:W-:-:S07]  /*14640*/  PRMT R11, R0, 0x7610, R11 ;  /* 0x00007610000b7816 */ /* 0x000fce000000000b */
.L_x_7170:
[----:B------:R-:W-:Y:S05]  /*14650*/  BSYNC B0 ;  /* 0x0000000000007941 */ /* 0x000fea0003800000 */
.L_x_7169:
[----:B------:R-:W-:Y:S01]  /*14660*/  STG.E.U8 desc[UR36][R22.64], R11 ;  /* 0x0000000b16007986 */ /* 0x000fe2000c101124 */
[----:B------:R-:W-:Y:S05]  /*14670*/  EXIT ;  /* 0x000000000000794d */ /* 0x000fea0003800000 */
.L_x_7163:
        /* <DEDUP_REMOVED lines=26> */
.L_x_7146:
        /* <DEDUP_REMOVED lines=16> */
.L_x_7174:
[----:B------:R-:W-:Y:S05]  /*14920*/  EXIT ;  /* 0x000000000000794d */ /* 0x000fea0003800000 */
.L_x_7173:
[----:B------:R-:W0:Y:S02]  /*14930*/  F2I.U64.F64.TRUNC R8, R8 ;  /* 0x0000000800087311 */ /* 0x000e24000030d800 */
[----:B0-----:R-:W-:Y:S01]  /*14940*/  STG.E.64 desc[UR36][R22.64], R8 ;  /* 0x0000000816007986 */ /* 0x001fe2000c101b24 */
[----:B------:R-:W-:Y:S05]  /*14950*/  EXIT ;  /* 0x000000000000794d */ /* 0x000fea0003800000 */
.L_x_7172:
[----:B------:R-:W0:Y:S02]  /*14960*/  F2I.U32.F64.TRUNC R9, R8 ;  /* 0x0000000800097311 */ /* 0x000e24000030d000 */
[----:B0-----:R-:W-:Y:S01]  /*14970*/  STG.E desc[UR36][R22.64], R9 ;  /* 0x0000000916007986 */ /* 0x001fe2000c101924 */
[----:B------:R-:W-:Y:S05]  /*14980*/  EXIT ;  /* 0x000000000000794d */ /* 0x000fea0003800000 */
        .weak           $__internal_0_$__cuda_sm20_dblrcp_rn_slowpath_v3
        .type           $__internal_0_$__cuda_sm20_dblrcp_rn_slowpath_v3,@function
        .size           $__internal_0_$__cuda_sm20_dblrcp_rn_slowpath_v3,($__internal_1_$__cuda_sm20_div_rn_f64_full - $__internal_0_$__cuda_sm20_dblrcp_rn_slowpath_v3)
$__internal_0_$__cuda_sm20_dblrcp_rn_slowpath_v3:
[----:B------:R-:W-:Y:S01]  /*14990*/  DSETP.GTU.AND P0, PT, |R4|, +INF , PT ;  /* 0x7ff000000400742a */ /* 0x000fe20003f0c200 */
[----:B------:R-:W-:-:S13]  /*149a0*/  BSSY B0, `(.L_x_7175) ;  /* 0x0000022000007945 */ /* 0x000fda0003800000 */
[----:B------:R-:W-:Y:S05]  /*149b0*/  @P0 BRA `(.L_x_7176) ;  /* 0x0000000000780947 */ /* 0x000fea0003800000 */
[----:B------:R-:W-:-:S05]  /*149c0*/  LOP3.LUT R9, R5, 0x7fffffff, RZ, 0xc0, !PT ;  /* 0x7fffffff05097812 */ /* 0x000fca00078ec0ff */
[----:B------:R-:W-:-:S05]  /*149d0*/  VIADD R6, R9, 0xffffffff ;  /* 0xffffffff09067836 */ /* 0x000fca0000000000 */
[----:B------:R-:W-:-:S13]  /*149e0*/  ISETP.GE.U32.AND P0, PT, R6, 0x7fefffff, PT ;  /* 0x7fefffff0600780c */ /* 0x000fda0003f06070 */
[----:B------:R-:W-:Y:S01]  /*149f0*/  @P0 LOP3.LUT R7, R5, 0x7ff00000, RZ, 0x3c, !PT ;  /* 0x7ff0000005070812 */ /* 0x000fe200078e3cff */
[----:B------:R-:W-:Y:S01]  /*14a00*/  @P0 IMAD.MOV.U32 R6, RZ, RZ, RZ ;  /* 0x000000ffff060224 */ /* 0x000fe200078e00ff */
[----:B------:R-:W-:Y:S06]  /*14a10*/  @P0 BRA `(.L_x_7177) ;  /* 0x0000000000680947 */ /* 0x000fec0003800000 */
[----:B------:R-:W-:-:S13]  /*14a20*/  ISETP.GE.U32.AND P0, PT, R9, 0x1000001, PT ;  /* 0x010000010900780c */ /* 0x000fda0003f06070 */
[----:B------:R-:W-:Y:S05]  /*14a30*/  @!P0 BRA `(.L_x_7178) ;  /* 0x0000000000348947 */ /* 0x000fea0003800000 */
[----:B------:R-:W-:Y:S02]  /*14a40*/  VIADD R7, R5, 0xc0200000 ;  /* 0xc020000005077836 */ /* 0x000fe40000000000 */
[----:B------:R-:W-:Y:S02]  /*14a50*/  IMAD.MOV.U32 R6, RZ, RZ, R4 ;  /* 0x000000ffff067224 */ /* 0x000fe400078e0004 */
[----:B------:R-:W0:Y:S04]  /*14a60*/  MUFU.RCP64H R9, R7 ;  /* 0x0000000700097308 */ /* 0x000e280000001800 */
[----:B0-----:R-:W-:-:S08]  /*14a70*/  DFMA R10, -R6, R8, 1 ;  /* 0x3ff00000060a742b */ /* 0x001fd00000000108 */
[----:B------:R-:W-:-:S08]  /*14a80*/  DFMA R10, R10, R10, R10 ;  /* 0x0000000a0a0a722b */ /* 0x000fd0000000000a */
[----:B------:R-:W-:-:S08]  /*14a90*/  DFMA R10, R8, R10, R8 ;  /* 0x0000000a080a722b */ /* 0x000fd00000000008 */
[----:B------:R-:W-:-:S08]  /*14aa0*/  DFMA R8, -R6, R10, 1 ;  /* 0x3ff000000608742b */ /* 0x000fd0000000010a */
[----:B------:R-:W-:-:S08]  /*14ab0*/  DFMA R8, R10, R8, R10 ;  /* 0x000000080a08722b */ /* 0x000fd0000000000a */
[----:B------:R-:W-:-:S08]  /*14ac0*/  DMUL R8, R8, 2.2250738585072013831e-308 ;  /* 0x0010000008087828 */ /* 0x000fd00000000000 */
[----:B------:R-:W-:-:S08]  /*14ad0*/  DFMA R4, -R4, R8, 1 ;  /* 0x3ff000000404742b */ /* 0x000fd00000000108 */
[----:B------:R-:W-:-:S08]  /*14ae0*/  DFMA R4, R4, R4, R4 ;  /* 0x000000040404722b */ /* 0x000fd00000000004 */
[----:B------:R-:W-:Y:S01]  /*14af0*/  DFMA R6, R8, R4, R8 ;  /* 0x000000040806722b */ /* 0x000fe20000000008 */
[----:B------:R-:W-:Y:S10]  /*14b00*/  BRA `(.L_x_7177) ;  /* 0x00000000002c7947 */ /* 0x000ff40003800000 */
.L_x_7178:
[----:B------:R-:W-:-:S06]  /*14b10*/  DMUL R4, R4, 8.11296384146066816958e+31 ;  /* 0x4690000004047828 */ /* 0x000fcc0000000000 */
[----:B------:R-:W0:Y:S02]  /*14b20*/  MUFU.RCP64H R9, R5 ;  /* 0x0000000500097308 */ /* 0x000e240000001800 */
[----:B0-----:R-:W-:-:S08]  /*14b30*/  DFMA R6, -R4, R8, 1 ;  /* 0x3ff000000406742b */ /* 0x001fd00000000108 */
[----:B------:R-:W-:-:S08]  /*14b40*/  DFMA R6, R6, R6, R6 ;  /* 0x000000060606722b */ /* 0x000fd00000000006 */
[----:B------:R-:W-:-:S08]  /*14b50*/  DFMA R6, R8, R6, R8 ;  /* 0x000000060806722b */ /* 0x000fd00000000008 */
[----:B------:R-:W-:-:S08]  /*14b60*/  DFMA R8, -R4, R6, 1 ;  /* 0x3ff000000408742b */ /* 0x000fd00000000106 */
[----:B------:R-:W-:-:S08]  /*14b70*/  DFMA R6, R6, R8, R6 ;  /* 0x000000080606722b */ /* 0x000fd00000000006 */
[----:B------:R-:W-:Y:S01]  /*14b80*/  DMUL R6, R6, 8.11296384146066816958e+31 ;  /* 0x4690000006067828 */ /* 0x000fe20000000000 */
[----:B------:R-:W-:Y:S10]  /*14b90*/  BRA `(.L_x_7177) ;  /* 0x0000000000087947 */ /* 0x000ff40003800000 */
.L_x_7176:
[----:B------:R-:W-:Y:S01]  /*14ba0*/  LOP3.LUT R7, R5, 0x80000, RZ, 0xfc, !PT ;  /* 0x0008000005077812 */ /* 0x000fe200078efcff */
[----:B------:R-:W-:-:S07]  /*14bb0*/  IMAD.MOV.U32 R6, RZ, RZ, R4 ;  /* 0x000000ffff067224 */ /* 0x000fce00078e0004 */
.L_x_7177:
[----:B------:R-:W-:Y:S05]  /*14bc0*/  BSYNC B0 ;  /* 0x0000000000007941 */ /* 0x000fea0003800000 */
.L_x_7175:
[----:B------:R-:W-:Y:S02]  /*14bd0*/  IMAD.MOV.U32 R4, RZ, RZ, R0 ;  /* 0x000000ffff047224 */ /* 0x000fe400078e0000 */
[----:B------:R-:W-:-:S04]  /*14be0*/  IMAD.MOV.U32 R5, RZ, RZ, 0x0 ;  /* 0x00000000ff057424 */ /* 0x000fc800078e00ff */
[----:B------:R-:W-:Y:S05]  /*14bf0*/  RET.REL.NODEC R4 `(_ZN2at6native18elementwise_kernelILi128ELi4EZNS0_15gpu_kernel_implINS0_13BinaryFunctorIN3c107complexIdEES6_S6_NS0_15binary_internal10DivFunctorIS6_EEEEEEvRNS_18TensorIteratorBaseERKT_EUliE_EEviT1_) ;  /* 0xfffffeb404007950 */ /* 0x000fea0003c3ffff */
        .weak           $__internal_1_$__cuda_sm20_div_rn_f64_full
        .type           $__internal_1_$__cuda_sm20_div_rn_f64_full,@function
        .size           $__internal_1_$__cuda_sm20_div_rn_f64_full,(.L_x_19256 - $__internal_1_$__cuda_sm20_div_rn_f64_full)
$__internal_1_$__cuda_sm20_div_rn_f64_full:
[C---:B------:R-:W-:Y:S01]  /*14c00*/  FSETP.GEU.AND P0, PT, |R3|.reuse, 1.469367938527859385e-39, PT ;  /* 0x001000000300780b */ /* 0x040fe20003f0e200 */
[--C-:B------:R-:W-:Y:S01]  /*14c10*/  IMAD.MOV.U32 R12, RZ, RZ, R2.reuse ;  /* 0x000000ffff0c7224 */ /* 0x100fe200078e0002 */
[C---:B------:R-:W-:Y:S01]  /*14c20*/  LOP3.LUT R6, R3.reuse, 0x800fffff, RZ, 0xc0, !PT ;  /* 0x800fffff03067812 */ /* 0x040fe200078ec0ff */
[----:B------:R-:W-:Y:S01]  /*14c30*/  IMAD.MOV.U32 R13, RZ, RZ, R3 ;  /* 0x000000ffff0d7224 */ /* 0x000fe200078e0003 */
[----:B------:R-:W-:Y:S01]  /*14c40*/  BSSY B0, `(.L_x_7179) ;  /* 0x000005c000007945 */ /* 0x000fe20003800000 */
[----:B------:R-:W-:Y:S01]  /*14c50*/  IMAD.MOV.U32 R14, RZ, RZ, R2 ;  /* 0x000000ffff0e7224 */ /* 0x000fe200078e0002 */
[----:B------:R-:W-:Y:S01]  /*14c60*/  LOP3.LUT R15, R6, 0x3ff00000, RZ, 0xfc, !PT ;  /* 0x3ff00000060f7812 */ /* 0x000fe200078efcff */
[----:B------:R-:W-:Y:S01]  /*14c70*/  IMAD.MOV.U32 R21, RZ, RZ, R5 ;  /* 0x000000ffff157224 */ /* 0x000fe200078e0005 */
[----:B------:R-:W-:Y:S01]  /*14c80*/  LOP3.LUT R5, R3, 0x7ff00000, RZ, 0xc0, !PT ;  /* 0x7ff0000003057812 */ /* 0x000fe200078ec0ff */
[----:B------:R-:W-:Y:S02]  /*14c90*/  IMAD.MOV.U32 R32, RZ, RZ, 0x1 ;  /* 0x00000001ff207424 */ /* 0x000fe400078e00ff */
[----:B------:R-:W-:Y:S01]  /*14ca0*/  IMAD.MOV.U32 R3, RZ, RZ, 0x1ca00000 ;  /* 0x1ca00000ff037424 */ /* 0x000fe200078e00ff */
[C---:B------:R-:W-:Y:S01]  /*14cb0*/  FSETP.GEU.AND P2, PT, |R21|.reuse, 1.469367938527859385e-39, PT ;  /* 0x001000001500780b */ /* 0x040fe20003f4e200 */
[----:B------:R-:W-:Y:S01]  /*14cc0*/  @!P0 DMUL R14, R12, 8.98846567431157953865e+307 ;  /* 0x7fe000000c0e8828 */ /* 0x000fe20000000000 */
[----:B------:R-:W-:Y:S01]  /*14cd0*/  LOP3.LUT R2, R21, 0x7ff00000, RZ, 0xc0, !PT ;  /* 0x7ff0000015027812 */ /* 0x000fe200078ec0ff */
[----:B------:R-:W-:-:S03]  /*14ce0*/  IMAD.MOV.U32 R20, RZ, RZ, R4 ;  /* 0x000000ffff147224 */ /* 0x000fc600078e0004 */
[----:B------:R-:W-:Y:S01]  /*14cf0*/  ISETP.GE.U32.AND P1, PT, R2, R5, PT ;  /* 0x000000050200720c */ /* 0x000fe20003f26070 */
[----:B------:R-:W0:Y:S03]  /*14d00*/  MUFU.RCP64H R33, R15 ;  /* 0x0000000f00217308 */ /* 0x000e260000001800 */
[----:B------:R-:W-:Y:S02]  /*14d10*/  SEL R6, R3, 0x63400000, !P1 ;  /* 0x6340000003067807 */ /* 0x000fe40004800000 */
[----:B------:R-:W-:Y:S01]  /*14d20*/  @!P0 LOP3.LUT R5, R15, 0x7ff00000, RZ, 0xc0, !PT ;  /* 0x7ff000000f058812 */ /* 0x000fe200078ec0ff */
[----:B------:R-:W-:Y:S01]  /*14d30*/  @!P2 IMAD.MOV.U32 R30, RZ, RZ, RZ ;  /* 0x000000ffff1ea224 */ /* 0x000fe200078e00ff */
[----:B------:R-:W-:-:S04]  /*14d40*/  @!P2 LOP3.LUT R7, R13, 0x7ff00000, RZ, 0xc0, !PT ;  /* 0x7ff000000d07a812 */ /* 0x000fc800078ec0ff */
[----:B------:R-:W-:-:S04]  /*14d50*/  @!P2 ISETP.GE.U32.AND P3, PT, R2, R7, PT ;  /* 0x000000070200a20c */ /* 0x000fc80003f66070 */
[----:B------:R-:W-:Y:S01]  /*14d60*/  @!P2 SEL R4, R3, 0x63400000, !P3 ;  /* 0x634000000304a807 */ /* 0x000fe20005800000 */
[----:B0-----:R-:W-:-:S03]  /*14d70*/  DFMA R28, R32, -R14, 1 ;  /* 0x3ff00000201c742b */ /* 0x001fc6000000080e */
[----:B------:R-:W-:-:S04]  /*14d80*/  @!P2 LOP3.LUT R4, R4, 0x80000000, R21, 0xf8, !PT ;  /* 0x800000000404a812 */ /* 0x000fc800078ef815 */
[----:B------:R-:W-:Y:S01]  /*14d90*/  @!P2 LOP3.LUT R31, R4, 0x100000, RZ, 0xfc, !PT ;  /* 0x00100000041fa812 */ /* 0x000fe200078efcff */
[----:B------:R-:W-:Y:S01]  /*14da0*/  IMAD.MOV.U32 R4, RZ, RZ, R2 ;  /* 0x000000ffff047224 */ /* 0x000fe200078e0002 */
[----:B------:R-:W-:-:S08]  /*14db0*/  DFMA R28, R28, R28, R28 ;  /* 0x0000001c1c1c722b */ /* 0x000fd0000000001c */
[----:B------:R-:W-:Y:S01]  /*14dc0*/  DFMA R32, R32, R28, R32 ;  /* 0x0000001c2020722b */ /* 0x000fe20000000020 */
[----:B------:R-:W-:Y:S01]  /*14dd0*/  LOP3.LUT R29, R6, 0x800fffff, R21, 0xf8, !PT ;  /* 0x800fffff061d7812 */ /* 0x000fe200078ef815 */
[----:B------:R-:W-:-:S06]  /*14de0*/  IMAD.MOV.U32 R28, RZ, RZ, R20 ;  /* 0x000000ffff1c7224 */ /* 0x000fcc00078e0014 */
[----:B------:R-:W-:Y:S02]  /*14df0*/  DFMA R6, R32, -R14, 1 ;  /* 0x3ff000002006742b */ /* 0x000fe4000000080e */
[----:B------:R-:W-:-:S06]  /*14e00*/  @!P2 DFMA R28, R28, 2, -R30 ;  /* 0x400000001c1ca82b */ /* 0x000fcc000000081e */
[----:B------:R-:W-:Y:S01]  /*14e10*/  DFMA R32, R32, R6, R32 ;  /* 0x000000062020722b */ /* 0x000fe20000000020 */
[----:B------:R-:W-:-:S03]  /*14e20*/  VIADD R7, R5, 0xffffffff ;  /* 0xffffffff05077836 */ /* 0x000fc60000000000 */
[----:B------:R-:W-:-:S04]  /*14e30*/  @!P2 LOP3.LUT R4, R29, 0x7ff00000, RZ, 0xc0, !PT ;  /* 0x7ff000001d04a812 */ /* 0x000fc800078ec0ff */
[----:B------:R-:W-:Y:S01]  /*14e40*/  DMUL R30, R32, R28 ;  /* 0x0000001c201e7228 */ /* 0x000fe20000000000 */
[----:B------:R-:W-:-:S05]  /*14e50*/  VIADD R6, R4, 0xffffffff ;  /* 0xffffffff04067836 */ /* 0x000fca0000000000 */
[----:B------:R-:W-:Y:S02]  /*14e60*/  ISETP.GT.U32.AND P0, PT, R6, 0x7feffffe, PT ;  /* 0x7feffffe0600780c */ /* 0x000fe40003f04070 */
[----:B------:R-:W-:Y:S02]  /*14e70*/  DFMA R34, R30, -R14, R28 ;  /* 0x8000000e1e22722b */ /* 0x000fe4000000001c */
[----:B------:R-:W-:-:S06]  /*14e80*/  ISETP.GT.U32.OR P0, PT, R7, 0x7feffffe, P0 ;  /* 0x7feffffe0700780c */ /* 0x000fcc0000704470 */
[----:B------:R-:W-:-:S07]  /*14e90*/  DFMA R6, R32, R34, R30 ;  /* 0x000000222006722b */ /* 0x000fce000000001e */
[----:B------:R-:W-:Y:S05]  /*14ea0*/  @P0 BRA `(.L_x_7180) ;  /* 0x0000000000740947 */ /* 0x000fea0003800000 */
[----:B------:R-:W-:-:S04]  /*14eb0*/  LOP3.LUT R5, R13, 0x7ff00000, RZ, 0xc0, !PT ;  /* 0x7ff000000d057812 */ /* 0x000fc800078ec0ff */
[CC--:B------:R-:W-:Y:S02]  /*14ec0*/  VIADDMNMX R4, R2.reuse, -R5.reuse, 0xb9600000, !PT ;  /* 0xb960000002047446 */ /* 0x0c0fe40007800905 */
[----:B------:R-:W-:Y:S02]  /*14ed0*/  ISETP.GE.U32.AND P0, PT, R2, R5, PT ;  /* 0x000000050200720c */ /* 0x000fe40003f06070 */
[----:B------:R-:W-:Y:S02]  /*14ee0*/  VIMNMX R4, R4, 0x46a00000, PT ;  /* 0x46a0000004047848 */ /* 0x000fe40003fe0100 */
[----:B------:R-:W-:-:S05]  /*14ef0*/  SEL R3, R3, 0x63400000, !P0 ;  /* 0x6340000003037807 */ /* 0x000fca0004000000 */
[----:B------:R-:W-:Y:S02]  /*14f00*/  IMAD.IADD R3, R4, 0x1, -R3 ;  /* 0x0000000104037824 */ /* 0x000fe400078e0a03 */
[----:B------:R-:W-:Y:S02]  /*14f10*/  IMAD.MOV.U32 R4, RZ, RZ, RZ ;  /* 0x000000ffff047224 */ /* 0x000fe400078e00ff */
[----:B------:R-:W-:-:S06]  /*14f20*/  VIADD R5, R3, 0x7fe00000 ;  /* 0x7fe0000003057836 */ /* 0x000fcc0000000000 */
[----:B------:R-:W-:-:S10]  /*14f30*/  DMUL R30, R6, R4 ;  /* 0x00000004061e7228 */ /* 0x000fd40000000000 */
[----:B------:R-:W-:-:S13]  /*14f40*/  FSETP.GTU.AND P0, PT, |R31|, 1.469367938527859385e-39, PT ;  /* 0x001000001f00780b */ /* 0x000fda0003f0c200 */
[----:B------:R-:W-:Y:S05]  /*14f50*/  @P0 BRA `(.L_x_7181) ;  /* 0x0000000000a80947 */ /* 0x000fea0003800000 */
[----:B------:R-:W-:Y:S01]  /*14f60*/  DFMA R14, R6, -R14, R28 ;  /* 0x8000000e060e722b */ /* 0x000fe2000000001c */
[----:B------:R-:W-:-:S09]  /*14f70*/  IMAD.MOV.U32 R4, RZ, RZ, RZ ;  /* 0x000000ffff047224 */ /* 0x000fd200078e00ff */
[C---:B------:R-:W-:Y:S02]  /*14f80*/  FSETP.NEU.AND P0, PT, R15.reuse, RZ, PT ;  /* 0x000000ff0f00720b */ /* 0x040fe40003f0d000 */
[----:B------:R-:W-:-:S04]  /*14f90*/  LOP3.LUT R2, R15, 0x80000000, R13, 0x48, !PT ;  /* 0x800000000f027812 */ /* 0x000fc800078e480d */
[----:B------:R-:W-:-:S07]  /*14fa0*/  LOP3.LUT R5, R2, R5, RZ, 0xfc, !PT ;  /* 0x0000000502057212 */ /* 0x000fce00078efcff */
[----:B------:R-:W-:Y:S05]  /*14fb0*/  @!P0 BRA `(.L_x_7181) ;  /* 0x0000000000908947 */ /* 0x000fea0003800000 */
[----:B------:R-:W-:Y:S01]  /*14fc0*/  IMAD.MOV R13, RZ, RZ, -R3 ;  /* 0x000000ffff0d7224 */ /* 0x000fe200078e0a03 */
[----:B------:R-:W-:Y:S01]  /*14fd0*/  DMUL.RP R4, R6, R4 ;  /* 0x0000000406047228 */ /* 0x000fe20000008000 */
[----:B------:R-:W-:Y:S01]  /*14fe0*/  IMAD.MOV.U32 R12, RZ, RZ, RZ ;  /* 0x000000ffff0c7224 */ /* 0x000fe200078e00ff */
[----:B------:R-:W-:-:S05]  /*14ff0*/  IADD3 R3, -R3, -0x43300000, RZ ;  /* 0xbcd0000003037810 */ /* 0x000fca0007ffe1ff */
[----:B------:R-:W-:-:S03]  /*15000*/  DFMA R12, R30, -R12, R6 ;  /* 0x8000000c1e0c722b */ /* 0x000fc60000000006 */
[----:B------:R-:W-:-:S07]  /*15010*/  LOP3.LUT R2, R5, R2, RZ, 0x3c, !PT ;  /* 0x0000000205027212 */ /* 0x000fce00078e3cff */
[----:B------:R-:W-:-:S04]  /*15020*/  FSETP.NEU.AND P0, PT, |R13|, R3, PT ;  /* 0x000000030d00720b */ /* 0x000fc80003f0d200 */
[----:B------:R-:W-:Y:S02]  /*15030*/  FSEL R4, R4, R30, !P0 ;  /* 0x0000001e04047208 */ /* 0x000fe40004000000 */
[----:B------:R-:W-:-:S03]  /*15040*/  FSEL R5, R2, R31, !P0 ;  /* 0x0000001f02057208 */ /* 0x000fc60004000000 */
[----:B------:R-:W-:Y:S02]  /*15050*/  IMAD.MOV.U32 R30, RZ, RZ, R4 ;  /* 0x000000ffff1e7224 */ /* 0x000fe400078e0004 */
[----:B------:R-:W-:Y:S01]  /*15060*/  IMAD.MOV.U32 R31, RZ, RZ, R5 ;  /* 0x000000ffff1f7224 */ /* 0x000fe200078e0005 */
[----:B------:R-:W-:Y:S06]  /*15070*/  BRA `(.L_x_7181) ;  /* 0x0000000000607947 */ /* 0x000fec0003800000 */
.L_x_7180:
[----:B------:R-:W-:-:S14]  /*15080*/  DSETP.NAN.AND P0, PT, R20, R20, PT ;  /* 0x000000141400722a */ /* 0x000fdc0003f08000 */
[----:B------:R-:W-:Y:S05]  /*15090*/  @P0 BRA `(.L_x_7182) ;  /* 0x00000000004c0947 */ /* 0x000fea0003800000 */
[----:B------:R-:W-:-:S14]  /*150a0*/  DSETP.NAN.AND P0, PT, R12, R12, PT ;  /* 0x0000000c0c00722a */ /* 0x000fdc0003f08000 */
[----:B------:R-:W-:Y:S05]  /*150b0*/  @P0 BRA `(.L_x_7183) ;  /* 0x0000000000340947 */ /* 0x000fea0003800000 */
[----:B------:R-:W-:Y:S01]  /*150c0*/  ISETP.NE.AND P0, PT, R4, R5, PT ;  /* 0x000000050400720c */ /* 0x000fe20003f05270 */
[----:B------:R-:W-:Y:S02]  /*150d0*/  IMAD.MOV.U32 R30, RZ, RZ, 0x0 ;  /* 0x00000000ff1e7424 */ /* 0x000fe400078e00ff */
[----:B------:R-:W-:-:S10]  /*150e0*/  IMAD.MOV.U32 R31, RZ, RZ, -0x80000 ;  /* 0xfff80000ff1f7424 */ /* 0x000fd400078e00ff */
[----:B------:R-:W-:Y:S05]  /*150f0*/  @!P0 BRA `(.L_x_7181) ;  /* 0x0000000000408947 */ /* 0x000fea0003800000 */
[----:B------:R-:W-:Y:S02]  /*15100*/  ISETP.NE.AND P0, PT, R4, 0x7ff00000, PT ;  /* 0x7ff000000400780c */ /* 0x000fe40003f05270 */
[----:B------:R-:W-:Y:S02]  /*15110*/  LOP3.LUT R3, R21, 0x80000000, R13, 0x48, !PT ;  /* 0x8000000015037812 */ /* 0x000fe400078e480d */
[----:B------:R-:W-:-:S13]  /*15120*/  ISETP.EQ.OR P0, PT, R5, RZ, !P0 ;  /* 0x000000ff0500720c */ /* 0x000fda0004702670 */
[----:B------:R-:W-:Y:S01]  /*15130*/  @P0 LOP3.LUT R2, R3, 0x7ff00000, RZ, 0xfc, !PT ;  /* 0x7ff0000003020812 */ /* 0x000fe200078efcff */
[----:B------:R-:W-:Y:S02]  /*15140*/  @!P0 IMAD.MOV.U32 R30, RZ, RZ, RZ ;  /* 0x000000ffff1e8224 */ /* 0x000fe400078e00ff */
[----:B------:R-:W-:Y:S02]  /*15150*/  @!P0 IMAD.MOV.U32 R31, RZ, RZ, R3 ;  /* 0x000000ffff1f8224 */ /* 0x000fe400078e0003 */
[----:B------:R-:W-:Y:S02]  /*15160*/  @P0 IMAD.MOV.U32 R30, RZ, RZ, RZ ;  /* 0x000000ffff1e0224 */ /* 0x000fe400078e00ff */
[----:B------:R-:W-:Y:S01]  /*15170*/  @P0 IMAD.MOV.U32 R31, RZ, RZ, R2 ;  /* 0x000000ffff1f0224 */ /* 0x000fe200078e0002 */
[----:B------:R-:W-:Y:S06]  /*15180*/  BRA `(.L_x_7181) ;  /* 0x00000000001c7947 */ /* 0x000fec0003800000 */
.L_x_7183:
[----:B------:R-:W-:Y:S01]  /*15190*/  LOP3.LUT R3, R13, 0x80000, RZ, 0xfc, !PT ;  /* 0x000800000d037812 */ /* 0x000fe200078efcff */
[----:B------:R-:W-:-:S04]  /*151a0*/  IMAD.MOV.U32 R30, RZ, RZ, R12 ;  /* 0x000000ffff1e7224 */ /* 0x000fc800078e000c */
[----:B------:R-:W-:Y:S01]  /*151b0*/  IMAD.MOV.U32 R31, RZ, RZ, R3 ;  /* 0x000000ffff1f7224 */ /* 0x000fe200078e0003 */
[----:B------:R-:W-:Y:S06]  /*151c0*/  BRA `(.L_x_7181) ;  /* 0x00000000000c7947 */ /* 0x000fec0003800000 */
.L_x_7182:
[----:B------:R-:W-:Y:S01]  /*151d0*/  LOP3.LUT R3, R21, 0x80000, RZ, 0xfc, !PT ;  /* 0x0008000015037812 */ /* 0x000fe200078efcff */
[----:B------:R-:W-:-:S04]  /*151e0*/  IMAD.MOV.U32 R30, RZ, RZ, R20 ;  /* 0x000000ffff1e7224 */ /* 0x000fc800078e0014 */
[----:B------:R-:W-:-:S07]  /*151f0*/  IMAD.MOV.U32 R31, RZ, RZ, R3 ;  /* 0x000000ffff1f7224 */ /* 0x000fce00078e0003 */
.L_x_7181:
[----:B------:R-:W-:Y:S05]  /*15200*/  BSYNC B0 ;  /* 0x0000000000007941 */ /* 0x000fea0003800000 */
.L_x_7179:
[----:B------:R-:W-:Y:S02]  /*15210*/  IMAD.MOV.U32 R4, RZ, RZ, R0 ;  /* 0x000000ffff047224 */ /* 0x000fe400078e0000 */
[----:B------:R-:W-:Y:S02]  /*15220*/  IMAD.MOV.U32 R5, RZ, RZ, 0x0 ;  /* 0x00000000ff057424 */ /* 0x000fe400078e00ff */
[----:B------:R-:W-:Y:S02]  /*15230*/  IMAD.MOV.U32 R2, RZ, RZ, R30 ;  /* 0x000000ffff027224 */ /* 0x000fe400078e001e */
[----:B------:R-:W-:Y:S01]  /*15240*/  IMAD.MOV.U32 R3, RZ, RZ, R31 ;  /* 0x000000ffff037224 */ /* 0x000fe200078e001f */
[----:B------:R-:W-:Y:S06]  /*15250*/  RET.REL.NODEC R4 `(_ZN2at6native18elementwise_kernelILi128ELi4EZNS0_15gpu_kernel_implINS0_13BinaryFunctorIN3c107complexIdEES6_S6_NS0_15binary_internal10DivFunctorIS6_EEEEEEvRNS_18TensorIteratorBaseERKT_EUliE_EEviT1_) ;  /* 0xfffffeac04687950 */ /* 0x000fec0003c3ffff */
.L_x_7184:
        /* <DEDUP_REMOVED lines=10> */
.L_x_19256:


//--------------------- .text._ZN2at6native27unrolled_elementwise_kernelINS0_13BinaryFunctorIN3c107complexIdEES5_S5_NS0_15binary_internal10DivFunctorIS5_EEEESt5arrayIPcLm3EELi4E23TrivialOffsetCalculatorILi2EjESD_ILi1EjENS0_6memory12LoadWithCastILi2EEENSG_13StoreWithCastILi1EEEEEviT_T0_T2_T3_T4_T5_ --------------------------
	.section	.text._ZN2at6native27unrolled_elementwise_kernelINS0_13BinaryFunctorIN3c107complexIdEES5_S5_NS0_15binary_internal10DivFunctorIS5_EEEESt5arrayIPcLm3EELi4E23TrivialOffsetCalculatorILi2EjESD_ILi1EjENS0_6memory12LoadWithCastILi2EEENSG_13StoreWithCastILi1EEEEEviT_T0_T2_T3_T4_T5_,"ax",@progbits
	.align	128
        .global         _ZN2at6native27unrolled_elementwise_kernelINS0_13BinaryFunctorIN3c107complexIdEES5_S5_NS0_15binary_internal10DivFunctorIS5_EEEESt5arrayIPcLm3EELi4E23TrivialOffsetCalculatorILi2EjESD_ILi1EjENS0_6memory12LoadWithCastILi2EEENSG_13StoreWithCastILi1EEEEEviT_T0_T2_T3_T4_T5_
        .type           _ZN2at6native27unrolled_elementwise_kernelINS0_13BinaryFunctorIN3c107complexIdEES5_S5_NS0_15binary_internal10DivFunctorIS5_EEEESt5arrayIPcLm3EELi4E23TrivialOffsetCalculatorILi2EjESD_ILi1EjENS0_6memory12LoadWithCastILi2EEENSG_13StoreWithCastILi1EEEEEviT_T0_T2_T3_T4_T5_,@function
        .size           _ZN2at6native27unrolled_elementwise_kernelINS0_13BinaryFunctorIN3c107complexIdEES5_S5_NS0_15binary_internal10DivFunctorIS5_EEEESt5arrayIPcLm3EELi4E23TrivialOffsetCalculatorILi2EjESD_ILi1EjENS0_6memory12LoadWithCastILi2EEENSG_13StoreWithCastILi1EEEEEviT_T0_T2_T3_T4_T5_,(.L_x_19258 - _ZN2at6native27unrolled_elementwise_kernelINS0_13BinaryFunctorIN3c107complexIdEES5_S5_NS0_15binary_internal10DivFunctorIS5_EEEESt5arrayIPcLm3EELi4E23TrivialOffsetCalculatorILi2EjESD_ILi1EjENS0_6memory12LoadWithCastILi2EEENSG_13StoreWithCastILi1EEEEEviT_T0_T2_T3_T4_T5_)
        .other          _ZN2at6native27unrolled_elementwise_kernelINS0_13BinaryFunctorIN3c107complexIdEES5_S5_NS0_15binary_internal10DivFunctorIS5_EEEESt5arrayIPcLm3EELi4E23TrivialOffsetCalculatorILi2EjESD_ILi1EjENS0_6memory12LoadWithCastILi2EEENSG_13StoreWithCastILi1EEEEEviT_T0_T2_T3_T4_T5_,@"STO_CUDA_ENTRY STV_DEFAULT"
_ZN2at6native27unrolled_elementwise_kernelINS0_13BinaryFunctorIN3c107complexIdEES5_S5_NS0_15binary_internal10DivFunctorIS5_EEEESt5arrayIPcLm3EELi4E23TrivialOffsetCalculatorILi2EjESD_ILi1EjENS0_6memory12LoadWithCastILi2EEENSG_13StoreWithCastILi1EEEEEviT_T0_T2_T3_T4_T5_:
.text._ZN2at6native27unrolled_elementwise_kernelINS0_13BinaryFunctorIN3c107complexIdEES5_S5_NS0_15binary_internal10DivFunctorIS5_EEEESt5arrayIPcLm3EELi4E23TrivialOffsetCalculatorILi2EjESD_ILi1EjENS0_6memory12LoadWithCastILi2EEENSG_13StoreWithCastILi1EEEEEviT_T0_T2_T3_T4_T5_:
[----:B------:R-:W0:Y:S01]  /*0000*/  LDC R1, c[0x0][0x28] ;  /* 0x00000a00ff017b82 */ /* 0x000e220000000800 */
[----:B------:R-:W1:Y:S07]  /*0010*/  S2R R2, SR_CTAID.X ;  /* 0x0000000000027919 */ /* 0x000e6e0000002500 */
[----:B------:R-:W1:Y:S01]  /*0020*/  LDC R23, c[0x0][0x210] ;  /* 0x00008400ff177b82 */ /* 0x000e620000000800 */
[----:B------:R-:W-:Y:S01]  /*0030*/  ULDC.64 UR36, c[0x0][0x208] ;  /* 0x0000820000247ab9 */ /* 0x000fe20000000a00 */
[----:B------:R-:W-:Y:S01]  /*0040*/  BSSY B6, `(.L_x_7185) ;  /* 0x0000223000067945 */ /* 0x000fe20003800000 */
[----:B------:R-:W2:Y:S01]  /*0050*/  S2R R22, SR_TID.X ;  /* 0x0000000000167919 */ /* 0x000ea20000002100 */
[----:B0-----:R-:W-:Y:S01]  /*0060*/  VIADD R1, R1, 0xfffffff8 ;  /* 0xfffffff801017836 */ /* 0x001fe20000000000 */
[----:B------:R-:W-:-:S02]  /*0070*/  CS2R R42, SRZ ;  /* 0x00000000002a7805 */ /* 0x000fc4000001ff00 */
[----:B------:R-:W-:Y:S02]  /*0080*/  CS2R R50, SRZ ;  /* 0x0000000000327805 */ /* 0x000fe4000001ff00 */
[----:B------:R-:W-:Y:S01]  /*0090*/  CS2R R48, SRZ ;  /* 0x0000000000307805 */ /* 0x000fe2000001ff00 */
[----:B------:R-:W0:Y:S01]  /*00a0*/  LDC.U8 R36, c[0x0][0x234] ;  /* 0x00008d00ff247b82 */ /* 0x000e220000000000 */
[----:B------:R-:W-:Y:S02]  /*00b0*/  CS2R R46, SRZ ;  /* 0x00000000002e7805 */ /* 0x000fe4000001ff00 */
[----:B------:R-:W-:-:S05]  /*00c0*/  CS2R R44, SRZ ;  /* 0x00000000002c7805 */ /* 0x000fca000001ff00 */
[----:B------:R-:W3:Y:S01]  /*00d0*/  LDC.U8 R37, c[0x0][0x235] ;  /* 0x00008d40ff257b82 */ /* 0x000ee20000000000 */
[----:B-1----:R-:W-:-:S05]  /*00e0*/  IMAD R23, R2, -0x200, R23 ;  /* 0xfffffe0002177824 */ /* 0x002fca00078e0217 */
[----:B--2---:R-:W-:-:S13]  /*00f0*/  ISETP.GE.AND P0, PT, R22, R23, PT ;  /* 0x000000171600720c */ /* 0x004fda0003f06270 */
        /* <DEDUP_REMOVED lines=22> */
.L_x_7190:
[----:B------:R-:W2:Y:S01]  /*0260*/  LDG.E.U8 R4, desc[UR36][R4.64] ;  /* 0x0000002404047981 */ /* 0x000ea2000c1e1100 */
[----:B------:R-:W-:Y:S01]  /*0270*/  CS2R R50, SRZ ;  /* 0x0000000000327805 */ /* 0x000fe2000001ff00 */
[----:B--2---:R0:W1:Y:S01]  /*0280*/  I2F.F64.U16 R48, R4 ;  /* 0x0000000400307312 */ /* 0x0040620000101800 */
[----:B------:R-:W-:Y:S05]  /*0290*/  BRA `(.L_x_7192) ;  /* 0x0000000c00c87947 */ /* 0x000fea0003800000 */
.L_x_7189:
        /* <DEDUP_REMOVED lines=10> */
.L_x_7194:
[----:B------:R-:W2:Y:S01]  /*0340*/  LDG.E R4, desc[UR36][R4.64] ;  /* 0x0000002404047981 */ /* 0x000ea2000c1e1900 */
[----:B------:R-:W-:Y:S01]  /*0350*/  CS2R R50, SRZ ;  /* 0x0000000000327805 */ /* 0x000fe2000001ff00 */
[----:B--2---:R1:W2:Y:S01]  /*0360*/  I2F.F64 R48, R4 ;  /* 0x0000000400307312 */ /* 0x0042a20000201c00 */
[----:B------:R-:W-:Y:S05]  /*0370*/  BRA `(.L_x_7192) ;  /* 0x0000000c00907947 */ /* 0x000fea0003800000 */
.L_x_7193:
[----:B------:R-:W2:Y:S01]  /*0380*/  LDG.E.U16 R4, desc[UR36][R4.64] ;  /* 0x0000002404047981 */ /* 0x000ea2000c1e1500 */
[----:B------:R-:W-:Y:S01]  /*0390*/  CS2R R50, SRZ ;  /* 0x0000000000327805 */ /* 0x000fe2000001ff00 */
[----:B--2---:R4:W0:Y:S01]  /*03a0*/  I2F.F64.S16 R48, R4 ;  /* 0x0000000400307312 */ /* 0x0048220000101c00 */
[----:B------:R-:W-:Y:S05]  /*03b0*/  BRA `(.L_x_7192) ;  /* 0x0000000c00807947 */ /* 0x000fea0003800000 */
.L_x_7188:
        /* <DEDUP_REMOVED lines=11> */
.L_x_7196:
[----:B------:R-:W2:Y:S01]  /*0470*/  LDG.E.U16 R0, desc[UR36][R4.64] ;  /* 0x0000002404007981 */ /* 0x000ea2000c1e1500 */
[----:B------:R-:W-:Y:S01]  /*0480*/  CS2R R50, SRZ ;  /* 0x0000000000327805 */ /* 0x000fe2000001ff00 */
[----:B--2---:R-:W-:-:S05]  /*0490*/  HADD2.F32 R0, -RZ, R0.H0_H0 ;  /* 0x20000000ff007230 */ /* 0x004fca0000004100 */
[----:B------:R-:W-:-:S04]  /*04a0*/  FMUL.FTZ R0, R0, 1 ;  /* 0x3f80000000007820 */ /* 0x000fc80000410000 */
[----:B------:R0:W1:Y:S01]  /*04b0*/  F2F.F64.F32 R48, R0 ;  /* 0x0000000000307310 */ /* 0x0000620000201800 */
[----:B------:R-:W-:Y:S05]  /*04c0*/  BRA `(.L_x_7192) ;  /* 0x0000000c003c7947 */ /* 0x000fea0003800000 */
.L_x_7195:
        /* <DEDUP_REMOVED lines=12> */
.L_x_7198:
        /* <DEDUP_REMOVED lines=8> */
.L_x_7197:
[----:B------:R0:W5:Y:S01]  /*0610*/  LDG.E.64 R48, desc[UR36][R4.64] ;  /* 0x0000002404307981 */ /* 0x000162000c1e1b00 */
[----:B------:R-:W-:Y:S01]  /*0620*/  CS2R R50, SRZ ;  /* 0x0000000000327805 */ /* 0x000fe2000001ff00 */
[----:B------:R-:W-:Y:S06]  /*0630*/  BRA `(.L_x_7192) ;  /* 0x0000000800e07947 */ /* 0x000fec0003800000 */
.L_x_7187:
        /* <DEDUP_REMOVED lines=14> */
.L_x_7201:
[----:B------:R0:W5:Y:S01]  /*0720*/  LDG.E.128 R48, desc[UR36][R4.64] ;  /* 0x0000002404307981 */ /* 0x000162000c1e1d00 */
[----:B------:R-:W-:Y:S05]  /*0730*/  BRA `(.L_x_7192) ;  /* 0x0000000800a07947 */ /* 0x000fea0003800000 */
.L_x_7200:
        /* <DEDUP_REMOVED lines=29> */
.L_x_7203:
[----:B------:R-:W2:Y:S01]  /*0910*/  LDG.E.U8 R4, desc[UR36][R4.64] ;  /* 0x0000002404047981 */ /* 0x000ea2000c1e1100 */
[----:B------:R-:W-:Y:S01]  /*0920*/  CS2R R50, SRZ ;  /* 0x0000000000327805 */ /* 0x000fe2000001ff00 */
        /* <DEDUP_REMOVED lines=10> */
[----:B------:R-:W-:-:S05]  /*09d0*/  LOP3.LUT R0, R3, 0x80000000, R0, 0xf8, !PT ;  /* 0x8000000003007812 */ /* 0x000fca00078ef800 */
[----:B------:R-:W-:-:S04]  /*09e0*/  FMUL.FTZ R0, R0, 1 ;  /* 0x3f80000000007820 */ /* 0x000fc80000410000 */
[----:B------:R0:W1:Y:S01]  /*09f0*/  F2F.F64.F32 R48, R0 ;  /* 0x0000000000307310 */ /* 0x0000620000201800 */
[----:B------:R-:W-:Y:S05]  /*0a00*/  BRA `(.L_x_7192) ;  /* 0x0000000400ec7947 */ /* 0x000fea0003800000 */
.L_x_7202:
[----:B------:R-:W2:Y:S01]  /*0a10*/  LDG.E.U16 R0, desc[UR36][R4.64] ;  /* 0x0000002404007981 */ /* 0x000ea2000c1e1500 */
[----:B------:R-:W-:Y:S01]  /*0a20*/  CS2R R50, SRZ ;  /* 0x0000000000327805 */ /* 0x000fe2000001ff00 */
[----:B--2---:R-:W-:-:S04]  /*0a30*/  IMAD.U32 R0, R0, 0x10000, RZ ;  /* 0x0001000000007824 */ /* 0x004fc800078e00ff */
[----:B------:R-:W-:-:S04]  /*0a40*/  FMUL.FTZ R0, R0, 1 ;  /* 0x3f80000000007820 */ /* 0x000fc80000410000 */
[----:B------:R0:W1:Y:S01]  /*0a50*/  F2F.F64.F32 R48, R0 ;  /* 0x0000000000307310 */ /* 0x0000620000201800 */
[----:B------:R-:W-:Y:S05]  /*0a60*/  BRA `(.L_x_7192) ;  /* 0x0000000400d47947 */ /* 0x000fea0003800000 */
.L_x_7199:
        /* <DEDUP_REMOVED lines=12> */
.L_x_7206:
        /* <DEDUP_REMOVED lines=21> */
.L_x_7210:
[----:B------:R-:W-:Y:S05]  /*0c80*/  BSYNC B1 ;  /* 0x0000000000017941 */ /* 0x000fea0003800000 */
.L_x_7209:
[----:B------:R-:W-:Y:S01]  /*0c90*/  LEA R5, R0, 0x3b800000, 0x17 ;  /* 0x3b80000000057811 */ /* 0x000fe200078eb8ff */
[----:B------:R-:W-:-:S05]  /*0ca0*/  IMAD.SHL.U32 R0, R3, 0x100000, RZ ;  /* 0x0010000003007824 */ /* 0x000fca00078e00ff */
[----:B------:R-:W-:-:S07]  /*0cb0*/  LOP3.LUT R0, R5, R0, R6, 0xfe, !PT ;  /* 0x0000000005007212 */ /* 0x000fce00078efe06 */
.L_x_7208:
[----:B------:R-:W-:Y:S05]  /*0cc0*/  BSYNC B0 ;  /* 0x0000000000007941 */ /* 0x000fea0003800000 */
.L_x_7207:
[----:B------:R-:W-:Y:S01]  /*0cd0*/  FMUL.FTZ R0, R0, 1 ;  /* 0x3f80000000007820 */ /* 0x000fe20000410000 */
[----:B------:R-:W-:-:S03]  /*0ce0*/  CS2R R50, SRZ ;  /* 0x0000000000327805 */ /* 0x000fc6000001ff00 */
[----:B------:R0:W1:Y:S01]  /*0cf0*/  F2F.F64.F32 R48, R0 ;  /* 0x0000000000307310 */ /* 0x0000620000201800 */
[----:B------:R-:W-:Y:S05]  /*0d00*/  BRA `(.L_x_7192) ;  /* 0x00000004002c7947 */ /* 0x000fea0003800000 */
.L_x_7205:
        /* <DEDUP_REMOVED lines=21> */
.L_x_7214:
[----:B------:R-:W-:Y:S05]  /*0e60*/  BSYNC B1 ;  /* 0x0000000000017941 */ /* 0x000fea0003800000 */
.L_x_7213:
[----:B------:R-:W-:Y:S01]  /*0e70*/  LEA R5, R0, 0x37800000, 0x17 ;  /* 0x3780000000057811 */ /* 0x000fe200078eb8ff */
[----:B------:R-:W-:-:S05]  /*0e80*/  IMAD.SHL.U32 R0, R3, 0x200000, RZ ;  /* 0x0020000003007824 */ /* 0x000fca00078e00ff */
[----:B------:R-:W-:-:S07]  /*0e90*/  LOP3.LUT R0, R5, R0, R6, 0xfe, !PT ;  /* 0x0000000005007212 */ /* 0x000fce00078efe06 */
.L_x_7212:
[----:B------:R-:W-:Y:S05]  /*0ea0*/  BSYNC B0 ;  /* 0x0000000000007941 */ /* 0x000fea0003800000 */
.L_x_7211:
[----:B------:R-:W-:Y:S01]  /*0eb0*/  FMUL.FTZ R0, R0, 1 ;  /* 0x3f80000000007820 */ /* 0x000fe20000410000 */
[----:B------:R-:W-:-:S03]  /*0ec0*/  CS2R R50, SRZ ;  /* 0x0000000000327805 */ /* 0x000fc6000001ff00 */
[----:B------:R0:W1:Y:S01]  /*0ed0*/  F2F.F64.F32 R48, R0 ;  /* 0x0000000000307310 */ /* 0x0000620000201800 */
[----:B------:R-:W-:Y:S05]  /*0ee0*/  BRA `(.L_x_7192) ;  /* 0x0000000000b47947 */ /* 0x000fea0003800000 */
.L_x_7204:
        /* <DEDUP_REMOVED lines=14> */
.L_x_7218:
[----:B------:R-:W-:Y:S05]  /*0fd0*/  BSYNC B0 ;  /* 0x0000000000007941 */ /* 0x000fea0003800000 */
.L_x_7217:
[----:B------:R-:W-:Y:S01]  /*0fe0*/  FMUL.FTZ R0, R0, 1 ;  /* 0x3f80000000007820 */ /* 0x000fe20000410000 */
[----:B------:R-:W-:-:S03]  /*0ff0*/  CS2R R50, SRZ ;  /* 0x0000000000327805 */ /* 0x000fc6000001ff00 */
[----:B------:R0:W1:Y:S01]  /*1000*/  F2F.F64.F32 R48, R0 ;  /* 0x0000000000307310 */ /* 0x0000620000201800 */
[----:B------:R-:W-:Y:S05]  /*1010*/  BRA `(.L_x_7192) ;  /* 0x0000000000687947 */ /* 0x000fea0003800000 */
.L_x_7191:
        /* <DEDUP_REMOVED lines=16> */
.L_x_7219:
[----:B------:R-:W-:Y:S02]  /*1120*/  CS2R R48, SRZ ;  /* 0x0000000000307805 */ /* 0x000fe4000001ff00 */
[----:B------:R-:W-:Y:S01]  /*1130*/  CS2R R50, SRZ ;  /* 0x0000000000327805 */ /* 0x000fe2000001ff00 */
[----:B------:R-:W-:Y:S06]  /*1140*/  BRA `(.L_x_7192) ;  /* 0x00000000001c7947 */ /* 0x000fec0003800000 */
.L_x_7216:
[----:B------:R-:W2:Y:S01]  /*1150*/  LDG.E.64 R48, desc[UR36][R4.64] ;  /* 0x0000002404307981 */ /* 0x000ea2000c1e1b00 */
[----:B------:R-:W-:Y:S01]  /*1160*/  CS2R R50, SRZ ;  /* 0x0000000000327805 */ /* 0x000fe2000001ff00 */
[----:B--2---:R-:W0:Y:S01]  /*1170*/  I2F.F64.U64 R48, R48 ;  /* 0x0000003000307312 */ /* 0x004e220000301800 */
[----:B------:R-:W-:Y:S05]  /*1180*/  BRA `(.L_x_7192) ;  /* 0x00000000000c7947 */ /* 0x000fea0003800000 */
.L_x_7215:
[----:B------:R-:W2:Y:S01]  /*1190*/  LDG.E R4, desc[UR36][R4.64] ;  /* 0x0000002404047981 */ /* 0x000ea2000c1e1900 */
[----:B------:R-:W-:Y:S01]  /*11a0*/  CS2R R50, SRZ ;  /* 0x0000000000327805 */ /* 0x000fe2000001ff00 */
[----:B--2---:R0:W1:Y:S06]  /*11b0*/  I2F.F64.U32 R48, R4 ;  /* 0x0000000400307312 */ /* 0x00406c0000201800 */
.L_x_7192:
[----:B01--4-:R-:W0:Y:S01]  /*11c0*/  LDC.64 R4, c[0x0][0x228] ;  /* 0x00008a00ff047b82 */ /* 0x013e220000000a00 */
[----:B---3--:R-:W-:Y:S01]  /*11d0*/  PRMT R0, R37, 0x9910, RZ ;  /* 0x0000991025007816 */ /* 0x008fe200000000ff */
        /* <DEDUP_REMOVED lines=16> */
[----:B---3--:R0:W1:Y:S01]  /*12e0*/  I2F.F64.S16 R44, R4 ;  /* 0x00000004002c7312 */ /* 0x0080620000101c00 */
[----:B------:R-:W-:Y:S05]  /*12f0*/  BRA `(.L_x_7225) ;  /* 0x0000000c00d87947 */ /* 0x000fea0003800000 */
.L_x_7223:
[----:B------:R-:W3:Y:S01]  /*1300*/  LDG.E.U8 R4, desc[UR36][R4.64] ;  /* 0x0000002404047981 */ /* 0x000ee2000c1e1100 */
[----:B------:R-:W-:Y:S01]  /*1310*/  CS2R R46, SRZ ;  /* 0x00000000002e7805 */ /* 0x000fe2000001ff00 */
[----:B---3--:R3:W4:Y:S01]  /*1320*/  I2F.F64.U16 R44, R4 ;  /* 0x00000004002c7312 */ /* 0x0087220000101800 */
[----:B------:R-:W-:Y:S05]  /*1330*/  BRA `(.L_x_7225) ;  /* 0x0000000c00c87947 */ /* 0x000fea0003800000 */
.L_x_7222:
        /* <DEDUP_REMOVED lines=10> */
.L_x_7227:
[----:B------:R-:W3:Y:S01]  /*13e0*/  LDG.E R4, desc[UR36][R4.64] ;  /* 0x0000002404047981 */ /* 0x000ee2000c1e1900 */
[----:B------:R-:W-:Y:S01]  /*13f0*/  CS2R R46, SRZ ;  /* 0x00000000002e7805 */ /* 0x000fe2000001ff00 */
[----:B---3--:R0:W1:Y:S01]  /*1400*/  I2F.F64 R44, R4 ;  /* 0x00000004002c7312 */ /* 0x0080620000201c00 */
[----:B------:R-:W-:Y:S05]  /*1410*/  BRA `(.L_x_7225) ;  /* 0x0000000c00907947 */ /* 0x000fea0003800000 */
.L_x_7226:
[----:B------:R-:W3:Y:S01]  /*1420*/  LDG.E.U16 R4, desc[UR36][R4.64] ;  /* 0x0000002404047981 */ /* 0x000ee2000c1e1500 */
[----:B------:R-:W-:Y:S01]  /*1430*/  CS2R R46, SRZ ;  /* 0x00000000002e7805 */ /* 0x000fe2000001ff00 */
[----:B---3--:R0:W1:Y:S01]  /*1440*/  I2F.F64.S16 R44, R4 ;  /* 0x00000004002c7312 */ /* 0x0080620000101c00 */
[----:B------:R-:W-:Y:S05]  /*1450*/  BRA `(.L_x_7225) ;  /* 0x0000000c00807947 */ /* 0x000fea0003800000 */
.L_x_7221:
        /* <DEDUP_REMOVED lines=11> */
.L_x_7229:
[----:B------:R-:W3:Y:S01]  /*1510*/  LDG.E.U16 R0, desc[UR36][R4.64] ;  /* 0x0000002404007981 */ /* 0x000ee2000c1e1500 */
[----:B------:R-:W-:Y:S01]  /*1520*/  CS2R R46, SRZ ;  /* 0x00000000002e7805 */ /* 0x000fe2000001ff00 */
[----:B---3--:R-:W-:-:S05]  /*1530*/  HADD2.F32 R0, -RZ, R0.H0_H0 ;  /* 0x20000000ff007230 */ /* 0x008fca0000004100 */
[----:B------:R-:W-:-:S04]  /*1540*/  FMUL.FTZ R0, R0, 1 ;  /* 0x3f80000000007820 */ /* 0x000fc80000410000 */
[----:B------:R0:W1:Y:S01]  /*1550*/  F2F.F64.F32 R44, R0 ;  /* 0x00000000002c7310 */ /* 0x0000620000201800 */
[----:B------:R-:W-:Y:S05]  /*1560*/  BRA `(.L_x_7225) ;  /* 0x0000000c003c7947 */ /* 0x000fea0003800000 */
.L_x_7228:
        /* <DEDUP_REMOVED lines=10> */
[----:B------:R-:W1:Y:S01]  /*1610*/  F2F.F64.F32 R44, R44 ;  /* 0x0000002c002c7310 */ /* 0x000e620000201800 */
[----:B------:R-:W-:Y:S05]  /*1620*/  BRA `(.L_x_7225) ;  /* 0x0000000c000c7947 */ /* 0x000fea0003800000 */
.L_x_7231:
[----:B------:R-:W3:Y:S02]  /*1630*/  LDG.E R0, desc[UR36][R4.64] ;  /* 0x0000002404007981 */ /* 0x000ee4000c1e1900 */
[--C-:B---3--:R-:W-:Y:S02]  /*1640*/  HADD2.F32 R3, -RZ, R0.reuse.H1_H1 ;  /* 0x30000000ff037230 */ /* 0x108fe40000004100 */
[----:B------:R-:W-:-:S03]  /*1650*/  HADD2.F32 R0, -RZ, R0.H0_H0 ;  /* 0x20000000ff007230 */ /* 0x000fc60000004100 */
[----:B------:R-:W-:Y:S02]  /*1660*/  FMUL.FTZ R3, R3, 1 ;  /* 0x3f80000003037820 */ /* 0x000fe40000410000 */
[----:B------:R-:W-:Y:S02]  /*1670*/  FMUL.FTZ R0, R0, 1 ;  /* 0x3f80000000007820 */ /* 0x000fe40000410000 */
[----:B------:R0:W1:Y:S08]  /*1680*/  F2F.F64.F32 R46, R3 ;  /* 0x00000003002e7310 */ /* 0x0000700000201800 */
[----:B------:R0:W3:Y:S01]  /*1690*/  F2F.F64.F32 R44, R0 ;  /* 0x00000000002c7310 */ /* 0x0000e20000201800 */
[----:B------:R-:W-:Y:S05]  /*16a0*/  BRA `(.L_x_7225) ;  /* 0x0000000800ec7947 */ /* 0x000fea0003800000 */
.L_x_7230:
[----:B------:R0:W5:Y:S01]  /*16b0*/  LDG.E.64 R44, desc[UR36][R4.64] ;  /* 0x00000024042c7981 */ /* 0x000162000c1e1b00 */
[----:B------:R-:W-:Y:S01]  /*16c0*/  CS2R R46, SRZ ;  /* 0x00000000002e7805 */ /* 0x000fe2000001ff00 */
[----:B------:R-:W-:Y:S06]  /*16d0*/  BRA `(.L_x_7225) ;  /* 0x0000000800e07947 */ /* 0x000fec0003800000 */
.L_x_7220:
        /* <DEDUP_REMOVED lines=14> */
.L_x_7234:
[----:B------:R0:W5:Y:S01]  /*17c0*/  LDG.E.128 R44, desc[UR36][R4.64] ;  /* 0x00000024042c7981 */ /* 0x000162000c1e1d00 */
[----:B------:R-:W-:Y:S05]  /*17d0*/  BRA `(.L_x_7225) ;  /* 0x0000000800a07947 */ /* 0x000fea0003800000 */
.L_x_7233:
        /* <DEDUP_REMOVED lines=29> */
.L_x_7236:
[----:B------:R-:W3:Y:S01]  /*19b0*/  LDG.E.U8 R4, desc[UR36][R4.64] ;  /* 0x0000002404047981 */ /* 0x000ee2000c1e1100 */
[----:B------:R-:W-:Y:S01]  /*19c0*/  CS2R R46, SRZ ;  /* 0x00000000002e7805 */ /* 0x000fe2000001ff00 */
[----:B---3--:R-:W-:-:S05]  /*19d0*/  IMAD.SHL.U32 R0, R4, 0x2000000, RZ ;  /* 0x0200000004007824 */ /* 0x008fca00078e00ff */
        /* <DEDUP_REMOVED lines=13> */
.L_x_7235:
[----:B------:R-:W3:Y:S01]  /*1ab0*/  LDG.E.U16 R0, desc[UR36][R4.64] ;  /* 0x0000002404007981 */ /* 0x000ee2000c1e1500 */
[----:B------:R-:W-:Y:S01]  /*1ac0*/  CS2R R46, SRZ ;  /* 0x00000000002e7805 */ /* 0x000fe2000001ff00 */
[----:B---3--:R-:W-:-:S04]  /*1ad0*/  IMAD.U32 R0, R0, 0x10000, RZ ;  /* 0x0001000000007824 */ /* 0x008fc800078e00ff */
[----:B------:R-:W-:-:S04]  /*1ae0*/  FMUL.FTZ R0, R0, 1 ;  /* 0x3f80000000007820 */ /* 0x000fc80000410000 */
[----:B------:R0:W1:Y:S01]  /*1af0*/  F2F.F64.F32 R44, R0 ;  /* 0x00000000002c7310 */ /* 0x0000620000201800 */
[----:B------:R-:W-:Y:S05]  /*1b00*/  BRA `(.L_x_7225) ;  /* 0x0000000400d47947 */ /* 0x000fea0003800000 */
.L_x_7232:
        /* <DEDUP_REMOVED lines=10> */
[----:B---3--:R0:W1:Y:S01]  /*1bb0*/  I2F.F64.U16 R44, R4 ;  /* 0x00000004002c7312 */ /* 0x0080620000101800 */
[----:B------:R-:W-:Y:S05]  /*1bc0*/  BRA `(.L_x_7225) ;  /* 0x0000000400a47947 */ /* 0x000fea0003800000 */
.L_x_7239:
        /* <DEDUP_REMOVED lines=21> */
.L_x_7243:
[----:B------:R-:W-:Y:S05]  /*1d20*/  BSYNC B1 ;  /* 0x0000000000017941 */ /* 0x000fea0003800000 */
.L_x_7242:
[----:B------:R-:W-:Y:S01]  /*1d30*/  LEA R5, R0, 0x3b800000, 0x17 ;  /* 0x3b80000000057811 */ /* 0x000fe200078eb8ff */
[----:B------:R-:W-:-:S05]  /*1d40*/  IMAD.SHL.U32 R0, R3, 0x100000, RZ ;  /* 0x0010000003007824 */ /* 0x000fca00078e00ff */
[----:B------:R-:W-:-:S07]  /*1d50*/  LOP3.LUT R0, R5, R0, R6, 0xfe, !PT ;  /* 0x0000000005007212 */ /* 0x000fce00078efe06 */
.L_x_7241:
[----:B------:R-:W-:Y:S05]  /*1d60*/  BSYNC B0 ;  /* 0x0000000000007941 */ /* 0x000fea0003800000 */
.L_x_7240:
[----:B------:R-:W-:Y:S01]  /*1d70*/  FMUL.FTZ R0, R0, 1 ;  /* 0x3f80000000007820 */ /* 0x000fe20000410000 */
[----:B------:R-:W-:-:S03]  /*1d80*/  CS2R R46, SRZ ;  /* 0x00000000002e7805 */ /* 0x000fc6000001ff00 */
[----:B------:R0:W1:Y:S01]  /*1d90*/  F2F.F64.F32 R44, R0 ;  /* 0x00000000002c7310 */ /* 0x0000620000201800 */
[----:B------:R-:W-:Y:S05]  /*1da0*/  BRA `(.L_x_7225) ;  /* 0x00000004002c7947 */ /* 0x000fea0003800000 */
.L_x_7238:
        /* <DEDUP_REMOVED lines=21> */
.L_x_7247:
[----:B------:R-:W-:Y:S05]  /*1f00*/  BSYNC B1 ;  /* 0x0000000000017941 */ /* 0x000fea0003800000 */
.L_x_7246:
[----:B------:R-:W-:Y:S01]  /*1f10*/  LEA R5, R0, 0x37800000, 0x17 ;  /* 0x3780000000057811 */ /* 0x000fe200078eb8ff */
[----:B------:R-:W-:-:S05]  /*1f20*/  IMAD.SHL.U32 R0, R3, 0x200000, RZ ;  /* 0x0020000003007824 */ /* 0x000fca00078e00ff */
[----:B------:R-:W-:-:S07]  /*1f30*/  LOP3.LUT R0, R5, R0, R6, 0xfe, !PT ;  /* 0x0000000005007212 */ /* 0x000fce00078efe06 */
.L_x_7245:
[----:B------:R-:W-:Y:S05]  /*1f40*/  BSYNC B0 ;  /* 0x0000000000007941 */ /* 0x000fea0003800000 */
.L_x_7244:
[----:B------:R-:W-:Y:S01]  /*1f50*/  FMUL.FTZ R0, R0, 1 ;  /* 0x3f80000000007820 */ /* 0x000fe20000410000 */
[----:B------:R-:W-:-:S03]  /*1f60*/  CS2R R46, SRZ ;  /* 0x00000000002e7805 */ /* 0x000fc6000001ff00 */
[----:B------:R0:W1:Y:S01]  /*1f70*/  F2F.F64.F32 R44, R0 ;  /* 0x00000000002c7310 */ /* 0x0000620000201800 */
[----:B------:R-:W-:Y:S05]  /*1f80*/  BRA `(.L_x_7225) ;  /* 0x0000000000b47947 */ /* 0x000fea0003800000 */
.L_x_7237:
        /* <DEDUP_REMOVED lines=14> */
.L_x_7251:
[----:B------:R-:W-:Y:S05]  /*2070*/  BSYNC B0 ;  /* 0x0000000000007941 */ /* 0x000fea0003800000 */
.L_x_7250:
[----:B------:R-:W-:Y:S01]  /*2080*/  FMUL.FTZ R0, R0, 1 ;  /* 0x3f80000000007820 */ /* 0x000fe20000410000 */
[----:B------:R-:W-:-:S03]  /*2090*/  CS2R R46, SRZ ;  /* 0x00000000002e7805 */ /* 0x000fc6000001ff00 */
[----:B------:R0:W1:Y:S01]  /*20a0*/  F2F.F64.F32 R44, R0 ;  /* 0x00000000002c7310 */ /* 0x0000620000201800 */
[----:B------:R-:W-:Y:S05]  /*20b0*/  BRA `(.L_x_7225) ;  /* 0x0000000000687947 */ /* 0x000fea0003800000 */
.L_x_7224:
        /* <DEDUP_REMOVED lines=15> */
[----:B-12--5:R-:W-:Y:S05]  /*21b0*/  CALL.ABS.NOINC R14 ;  /* 0x000000000e007343 */ /* 0x026fea0003c00000 */
.L_x_7252:
[----:B------:R-:W-:Y:S02]  /*21c0*/  CS2R R44, SRZ ;  /* 0x00000000002c7805 */ /* 0x000fe4000001ff00 */
[----:B------:R-:W-:Y:S01]  /*21d0*/  CS2R R46, SRZ ;  /* 0x00000000002e7805 */ /* 0x000fe2000001ff00 */
[----:B------:R-:W-:Y:S06]  /*21e0*/  BRA `(.L_x_7225) ;  /* 0x00000000001c7947 */ /* 0x000fec0003800000 */
.L_x_7249:
[----:B------:R-:W3:Y:S01]  /*21f0*/  LDG.E.64 R44, desc[UR36][R4.64] ;  /* 0x00000024042c7981 */ /* 0x000ee2000c1e1b00 */
[----:B------:R-:W-:Y:S01]  /*2200*/  CS2R R46, SRZ ;  /* 0x00000000002e7805 */ /* 0x000fe2000001ff00 */
[----:B---3--:R-:W0:Y:S01]  /*2210*/  I2F.F64.U64 R44, R44 ;  /* 0x0000002c002c7312 */ /* 0x008e220000301800 */
[----:B------:R-:W-:Y:S05]  /*2220*/  BRA `(.L_x_7225) ;  /* 0x00000000000c7947 */ /* 0x000fea0003800000 */
.L_x_7248:
[----:B------:R-:W3:Y:S01]  /*2230*/  LDG.E R4, desc[UR36][R4.64] ;  /* 0x0000002404047981 */ /* 0x000ee2000c1e1900 */
[----:B------:R-:W-:Y:S01]  /*2240*/  CS2R R46, SRZ ;  /* 0x00000000002e7805 */ /* 0x000fe2000001ff00 */
[----:B---3--:R0:W1:Y:S06]  /*2250*/  I2F.F64.U32 R44, R4 ;  /* 0x00000004002c7312 */ /* 0x00806c0000201800 */
.L_x_7225:
[----:B------:R-:W-:-:S07]  /*2260*/  VIADD R22, R22, 0x80 ;  /* 0x0000008016167836 */ /* 0x000fce0000000000 */
.L_x_7186:
[----:B------:R-:W-:Y:S05]  /*2270*/  BSYNC B6 ;  /* 0x0000000000067941 */ /* 0x000fea0003800000 */
.L_x_7185:
[----:B------:R-:W-:Y:S01]  /*2280*/  ISETP.GE.AND P0, PT, R22, R23, PT ;  /* 0x000000171600720c */ /* 0x000fe20003f06270 */
[----:B------:R-:W-:Y:S01]  /*2290*/  BSSY B6, `(.L_x_7253) ;  /* 0x000021b000067945 */ /* 0x000fe20003800000 */
[----:B------:R-:W-:Y:S02]  /*22a0*/  CS2R R40, SRZ ;  /* 0x0000000000287805 */ /* 0x000fe4000001ff00 */
[----:B------:R-:W-:Y:S02]  /*22b0*/  CS2R R18, SRZ ;  /* 0x0000000000127805 */ /* 0x000fe4000001ff00 */
[----:B------:R-:W-:-:S07]  /*22c0*/  CS2R R16, SRZ ;  /* 0x0000000000107805 */ /* 0x000fce000001ff00 */
[----:B------:R-:W-:Y:S05]  /*22d0*/  @P0 BRA `(.L_x_7254) ;  /* 0x0000002000580947 */ /* 0x000fea0003800000 */
[----:B0--3--:R-:W0:Y:S01]  /*22e0*/  LDC.64 R4, c[0x0][0x220] ;  /* 0x00008800ff047b82 */ /* 0x009e220000000a00 */
        /* <DEDUP_REMOVED lines=20> */
.L_x_7258:
[----:B------:R-:W3:Y:S01]  /*2430*/  LDG.E.U8 R4, desc[UR36][R4.64] ;  /* 0x0000002404047981 */ /* 0x000ee2000c1e1100 */
[----:B------:R-:W-:Y:S01]  /*2440*/  CS2R R42, SRZ ;  /* 0x00000000002a7805 */ /* 0x000fe2000001ff00 */
[----:B---3--:R0:W3:Y:S01]  /*2450*/  I2F.F64.U16 R40, R4 ;  /* 0x0000000400287312 */ /* 0x0080e20000101800 */
[----:B------:R-:W-:Y:S05]  /*2460*/  BRA `(.L_x_7260) ;  /* 0x0000000c00c87947 */ /* 0x000fea0003800000 */
.L_x_7257:
        /* <DEDUP_REMOVED lines=10> */
.L_x_7262:
[----:B------:R-:W3:Y:S01]  /*2510*/  LDG.E R4, desc[UR36][R4.64] ;  /* 0x0000002404047981 */ /* 0x000ee2000c1e1900 */
[----:B------:R-:W-:Y:S01]  /*2520*/  CS2R R42, SRZ ;  /* 0x00000000002a7805 */ /* 0x000fe2000001ff00 */
[----:B---3--:R0:W3:Y:S01]  /*2530*/  I2F.F64 R40, R4 ;  /* 0x0000000400287312 */ /* 0x0080e20000201c00 */
[----:B------:R-:W-:Y:S05]  /*2540*/  BRA `(.L_x_7260) ;  /* 0x0000000c00907947 */ /* 0x000fea0003800000 */
.L_x_7261:
[----:B------:R-:W3:Y:S01]  /*2550*/  LDG.E.U16 R4, desc[UR36][R4.64] ;  /* 0x0000002404047981 */ /* 0x000ee2000c1e1500 */
[----:B------:R-:W-:Y:S01]  /*2560*/  CS2R R42, SRZ ;  /* 0x00000000002a7805 */ /* 0x000fe2000001ff00 */
[----:B---3--:R0:W3:Y:S01]  /*2570*/  I2F.F64.S16 R40, R4 ;  /* 0x0000000400287312 */ /* 0x0080e20000101c00 */
[----:B------:R-:W-:Y:S05]  /*2580*/  BRA `(.L_x_7260) ;  /* 0x0000000c00807947 */ /* 0x000fea0003800000 */
.L_x_7256:
        /* <DEDUP_REMOVED lines=11> */
.L_x_7264:
[----:B------:R-:W3:Y:S01]  /*2640*/  LDG.E.U16 R0, desc[UR36][R4.64] ;  /* 0x0000002404007981 */ /* 0x000ee2000c1e1500 */
[----:B------:R-:W-:Y:S01]  /*2650*/  CS2R R42, SRZ ;  /* 0x00000000002a7805 */ /* 0x000fe2000001ff00 */
[----:B---3--:R-:W-:-:S05]  /*2660*/  HADD2.F32 R0, -RZ, R0.H0_H0 ;  /* 0x20000000ff007230 */ /* 0x008fca0000004100 */
[----:B------:R-:W-:-:S04]  /*2670*/  FMUL.FTZ R0, R0, 1 ;  /* 0x3f80000000007820 */ /* 0x000fc80000410000 */
[----:B------:R0:W3:Y:S01]  /*2680*/  F2F.F64.F32 R40, R0 ;  /* 0x0000000000287310 */ /* 0x0000e20000201800 */
[----:B------:R-:W-:Y:S05]  /*2690*/  BRA `(.L_x_7260) ;  /* 0x0000000c003c7947 */ /* 0x000fea0003800000 */
.L_x_7263:
        /* <DEDUP_REMOVED lines=12> */
.L_x_7266:
        /* <DEDUP_REMOVED lines=8> */
.L_x_7265:
[----:B------:R0:W5:Y:S01]  /*27e0*/  LDG.E.64 R40, desc[UR36][R4.64] ;  /* 0x0000002404287981 */ /* 0x000162000c1e1b00 */
[----:B------:R-:W-:Y:S01]  /*27f0*/  CS2R R42, SRZ ;  /* 0x00000000002a7805 */ /* 0x000fe2000001ff00 */
[----:B------:R-:W-:Y:S06]  /*2800*/  BRA `(.L_x_7260) ;  /* 0x0000000800e07947 */ /* 0x000fec0003800000 */
.L_x_7255:
        /* <DEDUP_REMOVED lines=14> */
.L_x_7269:
[----:B------:R0:W5:Y:S01]  /*28f0*/  LDG.E.128 R40, desc[UR36][R4.64] ;  /* 0x0000002404287981 */ /* 0x000162000c1e1d00 */
[----:B------:R-:W-:Y:S05]  /*2900*/  BRA `(.L_x_7260) ;  /* 0x0000000800a07947 */ /* 0x000fea0003800000 */
.L_x_7268:
        /* <DEDUP_REMOVED lines=29> */
.L_x_7271:
        /* <DEDUP_REMOVED lines=14> */
[----:B------:R0:W3:Y:S01]  /*2bc0*/  F2F.F64.F32 R40, R0 ;  /* 0x0000000000287310 */ /* 0x0000e20000201800 */
[----:B------:R-:W-:Y:S05]  /*2bd0*/  BRA `(.L_x_7260) ;  /* 0x0000000400ec7947 */ /* 0x000fea0003800000 */
.L_x_7270:
[----:B------:R-:W3:Y:S01]  /*2be0*/  LDG.E.U16 R0, desc[UR36][R4.64] ;  /* 0x0000002404007981 */ /* 0x000ee2000c1e1500 */
[----:B------:R-:W-:Y:S01]  /*2bf0*/  CS2R R42, SRZ ;  /* 0x00000000002a7805 */ /* 0x000fe2000001ff00 */
[----:B---3--:R-:W-:-:S04]  /*2c00*/  IMAD.U32 R0, R0, 0x10000, RZ ;  /* 0x0001000000007824 */ /* 0x008fc800078e00ff */
[----:B------:R-:W-:-:S04]  /*2c10*/  FMUL.FTZ R0, R0, 1 ;  /* 0x3f80000000007820 */ /* 0x000fc80000410000 */
[----:B------:R3:W0:Y:S01]  /*2c20*/  F2F.F64.F32 R40, R0 ;  /* 0x0000000000287310 */ /* 0x0006220000201800 */
[----:B------:R-:W-:Y:S05]  /*2c30*/  BRA `(.L_x_7260) ;  /* 0x0000000400d47947 */ /* 0x000fea0003800000 */
.L_x_7267:
        /* <DEDUP_REMOVED lines=12> */
.L_x_7274:
        /* <DEDUP_REMOVED lines=21> */
.L_x_7278:
[----:B------:R-:W-:Y:S05]  /*2e50*/  BSYNC B1 ;  /* 0x0000000000017941 */ /* 0x000fea0003800000 */
.L_x_7277:
[----:B------:R-:W-:Y:S01]  /*2e60*/  LEA R5, R0, 0x3b800000, 0x17 ;  /* 0x3b80000000057811 */ /* 0x000fe200078eb8ff */
[----:B------:R-:W-:-:S05]  /*2e70*/  IMAD.SHL.U32 R0, R3, 0x100000, RZ ;  /* 0x0010000003007824 */ /* 0x000fca00078e00ff */
[----:B------:R-:W-:-:S07]  /*2e80*/  LOP3.LUT R0, R5, R0, R6, 0xfe, !PT ;  /* 0x0000000005007212 */ /* 0x000fce00078efe06 */
.L_x_7276:
[----:B------:R-:W-:Y:S05]  /*2e90*/  BSYNC B0 ;  /* 0x0000000000007941 */ /* 0x000fea0003800000 */
.L_x_7275:
[----:B------:R-:W-:Y:S01]  /*2ea0*/  FMUL.FTZ R0, R0, 1 ;  /* 0x3f80000000007820 */ /* 0x000fe20000410000 */
[----:B------:R-:W-:-:S03]  /*2eb0*/  CS2R R42, SRZ ;  /* 0x00000000002a7805 */ /* 0x000fc6000001ff00 */
[----:B------:R0:W3:Y:S01]  /*2ec0*/  F2F.F64.F32 R40, R0 ;  /* 0x0000000000287310 */ /* 0x0000e20000201800 */
[----:B------:R-:W-:Y:S05]  /*2ed0*/  BRA `(.L_x_7260) ;  /* 0x00000004002c7947 */ /* 0x000fea0003800000 */
.L_x_7273:
        /* <DEDUP_REMOVED lines=21> */
.L_x_7282:
[----:B------:R-:W-:Y:S05]  /*3030*/  BSYNC B1 ;  /* 0x0000000000017941 */ /* 0x000fea0003800000 */
.L_x_7281:
[----:B------:R-:W-:Y:S01]  /*3040*/  LEA R5, R0, 0x37800000, 0x17 ;  /* 0x3780000000057811 */ /* 0x000fe200078eb8ff */
[----:B------:R-:W-:-:S05]  /*3050*/  IMAD.SHL.U32 R0, R3, 0x200000, RZ ;  /* 0x0020000003007824 */ /* 0x000fca00078e00ff */
[----:B------:R-:W-:-:S07]  /*3060*/  LOP3.LUT R0, R5, R0, R6, 0xfe, !PT ;  /* 0x0000000005007212 */ /* 0x000fce00078efe06 */
.L_x_7280:
[----:B------:R-:W-:Y:S05]  /*3070*/  BSYNC B0 ;  /* 0x0000000000007941 */ /* 0x000fea0003800000 */
.L_x_7279:
[----:B------:R-:W-:Y:S01]  /*3080*/  FMUL.FTZ R0, R0, 1 ;  /* 0x3f80000000007820 */ /* 0x000fe20000410000 */
[----:B------:R-:W-:-:S03]  /*3090*/  CS2R R42, SRZ ;  /* 0x00000000002a7805 */ /* 0x000fc6000001ff00 */
[----:B------:R0:W3:Y:S01]  /*30a0*/  F2F.F64.F32 R40, R0 ;  /* 0x0000000000287310 */ /* 0x0000e20000201800 */
[----:B------:R-:W-:Y:S05]  /*30b0*/  BRA `(.L_x_7260) ;  /* 0x0000000000b47947 */ /* 0x000fea0003800000 */
.L_x_7272:
        /* <DEDUP_REMOVED lines=14> */
.L_x_7286:
[----:B------:R-:W-:Y:S05]  /*31a0*/  BSYNC B0 ;  /* 0x0000000000007941 */ /* 0x000fea0003800000 */
.L_x_7285:
[----:B------:R-:W-:Y:S01]  /*31b0*/  FMUL.FTZ R0, R0, 1 ;  /* 0x3f80000000007820 */ /* 0x000fe20000410000 */
[----:B------:R-:W-:-:S03]  /*31c0*/  CS2R R42, SRZ ;  /* 0x00000000002a7805 */ /* 0x000fc6000001ff00 */
[----:B------:R0:W3:Y:S01]  /*31d0*/  F2F.F64.F32 R40, R0 ;  /* 0x0000000000287310 */ /* 0x0000e20000201800 */
[----:B------:R-:W-:Y:S05]  /*31e0*/  BRA `(.L_x_7260) ;  /* 0x0000000000687947 */ /* 0x000fea0003800000 */
.L_x_7259:
        /* <DEDUP_REMOVED lines=16> */
.L_x_7287:
[----:B------:R-:W-:Y:S02]  /*32f0*/  CS2R R40, SRZ ;  /* 0x0000000000287805 */ /* 0x000fe4000001ff00 */
[----:B------:R-:W-:Y:S01]  /*3300*/  CS2R R42, SRZ ;  /* 0x00000000002a7805 */ /* 0x000fe2000001ff00 */
[----:B------:R-:W-:Y:S06]  /*3310*/  BRA `(.L_x_7260) ;  /* 0x00000000001c7947 */ /* 0x000fec0003800000 */
.L_x_7284:
[----:B------:R-:W3:Y:S01]  /*3320*/  LDG.E.64 R40, desc[UR36][R4.64] ;  /* 0x0000002404287981 */ /* 0x000ee2000c1e1b00 */
[----:B------:R-:W-:Y:S01]  /*3330*/  CS2R R42, SRZ ;  /* 0x00000000002a7805 */ /* 0x000fe2000001ff00 */
[----:B---3--:R-:W0:Y:S01]  /*3340*/  I2F.F64.U64 R40, R40 ;  /* 0x0000002800287312 */ /* 0x008e220000301800 */
[----:B------:R-:W-:Y:S05]  /*3350*/  BRA `(.L_x_7260) ;  /* 0x00000000000c7947 */ /* 0x000fea0003800000 */
.L_x_7283:
[----:B------:R-:W3:Y:S01]  /*3360*/  LDG.E R4, desc[UR36][R4.64] ;  /* 0x0000002404047981 */ /* 0x000ee2000c1e1900 */
[----:B------:R-:W-:Y:S01]  /*3370*/  CS2R R42, SRZ ;  /* 0x00000000002a7805 */ /* 0x000fe2000001ff00 */
[----:B---3--:R0:W3:Y:S06]  /*3380*/  I2F.F64.U32 R40, R4 ;  /* 0x0000000400287312 */ /* 0x0080ec0000201800 */
.L_x_7260:
[----:B0-----:R-:W0:Y:S01]  /*3390*/  LDC.64 R4, c[0x0][0x228] ;  /* 0x00008a00ff047b82 */ /* 0x001e220000000a00 */
        /* <DEDUP_REMOVED lines=19> */
.L_x_7291:
[----:B------:R-:W3:Y:S01]  /*34d0*/  LDG.E.U8 R4, desc[UR36][R4.64] ;  /* 0x0000002404047981 */ /* 0x000ee2000c1e1100 */
[----:B------:R-:W-:Y:S01]  /*34e0*/  CS2R R18, SRZ ;  /* 0x0000000000127805 */ /* 0x000fe2000001ff00 */
[----:B---3--:R0:W3:Y:S01]  /*34f0*/  I2F.F64.U16 R16, R4 ;  /* 0x0000000400107312 */ /* 0x0080e20000101800 */
[----:B------:R-:W-:Y:S05]  /*3500*/  BRA `(.L_x_7293) ;  /* 0x0000000c00c87947 */ /* 0x000fea0003800000 */
.L_x_7290:
        /* <DEDUP_REMOVED lines=10> */
.L_x_7295:
[----:B------:R-:W3:Y:S01]  /*35b0*/  LDG.E R4, desc[UR36][R4.64] ;  /* 0x0000002404047981 */ /* 0x000ee2000c1e1900 */
[----:B------:R-:W-:Y:S01]  /*35c0*/  CS2R R18, SRZ ;  /* 0x0000000000127805 */ /* 0x000fe2000001ff00 */
[----:B---3--:R0:W3:Y:S01]  /*35d0*/  I2F.F64 R16, R4 ;  /* 0x0000000400107312 */ /* 0x0080e20000201c00 */
[----:B------:R-:W-:Y:S05]  /*35e0*/  BRA `(.L_x_7293) ;  /* 0x0000000c00907947 */ /* 0x000fea0003800000 */
.L_x_7294:
[----:B------:R-:W3:Y:S01]  /*35f0*/  LDG.E.U16 R4, desc[UR36][R4.64] ;  /* 0x0000002404047981 */ /* 0x000ee2000c1e1500 */
[----:B------:R-:W-:Y:S01]  /*3600*/  CS2R R18, SRZ ;  /* 0x0000000000127805 */ /* 0x000fe2000001ff00 */
[----:B---3--:R0:W3:Y:S01]  /*3610*/  I2F.F64.S16 R16, R4 ;  /* 0x0000000400107312 */ /* 0x0080e20000101c00 */
[----:B------:R-:W-:Y:S05]  /*3620*/  BRA `(.L_x_7293) ;  /* 0x0000000c00807947 */ /* 0x000fea0003800000 */
.L_x_7289:
        /* <DEDUP_REMOVED lines=11> */
.L_x_7297:
[----:B------:R-:W3:Y:S01]  /*36e0*/  LDG.E.U16 R0, desc[UR36][R4.64] ;  /* 0x0000002404007981 */ /* 0x000ee2000c1e1500 */
[----:B------:R-:W-:Y:S01]  /*36f0*/  CS2R R18, SRZ ;  /* 0x0000000000127805 */ /* 0x000fe2000001ff00 */
[----:B---3--:R-:W-:-:S05]  /*3700*/  HADD2.F32 R0, -RZ, R0.H0_H0 ;  /* 0x20000000ff007230 */ /* 0x008fca0000004100 */
[----:B------:R-:W-:-:S04]  /*3710*/  FMUL.FTZ R0, R0, 1 ;  /* 0x3f80000000007820 */ /* 0x000fc80000410000 */
[----:B------:R0:W3:Y:S01]  /*3720*/  F2F.F64.F32 R16, R0 ;  /* 0x0000000000107310 */ /* 0x0000e20000201800 */
[----:B------:R-:W-:Y:S05]  /*3730*/  BRA `(.L_x_7293) ;  /* 0x0000000c003c7947 */ /* 0x000fea0003800000 */
.L_x_7296:
        /* <DEDUP_REMOVED lines=12> */
.L_x_7299:
        /* <DEDUP_REMOVED lines=8> */
.L_x_7298:
[----:B------:R0:W5:Y:S01]  /*3880*/  LDG.E.64 R16, desc[UR36][R4.64] ;  /* 0x0000002404107981 */ /* 0x000162000c1e1b00 */
[----:B------:R-:W-:Y:S01]  /*3890*/  CS2R R18, SRZ ;  /* 0x0000000000127805 */ /* 0x000fe2000001ff00 */
[----:B------:R-:W-:Y:S06]  /*38a0*/  BRA `(.L_x_7293) ;  /* 0x0000000800e07947 */ /* 0x000fec0003800000 */
.L_x_7288:
        /* <DEDUP_REMOVED lines=14> */
.L_x_7302:
[----:B------:R0:W5:Y:S01]  /*3990*/  LDG.E.128 R16, desc[UR36][R4.64] ;  /* 0x0000002404107981 */ /* 0x000162000c1e1d00 */
[----:B------:R-:W-:Y:S05]  /*39a0*/  BRA `(.L_x_7293) ;  /* 0x0000000800a07947 */ /* 0x000fea0003800000 */
.L_x_7301:
        /* <DEDUP_REMOVED lines=29> */
.L_x_7304:
        /* <DEDUP_REMOVED lines=16> */
.L_x_7303:
[----:B------:R-:W3:Y:S01]  /*3c80*/  LDG.E.U16 R0, desc[UR36][R4.64] ;  /* 0x0000002404007981 */ /* 0x000ee2000c1e1500 */
[----:B------:R-:W-:Y:S01]  /*3c90*/  CS2R R18, SRZ ;  /* 0x0000000000127805 */ /* 0x000fe2000001ff00 */
[----:B---3--:R-:W-:-:S04]  /*3ca0*/  IMAD.U32 R0, R0, 0x10000, RZ ;  /* 0x0001000000007824 */ /* 0x008fc800078e00ff */
[----:B------:R-:W-:-:S04]  /*3cb0*/  FMUL.FTZ R0, R0, 1 ;  /* 0x3f80000000007820 */ /* 0x000fc80000410000 */
[----:B------:R0:W3:Y:S01]  /*3cc0*/  F2F.F64.F32 R16, R0 ;  /* 0x0000000000107310 */ /* 0x0000e20000201800 */
[----:B------:R-:W-:Y:S05]  /*3cd0*/  BRA `(.L_x_7293) ;  /* 0x0000000400d47947 */ /* 0x000fea0003800000 */
.L_x_7300:
        /* <DEDUP_REMOVED lines=12> */
.L_x_7307:
        /* <DEDUP_REMOVED lines=21> */
.L_x_7311:
[----:B------:R-:W-:Y:S05]  /*3ef0*/  BSYNC B1 ;  /* 0x0000000000017941 */ /* 0x000fea0003800000 */
.L_x_7310:
[----:B------:R-:W-:Y:S01]  /*3f00*/  LEA R5, R0, 0x3b800000, 0x17 ;  /* 0x3b80000000057811 */ /* 0x000fe200078eb8ff */
[----:B------:R-:W-:-:S05]  /*3f10*/  IMAD.SHL.U32 R0, R3, 0x100000, RZ ;  /* 0x0010000003007824 */ /* 0x000fca00078e00ff */
[----:B------:R-:W-:-:S07]  /*3f20*/  LOP3.LUT R0, R5, R0, R6, 0xfe, !PT ;  /* 0x0000000005007212 */ /* 0x000fce00078efe06 */
.L_x_7309:
[----:B------:R-:W-:Y:S05]  /*3f30*/  BSYNC B0 ;  /* 0x0000000000007941 */ /* 0x000fea0003800000 */
.L_x_7308:
[----:B------:R-:W-:Y:S01]  /*3f40*/  FMUL.FTZ R0, R0, 1 ;  /* 0x3f80000000007820 */ /* 0x000fe20000410000 */
[----:B------:R-:W-:-:S03]  /*3f50*/  CS2R R18, SRZ ;  /* 0x0000000000127805 */ /* 0x000fc6000001ff00 */
[----:B------:R0:W3:Y:S01]  /*3f60*/  F2F.F64.F32 R16, R0 ;  /* 0x0000000000107310 */ /* 0x0000e20000201800 */
[----:B------:R-:W-:Y:S05]  /*3f70*/  BRA `(.L_x_7293) ;  /* 0x00000004002c7947 */ /* 0x000fea0003800000 */
.L_x_7306:
        /* <DEDUP_REMOVED lines=21> */
.L_x_7315:
[----:B------:R-:W-:Y:S05]  /*40d0*/  BSYNC B1 ;  /* 0x0000000000017941 */ /* 0x000fea0003800000 */
.L_x_7314:
[----:B------:R-:W-:Y:S01]  /*40e0*/  LEA R5, R0, 0x37800000, 0x17 ;  /* 0x3780000000057811 */ /* 0x000fe200078eb8ff */
[----:B------:R-:W-:-:S05]  /*40f0*/  IMAD.SHL.U32 R0, R3, 0x200000, RZ ;  /* 0x0020000003007824 */ /* 0x000fca00078e00ff */
[----:B------:R-:W-:-:S07]  /*4100*/  LOP3.LUT R0, R5, R0, R6, 0xfe, !PT ;  /* 0x0000000005007212 */ /* 0x000fce00078efe06 */
.L_x_7313:
[----:B------:R-:W-:Y:S05]  /*4110*/  BSYNC B0 ;  /* 0x0000000000007941 */ /* 0x000fea0003800000 */
.L_x_7312:
[----:B------:R-:W-:Y:S01]  /*4120*/  FMUL.FTZ R0, R0, 1 ;  /* 0x3f80000000007820 */ /* 0x000fe20000410000 */
[----:B------:R-:W-:-:S03]  /*4130*/  CS2R R18, SRZ ;  /* 0x0000000000127805 */ /* 0x000fc6000001ff00 */
[----:B------:R0:W3:Y:S01]  /*4140*/  F2F.F64.F32 R16, R0 ;  /* 0x0000000000107310 */ /* 0x0000e20000201800 */
[----:B------:R-:W-:Y:S05]  /*4150*/  BRA `(.L_x_7293) ;  /* 0x0000000000b47947 */ /* 0x000fea0003800000 */
.L_x_7305:
        /* <DEDUP_REMOVED lines=14> */
.L_x_7319:
[----:B------:R-:W-:Y:S05]  /*4240*/  BSYNC B0 ;  /* 0x0000000000007941 */ /* 0x000fea0003800000 */
.L_x_7318:
[----:B------:R-:W-:Y:S01]  /*4250*/  FMUL.FTZ R0, R0, 1 ;  /* 0x3f80000000007820 */ /* 0x000fe20000410000 */
[----:B------:R-:W-:-:S03]  /*4260*/  CS2R R18, SRZ ;  /* 0x0000000000127805 */ /* 0x000fc6000001ff00 */
[----:B------:R0:W3:Y:S01]  /*4270*/  F2F.F64.F32 R16, R0 ;  /* 0x0000000000107310 */ /* 0x0000e20000201800 */
[----:B------:R-:W-:Y:S05]  /*4280*/  BRA `(.L_x_7293) ;  /* 0x0000000000687947 */ /* 0x000fea0003800000 */
.L_x_7292:
        /* <DEDUP_REMOVED lines=16> */
.L_x_7320:
[----:B------:R-:W-:Y:S02]  /*4390*/  CS2R R16, SRZ ;  /* 0x0000000000107805 */ /* 0x000fe4000001ff00 */
[----:B------:R-:W-:Y:S01]  /*43a0*/  CS2R R18, SRZ ;  /* 0x0000000000127805 */ /* 0x000fe2000001ff00 */
[----:B------:R-:W-:Y:S06]  /*43b0*/  BRA `(.L_x_7293) ;  /* 0x00000000001c7947 */ /* 0x000fec0003800000 */
.L_x_7317:
[----:B------:R-:W3:Y:S01]  /*43c0*/  LDG.E.64 R16, desc[UR36][R4.64] ;  /* 0x0000002404107981 */ /* 0x000ee2000c1e1b00 */
[----:B------:R-:W-:Y:S01]  /*43d0*/  CS2R R18, SRZ ;  /* 0x0000000000127805 */ /* 0x000fe2000001ff00 */
[----:B---3--:R-:W0:Y:S01]  /*43e0*/  I2F.F64.U64 R16, R16 ;  /* 0x0000001000107312 */ /* 0x008e220000301800 */
[----:B------:R-:W-:Y:S05]  /*43f0*/  BRA `(.L_x_7293) ;  /* 0x00000000000c7947 */ /* 0x000fea0003800000 */
.L_x_7316:
[----:B------:R-:W3:Y:S01]  /*4400*/  LDG.E R4, desc[UR36][R4.64] ;  /* 0x0000002404047981 */ /* 0x000ee2000c1e1900 */
[----:B------:R-:W-:Y:S01]  /*4410*/  CS2R R18, SRZ ;  /* 0x0000000000127805 */ /* 0x000fe2000001ff00 */
[----:B---3--:R0:W3:Y:S06]  /*4420*/  I2F.F64.U32 R16, R4 ;  /* 0x0000000400107312 */ /* 0x0080ec0000201800 */
.L_x_7293:
[----:B------:R-:W-:-:S07]  /*4430*/  VIADD R22, R22, 0x80 ;  /* 0x0000008016167836 */ /* 0x000fce0000000000 */
.L_x_7254:
[----:B------:R-:W-:Y:S05]  /*4440*/  BSYNC B6 ;  /* 0x0000000000067941 */ /* 0x000fea0003800000 */
.L_x_7253:
[----:B------:R-:W-:Y:S01]  /*4450*/  ISETP.GE.AND P0, PT, R22, R23, PT ;  /* 0x000000171600720c */ /* 0x000fe20003f06270 */
[----:B------:R-:W-:Y:S01]  /*4460*/  BSSY B6, `(.L_x_7321) ;  /* 0x000021d000067945 */ /* 0x000fe20003800000 */
[----:B------:R-:W-:Y:S02]  /*4470*/  CS2R R34, SRZ ;  /* 0x0000000000227805 */ /* 0x000fe4000001ff00 */
[----:B------:R-:W-:Y:S02]  /*4480*/  CS2R R26, SRZ ;  /* 0x00000000001a7805 */ /* 0x000fe4000001ff00 */
[----:B------:R-:W-:Y:S02]  /*4490*/  CS2R R24, SRZ ;  /* 0x0000000000187805 */ /* 0x000fe4000001ff00 */
[----:B------:R-:W-:Y:S02]  /*44a0*/  CS2R R30, SRZ ;  /* 0x00000000001e7805 */ /* 0x000fe4000001ff00 */
[----:B------:R-:W-:-:S03]  /*44b0*/  CS2R R28, SRZ ;  /* 0x00000000001c7805 */ /* 0x000fc6000001ff00 */
        /* <DEDUP_REMOVED lines=22> */
.L_x_7326:
[----:B------:R-:W3:Y:S01]  /*4620*/  LDG.E.U8 R4, desc[UR36][R4.64] ;  /* 0x0000002404047981 */ /* 0x000ee2000c1e1100 */
[----:B------:R-:W-:Y:S01]  /*4630*/  CS2R R26, SRZ ;  /* 0x00000000001a7805 */ /* 0x000fe2000001ff00 */
[----:B---3--:R0:W3:Y:S01]  /*4640*/  I2F.F64.U16 R24, R4 ;  /* 0x0000000400187312 */ /* 0x0080e20000101800 */
[----:B------:R-:W-:Y:S05]  /*4650*/  BRA `(.L_x_7328) ;  /* 0x0000000c00c87947 */ /* 0x000fea0003800000 */
.L_x_7325:
        /* <DEDUP_REMOVED lines=10> */
.L_x_7330:
[----:B------:R-:W3:Y:S01]  /*4700*/  LDG.E R4, desc[UR36][R4.64] ;  /* 0x0000002404047981 */ /* 0x000ee2000c1e1900 */
[----:B------:R-:W-:Y:S01]  /*4710*/  CS2R R26, SRZ ;  /* 0x00000000001a7805 */ /* 0x000fe2000001ff00 */
[----:B---3--:R0:W3:Y:S01]  /*4720*/  I2F.F64 R24, R4 ;  /* 0x0000000400187312 */ /* 0x0080e20000201c00 */
[----:B------:R-:W-:Y:S05]  /*4730*/  BRA `(.L_x_7328) ;  /* 0x0000000c00907947 */ /* 0x000fea0003800000 */
.L_x_7329:
[----:B------:R-:W3:Y:S01]  /*4740*/  LDG.E.U16 R4, desc[UR36][R4.64] ;  /* 0x0000002404047981 */ /* 0x000ee2000c1e1500 */
[----:B------:R-:W-:Y:S01]  /*4750*/  CS2R R26, SRZ ;  /* 0x00000000001a7805 */ /* 0x000fe2000001ff00 */
[----:B---3--:R0:W3:Y:S01]  /*4760*/  I2F.F64.S16 R24, R4 ;  /* 0x0000000400187312 */ /* 0x0080e20000101c00 */
[----:B------:R-:W-:Y:S05]  /*4770*/  BRA `(.L_x_7328) ;  /* 0x0000000c00807947 */ /* 0x000fea0003800000 */
.L_x_7324:
        /* <DEDUP_REMOVED lines=11> */
.L_x_7332:
[----:B------:R-:W3:Y:S01]  /*4830*/  LDG.E.U16 R0, desc[UR36][R4.64] ;  /* 0x0000002404007981 */ /* 0x000ee2000c1e1500 */
[----:B------:R-:W-:Y:S01]  /*4840*/  CS2R R26, SRZ ;  /* 0x00000000001a7805 */ /* 0x000fe2000001ff00 */
[----:B---3--:R-:W-:-:S05]  /*4850*/  HADD2.F32 R0, -RZ, R0.H0_H0 ;  /* 0x20000000ff007230 */ /* 0x008fca0000004100 */
[----:B------:R-:W-:-:S04]  /*4860*/  FMUL.FTZ R0, R0, 1 ;  /* 0x3f80000000007820 */ /* 0x000fc80000410000 */
[----:B------:R0:W3:Y:S01]  /*4870*/  F2F.F64.F32 R24, R0 ;  /* 0x0000000000187310 */ /* 0x0000e20000201800 */
[----:B------:R-:W-:Y:S05]  /*4880*/  BRA `(.L_x_7328) ;  /* 0x0000000c003c7947 */ /* 0x000fea0003800000 */
.L_x_7331:
        /* <DEDUP_REMOVED lines=12> */
.L_x_7334:
        /* <DEDUP_REMOVED lines=8> */
.L_x_7333:
[----:B------:R0:W5:Y:S01]  /*49d0*/  LDG.E.64 R24, desc[UR36][R4.64] ;  /* 0x0000002404187981 */ /* 0x000162000c1e1b00 */
[----:B------:R-:W-:Y:S01]  /*49e0*/  CS2R R26, SRZ ;  /* 0x00000000001a7805 */ /* 0x000fe2000001ff00 */
[----:B------:R-:W-:Y:S06]  /*49f0*/  BRA `(.L_x_7328) ;  /* 0x0000000800e07947 */ /* 0x000fec0003800000 */
.L_x_7323:
        /* <DEDUP_REMOVED lines=14> */
.L_x_7337:
[----:B------:R0:W5:Y:S01]  /*4ae0*/  LDG.E.128 R24, desc[UR36][R4.64] ;  /* 0x0000002404187981 */ /* 0x000162000c1e1d00 */
[----:B------:R-:W-:Y:S05]  /*4af0*/  BRA `(.L_x_7328) ;  /* 0x0000000800a07947 */ /* 0x000fea0003800000 */
.L_x_7336:
        /* <DEDUP_REMOVED lines=29> */
.L_x_7339:
        /* <DEDUP_REMOVED lines=16> */
.L_x_7338:
[----:B------:R-:W3:Y:S01]  /*4dd0*/  LDG.E.U16 R0, desc[UR36][R4.64] ;  /* 0x0000002404007981 */ /* 0x000ee2000c1e1500 */
[----:B------:R-:W-:Y:S01]  /*4de0*/  CS2R R26, SRZ ;  /* 0x00000000001a7805 */ /* 0x000fe2000001ff00 */
[----:B---3--:R-:W-:-:S04]  /*4df0*/  IMAD.U32 R0, R0, 0x10000, RZ ;  /* 0x0001000000007824 */ /* 0x008fc800078e00ff */
[----:B------:R-:W-:-:S04]  /*4e00*/  FMUL.FTZ R0, R0, 1 ;  /* 0x3f80000000007820 */ /* 0x000fc80000410000 */
[----:B------:R3:W0:Y:S01]  /*4e10*/  F2F.F64.F32 R24, R0 ;  /* 0x0000000000187310 */ /* 0x0006220000201800 */
[----:B------:R-:W-:Y:S05]  /*4e20*/  BRA `(.L_x_7328) ;  /* 0x0000000400d47947 */ /* 0x000fea0003800000 */
.L_x_7335:
        /* <DEDUP_REMOVED lines=12> */
.L_x_7342:
        /* <DEDUP_REMOVED lines=21> */
.L_x_7346:
[----:B------:R-:W-:Y:S05]  /*5040*/  BSYNC B1 ;  /* 0x0000000000017941 */ /* 0x000fea0003800000 */
.L_x_7345:
[----:B------:R-:W-:Y:S01]  /*5050*/  LEA R5, R0, 0x3b800000, 0x17 ;  /* 0x3b80000000057811 */ /* 0x000fe200078eb8ff */
[----:B------:R-:W-:-:S05]  /*5060*/  IMAD.SHL.U32 R0, R3, 0x100000, RZ ;  /* 0x0010000003007824 */ /* 0x000fca00078e00ff */
[----:B------:R-:W-:-:S07]  /*5070*/  LOP3.LUT R0, R5, R0, R6, 0xfe, !PT ;  /* 0x0000000005007212 */ /* 0x000fce00078efe06 */
.L_x_7344:
[----:B------:R-:W-:Y:S05]  /*5080*/  BSYNC B0 ;  /* 0x0000000000007941 */ /* 0x000fea0003800000 */
.L_x_7343:
[----:B------:R-:W-:Y:S01]  /*5090*/  FMUL.FTZ R0, R0, 1 ;  /* 0x3f80000000007820 */ /* 0x000fe20000410000 */
[----:B------:R-:W-:-:S03]  /*50a0*/  CS2R R26, SRZ ;  /* 0x00000000001a7805 */ /* 0x000fc6000001ff00 */
[----:B------:R0:W3:Y:S01]  /*50b0*/  F2F.F64.F32 R24, R0 ;  /* 0x0000000000187310 */ /* 0x0000e20000201800 */
[----:B------:R-:W-:Y:S05]  /*50c0*/  BRA `(.L_x_7328) ;  /* 0x00000004002c7947 */ /* 0x000fea0003800000 */
.L_x_7341:
        /* <DEDUP_REMOVED lines=21> */
.L_x_7350:
[----:B------:R-:W-:Y:S05]  /*5220*/  BSYNC B1 ;  /* 0x0000000000017941 */ /* 0x000fea0003800000 */
.L_x_7349:
[----:B------:R-:W-:Y:S01]  /*5230*/  LEA R5, R0, 0x37800000, 0x17 ;  /* 0x3780000000057811 */ /* 0x000fe200078eb8ff */
[----:B------:R-:W-:-:S05]  /*5240*/  IMAD.SHL.U32 R0, R3, 0x200000, RZ ;  /* 0x0020000003007824 */ /* 0x000fca00078e00ff */
[----:B------:R-:W-:-:S07]  /*5250*/  LOP3.LUT R0, R5, R0, R6, 0xfe, !PT ;  /* 0x0000000005007212 */ /* 0x000fce00078efe06 */
.L_x_7348:
[----:B------:R-:W-:Y:S05]  /*5260*/  BSYNC B0 ;  /* 0x0000000000007941 */ /* 0x000fea0003800000 */
.L_x_7347:
[----:B------:R-:W-:Y:S01]  /*5270*/  FMUL.FTZ R0, R0, 1 ;  /* 0x3f80000000007820 */ /* 0x000fe20000410000 */
[----:B------:R-:W-:-:S03]  /*5280*/  CS2R R26, SRZ ;  /* 0x00000000001a7805 */ /* 0x000fc6000001ff00 */
[----:B------:R0:W3:Y:S01]  /*5290*/  F2F.F64.F32 R24, R0 ;  /* 0x0000000000187310 */ /* 0x0000e20000201800 */
[----:B------:R-:W-:Y:S05]  /*52a0*/  BRA `(.L_x_7328) ;  /* 0x0000000000b47947 */ /* 0x000fea0003800000 */
.L_x_7340:
        /* <DEDUP_REMOVED lines=14> */
.L_x_7354:
[----:B------:R-:W-:Y:S05]  /*5390*/  BSYNC B0 ;  /* 0x0000000000007941 */ /* 0x000fea0003800000 */
.L_x_7353:
[----:B------:R-:W-:Y:S01]  /*53a0*/  FMUL.FTZ R0, R0, 1 ;  /* 0x3f80000000007820 */ /* 0x000fe20000410000 */
[----:B------:R-:W-:-:S03]  /*53b0*/  CS2R R26, SRZ ;  /* 0x00000000001a7805 */ /* 0x000fc6000001ff00 */
[----:B------:R0:W3:Y:S01]  /*53c0*/  F2F.F64.F32 R24, R0 ;  /* 0x0000000000187310 */ /* 0x0000e20000201800 */
[----:B------:R-:W-:Y:S05]  /*53d0*/  BRA `(.L_x_7328) ;  /* 0x0000000000687947 */ /* 0x000fea0003800000 */
.L_x_7327:
        /* <DEDUP_REMOVED lines=16> */
.L_x_7355:
[----:B------:R-:W-:Y:S02]  /*54e0*/  CS2R R24, SRZ ;  /* 0x0000000000187805 */ /* 0x000fe4000001ff00 */
[----:B------:R-:W-:Y:S01]  /*54f0*/  CS2R R26, SRZ ;  /* 0x00000000001a7805 */ /* 0x000fe2000001ff00 */
[----:B------:R-:W-:Y:S06]  /*5500*/  BRA `(.L_x_7328) ;  /* 0x00000000001c7947 */ /* 0x000fec0003800000 */
.L_x_7352:
[----:B------:R-:W3:Y:S01]  /*5510*/  LDG.E.64 R24, desc[UR36][R4.64] ;  /* 0x0000002404187981 */ /* 0x000ee2000c1e1b00 */
[----:B------:R-:W-:Y:S01]  /*5520*/  CS2R R26, SRZ ;  /* 0x00000000001a7805 */ /* 0x000fe2000001ff00 */
[----:B---3--:R-:W0:Y:S01]  /*5530*/  I2F.F64.U64 R24, R24 ;  /* 0x0000001800187312 */ /* 0x008e220000301800 */
[----:B------:R-:W-:Y:S05]  /*5540*/  BRA `(.L_x_7328) ;  /* 0x00000000000c7947 */ /* 0x000fea0003800000 */
.L_x_7351:
[----:B------:R-:W3:Y:S01]  /*5550*/  LDG.E R4, desc[UR36][R4.64] ;  /* 0x0000002404047981 */ /* 0x000ee2000c1e1900 */
[----:B------:R-:W-:Y:S01]  /*5560*/  CS2R R26, SRZ ;  /* 0x00000000001a7805 */ /* 0x000fe2000001ff00 */
[----:B---3--:R0:W3:Y:S06]  /*5570*/  I2F.F64.U32 R24, R4 ;  /* 0x0000000400187312 */ /* 0x0080ec0000201800 */
.L_x_7328:
        /* <DEDUP_REMOVED lines=20> */
.L_x_7359:
[----:B------:R-:W3:Y:S01]  /*56c0*/  LDG.E.U8 R4, desc[UR36][R4.64] ;  /* 0x0000002404047981 */ /* 0x000ee2000c1e1100 */
[----:B------:R-:W-:Y:S01]  /*56d0*/  CS2R R30, SRZ ;  /* 0x00000000001e7805 */ /* 0x000fe2000001ff00 */
[----:B---3--:R0:W3:Y:S01]  /*56e0*/  I2F.F64.U16 R28, R4 ;  /* 0x00000004001c7312 */ /* 0x0080e20000101800 */
[----:B------:R-:W-:Y:S05]  /*56f0*/  BRA `(.L_x_7361) ;  /* 0x0000000c00c87947 */ /* 0x000fea0003800000 */
.L_x_7358:
        /* <DEDUP_REMOVED lines=10> */
.L_x_7363:
[----:B------:R-:W3:Y:S01]  /*57a0*/  LDG.E R4, desc[UR36][R4.64] ;  /* 0x0000002404047981 */ /* 0x000ee2000c1e1900 */
[----:B------:R-:W-:Y:S01]  /*57b0*/  CS2R R30, SRZ ;  /* 0x00000000001e7805 */ /* 0x000fe2000001ff00 */
[----:B---3--:R0:W3:Y:S01]  /*57c0*/  I2F.F64 R28, R4 ;  /* 0x00000004001c7312 */ /* 0x0080e20000201c00 */
[----:B------:R-:W-:Y:S05]  /*57d0*/  BRA `(.L_x_7361) ;  /* 0x0000000c00907947 */ /* 0x000fea0003800000 */
.L_x_7362:
[----:B------:R-:W3:Y:S01]  /*57e0*/  LDG.E.U16 R4, desc[UR36][R4.64] ;  /* 0x0000002404047981 */ /* 0x000ee2000c1e1500 */
[----:B------:R-:W-:Y:S01]  /*57f0*/  CS2R R30, SRZ ;  /* 0x00000000001e7805 */ /* 0x000fe2000001ff00 */
[----:B---3--:R0:W3:Y:S01]  /*5800*/  I2F.F64.S16 R28, R4 ;  /* 0x00000004001c7312 */ /* 0x0080e20000101c00 */
[----:B------:R-:W-:Y:S05]  /*5810*/  BRA `(.L_x_7361) ;  /* 0x0000000c00807947 */ /* 0x000fea0003800000 */
.L_x_7357:
        /* <DEDUP_REMOVED lines=11> */
.L_x_7365:
[----:B------:R-:W3:Y:S01]  /*58d0*/  LDG.E.U16 R0, desc[UR36][R4.64] ;  /* 0x0000002404007981 */ /* 0x000ee2000c1e1500 */
[----:B------:R-:W-:Y:S01]  /*58e0*/  CS2R R30, SRZ ;  /* 0x00000000001e7805 */ /* 0x000fe2000001ff00 */
[----:B---3--:R-:W-:-:S05]  /*58f0*/  HADD2.F32 R0, -RZ, R0.H0_H0 ;  /* 0x20000000ff007230 */ /* 0x008fca0000004100 */
[----:B------:R-:W-:-:S04]  /*5900*/  FMUL.FTZ R0, R0, 1 ;  /* 0x3f80000000007820 */ /* 0x000fc80000410000 */
[----:B------:R0:W3:Y:S01]  /*5910*/  F2F.F64.F32 R28, R0 ;  /* 0x00000000001c7310 */ /* 0x0000e20000201800 */
[----:B------:R-:W-:Y:S05]  /*5920*/  BRA `(.L_x_7361) ;  /* 0x0000000c003c7947 */ /* 0x000fea0003800000 */
.L_x_7364:
        /* <DEDUP_REMOVED lines=12> */
.L_x_7367:
        /* <DEDUP_REMOVED lines=8> */
.L_x_7366:
[----:B------:R0:W5:Y:S01]  /*5a70*/  LDG.E.64 R28, desc[UR36][R4.64] ;  /* 0x00000024041c7981 */ /* 0x000162000c1e1b00 */
[----:B------:R-:W-:Y:S01]  /*5a80*/  CS2R R30, SRZ ;  /* 0x00000000001e7805 */ /* 0x000fe2000001ff00 */
[----:B------:R-:W-:Y:S06]  /*5a90*/  BRA `(.L_x_7361) ;  /* 0x0000000800e07947 */ /* 0x000fec0003800000 */
.L_x_7356:
        /* <DEDUP_REMOVED lines=14> */
.L_x_7370:
[----:B------:R0:W5:Y:S01]  /*5b80*/  LDG.E.128 R28, desc[UR36][R4.64] ;  /* 0x00000024041c7981 */ /* 0x000162000c1e1d00 */
[----:B------:R-:W-:Y:S05]  /*5b90*/  BRA `(.L_x_7361) ;  /* 0x0000000800a07947 */ /* 0x000fea0003800000 */
.L_x_7369:
        /* <DEDUP_REMOVED lines=29> */
.L_x_7372:
        /* <DEDUP_REMOVED lines=16> */
.L_x_7371:
[----:B------:R-:W3:Y:S01]  /*5e70*/  LDG.E.U16 R0, desc[UR36][R4.64] ;  /* 0x0000002404007981 */ /* 0x000ee2000c1e1500 */
[----:B------:R-:W-:Y:S01]  /*5e80*/  CS2R R30, SRZ ;  /* 0x00000000001e7805 */ /* 0x000fe2000001ff00 */
[----:B---3--:R-:W-:-:S04]  /*5e90*/  IMAD.U32 R0, R0, 0x10000, RZ ;  /* 0x0001000000007824 */ /* 0x008fc800078e00ff */
[----:B------:R-:W-:-:S04]  /*5ea0*/  FMUL.FTZ R0, R0, 1 ;  /* 0x3f80000000007820 */ /* 0x000fc80000410000 */
[----:B------:R0:W3:Y:S01]  /*5eb0*/  F2F.F64.F32 R28, R0 ;  /* 0x00000000001c7310 */ /* 0x0000e20000201800 */
[----:B------:R-:W-:Y:S05]  /*5ec0*/  BRA `(.L_x_7361) ;  /* 0x0000000400d47947 */ /* 0x000fea0003800000 */
.L_x_7368:
        /* <DEDUP_REMOVED lines=12> */
.L_x_7375:
        /* <DEDUP_REMOVED lines=21> */
.L_x_7379:
[----:B------:R-:W-:Y:S05]  /*60e0*/  BSYNC B1 ;  /* 0x0000000000017941 */ /* 0x000fea0003800000 */
.L_x_7378:
[----:B------:R-:W-:Y:S01]  /*60f0*/  LEA R5, R0, 0x3b800000, 0x17 ;  /* 0x3b80000000057811 */ /* 0x000fe200078eb8ff */
[----:B------:R-:W-:-:S05]  /*6100*/  IMAD.SHL.U32 R0, R3, 0x100000, RZ ;  /* 0x0010000003007824 */ /* 0x000fca00078e00ff */
[----:B------:R-:W-:-:S07]  /*6110*/  LOP3.LUT R0, R5, R0, R6, 0xfe, !PT ;  /* 0x0000000005007212 */ /* 0x000fce00078efe06 */
.L_x_7377:
[----:B------:R-:W-:Y:S05]  /*6120*/  BSYNC B0 ;  /* 0x0000000000007941 */ /* 0x000fea0003800000 */
.L_x_7376:
[----:B------:R-:W-:Y:S01]  /*6130*/  FMUL.FTZ R0, R0, 1 ;  /* 0x3f80000000007820 */ /* 0x000fe20000410000 */
[----:B------:R-:W-:-:S03]  /*6140*/  CS2R R30, SRZ ;  /* 0x00000000001e7805 */ /* 0x000fc6000001ff00 */
[----:B------:R0:W3:Y:S01]  /*6150*/  F2F.F64.F32 R28, R0 ;  /* 0x00000000001c7310 */ /* 0x0000e20000201800 */
[----:B------:R-:W-:Y:S05]  /*6160*/  BRA `(.L_x_7361) ;  /* 0x00000004002c7947 */ /* 0x000fea0003800000 */
.L_x_7374:
        /* <DEDUP_REMOVED lines=21> */
.L_x_7383:
[----:B------:R-:W-:Y:S05]  /*62c0*/  BSYNC B1 ;  /* 0x0000000000017941 */ /* 0x000fea0003800000 */
.L_x_7382:
[----:B------:R-:W-:Y:S01]  /*62d0*/  LEA R5, R0, 0x37800000, 0x17 ;  /* 0x3780000000057811 */ /* 0x000fe200078eb8ff */
[----:B------:R-:W-:-:S05]  /*62e0*/  IMAD.SHL.U32 R0, R3, 0x200000, RZ ;  /* 0x0020000003007824 */ /* 0x000fca00078e00ff */
[----:B------:R-:W-:-:S07]  /*62f0*/  LOP3.LUT R0, R5, R0, R6, 0xfe, !PT ;  /* 0x0000000005007212 */ /* 0x000fce00078efe06 */
.L_x_7381:
[----:B------:R-:W-:Y:S05]  /*6300*/  BSYNC B0 ;  /* 0x0000000000007941 */ /* 0x000fea0003800000 */
.L_x_7380:
[----:B------:R-:W-:Y:S01]  /*6310*/  FMUL.FTZ R0, R0, 1 ;  /* 0x3f80000000007820 */ /* 0x000fe20000410000 */
[----:B------:R-:W-:-:S03]  /*6320*/  CS2R R30, SRZ ;  /* 0x00000000001e7805 */ /* 0x000fc6000001ff00 */
[----:B------:R0:W3:Y:S01]  /*6330*/  F2F.F64.F32 R28, R0 ;  /* 0x00000000001c7310 */ /* 0x0000e20000201800 */
[----:B------:R-:W-:Y:S05]  /*6340*/  BRA `(.L_x_7361) ;  /* 0x0000000000b47947 */ /* 0x000fea0003800000 */
.L_x_7373:
        /* <DEDUP_REMOVED lines=14> */
.L_x_7387:
[----:B------:R-:W-:Y:S05]  /*6430*/  BSYNC B0 ;  /* 0x0000000000007941 */ /* 0x000fea0003800000 */
.L_x_7386:
[----:B------:R-:W-:Y:S01]  /*6440*/  FMUL.FTZ R0, R0, 1 ;  /* 0x3f80000000007820 */ /* 0x000fe20000410000 */
[----:B------:R-:W-:-:S03]  /*6450*/  CS2R R30, SRZ ;  /* 0x00000000001e7805 */ /* 0x000fc6000001ff00 */
[----:B------:R0:W3:Y:S01]  /*6460*/  F2F.F64.F32 R28, R0 ;  /* 0x00000000001c7310 */ /* 0x0000e20000201800 */
[----:B------:R-:W-:Y:S05]  /*6470*/  BRA `(.L_x_7361) ;  /* 0x0000000000687947 */ /* 0x000fea0003800000 */
.L_x_7360:
        /* <DEDUP_REMOVED lines=16> */
.L_x_7388:
[----:B------:R-:W-:Y:S02]  /*6580*/  CS2R R28, SRZ ;  /* 0x00000000001c7805 */ /* 0x000fe4000001ff00 */
[----:B------:R-:W-:Y:S01]  /*6590*/  CS2R R30, SRZ ;  /* 0x00000000001e7805 */ /* 0x000fe2000001ff00 */
[----:B------:R-:W-:Y:S06]  /*65a0*/  BRA `(.L_x_7361) ;  /* 0x00000000001c7947 */ /* 0x000fec0003800000 */
.L_x_7385:
[----:B------:R-:W3:Y:S01]  /*65b0*/  LDG.E.64 R28, desc[UR36][R4.64] ;  /* 0x00000024041c7981 */ /* 0x000ee2000c1e1b00 */
[----:B------:R-:W-:Y:S01]  /*65c0*/  CS2R R30, SRZ ;  /* 0x00000000001e7805 */ /* 0x000fe2000001ff00 */
[----:B---3--:R-:W0:Y:S01]  /*65d0*/  I2F.F64.U64 R28, R28 ;  /* 0x0000001c001c7312 */ /* 0x008e220000301800 */
[----:B------:R-:W-:Y:S05]  /*65e0*/  BRA `(.L_x_7361) ;  /* 0x00000000000c7947 */ /* 0x000fea0003800000 */
.L_x_7384:
[----:B------:R-:W3:Y:S01]  /*65f0*/  LDG.E R4, desc[UR36][R4.64] ;  /* 0x0000002404047981 */ /* 0x000ee2000c1e1900 */
[----:B------:R-:W-:Y:S01]  /*6600*/  CS2R R30, SRZ ;  /* 0x00000000001e7805 */ /* 0x000fe2000001ff00 */
[----:B---3--:R0:W3:Y:S06]  /*6610*/  I2F.F64.U32 R28, R4 ;  /* 0x00000004001c7312 */ /* 0x0080ec0000201800 */
.L_x_7361:
[----:B------:R-:W-:-:S07]  /*6620*/  VIADD R22, R22, 0x80 ;  /* 0x0000008016167836 */ /* 0x000fce0000000000 */
.L_x_7322:
[----:B------:R-:W-:Y:S05]  /*6630*/  BSYNC B6 ;  /* 0x0000000000067941 */ /* 0x000fea0003800000 */
.L_x_7321:
[----:B------:R-:W-:Y:S01]  /*6640*/  ISETP.GE.AND P0, PT, R22, R23, PT ;  /* 0x000000171600720c */ /* 0x000fe20003f06270 */
[----:B------:R-:W-:Y:S01]  /*6650*/  BSSY B6, `(.L_x_7389) ;  /* 0x000021a000067945 */ /* 0x000fe20003800000 */
[----:B------:R-:W-:Y:S02]  /*6660*/  CS2R R32, SRZ ;  /* 0x0000000000207805 */ /* 0x000fe4000001ff00 */
[----:B0-----:R-:W-:Y:S02]  /*6670*/  CS2R R6, SRZ ;  /* 0x0000000000067805 */ /* 0x001fe4000001ff00 */
[----:B---3--:R-:W-:-:S07]  /*6680*/  CS2R R4, SRZ ;  /* 0x0000000000047805 */ /* 0x008fce000001ff00 */
        /* <DEDUP_REMOVED lines=22> */
.L_x_7394:
[----:B------:R-:W3:Y:S01]  /*67f0*/  LDG.E.U8 R4, desc[UR36][R4.64] ;  /* 0x0000002404047981 */ /* 0x000ee2000c1e1100 */
[----:B------:R-:W-:Y:S01]  /*6800*/  CS2R R34, SRZ ;  /* 0x0000000000227805 */ /* 0x000fe2000001ff00 */
[----:B---3--:R0:W3:Y:S01]  /*6810*/  I2F.F64.U16 R32, R4 ;  /* 0x0000000400207312 */ /* 0x0080e20000101800 */
[----:B------:R-:W-:Y:S05]  /*6820*/  BRA `(.L_x_7396) ;  /* 0x0000000c00c87947 */ /* 0x000fea0003800000 */
.L_x_7393:
        /* <DEDUP_REMOVED lines=10> */
.L_x_7398:
[----:B------:R-:W3:Y:S01]  /*68d0*/  LDG.E R4, desc[UR36][R4.64] ;  /* 0x0000002404047981 */ /* 0x000ee2000c1e1900 */
[----:B------:R-:W-:Y:S01]  /*68e0*/  CS2R R34, SRZ ;  /* 0x0000000000227805 */ /* 0x000fe2000001ff00 */
[----:B---3--:R0:W3:Y:S01]  /*68f0*/  I2F.F64 R32, R4 ;  /* 0x0000000400207312 */ /* 0x0080e20000201c00 */
[----:B------:R-:W-:Y:S05]  /*6900*/  BRA `(.L_x_7396) ;  /* 0x0000000c00907947 */ /* 0x000fea0003800000 */
.L_x_7397:
[----:B------:R-:W3:Y:S01]  /*6910*/  LDG.E.U16 R4, desc[UR36][R4.64] ;  /* 0x0000002404047981 */ /* 0x000ee2000c1e1500 */
[----:B------:R-:W-:Y:S01]  /*6920*/  CS2R R34, SRZ ;  /* 0x0000000000227805 */ /* 0x000fe2000001ff00 */
[----:B---3--:R0:W3:Y:S01]  /*6930*/  I2F.F64.S16 R32, R4 ;  /* 0x0000000400207312 */ /* 0x0080e20000101c00 */
[----:B------:R-:W-:Y:S05]  /*6940*/  BRA `(.L_x_7396) ;  /* 0x0000000c00807947 */ /* 0x000fea0003800000 */
.L_x_7392:
        /* <DEDUP_REMOVED lines=11> */
.L_x_7400:
[----:B------:R-:W3:Y:S01]  /*6a00*/  LDG.E.U16 R0, desc[UR36][R4.64] ;  /* 0x0000002404007981 */ /* 0x000ee2000c1e1500 */
[----:B------:R-:W-:Y:S01]  /*6a10*/  CS2R R34, SRZ ;  /* 0x0000000000227805 */ /* 0x000fe2000001ff00 */
[----:B---3--:R-:W-:-:S05]  /*6a20*/  HADD2.F32 R0, -RZ, R0.H0_H0 ;  /* 0x20000000ff007230 */ /* 0x008fca0000004100 */
[----:B------:R-:W-:-:S04]  /*6a30*/  FMUL.FTZ R0, R0, 1 ;  /* 0x3f80000000007820 */ /* 0x000fc80000410000 */
[----:B------:R0:W3:Y:S01]  /*6a40*/  F2F.F64.F32 R32, R0 ;  /* 0x0000000000207310 */ /* 0x0000e20000201800 */
[----:B------:R-:W-:Y:S05]  /*6a50*/  BRA `(.L_x_7396) ;  /* 0x0000000c003c7947 */ /* 0x000fea0003800000 */
.L_x_7399:
        /* <DEDUP_REMOVED lines=12> */
.L_x_7402:
        /* <DEDUP_REMOVED lines=8> */
.L_x_7401:
[----:B------:R0:W5:Y:S01]  /*6ba0*/  LDG.E.64 R32, desc[UR36][R4.64] ;  /* 0x0000002404207981 */ /* 0x000162000c1e1b00 */
[----:B------:R-:W-:Y:S01]  /*6bb0*/  CS2R R34, SRZ ;  /* 0x0000000000227805 */ /* 0x000fe2000001ff00 */
[----:B------:R-:W-:Y:S06]  /*6bc0*/  BRA `(.L_x_7396) ;  /* 0x0000000800e07947 */ /* 0x000fec0003800000 */
.L_x_7391:
        /* <DEDUP_REMOVED lines=14> */
.L_x_7405:
[----:B------:R0:W5:Y:S01]  /*6cb0*/  LDG.E.128 R32, desc[UR36][R4.64] ;  /* 0x0000002404207981 */ /* 0x000162000c1e1d00 */
[----:B------:R-:W-:Y:S05]  /*6cc0*/  BRA `(.L_x_7396) ;  /* 0x0000000800a07947 */ /* 0x000fea0003800000 */
.L_x_7404:
        /* <DEDUP_REMOVED lines=29> */
.L_x_7407:
        /* <DEDUP_REMOVED lines=16> */
.L_x_7406:
[----:B------:R-:W3:Y:S01]  /*6fa0*/  LDG.E.U16 R0, desc[UR36][R4.64] ;  /* 0x0000002404007981 */ /* 0x000ee2000c1e1500 */
[----:B------:R-:W-:Y:S01]  /*6fb0*/  CS2R R34, SRZ ;  /* 0x0000000000227805 */ /* 0x000fe2000001ff00 */
[----:B---3--:R-:W-:-:S04]  /*6fc0*/  IMAD.U32 R0, R0, 0x10000, RZ ;  /* 0x0001000000007824 */ /* 0x008fc800078e00ff */
[----:B------:R-:W-:-:S04]  /*6fd0*/  FMUL.FTZ R0, R0, 1 ;  /* 0x3f80000000007820 */ /* 0x000fc80000410000 */
[----:B------:R0:W3:Y:S01]  /*6fe0*/  F2F.F64.F32 R32, R0 ;  /* 0x0000000000207310 */ /* 0x0000e20000201800 */
[----:B------:R-:W-:Y:S05]  /*6ff0*/  BRA `(.L_x_7396) ;  /* 0x0000000400d47947 */ /* 0x000fea0003800000 */
.L_x_7403:
        /* <DEDUP_REMOVED lines=12> */
.L_x_7410:
        /* <DEDUP_REMOVED lines=21> */
.L_x_7414:
[----:B------:R-:W-:Y:S05]  /*7210*/  BSYNC B1 ;  /* 0x0000000000017941 */ /* 0x000fea0003800000 */
.L_x_7413:
[----:B------:R-:W-:Y:S01]  /*7220*/  LEA R5, R0, 0x3b800000, 0x17 ;  /* 0x3b80000000057811 */ /* 0x000fe200078eb8ff */
[----:B------:R-:W-:-:S05]  /*7230*/  IMAD.SHL.U32 R0, R3, 0x100000, RZ ;  /* 0x0010000003007824 */ /* 0x000fca00078e00ff */
[----:B------:R-:W-:-:S07]  /*7240*/  LOP3.LUT R0, R5, R0, R6, 0xfe, !PT ;  /* 0x0000000005007212 */ /* 0x000fce00078efe06 */
.L_x_7412:
[----:B------:R-:W-:Y:S05]  /*7250*/  BSYNC B0 ;  /* 0x0000000000007941 */ /* 0x000fea0003800000 */
.L_x_7411:
[----:B------:R-:W-:Y:S01]  /*7260*/  FMUL.FTZ R0, R0, 1 ;  /* 0x3f80000000007820 */ /* 0x000fe20000410000 */
[----:B------:R-:W-:-:S03]  /*7270*/  CS2R R34, SRZ ;  /* 0x0000000000227805 */ /* 0x000fc6000001ff00 */
[----:B------:R0:W3:Y:S01]  /*7280*/  F2F.F64.F32 R32, R0 ;  /* 0x0000000000207310 */ /* 0x0000e20000201800 */
[----:B------:R-:W-:Y:S05]  /*7290*/  BRA `(.L_x_7396) ;  /* 0x00000004002c7947 */ /* 0x000fea0003800000 */
.L_x_7409:
        /* <DEDUP_REMOVED lines=21> */
.L_x_7418:
[----:B------:R-:W-:Y:S05]  /*73f0*/  BSYNC B1 ;  /* 0x0000000000017941 */ /* 0x000fea0003800000 */
.L_x_7417:
[----:B------:R-:W-:Y:S01]  /*7400*/  LEA R5, R0, 0x37800000, 0x17 ;  /* 0x3780000000057811 */ /* 0x000fe200078eb8ff */
[----:B------:R-:W-:-:S05]  /*7410*/  IMAD.SHL.U32 R0, R3, 0x200000, RZ ;  /* 0x0020000003007824 */ /* 0x000fca00078e00ff */
[----:B------:R-:W-:-:S07]  /*7420*/  LOP3.LUT R0, R5, R0, R6, 0xfe, !PT ;  /* 0x0000000005007212 */ /* 0x000fce00078efe06 */
.L_x_7416:
[----:B------:R-:W-:Y:S05]  /*7430*/  BSYNC B0 ;  /* 0x0000000000007941 */ /* 0x000fea0003800000 */
.L_x_7415:
[----:B------:R-:W-:Y:S01]  /*7440*/  FMUL.FTZ R0, R0, 1 ;  /* 0x3f80000000007820 */ /* 0x000fe20000410000 */
[----:B------:R-:W-:-:S03]  /*7450*/  CS2R R34, SRZ ;  /* 0x0000000000227805 */ /* 0x000fc6000001ff00 */
[----:B------:R0:W3:Y:S01]  /*7460*/  F2F.F64.F32 R32, R0 ;  /* 0x0000000000207310 */ /* 0x0000e20000201800 */
[----:B------:R-:W-:Y:S05]  /*7470*/  BRA `(.L_x_7396) ;  /* 0x0000000000b47947 */ /* 0x000fea0003800000 */
.L_x_7408:
        /* <DEDUP_REMOVED lines=14> */
.L_x_7422:
[----:B------:R-:W-:Y:S05]  /*7560*/  BSYNC B0 ;  /* 0x0000000000007941 */ /* 0x000fea0003800000 */
.L_x_7421:
[----:B------:R-:W-:Y:S01]  /*7570*/  FMUL.FTZ R0, R0, 1 ;  /* 0x3f80000000007820 */ /* 0x000fe20000410000 */
[----:B------:R-:W-:-:S03]  /*7580*/  CS2R R34, SRZ ;  /* 0x0000000000227805 */ /* 0x000fc6000001ff00 */
[----:B------:R0:W3:Y:S01]  /*7590*/  F2F.F64.F32 R32, R0 ;  /* 0x0000000000207310 */ /* 0x0000e20000201800 */
[----:B------:R-:W-:Y:S05]  /*75a0*/  BRA `(.L_x_7396) ;  /* 0x0000000000687947 */ /* 0x000fea0003800000 */
.L_x_7395:
        /* <DEDUP_REMOVED lines=16> */
.L_x_7423:
[----:B------:R-:W-:Y:S02]  /*76b0*/  CS2R R32, SRZ ;  /* 0x0000000000207805 */ /* 0x000fe4000001ff00 */
[----:B------:R-:W-:Y:S01]  /*76c0*/  CS2R R34, SRZ ;  /* 0x0000000000227805 */ /* 0x000fe2000001ff00 */
[----:B------:R-:W-:Y:S06]  /*76d0*/  BRA `(.L_x_7396) ;  /* 0x00000000001c7947 */ /* 0x000fec0003800000 */
.L_x_7420:
[----:B------:R-:W3:Y:S01]  /*76e0*/  LDG.E.64 R32, desc[UR36][R4.64] ;  /* 0x0000002404207981 */ /* 0x000ee2000c1e1b00 */
[----:B------:R-:W-:Y:S01]  /*76f0*/  CS2R R34, SRZ ;  /* 0x0000000000227805 */ /* 0x000fe2000001ff00 */
[----:B---3--:R-:W0:Y:S01]  /*7700*/  I2F.F64.U64 R32, R32 ;  /* 0x0000002000207312 */ /* 0x008e220000301800 */
[----:B------:R-:W-:Y:S05]  /*7710*/  BRA `(.L_x_7396) ;  /* 0x00000000000c7947 */ /* 0x000fea0003800000 */
.L_x_7419:
[----:B------:R-:W3:Y:S01]  /*7720*/  LDG.E R4, desc[UR36][R4.64] ;  /* 0x0000002404047981 */ /* 0x000ee2000c1e1900 */
[----:B------:R-:W-:Y:S01]  /*7730*/  CS2R R34, SRZ ;  /* 0x0000000000227805 */ /* 0x000fe2000001ff00 */
[----:B---3--:R0:W3:Y:S06]  /*7740*/  I2F.F64.U32 R32, R4 ;  /* 0x0000000400207312 */ /* 0x0080ec0000201800 */
.L_x_7396:
[----:B------:R-:W1:Y:S01]  /*7750*/  LDC.64 R8, c[0x0][0x228] ;  /* 0x00008a00ff087b82 */ /* 0x000e620000000a00 */
[----:B0-----:R-:W-:Y:S01]  /*7760*/  PRMT R0, R37, 0x9910, RZ ;  /* 0x0000991025007816 */ /* 0x001fe200000000ff */
[----:B------:R-:W-:Y:S02]  /*7770*/  ULDC UR4, c[0x0][0x23c] ;  /* 0x00008f0000047ab9 */ /* 0x000fe40000000800 */
[----:B------:R-:W-:Y:S01]  /*7780*/  IMAD R3, R22, UR4, RZ ;  /* 0x0000000416037c24 */ /* 0x000fe2000f8e02ff */
[----:B------:R-:W-:-:S04]  /*7790*/  ISETP.GT.AND P1, PT, R0, 0x9, PT ;  /* 0x000000090000780c */ /* 0x000fc80003f24270 */
[----:B-1----:R-:W-:-:S05]  /*77a0*/  IADD3 R8, P0, R3, R8, RZ ;  /* 0x0000000803087210 */ /* 0x002fca0007f1e0ff */
        /* <DEDUP_REMOVED lines=14> */
.L_x_7427:
[----:B------:R-:W2:Y:S01]  /*7890*/  LDG.E.U8 R4, desc[UR36][R8.64] ;  /* 0x0000002408047981 */ /* 0x000ea2000c1e1100 */
[----:B------:R-:W-:Y:S01]  /*78a0*/  CS2R R6, SRZ ;  /* 0x0000000000067805 */ /* 0x000fe2000001ff00 */
[----:B--2---:R-:W0:Y:S01]  /*78b0*/  I2F.F64.U16 R4, R4 ;  /* 0x0000000400047312 */ /* 0x004e220000101800 */
[----:B------:R-:W-:Y:S05]  /*78c0*/  BRA `(.L_x_7390) ;  /* 0x0000000c00c87947 */ /* 0x000fea0003800000 */
.L_x_7426:
        /* <DEDUP_REMOVED lines=10> */
.L_x_7430:
[----:B------:R-:W2:Y:S01]  /*7970*/  LDG.E R4, desc[UR36][R8.64] ;  /* 0x0000002408047981 */ /* 0x000ea2000c1e1900 */
[----:B------:R-:W-:Y:S01]  /*7980*/  CS2R R6, SRZ ;  /* 0x0000000000067805 */ /* 0x000fe2000001ff00 */
[----:B--2---:R-:W0:Y:S01]  /*7990*/  I2F.F64 R4, R4 ;  /* 0x0000000400047312 */ /* 0x004e220000201c00 */
[----:B------:R-:W-:Y:S05]  /*79a0*/  BRA `(.L_x_7390) ;  /* 0x0000000c00907947 */ /* 0x000fea0003800000 */
.L_x_7429:
[----:B------:R-:W2:Y:S01]  /*79b0*/  LDG.E.U16 R4, desc[UR36][R8.64] ;  /* 0x0000002408047981 */ /* 0x000ea2000c1e1500 */
[----:B------:R-:W-:Y:S01]  /*79c0*/  CS2R R6, SRZ ;  /* 0x0000000000067805 */ /* 0x000fe2000001ff00 */
[----:B--2---:R-:W0:Y:S01]  /*79d0*/  I2F.F64.S16 R4, R4 ;  /* 0x0000000400047312 */ /* 0x004e220000101c00 */
[----:B------:R-:W-:Y:S05]  /*79e0*/  BRA `(.L_x_7390) ;  /* 0x0000000c00807947 */ /* 0x000fea0003800000 */
.L_x_7425:
        /* <DEDUP_REMOVED lines=11> */
.L_x_7432:
[----:B------:R-:W2:Y:S01]  /*7aa0*/  LDG.E.U16 R0, desc[UR36][R8.64] ;  /* 0x0000002408007981 */ /* 0x000ea2000c1e1500 */
[----:B------:R-:W-:Y:S01]  /*7ab0*/  CS2R R6, SRZ ;  /* 0x0000000000067805 */ /* 0x000fe2000001ff00 */
[----:B--2---:R-:W-:-:S05]  /*7ac0*/  HADD2.F32 R0, -RZ, R0.H0_H0 ;  /* 0x20000000ff007230 */ /* 0x004fca0000004100 */
[----:B------:R-:W-:-:S04]  /*7ad0*/  FMUL.FTZ R0, R0, 1 ;  /* 0x3f80000000007820 */ /* 0x000fc80000410000 */
[----:B------:R0:W1:Y:S01]  /*7ae0*/  F2F.F64.F32 R4, R0 ;  /* 0x0000000000047310 */ /* 0x0000620000201800 */
[----:B------:R-:W-:Y:S05]  /*7af0*/  BRA `(.L_x_7390) ;  /* 0x0000000c003c7947 */ /* 0x000fea0003800000 */
.L_x_7431:
        /* <DEDUP_REMOVED lines=12> */
.L_x_7434:
        /* <DEDUP_REMOVED lines=8> */
.L_x_7433:
[----:B------:R0:W5:Y:S01]  /*7c40*/  LDG.E.64 R4, desc[UR36][R8.64] ;  /* 0x0000002408047981 */ /* 0x000162000c1e1b00 */
[----:B------:R-:W-:Y:S01]  /*7c50*/  CS2R R6, SRZ ;  /* 0x0000000000067805 */ /* 0x000fe2000001ff00 */
[----:B------:R-:W-:Y:S06]  /*7c60*/  BRA `(.L_x_7390) ;  /* 0x0000000800e07947 */ /* 0x000fec0003800000 */
.L_x_7424:
        /* <DEDUP_REMOVED lines=14> */
.L_x_7437:
[----:B------:R0:W5:Y:S01]  /*7d50*/  LDG.E.128 R4, desc[UR36][R8.64] ;  /* 0x0000002408047981 */ /* 0x000162000c1e1d00 */
[----:B------:R-:W-:Y:S05]  /*7d60*/  BRA `(.L_x_7390) ;  /* 0x0000000800a07947 */ /* 0x000fea0003800000 */
.L_x_7436:
        /* <DEDUP_REMOVED lines=22> */
[----:B------:R-:W-:Y:S02]  /*7ed0*/  LOP3.LUT R5, R6, 0x7f800000, R5, 0xf8, !PT ;  /* 0x7f80000006057812 */ /* 0x000fe400078ef805 */
[----:B------:R-:W-:Y:S02]  /*7ee0*/  CS2R R6, SRZ ;  /* 0x0000000000067805 */ /* 0x000fe4000001ff00 */
[----:B------:R-:W-:-:S04]  /*7ef0*/  LOP3.LUT R5, R5, R4, RZ, 0x30, !PT ;  /* 0x0000000405057212 */ /* 0x000fc800078e30ff */
[----:B------:R-:W-:-:S05]  /*7f00*/  LOP3.LUT R5, R5, 0x80000000, R0, 0xf8, !PT ;  /* 0x8000000005057812 */ /* 0x000fca00078ef800 */
[----:B------:R-:W-:-:S06]  /*7f10*/  FMUL.FTZ R5, R5, 1 ;  /* 0x3f80000005057820 */ /* 0x000fcc0000410000 */
[----:B------:R-:W0:Y:S01]  /*7f20*/  F2F.F64.F32 R4, R5 ;  /* 0x0000000500047310 */ /* 0x000e220000201800 */
[----:B------:R-:W-:Y:S05]  /*7f30*/  BRA `(.L_x_7390) ;  /* 0x00000008002c7947 */ /* 0x000fea0003800000 */
.L_x_7439:
        /* <DEDUP_REMOVED lines=16> */
.L_x_7438:
[----:B------:R-:W2:Y:S01]  /*8040*/  LDG.E.U16 R0, desc[UR36][R8.64] ;  /* 0x0000002408007981 */ /* 0x000ea2000c1e1500 */
[----:B------:R-:W-:Y:S01]  /*8050*/  CS2R R6, SRZ ;  /* 0x0000000000067805 */ /* 0x000fe2000001ff00 */
[----:B--2---:R-:W-:-:S04]  /*8060*/  IMAD.U32 R0, R0, 0x10000, RZ ;  /* 0x0001000000007824 */ /* 0x004fc800078e00ff */
[----:B------:R-:W-:-:S04]  /*8070*/  FMUL.FTZ R0, R0, 1 ;  /* 0x3f80000000007820 */ /* 0x000fc80000410000 */
[----:B------:R0:W1:Y:S01]  /*8080*/  F2F.F64.F32 R4, R0 ;  /* 0x0000000000047310 */ /* 0x0000620000201800 */
[----:B------:R-:W-:Y:S05]  /*8090*/  BRA `(.L_x_7390) ;  /* 0x0000000400d47947 */ /* 0x000fea0003800000 */
.L_x_7435:
        /* <DEDUP_REMOVED lines=12> */
.L_x_7442:
        /* <DEDUP_REMOVED lines=21> */
.L_x_7446:
[----:B------:R-:W-:Y:S05]  /*82b0*/  BSYNC B1 ;  /* 0x0000000000017941 */ /* 0x000fea0003800000 */
.L_x_7445:
[----:B------:R-:W-:Y:S01]  /*82c0*/  LEA R5, R0, 0x3b800000, 0x17 ;  /* 0x3b80000000057811 */ /* 0x000fe200078eb8ff */
[----:B------:R-:W-:-:S05]  /*82d0*/  IMAD.SHL.U32 R0, R3, 0x100000, RZ ;  /* 0x0010000003007824 */ /* 0x000fca00078e00ff */
[----:B------:R-:W-:-:S07]  /*82e0*/  LOP3.LUT R0, R5, R0, R6, 0xfe, !PT ;  /* 0x0000000005007212 */ /* 0x000fce00078efe06 */
.L_x_7444:
[----:B------:R-:W-:Y:S05]  /*82f0*/  BSYNC B0 ;  /* 0x0000000000007941 */ /* 0x000fea0003800000 */
.L_x_7443:
[----:B------:R-:W-:Y:S01]  /*8300*/  FMUL.FTZ R0, R0, 1 ;  /* 0x3f80000000007820 */ /* 0x000fe20000410000 */
[----:B------:R-:W-:-:S03]  /*8310*/  CS2R R6, SRZ ;  /* 0x0000000000067805 */ /* 0x000fc6000001ff00 */
[----:B------:R0:W1:Y:S01]  /*8320*/  F2F.F64.F32 R4, R0 ;  /* 0x0000000000047310 */ /* 0x0000620000201800 */
[----:B------:R-:W-:Y:S05]  /*8330*/  BRA `(.L_x_7390) ;  /* 0x00000004002c7947 */ /* 0x000fea0003800000 */
.L_x_7441:
        /* <DEDUP_REMOVED lines=21> */
.L_x_7450:
[----:B------:R-:W-:Y:S05]  /*8490*/  BSYNC B1 ;  /* 0x0000000000017941 */ /* 0x000fea0003800000 */
.L_x_7449:
[----:B------:R-:W-:Y:S01]  /*84a0*/  LEA R5, R0, 0x37800000, 0x17 ;  /* 0x3780000000057811 */ /* 0x000fe200078eb8ff */
[----:B------:R-:W-:-:S05]  /*84b0*/  IMAD.SHL.U32 R0, R3, 0x200000, RZ ;  /* 0x0020000003007824 */ /* 0x000fca00078e00ff */
[----:B------:R-:W-:-:S07]  /*84c0*/  LOP3.LUT R0, R5, R0, R6, 0xfe, !PT ;  /* 0x0000000005007212 */ /* 0x000fce00078efe06 */
.L_x_7448:
[----:B------:R-:W-:Y:S05]  /*84d0*/  BSYNC B0 ;  /* 0x0000000000007941 */ /* 0x000fea0003800000 */
.L_x_7447:
[----:B------:R-:W-:Y:S01]  /*84e0*/  FMUL.FTZ R0, R0, 1 ;  /* 0x3f80000000007820 */ /* 0x000fe20000410000 */
[----:B------:R-:W-:-:S03]  /*84f0*/  CS2R R6, SRZ ;  /* 0x0000000000067805 */ /* 0x000fc6000001ff00 */
[----:B------:R0:W1:Y:S01]  /*8500*/  F2F.F64.F32 R4, R0 ;  /* 0x0000000000047310 */ /* 0x0000620000201800 */
[----:B------:R-:W-:Y:S05]  /*8510*/  BRA `(.L_x_7390) ;  /* 0x0000000000b47947 */ /* 0x000fea0003800000 */
.L_x_7440:
        /* <DEDUP_REMOVED lines=14> */
.L_x_7454:
[----:B------:R-:W-:Y:S05]  /*8600*/  BSYNC B0 ;  /* 0x0000000000007941 */ /* 0x000fea0003800000 */
.L_x_7453:
[----:B------:R-:W-:Y:S01]  /*8610*/  FMUL.FTZ R0, R0, 1 ;  /* 0x3f80000000007820 */ /* 0x000fe20000410000 */
[----:B------:R-:W-:-:S03]  /*8620*/  CS2R R6, SRZ ;  /* 0x0000000000067805 */ /* 0x000fc6000001ff00 */
[----:B------:R0:W1:Y:S01]  /*8630*/  F2F.F64.F32 R4, R0 ;  /* 0x0000000000047310 */ /* 0x0000620000201800 */
[----:B------:R-:W-:Y:S05]  /*8640*/  BRA `(.L_x_7390) ;  /* 0x0000000000687947 */ /* 0x000fea0003800000 */
.L_x_7428:
        /* <DEDUP_REMOVED lines=16> */
.L_x_7455:
[----:B------:R-:W-:Y:S02]  /*8750*/  CS2R R4, SRZ ;  /* 0x0000000000047805 */ /* 0x000fe4000001ff00 */
[----:B------:R-:W-:Y:S01]  /*8760*/  CS2R R6, SRZ ;  /* 0x0000000000067805 */ /* 0x000fe2000001ff00 */
[----:B------:R-:W-:Y:S06]  /*8770*/  BRA `(.L_x_7390) ;  /* 0x00000000001c7947 */ /* 0x000fec0003800000 */
.L_x_7452:
[----:B------:R-:W2:Y:S01]  /*8780*/  LDG.E.64 R4, desc[UR36][R8.64] ;  /* 0x0000002408047981 */ /* 0x000ea2000c1e1b00 */
[----:B------:R-:W-:Y:S01]  /*8790*/  CS2R R6, SRZ ;  /* 0x0000000000067805 */ /* 0x000fe2000001ff00 */
[----:B--2---:R-:W0:Y:S01]  /*87a0*/  I2F.F64.U64 R4, R4 ;  /* 0x0000000400047312 */ /* 0x004e220000301800 */
[----:B------:R-:W-:Y:S05]  /*87b0*/  BRA `(.L_x_7390) ;  /* 0x00000000000c7947 */ /* 0x000fea0003800000 */
.L_x_7451:
[----:B------:R-:W2:Y:S01]  /*87c0*/  LDG.E R4, desc[UR36][R8.64] ;  /* 0x0000002408047981 */ /* 0x000ea2000c1e1900 */
[----:B------:R-:W-:Y:S01]  /*87d0*/  CS2R R6, SRZ ;  /* 0x0000000000067805 */ /* 0x000fe2000001ff00 */
[----:B--2---:R-:W0:Y:S06]  /*87e0*/  I2F.F64.U32 R4, R4 ;  /* 0x0000000400047312 */ /* 0x004e2c0000201800 */
.L_x_7390:
[----:B------:R-:W-:Y:S05]  /*87f0*/  BSYNC B6 ;  /* 0x0000000000067941 */ /* 0x000fea0003800000 */
.L_x_7389:
[----:B------:R-:W3:Y:S01]  /*8800*/  S2R R22, SR_TID.X ;  /* 0x0000000000167919 */ /* 0x000ee20000002100 */
[----:B------:R-:W-:Y:S01]  /*8810*/  BSSY B1, `(.L_x_7456) ;  /* 0x000009b000017945 */ /* 0x000fe20003800000 */
[----:B------:R-:W-:Y:S02]  /*8820*/  CS2R R38, SRZ ;  /* 0x0000000000267805 */ /* 0x000fe4000001ff00 */
[----:B------:R-:W-:Y:S02]  /*8830*/  CS2R R10, SRZ ;  /* 0x00000000000a7805 */ /* 0x000fe4000001ff00 */
[----:B0-----:R-:W-:Y:S02]  /*8840*/  CS2R R8, SRZ ;  /* 0x0000000000087805 */ /* 0x001fe4000001ff00 */
[----:B---3--:R-:W-:-:S13]  /*8850*/  ISETP.GE.AND P1, PT, R22, R23, PT ;  /* 0x000000171600720c */ /* 0x008fda0003f26270 */
[----:B------:R-:W-:Y:S05]  /*8860*/  @P1 BRA `(.L_x_7457) ;  /* 0x0000000800541947 */ /* 0x000fea0003800000 */
[----:B-1--45:R-:W-:-:S14]  /*8870*/  DSETP.GE.AND P0, PT, |R44|, |R46|, PT ;  /* 0x4000002e2c00722a */ /* 0x032fdc0003f06200 */
        /* <DEDUP_REMOVED lines=24> */
[----:B--2---:R-:W-:Y:S05]  /*8a00*/  CALL.REL.NOINC `($__internal_3_$__cuda_sm20_div_rn_f64_full) ;  /* 0x0000007000207944 */ /* 0x004fea0003c00000 */
[----:B------:R-:W-:Y:S02]  /*8a10*/  IMAD.MOV.U32 R8, RZ, RZ, R60 ;  /* 0x000000ffff087224 */ /* 0x000fe400078e003c */
[----:B------:R-:W-:-:S07]  /*8a20*/  IMAD.MOV.U32 R9, RZ, RZ, R61 ;  /* 0x000000ffff097224 */ /* 0x000fce00078e003d */
.L_x_7461:
[----:B------:R-:W-:Y:S05]  /*8a30*/  BSYNC B2 ;  /* 0x0000000000027941 */ /* 0x000fea0003800000 */
.L_x_7460:
        /* <DEDUP_REMOVED lines=16> */
[----:B--2---:R-:W-:Y:S05]  /*8b40*/  CALL.REL.NOINC `($__internal_2_$__cuda_sm20_dblrcp_rn_slowpath_v3) ;  /* 0x0000006c00287944 */ /* 0x004fea0003c00000 */
[----:B------:R-:W-:Y:S02]  /*8b50*/  IMAD.MOV.U32 R13, RZ, RZ, R12 ;  /* 0x000000ffff0d7224 */ /* 0x000fe400078e000c */
[----:B------:R-:W-:-:S07]  /*8b60*/  IMAD.MOV.U32 R12, RZ, RZ, R3 ;  /* 0x000000ffff0c7224 */ /* 0x000fce00078e0003 */
.L_x_7463:
[----:B------:R-:W-:Y:S05]  /*8b70*/  BSYNC B2 ;  /* 0x0000000000027941 */ /* 0x000fea0003800000 */
.L_x_7462:
[C---:B--2---:R-:W-:Y:S02]  /*8b80*/  DFMA R10, R8.reuse, R50, R48 ;  /* 0x00000032080a722b */ /* 0x044fe40000000030 */
[----:B------:R-:W-:-:S06]  /*8b90*/  DFMA R48, R8, -R48, R50 ;  /* 0x800000300830722b */ /* 0x000fcc0000000032 */
[-C--:B------:R-:W-:Y:S02]  /*8ba0*/  DMUL R8, R10, R12.reuse ;  /* 0x0000000c0a087228 */ /* 0x080fe40000000000 */
[----:B------:R-:W-:Y:S01]  /*8bb0*/  DMUL R10, R48, R12 ;  /* 0x0000000c300a7228 */ /* 0x000fe20000000000 */
[----:B------:R-:W-:Y:S10]  /*8bc0*/  BRA `(.L_x_7457) ;  /* 0x00000004007c7947 */ /* 0x000ff40003800000 */
.L_x_7459:
[----:B------:R-:W-:Y:S01]  /*8bd0*/  DADD R12, -RZ, |R44| ;  /* 0x00000000ff0c7229 */ /* 0x000fe2000000052c */
[----:B------:R-:W-:Y:S01]  /*8be0*/  IMAD.MOV.U32 R8, RZ, RZ, 0x1 ;  /* 0x00000001ff087424 */ /* 0x000fe200078e00ff */
[----:B--2---:R-:W-:Y:S01]  /*8bf0*/  FSETP.GEU.AND P2, PT, |R49|, 6.5827683646048100446e-37, PT ;  /* 0x036000003100780b */ /* 0x004fe20003f4e200 */
        /* <DEDUP_REMOVED lines=15> */
[----:B------:R-:W-:-:S07]  /*8cf0*/  IMAD.MOV.U32 R53, RZ, RZ, R49 ;  /* 0x000000ffff357224 */ /* 0x000fce00078e0031 */
[----:B------:R-:W-:Y:S05]  /*8d00*/  CALL.REL.NOINC `($__internal_3_$__cuda_sm20_div_rn_f64_full) ;  /* 0x0000006c00607944 */ /* 0x000fea0003c00000 */
[----:B------:R-:W-:Y:S02]  /*8d10*/  IMAD.MOV.U32 R8, RZ, RZ, R60 ;  /* 0x000000ffff087224 */ /* 0x000fe400078e003c */
[----:B------:R-:W-:-:S07]  /*8d20*/  IMAD.MOV.U32 R9, RZ, RZ, R61 ;  /* 0x000000ffff097224 */ /* 0x000fce00078e003d */
.L_x_7465:
[----:B------:R-:W-:Y:S05]  /*8d30*/  BSYNC B2 ;  /* 0x0000000000027941 */ /* 0x000fea0003800000 */
.L_x_7464:
[----:B------:R-:W-:Y:S01]  /*8d40*/  DADD R12, -RZ, |R46| ;  /* 0x00000000ff0c7229 */ /* 0x000fe2000000052e */
[----:B------:R-:W-:Y:S01]  /*8d50*/  IMAD.MOV.U32 R10, RZ, RZ, 0x1 ;  /* 0x00000001ff0a7424 */ /* 0x000fe200078e00ff */
[----:B------:R-:W-:Y:S01]  /*8d60*/  FSETP.GEU.AND P2, PT, |R51|, 6.5827683646048100446e-37, PT ;  /* 0x036000003300780b */ /* 0x000fe20003f4e200 */
        /* <DEDUP_REMOVED lines=19> */
.L_x_7467:
[----:B------:R-:W-:Y:S05]  /*8ea0*/  BSYNC B2 ;  /* 0x0000000000027941 */ /* 0x000fea0003800000 */
.L_x_7466:
[----:B------:R-:W-:Y:S05]  /*8eb0*/  BRA `(.L_x_7457) ;  /* 0x0000000000c07947 */ /* 0x000fea0003800000 */
.L_x_7458:
        /* <DEDUP_REMOVED lines=23> */
.L_x_7469:
[----:B------:R-:W-:Y:S05]  /*9030*/  BSYNC B2 ;  /* 0x0000000000027941 */ /* 0x000fea0003800000 */
.L_x_7468:
        /* <DEDUP_REMOVED lines=19> */
.L_x_7471:
[----:B------:R-:W-:Y:S05]  /*9170*/  BSYNC B2 ;  /* 0x0000000000027941 */ /* 0x000fea0003800000 */
.L_x_7470:
[C---:B--2---:R-:W-:Y:S02]  /*9180*/  DFMA R10, R8.reuse, R48, R50 ;  /* 0x00000030080a722b */ /* 0x044fe40000000032 */
[----:B------:R-:W-:-:S06]  /*9190*/  DFMA R48, R8, R50, -R48 ;  /* 0x000000320830722b */ /* 0x000fcc0000000830 */
[-C--:B------:R-:W-:Y:S02]  /*91a0*/  DMUL R8, R10, R12.reuse ;  /* 0x0000000c0a087228 */ /* 0x080fe40000000000 */
[----:B------:R-:W-:-:S11]  /*91b0*/  DMUL R10, R48, R12 ;  /* 0x0000000c300a7228 */ /* 0x000fd60000000000 */
.L_x_7457:
[----:B------:R-:W-:Y:S05]  /*91c0*/  BSYNC B1 ;  /* 0x0000000000017941 */ /* 0x000fea0003800000 */
.L_x_7456:
[----:B-1--45:R-:W-:Y:S01]  /*91d0*/  VIADD R44, R22, 0x80 ;  /* 0x00000080162c7836 */ /* 0x032fe20000000000 */
[----:B------:R-:W-:Y:S01]  /*91e0*/  BSSY B1, `(.L_x_7472) ;  /* 0x0000099000017945 */ /* 0x000fe20003800000 */
[----:B------:R-:W-:-:S03]  /*91f0*/  CS2R R36, SRZ ;  /* 0x0000000000247805 */ /* 0x000fc6000001ff00 */
[----:B------:R-:W-:-:S13]  /*9200*/  ISETP.GE.AND P0, PT, R44, R23, PT ;  /* 0x000000172c00720c */ /* 0x000fda0003f06270 */
[----:B------:R-:W-:Y:S05]  /*9210*/  @P0 BRA `(.L_x_7473) ;  /* 0x0000000800540947 */ /* 0x000fea0003800000 */
[----:B------:R-:W-:-:S14]  /*9220*/  DSETP.GE.AND P0, PT, |R16|, |R18|, PT ;  /* 0x400000121000722a */ /* 0x000fdc0003f06200 */
        /* <DEDUP_REMOVED lines=27> */
.L_x_7477:
[----:B------:R-:W-:Y:S05]  /*93e0*/  BSYNC B2 ;  /* 0x0000000000027941 */ /* 0x000fea0003800000 */
.L_x_7476:
        /* <DEDUP_REMOVED lines=19> */
.L_x_7479:
[----:B------:R-:W-:Y:S05]  /*9520*/  BSYNC B2 ;  /* 0x0000000000027941 */ /* 0x000fea0003800000 */
.L_x_7478:
[C---:B------:R-:W-:Y:S02]  /*9530*/  DFMA R14, R36.reuse, R42, R40 ;  /* 0x0000002a240e722b */ /* 0x040fe40000000028 */
[----:B------:R-:W-:-:S06]  /*9540*/  DFMA R38, R36, -R40, R42 ;  /* 0x800000282426722b */ /* 0x000fcc000000002a */
[-C--:B------:R-:W-:Y:S02]  /*9550*/  DMUL R36, R14, R12.reuse ;  /* 0x0000000c0e247228 */ /* 0x080fe40000000000 */
[----:B------:R-:W-:Y:S01]  /*9560*/  DMUL R38, R38, R12 ;  /* 0x0000000c26267228 */ /* 0x000fe20000000000 */
[----:B------:R-:W-:Y:S10]  /*9570*/  BRA `(.L_x_7473) ;  /* 0x00000004007c7947 */ /* 0x000ff40003800000 */
.L_x_7475:
        /* <DEDUP_REMOVED lines=19> */
[----:B--2---:R-:W-:Y:S05]  /*96b0*/  CALL.REL.NOINC `($__internal_3_$__cuda_sm20_div_rn_f64_full) ;  /* 0x0000006000f47944 */ /* 0x004fea0003c00000 */
[----:B------:R-:W-:Y:S02]  /*96c0*/  IMAD.MOV.U32 R36, RZ, RZ, R60 ;  /* 0x000000ffff247224 */ /* 0x000fe400078e003c */
[----:B------:R-:W-:-:S07]  /*96d0*/  IMAD.MOV.U32 R37, RZ, RZ, R61 ;  /* 0x000000ffff257224 */ /* 0x000fce00078e003d */
.L_x_7481:
[----:B------:R-:W-:Y:S05]  /*96e0*/  BSYNC B2 ;  /* 0x0000000000027941 */ /* 0x000fea0003800000 */
.L_x_7480:
        /* <DEDUP_REMOVED lines=22> */
.L_x_7483:
[----:B------:R-:W-:Y:S05]  /*9850*/  BSYNC B2 ;  /* 0x0000000000027941 */ /* 0x000fea0003800000 */
.L_x_7482:
[----:B------:R-:W-:Y:S05]  /*9860*/  BRA `(.L_x_7473) ;  /* 0x0000000000c07947 */ /* 0x000fea0003800000 */
.L_x_7474:
        /* <DEDUP_REMOVED lines=23> */
.L_x_7485:
[----:B------:R-:W-:Y:S05]  /*99e0*/  BSYNC B2 ;  /* 0x0000000000027941 */ /* 0x000fea0003800000 */
.L_x_7484:
        /* <DEDUP_REMOVED lines=19> */
.L_x_7487:
[----:B------:R-:W-:Y:S05]  /*9b20*/  BSYNC B2 ;  /* 0x0000000000027941 */ /* 0x000fea0003800000 */
.L_x_7486:
[C---:B------:R-:W-:Y:S02]  /*9b30*/  DFMA R14, R36.reuse, R40, R42 ;  /* 0x00000028240e722b */ /* 0x040fe4000000002a */
[----:B------:R-:W-:-:S06]  /*9b40*/  DFMA R38, R36, R42, -R40 ;  /* 0x0000002a2426722b */ /* 0x000fcc0000000828 */
[-C--:B------:R-:W-:Y:S02]  /*9b50*/  DMUL R36, R14, R12.reuse ;  /* 0x0000000c0e247228 */ /* 0x080fe40000000000 */
[----:B------:R-:W-:-:S11]  /*9b60*/  DMUL R38, R38, R12 ;  /* 0x0000000c26267228 */ /* 0x000fd60000000000 */
.L_x_7473:
[----:B------:R-:W-:Y:S05]  /*9b70*/  BSYNC B1 ;  /* 0x0000000000017941 */ /* 0x000fea0003800000 */
.L_x_7472:
[----:B------:R-:W-:Y:S01]  /*9b80*/  VIADD R0, R22, 0x100 ;  /* 0x0000010016007836 */ /* 0x000fe20000000000 */
[----:B------:R-:W-:Y:S01]  /*9b90*/  BSSY B1, `(.L_x_7488) ;  /* 0x000009b000017945 */ /* 0x000fe20003800000 */
[----:B------:R-:W-:Y:S02]  /*9ba0*/  CS2R R18, SRZ ;  /* 0x0000000000127805 */ /* 0x000fe4000001ff00 */
[----:B------:R-:W-:Y:S02]  /*9bb0*/  CS2R R42, SRZ ;  /* 0x00000000002a7805 */ /* 0x000fe4000001ff00 */
[----:B------:R-:W-:Y:S02]  /*9bc0*/  CS2R R40, SRZ ;  /* 0x0000000000287805 */ /* 0x000fe4000001ff00 */
        /* <DEDUP_REMOVED lines=30> */
.L_x_7493:
[----:B------:R-:W-:Y:S05]  /*9db0*/  BSYNC B2 ;  /* 0x0000000000027941 */ /* 0x000fea0003800000 */
.L_x_7492:
        /* <DEDUP_REMOVED lines=19> */
.L_x_7495:
[----:B------:R-:W-:Y:S05]  /*9ef0*/  BSYNC B2 ;  /* 0x0000000000027941 */ /* 0x000fea0003800000 */
.L_x_7494:
[C---:B------:R-:W-:Y:S02]  /*9f00*/  DFMA R40, R16.reuse, R26, R24 ;  /* 0x0000001a1028722b */ /* 0x040fe40000000018 */
[----:B------:R-:W-:-:S06]  /*9f10*/  DFMA R16, R16, -R24, R26 ;  /* 0x800000181010722b */ /* 0x000fcc000000001a */
[-C--:B------:R-:W-:Y:S02]  /*9f20*/  DMUL R40, R40, R12.reuse ;  /* 0x0000000c28287228 */ /* 0x080fe40000000000 */
[----:B------:R-:W-:Y:S01]  /*9f30*/  DMUL R42, R16, R12 ;  /* 0x0000000c102a7228 */ /* 0x000fe20000000000 */
[----:B------:R-:W-:Y:S10]  /*9f40*/  BRA `(.L_x_7489) ;  /* 0x00000004007c7947 */ /* 0x000ff40003800000 */
.L_x_7491:
        /* <DEDUP_REMOVED lines=22> */
.L_x_7497:
[----:B------:R-:W-:Y:S05]  /*a0b0*/  BSYNC B2 ;  /* 0x0000000000027941 */ /* 0x000fea0003800000 */
.L_x_7496:
        /* <DEDUP_REMOVED lines=22> */
.L_x_7499:
[----:B------:R-:W-:Y:S05]  /*a220*/  BSYNC B2 ;  /* 0x0000000000027941 */ /* 0x000fea0003800000 */
.L_x_7498:
[----:B------:R-:W-:Y:S05]  /*a230*/  BRA `(.L_x_7489) ;  /* 0x0000000000c07947 */ /* 0x000fea0003800000 */
.L_x_7490:
        /* <DEDUP_REMOVED lines=23> */
.L_x_7501:
[----:B------:R-:W-:Y:S05]  /*a3b0*/  BSYNC B2 ;  /* 0x0000000000027941 */ /* 0x000fea0003800000 */
.L_x_7500:
        /* <DEDUP_REMOVED lines=19> */
.L_x_7503:
[----:B------:R-:W-:Y:S05]  /*a4f0*/  BSYNC B2 ;  /* 0x0000000000027941 */ /* 0x000fea0003800000 */
.L_x_7502:
[C---:B------:R-:W-:Y:S02]  /*a500*/  DFMA R40, R16.reuse, R24, R26 ;  /* 0x000000181028722b */ /* 0x040fe4000000001a */
[----:B------:R-:W-:-:S06]  /*a510*/  DFMA R16, R16, R26, -R24 ;  /* 0x0000001a1010722b */ /* 0x000fcc0000000818 */
[-C--:B------:R-:W-:Y:S02]  /*a520*/  DMUL R40, R40, R12.reuse ;  /* 0x0000000c28287228 */ /* 0x080fe40000000000 */
[----:B------:R-:W-:-:S11]  /*a530*/  DMUL R42, R16, R12 ;  /* 0x0000000c102a7228 */ /* 0x000fd60000000000 */
.L_x_7489:
[----:B------:R-:W-:Y:S05]  /*a540*/  BSYNC B1 ;  /* 0x0000000000017941 */ /* 0x000fea0003800000 */
.L_x_7488:
[----:B------:R-:W-:Y:S01]  /*a550*/  VIADD R0, R22, 0x180 ;  /* 0x0000018016007836 */ /* 0x000fe20000000000 */
[----:B------:R-:W-:Y:S01]  /*a560*/  BSSY B1, `(.L_x_7504) ;  /* 0x000009d000017945 */ /* 0x000fe20003800000 */
[----:B------:R-:W-:-:S03]  /*a570*/  CS2R R16, SRZ ;  /* 0x0000000000107805 */ /* 0x000fc6000001ff00 */
[----:B------:R-:W-:-:S13]  /*a580*/  ISETP.GE.AND P0, PT, R0, R23, PT ;  /* 0x000000170000720c */ /* 0x000fda0003f06270 */
[----:B------:R-:W-:Y:S05]  /*a590*/  @P0 BRA `(.L_x_7505) ;  /* 0x0000000800640947 */ /* 0x000fea0003800000 */
[----:B--2---:R-:W-:-:S14]  /*a5a0*/  DSETP.GE.AND P0, PT, |R4|, |R6|, PT ;  /* 0x400000060400722a */ /* 0x004fdc0003f06200 */
        /* <DEDUP_REMOVED lines=24> */
[----:B------:R-:W-:Y:S05]  /*a730*/  CALL.REL.NOINC `($__internal_3_$__cuda_sm20_div_rn_f64_full) ;  /* 0x0000005000d47944 */ /* 0x000fea0003c00000 */
[----:B------:R-:W-:Y:S02]  /*a740*/  IMAD.MOV.U32 R16, RZ, RZ, R60 ;  /* 0x000000ffff107224 */ /* 0x000fe400078e003c */
[----:B------:R-:W-:-:S07]  /*a750*/  IMAD.MOV.U32 R17, RZ, RZ, R61 ;  /* 0x000000ffff117224 */ /* 0x000fce00078e003d */
.L_x_7509:
[----:B------:R-:W-:Y:S05]  /*a760*/  BSYNC B2 ;  /* 0x0000000000027941 */ /* 0x000fea0003800000 */
.L_x_7508:
        /* <DEDUP_REMOVED lines=16> */
[----:B------:R-:W-:Y:S05]  /*a870*/  CALL.REL.NOINC `($__internal_2_$__cuda_sm20_dblrcp_rn_slowpath_v3) ;  /* 0x0000004c00dc7944 */ /* 0x000fea0003c00000 */
[----:B------:R-:W-:Y:S02]  /*a880*/  IMAD.MOV.U32 R13, RZ, RZ, R12 ;  /* 0x000000ffff0d7224 */ /* 0x000fe400078e000c */
[----:B------:R-:W-:-:S07]  /*a890*/  IMAD.MOV.U32 R12, RZ, RZ, R3 ;  /* 0x000000ffff0c7224 */ /* 0x000fce00078e0003 */
.L_x_7511:
[----:B------:R-:W-:Y:S05]  /*a8a0*/  BSYNC B2 ;  /* 0x0000000000027941 */ /* 0x000fea0003800000 */
.L_x_7510:
[C---:B------:R-:W-:Y:S02]  /*a8b0*/  DFMA R4, R16.reuse, R34, R32 ;  /* 0x000000221004722b */ /* 0x040fe40000000020 */
[----:B------:R-:W-:-:S06]  /*a8c0*/  DFMA R18, R16, -R32, R34 ;  /* 0x800000201012722b */ /* 0x000fcc0000000022 */
[-C--:B------:R-:W-:Y:S02]  /*a8d0*/  DMUL R16, R4, R12.reuse ;  /* 0x0000000c04107228 */ /* 0x080fe40000000000 */
[----:B------:R-:W-:Y:S01]  /*a8e0*/  DMUL R18, R18, R12 ;  /* 0x0000000c12127228 */ /* 0x000fe20000000000 */
[----:B------:R-:W-:Y:S10]  /*a8f0*/  BRA `(.L_x_7505) ;  /* 0x00000004008c7947 */ /* 0x000ff40003800000 */
.L_x_7507:
        /* <DEDUP_REMOVED lines=24> */
.L_x_7513:
[----:B------:R-:W-:Y:S05]  /*aa80*/  BSYNC B2 ;  /* 0x0000000000027941 */ /* 0x000fea0003800000 */
.L_x_7512:
        /* <DEDUP_REMOVED lines=24> */
.L_x_7515:
[----:B------:R-:W-:Y:S05]  /*ac10*/  BSYNC B2 ;  /* 0x0000000000027941 */ /* 0x000fea0003800000 */
.L_x_7514:
[----:B------:R-:W-:Y:S05]  /*ac20*/  BRA `(.L_x_7505) ;  /* 0x0000000000c07947 */ /* 0x000fea0003800000 */
.L_x_7506:
        /* <DEDUP_REMOVED lines=23> */
.L_x_7517:
[----:B------:R-:W-:Y:S05]  /*ada0*/  BSYNC B2 ;  /* 0x0000000000027941 */ /* 0x000fea0003800000 */
.L_x_7516:
        /* <DEDUP_REMOVED lines=19> */
.L_x_7519:
[----:B------:R-:W-:Y:S05]  /*aee0*/  BSYNC B2 ;  /* 0x0000000000027941 */ /* 0x000fea0003800000 */
.L_x_7518:
[C---:B------:R-:W-:Y:S02]  /*aef0*/  DFMA R4, R16.reuse, R32, R34 ;  /* 0x000000201004722b */ /* 0x040fe40000000022 */
[----:B------:R-:W-:-:S06]  /*af00*/  DFMA R18, R16, R34, -R32 ;  /* 0x000000221012722b */ /* 0x000fcc0000000820 */
[-C--:B------:R-:W-:Y:S02]  /*af10*/  DMUL R16, R4, R12.reuse ;  /* 0x0000000c04107228 */ /* 0x080fe40000000000 */
[----:B------:R-:W-:-:S11]  /*af20*/  DMUL R18, R18, R12 ;  /* 0x0000000c12127228 */ /* 0x000fd60000000000 */
.L_x_7505:
[----:B------:R-:W-:Y:S05]  /*af30*/  BSYNC B1 ;  /* 0x0000000000017941 */ /* 0x000fea0003800000 */
.L_x_7504:
[----:B------:R-:W0:Y:S01]  /*af40*/  LDC.U8 R24, c[0x0][0x240] ;  /* 0x00009000ff187b82 */ /* 0x000e220000000000 */
[----:B------:R-:W-:Y:S04]  /*af50*/  BSSY B6, `(.L_x_7520) ;  /* 0x0000132000067945 */ /* 0x000fe80003800000 */
[----:B------:R-:W-:Y:S05]  /*af60*/  @P1 BRA `(.L_x_7521) ;  /* 0x0000001000c01947 */ /* 0x000fea0003800000 */
[----:B------:R-:W1:Y:S01]  /*af70*/  S2R R3, SR_TID.X ;  /* 0x0000000000037919 */ /* 0x000e620000002100 */
[----:B--2---:R-:W2:Y:S01]  /*af80*/  LDC.64 R4, c[0x0][0x218] ;  /* 0x00008600ff047b82 */ /* 0x004ea20000000a00 */
[----:B0-----:R-:W-:Y:S01]  /*af90*/  PRMT R6, R24, 0x9910, RZ ;  /* 0x0000991018067816 */ /* 0x001fe200000000ff */
[----:B------:R-:W-:Y:S01]  /*afa0*/  ULDC UR4, c[0x0][0x244] ;  /* 0x0000910000047ab9 */ /* 0x000fe20000000800 */
[----:B-1----:R-:W-:-:S04]  /*afb0*/  IMAD R0, R2, 0x200, R3 ;  /* 0x0000020002007824 */ /* 0x002fc800078e0203 */
[----:B------:R-:W-:Y:S02]  /*afc0*/  IMAD R3, R0, UR4, RZ ;  /* 0x0000000400037c24 */ /* 0x000fe4000f8e02ff */
[----:B------:R-:W-:-:S03]  /*afd0*/  IMAD.MOV.U32 R0, RZ, RZ, R6 ;  /* 0x000000ffff007224 */ /* 0x000fc600078e0006 */
[----:B--2---:R-:W-:Y:S02]  /*afe0*/  IADD3 R4, P1, R3, R4, RZ ;  /* 0x0000000403047210 */ /* 0x004fe40007f3e0ff */
[----:B------:R-:W-:-:S03]  /*aff0*/  ISETP.GT.AND P0, PT, R0, 0x9, PT ;  /* 0x000000090000780c */ /* 0x000fc60003f04270 */
[----:B------:R-:W-:-:S10]  /*b000*/  IMAD.X R5, RZ, RZ, R5, P1 ;  /* 0x000000ffff057224 */ /* 0x000fd400008e0605 */
        /* <DEDUP_REMOVED lines=9> */
[----:B------:R-:W0:Y:S01]  /*b0a0*/  F2I.F64.TRUNC R9, R8 ;  /* 0x0000000800097311 */ /* 0x000e22000030d100 */
[----:B------:R-:W-:Y:S01]  /*b0b0*/  IMAD.MOV.U32 R22, RZ, RZ, R44 ;  /* 0x000000ffff167224 */ /* 0x000fe200078e002c */
[----:B0-----:R0:W-:Y:S01]  /*b0c0*/  STG.E.U8 desc[UR36][R4.64], R9 ;  /* 0x0000000904007986 */ /* 0x0011e2000c101124 */
[----:B------:R-:W-:Y:S05]  /*b0d0*/  BRA `(.L_x_7521) ;  /* 0x0000001000647947 */ /* 0x000fea0003800000 */
.L_x_7525:
[----:B------:R-:W0:Y:S01]  /*b0e0*/  F2I.S64.F64.TRUNC R8, R8 ;  /* 0x0000000800087311 */ /* 0x000e22000030d900 */
[----:B------:R-:W-:Y:S02]  /*b0f0*/  IMAD.MOV.U32 R22, RZ, RZ, R44 ;  /* 0x000000ffff167224 */ /* 0x000fe400078e002c */
[----:B0-----:R-:W-:-:S05]  /*b100*/  IMAD.MOV.U32 R3, RZ, RZ, R8 ;  /* 0x000000ffff037224 */ /* 0x001fca00078e0008 */
[----:B------:R0:W-:Y:S01]  /*b110*/  STG.E.U8 desc[UR36][R4.64], R3 ;  /* 0x0000000304007986 */ /* 0x0001e2000c101124 */
[----:B------:R-:W-:Y:S05]  /*b120*/  BRA `(.L_x_7521) ;  /* 0x0000001000507947 */ /* 0x000fea0003800000 */
.L_x_7524:
[----:B------:R-:W-:-:S13]  /*b130*/  ISETP.NE.AND P0, PT, R0, 0x2, PT ;  /* 0x000000020000780c */ /* 0x000fda0003f05270 */
[----:B------:R-:W-:Y:S05]  /*b140*/  @!P0 BRA `(.L_x_7527) ;  /* 0x0000000000308947 */ /* 0x000fea0003800000 */
[----:B------:R-:W-:-:S13]  /*b150*/  ISETP.NE.AND P0, PT, R0, 0x3, PT ;  /* 0x000000030000780c */ /* 0x000fda0003f05270 */
[----:B------:R-:W-:Y:S05]  /*b160*/  @!P0 BRA `(.L_x_7528) ;  /* 0x0000000000188947 */ /* 0x000fea0003800000 */
[----:B------:R-:W-:-:S13]  /*b170*/  ISETP.NE.AND P0, PT, R0, 0x4, PT ;  /* 0x000000040000780c */ /* 0x000fda0003f05270 */
[----:B------:R-:W-:Y:S05]  /*b180*/  @P0 BRA `(.L_x_7526) ;  /* 0x0000000c00d40947 */ /* 0x000fea0003800000 */
[----:B------:R-:W0:Y:S01]  /*b190*/  F2I.S64.F64.TRUNC R8, R8 ;  /* 0x0000000800087311 */ /* 0x000e22000030d900 */
[----:B------:R-:W-:Y:S01]  /*b1a0*/  IMAD.MOV.U32 R22, RZ, RZ, R44 ;  /* 0x000000ffff167224 */ /* 0x000fe200078e002c */
[----:B0-----:R0:W-:Y:S01]  /*b1b0*/  STG.E.64 desc[UR36][R4.64], R8 ;  /* 0x0000000804007986 */ /* 0x0011e2000c101b24 */
[----:B------:R-:W-:Y:S05]  /*b1c0*/  BRA `(.L_x_7521) ;  /* 0x0000001000287947 */ /* 0x000fea0003800000 */
.L_x_7528:
[----:B------:R-:W0:Y:S01]  /*b1d0*/  F2I.F64.TRUNC R9, R8 ;  /* 0x0000000800097311 */ /* 0x000e22000030d100 */
[----:B------:R-:W-:Y:S01]  /*b1e0*/  IMAD.MOV.U32 R22, RZ, RZ, R44 ;  /* 0x000000ffff167224 */ /* 0x000fe200078e002c */
[----:B0-----:R0:W-:Y:S01]  /*b1f0*/  STG.E desc[UR36][R4.64], R9 ;  /* 0x0000000904007986 */ /* 0x0011e2000c101924 */
[----:B------:R-:W-:Y:S05]  /*b200*/  BRA `(.L_x_7521) ;  /* 0x0000001000187947 */ /* 0x000fea0003800000 */
.L_x_7527:
[----:B------:R-:W0:Y:S01]  /*b210*/  F2I.F64.TRUNC R9, R8 ;  /* 0x0000000800097311 */ /* 0x000e22000030d100 */
[----:B------:R-:W-:Y:S01]  /*b220*/  IMAD.MOV.U32 R22, RZ, RZ, R44 ;  /* 0x000000ffff167224 */ /* 0x000fe200078e002c */
[----:B0-----:R0:W-:Y:S01]  /*b230*/  STG.E.U16 desc[UR36][R4.64], R9 ;  /* 0x0000000904007986 */ /* 0x0011e2000c101524 */
[----:B------:R-:W-:Y:S05]  /*b240*/  BRA `(.L_x_7521) ;  /* 0x0000001000087947 */ /* 0x000fea0003800000 */
.L_x_7523:
        /* <DEDUP_REMOVED lines=10> */
[----:B------:R-:W-:-:S13]  /*b2f0*/  IMAD.MOV.U32 R22, RZ, RZ, R44 ;  /* 0x000000ffff167224 */ /* 0x000fda00078e002c */
[----:B0-----:R-:W-:-:S05]  /*b300*/  @!P0 FMUL R3, R3, 1.175494350822287508e-38 ;  /* 0x0080000003038820 */ /* 0x001fca0000400000 */
[----:B------:R0:W-:Y:S01]  /*b310*/  STG.E desc[UR36][R4.64], R3 ;  /* 0x0000000304007986 */ /* 0x0001e2000c101924 */
[----:B------:R-:W-:Y:S05]  /*b320*/  BRA `(.L_x_7521) ;  /* 0x0000000c00d07947 */ /* 0x000fea0003800000 */
.L_x_7530:
[----:B------:R-:W-:Y:S01]  /*b330*/  UMOV UR4, 0xf0000000 ;  /* 0xf000000000047882 */ /* 0x000fe20000000000 */
[----:B------:R-:W-:Y:S01]  /*b340*/  UMOV UR5, 0x380fffff ;  /* 0x380fffff00057882 */ /* 0x000fe20000000000 */
[----:B------:R-:W0:Y:S01]  /*b350*/  F2F.F32.F64 R0, R8 ;  /* 0x0000000800007310 */ /* 0x000e220000301000 */
[----:B------:R-:W-:Y:S01]  /*b360*/  DSETP.GEU.AND P0, PT, |R8|, UR4, PT ;  /* 0x0000000408007e2a */ /* 0x000fe2000bf0e200 */
[----:B------:R-:W-:-:S13]  /*b370*/  IMAD.MOV.U32 R22, RZ, RZ, R44 ;  /* 0x000000ffff167224 */ /* 0x000fda00078e002c */
[----:B0-----:R-:W-:-:S05]  /*b380*/  @!P0 FMUL R0, R0, 1.175494350822287508e-38 ;  /* 0x0080000000008820 */ /* 0x001fca0000400000 */
[----:B------:R-:W-:-:S05]  /*b390*/  F2FP.F16.F32.PACK_AB R0, RZ, R0 ;  /* 0x00000000ff00723e */ /* 0x000fca00000000ff */
[----:B------:R0:W-:Y:S01]  /*b3a0*/  STG.E.U16 desc[UR36][R4.64], R0 ;  /* 0x0000000004007986 */ /* 0x0001e2000c101524 */
[----:B------:R-:W-:Y:S05]  /*b3b0*/  BRA `(.L_x_7521) ;  /* 0x0000000c00ac7947 */ /* 0x000fea0003800000 */
.L_x_7529:
        /* <DEDUP_REMOVED lines=10> */
[----:B------:R-:W-:Y:S01]  /*b460*/  IMAD.MOV.U32 R22, RZ, RZ, R44 ;  /* 0x000000ffff167224 */ /* 0x000fe200078e002c */
[----:B------:R-:W-:-:S05]  /*b470*/  DSETP.GEU.AND P1, PT, |R8|, UR4, PT ;  /* 0x0000000408007e2a */ /* 0x000fca000bf2e200 */
[----:B------:R-:W1:Y:S07]  /*b480*/  F2F.F32.F64 R6, R8 ;  /* 0x0000000800067310 */ /* 0x000e6e0000301000 */
[----:B0-----:R-:W-:Y:S02]  /*b490*/  @!P0 FMUL R7, R7, 1.175494350822287508e-38 ;  /* 0x0080000007078820 */ /* 0x001fe40000400000 */
[----:B-1----:R-:W-:-:S05]  /*b4a0*/  @!P1 FMUL R6, R6, 1.175494350822287508e-38 ;  /* 0x0080000006069820 */ /* 0x002fca0000400000 */
[----:B------:R0:W-:Y:S01]  /*b4b0*/  STG.E.64 desc[UR36][R4.64], R6 ;  /* 0x0000000604007986 */ /* 0x0001e2000c101b24 */
[----:B------:R-:W-:Y:S05]  /*b4c0*/  BRA `(.L_x_7521) ;  /* 0x0000000c00687947 */ /* 0x000fea0003800000 */
.L_x_7532:
        /* <DEDUP_REMOVED lines=9> */
[----:B------:R-:W-:-:S05]  /*b560*/  F2FP.F16.F32.PACK_AB R3, R0, R3 ;  /* 0x000000030003723e */ /* 0x000fca00000000ff */
[----:B------:R0:W-:Y:S01]  /*b570*/  STG.E desc[UR36][R4.64], R3 ;  /* 0x0000000304007986 */ /* 0x0001e2000c101924 */
[----:B------:R-:W-:Y:S05]  /*b580*/  BRA `(.L_x_7521) ;  /* 0x0000000c00387947 */ /* 0x000fea0003800000 */
.L_x_7531:
[----:B------:R0:W-:Y:S01]  /*b590*/  STG.E.64 desc[UR36][R4.64], R8 ;  /* 0x0000000804007986 */ /* 0x0001e2000c101b24 */
[----:B------:R-:W-:Y:S01]  /*b5a0*/  IMAD.MOV.U32 R22, RZ, RZ, R44 ;  /* 0x000000ffff167224 */ /* 0x000fe200078e002c */
[----:B------:R-:W-:Y:S06]  /*b5b0*/  BRA `(.L_x_7521) ;  /* 0x0000000c002c7947 */ /* 0x000fec0003800000 */
.L_x_7522:
        /* <DEDUP_REMOVED lines=8> */
[----:B------:R-:W-:Y:S01]  /*b640*/  DSETP.NEU.AND P0, PT, R10, RZ, PT ;  /* 0x000000ff0a00722a */ /* 0x000fe20003f0d000 */
[----:B------:R-:W-:-:S05]  /*b650*/  IMAD.MOV.U32 R22, RZ, RZ, R44 ;  /* 0x000000ffff167224 */ /* 0x000fca00078e002c */
[----:B------:R-:W-:-:S06]  /*b660*/  DSETP.NEU.OR P0, PT, R8, RZ, P0 ;  /* 0x000000ff0800722a */ /* 0x000fcc000070d400 */
[----:B------:R-:W-:-:S05]  /*b670*/  SEL R3, RZ, 0x1, !P0 ;  /* 0x00000001ff037807 */ /* 0x000fca0004000000 */
[----:B------:R3:W-:Y:S01]  /*b680*/  STG.E.U8 desc[UR36][R4.64], R3 ;  /* 0x0000000304007986 */ /* 0x0007e2000c101124 */
[----:B------:R-:W-:Y:S05]  /*b690*/  BRA `(.L_x_7521) ;  /* 0x0000000800f47947 */ /* 0x000fea0003800000 */
.L_x_7535:
[----:B------:R1:W-:Y:S01]  /*b6a0*/  STG.E.128 desc[UR36][R4.64], R8 ;  /* 0x0000000804007986 */ /* 0x0003e2000c101d24 */
[----:B------:R-:W-:Y:S01]  /*b6b0*/  IMAD.MOV.U32 R22, RZ, RZ, R44 ;  /* 0x000000ffff167224 */ /* 0x000fe200078e002c */
[----:B------:R-:W-:Y:S06]  /*b6c0*/  BRA `(.L_x_7521) ;  /* 0x0000000800e87947 */ /* 0x000fec0003800000 */
.L_x_7534:
        /* <DEDUP_REMOVED lines=25> */
.L_x_7539:
[----:B------:R-:W-:Y:S05]  /*b860*/  BSYNC B0 ;  /* 0x0000000000007941 */ /* 0x000fea0003800000 */
.L_x_7538:
[----:B------:R-:W-:Y:S01]  /*b870*/  LOP3.LUT R7, R0, R7, RZ, 0xfc, !PT ;  /* 0x0000000700077212 */ /* 0x000fe200078efcff */
[----:B------:R-:W-:-:S04]  /*b880*/  IMAD.MOV.U32 R22, RZ, RZ, R44 ;  /* 0x000000ffff167224 */ /* 0x000fc800078e002c */
[----:B------:R0:W-:Y:S01]  /*b890*/  STG.E.U8 desc[UR36][R4.64], R7 ;  /* 0x0000000704007986 */ /* 0x0001e2000c101124 */
[----:B------:R-:W-:Y:S05]  /*b8a0*/  BRA `(.L_x_7521) ;  /* 0x0000000800707947 */ /* 0x000fea0003800000 */
.L_x_7537:
        /* <DEDUP_REMOVED lines=17> */
.L_x_7541:
[----:B------:R-:W-:Y:S01]  /*b9c0*/  IMAD.MOV.U32 R0, RZ, RZ, 0x7f ;  /* 0x0000007fff007424 */ /* 0x000fe200078e00ff */
[----:B------:R-:W-:-:S04]  /*b9d0*/  ISETP.GT.U32.AND P0, PT, R3, 0x7f800000, PT ;  /* 0x7f8000000300780c */ /* 0x000fc80003f04070 */
[----:B------:R-:W-:-:S09]  /*b9e0*/  SEL R0, R0, 0x7c, P0 ;  /* 0x0000007c00007807 */ /* 0x000fd20000000000 */
.L_x_7542:
[----:B------:R-:W-:Y:S05]  /*b9f0*/  BSYNC B0 ;  /* 0x0000000000007941 */ /* 0x000fea0003800000 */
.L_x_7540:
[----:B------:R-:W-:Y:S01]  /*ba00*/  LOP3.LUT R3, R7, 0x80000000, RZ, 0xc0, !PT ;  /* 0x8000000007037812 */ /* 0x000fe200078ec0ff */
[----:B------:R-:W-:-:S03]  /*ba10*/  IMAD.MOV.U32 R22, RZ, RZ, R44 ;  /* 0x000000ffff167224 */ /* 0x000fc600078e002c */
[----:B------:R-:W-:-:S04]  /*ba20*/  SHF.R.U32.HI R3, RZ, 0x18, R3 ;  /* 0x00000018ff037819 */ /* 0x000fc80000011603 */
[----:B------:R-:W-:-:S05]  /*ba30*/  LOP3.LUT R3, R0, R3, RZ, 0xfc, !PT ;  /* 0x0000000300037212 */ /* 0x000fca00078efcff */
[----:B------:R0:W-:Y:S01]  /*ba40*/  STG.E.U8 desc[UR36][R4.64], R3 ;  /* 0x0000000304007986 */ /* 0x0001e2000c101124 */
[----:B------:R-:W-:Y:S05]  /*ba50*/  BRA `(.L_x_7521) ;  /* 0x0000000800047947 */ /* 0x000fea0003800000 */
.L_x_7536:
[----:B------:R-:W-:Y:S01]  /*ba60*/  UMOV UR4, 0xf0000000 ;  /* 0xf000000000047882 */ /* 0x000fe20000000000 */
[----:B------:R-:W-:Y:S01]  /*ba70*/  UMOV UR5, 0x380fffff ;  /* 0x380fffff00057882 */ /* 0x000fe20000000000 */
[----:B------:R-:W0:Y:S01]  /*ba80*/  F2F.F32.F64 R0, R8 ;  /* 0x0000000800007310 */ /* 0x000e220000301000 */
[----:B------:R-:W-:Y:S01]  /*ba90*/  DSETP.GEU.AND P0, PT, |R8|, UR4, PT ;  /* 0x0000000408007e2a */ /* 0x000fe2000bf0e200 */
[----:B------:R-:W-:-:S13]  /*baa0*/  IMAD.MOV.U32 R22, RZ, RZ, R44 ;  /* 0x000000ffff167224 */ /* 0x000fda00078e002c */
[----:B0-----:R-:W-:-:S05]  /*bab0*/  @!P0 FMUL R0, R0, 1.175494350822287508e-38 ;  /* 0x0080000000008820 */ /* 0x001fca0000400000 */
[----:B------:R-:W-:-:S05]  /*bac0*/  F2FP.BF16.F32.PACK_AB R0, RZ, R0 ;  /* 0x00000000ff00723e */ /* 0x000fca00000010ff */
[----:B------:R4:W-:Y:S01]  /*bad0*/  STG.E.U16 desc[UR36][R4.64], R0 ;  /* 0x0000000004007986 */ /* 0x0009e2000c101524 */
[----:B------:R-:W-:Y:S05]  /*bae0*/  BRA `(.L_x_7521) ;  /* 0x0000000400e07947 */ /* 0x000fea0003800000 */
.L_x_7533:
        /* <DEDUP_REMOVED lines=8> */
[----:B------:R-:W0:Y:S01]  /*bb70*/  F2I.U32.F64.TRUNC R9, R8 ;  /* 0x0000000800097311 */ /* 0x000e22000030d000 */
[----:B------:R-:W-:Y:S01]  /*bb80*/  IMAD.MOV.U32 R22, RZ, RZ, R44 ;  /* 0x000000ffff167224 */ /* 0x000fe200078e002c */
[----:B0-----:R0:W-:Y:S01]  /*bb90*/  STG.E.U16 desc[UR36][R4.64], R9 ;  /* 0x0000000904007986 */ /* 0x0011e2000c101524 */
[----:B------:R-:W-:Y:S05]  /*bba0*/  BRA `(.L_x_7521) ;  /* 0x0000000400b07947 */ /* 0x000fea0003800000 */
.L_x_7545:
        /* <DEDUP_REMOVED lines=21> */
.L_x_7548:
[----:B------:R-:W-:-:S04]  /*bd00*/  LOP3.LUT R0, R7, 0x80000000, RZ, 0xc0, !PT ;  /* 0x8000000007007812 */ /* 0x000fc800078ec0ff */
[----:B------:R-:W-:-:S04]  /*bd10*/  SHF.R.U32.HI R0, RZ, 0x18, R0 ;  /* 0x00000018ff007819 */ /* 0x000fc80000011600 */
[----:B------:R-:W-:-:S07]  /*bd20*/  LOP3.LUT R0, R3, R0, RZ, 0xfc, !PT ;  /* 0x0000000003007212 */ /* 0x000fce00078efcff */
.L_x_7547:
[----:B------:R-:W-:Y:S05]  /*bd30*/  BSYNC B0 ;  /* 0x0000000000007941 */ /* 0x000fea0003800000 */
.L_x_7546:
[----:B------:R0:W-:Y:S01]  /*bd40*/  STG.E.U8 desc[UR36][R4.64], R0 ;  /* 0x0000000004007986 */ /* 0x0001e2000c101124 */
[----:B------:R-:W-:Y:S01]  /*bd50*/  IMAD.MOV.U32 R22, RZ, RZ, R44 ;  /* 0x000000ffff167224 */ /* 0x000fe200078e002c */
[----:B------:R-:W-:Y:S06]  /*bd60*/  BRA `(.L_x_7521) ;  /* 0x0000000400407947 */ /* 0x000fec0003800000 */
.L_x_7544:
        /* <DEDUP_REMOVED lines=21> */
.L_x_7551:
[----:B------:R-:W-:-:S04]  /*bec0*/  LOP3.LUT R0, R7, 0x80000000, RZ, 0xc0, !PT ;  /* 0x8000000007007812 */ /* 0x000fc800078ec0ff */
[----:B------:R-:W-:-:S04]  /*bed0*/  SHF.R.U32.HI R0, RZ, 0x18, R0 ;  /* 0x00000018ff007819 */ /* 0x000fc80000011600 */
[----:B------:R-:W-:-:S07]  /*bee0*/  LOP3.LUT R0, R3, R0, RZ, 0xfc, !PT ;  /* 0x0000000003007212 */ /* 0x000fce00078efcff */
.L_x_7550:
[----:B------:R-:W-:Y:S05]  /*bef0*/  BSYNC B0 ;  /* 0x0000000000007941 */ /* 0x000fea0003800000 */
.L_x_7549:
[----:B------:R0:W-:Y:S01]  /*bf00*/  STG.E.U8 desc[UR36][R4.64], R0 ;  /* 0x0000000004007986 */ /* 0x0001e2000c101124 */
[----:B------:R-:W-:Y:S01]  /*bf10*/  IMAD.MOV.U32 R22, RZ, RZ, R44 ;  /* 0x000000ffff167224 */ /* 0x000fe200078e002c */
[----:B------:R-:W-:Y:S06]  /*bf20*/  BRA `(.L_x_7521) ;  /* 0x0000000000d07947 */ /* 0x000fec0003800000 */
.L_x_7543:
        /* <DEDUP_REMOVED lines=27> */
.L_x_7526:
        /* <DEDUP_REMOVED lines=16> */
.L_x_7554:
[----:B------:R-:W-:Y:S01]  /*c1e0*/  IMAD.MOV.U32 R22, RZ, RZ, R44 ;  /* 0x000000ffff167224 */ /* 0x000fe200078e002c */
[----:B------:R-:W-:Y:S06]  /*c1f0*/  BRA `(.L_x_7521) ;  /* 0x00000000001c7947 */ /* 0x000fec0003800000 */
.L_x_7553:
[----:B------:R-:W0:Y:S01]  /*c200*/  F2I.U64.F64.TRUNC R8, R8 ;  /* 0x0000000800087311 */ /* 0x000e22000030d800 */
[----:B------:R-:W-:Y:S01]  /*c210*/  IMAD.MOV.U32 R22, RZ, RZ, R44 ;  /* 0x000000ffff167224 */ /* 0x000fe200078e002c */
[----:B0-----:R0:W-:Y:S01]  /*c220*/  STG.E.64 desc[UR36][R4.64], R8 ;  /* 0x0000000804007986 */ /* 0x0011e2000c101b24 */
[----:B------:R-:W-:Y:S05]  /*c230*/  BRA `(.L_x_7521) ;  /* 0x00000000000c7947 */ /* 0x000fea0003800000 */
.L_x_7552:
[----:B------:R-:W0:Y:S01]  /*c240*/  F2I.U32.F64.TRUNC R9, R8 ;  /* 0x0000000800097311 */ /* 0x000e22000030d000 */
[----:B------:R-:W-:Y:S01]  /*c250*/  IMAD.MOV.U32 R22, RZ, RZ, R44 ;  /* 0x000000ffff167224 */ /* 0x000fe200078e002c */
[----:B0-----:R0:W-:Y:S06]  /*c260*/  STG.E desc[UR36][R4.64], R9 ;  /* 0x0000000904007986 */ /* 0x0011ec000c101924 */
.L_x_7521:
[----:B------:R-:W-:Y:S05]  /*c270*/  BSYNC B6 ;  /* 0x0000000000067941 */ /* 0x000fea0003800000 */
.L_x_7520:
        /* <DEDUP_REMOVED lines=24> */
.L_x_7560:
[----:B------:R-:W0:Y:S02]  /*c400*/  F2I.S64.F64.TRUNC R36, R36 ;  /* 0x0000002400247311 */ /* 0x000e24000030d900 */
[----:B0-----:R-:W-:-:S05]  /*c410*/  IMAD.MOV.U32 R3, RZ, RZ, R36 ;  /* 0x000000ffff037224 */ /* 0x001fca00078e0024 */
[----:B------:R3:W-:Y:S01]  /*c420*/  STG.E.U8 desc[UR36][R4.64], R3 ;  /* 0x0000000304007986 */ /* 0x0007e2000c101124 */
[----:B------:R-:W-:Y:S05]  /*c430*/  BRA `(.L_x_7562) ;  /* 0x0000001000007947 */ /* 0x000fea0003800000 */
.L_x_7559:
        /* <DEDUP_REMOVED lines=9> */
.L_x_7564:
[----:B------:R-:W0:Y:S02]  /*c4d0*/  F2I.F64.TRUNC R37, R36 ;  /* 0x0000002400257311 */ /* 0x000e24000030d100 */
[----:B0-----:R1:W-:Y:S01]  /*c4e0*/  STG.E desc[UR36][R4.64], R37 ;  /* 0x0000002504007986 */ /* 0x0013e2000c101924 */
[----:B------:R-:W-:Y:S05]  /*c4f0*/  BRA `(.L_x_7562) ;  /* 0x0000000c00d07947 */ /* 0x000fea0003800000 */
.L_x_7563:
[----:B------:R-:W0:Y:S02]  /*c500*/  F2I.F64.TRUNC R37, R36 ;  /* 0x0000002400257311 */ /* 0x000e24000030d100 */
[----:B0-----:R2:W-:Y:S01]  /*c510*/  STG.E.U16 desc[UR36][R4.64], R37 ;  /* 0x0000002504007986 */ /* 0x0015e2000c101524 */
[----:B------:R-:W-:Y:S05]  /*c520*/  BRA `(.L_x_7562) ;  /* 0x0000000c00c47947 */ /* 0x000fea0003800000 */
.L_x_7558:
        /* <DEDUP_REMOVED lines=13> */
.L_x_7566:
        /* <DEDUP_REMOVED lines=8> */
.L_x_7565:
        /* <DEDUP_REMOVED lines=16> */
.L_x_7568:
        /* <DEDUP_REMOVED lines=11> */
.L_x_7567:
[----:B------:R0:W-:Y:S01]  /*c830*/  STG.E.64 desc[UR36][R4.64], R36 ;  /* 0x0000002404007986 */ /* 0x0001e2000c101b24 */
[----:B------:R-:W-:Y:S05]  /*c840*/  BRA `(.L_x_7562) ;  /* 0x0000000800fc7947 */ /* 0x000fea0003800000 */
.L_x_7557:
        /* <DEDUP_REMOVED lines=13> */
.L_x_7571:
[----:B------:R0:W-:Y:S01]  /*c920*/  STG.E.128 desc[UR36][R4.64], R36 ;  /* 0x0000002404007986 */ /* 0x0001e2000c101d24 */
[----:B------:R-:W-:Y:S05]  /*c930*/  BRA `(.L_x_7562) ;  /* 0x0000000800c07947 */ /* 0x000fea0003800000 */
.L_x_7570:
        /* <DEDUP_REMOVED lines=25> */
.L_x_7575:
[----:B------:R-:W-:Y:S05]  /*cad0*/  BSYNC B0 ;  /* 0x0000000000007941 */ /* 0x000fea0003800000 */
.L_x_7574:
[----:B------:R-:W-:-:S05]  /*cae0*/  LOP3.LUT R7, R0, R7, RZ, 0xfc, !PT ;  /* 0x0000000700077212 */ /* 0x000fca00078efcff */
[----:B------:R0:W-:Y:S01]  /*caf0*/  STG.E.U8 desc[UR36][R4.64], R7 ;  /* 0x0000000704007986 */ /* 0x0001e2000c101124 */
[----:B------:R-:W-:Y:S05]  /*cb00*/  BRA `(.L_x_7562) ;  /* 0x00000008004c7947 */ /* 0x000fea0003800000 */
.L_x_7573:
        /* <DEDUP_REMOVED lines=17> */
.L_x_7577:
[----:B------:R-:W-:Y:S01]  /*cc20*/  IMAD.MOV.U32 R0, RZ, RZ, 0x7f ;  /* 0x0000007fff007424 */ /* 0x000fe200078e00ff */
[----:B------:R-:W-:-:S04]  /*cc30*/  ISETP.GT.U32.AND P0, PT, R3, 0x7f800000, PT ;  /* 0x7f8000000300780c */ /* 0x000fc80003f04070 */
[----:B------:R-:W-:-:S09]  /*cc40*/  SEL R0, R0, 0x7c, P0 ;  /* 0x0000007c00007807 */ /* 0x000fd20000000000 */
.L_x_7578:
[----:B------:R-:W-:Y:S05]  /*cc50*/  BSYNC B0 ;  /* 0x0000000000007941 */ /* 0x000fea0003800000 */
.L_x_7576:
[----:B------:R-:W-:-:S04]  /*cc60*/  LOP3.LUT R3, R7, 0x80000000, RZ, 0xc0, !PT ;  /* 0x8000000007037812 */ /* 0x000fc800078ec0ff */
[----:B------:R-:W-:-:S04]  /*cc70*/  SHF.R.U32.HI R3, RZ, 0x18, R3 ;  /* 0x00000018ff037819 */ /* 0x000fc80000011603 */
[----:B------:R-:W-:-:S05]  /*cc80*/  LOP3.LUT R3, R0, R3, RZ, 0xfc, !PT ;  /* 0x0000000300037212 */ /* 0x000fca00078efcff */
[----:B------:R0:W-:Y:S01]  /*cc90*/  STG.E.U8 desc[UR36][R4.64], R3 ;  /* 0x0000000304007986 */ /* 0x0001e2000c101124 */
[----:B------:R-:W-:Y:S05]  /*cca0*/  BRA `(.L_x_7562) ;  /* 0x0000000400e47947 */ /* 0x000fea0003800000 */
.L_x_7572:
        /* <DEDUP_REMOVED lines=8> */
.L_x_7569:
        /* <DEDUP_REMOVED lines=11> */
.L_x_7581:
        /* <DEDUP_REMOVED lines=21> */
.L_x_7584:
[----:B------:R-:W-:-:S04]  /*cf30*/  LOP3.LUT R0, R7, 0x80000000, RZ, 0xc0, !PT ;  /* 0x8000000007007812 */ /* 0x000fc800078ec0ff */
[----:B------:R-:W-:-:S04]  /*cf40*/  SHF.R.U32.HI R0, RZ, 0x18, R0 ;  /* 0x00000018ff007819 */ /* 0x000fc80000011600 */
[----:B------:R-:W-:-:S07]  /*cf50*/  LOP3.LUT R0, R3, R0, RZ, 0xfc, !PT ;  /* 0x0000000003007212 */ /* 0x000fce00078efcff */
.L_x_7583:
[----:B------:R-:W-:Y:S05]  /*cf60*/  BSYNC B0 ;  /* 0x0000000000007941 */ /* 0x000fea0003800000 */
.L_x_7582:
[----:B------:R0:W-:Y:S01]  /*cf70*/  STG.E.U8 desc[UR36][R4.64], R0 ;  /* 0x0000000004007986 */ /* 0x0001e2000c101124 */
[----:B------:R-:W-:Y:S05]  /*cf80*/  BRA `(.L_x_7562) ;  /* 0x00000004002c7947 */ /* 0x000fea0003800000 */
.L_x_7580:
        /* <DEDUP_REMOVED lines=21> */
.L_x_7587:
[----:B------:R-:W-:-:S04]  /*d0e0*/  LOP3.LUT R0, R7, 0x80000000, RZ, 0xc0, !PT ;  /* 0x8000000007007812 */ /* 0x000fc800078ec0ff */
[----:B------:R-:W-:-:S04]  /*d0f0*/  SHF.R.U32.HI R0, RZ, 0x18, R0 ;  /* 0x00000018ff007819 */ /* 0x000fc80000011600 */
[----:B------:R-:W-:-:S07]  /*d100*/  LOP3.LUT R0, R3, R0, RZ, 0xfc, !PT ;  /* 0x0000000003007212 */ /* 0x000fce00078efcff */
.L_x_7586:
[----:B------:R-:W-:Y:S05]  /*d110*/  BSYNC B0 ;  /* 0x0000000000007941 */ /* 0x000fea0003800000 */
.L_x_7585:
[----:B------:R0:W-:Y:S01]  /*d120*/  STG.E.U8 desc[UR36][R4.64], R0 ;  /* 0x0000000004007986 */ /* 0x0001e2000c101124 */
[----:B------:R-:W-:Y:S05]  /*d130*/  BRA `(.L_x_7562) ;  /* 0x0000000000c07947 */ /* 0x000fea0003800000 */
.L_x_7579:
        /* <DEDUP_REMOVED lines=26> */
.L_x_7561:
        /* <DEDUP_REMOVED lines=16> */
.L_x_7590:
[----:B------:R-:W-:Y:S05]  /*d3e0*/  BRA `(.L_x_7562) ;  /* 0x0000000000147947 */ /* 0x000fea0003800000 */
.L_x_7589:
[----:B------:R-:W0:Y:S02]  /*d3f0*/  F2I.U64.F64.TRUNC R36, R36 ;  /* 0x0000002400247311 */ /* 0x000e24000030d800 */
[----:B0-----:R0:W-:Y:S01]  /*d400*/  STG.E.64 desc[UR36][R4.64], R36 ;  /* 0x0000002404007986 */ /* 0x0011e2000c101b24 */
[----:B------:R-:W-:Y:S05]  /*d410*/  BRA `(.L_x_7562) ;  /* 0x0000000000087947 */ /* 0x000fea0003800000 */
.L_x_7588:
[----:B------:R-:W0:Y:S02]  /*d420*/  F2I.U32.F64.TRUNC R37, R36 ;  /* 0x0000002400257311 */ /* 0x000e24000030d000 */
[----:B0-----:R0:W-:Y:S02]  /*d430*/  STG.E desc[UR36][R4.64], R37 ;  /* 0x0000002504007986 */ /* 0x0011e4000c101924 */
.L_x_7562:
        /* <DEDUP_REMOVED lines=24> */
.L_x_7594:
[----:B------:R-:W0:Y:S02]  /*d5c0*/  F2I.S64.F64.TRUNC R40, R40 ;  /* 0x0000002800287311 */ /* 0x000e24000030d900 */
[----:B0-----:R-:W-:-:S05]  /*d5d0*/  IMAD.MOV.U32 R3, RZ, RZ, R40 ;  /* 0x000000ffff037224 */ /* 0x001fca00078e0028 */
[----:B------:R0:W-:Y:S01]  /*d5e0*/  STG.E.U8 desc[UR36][R4.64], R3 ;  /* 0x0000000304007986 */ /* 0x0001e2000c101124 */
[----:B------:R-:W-:Y:S05]  /*d5f0*/  BRA `(.L_x_7596) ;  /* 0x0000001000007947 */ /* 0x000fea0003800000 */
.L_x_7593:
        /* <DEDUP_REMOVED lines=9> */
.L_x_7598:
[----:B------:R-:W0:Y:S02]  /*d690*/  F2I.F64.TRUNC R41, R40 ;  /* 0x0000002800297311 */ /* 0x000e24000030d100 */
[----:B0-----:R0:W-:Y:S01]  /*d6a0*/  STG.E desc[UR36][R4.64], R41 ;  /* 0x0000002904007986 */ /* 0x0011e2000c101924 */
[----:B------:R-:W-:Y:S05]  /*d6b0*/  BRA `(.L_x_7596) ;  /* 0x0000000c00d07947 */ /* 0x000fea0003800000 */
.L_x_7597:
[----:B------:R-:W0:Y:S02]  /*d6c0*/  F2I.F64.TRUNC R41, R40 ;  /* 0x0000002800297311 */ /* 0x000e24000030d100 */
[----:B0-----:R0:W-:Y:S01]  /*d6d0*/  STG.E.U16 desc[UR36][R4.64], R41 ;  /* 0x0000002904007986 */ /* 0x0011e2000c101524 */
[----:B------:R-:W-:Y:S05]  /*d6e0*/  BRA `(.L_x_7596) ;  /* 0x0000000c00c47947 */ /* 0x000fea0003800000 */
.L_x_7592:
        /* <DEDUP_REMOVED lines=13> */
.L_x_7600:
        /* <DEDUP_REMOVED lines=8> */
.L_x_7599:
        /* <DEDUP_REMOVED lines=16> */
.L_x_7602:
        /* <DEDUP_REMOVED lines=11> */
.L_x_7601:
[----:B------:R0:W-:Y:S01]  /*d9f0*/  STG.E.64 desc[UR36][R4.64], R40 ;  /* 0x0000002804007986 */ /* 0x0001e2000c101b24 */
[----:B------:R-:W-:Y:S05]  /*da00*/  BRA `(.L_x_7596) ;  /* 0x0000000800fc7947 */ /* 0x000fea0003800000 */
.L_x_7591:
        /* <DEDUP_REMOVED lines=13> */
.L_x_7605:
[----:B------:R1:W-:Y:S01]  /*dae0*/  STG.E.128 desc[UR36][R4.64], R40 ;  /* 0x0000002804007986 */ /* 0x0003e2000c101d24 */
[----:B------:R-:W-:Y:S05]  /*daf0*/  BRA `(.L_x_7596) ;  /* 0x0000000800c07947 */ /* 0x000fea0003800000 */
.L_x_7604:
        /* <DEDUP_REMOVED lines=25> */
.L_x_7609:
[----:B------:R-:W-:Y:S05]  /*dc90*/  BSYNC B0 ;  /* 0x0000000000007941 */ /* 0x000fea0003800000 */
.L_x_7608:
[----:B------:R-:W-:-:S05]  /*dca0*/  LOP3.LUT R7, R0, R7, RZ, 0xfc, !PT ;  /* 0x0000000700077212 */ /* 0x000fca00078efcff */
[----:B------:R2:W-:Y:S01]  /*dcb0*/  STG.E.U8 desc[UR36][R4.64], R7 ;  /* 0x0000000704007986 */ /* 0x0005e2000c101124 */
[----:B------:R-:W-:Y:S05]  /*dcc0*/  BRA `(.L_x_7596) ;  /* 0x00000008004c7947 */ /* 0x000fea0003800000 */
.L_x_7607:
        /* <DEDUP_REMOVED lines=17> */
.L_x_7611:
[----:B------:R-:W-:Y:S01]  /*dde0*/  IMAD.MOV.U32 R0, RZ, RZ, 0x7f ;  /* 0x0000007fff007424 */ /* 0x000fe200078e00ff */
[----:B------:R-:W-:-:S04]  /*ddf0*/  ISETP.GT.U32.AND P0, PT, R3, 0x7f800000, PT ;  /* 0x7f8000000300780c */ /* 0x000fc80003f04070 */
[----:B------:R-:W-:-:S09]  /*de00*/  SEL R0, R0, 0x7c, P0 ;  /* 0x0000007c00007807 */ /* 0x000fd20000000000 */
.L_x_7612:
[----:B------:R-:W-:Y:S05]  /*de10*/  BSYNC B0 ;  /* 0x0000000000007941 */ /* 0x000fea0003800000 */
.L_x_7610:
[----:B------:R-:W-:-:S04]  /*de20*/  LOP3.LUT R3, R7, 0x80000000, RZ, 0xc0, !PT ;  /* 0x8000000007037812 */ /* 0x000fc800078ec0ff */
[----:B------:R-:W-:-:S04]  /*de30*/  SHF.R.U32.HI R3, RZ, 0x18, R3 ;  /* 0x00000018ff037819 */ /* 0x000fc80000011603 */
[----:B------:R-:W-:-:S05]  /*de40*/  LOP3.LUT R3, R0, R3, RZ, 0xfc, !PT ;  /* 0x0000000300037212 */ /* 0x000fca00078efcff */
[----:B------:R3:W-:Y:S01]  /*de50*/  STG.E.U8 desc[UR36][R4.64], R3 ;  /* 0x0000000304007986 */ /* 0x0007e2000c101124 */
[----:B------:R-:W-:Y:S05]  /*de60*/  BRA `(.L_x_7596) ;  /* 0x0000000400e47947 */ /* 0x000fea0003800000 */
.L_x_7606:
        /* <DEDUP_REMOVED lines=8> */
.L_x_7603:
        /* <DEDUP_REMOVED lines=11> */
.L_x_7615:
        /* <DEDUP_REMOVED lines=21> */
.L_x_7618:
[----:B------:R-:W-:-:S04]  /*e0f0*/  LOP3.LUT R0, R7, 0x80000000, RZ, 0xc0, !PT ;  /* 0x8000000007007812 */ /* 0x000fc800078ec0ff */
[----:B------:R-:W-:-:S04]  /*e100*/  SHF.R.U32.HI R0, RZ, 0x18, R0 ;  /* 0x00000018ff007819 */ /* 0x000fc80000011600 */
[----:B------:R-:W-:-:S07]  /*e110*/  LOP3.LUT R0, R3, R0, RZ, 0xfc, !PT ;  /* 0x0000000003007212 */ /* 0x000fce00078efcff */
.L_x_7617:
[----:B------:R-:W-:Y:S05]  /*e120*/  BSYNC B0 ;  /* 0x0000000000007941 */ /* 0x000fea0003800000 */
.L_x_7616:
[----:B------:R0:W-:Y:S01]  /*e130*/  STG.E.U8 desc[UR36][R4.64], R0 ;  /* 0x0000000004007986 */ /* 0x0001e2000c101124 */
[----:B------:R-:W-:Y:S05]  /*e140*/  BRA `(.L_x_7596) ;  /* 0x00000004002c7947 */ /* 0x000fea0003800000 */
.L_x_7614:
        /* <DEDUP_REMOVED lines=21> */
.L_x_7621:
[----:B------:R-:W-:-:S04]  /*e2a0*/  LOP3.LUT R0, R7, 0x80000000, RZ, 0xc0, !PT ;  /* 0x8000000007007812 */ /* 0x000fc800078ec0ff */
[----:B------:R-:W-:-:S04]  /*e2b0*/  SHF.R.U32.HI R0, RZ, 0x18, R0 ;  /* 0x00000018ff007819 */ /* 0x000fc80000011600 */
[----:B------:R-:W-:-:S07]  /*e2c0*/  LOP3.LUT R0, R3, R0, RZ, 0xfc, !PT ;  /* 0x0000000003007212 */ /* 0x000fce00078efcff */
.L_x_7620:
[----:B------:R-:W-:Y:S05]  /*e2d0*/  BSYNC B0 ;  /* 0x0000000000007941 */ /* 0x000fea0003800000 */
.L_x_7619:
[----:B------:R0:W-:Y:S01]  /*e2e0*/  STG.E.U8 desc[UR36][R4.64], R0 ;  /* 0x0000000004007986 */ /* 0x0001e2000c101124 */
[----:B------:R-:W-:Y:S05]  /*e2f0*/  BRA `(.L_x_7596) ;  /* 0x0000000000c07947 */ /* 0x000fea0003800000 */
.L_x_7613:
        /* <DEDUP_REMOVED lines=26> */
.L_x_7595:
        /* <DEDUP_REMOVED lines=16> */
.L_x_7624:
[----:B------:R-:W-:Y:S05]  /*e5a0*/  BRA `(.L_x_7596) ;  /* 0x0000000000147947 */ /* 0x000fea0003800000 */
.L_x_7623:
[----:B------:R-:W0:Y:S02]  /*e5b0*/  F2I.U64.F64.TRUNC R40, R40 ;  /* 0x0000002800287311 */ /* 0x000e24000030d800 */
[----:B0-----:R0:W-:Y:S01]  /*e5c0*/  STG.E.64 desc[UR36][R4.64], R40 ;  /* 0x0000002804007986 */ /* 0x0011e2000c101b24 */
[----:B------:R-:W-:Y:S05]  /*e5d0*/  BRA `(.L_x_7596) ;  /* 0x0000000000087947 */ /* 0x000fea0003800000 */
.L_x_7622:
[----:B------:R-:W0:Y:S02]  /*e5e0*/  F2I.U32.F64.TRUNC R41, R40 ;  /* 0x0000002800297311 */ /* 0x000e24000030d000 */
[----:B0-----:R0:W-:Y:S02]  /*e5f0*/  STG.E desc[UR36][R4.64], R41 ;  /* 0x0000002904007986 */ /* 0x0011e4000c101924 */
.L_x_7596:
[----:B------:R-:W-:-:S07]  /*e600*/  VIADD R22, R22, 0x80 ;  /* 0x0000008016167836 */ /* 0x000fce0000000000 */
.L_x_7556:
[----:B------:R-:W-:Y:S05]  /*e610*/  BSYNC B6 ;  /* 0x0000000000067941 */ /* 0x000fea0003800000 */
.L_x_7555:
        /* <DEDUP_REMOVED lines=22> */
.L_x_7628:
[----:B------:R-:W0:Y:S02]  /*e780*/  F2I.S64.F64.TRUNC R16, R16 ;  /* 0x0000001000107311 */ /* 0x000e24000030d900 */
[----:B0-----:R-:W-:-:S05]  /*e790*/  IMAD.MOV.U32 R5, RZ, RZ, R16 ;  /* 0x000000ffff057224 */ /* 0x001fca00078e0010 */
[----:B------:R-:W-:Y:S01]  /*e7a0*/  STG.E.U8 desc[UR36][R2.64], R5 ;  /* 0x0000000502007986 */ /* 0x000fe2000c101124 */
[----:B------:R-:W-:Y:S05]  /*e7b0*/  EXIT ;  /* 0x000000000000794d */ /* 0x000fea0003800000 */
.L_x_7627:
        /* <DEDUP_REMOVED lines=9> */
.L_x_7631:
[----:B------:R-:W0:Y:S02]  /*e850*/  F2I.F64.TRUNC R17, R16 ;  /* 0x0000001000117311 */ /* 0x000e24000030d100 */
[----:B0-----:R-:W-:Y:S01]  /*e860*/  STG.E desc[UR36][R2.64], R17 ;  /* 0x0000001102007986 */ /* 0x001fe2000c101924 */
[----:B------:R-:W-:Y:S05]  /*e870*/  EXIT ;  /* 0x000000000000794d */ /* 0x000fea0003800000 */
.L_x_7630:
[----:B------:R-:W0:Y:S02]  /*e880*/  F2I.F64.TRUNC R17, R16 ;  /* 0x0000001000117311 */ /* 0x000e24000030d100 */
[----:B0-----:R-:W-:Y:S01]  /*e890*/  STG.E.U16 desc[UR36][R2.64], R17 ;  /* 0x0000001102007986 */ /* 0x001fe2000c101524 */
[----:B------:R-:W-:Y:S05]  /*e8a0*/  EXIT ;  /* 0x000000000000794d */ /* 0x000fea0003800000 */
.L_x_7626:
        /* <DEDUP_REMOVED lines=13> */
.L_x_7633:
        /* <DEDUP_REMOVED lines=8> */
.L_x_7632:
        /* <DEDUP_REMOVED lines=16> */
.L_x_7635:
        /* <DEDUP_REMOVED lines=11> */
.L_x_7634:
[----:B------:R-:W-:Y:S01]  /*ebb0*/  STG.E.64 desc[UR36][R2.64], R16 ;  /* 0x0000001002007986 */ /* 0x000fe2000c101b24 */
[----:B------:R-:W-:Y:S05]  /*ebc0*/  EXIT ;  /* 0x000000000000794d */ /* 0x000fea0003800000 */
.L_x_7625:
        /* <DEDUP_REMOVED lines=13> */
.L_x_7638:
[----:B------:R-:W-:Y:S01]  /*eca0*/  STG.E.128 desc[UR36][R2.64], R16 ;  /* 0x0000001002007986 */ /* 0x000fe2000c101d24 */
[----:B------:R-:W-:Y:S05]  /*ecb0*/  EXIT ;  /* 0x000000000000794d */ /* 0x000fea0003800000 */
.L_x_7637:
        /* <DEDUP_REMOVED lines=25> */
.L_x_7642:
[----:B------:R-:W-:Y:S05]  /*ee50*/  BSYNC B0 ;  /* 0x0000000000007941 */ /* 0x000fea0003800000 */
.L_x_7641:
[----:B------:R-:W-:-:S05]  /*ee60*/  LOP3.LUT R5, R0, R5, RZ, 0xfc, !PT ;  /* 0x0000000500057212 */ /* 0x000fca00078efcff */
[----:B------:R-:W-:Y:S01]  /*ee70*/  STG.E.U8 desc[UR36][R2.64], R5 ;  /* 0x0000000502007986 */ /* 0x000fe2000c101124 */
[----:B------:R-:W-:Y:S05]  /*ee80*/  EXIT ;  /* 0x000000000000794d */ /* 0x000fea0003800000 */
.L_x_7640:
        /* <DEDUP_REMOVED lines=17> */
.L_x_7644:
[----:B------:R-:W-:Y:S01]  /*efa0*/  IMAD.MOV.U32 R0, RZ, RZ, 0x7f ;  /* 0x0000007fff007424 */ /* 0x000fe200078e00ff */
[----:B------:R-:W-:-:S04]  /*efb0*/  ISETP.GT.U32.AND P0, PT, R4, 0x7f800000, PT ;  /* 0x7f8000000400780c */ /* 0x000fc80003f04070 */
[----:B------:R-:W-:-:S09]  /*efc0*/  SEL R0, R0, 0x7c, P0 ;  /* 0x0000007c00007807 */ /* 0x000fd20000000000 */
.L_x_7645:
[----:B------:R-:W-:Y:S05]  /*efd0*/  BSYNC B0 ;  /* 0x0000000000007941 */ /* 0x000fea0003800000 */
.L_x_7643:
[----:B------:R-:W-:-:S04]  /*efe0*/  LOP3.LUT R4, R5, 0x80000000, RZ, 0xc0, !PT ;  /* 0x8000000005047812 */ /* 0x000fc800078ec0ff */
[----:B------:R-:W-:-:S04]  /*eff0*/  SHF.R.U32.HI R5, RZ, 0x18, R4 ;  /* 0x00000018ff057819 */ /* 0x000fc80000011604 */
[----:B------:R-:W-:-:S05]  /*f000*/  LOP3.LUT R5, R0, R5, RZ, 0xfc, !PT ;  /* 0x0000000500057212 */ /* 0x000fca00078efcff */
[----:B------:R-:W-:Y:S01]  /*f010*/  STG.E.U8 desc[UR36][R2.64], R5 ;  /* 0x0000000502007986 */ /* 0x000fe2000c101124 */
[----:B------:R-:W-:Y:S05]  /*f020*/  EXIT ;  /* 0x000000000000794d */ /* 0x000fea0003800000 */
.L_x_7639:
        /* <DEDUP_REMOVED lines=8> */
.L_x_7636:
        /* <DEDUP_REMOVED lines=11> */
.L_x_7648:
        /* <DEDUP_REMOVED lines=21> */
.L_x_7651:
[----:B------:R-:W-:-:S04]  /*f2b0*/  LOP3.LUT R0, R7, 0x80000000, RZ, 0xc0, !PT ;  /* 0x8000000007007812 */ /* 0x000fc800078ec0ff */
[----:B------:R-:W-:-:S04]  /*f2c0*/  SHF.R.U32.HI R5, RZ, 0x18, R0 ;  /* 0x00000018ff057819 */ /* 0x000fc80000011600 */
[----:B------:R-:W-:-:S04]  /*f2d0*/  LOP3.LUT R4, R4, R5, RZ, 0xfc, !PT ;  /* 0x0000000504047212 */ /* 0x000fc800078efcff */
[----:B------:R-:W-:-:S07]  /*f2e0*/  PRMT R0, R4, 0x7610, R0 ;  /* 0x0000761004007816 */ /* 0x000fce0000000000 */
.L_x_7650:
[----:B------:R-:W-:Y:S05]  /*f2f0*/  BSYNC B0 ;  /* 0x0000000000007941 */ /* 0x000fea0003800000 */
.L_x_7649:
[----:B------:R-:W-:Y:S01]  /*f300*/  STG.E.U8 desc[UR36][R2.64], R0 ;  /* 0x0000000002007986 */ /* 0x000fe2000c101124 */
[----:B------:R-:W-:Y:S05]  /*f310*/  EXIT ;  /* 0x000000000000794d */ /* 0x000fea0003800000 */
.L_x_7647:
        /* <DEDUP_REMOVED lines=21> */
.L_x_7654:
[----:B------:R-:W-:-:S04]  /*f470*/  LOP3.LUT R0, R7, 0x80000000, RZ, 0xc0, !PT ;  /* 0x8000000007007812 */ /* 0x000fc800078ec0ff */
[----:B------:R-:W-:-:S04]  /*f480*/  SHF.R.U32.HI R5, RZ, 0x18, R0 ;  /* 0x00000018ff057819 */ /* 0x000fc80000011600 */
[----:B------:R-:W-:-:S04]  /*f490*/  LOP3.LUT R4, R4, R5, RZ, 0xfc, !PT ;  /* 0x0000000504047212 */ /* 0x000fc800078efcff */
[----:B------:R-:W-:-:S07]  /*f4a0*/  PRMT R0, R4, 0x7610, R0 ;  /* 0x0000761004007816 */ /* 0x000fce0000000000 */
.L_x_7653:
[----:B------:R-:W-:Y:S05]  /*f4b0*/  BSYNC B0 ;  /* 0x0000000000007941 */ /* 0x000fea0003800000 */
.L_x_7652:
[----:B------:R-:W-:Y:S01]  /*f4c0*/  STG.E.U8 desc[UR36][R2.64], R0 ;  /* 0x0000000002007986 */ /* 0x000fe2000c101124 */
[----:B------:R-:W-:Y:S05]  /*f4d0*/  EXIT ;  /* 0x000000000000794d */ /* 0x000fea0003800000 */
.L_x_7646:
        /* <DEDUP_REMOVED lines=26> */
.L_x_7629:
        /* <DEDUP_REMOVED lines=16> */
.L_x_7657:
[----:B------:R-:W-:Y:S05]  /*f780*/  EXIT ;  /* 0x000000000000794d */ /* 0x000fea0003800000 */
.L_x_7656:
[----:B------:R-:W0:Y:S02]  /*f790*/  F2I.U64.F64.TRUNC R16, R16 ;  /* 0x0000001000107311 */ /* 0x000e24000030d800 */
[----:B0-----:R-:W-:Y:S01]  /*f7a0*/  STG.E.64 desc[UR36][R2.64], R16 ;  /* 0x0000001002007986 */ /* 0x001fe2000c101b24 */
[----:B------:R-:W-:Y:S05]  /*f7b0*/  EXIT ;  /* 0x000000000000794d */ /* 0x000fea0003800000 */
.L_x_7655:
[----:B------:R-:W0:Y:S02]  /*f7c0*/  F2I.U32.F64.TRUNC R17, R16 ;  /* 0x0000001000117311 */ /* 0x000e24000030d000 */
[----:B0-----:R-:W-:Y:S01]  /*f7d0*/  STG.E desc[UR36][R2.64], R17 ;  /* 0x0000001102007986 */ /* 0x001fe2000c101924 */
[----:B------:R-:W-:Y:S05]  /*f7e0*/  EXIT ;  /* 0x000000000000794d */ /* 0x000fea0003800000 */
        .weak           $__internal_2_$__cuda_sm20_dblrcp_rn_slowpath_v3
        .type           $__internal_2_$__cuda_sm20_dblrcp_rn_slowpath_v3,@function
        .size           $__internal_2_$__cuda_sm20_dblrcp_rn_slowpath_v3,($__internal_3_$__cuda_sm20_div_rn_f64_full - $__internal_2_$__cuda_sm20_dblrcp_rn_slowpath_v3)
$__internal_2_$__cuda_sm20_dblrcp_rn_slowpath_v3:
[----:B------:R-:W-:Y:S01]  /*f7f0*/  IMAD.MOV.U32 R13, RZ, RZ, R3 ;  /* 0x000000ffff0d7224 */ /* 0x000fe200078e0003 */
[----:B------:R-:W-:Y:S05]  /*f800*/  BSSY B0, `(.L_x_7658) ;  /* 0x0000023000007945 */ /* 0x000fea0003800000 */
[----:B------:R-:W-:-:S14]  /*f810*/  DSETP.GTU.AND P0, PT, |R12|, +INF , PT ;  /* 0x7ff000000c00742a */ /* 0x000fdc0003f0c200 */
        /* <DEDUP_REMOVED lines=22> */
.L_x_7661:
        /* <DEDUP_REMOVED lines=9> */
.L_x_7659:
[----:B------:R-:W-:Y:S01]  /*fa10*/  LOP3.LUT R15, R13, 0x80000, RZ, 0xfc, !PT ;  /* 0x000800000d0f7812 */ /* 0x000fe200078efcff */
[----:B------:R-:W-:-:S07]  /*fa20*/  IMAD.MOV.U32 R14, RZ, RZ, R12 ;  /* 0x000000ffff0e7224 */ /* 0x000fce00078e000c */
.L_x_7660:
[----:B------:R-:W-:Y:S05]  /*fa30*/  BSYNC B0 ;  /* 0x0000000000007941 */ /* 0x000fea0003800000 */
.L_x_7658:
[----:B------:R-:W-:Y:S02]  /*fa40*/  IMAD.MOV.U32 R3, RZ, RZ, R14 ;  /* 0x000000ffff037224 */ /* 0x000fe400078e000e */
[----:B------:R-:W-:Y:S02]  /*fa50*/  IMAD.MOV.U32 R12, RZ, RZ, R15 ;  /* 0x000000ffff0c7224 */ /* 0x000fe400078e000f */
[----:B------:R-:W-:Y:S02]  /*fa60*/  IMAD.MOV.U32 R14, RZ, RZ, R0 ;  /* 0x000000ffff0e7224 */ /* 0x000fe400078e0000 */
[----:B------:R-:W-:-:S04]  /*fa70*/  IMAD.MOV.U32 R15, RZ, RZ, 0x0 ;  /* 0x00000000ff0f7424 */ /* 0x000fc800078e00ff */
[----:B------:R-:W-:Y:S05]  /*fa80*/  RET.REL.NODEC R14 `(_ZN2at6native27unrolled_elementwise_kernelINS0_13BinaryFunctorIN3c107complexIdEES5_S5_NS0_15binary_internal10DivFunctorIS5_EEEESt5arrayIPcLm3EELi4E23TrivialOffsetCalculatorILi2EjESD_ILi1EjENS0_6memory12LoadWithCastILi2EEENSG_13StoreWithCastILi1EEEEEviT_T0_T2_T3_T4_T5_) ;  /* 0xffffff040e5c7950 */ /* 0x000fea0003c3ffff */
        .weak           $__internal_3_$__cuda_sm20_div_rn_f64_full
        .type           $__internal_3_$__cuda_sm20_div_rn_f64_full,@function
        .size           $__internal_3_$__cuda_sm20_div_rn_f64_full,(.L_x_19258 - $__internal_3_$__cuda_sm20_div_rn_f64_full)
$__internal_3_$__cuda_sm20_div_rn_f64_full:
[C---:B------:R-:W-:Y:S01]  /*fa90*/  FSETP.GEU.AND P0, PT, |R13|.reuse, 1.469367938527859385e-39, PT ;  /* 0x001000000d00780b */ /* 0x040fe20003f0e200 */
[----:B------:R-:W-:Y:S01]  /*faa0*/  IMAD.MOV.U32 R56, RZ, RZ, 0x1 ;  /* 0x00000001ff387424 */ /* 0x000fe200078e00ff */
[----:B------:R-:W-:Y:S01]  /*fab0*/  LOP3.LUT R54, R13, 0x800fffff, RZ, 0xc0, !PT ;  /* 0x800fffff0d367812 */ /* 0x000fe200078ec0ff */
[----:B------:R0:W-:Y:S01]  /*fac0*/  STL.64 [R1], R4 ;  /* 0x0000000401007387 */ /* 0x0001e20000100a00 */
[C---:B------:R-:W-:Y:S02]  /*fad0*/  FSETP.GEU.AND P3, PT, |R53|.reuse, 1.469367938527859385e-39, PT ;  /* 0x001000003500780b */ /* 0x040fe40003f6e200 */
[----:B------:R-:W-:Y:S01]  /*fae0*/  LOP3.LUT R55, R54, 0x3ff00000, RZ, 0xfc, !PT ;  /* 0x3ff0000036377812 */ /* 0x000fe200078efcff */
[----:B------:R-:W-:Y:S01]  /*faf0*/  IMAD.MOV.U32 R54, RZ, RZ, R12 ;  /* 0x000000ffff367224 */ /* 0x000fe200078e000c */
[----:B------:R-:W-:Y:S02]  /*fb00*/  LOP3.LUT R3, R53, 0x7ff00000, RZ, 0xc0, !PT ;  /* 0x7ff0000035037812 */ /* 0x000fe400078ec0ff */
[----:B------:R-:W-:-:S03]  /*fb10*/  LOP3.LUT R15, R13, 0x7ff00000, RZ, 0xc0, !PT ;  /* 0x7ff000000d0f7812 */ /* 0x000fc600078ec0ff */
[----:B------:R-:W-:Y:S01]  /*fb20*/  @!P0 DMUL R54, R12, 8.98846567431157953865e+307 ;  /* 0x7fe000000c368828 */ /* 0x000fe20000000000 */
[----:B------:R-:W-:-:S03]  /*fb30*/  ISETP.GE.U32.AND P2, PT, R3, R15, PT ;  /* 0x0000000f0300720c */ /* 0x000fc60003f46070 */
[----:B------:R-:W-:Y:S01]  /*fb40*/  @!P3 LOP3.LUT R0, R13, 0x7ff00000, RZ, 0xc0, !PT ;  /* 0x7ff000000d00b812 */ /* 0x000fe200078ec0ff */
[----:B------:R-:W-:Y:S01]  /*fb50*/  @!P3 IMAD.MOV.U32 R58, RZ, RZ, RZ ;  /* 0x000000ffff3ab224 */ /* 0x000fe200078e00ff */
[----:B------:R-:W1:Y:S02]  /*fb60*/  MUFU.RCP64H R57, R55 ;  /* 0x0000003700397308 */ /* 0x000e640000001800 */
[----:B------:R-:W-:Y:S01]  /*fb70*/  @!P3 ISETP.GE.U32.AND P4, PT, R3, R0, PT ;  /* 0x000000000300b20c */ /* 0x000fe20003f86070 */
[----:B------:R-:W-:Y:S01]  /*fb80*/  IMAD.MOV.U32 R0, RZ, RZ, 0x1ca00000 ;  /* 0x1ca00000ff007424 */ /* 0x000fe200078e00ff */
[----:B------:R-:W-:-:S04]  /*fb90*/  @!P0 LOP3.LUT R15, R55, 0x7ff00000, RZ, 0xc0, !PT ;  /* 0x7ff00000370f8812 */ /* 0x000fc800078ec0ff */
[C---:B------:R-:W-:Y:S02]  /*fba0*/  @!P3 SEL R20, R0.reuse, 0x63400000, !P4 ;  /* 0x634000000014b807 */ /* 0x040fe40006000000 */
[----:B------:R-:W-:Y:S02]  /*fbb0*/  SEL R21, R0, 0x63400000, !P2 ;  /* 0x6340000000157807 */ /* 0x000fe40005000000 */
[----:B------:R-:W-:-:S04]  /*fbc0*/  @!P3 LOP3.LUT R20, R20, 0x80000000, R53, 0xf8, !PT ;  /* 0x800000001414b812 */ /* 0x000fc800078ef835 */
[----:B------:R-:W-:Y:S01]  /*fbd0*/  @!P3 LOP3.LUT R59, R20, 0x100000, RZ, 0xfc, !PT ;  /* 0x00100000143bb812 */ /* 0x000fe200078efcff */
[----:B-1----:R-:W-:-:S08]  /*fbe0*/  DFMA R60, R56, -R54, 1 ;  /* 0x3ff00000383c742b */ /* 0x002fd00000000836 */
[----:B------:R-:W-:-:S08]  /*fbf0*/  DFMA R60, R60, R60, R60 ;  /* 0x0000003c3c3c722b */ /* 0x000fd0000000003c */
[----:B------:R-:W-:Y:S01]  /*fc00*/  DFMA R60, R56, R60, R56 ;  /* 0x0000003c383c722b */ /* 0x000fe20000000038 */
[----:B------:R-:W-:Y:S01]  /*fc10*/  LOP3.LUT R57, R21, 0x800fffff, R53, 0xf8, !PT ;  /* 0x800fffff15397812 */ /* 0x000fe200078ef835 */
[----:B------:R-:W-:-:S06]  /*fc20*/  IMAD.MOV.U32 R56, RZ, RZ, R52 ;  /* 0x000000ffff387224 */ /* 0x000fcc00078e0034 */
[----:B------:R-:W-:Y:S02]  /*fc30*/  DFMA R20, R60, -R54, 1 ;  /* 0x3ff000003c14742b */ /* 0x000fe40000000836 */
[----:B------:R-:W-:-:S06]  /*fc40*/  @!P3 DFMA R56, R56, 2, -R58 ;  /* 0x400000003838b82b */ /* 0x000fcc000000083a */
[----:B------:R-:W-:Y:S01]  /*fc50*/  DFMA R60, R60, R20, R60 ;  /* 0x000000143c3c722b */ /* 0x000fe2000000003c */
[----:B------:R-:W-:-:S03]  /*fc60*/  IMAD.MOV.U32 R20, RZ, RZ, R3 ;  /* 0x000000ffff147224 */ /* 0x000fc600078e0003 */
[----:B------:R-:W-:-:S04]  /*fc70*/  @!P3 LOP3.LUT R20, R57, 0x7ff00000, RZ, 0xc0, !PT ;  /* 0x7ff000003914b812 */ /* 0x000fc800078ec0ff */
[----:B------:R-:W-:Y:S01]  /*fc80*/  DMUL R58, R60, R56 ;  /* 0x000000383c3a7228 */ /* 0x000fe20000000000 */
[----:B------:R-:W-:-:S05]  /*fc90*/  VIADD R21, R20, 0xffffffff ;  /* 0xffffffff14157836 */ /* 0x000fca0000000000 */
[----:B------:R-:W-:Y:S01]  /*fca0*/  ISETP.GT.U32.AND P0, PT, R21, 0x7feffffe, PT ;  /* 0x7feffffe1500780c */ /* 0x000fe20003f04070 */
[----:B------:R-:W-:Y:S01]  /*fcb0*/  VIADD R21, R15, 0xffffffff ;  /* 0xffffffff0f157836 */ /* 0x000fe20000000000 */
[----:B0-----:R-:W-:-:S04]  /*fcc0*/  DFMA R4, R58, -R54, R56 ;  /* 0x800000363a04722b */ /* 0x001fc80000000038 */
[----:B------:R-:W-:-:S04]  /*fcd0*/  ISETP.GT.U32.OR P0, PT, R21, 0x7feffffe, P0 ;  /* 0x7feffffe1500780c */ /* 0x000fc80000704470 */
[----:B------:R-:W-:Y:S02]  /*fce0*/  DFMA R58, R60, R4, R58 ;  /* 0x000000043c3a722b */ /* 0x000fe4000000003a */
[----:B------:R0:W5:Y:S01]  /*fcf0*/  LDL.LU.64 R4, [R1] ;  /* 0x0000000001047983 */ /* 0x0001620000300a00 */
[----:B------:R-:W-:Y:S06]  /*fd00*/  BSSY B0, `(.L_x_7662) ;  /* 0x0000032000007945 */ /* 0x000fec0003800000 */
        /* <DEDUP_REMOVED lines=22> */
[----:B------:R-:W-:-:S10]  /*fe70*/  DFMA R20, R60, -R20, R58 ;  /* 0x800000143c14722b */ /* 0x000fd4000000003a */
[----:B------:R-:W-:Y:S02]  /*fe80*/  FSETP.NEU.AND P0, PT, |R21|, R3, PT ;  /* 0x000000031500720b */ /* 0x000fe40003f0d200 */
[----:B------:R-:W-:Y:S02]  /*fe90*/  LOP3.LUT R3, R53, R12, RZ, 0x3c, !PT ;  /* 0x0000000c35037212 */ /* 0x000fe400078e3cff */
[----:B------:R-:W-:Y:S02]  /*fea0*/  FSEL R60, R52, R60, !P0 ;  /* 0x0000003c343c7208 */ /* 0x000fe40004000000 */
[----:B------:R-:W-:Y:S01]  /*feb0*/  FSEL R61, R3, R61, !P0 ;  /* 0x0000003d033d7208 */ /* 0x000fe20004000000 */
[----:B------:R-:W-:Y:S06]  /*fec0*/  BRA `(.L_x_7664) ;  /* 0x0000000000547947 */ /* 0x000fec0003800000 */
.L_x_7663:
        /* <DEDUP_REMOVED lines=13> */
[----:B------:R-:W-:Y:S02]  /*ffa0*/  @P0 IMAD.MOV.U32 R60, RZ, RZ, RZ ;  /* 0x000000ffff3c0224 */ /* 0x000fe400078e00ff */
[----:B------:R-:W-:Y:S01]  /*ffb0*/  @P0 IMAD.MOV.U32 R61, RZ, RZ, R0 ;  /* 0x000000ffff3d0224 */ /* 0x000fe200078e0000 */
[----:B------:R-:W-:Y:S06]  /*ffc0*/  BRA `(.L_x_7664) ;  /* 0x0000000000147947 */ /* 0x000fec0003800000 */
.L_x_7666:
[----:B------:R-:W-:Y:S01]  /*ffd0*/  LOP3.LUT R61, R13, 0x80000, RZ, 0xfc, !PT ;  /* 0x000800000d3d7812 */ /* 0x000fe200078efcff */
[----:B------:R-:W-:Y:S01]  /*ffe0*/  IMAD.MOV.U32 R60, RZ, RZ, R12 ;  /* 0x000000ffff3c7224 */ /* 0x000fe200078e000c */
[----:B------:R-:W-:Y:S06]  /*fff0*/  BRA `(.L_x_7664) ;  /* 0x0000000000087947 */ /* 0x000fec0003800000 */
.L_x_7665:
[----:B------:R-:W-:Y:S01]  /*10000*/  LOP3.LUT R61, R53, 0x80000, RZ, 0xfc, !PT ;  /* 0x00080000353d7812 */ /* 0x000fe200078efcff */
[----:B------:R-:W-:-:S07]  /*10010*/  IMAD.MOV.U32 R60, RZ, RZ, R52 ;  /* 0x000000ffff3c7224 */ /* 0x000fce00078e0034 */
.L_x_7664:
[----:B------:R-:W-:Y:S05]  /*10020*/  BSYNC B0 ;  /* 0x0000000000007941 */ /* 0x000fea0003800000 */
.L_x_7662:
[----:B------:R-:W-:-:S04]  /*10030*/  IMAD.MOV.U32 R15, RZ, RZ, 0x0 ;  /* 0x00000000ff0f7424 */ /* 0x000fc800078e00ff */
[----:B0----5:R-:W-:Y:S05]  /*10040*/  RET.REL.NODEC R14 `(_ZN2at6native27unrolled_elementwise_kernelINS0_13BinaryFunctorIN3c107complexIdEES5_S5_NS0_15binary_internal10DivFunctorIS5_EEEESt5arrayIPcLm3EELi4E23TrivialOffsetCalculatorILi2EjESD_ILi1EjENS0_6memory12LoadWithCastILi2EEENSG_13StoreWithCastILi1EEEEEviT_T0_T2_T3_T4_T5_) ;  /* 0xfffffefc0eec7950 */ /* 0x021fea0003c3ffff */
.L_x_7667:
        /* <DEDUP_REMOVED lines=11> */
.L_x_19258:


//--------------------- .text._ZN2at6native18elementwise_kernelILi128ELi2EZNS0_22gpu_kernel_impl_nocastINS0_13BinaryFunctorIN3c107complexIdEES6_S6_NS0_15binary_internal10DivFunctorIS6_EEEEEEvRNS_18TensorIteratorBaseERKT_EUliE_EEviT1_ --------------------------
	.section	.text._ZN2at6native18elementwise_kernelILi128ELi2EZNS0_22gpu_kernel_impl_nocastINS0_13BinaryFunctorIN3c107complexIdEES6_S6_NS0_15binary_internal10DivFunctorIS6_EEEEEEvRNS_18TensorIteratorBaseERKT_EUliE_EEviT1_,"ax",@progbits
	.align	128
        .global         _ZN2at6native18elementwise_kernelILi128ELi2EZNS0_22gpu_kernel_impl_nocastINS0_13BinaryFunctorIN3c107complexIdEES6_S6_NS0_15binary_internal10DivFunctorIS6_EEEEEEvRNS_18TensorIteratorBaseERKT_EUliE_EEviT1_
        .type           _ZN2at6native18elementwise_kernelILi128ELi2EZNS0_22gpu_kernel_impl_nocastINS0_13BinaryFunctorIN3c107complexIdEES6_S6_NS0_15binary_internal10DivFunctorIS6_EEEEEEvRNS_18TensorIteratorBaseERKT_EUliE_EEviT1_,@function
        .size           _ZN2at6native18elementwise_kernelILi128ELi2EZNS0_22gpu_kernel_impl_nocastINS0_13BinaryFunctorIN3c107complexIdEES6_S6_NS0_15binary_internal10DivFunctorIS6_EEEEEEvRNS_18TensorIteratorBaseERKT_EUliE_EEviT1_,(.L_x_19260 - _ZN2at6native18elementwise_kernelILi128ELi2EZNS0_22gpu_kernel_impl_nocastINS0_13BinaryFunctorIN3c107complexIdEES6_S6_NS0_15binary_internal10DivFunctorIS6_EEEEEEvRNS_18TensorIteratorBaseERKT_EUliE_EEviT1_)
        .other          _ZN2at6native18elementwise_kernelILi128ELi2EZNS0_22gpu_kernel_impl_nocastINS0_13BinaryFunctorIN3c107complexIdEES6_S6_NS0_15binary_internal10DivFunctorIS6_EEEEEEvRNS_18TensorIteratorBaseERKT_EUliE_EEviT1_,@"STO_CUDA_ENTRY STV_DEFAULT"
_ZN2at6native18elementwise_kernelILi128ELi2EZNS0_22gpu_kernel_impl_nocastINS0_13BinaryFunctorIN3c107complexIdEES6_S6_NS0_15binary_internal10DivFunctorIS6_EEEEEEvRNS_18TensorIteratorBaseERKT_EUliE_EEviT1_:
.text._ZN2at6native18elementwise_kernelILi128ELi2EZNS0_22gpu_kernel_impl_nocastINS0_13BinaryFunctorIN3c107complexIdEES6_S6_NS0_15binary_internal10DivFunctorIS6_EEEEEEvRNS_18TensorIteratorBaseERKT_EUliE_EEviT1_:
[----:B------:R-:W-:Y:S01]  /*0000*/  LDC R1, c[0x0][0x28] ;  /* 0x00000a00ff017b82 */ /* 0x000fe20000000800 */
[----:B------:R-:W0:Y:S01]  /*0010*/  S2R R31, SR_CTAID.X ;  /* 0x00000000001f7919 */ /* 0x000e220000002500 */
[----:B------:R-:W-:Y:S01]  /*0020*/  ULDC UR4, c[0x0][0x210] ;  /* 0x0000840000047ab9 */ /* 0x000fe20000000800 */
[----:B------:R-:W-:Y:S01]  /*0030*/  BSSY B0, `(.L_x_7668) ;  /* 0x0000202000007945 */ /* 0x000fe20003800000 */
[----:B------:R-:W0:Y:S02]  /*0040*/  S2R R30, SR_TID.X ;  /* 0x00000000001e7919 */ /* 0x000e240000002100 */
[----:B0-----:R-:W-:-:S04]  /*0050*/  LEA R3, R31, R30, 0x8 ;  /* 0x0000001e1f037211 */ /* 0x001fc800078e40ff */
[----:B------:R-:W-:Y:S01]  /*0060*/  ISETP.GE.AND P0, PT, R3, UR4, PT ;  /* 0x0000000403007c0c */ /* 0x000fe2000bf06270 */
[----:B------:R-:W-:-:S12]  /*0070*/  ULDC.64 UR4, c[0x0][0x208] ;  /* 0x0000820000047ab9 */ /* 0x000fd80000000a00 */
[----:B------:R-:W-:Y:S05]  /*0080*/  @P0 BRA `(.L_x_7669) ;  /* 0x0000001c00f00947 */ /* 0x000fea0003800000 */
[----:B------:R-:W0:Y:S01]  /*0090*/  LDC R8, c[0x0][0x218] ;  /* 0x00008600ff087b82 */ /* 0x000e220000000800 */
[----:B------:R-:W-:Y:S01]  /*00a0*/  HFMA2.MMA R2, -RZ, RZ, 0, 0 ;  /* 0x00000000ff027435 */ /* 0x000fe200000001ff */
[----:B------:R-:W-:Y:S01]  /*00b0*/  IMAD.MOV.U32 R0, RZ, RZ, RZ ;  /* 0x000000ffff007224 */ /* 0x000fe200078e00ff */
[----:B------:R-:W-:Y:S02]  /*00c0*/  MOV R33, RZ ;  /* 0x000000ff00217202 */ /* 0x000fe40000000f00 */
        /* <DEDUP_REMOVED lines=325> */
[----:B------:R-:W-:Y:S01]  /*1520*/  IMAD.MOV.U32 R4, RZ, RZ, RZ ;  /* 0x000000ffff047224 */ /* 0x000fe200078e00ff */
[----:B------:R-:W-:Y:S01]  /*1530*/  ULDC.64 UR8, c[0x0][0x330] ;  /* 0x0000cc0000087ab9 */ /* 0x000fe20000000a00 */
[----:B------:R-:W-:Y:S02]  /*1540*/  ULDC UR6, c[0x0][0x338] ;  /* 0x0000ce0000067ab9 */ /* 0x000fe40000000800 */
[----:B------:R-:W-:-:S05]  /*1550*/  IMAD.HI.U32 R6, R5, UR9, R4 ;  /* 0x0000000905067c27 */ /* 0x000fca000f8e0004 */
[----:B------:R-:W-:Y:S01]  /*1560*/  SHF.R.U32.HI R7, RZ, UR6, R6 ;  /* 0x00000006ff077c19 */ /* 0x000fe20008011606 */
[----:B------:R-:W-:Y:S02]  /*1570*/  ULDC UR6, c[0x0][0x45c] ;  /* 0x0001170000067ab9 */ /* 0x000fe40000000800 */
[----:B------:R-:W0:Y:S01]  /*1580*/  @P0 LDC.64 R8, c[0x0][0x340] ;  /* 0x0000d000ff080b82 */ /* 0x000e220000000a00 */
[----:B------:R-:W-:Y:S02]  /*1590*/  @P0 MOV R6, RZ ;  /* 0x000000ff00060202 */ /* 0x000fe40000000f00 */
[----:B------:R-:W-:-:S05]  /*15a0*/  IADD3 R3, -R7, RZ, RZ ;  /* 0x000000ff07037210 */ /* 0x000fca0007ffe1ff */
[----:B------:R-:W1:Y:S01]  /*15b0*/  @P0 LDC R11, c[0x0][0x33c] ;  /* 0x0000cf00ff0b0b82 */ /* 0x000e620000000800 */
[----:B------:R-:W-:Y:S01]  /*15c0*/  IMAD R5, R3, UR8, R5 ;  /* 0x0000000803057c24 */ /* 0x000fe2000f8e0205 */
[----:B------:R-:W-:-:S03]  /*15d0*/  ULDC.64 UR8, c[0x0][0x460] ;  /* 0x0001180000087ab9 */ /* 0x000fc60000000a00 */
[C---:B------:R-:W-:Y:S02]  /*15e0*/  IMAD R33, R5.reuse, UR6, R33 ;  /* 0x0000000605217c24 */ /* 0x040fe4000f8e0221 */
[C---:B------:R-:W-:Y:S01]  /*15f0*/  IMAD R0, R5.reuse, UR8, R0 ;  /* 0x0000000805007c24 */ /* 0x040fe2000f8e0200 */
[----:B------:R-:W2:Y:S01]  /*1600*/  @P0 LDC.64 R12, c[0x0][0x468] ;  /* 0x00011a00ff0c0b82 */ /* 0x000ea20000000a00 */
[----:B------:R-:W-:-:S07]  /*1610*/  IMAD R2, R5, UR9, R2 ;  /* 0x0000000905027c24 */ /* 0x000fce000f8e0202 */
[----:B------:R-:W3:Y:S01]  /*1620*/  @P0 LDC R10, c[0x0][0x470] ;  /* 0x00011c00ff0a0b82 */ /* 0x000ee20000000800 */
[----:B0-----:R-:W-:-:S05]  /*1630*/  @P0 IMAD.HI.U32 R4, R7, R8, R6 ;  /* 0x0000000807040227 */ /* 0x001fca00078e0006 */
[----:B------:R-:W-:-:S05]  /*1640*/  @P0 SHF.R.U32.HI R4, RZ, R9, R4 ;  /* 0x00000009ff040219 */ /* 0x000fca0000011604 */
[----:B------:R-:W-:-:S04]  /*1650*/  @P0 IMAD.MOV R6, RZ, RZ, -R4 ;  /* 0x000000ffff060224 */ /* 0x000fc800078e0a04 */
[----:B-1----:R-:W-:-:S04]  /*1660*/  @P0 IMAD R7, R6, R11, R7 ;  /* 0x0000000b06070224 */ /* 0x002fc800078e0207 */
[C---:B--2---:R-:W-:Y:S02]  /*1670*/  @P0 IMAD R33, R7.reuse, R12, R33 ;  /* 0x0000000c07210224 */ /* 0x044fe400078e0221 */
[C---:B------:R-:W-:Y:S02]  /*1680*/  @P0 IMAD R0, R7.reuse, R13, R0 ;  /* 0x0000000d07000224 */ /* 0x040fe400078e0200 */
[----:B---3--:R-:W-:-:S07]  /*1690*/  @P0 IMAD R2, R7, R10, R2 ;  /* 0x0000000a07020224 */ /* 0x008fce00078e0202 */
.L_x_7670:
[----:B------:R-:W-:Y:S02]  /*16a0*/  ULDC.64 UR6, c[0x0][0x488] ;  /* 0x0001220000067ab9 */ /* 0x000fe40000000a00 */
[----:B------:R-:W-:-:S04]  /*16b0*/  IADD3 R12, P0, R2, UR6, RZ ;  /* 0x00000006020c7c10 */ /* 0x000fc8000ff1e0ff */
[----:B------:R-:W-:Y:S01]  /*16c0*/  IADD3.X R13, RZ, UR7, RZ, P0, !PT ;  /* 0x00000007ff0d7c10 */ /* 0x000fe200087fe4ff */
[----:B------:R-:W-:-:S05]  /*16d0*/  ULDC.64 UR6, c[0x0][0x480] ;  /* 0x0001200000067ab9 */ /* 0x000fca0000000a00 */
[----:B------:R-:W2:Y:S01]  /*16e0*/  LDG.E.128 R12, desc[UR4][R12.64] ;  /* 0x000000040c0c7981 */ /* 0x000ea2000c1e1d00 */
[----:B------:R-:W-:-:S04]  /*16f0*/  IADD3 R16, P0, R0, UR6, RZ ;  /* 0x0000000600107c10 */ /* 0x000fc8000ff1e0ff */
[----:B------:R-:W-:Y:S01]  /*1700*/  IADD3.X R17, RZ, UR7, RZ, P0, !PT ;  /* 0x00000007ff117c10 */ /* 0x000fe200087fe4ff */
[----:B------:R-:W-:-:S05]  /*1710*/  ULDC.64 UR6, c[0x0][0x478] ;  /* 0x00011e0000067ab9 */ /* 0x000fca0000000a00 */
[----:B------:R-:W5:Y:S01]  /*1720*/  LDG.E.128 R16, desc[UR4][R16.64] ;  /* 0x0000000410107981 */ /* 0x000f62000c1e1d00 */
[----:B------:R-:W-:Y:S01]  /*1730*/  IADD3 R32, P1, R33, UR6, RZ ;  /* 0x0000000621207c10 */ /* 0x000fe2000ff3e0ff */
[----:B------:R-:W-:Y:S04]  /*1740*/  BSSY B1, `(.L_x_7671) ;  /* 0x000008d000017945 */ /* 0x000fe80003800000 */
[----:B------:R-:W-:Y:S01]  /*1750*/  IMAD.X R33, RZ, RZ, UR7, P1 ;  /* 0x00000007ff217e24 */ /* 0x000fe200088e06ff */
[----:B--2---:R-:W-:-:S14]  /*1760*/  DSETP.GE.AND P0, PT, |R12|, |R14|, PT ;  /* 0x4000000e0c00722a */ /* 0x004fdc0003f06200 */
[----:B------:R-:W-:Y:S05]  /*1770*/  @!P0 BRA `(.L_x_7672) ;  /* 0x0000000400788947 */ /* 0x000fea0003800000 */
[----:B------:R-:W-:Y:S02]  /*1780*/  DSETP.NEU.AND P0, PT, |R14|, RZ, PT ;  /* 0x000000ff0e00722a */ /* 0x000fe40003f0d200 */
[----:B------:R-:W-:-:S14]  /*1790*/  DSETP.EQ.AND P1, PT, |R12|, RZ, PT ;  /* 0x000000ff0c00722a */ /* 0x000fdc0003f22200 */
[----:B------:R-:W-:Y:S05]  /*17a0*/  @!P0 BRA P1, `(.L_x_7673) ;  /* 0x0000000000b08947 */ /* 0x000fea0000800000 */
[----:B------:R-:W0:Y:S01]  /*17b0*/  MUFU.RCP64H R3, R13 ;  /* 0x0000000d00037308 */ /* 0x000e220000001800 */
[----:B------:R-:W-:Y:S01]  /*17c0*/  MOV R2, 0x1 ;  /* 0x0000000100027802 */ /* 0x000fe20000000f00 */
[----:B------:R-:W-:Y:S01]  /*17d0*/  BSSY B2, `(.L_x_7674) ;  /* 0x0000013000027945 */ /* 0x000fe20003800000 */
[----:B------:R-:W-:-:S04]  /*17e0*/  FSETP.GEU.AND P1, PT, |R15|, 6.5827683646048100446e-37, PT ;  /* 0x036000000f00780b */ /* 0x000fc80003f2e200 */
[----:B0-----:R-:W-:-:S08]  /*17f0*/  DFMA R4, -R12, R2, 1 ;  /* 0x3ff000000c04742b */ /* 0x001fd00000000102 */
[----:B------:R-:W-:-:S08]  /*1800*/  DFMA R4, R4, R4, R4 ;  /* 0x000000040404722b */ /* 0x000fd00000000004 */
[----:B------:R-:W-:-:S08]  /*1810*/  DFMA R4, R2, R4, R2 ;  /* 0x000000040204722b */ /* 0x000fd00000000002 */
[----:B------:R-:W-:-:S08]  /*1820*/  DFMA R2, -R12, R4, 1 ;  /* 0x3ff000000c02742b */ /* 0x000fd00000000104 */
[----:B------:R-:W-:-:S08]  /*1830*/  DFMA R2, R4, R2, R4 ;  /* 0x000000020402722b */ /* 0x000fd00000000004 */
[----:B------:R-:W-:-:S08]  /*1840*/  DMUL R4, R14, R2 ;  /* 0x000000020e047228 */ /* 0x000fd00000000000 */
[----:B------:R-:W-:-:S08]  /*1850*/  DFMA R6, -R12, R4, R14 ;  /* 0x000000040c06722b */ /* 0x000fd0000000010e */
[----:B------:R-:W-:-:S10]  /*1860*/  DFMA R2, R2, R6, R4 ;  /* 0x000000060202722b */ /* 0x000fd40000000004 */
[----:B------:R-:W-:-:S05]  /*1870*/  FFMA R0, RZ, R13, R3 ;  /* 0x0000000dff007223 */ /* 0x000fca0000000003 */
[----:B------:R-:W-:-:S13]  /*1880*/  FSETP.GT.AND P0, PT, |R0|, 1.469367938527859385e-39, PT ;  /* 0x001000000000780b */ /* 0x000fda0003f04200 */
[----:B------:R-:W-:Y:S05]  /*1890*/  @P0 BRA P1, `(.L_x_7675) ;  /* 0x0000000000180947 */ /* 0x000fea0000800000 */
[----:B------:R-:W-:Y:S01]  /*18a0*/  MOV R6, R14 ;  /* 0x0000000e00067202 */ /* 0x000fe20000000f00 */
[----:B------:R-:W-:Y:S01]  /*18b0*/  IMAD.MOV.U32 R7, RZ, RZ, R15 ;  /* 0x000000ffff077224 */ /* 0x000fe200078e000f */
[----:B------:R-:W-:Y:S02]  /*18c0*/  MOV R8, R12 ;  /* 0x0000000c00087202 */ /* 0x000fe40000000f00 */
[----:B------:R-:W-:Y:S02]  /*18d0*/  MOV R9, R13 ;  /* 0x0000000d00097202 */ /* 0x000fe40000000f00 */
[----:B------:R-:W-:-:S07]  /*18e0*/  MOV R4, 0x1900 ;  /* 0x0000190000047802 */ /* 0x000fce0000000f00 */
[----:B-----5:R-:W-:Y:S05]  /*18f0*/  CALL.REL.NOINC `($__internal_5_$__cuda_sm20_div_rn_f64_full) ;  /* 0x0000002800707944 */ /* 0x020fea0003c00000 */
.L_x_7675:
[----:B------:R-:W-:Y:S05]  /*1900*/  BSYNC B2 ;  /* 0x0000000000027941 */ /* 0x000fea0003800000 */
.L_x_7674:
        /* <DEDUP_REMOVED lines=11> */
[----:B------:R-:W-:Y:S02]  /*19c0*/  LOP3.LUT R8, R13, 0x7fffffff, RZ, 0xc0, !PT ;  /* 0x7fffffff0d087812 */ /* 0x000fe400078ec0ff */
[----:B------:R-:W-:Y:S02]  /*19d0*/  MOV R4, R12 ;  /* 0x0000000c00047202 */ /* 0x000fe40000000f00 */
[----:B------:R-:W-:Y:S02]  /*19e0*/  IADD3 R8, R8, -0x100000, RZ ;  /* 0xfff0000008087810 */ /* 0x000fe40007ffe0ff */
[----:B------:R-:W-:-:S07]  /*19f0*/  MOV R0, 0x1a10 ;  /* 0x00001a1000007802 */ /* 0x000fce0000000f00 */
[----:B-----5:R-:W-:Y:S05]  /*1a00*/  CALL.REL.NOINC `($__internal_4_$__cuda_sm20_dblrcp_rn_slowpath_v3) ;  /* 0x00000024008c7944 */ /* 0x020fea0003c00000 */
.L_x_7677:
[----:B------:R-:W-:Y:S05]  /*1a10*/  BSYNC B2 ;  /* 0x0000000000027941 */ /* 0x000fea0003800000 */
.L_x_7676:
[-C--:B-----5:R-:W-:Y:S02]  /*1a20*/  DFMA R12, R18, R2.reuse, R16 ;  /* 0x00000002120c722b */ /* 0x0a0fe40000000010 */
[----:B------:R-:W-:-:S06]  /*1a30*/  DFMA R2, -R16, R2, R18 ;  /* 0x000000021002722b */ /* 0x000fcc0000000112 */
[-C--:B------:R-:W-:Y:S02]  /*1a40*/  DMUL R12, R12, R6.reuse ;  /* 0x000000060c0c7228 */ /* 0x080fe40000000000 */
[----:B------:R-:W-:Y:S01]  /*1a50*/  DMUL R14, R2, R6 ;  /* 0x00000006020e7228 */ /* 0x000fe20000000000 */
[----:B------:R-:W-:Y:S10]  /*1a60*/  BRA `(.L_x_7678) ;  /* 0x0000000400687947 */ /* 0x000ff40003800000 */
.L_x_7673:
[----:B------:R-:W-:Y:S01]  /*1a70*/  DADD R8, -RZ, |R12| ;  /* 0x00000000ff087229 */ /* 0x000fe2000000050c */
[----:B------:R-:W-:Y:S01]  /*1a80*/  IMAD.MOV.U32 R2, RZ, RZ, 0x1 ;  /* 0x00000001ff027424 */ /* 0x000fe200078e00ff */
[----:B-----5:R-:W-:Y:S01]  /*1a90*/  FSETP.GEU.AND P1, PT, |R17|, 6.5827683646048100446e-37, PT ;  /* 0x036000001100780b */ /* 0x020fe20003f2e200 */
[----:B------:R-:W-:Y:S03]  /*1aa0*/  BSSY B2, `(.L_x_7679) ;  /* 0x0000013000027945 */ /* 0x000fe60003800000 */
[----:B------:R-:W0:Y:S02]  /*1ab0*/  MUFU.RCP64H R3, R9 ;  /* 0x0000000900037308 */ /* 0x000e240000001800 */
[----:B0-----:R-:W-:-:S08]  /*1ac0*/  DFMA R4, -|R12|, R2, 1 ;  /* 0x3ff000000c04742b */ /* 0x001fd00000000302 */
[----:B------:R-:W-:-:S08]  /*1ad0*/  DFMA R4, R4, R4, R4 ;  /* 0x000000040404722b */ /* 0x000fd00000000004 */
[----:B------:R-:W-:-:S08]  /*1ae0*/  DFMA R4, R2, R4, R2 ;  /* 0x000000040204722b */ /* 0x000fd00000000002 */
[----:B------:R-:W-:-:S08]  /*1af0*/  DFMA R2, -|R12|, R4, 1 ;  /* 0x3ff000000c02742b */ /* 0x000fd00000000304 */
[----:B------:R-:W-:-:S08]  /*1b00*/  DFMA R2, R4, R2, R4 ;  /* 0x000000020402722b */ /* 0x000fd00000000004 */
[----:B------:R-:W-:-:S08]  /*1b10*/  DMUL R4, R16, R2 ;  /* 0x0000000210047228 */ /* 0x000fd00000000000 */
[----:B------:R-:W-:-:S08]  /*1b20*/  DFMA R12, -|R12|, R4, R16 ;  /* 0x000000040c0c722b */ /* 0x000fd00000000310 */
[----:B------:R-:W-:-:S10]  /*1b30*/  DFMA R12, R2, R12, R4 ;  /* 0x0000000c020c722b */ /* 0x000fd40000000004 */
[----:B------:R-:W-:-:S05]  /*1b40*/  FFMA R0, RZ, R9, R13 ;  /* 0x00000009ff007223 */ /* 0x000fca000000000d */
[----:B------:R-:W-:-:S13]  /*1b50*/  FSETP.GT.AND P0, PT, |R0|, 1.469367938527859385e-39, PT ;  /* 0x001000000000780b */ /* 0x000fda0003f04200 */
[----:B------:R-:W-:Y:S05]  /*1b60*/  @P0 BRA P1, `(.L_x_7680) ;  /* 0x0000000000180947 */ /* 0x000fea0000800000 */
[----:B------:R-:W-:Y:S02]  /*1b70*/  MOV R6, R16 ;  /* 0x0000001000067202 */ /* 0x000fe40000000f00 */
[----:B------:R-:W-:Y:S02]  /*1b80*/  MOV R7, R17 ;  /* 0x0000001100077202 */ /* 0x000fe40000000f00 */
[----:B------:R-:W-:-:S07]  /*1b90*/  MOV R4, 0x1bb0 ;  /* 0x00001bb000047802 */ /* 0x000fce0000000f00 */
[----:B------:R-:W-:Y:S05]  /*1ba0*/  CALL.REL.NOINC `($__internal_5_$__cuda_sm20_div_rn_f64_full) ;  /* 0x0000002400c47944 */ /* 0x000fea0003c00000 */
[----:B------:R-:W-:Y:S01]  /*1bb0*/  IMAD.MOV.U32 R12, RZ, RZ, R2 ;  /* 0x000000ffff0c7224 */ /* 0x000fe200078e0002 */
[----:B------:R-:W-:-:S07]  /*1bc0*/  MOV R13, R3 ;  /* 0x00000003000d7202 */ /* 0x000fce0000000f00 */
.L_x_7680:
[----:B------:R-:W-:Y:S05]  /*1bd0*/  BSYNC B2 ;  /* 0x0000000000027941 */ /* 0x000fea0003800000 */
.L_x_7679:
[----:B------:R-:W-:Y:S01]  /*1be0*/  DADD R8, -RZ, |R14| ;  /* 0x00000000ff087229 */ /* 0x000fe2000000050e */
[----:B------:R-:W-:Y:S01]  /*1bf0*/  MOV R2, 0x1 ;  /* 0x0000000100027802 */ /* 0x000fe20000000f00 */
[----:B------:R-:W-:Y:S01]  /*1c00*/  BSSY B2, `(.L_x_7681) ;  /* 0x0000014000027945 */ /* 0x000fe20003800000 */
[----:B------:R-:W-:-:S03]  /*1c10*/  FSETP.GEU.AND P1, PT, |R19|, 6.5827683646048100446e-37, PT ;  /* 0x036000001300780b */ /* 0x000fc60003f2e200 */
        /* <DEDUP_REMOVED lines=12> */
[----:B------:R-:W-:Y:S01]  /*1ce0*/  IMAD.MOV.U32 R6, RZ, RZ, R18 ;  /* 0x000000ffff067224 */ /* 0x000fe200078e0012 */
[----:B------:R-:W-:Y:S02]  /*1cf0*/  MOV R7, R19 ;  /* 0x0000001300077202 */ /* 0x000fe40000000f00 */
[----:B------:R-:W-:-:S07]  /*1d00*/  MOV R4, 0x1d20 ;  /* 0x00001d2000047802 */ /* 0x000fce0000000f00 */
[----:B------:R-:W-:Y:S05]  /*1d10*/  CALL.REL.NOINC `($__internal_5_$__cuda_sm20_div_rn_f64_full) ;  /* 0x0000002400687944 */ /* 0x000fea0003c00000 */
[----:B------:R-:W-:Y:S01]  /*1d20*/  MOV R14, R2 ;  /* 0x00000002000e7202 */ /* 0x000fe20000000f00 */
[----:B------:R-:W-:-:S07]  /*1d30*/  IMAD.MOV.U32 R15, RZ, RZ, R3 ;  /* 0x000000ffff0f7224 */ /* 0x000fce00078e0003 */
.L_x_7682:
[----:B------:R-:W-:Y:S05]  /*1d40*/  BSYNC B2 ;  /* 0x0000000000027941 */ /* 0x000fea0003800000 */
.L_x_7681:
[----:B------:R-:W-:Y:S05]  /*1d50*/  BRA `(.L_x_7678) ;  /* 0x0000000000ac7947 */ /* 0x000fea0003800000 */
.L_x_7672:
        /* <DEDUP_REMOVED lines=21> */
.L_x_7684:
[----:B------:R-:W-:Y:S05]  /*1eb0*/  BSYNC B2 ;  /* 0x0000000000027941 */ /* 0x000fea0003800000 */
.L_x_7683:
        /* <DEDUP_REMOVED lines=16> */
.L_x_7686:
[----:B------:R-:W-:Y:S05]  /*1fc0*/  BSYNC B2 ;  /* 0x0000000000027941 */ /* 0x000fea0003800000 */
.L_x_7685:
[-C--:B-----5:R-:W-:Y:S02]  /*1fd0*/  DFMA R12, R16, R2.reuse, R18 ;  /* 0x00000002100c722b */ /* 0x0a0fe40000000012 */
[----:B------:R-:W-:-:S06]  /*1fe0*/  DFMA R2, R18, R2, -R16 ;  /* 0x000000021202722b */ /* 0x000fcc0000000810 */
[-C--:B------:R-:W-:Y:S02]  /*1ff0*/  DMUL R12, R12, R6.reuse ;  /* 0x000000060c0c7228 */ /* 0x080fe40000000000 */
[----:B------:R-:W-:-:S11]  /*2000*/  DMUL R14, R2, R6 ;  /* 0x00000006020e7228 */ /* 0x000fd60000000000 */
.L_x_7678:
[----:B------:R-:W-:Y:S05]  /*2010*/  BSYNC B1 ;  /* 0x0000000000017941 */ /* 0x000fea0003800000 */
.L_x_7671:
[----:B------:R0:W-:Y:S01]  /*2020*/  STG.E.128 desc[UR4][R32.64], R12 ;  /* 0x0000000c20007986 */ /* 0x0001e2000c101d04 */
[----:B------:R-:W-:-:S05]  /*2030*/  IMAD R3, R31, 0x100, R30 ;  /* 0x000001001f037824 */ /* 0x000fca00078e021e */
[----:B------:R-:W-:-:S07]  /*2040*/  IADD3 R3, R3, 0x80, RZ ;  /* 0x0000008003037810 */ /* 0x000fce0007ffe0ff */
.L_x_7669:
[----:B------:R-:W-:Y:S05]  /*2050*/  BSYNC B0 ;  /* 0x0000000000007941 */ /* 0x000fea0003800000 */
.L_x_7668:
[----:B------:R-:W-:Y:S02]  /*2060*/  ULDC UR6, c[0x0][0x210] ;  /* 0x0000840000067ab9 */ /* 0x000fe40000000800 */
[----:B------:R-:W-:-:S13]  /*2070*/  ISETP.GE.AND P0, PT, R3, UR6, PT ;  /* 0x0000000603007c0c */ /* 0x000fda000bf06270 */
[----:B------:R-:W-:Y:S05]  /*2080*/  @P0 EXIT ;  /* 0x000000000000094d */ /* 0x000fea0003800000 */
[----:B------:R-:W1:Y:S01]  /*2090*/  LDC R8, c[0x0][0x218] ;  /* 0x00008600ff087b82 */ /* 0x000e620000000800 */
[----:B------:R-:W-:Y:S01]  /*20a0*/  HFMA2.MMA R31, -RZ, RZ, 0, 0 ;  /* 0x00000000ff1f7435 */ /* 0x000fe200000001ff */
[----:B------:R-:W-:Y:S01]  /*20b0*/  MOV R2, RZ ;  /* 0x000000ff00027202 */ /* 0x000fe20000000f00 */
[----:B------:R-:W-:Y:S01]  /*20c0*/  IMAD.MOV.U32 R0, RZ, RZ, RZ ;  /* 0x000000ffff007224 */ /* 0x000fe200078e00ff */
[----:B-1----:R-:W-:-:S13]  /*20d0*/  ISETP.NE.AND P0, PT, R8, RZ, PT ;  /* 0x000000ff0800720c */ /* 0x002fda0003f05270 */
        /* <DEDUP_REMOVED lines=330> */
[----:B------:R-:W1:Y:S01]  /*3580*/  @P0 LDC.64 R8, c[0x0][0x340] ;  /* 0x0000d000ff080b82 */ /* 0x000e620000000a00 */
[----:B------:R-:W-:Y:S02]  /*3590*/  @P0 MOV R6, RZ ;  /* 0x000000ff00060202 */ /* 0x000fe40000000f00 */
[----:B------:R-:W-:-:S05]  /*35a0*/  IADD3 R3, -R7, RZ, RZ ;  /* 0x000000ff07037210 */ /* 0x000fca0007ffe1ff */
[----:B------:R-:W2:Y:S01]  /*35b0*/  @P0 LDC R11, c[0x0][0x33c] ;  /* 0x0000cf00ff0b0b82 */ /* 0x000ea20000000800 */
[----:B------:R-:W-:Y:S01]  /*35c0*/  IMAD R5, R3, UR8, R5 ;  /* 0x0000000803057c24 */ /* 0x000fe2000f8e0205 */
[----:B------:R-:W-:-:S03]  /*35d0*/  ULDC.64 UR8, c[0x0][0x460] ;  /* 0x0001180000087ab9 */ /* 0x000fc60000000a00 */
[C---:B------:R-:W-:Y:S02]  /*35e0*/  IMAD R31, R5.reuse, UR6, R31 ;  /* 0x00000006051f7c24 */ /* 0x040fe4000f8e021f */
[C---:B------:R-:W-:Y:S01]  /*35f0*/  IMAD R0, R5.reuse, UR8, R0 ;  /* 0x0000000805007c24 */ /* 0x040fe2000f8e0200 */
[----:B0-----:R-:W0:Y:S01]  /*3600*/  @P0 LDC.64 R12, c[0x0][0x468] ;  /* 0x00011a00ff0c0b82 */ /* 0x001e220000000a00 */
[----:B------:R-:W-:-:S07]  /*3610*/  IMAD R2, R5, UR9, R2 ;  /* 0x0000000905027c24 */ /* 0x000fce000f8e0202 */
[----:B------:R-:W3:Y:S01]  /*3620*/  @P0 LDC R10, c[0x0][0x470] ;  /* 0x00011c00ff0a0b82 */ /* 0x000ee20000000800 */
[----:B-1----:R-:W-:-:S05]  /*3630*/  @P0 IMAD.HI.U32 R4, R7, R8, R6 ;  /* 0x0000000807040227 */ /* 0x002fca00078e0006 */
[----:B------:R-:W-:-:S05]  /*3640*/  @P0 SHF.R.U32.HI R4, RZ, R9, R4 ;  /* 0x00000009ff040219 */ /* 0x000fca0000011604 */
[----:B------:R-:W-:-:S04]  /*3650*/  @P0 IMAD.MOV R6, RZ, RZ, -R4 ;  /* 0x000000ffff060224 */ /* 0x000fc800078e0a04 */
[----:B--2---:R-:W-:-:S04]  /*3660*/  @P0 IMAD R7, R11, R6, R7 ;  /* 0x000000060b070224 */ /* 0x004fc800078e0207 */
[C---:B0-----:R-:W-:Y:S02]  /*3670*/  @P0 IMAD R31, R7.reuse, R12, R31 ;  /* 0x0000000c071f0224 */ /* 0x041fe400078e021f */
[C---:B------:R-:W-:Y:S02]  /*3680*/  @P0 IMAD R0, R7.reuse, R13, R0 ;  /* 0x0000000d07000224 */ /* 0x040fe400078e0200 */
[----:B---3--:R-:W-:-:S07]  /*3690*/  @P0 IMAD R2, R7, R10, R2 ;  /* 0x0000000a07020224 */ /* 0x008fce00078e0202 */
.L_x_7687:
[----:B------:R-:W-:Y:S02]  /*36a0*/  ULDC.64 UR6, c[0x0][0x488] ;  /* 0x0001220000067ab9 */ /* 0x000fe40000000a00 */
[----:B0-----:R-:W-:-:S04]  /*36b0*/  IADD3 R12, P0, R2, UR6, RZ ;  /* 0x00000006020c7c10 */ /* 0x001fc8000ff1e0ff */
        /* <DEDUP_REMOVED lines=36> */
.L_x_7692:
[----:B------:R-:W-:Y:S05]  /*3900*/  BSYNC B1 ;  /* 0x0000000000017941 */ /* 0x000fea0003800000 */
.L_x_7691:
        /* <DEDUP_REMOVED lines=16> */
.L_x_7694:
[----:B------:R-:W-:Y:S05]  /*3a10*/  BSYNC B1 ;  /* 0x0000000000017941 */ /* 0x000fea0003800000 */
.L_x_7693:
[-C--:B-----5:R-:W-:Y:S02]  /*3a20*/  DFMA R12, R18, R2.reuse, R16 ;  /* 0x00000002120c722b */ /* 0x0a0fe40000000010 */
[----:B------:R-:W-:-:S06]  /*3a30*/  DFMA R2, -R16, R2, R18 ;  /* 0x000000021002722b */ /* 0x000fcc0000000112 */
[-C--:B------:R-:W-:Y:S02]  /*3a40*/  DMUL R12, R12, R6.reuse ;  /* 0x000000060c0c7228 */ /* 0x080fe40000000000 */
[----:B------:R-:W-:Y:S01]  /*3a50*/  DMUL R14, R2, R6 ;  /* 0x00000006020e7228 */ /* 0x000fe20000000000 */
[----:B------:R-:W-:Y:S10]  /*3a60*/  BRA `(.L_x_7695) ;  /* 0x0000000400687947 */ /* 0x000ff40003800000 */
.L_x_7690:
        /* <DEDUP_REMOVED lines=22> */
.L_x_7697:
[----:B------:R-:W-:Y:S05]  /*3bd0*/  BSYNC B1 ;  /* 0x0000000000017941 */ /* 0x000fea0003800000 */
.L_x_7696:
        /* <DEDUP_REMOVED lines=22> */
.L_x_7699:
[----:B------:R-:W-:Y:S05]  /*3d40*/  BSYNC B1 ;  /* 0x0000000000017941 */ /* 0x000fea0003800000 */
.L_x_7698:
[----:B------:R-:W-:Y:S05]  /*3d50*/  BRA `(.L_x_7695) ;  /* 0x0000000000ac7947 */ /* 0x000fea0003800000 */
.L_x_7689:
        /* <DEDUP_REMOVED lines=21> */
.L_x_7701:
[----:B------:R-:W-:Y:S05]  /*3eb0*/  BSYNC B1 ;  /* 0x0000000000017941 */ /* 0x000fea0003800000 */
.L_x_7700:
        /* <DEDUP_REMOVED lines=16> */
.L_x_7703:
[----:B------:R-:W-:Y:S05]  /*3fc0*/  BSYNC B1 ;  /* 0x0000000000017941 */ /* 0x000fea0003800000 */
.L_x_7702:
[-C--:B-----5:R-:W-:Y:S02]  /*3fd0*/  DFMA R12, R16, R2.reuse, R18 ;  /* 0x00000002100c722b */ /* 0x0a0fe40000000012 */
[----:B------:R-:W-:-:S06]  /*3fe0*/  DFMA R2, R18, R2, -R16 ;  /* 0x000000021202722b */ /* 0x000fcc0000000810 */
[-C--:B------:R-:W-:Y:S02]  /*3ff0*/  DMUL R12, R12, R6.reuse ;  /* 0x000000060c0c7228 */ /* 0x080fe40000000000 */
[----:B------:R-:W-:-:S11]  /*4000*/  DMUL R14, R2, R6 ;  /* 0x00000006020e7228 */ /* 0x000fd60000000000 */
.L_x_7695:
[----:B------:R-:W-:Y:S05]  /*4010*/  BSYNC B0 ;  /* 0x0000000000007941 */ /* 0x000fea0003800000 */
.L_x_7688:
[----:B------:R-:W-:Y:S01]  /*4020*/  STG.E.128 desc[UR4][R30.64], R12 ;  /* 0x0000000c1e007986 */ /* 0x000fe2000c101d04 */
[----:B------:R-:W-:Y:S05]  /*4030*/  EXIT ;  /* 0x000000000000794d */ /* 0x000fea0003800000 */
        .weak           $__internal_4_$__cuda_sm20_dblrcp_rn_slowpath_v3
        .type           $__internal_4_$__cuda_sm20_dblrcp_rn_slowpath_v3,@function
        .size           $__internal_4_$__cuda_sm20_dblrcp_rn_slowpath_v3,($__internal_5_$__cuda_sm20_div_rn_f64_full - $__internal_4_$__cuda_sm20_dblrcp_rn_slowpath_v3)
$__internal_4_$__cuda_sm20_dblrcp_rn_slowpath_v3:
[----:B------:R-:W-:Y:S01]  /*4040*/  IMAD.MOV.U32 R5, RZ, RZ, R13 ;  /* 0x000000ffff057224 */ /* 0x000fe200078e000d */
[----:B------:R-:W-:Y:S05]  /*4050*/  BSSY B3, `(.L_x_7704) ;  /* 0x0000023000037945 */ /* 0x000fea0003800000 */
[----:B------:R-:W-:-:S14]  /*4060*/  DSETP.GTU.AND P0, PT, |R4|, +INF , PT ;  /* 0x7ff000000400742a */ /* 0x000fdc0003f0c200 */
[----:B------:R-:W-:Y:S05]  /*4070*/  @P0 BRA `(.L_x_7705) ;  /* 0x0000000000780947 */ /* 0x000fea0003800000 */
[----:B------:R-:W-:-:S04]  /*4080*/  LOP3.LUT R9, R13, 0x7fffffff, RZ, 0xc0, !PT ;  /* 0x7fffffff0d097812 */ /* 0x000fc800078ec0ff */
[----:B------:R-:W-:-:S04]  /*4090*/  IADD3 R6, R9, -0x1, RZ ;  /* 0xffffffff09067810 */ /* 0x000fc80007ffe0ff */
[----:B------:R-:W-:-:S13]  /*40a0*/  ISETP.GE.U32.AND P0, PT, R6, 0x7fefffff, PT ;  /* 0x7fefffff0600780c */ /* 0x000fda0003f06070 */
[----:B------:R-:W-:Y:S02]  /*40b0*/  @P0 LOP3.LUT R7, R5, 0x7ff00000, RZ, 0x3c, !PT ;  /* 0x7ff0000005070812 */ /* 0x000fe400078e3cff */
[----:B------:R-:W-:Y:S01]  /*40c0*/  @P0 MOV R6, RZ ;  /* 0x000000ff00060202 */ /* 0x000fe20000000f00 */
[----:B------:R-:W-:Y:S06]  /*40d0*/  @P0 BRA `(.L_x_7706) ;  /* 0x0000000000680947 */ /* 0x000fec0003800000 */
[----:B------:R-:W-:-:S13]  /*40e0*/  ISETP.GE.U32.AND P0, PT, R9, 0x1000001, PT ;  /* 0x010000010900780c */ /* 0x000fda0003f06070 */
[----:B------:R-:W-:Y:S05]  /*40f0*/  @!P0 BRA `(.L_x_7707) ;  /* 0x0000000000348947 */ /* 0x000fea0003800000 */
[----:B------:R-:W-:Y:S01]  /*4100*/  VIADD R7, R5, 0xc0200000 ;  /* 0xc020000005077836 */ /* 0x000fe20000000000 */
[----:B------:R-:W-:-:S03]  /*4110*/  MOV R6, R4 ;  /* 0x0000000400067202 */ /* 0x000fc60000000f00 */
[----:B------:R-:W0:Y:S03]  /*4120*/  MUFU.RCP64H R9, R7 ;  /* 0x0000000700097308 */ /* 0x000e260000001800 */
        /* <DEDUP_REMOVED lines=10> */
.L_x_7707:
        /* <DEDUP_REMOVED lines=9> */
.L_x_7705:
[----:B------:R-:W-:Y:S02]  /*4260*/  LOP3.LUT R7, R5, 0x80000, RZ, 0xfc, !PT ;  /* 0x0008000005077812 */ /* 0x000fe400078efcff */
[----:B------:R-:W-:-:S07]  /*4270*/  MOV R6, R4 ;  /* 0x0000000400067202 */ /* 0x000fce0000000f00 */
.L_x_7706:
[----:B------:R-:W-:Y:S05]  /*4280*/  BSYNC B3 ;  /* 0x0000000000037941 */ /* 0x000fea0003800000 */
.L_x_7704:
[----:B------:R-:W-:Y:S01]  /*4290*/  IMAD.MOV.U32 R4, RZ, RZ, R0 ;  /* 0x000000ffff047224 */ /* 0x000fe200078e0000 */
[----:B------:R-:W-:-:S04]  /*42a0*/  MOV R5, 0x0 ;  /* 0x0000000000057802 */ /* 0x000fc80000000f00 */
[----:B------:R-:W-:Y:S05]  /*42b0*/  RET.REL.NODEC R4 `(_ZN2at6native18elementwise_kernelILi128ELi2EZNS0_22gpu_kernel_impl_nocastINS0_13BinaryFunctorIN3c107complexIdEES6_S6_NS0_15binary_internal10DivFunctorIS6_EEEEEEvRNS_18TensorIteratorBaseERKT_EUliE_EEviT1_) ;  /* 0xffffffbc04507950 */ /* 0x000fea0003c3ffff */
        .weak           $__internal_5_$__cuda_sm20_div_rn_f64_full
        .type           $__internal_5_$__cuda_sm20_div_rn_f64_full,@function
        .size           $__internal_5_$__cuda_sm20_div_rn_f64_full,(.L_x_19260 - $__internal_5_$__cuda_sm20_div_rn_f64_full)
$__internal_5_$__cuda_sm20_div_rn_f64_full:
[C---:B------:R-:W-:Y:S01]  /*42c0*/  FSETP.GEU.AND P0, PT, |R9|.reuse, 1.469367938527859385e-39, PT ;  /* 0x001000000900780b */ /* 0x040fe20003f0e200 */
[----:B------:R-:W-:Y:S01]  /*42d0*/  IMAD.MOV.U32 R20, RZ, RZ, 0x1 ;  /* 0x00000001ff147424 */ /* 0x000fe200078e00ff */
[----:B------:R-:W-:Y:S01]  /*42e0*/  LOP3.LUT R28, R9, 0x800fffff, RZ, 0xc0, !PT ;  /* 0x800fffff091c7812 */ /* 0x000fe200078ec0ff */
[----:B------:R-:W-:Y:S01]  /*42f0*/  BSSY B3, `(.L_x_7708) ;  /* 0x0000054000037945 */ /* 0x000fe20003800000 */
[C---:B------:R-:W-:Y:S02]  /*4300*/  FSETP.GEU.AND P2, PT, |R7|.reuse, 1.469367938527859385e-39, PT ;  /* 0x001000000700780b */ /* 0x040fe40003f4e200 */
[----:B------:R-:W-:Y:S02]  /*4310*/  LOP3.LUT R29, R28, 0x3ff00000, RZ, 0xfc, !PT ;  /* 0x3ff000001c1d7812 */ /* 0x000fe400078efcff */
[----:B------:R-:W-:Y:S02]  /*4320*/  MOV R28, R8 ;  /* 0x00000008001c7202 */ /* 0x000fe40000000f00 */
[----:B------:R-:W-:-:S02]  /*4330*/  LOP3.LUT R2, R7, 0x7ff00000, RZ, 0xc0, !PT ;  /* 0x7ff0000007027812 */ /* 0x000fc400078ec0ff */
[C---:B------:R-:W-:Y:S01]  /*4340*/  LOP3.LUT R24, R9.reuse, 0x7ff00000, RZ, 0xc0, !PT ;  /* 0x7ff0000009187812 */ /* 0x040fe200078ec0ff */
[----:B------:R-:W-:Y:S01]  /*4350*/  @!P0 DMUL R28, R8, 8.98846567431157953865e+307 ;  /* 0x7fe00000081c8828 */ /* 0x000fe20000000000 */
[----:B------:R-:W-:Y:S02]  /*4360*/  MOV R0, 0x1ca00000 ;  /* 0x1ca0000000007802 */ /* 0x000fe40000000f00 */
[----:B------:R-:W-:Y:S01]  /*4370*/  ISETP.GE.U32.AND P1, PT, R2, R24, PT ;  /* 0x000000180200720c */ /* 0x000fe20003f26070 */
[----:B------:R-:W-:Y:S01]  /*4380*/  @!P2 IMAD.MOV.U32 R22, RZ, RZ, RZ ;  /* 0x000000ffff16a224 */ /* 0x000fe200078e00ff */
[----:B------:R-:W-:Y:S01]  /*4390*/  @!P2 LOP3.LUT R3, R9, 0x7ff00000, RZ, 0xc0, !PT ;  /* 0x7ff000000903a812 */ /* 0x000fe200078ec0ff */
[----:B------:R-:W0:Y:S01]  /*43a0*/  MUFU.RCP64H R21, R29 ;  /* 0x0000001d00157308 */ /* 0x000e220000001800 */
[----:B------:R-:W-:Y:S02]  /*43b0*/  SEL R27, R0, 0x63400000, !P1 ;  /* 0x63400000001b7807 */ /* 0x000fe40004800000 */
[----:B------:R-:W-:-:S02]  /*43c0*/  @!P2 ISETP.GE.U32.AND P3, PT, R2, R3, PT ;  /* 0x000000030200a20c */ /* 0x000fc40003f66070 */
[--C-:B------:R-:W-:Y:S02]  /*43d0*/  LOP3.LUT R27, R27, 0x800fffff, R7.reuse, 0xf8, !PT ;  /* 0x800fffff1b1b7812 */ /* 0x100fe400078ef807 */
[----:B------:R-:W-:Y:S02]  /*43e0*/  @!P2 SEL R3, R0, 0x63400000, !P3 ;  /* 0x634000000003a807 */ /* 0x000fe40005800000 */
[----:B------:R-:W-:Y:S02]  /*43f0*/  MOV R26, R6 ;  /* 0x00000006001a7202 */ /* 0x000fe40000000f00 */
[----:B------:R-:W-:Y:S02]  /*4400*/  @!P2 LOP3.LUT R3, R3, 0x80000000, R7, 0xf8, !PT ;  /* 0x800000000303a812 */ /* 0x000fe400078ef807 */
[----:B------:R-:W-:Y:S02]  /*4410*/  @!P0 LOP3.LUT R24, R29, 0x7ff00000, RZ, 0xc0, !PT ;  /* 0x7ff000001d188812 */ /* 0x000fe400078ec0ff */
[----:B------:R-:W-:Y:S01]  /*4420*/  @!P2 LOP3.LUT R23, R3, 0x100000, RZ, 0xfc, !PT ;  /* 0x001000000317a812 */ /* 0x000fe200078efcff */
[----:B0-----:R-:W-:Y:S01]  /*4430*/  DFMA R10, R20, -R28, 1 ;  /* 0x3ff00000140a742b */ /* 0x001fe2000000081c */
[----:B------:R-:W-:-:S02]  /*4440*/  MOV R3, R2 ;  /* 0x0000000200037202 */ /* 0x000fc40000000f00 */
[----:B------:R-:W-:Y:S02]  /*4450*/  IADD3 R25, R24, -0x1, RZ ;  /* 0xffffffff18197810 */ /* 0x000fe40007ffe0ff */
[----:B------:R-:W-:-:S03]  /*4460*/  @!P2 DFMA R26, R26, 2, -R22 ;  /* 0x400000001a1aa82b */ /* 0x000fc60000000816 */
[----:B------:R-:W-:-:S07]  /*4470*/  DFMA R10, R10, R10, R10 ;  /* 0x0000000a0a0a722b */ /* 0x000fce000000000a */
[----:B------:R-:W-:Y:S01]  /*4480*/  @!P2 LOP3.LUT R3, R27, 0x7ff00000, RZ, 0xc0, !PT ;  /* 0x7ff000001b03a812 */ /* 0x000fe200078ec0ff */
[----:B------:R-:W-:-:S03]  /*4490*/  DFMA R10, R20, R10, R20 ;  /* 0x0000000a140a722b */ /* 0x000fc60000000014 */
[----:B------:R-:W-:-:S04]  /*44a0*/  IADD3 R5, R3, -0x1, RZ ;  /* 0xffffffff03057810 */ /* 0x000fc80007ffe0ff */
[----:B------:R-:W-:Y:S01]  /*44b0*/  ISETP.GT.U32.AND P0, PT, R5, 0x7feffffe, PT ;  /* 0x7feffffe0500780c */ /* 0x000fe20003f04070 */
[----:B------:R-:W-:-:S03]  /*44c0*/  DFMA R20, R10, -R28, 1 ;  /* 0x3ff000000a14742b */ /* 0x000fc6000000081c */
[----:B------:R-:W-:-:S05]  /*44d0*/  ISETP.GT.U32.OR P0, PT, R25, 0x7feffffe, P0 ;  /* 0x7feffffe1900780c */ /* 0x000fca0000704470 */
[----:B------:R-:W-:-:S08]  /*44e0*/  DFMA R10, R10, R20, R10 ;  /* 0x000000140a0a722b */ /* 0x000fd0000000000a */
[----:B------:R-:W-:-:S08]  /*44f0*/  DMUL R20, R10, R26 ;  /* 0x0000001a0a147228 */ /* 0x000fd00000000000 */
[----:B------:R-:W-:-:S08]  /*4500*/  DFMA R22, R20, -R28, R26 ;  /* 0x8000001c1416722b */ /* 0x000fd0000000001a */
[----:B------:R-:W-:Y:S01]  /*4510*/  DFMA R22, R10, R22, R20 ;  /* 0x000000160a16722b */ /* 0x000fe20000000014 */
[----:B------:R-:W-:Y:S10]  /*4520*/  @P0 BRA `(.L_x_7709) ;  /* 0x00000000006c0947 */ /* 0x000ff40003800000 */
[----:B------:R-:W-:-:S04]  /*4530*/  LOP3.LUT R3, R9, 0x7ff00000, RZ, 0xc0, !PT ;  /* 0x7ff0000009037812 */ /* 0x000fc800078ec0ff */
[CC--:B------:R-:W-:Y:S02]  /*4540*/  VIADDMNMX R5, R2.reuse, -R3.reuse, 0xb9600000, !PT ;  /* 0xb960000002057446 */ /* 0x0c0fe40007800903 */
[----:B------:R-:W-:Y:S02]  /*4550*/  ISETP.GE.U32.AND P0, PT, R2, R3, PT ;  /* 0x000000030200720c */ /* 0x000fe40003f06070 */
[----:B------:R-:W-:Y:S02]  /*4560*/  VIMNMX R5, R5, 0x46a00000, PT ;  /* 0x46a0000005057848 */ /* 0x000fe40003fe0100 */
[----:B------:R-:W-:Y:S02]  /*4570*/  SEL R0, R0, 0x63400000, !P0 ;  /* 0x6340000000007807 */ /* 0x000fe40004000000 */
[----:B------:R-:W-:-:S03]  /*4580*/  MOV R2, RZ ;  /* 0x000000ff00027202 */ /* 0x000fc60000000f00 */
[----:B------:R-:W-:-:S05]  /*4590*/  IMAD.IADD R0, R5, 0x1, -R0 ;  /* 0x0000000105007824 */ /* 0x000fca00078e0a00 */
[----:B------:R-:W-:-:S06]  /*45a0*/  IADD3 R3, R0, 0x7fe00000, RZ ;  /* 0x7fe0000000037810 */ /* 0x000fcc0007ffe0ff */
[----:B------:R-:W-:-:S10]  /*45b0*/  DMUL R10, R22, R2 ;  /* 0x00000002160a7228 */ /* 0x000fd40000000000 */
[----:B------:R-:W-:-:S13]  /*45c0*/  FSETP.GTU.AND P0, PT, |R11|, 1.469367938527859385e-39, PT ;  /* 0x001000000b00780b */ /* 0x000fda0003f0c200 */
[----:B------:R-:W-:Y:S05]  /*45d0*/  @P0 BRA `(.L_x_7710) ;  /* 0x0000000000940947 */ /* 0x000fea0003800000 */
[----:B------:R-:W-:Y:S01]  /*45e0*/  DFMA R26, R22, -R28, R26 ;  /* 0x8000001c161a722b */ /* 0x000fe2000000001a */
[----:B------:R-:W-:-:S09]  /*45f0*/  MOV R6, RZ ;  /* 0x000000ff00067202 */ /* 0x000fd20000000f00 */
[C---:B------:R-:W-:Y:S02]  /*4600*/  FSETP.NEU.AND P0, PT, R27.reuse, RZ, PT ;  /* 0x000000ff1b00720b */ /* 0x040fe40003f0d000 */
[----:B------:R-:W-:-:S04]  /*4610*/  LOP3.LUT R9, R27, 0x80000000, R9, 0x48, !PT ;  /* 0x800000001b097812 */ /* 0x000fc800078e4809 */
[----:B------:R-:W-:-:S07]  /*4620*/  LOP3.LUT R7, R9, R3, RZ, 0xfc, !PT ;  /* 0x0000000309077212 */ /* 0x000fce00078efcff */
[----:B------:R-:W-:Y:S05]  /*4630*/  @!P0 BRA `(.L_x_7710) ;  /* 0x00000000007c8947 */ /* 0x000fea0003800000 */
[----:B------:R-:W-:Y:S01]  /*4640*/  IMAD.MOV R3, RZ, RZ, -R0 ;  /* 0x000000ffff037224 */ /* 0x000fe200078e0a00 */
[----:B------:R-:W-:Y:S01]  /*4650*/  MOV R2, RZ ;  /* 0x000000ff00027202 */ /* 0x000fe20000000f00 */
[----:B------:R-:W-:-:S05]  /*4660*/  DMUL.RP R6, R22, R6 ;  /* 0x0000000616067228 */ /* 0x000fca0000008000 */
[----:B------:R-:W-:-:S05]  /*4670*/  DFMA R2, R10, -R2, R22 ;  /* 0x800000020a02722b */ /* 0x000fca0000000016 */
[----:B------:R-:W-:Y:S02]  /*4680*/  LOP3.LUT R9, R7, R9, RZ, 0x3c, !PT ;  /* 0x0000000907097212 */ /* 0x000fe400078e3cff */
[----:B------:R-:W-:-:S04]  /*4690*/  IADD3 R2, -R0, -0x43300000, RZ ;  /* 0xbcd0000000027810 */ /* 0x000fc80007ffe1ff */
[----:B------:R-:W-:-:S04]  /*46a0*/  FSETP.NEU.AND P0, PT, |R3|, R2, PT ;  /* 0x000000020300720b */ /* 0x000fc80003f0d200 */
[----:B------:R-:W-:Y:S02]  /*46b0*/  FSEL R10, R6, R10, !P0 ;  /* 0x0000000a060a7208 */ /* 0x000fe40004000000 */
[----:B------:R-:W-:Y:S01]  /*46c0*/  FSEL R11, R9, R11, !P0 ;  /* 0x0000000b090b7208 */ /* 0x000fe20004000000 */
[----:B------:R-:W-:Y:S06]  /*46d0*/  BRA `(.L_x_7710) ;  /* 0x0000000000547947 */ /* 0x000fec0003800000 */
.L_x_7709:
[----:B------:R-:W-:-:S14]  /*46e0*/  DSETP.NAN.AND P0, PT, R6, R6, PT ;  /* 0x000000060600722a */ /* 0x000fdc0003f08000 */
[----:B------:R-:W-:Y:S05]  /*46f0*/  @P0 BRA `(.L_x_7711) ;  /* 0x0000000000440947 */ /* 0x000fea0003800000 */
[----:B------:R-:W-:-:S14]  /*4700*/  DSETP.NAN.AND P0, PT, R8, R8, PT ;  /* 0x000000080800722a */ /* 0x000fdc0003f08000 */
[----:B------:R-:W-:Y:S05]  /*4710*/  @P0 BRA `(.L_x_7712) ;  /* 0x0000000000300947 */ /* 0x000fea0003800000 */
[----:B------:R-:W-:Y:S02]  /*4720*/  ISETP.NE.AND P0, PT, R3, R24, PT ;  /* 0x000000180300720c */ /* 0x000fe40003f05270 */
[----:B------:R-:W-:Y:S02]  /*4730*/  MOV R10, 0x0 ;  /* 0x00000000000a7802 */ /* 0x000fe40000000f00 */
[----:B------:R-:W-:-:S09]  /*4740*/  MOV R11, 0xfff80000 ;  /* 0xfff80000000b7802 */ /* 0x000fd20000000f00 */
[----:B------:R-:W-:Y:S05]  /*4750*/  @!P0 BRA `(.L_x_7710) ;  /* 0x0000000000348947 */ /* 0x000fea0003800000 */
[----:B------:R-:W-:Y:S02]  /*4760*/  ISETP.NE.AND P0, PT, R3, 0x7ff00000, PT ;  /* 0x7ff000000300780c */ /* 0x000fe40003f05270 */
[----:B------:R-:W-:Y:S02]  /*4770*/  LOP3.LUT R11, R7, 0x80000000, R9, 0x48, !PT ;  /* 0x80000000070b7812 */ /* 0x000fe400078e4809 */
[----:B------:R-:W-:-:S13]  /*4780*/  ISETP.EQ.OR P0, PT, R24, RZ, !P0 ;  /* 0x000000ff1800720c */ /* 0x000fda0004702670 */
[----:B------:R-:W-:Y:S01]  /*4790*/  @P0 LOP3.LUT R0, R11, 0x7ff00000, RZ, 0xfc, !PT ;  /* 0x7ff000000b000812 */ /* 0x000fe200078efcff */
[----:B------:R-:W-:Y:S01]  /*47a0*/  @!P0 IMAD.MOV.U32 R10, RZ, RZ, RZ ;  /* 0x000000ffff0a8224 */ /* 0x000fe200078e00ff */
[----:B------:R-:W-:Y:S02]  /*47b0*/  @P0 MOV R10, RZ ;  /* 0x000000ff000a0202 */ /* 0x000fe40000000f00 */
[----:B------:R-:W-:Y:S01]  /*47c0*/  @P0 MOV R11, R0 ;  /* 0x00000000000b0202 */ /* 0x000fe20000000f00 */
[----:B------:R-:W-:Y:S06]  /*47d0*/  BRA `(.L_x_7710) ;  /* 0x0000000000147947 */ /* 0x000fec0003800000 */
.L_x_7712:
[----:B------:R-:W-:Y:S02]  /*47e0*/  LOP3.LUT R11, R9, 0x80000, RZ, 0xfc, !PT ;  /* 0x00080000090b7812 */ /* 0x000fe400078efcff */
[----:B------:R-:W-:Y:S01]  /*47f0*/  MOV R10, R8 ;  /* 0x00000008000a7202 */ /* 0x000fe20000000f00 */
[----:B------:R-:W-:Y:S06]  /*4800*/  BRA `(.L_x_7710) ;  /* 0x0000000000087947 */ /* 0x000fec0003800000 */
.L_x_7711:
[----:B------:R-:W-:Y:S01]  /*4810*/  LOP3.LUT R11, R7, 0x80000, RZ, 0xfc, !PT ;  /* 0x00080000070b7812 */ /* 0x000fe200078efcff */
[----:B------:R-:W-:-:S07]  /*4820*/  IMAD.MOV.U32 R10, RZ, RZ, R6 ;  /* 0x000000ffff0a7224 */ /* 0x000fce00078e0006 */
.L_x_7710:
[----:B------:R-:W-:Y:S05]  /*4830*/  BSYNC B3 ;  /* 0x0000000000037941 */ /* 0x000fea0003800000 */
.L_x_7708:
[----:B------:R-:W-:Y:S01]  /*4840*/  HFMA2.MMA R5, -RZ, RZ, 0, 0 ;  /* 0x00000000ff057435 */ /* 0x000fe200000001ff */
[----:B------:R-:W-:Y:S02]  /*4850*/  MOV R2, R10 ;  /* 0x0000000a00027202 */ /* 0x000fe40000000f00 */
[----:B------:R-:W-:-:S03]  /*4860*/  MOV R3, R11 ;  /* 0x0000000b00037202 */ /* 0x000fc60000000f00 */
[----:B------:R-:W-:Y:S05]  /*4870*/  RET.REL.NODEC R4 `(_ZN2at6native18elementwise_kernelILi128ELi2EZNS0_22gpu_kernel_impl_nocastINS0_13BinaryFunctorIN3c107complexIdEES6_S6_NS0_15binary_internal10DivFunctorIS6_EEEEEEvRNS_18TensorIteratorBaseERKT_EUliE_EEviT1_) ;  /* 0xffffffb404e07950 */ /* 0x000fea0003c3ffff */
.L_x_7713:
        /* <DEDUP_REMOVED lines=16> */
.L_x_19260:


//--------------------- .text._ZN2at6native27unrolled_elementwise_kernelINS0_13BinaryFunctorIN3c107complexIdEES5_S5_NS0_15binary_internal10DivFunctorIS5_EEEESt5arrayIPcLm3EELi4E23TrivialOffsetCalculatorILi2EjESD_ILi1EjENS0_6memory15LoadWithoutCastENSG_16StoreWithoutCastEEEviT_T0_T2_T3_T4_T5_ --------------------------
	.section	.text._ZN2at6native27unrolled_elementwise_kernelINS0_13BinaryFunctorIN3c107complexIdEES5_S5_NS0_15binary_internal10DivFunctorIS5_EEEESt5arrayIPcLm3EELi4E23TrivialOffsetCalculatorILi2EjESD_ILi1EjENS0_6memory15LoadWithoutCastENSG_16StoreWithoutCastEEEviT_T0_T2_T3_T4_T5_,"ax",@progbits
	.align	128
        .global         _ZN2at6native27unrolled_elementwise_kernelINS0_13BinaryFunctorIN3c107complexIdEES5_S5_NS0_15binary_internal10DivFunctorIS5_EEEESt5arrayIPcLm3EELi4E23TrivialOffsetCalculatorILi2EjESD_ILi1EjENS0_6memory15LoadWithoutCastENSG_16StoreWithoutCastEEEviT_T0_T2_T3_T4_T5_
        .type           _ZN2at6native27unrolled_elementwise_kernelINS0_13BinaryFunctorIN3c107complexIdEES5_S5_NS0_15binary_internal10DivFunctorIS5_EEEESt5arrayIPcLm3EELi4E23TrivialOffsetCalculatorILi2EjESD_ILi1EjENS0_6memory15LoadWithoutCastENSG_16StoreWithoutCastEEEviT_T0_T2_T3_T4_T5_,@function
        .size           _ZN2at6native27unrolled_elementwise_kernelINS0_13BinaryFunctorIN3c107complexIdEES5_S5_NS0_15binary_internal10DivFunctorIS5_EEEESt5arrayIPcLm3EELi4E23TrivialOffsetCalculatorILi2EjESD_ILi1EjENS0_6memory15LoadWithoutCastENSG_16StoreWithoutCastEEEviT_T0_T2_T3_T4_T5_,(.L_x_19262 - _ZN2at6native27unrolled_elementwise_kernelINS0_13BinaryFunctorIN3c107complexIdEES5_S5_NS0_15binary_internal10DivFunctorIS5_EEEESt5arrayIPcLm3EELi4E23TrivialOffsetCalculatorILi2EjESD_ILi1EjENS0_6memory15LoadWithoutCastENSG_16StoreWithoutCastEEEviT_T0_T2_T3_T4_T5_)
        .other          _ZN2at6native27unrolled_elementwise_kernelINS0_13BinaryFunctorIN3c107complexIdEES5_S5_NS0_15binary_internal10DivFunctorIS5_EEEESt5arrayIPcLm3EELi4E23TrivialOffsetCalculatorILi2EjESD_ILi1EjENS0_6memory15LoadWithoutCastENSG_16StoreWithoutCastEEEviT_T0_T2_T3_T4_T5_,@"STO_CUDA_ENTRY STV_DEFAULT"
_ZN2at6native27unrolled_elementwise_kernelINS0_13BinaryFunctorIN3c107complexIdEES5_S5_NS0_15binary_internal10DivFunctorIS5_EEEESt5arrayIPcLm3EELi4E23TrivialOffsetCalculatorILi2EjESD_ILi1EjENS0_6memory15LoadWithoutCastENSG_16StoreWithoutCastEEEviT_T0_T2_T3_T4_T5_:
.text._ZN2at6native27unrolled_elementwise_kernelINS0_13BinaryFunctorIN3c107complexIdEES5_S5_NS0_15binary_internal10DivFunctorIS5_EEEESt5arrayIPcLm3EELi4E23TrivialOffsetCalculatorILi2EjESD_ILi1EjENS0_6memory15LoadWithoutCastENSG_16StoreWithoutCastEEEviT_T0_T2_T3_T4_T5_:
[----:B------:R-:W-:Y:S01]  /*0000*/  LDC R1, c[0x0][0x28] ;  /* 0x00000a00ff017b82 */ /* 0x000fe20000000800 */
[----:B------:R-:W0:Y:S07]  /*0010*/  S2R R2, SR_CTAID.X ;  /* 0x0000000000027919 */ /* 0x000e2e0000002500 */
[----:B------:R-:W0:Y:S01]  /*0020*/  LDC R3, c[0x0][0x210] ;  /* 0x00008400ff037b82 */ /* 0x000e220000000800 */
[----:B------:R-:W-:Y:S01]  /*0030*/  ULDC.64 UR4, c[0x0][0x208] ;  /* 0x0000820000047ab9 */ /* 0x000fe20000000a00 */
[----:B------:R-:W-:Y:S01]  /*0040*/  CS2R R42, SRZ ;  /* 0x00000000002a7805 */ /* 0x000fe2000001ff00 */
[----:B------:R-:W1:Y:S01]  /*0050*/  S2R R0, SR_TID.X ;  /* 0x0000000000007919 */ /* 0x000e620000002100 */
[----:B------:R-:W-:-:S02]  /*0060*/  CS2R R40, SRZ ;  /* 0x0000000000287805 */ /* 0x000fc4000001ff00 */
[----:B------:R-:W-:Y:S02]  /*0070*/  CS2R R38, SRZ ;  /* 0x0000000000267805 */ /* 0x000fe4000001ff00 */
[----:B------:R-:W-:Y:S02]  /*0080*/  CS2R R36, SRZ ;  /* 0x0000000000247805 */ /* 0x000fe4000001ff00 */
[----:B------:R-:W-:Y:S02]  /*0090*/  CS2R R34, SRZ ;  /* 0x0000000000227805 */ /* 0x000fe4000001ff00 */
[----:B------:R-:W-:Y:S01]  /*00a0*/  CS2R R32, SRZ ;  /* 0x0000000000207805 */ /* 0x000fe2000001ff00 */
[----:B0-----:R-:W-:-:S05]  /*00b0*/  IMAD R3, R2, -0x200, R3 ;  /* 0xfffffe0002037824 */ /* 0x001fca00078e0203 */
[----:B-1----:R-:W-:-:S13]  /*00c0*/  ISETP.GE.AND P2, PT, R0, R3, PT ;  /* 0x000000030000720c */ /* 0x002fda0003f46270 */
[----:B------:R-:W-:Y:S01]  /*00d0*/  @!P2 IMAD R17, R2, 0x200, R0 ;  /* 0x000002000211a824 */ /* 0x000fe200078e0200 */
[----:B------:R-:W0:Y:S01]  /*00e0*/  @!P2 LDC.64 R8, c[0x0][0x220] ;  /* 0x00008800ff08ab82 */ /* 0x000e220000000a00 */
[----:B------:R-:W-:-:S05]  /*00f0*/  @!P2 VIADD R0, R0, 0x80 ;  /* 0x000000800000a836 */ /* 0x000fca0000000000 */
[----:B------:R-:W-:Y:S02]  /*0100*/  ISETP.GE.AND P0, PT, R0, R3, PT ;  /* 0x000000030000720c */ /* 0x000fe40003f06270 */
[----:B------:R-:W1:Y:S11]  /*0110*/  @!P2 LDC.64 R10, c[0x0][0x228] ;  /* 0x00008a00ff0aab82 */ /* 0x000e760000000a00 */
[----:B------:R-:W-:Y:S01]  /*0120*/  @!P0 IMAD R19, R2, 0x200, R0 ;  /* 0x0000020002138824 */ /* 0x000fe200078e0200 */
[----:B------:R-:W2:Y:S01]  /*0130*/  @!P0 LDC.64 R4, c[0x0][0x220] ;  /* 0x00008800ff048b82 */ /* 0x000ea20000000a00 */
[----:B------:R-:W-:Y:S01]  /*0140*/  @!P0 VIADD R0, R0, 0x80 ;  /* 0x0000008000008836 */ /* 0x000fe20000000000 */
[----:B------:R-:W-:-:S02]  /*0150*/  CS2R R30, SRZ ;  /* 0x00000000001e7805 */ /* 0x000fc4000001ff00 */
[----:B------:R-:W-:Y:S01]  /*0160*/  CS2R R28, SRZ ;  /* 0x00000000001c7805 */ /* 0x000fe2000001ff00 */
[C---:B0-----:R-:W-:Y:S01]  /*0170*/  @!P2 IMAD.WIDE.U32 R8, R17.reuse, 0x10, R8 ;  /* 0x000000101108a825 */ /* 0x041fe200078e0008 */
[----:B------:R-:W-:Y:S02]  /*0180*/  ISETP.GE.AND P3, PT, R0, R3, PT ;  /* 0x000000030000720c */ /* 0x000fe40003f66270 */
[----:B------:R-:W0:Y:S01]  /*0190*/  @!P0 LDC.64 R6, c[0x0][0x228] ;  /* 0x00008a00ff068b82 */ /* 0x000e220000000a00 */
[----:B------:R-:W-:Y:S02]  /*01a0*/  CS2R R26, SRZ ;  /* 0x00000000001a7805 */ /* 0x000fe4000001ff00 */
[----:B------:R-:W-:Y:S02]  /*01b0*/  CS2R R24, SRZ ;  /* 0x0000000000187805 */ /* 0x000fe4000001ff00 */
[----:B------:R-:W-:Y:S01]  /*01c0*/  CS2R R22, SRZ ;  /* 0x0000000000167805 */ /* 0x000fe2000001ff00 */
[----:B-1----:R-:W-:Y:S01]  /*01d0*/  @!P2 IMAD.WIDE.U32 R10, R17, 0x10, R10 ;  /* 0x00000010110aa825 */ /* 0x002fe200078e000a */
[----:B------:R-:W-:Y:S01]  /*01e0*/  CS2R R20, SRZ ;  /* 0x0000000000147805 */ /* 0x000fe2000001ff00 */
[----:B------:R-:W-:Y:S01]  /*01f0*/  BSSY B1, `(.L_x_7714) ;  /* 0x00000b2000017945 */ /* 0x000fe20003800000 */
[----:B------:R1:W5:Y:S02]  /*0200*/  @!P2 LDG.E.128 R40, desc[UR4][R8.64] ;  /* 0x000000040828a981 */ /* 0x000364000c1e1d00 */
[----:B------:R-:W-:Y:S01]  /*0210*/  @!P3 IMAD R51, R2, 0x200, R0 ;  /* 0x000002000233b824 */ /* 0x000fe200078e0200 */
[----:B------:R-:W-:Y:S01]  /*0220*/  @!P3 IADD3 R0, R0, 0x80, RZ ;  /* 0x000000800000b810 */ /* 0x000fe20007ffe0ff */
[----:B------:R-:W3:Y:S01]  /*0230*/  @!P3 LDC.64 R12, c[0x0][0x220] ;  /* 0x00008800ff0cbb82 */ /* 0x000ee20000000a00 */
[----:B--2---:R-:W-:-:S02]  /*0240*/  @!P0 IMAD.WIDE.U32 R46, R19, 0x10, R4 ;  /* 0x00000010132e8825 */ /* 0x004fc400078e0004 */
[----:B------:R-:W-:-:S05]  /*0250*/  ISETP.GE.AND P1, PT, R0, R3, PT ;  /* 0x000000030000720c */ /* 0x000fca0003f26270 */
[----:B------:R-:W2:Y:S01]  /*0260*/  @!P3 LDC.64 R14, c[0x0][0x228] ;  /* 0x00008a00ff0ebb82 */ /* 0x000ea20000000a00 */
[----:B------:R-:W-:Y:S01]  /*0270*/  CS2R R16, SRZ ;  /* 0x0000000000107805 */ /* 0x000fe2000001ff00 */
[----:B------:R-:W5:Y:S01]  /*0280*/  @!P2 LDG.E.128 R36, desc[UR4][R10.64] ;  /* 0x000000040a24a981 */ /* 0x000f62000c1e1d00 */
[----:B0-----:R-:W-:Y:S01]  /*0290*/  @!P0 IMAD.WIDE.U32 R4, R19, 0x10, R6 ;  /* 0x0000001013048825 */ /* 0x001fe200078e0006 */
[----:B-1----:R-:W-:Y:S02]  /*02a0*/  CS2R R8, SRZ ;  /* 0x0000000000087805 */ /* 0x002fe4000001ff00 */
[----:B------:R0:W5:Y:S02]  /*02b0*/  @!P0 LDG.E.128 R32, desc[UR4][R46.64] ;  /* 0x000000042e208981 */ /* 0x000164000c1e1d00 */
[----:B------:R-:W1:Y:S08]  /*02c0*/  @!P1 LDC.64 R44, c[0x0][0x220] ;  /* 0x00008800ff2c9b82 */ /* 0x000e700000000a00 */
[----:B------:R-:W4:Y:S01]  /*02d0*/  @!P1 LDC.64 R48, c[0x0][0x228] ;  /* 0x00008a00ff309b82 */ /* 0x000f220000000a00 */
[----:B---3--:R-:W-:Y:S01]  /*02e0*/  @!P3 IMAD.WIDE.U32 R6, R51, 0x10, R12 ;  /* 0x000000103306b825 */ /* 0x008fe200078e000c */
[----:B------:R-:W-:Y:S01]  /*02f0*/  CS2R R18, SRZ ;  /* 0x0000000000127805 */ /* 0x000fe2000001ff00 */
[----:B------:R3:W5:Y:S02]  /*0300*/  @!P0 LDG.E.128 R28, desc[UR4][R4.64] ;  /* 0x00000004041c8981 */ /* 0x000764000c1e1d00 */
[----:B------:R-:W-:-:S02]  /*0310*/  @!P1 IMAD R13, R2, 0x200, R0 ;  /* 0x00000200020d9824 */ /* 0x000fc400078e0200 */
[----:B--2---:R-:W-:Y:S01]  /*0320*/  @!P3 IMAD.WIDE.U32 R50, R51, 0x10, R14 ;  /* 0x000000103332b825 */ /* 0x004fe200078e000e */
[----:B------:R-:W-:Y:S01]  /*0330*/  CS2R R14, SRZ ;  /* 0x00000000000e7805 */ /* 0x000fe2000001ff00 */
[----:B------:R3:W5:Y:S04]  /*0340*/  @!P3 LDG.E.128 R24, desc[UR4][R6.64] ;  /* 0x000000040618b981 */ /* 0x000768000c1e1d00 */
[----:B------:R3:W5:Y:S01]  /*0350*/  @!P3 LDG.E.128 R20, desc[UR4][R50.64] ;  /* 0x000000043214b981 */ /* 0x000762000c1e1d00 */
[----:B-1----:R-:W-:-:S05]  /*0360*/  @!P1 IMAD.WIDE.U32 R44, R13, 0x10, R44 ;  /* 0x000000100d2c9825 */ /* 0x002fca00078e002c */
[----:B------:R3:W5:Y:S01]  /*0370*/  @!P1 LDG.E.128 R16, desc[UR4][R44.64] ;  /* 0x000000042c109981 */ /* 0x000762000c1e1d00 */
[----:B----4-:R-:W-:Y:S01]  /*0380*/  @!P1 IMAD.WIDE.U32 R48, R13, 0x10, R48 ;  /* 0x000000100d309825 */ /* 0x010fe200078e0030 */
[----:B------:R-:W-:-:S06]  /*0390*/  CS2R R12, SRZ ;  /* 0x00000000000c7805 */ /* 0x000fcc000001ff00 */
[----:B------:R3:W5:Y:S01]  /*03a0*/  @!P1 LDG.E.128 R12, desc[UR4][R48.64] ;  /* 0x00000004300c9981 */ /* 0x000762000c1e1d00 */
[----:B0-----:R-:W-:Y:S02]  /*03b0*/  CS2R R46, SRZ ;  /* 0x00000000002e7805 */ /* 0x001fe4000001ff00 */
[----:B------:R-:W-:Y:S01]  /*03c0*/  CS2R R10, SRZ ;  /* 0x00000000000a7805 */ /* 0x000fe2000001ff00 */
[----:B------:R-:W-:Y:S06]  /*03d0*/  @P2 BRA `(.L_x_7715) ;  /* 0x00000008004c2947 */ /* 0x000fec0003800000 */
[----:B-----5:R-:W-:-:S14]  /*03e0*/  DSETP.GE.AND P0, PT, |R36|, |R38|, PT ;  /* 0x400000262400722a */ /* 0x020fdc0003f06200 */
[----:B------:R-:W-:Y:S05]  /*03f0*/  @!P0 BRA `(.L_x_7716) ;  /* 0x00000004008c8947 */ /* 0x000fea0003800000 */
[----:B------:R-:W-:Y:S02]  /*0400*/  DSETP.NEU.AND P0, PT, |R38|, RZ, PT ;  /* 0x000000ff2600722a */ /* 0x000fe40003f0d200 */
[----:B------:R-:W-:-:S14]  /*0410*/  DSETP.EQ.AND P1, PT, |R36|, RZ, PT ;  /* 0x000000ff2400722a */ /* 0x000fdc0003f22200 */
[----:B------:R-:W-:Y:S05]  /*0420*/  @!P0 BRA P1, `(.L_x_7717) ;  /* 0x0000000000bc8947 */ /* 0x000fea0000800000 */
[----:B---3--:R-:W0:Y:S01]  /*0430*/  MUFU.RCP64H R5, R37 ;  /* 0x0000002500057308 */ /* 0x008e220000001800 */
        /* <DEDUP_REMOVED lines=15> */
[----:B------:R-:W-:Y:S01]  /*0530*/  MOV R5, R37 ;  /* 0x0000002500057202 */ /* 0x000fe20000000f00 */
[----:B------:R-:W-:Y:S01]  /*0540*/  IMAD.MOV.U32 R53, RZ, RZ, R39 ;  /* 0x000000ffff357224 */ /* 0x000fe200078e0027 */
[----:B------:R-:W-:Y:S01]  /*0550*/  MOV R0, 0x580 ;  /* 0x0000058000007802 */ /* 0x000fe20000000f00 */
[----:B------:R-:W-:-:S07]  /*0560*/  IMAD.MOV.U32 R6, RZ, RZ, R36 ;  /* 0x000000ffff067224 */ /* 0x000fce00078e0024 */
[----:B------:R-:W-:Y:S05]  /*0570*/  CALL.REL.NOINC `($__internal_7_$__cuda_sm20_div_rn_f64_full) ;  /* 0x00000028004c7944 */ /* 0x000fea0003c00000 */
[----:B------:R-:W-:Y:S02]  /*0580*/  IMAD.MOV.U32 R4, RZ, RZ, R50 ;  /* 0x000000ffff047224 */ /* 0x000fe400078e0032 */
[----:B------:R-:W-:-:S07]  /*0590*/  IMAD.MOV.U32 R5, RZ, RZ, R51 ;  /* 0x000000ffff057224 */ /* 0x000fce00078e0033 */
.L_x_7719:
[----:B------:R-:W-:Y:S05]  /*05a0*/  BSYNC B2 ;  /* 0x0000000000027941 */ /* 0x000fea0003800000 */
.L_x_7718:
        /* <DEDUP_REMOVED lines=14> */
[----:B------:R-:W-:Y:S01]  /*0690*/  IMAD.MOV.U32 R7, RZ, RZ, R37 ;  /* 0x000000ffff077224 */ /* 0x000fe200078e0025 */
[----:B------:R-:W-:-:S07]  /*06a0*/  IADD3 R50, R50, -0x100000, RZ ;  /* 0xfff0000032327810 */ /* 0x000fce0007ffe0ff */
[----:B------:R-:W-:Y:S05]  /*06b0*/  CALL.REL.NOINC `($__internal_6_$__cuda_sm20_dblrcp_rn_slowpath_v3) ;  /* 0x0000002400607944 */ /* 0x000fea0003c00000 */
.L_x_7721:
[----:B------:R-:W-:Y:S05]  /*06c0*/  BSYNC B2 ;  /* 0x0000000000027941 */ /* 0x000fea0003800000 */
.L_x_7720:
[C---:B------:R-:W-:Y:S02]  /*06d0*/  DFMA R8, R4.reuse, R42, R40 ;  /* 0x0000002a0408722b */ /* 0x040fe40000000028 */
[----:B------:R-:W-:-:S06]  /*06e0*/  DFMA R4, R4, -R40, R42 ;  /* 0x800000280404722b */ /* 0x000fcc000000002a */
[-C--:B------:R-:W-:Y:S02]  /*06f0*/  DMUL R8, R8, R48.reuse ;  /* 0x0000003008087228 */ /* 0x080fe40000000000 */
[----:B------:R-:W-:Y:S01]  /*0700*/  DMUL R10, R4, R48 ;  /* 0x00000030040a7228 */ /* 0x000fe20000000000 */
[----:B------:R-:W-:Y:S10]  /*0710*/  BRA `(.L_x_7715) ;  /* 0x00000004007c7947 */ /* 0x000ff40003800000 */
.L_x_7717:
[----:B---3--:R-:W-:Y:S01]  /*0720*/  DADD R4, -RZ, |R36| ;  /* 0x00000000ff047229 */ /* 0x008fe20000000524 */
        /* <DEDUP_REMOVED lines=18> */
[----:B------:R-:W-:-:S07]  /*0850*/  IMAD.MOV.U32 R6, RZ, RZ, R4 ;  /* 0x000000ffff067224 */ /* 0x000fce00078e0004 */
[----:B------:R-:W-:Y:S05]  /*0860*/  CALL.REL.NOINC `($__internal_7_$__cuda_sm20_div_rn_f64_full) ;  /* 0x0000002400907944 */ /* 0x000fea0003c00000 */
[----:B------:R-:W-:Y:S01]  /*0870*/  IMAD.MOV.U32 R8, RZ, RZ, R50 ;  /* 0x000000ffff087224 */ /* 0x000fe200078e0032 */
[----:B------:R-:W-:-:S07]  /*0880*/  MOV R9, R51 ;  /* 0x0000003300097202 */ /* 0x000fce0000000f00 */
.L_x_7723:
[----:B------:R-:W-:Y:S05]  /*0890*/  BSYNC B2 ;  /* 0x0000000000027941 */ /* 0x000fea0003800000 */
.L_x_7722:
        /* <DEDUP_REMOVED lines=23> */
.L_x_7725:
[----:B------:R-:W-:Y:S05]  /*0a10*/  BSYNC B2 ;  /* 0x0000000000027941 */ /* 0x000fea0003800000 */
.L_x_7724:
[----:B------:R-:W-:Y:S05]  /*0a20*/  BRA `(.L_x_7715) ;  /* 0x0000000000b87947 */ /* 0x000fea0003800000 */
.L_x_7716:
        /* <DEDUP_REMOVED lines=20> */
[----:B------:R-:W-:Y:S05]  /*0b70*/  CALL.REL.NOINC `($__internal_7_$__cuda_sm20_div_rn_f64_full) ;  /* 0x0000002000cc7944 */ /* 0x000fea0003c00000 */
[----:B------:R-:W-:Y:S01]  /*0b80*/  MOV R4, R50 ;  /* 0x0000003200047202 */ /* 0x000fe20000000f00 */
[----:B------:R-:W-:-:S07]  /*0b90*/  IMAD.MOV.U32 R5, RZ, RZ, R51 ;  /* 0x000000ffff057224 */ /* 0x000fce00078e0033 */
.L_x_7727:
[----:B------:R-:W-:Y:S05]  /*0ba0*/  BSYNC B2 ;  /* 0x0000000000027941 */ /* 0x000fea0003800000 */
.L_x_7726:
        /* <DEDUP_REMOVED lines=16> */
[----:B------:R-:W-:Y:S05]  /*0cb0*/  CALL.REL.NOINC `($__internal_6_$__cuda_sm20_dblrcp_rn_slowpath_v3) ;  /* 0x0000001c00e07944 */ /* 0x000fea0003c00000 */
.L_x_7729:
[----:B------:R-:W-:Y:S05]  /*0cc0*/  BSYNC B2 ;  /* 0x0000000000027941 */ /* 0x000fea0003800000 */
.L_x_7728:
[C---:B------:R-:W-:Y:S02]  /*0cd0*/  DFMA R8, R4.reuse, R40, R42 ;  /* 0x000000280408722b */ /* 0x040fe4000000002a */
[----:B------:R-:W-:-:S06]  /*0ce0*/  DFMA R4, R4, R42, -R40 ;  /* 0x0000002a0404722b */ /* 0x000fcc0000000828 */
[-C--:B------:R-:W-:Y:S02]  /*0cf0*/  DMUL R8, R8, R48.reuse ;  /* 0x0000003008087228 */ /* 0x080fe40000000000 */
[----:B------:R-:W-:-:S11]  /*0d00*/  DMUL R10, R4, R48 ;  /* 0x00000030040a7228 */ /* 0x000fd60000000000 */
.L_x_7715:
[----:B------:R-:W-:Y:S05]  /*0d10*/  BSYNC B1 ;  /* 0x0000000000017941 */ /* 0x000fea0003800000 */
.L_x_7714:
[----:B-----5:R-:W0:Y:S01]  /*0d20*/  S2R R38, SR_TID.X ;  /* 0x0000000000267919 */ /* 0x020e220000002100 */
[----:B------:R-:W-:Y:S01]  /*0d30*/  BSSY B1, `(.L_x_7730) ;  /* 0x0000098000017945 */ /* 0x000fe20003800000 */
[----:B---3--:R-:W-:Y:S02]  /*0d40*/  CS2R R44, SRZ ;  /* 0x00000000002c7805 */ /* 0x008fe4000001ff00 */
[----:B0-----:R-:W-:-:S04]  /*0d50*/  IADD3 R36, R38, 0x80, RZ ;  /* 0x0000008026247810 */ /* 0x001fc80007ffe0ff */
        /* <DEDUP_REMOVED lines=30> */
.L_x_7735:
[----:B------:R-:W-:Y:S05]  /*0f40*/  BSYNC B2 ;  /* 0x0000000000027941 */ /* 0x000fea0003800000 */
.L_x_7734:
        /* <DEDUP_REMOVED lines=17> */
.L_x_7737:
[----:B------:R-:W-:Y:S05]  /*1060*/  BSYNC B2 ;  /* 0x0000000000027941 */ /* 0x000fea0003800000 */
.L_x_7736:
[C---:B------:R-:W-:Y:S02]  /*1070*/  DFMA R44, R4.reuse, R34, R32 ;  /* 0x00000022042c722b */ /* 0x040fe40000000020 */
[----:B------:R-:W-:-:S06]  /*1080*/  DFMA R4, R4, -R32, R34 ;  /* 0x800000200404722b */ /* 0x000fcc0000000022 */
[-C--:B------:R-:W-:Y:S02]  /*1090*/  DMUL R44, R44, R48.reuse ;  /* 0x000000302c2c7228 */ /* 0x080fe40000000000 */
[----:B------:R-:W-:Y:S01]  /*10a0*/  DMUL R46, R4, R48 ;  /* 0x00000030042e7228 */ /* 0x000fe20000000000 */
[----:B------:R-:W-:Y:S10]  /*10b0*/  BRA `(.L_x_7731) ;  /* 0x00000004007c7947 */ /* 0x000ff40003800000 */
.L_x_7733:
[----:B------:R-:W-:Y:S01]  /*10c0*/  DADD R4, -RZ, |R28| ;  /* 0x00000000ff047229 */ /* 0x000fe2000000051c */
[----:B------:R-:W-:Y:S01]  /*10d0*/  MOV R6, 0x1 ;  /* 0x0000000100067802 */ /* 0x000fe20000000f00 */
[----:B------:R-:W-:Y:S01]  /*10e0*/  BSSY B2, `(.L_x_7738) ;  /* 0x0000015000027945 */ /* 0x000fe20003800000 */
[----:B------:R-:W-:-:S03]  /*10f0*/  FSETP.GEU.AND P1, PT, |R33|, 6.5827683646048100446e-37, PT ;  /* 0x036000002100780b */ /* 0x000fc60003f2e200 */
        /* <DEDUP_REMOVED lines=17> */
[----:B------:R-:W-:Y:S02]  /*1210*/  IMAD.MOV.U32 R44, RZ, RZ, R50 ;  /* 0x000000ffff2c7224 */ /* 0x000fe400078e0032 */
[----:B------:R-:W-:-:S07]  /*1220*/  IMAD.MOV.U32 R45, RZ, RZ, R51 ;  /* 0x000000ffff2d7224 */ /* 0x000fce00078e0033 */
.L_x_7739:
[----:B------:R-:W-:Y:S05]  /*1230*/  BSYNC B2 ;  /* 0x0000000000027941 */ /* 0x000fea0003800000 */
.L_x_7738:
        /* <DEDUP_REMOVED lines=23> */
.L_x_7741:
[----:B------:R-:W-:Y:S05]  /*13b0*/  BSYNC B2 ;  /* 0x0000000000027941 */ /* 0x000fea0003800000 */
.L_x_7740:
[----:B------:R-:W-:Y:S05]  /*13c0*/  BRA `(.L_x_7731) ;  /* 0x0000000000b87947 */ /* 0x000fea0003800000 */
.L_x_7732:
[----:B------:R-:W0:Y:S01]  /*13d0*/  MUFU.RCP64H R5, R31 ;  /* 0x0000001f00057308 */ /* 0x000e220000001800 */
[----:B------:R-:W-:Y:S01]  /*13e0*/  MOV R4, 0x1 ;  /* 0x0000000100047802 */ /* 0x000fe20000000f00 */
[----:B------:R-:W-:Y:S01]  /*13f0*/  BSSY B2, `(.L_x_7742) ;  /* 0x0000015000027945 */ /* 0x000fe20003800000 */
[----:B------:R-:W-:-:S04]  /*1400*/  FSETP.GEU.AND P1, PT, |R29|, 6.5827683646048100446e-37, PT ;  /* 0x036000001d00780b */ /* 0x000fc80003f2e200 */
        /* <DEDUP_REMOVED lines=17> */
[----:B------:R-:W-:Y:S01]  /*1520*/  IMAD.MOV.U32 R4, RZ, RZ, R50 ;  /* 0x000000ffff047224 */ /* 0x000fe200078e0032 */
[----:B------:R-:W-:-:S07]  /*1530*/  MOV R5, R51 ;  /* 0x0000003300057202 */ /* 0x000fce0000000f00 */
.L_x_7743:
[----:B------:R-:W-:Y:S05]  /*1540*/  BSYNC B2 ;  /* 0x0000000000027941 */ /* 0x000fea0003800000 */
.L_x_7742:
        /* <DEDUP_REMOVED lines=17> */
.L_x_7745:
[----:B------:R-:W-:Y:S05]  /*1660*/  BSYNC B2 ;  /* 0x0000000000027941 */ /* 0x000fea0003800000 */
.L_x_7744:
[C---:B------:R-:W-:Y:S02]  /*1670*/  DFMA R44, R4.reuse, R32, R34 ;  /* 0x00000020042c722b */ /* 0x040fe40000000022 */
[----:B------:R-:W-:-:S06]  /*1680*/  DFMA R4, R4, R34, -R32 ;  /* 0x000000220404722b */ /* 0x000fcc0000000820 */
[-C--:B------:R-:W-:Y:S02]  /*1690*/  DMUL R44, R44, R48.reuse ;  /* 0x000000302c2c7228 */ /* 0x080fe40000000000 */
[----:B------:R-:W-:-:S11]  /*16a0*/  DMUL R46, R4, R48 ;  /* 0x00000030042e7228 */ /* 0x000fd60000000000 */
.L_x_7731:
[----:B------:R-:W-:Y:S05]  /*16b0*/  BSYNC B1 ;  /* 0x0000000000017941 */ /* 0x000fea0003800000 */
.L_x_7730:
        /* <DEDUP_REMOVED lines=35> */
.L_x_7751:
[----:B------:R-:W-:Y:S05]  /*18f0*/  BSYNC B2 ;  /* 0x0000000000027941 */ /* 0x000fea0003800000 */
.L_x_7750:
        /* <DEDUP_REMOVED lines=17> */
.L_x_7753:
[----:B------:R-:W-:Y:S05]  /*1a10*/  BSYNC B2 ;  /* 0x0000000000027941 */ /* 0x000fea0003800000 */
.L_x_7752:
[C---:B------:R-:W-:Y:S02]  /*1a20*/  DFMA R28, R4.reuse, R26, R24 ;  /* 0x0000001a041c722b */ /* 0x040fe40000000018 */
[----:B------:R-:W-:-:S06]  /*1a30*/  DFMA R4, R4, -R24, R26 ;  /* 0x800000180404722b */ /* 0x000fcc000000001a */
[-C--:B------:R-:W-:Y:S02]  /*1a40*/  DMUL R28, R28, R48.reuse ;  /* 0x000000301c1c7228 */ /* 0x080fe40000000000 */
[----:B------:R-:W-:Y:S01]  /*1a50*/  DMUL R30, R4, R48 ;  /* 0x00000030041e7228 */ /* 0x000fe20000000000 */
[----:B------:R-:W-:Y:S10]  /*1a60*/  BRA `(.L_x_7747) ;  /* 0x00000004007c7947 */ /* 0x000ff40003800000 */
.L_x_7749:
        /* <DEDUP_REMOVED lines=16> */
[----:B------:R-:W-:Y:S01]  /*1b70*/  MOV R52, R24 ;  /* 0x0000001800347202 */ /* 0x000fe20000000f00 */
[----:B------:R-:W-:Y:S01]  /*1b80*/  IMAD.MOV.U32 R53, RZ, RZ, R25 ;  /* 0x000000ffff357224 */ /* 0x000fe200078e0019 */
[----:B------:R-:W-:Y:S01]  /*1b90*/  MOV R0, 0x1bc0 ;  /* 0x00001bc000007802 */ /* 0x000fe20000000f00 */
[----:B------:R-:W-:-:S07]  /*1ba0*/  IMAD.MOV.U32 R6, RZ, RZ, R4 ;  /* 0x000000ffff067224 */ /* 0x000fce00078e0004 */
[----:B------:R-:W-:Y:S05]  /*1bb0*/  CALL.REL.NOINC `($__internal_7_$__cuda_sm20_div_rn_f64_full) ;  /* 0x0000001000bc7944 */ /* 0x000fea0003c00000 */
[----:B------:R-:W-:Y:S02]  /*1bc0*/  IMAD.MOV.U32 R28, RZ, RZ, R50 ;  /* 0x000000ffff1c7224 */ /* 0x000fe400078e0032 */
[----:B------:R-:W-:-:S07]  /*1bd0*/  IMAD.MOV.U32 R29, RZ, RZ, R51 ;  /* 0x000000ffff1d7224 */ /* 0x000fce00078e0033 */
.L_x_7755:
[----:B------:R-:W-:Y:S05]  /*1be0*/  BSYNC B2 ;  /* 0x0000000000027941 */ /* 0x000fea0003800000 */
.L_x_7754:
        /* <DEDUP_REMOVED lines=23> */
.L_x_7757:
[----:B------:R-:W-:Y:S05]  /*1d60*/  BSYNC B2 ;  /* 0x0000000000027941 */ /* 0x000fea0003800000 */
.L_x_7756:
[----:B------:R-:W-:Y:S05]  /*1d70*/  BRA `(.L_x_7747) ;  /* 0x0000000000b87947 */ /* 0x000fea0003800000 */
.L_x_7748:
        /* <DEDUP_REMOVED lines=15> */
[----:B------:R-:W-:Y:S01]  /*1e70*/  MOV R52, R20 ;  /* 0x0000001400347202 */ /* 0x000fe20000000f00 */
[----:B------:R-:W-:Y:S01]  /*1e80*/  IMAD.MOV.U32 R53, RZ, RZ, R21 ;  /* 0x000000ffff357224 */ /* 0x000fe200078e0015 */
[----:B------:R-:W-:Y:S01]  /*1e90*/  MOV R0, 0x1ed0 ;  /* 0x00001ed000007802 */ /* 0x000fe20000000f00 */
[----:B------:R-:W-:Y:S02]  /*1ea0*/  IMAD.MOV.U32 R6, RZ, RZ, R22 ;  /* 0x000000ffff067224 */ /* 0x000fe400078e0016 */
[----:B------:R-:W-:-:S07]  /*1eb0*/  IMAD.MOV.U32 R5, RZ, RZ, R23 ;  /* 0x000000ffff057224 */ /* 0x000fce00078e0017 */
[----:B------:R-:W-:Y:S05]  /*1ec0*/  CALL.REL.NOINC `($__internal_7_$__cuda_sm20_div_rn_f64_full) ;  /* 0x0000000c00f87944 */ /* 0x000fea0003c00000 */
[----:B------:R-:W-:Y:S02]  /*1ed0*/  IMAD.MOV.U32 R4, RZ, RZ, R50 ;  /* 0x000000ffff047224 */ /* 0x000fe400078e0032 */
[----:B------:R-:W-:-:S07]  /*1ee0*/  IMAD.MOV.U32 R5, RZ, RZ, R51 ;  /* 0x000000ffff057224 */ /* 0x000fce00078e0033 */
.L_x_7759:
[----:B------:R-:W-:Y:S05]  /*1ef0*/  BSYNC B2 ;  /* 0x0000000000027941 */ /* 0x000fea0003800000 */
.L_x_7758:
[----:B------:R-:W-:Y:S01]  /*1f00*/  DFMA R28, R4, R20, R22 ;  /* 0x00000014041c722b */ /* 0x000fe20000000016 */
[----:B------:R-:W-:Y:S05]  /*1f10*/  BSSY B2, `(.L_x_7760) ;  /* 0x0000010000027945 */ /* 0x000fea0003800000 */
[----:B------:R-:W0:Y:S04]  /*1f20*/  MUFU.RCP64H R7, R29 ;  /* 0x0000001d00077308 */ /* 0x000e280000001800 */
[----:B------:R-:W-:-:S04]  /*1f30*/  IADD3 R6, R29, 0x300402, RZ ;  /* 0x003004021d067810 */ /* 0x000fc80007ffe0ff */
[----:B------:R-:W-:Y:S02]  /*1f40*/  FSETP.GEU.AND P0, PT, |R6|, 5.8789094863358348022e-39, PT ;  /* 0x004004020600780b */ /* 0x000fe40003f0e200 */
        /* <DEDUP_REMOVED lines=12> */
.L_x_7761:
[----:B------:R-:W-:Y:S05]  /*2010*/  BSYNC B2 ;  /* 0x0000000000027941 */ /* 0x000fea0003800000 */
.L_x_7760:
[C---:B------:R-:W-:Y:S02]  /*2020*/  DFMA R28, R4.reuse, R24, R26 ;  /* 0x00000018041c722b */ /* 0x040fe4000000001a */
[----:B------:R-:W-:-:S06]  /*2030*/  DFMA R4, R4, R26, -R24 ;  /* 0x0000001a0404722b */ /* 0x000fcc0000000818 */
[-C--:B------:R-:W-:Y:S02]  /*2040*/  DMUL R28, R28, R48.reuse ;  /* 0x000000301c1c7228 */ /* 0x080fe40000000000 */
[----:B------:R-:W-:-:S11]  /*2050*/  DMUL R30, R4, R48 ;  /* 0x00000030041e7228 */ /* 0x000fd60000000000 */
.L_x_7747:
[----:B------:R-:W-:Y:S05]  /*2060*/  BSYNC B1 ;  /* 0x0000000000017941 */ /* 0x000fea0003800000 */
.L_x_7746:
[----:B------:R-:W-:Y:S01]  /*2070*/  VIADD R0, R38, 0x180 ;  /* 0x0000018026007836 */ /* 0x000fe20000000000 */
        /* <DEDUP_REMOVED lines=32> */
.L_x_7767:
[----:B------:R-:W-:Y:S05]  /*2280*/  BSYNC B2 ;  /* 0x0000000000027941 */ /* 0x000fea0003800000 */
.L_x_7766:
        /* <DEDUP_REMOVED lines=17> */
.L_x_7769:
[----:B------:R-:W-:Y:S05]  /*23a0*/  BSYNC B2 ;  /* 0x0000000000027941 */ /* 0x000fea0003800000 */
.L_x_7768:
[C---:B------:R-:W-:Y:S02]  /*23b0*/  DFMA R32, R4.reuse, R18, R16 ;  /* 0x000000120420722b */ /* 0x040fe40000000010 */
[----:B------:R-:W-:-:S06]  /*23c0*/  DFMA R4, R4, -R16, R18 ;  /* 0x800000100404722b */ /* 0x000fcc0000000012 */
[-C--:B------:R-:W-:Y:S02]  /*23d0*/  DMUL R32, R32, R48.reuse ;  /* 0x0000003020207228 */ /* 0x080fe40000000000 */
[----:B------:R-:W-:Y:S01]  /*23e0*/  DMUL R34, R4, R48 ;  /* 0x0000003004227228 */ /* 0x000fe20000000000 */
[----:B------:R-:W-:Y:S10]  /*23f0*/  BRA `(.L_x_7763) ;  /* 0x0000000400847947 */ /* 0x000ff40003800000 */
.L_x_7765:
        /* <DEDUP_REMOVED lines=24> */
.L_x_7771:
[----:B------:R-:W-:Y:S05]  /*2580*/  BSYNC B2 ;  /* 0x0000000000027941 */ /* 0x000fea0003800000 */
.L_x_7770:
        /* <DEDUP_REMOVED lines=24> */
.L_x_7773:
[----:B------:R-:W-:Y:S05]  /*2710*/  BSYNC B2 ;  /* 0x0000000000027941 */ /* 0x000fea0003800000 */
.L_x_7772:
[----:B------:R-:W-:Y:S05]  /*2720*/  BRA `(.L_x_7763) ;  /* 0x0000000000b87947 */ /* 0x000fea0003800000 */
.L_x_7764:
        /* <DEDUP_REMOVED lines=23> */
.L_x_7775:
[----:B------:R-:W-:Y:S05]  /*28a0*/  BSYNC B2 ;  /* 0x0000000000027941 */ /* 0x000fea0003800000 */
.L_x_7774:
        /* <DEDUP_REMOVED lines=17> */
.L_x_7777:
[----:B------:R-:W-:Y:S05]  /*29c0*/  BSYNC B2 ;  /* 0x0000000000027941 */ /* 0x000fea0003800000 */
.L_x_7776:
[C---:B------:R-:W-:Y:S02]  /*29d0*/  DFMA R32, R4.reuse, R16, R18 ;  /* 0x000000100420722b */ /* 0x040fe40000000012 */
[----:B------:R-:W-:-:S06]  /*29e0*/  DFMA R4, R4, R18, -R16 ;  /* 0x000000120404722b */ /* 0x000fcc0000000810 */
[-C--:B------:R-:W-:Y:S02]  /*29f0*/  DMUL R32, R32, R48.reuse ;  /* 0x0000003020207228 */ /* 0x080fe40000000000 */
[----:B------:R-:W-:-:S11]  /*2a00*/  DMUL R34, R4, R48 ;  /* 0x0000003004227228 */ /* 0x000fd60000000000 */
.L_x_7763:
[----:B------:R-:W-:Y:S05]  /*2a10*/  BSYNC B1 ;  /* 0x0000000000017941 */ /* 0x000fea0003800000 */
.L_x_7762:
[----:B------:R-:W-:Y:S01]  /*2a20*/  ISETP.GE.AND P0, PT, R38, R3, PT ;  /* 0x000000032600720c */ /* 0x000fe20003f06270 */
[----:B------:R-:W-:Y:S04]  /*2a30*/  BSSY B0, `(.L_x_7778) ;  /* 0x0000018000007945 */ /* 0x000fe80003800000 */
[----:B------:R-:W-:Y:S08]  /*2a40*/  BSSY B1, `(.L_x_7779) ;  /* 0x0000010000017945 */ /* 0x000ff00003800000 */
[----:B------:R-:W-:Y:S05]  /*2a50*/  @P0 BRA `(.L_x_7780) ;  /* 0x0000000000380947 */ /* 0x000fea0003800000 */
[----:B------:R-:W0:Y:S01]  /*2a60*/  S2R R7, SR_TID.X ;  /* 0x0000000000077919 */ /* 0x000e220000002100 */
[----:B------:R-:W1:Y:S01]  /*2a70*/  LDC.64 R4, c[0x0][0x218] ;  /* 0x00008600ff047b82 */ /* 0x000e620000000a00 */
[----:B------:R-:W-:-:S05]  /*2a80*/  IMAD.MOV.U32 R38, RZ, RZ, R36 ;  /* 0x000000ffff267224 */ /* 0x000fca00078e0024 */
[----:B------:R-:W-:-:S13]  /*2a90*/  ISETP.GE.AND P0, PT, R38, R3, PT ;  /* 0x000000032600720c */ /* 0x000fda0003f06270 */
[----:B------:R-:W-:Y:S05]  /*2aa0*/  @P0 BREAK B1 ;  /* 0x0000000000010942 */ /* 0x000fea0003800000 */
[----:B0-----:R-:W-:-:S04]  /*2ab0*/  IMAD R7, R2, 0x200, R7 ;  /* 0x0000020002077824 */ /* 0x001fc800078e0207 */
[----:B-1----:R-:W-:-:S05]  /*2ac0*/  IMAD.WIDE.U32 R4, R7, 0x10, R4 ;  /* 0x0000001007047825 */ /* 0x002fca00078e0004 */
[----:B------:R0:W-:Y:S01]  /*2ad0*/  STG.E.128 desc[UR4][R4.64], R8 ;  /* 0x0000000804007986 */ /* 0x0001e2000c101d04 */
[----:B------:R-:W-:Y:S05]  /*2ae0*/  @P0 BRA `(.L_x_7781) ;  /* 0x0000000000300947 */ /* 0x000fea0003800000 */
[----:B0-----:R-:W0:Y:S01]  /*2af0*/  LDC.64 R4, c[0x0][0x218] ;  /* 0x00008600ff047b82 */ /* 0x001e220000000a00 */
[----:B------:R-:W-:Y:S02]  /*2b00*/  IMAD R7, R2, 0x200, R38 ;  /* 0x0000020002077824 */ /* 0x000fe400078e0226 */
[----:B------:R-:W-:Y:S02]  /*2b10*/  VIADD R38, R38, 0x80 ;  /* 0x0000008026267836 */ /* 0x000fe40000000000 */
[----:B0-----:R-:W-:-:S05]  /*2b20*/  IMAD.WIDE.U32 R4, R7, 0x10, R4 ;  /* 0x0000001007047825 */ /* 0x001fca00078e0004 */
[----:B------:R0:W-:Y:S02]  /*2b30*/  STG.E.128 desc[UR4][R4.64], R44 ;  /* 0x0000002c04007986 */ /* 0x0001e4000c101d04 */
.L_x_7780:
[----:B------:R-:W-:Y:S05]  /*2b40*/  BSYNC B1 ;  /* 0x0000000000017941 */ /* 0x000fea0003800000 */
.L_x_7779:
[----:B------:R-:W-:-:S13]  /*2b50*/  ISETP.GE.AND P0, PT, R38, R3, PT ;  /* 0x000000032600720c */ /* 0x000fda0003f06270 */
[----:B0-----:R-:W0:Y:S01]  /*2b60*/  @!P0 LDC.64 R4, c[0x0][0x218] ;  /* 0x00008600ff048b82 */ /* 0x001e220000000a00 */
[----:B------:R-:W-:Y:S01]  /*2b70*/  @!P0 LEA R7, R2, R38, 0x9 ;  /* 0x0000002602078211 */ /* 0x000fe200078e48ff */
[----:B------:R-:W-:-:S04]  /*2b80*/  @!P0 VIADD R38, R38, 0x80 ;  /* 0x0000008026268836 */ /* 0x000fc80000000000 */
[----:B0-----:R-:W-:-:S05]  /*2b90*/  @!P0 IMAD.WIDE.U32 R4, R7, 0x10, R4 ;  /* 0x0000001007048825 */ /* 0x001fca00078e0004 */
[----:B------:R1:W-:Y:S02]  /*2ba0*/  @!P0 STG.E.128 desc[UR4][R4.64], R28 ;  /* 0x0000001c04008986 */ /* 0x0003e4000c101d04 */
.L_x_7781:
[----:B------:R-:W-:Y:S05]  /*2bb0*/  BSYNC B0 ;  /* 0x0000000000007941 */ /* 0x000fea0003800000 */
.L_x_7778:
[----:B------:R-:W-:Y:S05]  /*2bc0*/  WARPSYNC.ALL ;  /* 0x0000000000007948 */ /* 0x000fea0003800000 */
[----:B------:R-:W-:-:S13]  /*2bd0*/  ISETP.GE.AND P0, PT, R38, R3, PT ;  /* 0x000000032600720c */ /* 0x000fda0003f06270 */
[----:B------:R-:W-:Y:S05]  /*2be0*/  @P0 EXIT ;  /* 0x000000000000094d */ /* 0x000fea0003800000 */
[----:B01----:R-:W0:Y:S01]  /*2bf0*/  LDC.64 R4, c[0x0][0x218] ;  /* 0x00008600ff047b82 */ /* 0x003e220000000a00 */
[----:B------:R-:W-:-:S04]  /*2c00*/  IMAD R3, R2, 0x200, R38 ;  /* 0x0000020002037824 */ /* 0x000fc800078e0226 */
[----:B0-----:R-:W-:-:S05]  /*2c10*/  IMAD.WIDE.U32 R2, R3, 0x10, R4 ;  /* 0x0000001003027825 */ /* 0x001fca00078e0004 */
[----:B------:R-:W-:Y:S01]  /*2c20*/  STG.E.128 desc[UR4][R2.64], R32 ;  /* 0x0000002002007986 */ /* 0x000fe2000c101d04 */
[----:B------:R-:W-:Y:S05]  /*2c30*/  EXIT ;  /* 0x000000000000794d */ /* 0x000fea0003800000 */
        .weak           $__internal_6_$__cuda_sm20_dblrcp_rn_slowpath_v3
        .type           $__internal_6_$__cuda_sm20_dblrcp_rn_slowpath_v3,@function
        .size           $__internal_6_$__cuda_sm20_dblrcp_rn_slowpath_v3,($__internal_7_$__cuda_sm20_div_rn_f64_full - $__internal_6_$__cuda_sm20_dblrcp_rn_slowpath_v3)
$__internal_6_$__cuda_sm20_dblrcp_rn_slowpath_v3:
        /* <DEDUP_REMOVED lines=11> */
[----:B------:R-:W-:Y:S01]  /*2cf0*/  IADD3 R49, R7, -0x3fe00000, RZ ;  /* 0xc020000007317810 */ /* 0x000fe20007ffe0ff */
[----:B------:R-:W-:-:S03]  /*2d00*/  IMAD.MOV.U32 R48, RZ, RZ, R6 ;  /* 0x000000ffff307224 */ /* 0x000fc600078e0006 */
        /* <DEDUP_REMOVED lines=11> */
.L_x_7785:
        /* <DEDUP_REMOVED lines=9> */
.L_x_7783:
[----:B------:R-:W-:Y:S01]  /*2e50*/  LOP3.LUT R49, R7, 0x80000, RZ, 0xfc, !PT ;  /* 0x0008000007317812 */ /* 0x000fe200078efcff */
[----:B------:R-:W-:-:S07]  /*2e60*/  IMAD.MOV.U32 R48, RZ, RZ, R6 ;  /* 0x000000ffff307224 */ /* 0x000fce00078e0006 */
.L_x_7784:
[----:B------:R-:W-:Y:S05]  /*2e70*/  BSYNC B0 ;  /* 0x0000000000007941 */ /* 0x000fea0003800000 */
.L_x_7782:
[----:B------:R-:W-:Y:S02]  /*2e80*/  IMAD.MOV.U32 R6, RZ, RZ, R0 ;  /* 0x000000ffff067224 */ /* 0x000fe400078e0000 */
[----:B------:R-:W-:-:S04]  /*2e90*/  IMAD.MOV.U32 R7, RZ, RZ, 0x0 ;  /* 0x00000000ff077424 */ /* 0x000fc800078e00ff */
[----:B------:R-:W-:Y:S05]  /*2ea0*/  RET.REL.NODEC R6 `(_ZN2at6native27unrolled_elementwise_kernelINS0_13BinaryFunctorIN3c107complexIdEES5_S5_NS0_15binary_internal10DivFunctorIS5_EEEESt5arrayIPcLm3EELi4E23TrivialOffsetCalculatorILi2EjESD_ILi1EjENS0_6memory15LoadWithoutCastENSG_16StoreWithoutCastEEEviT_T0_T2_T3_T4_T5_) ;  /* 0xffffffd006547950 */ /* 0x000fea0003c3ffff */
        .weak           $__internal_7_$__cuda_sm20_div_rn_f64_full
        .type           $__internal_7_$__cuda_sm20_div_rn_f64_full,@function
        .size           $__internal_7_$__cuda_sm20_div_rn_f64_full,(.L_x_19262 - $__internal_7_$__cuda_sm20_div_rn_f64_full)
$__internal_7_$__cuda_sm20_div_rn_f64_full:
[----:B------:R-:W-:Y:S01]  /*2eb0*/  FSETP.GEU.AND P2, PT, |R53|, 1.469367938527859385e-39, PT ;  /* 0x001000003500780b */ /* 0x000fe20003f4e200 */
[----:B------:R-:W-:Y:S01]  /*2ec0*/  IMAD.MOV.U32 R54, RZ, RZ, R6 ;  /* 0x000000ffff367224 */ /* 0x000fe200078e0006 */
[C---:B------:R-:W-:Y:S01]  /*2ed0*/  FSETP.GEU.AND P0, PT, |R5|.reuse, 1.469367938527859385e-39, PT ;  /* 0x001000000500780b */ /* 0x040fe20003f0e200 */
[----:B------:R-:W-:Y:S01]  /*2ee0*/  IMAD.MOV.U32 R56, RZ, RZ, R52 ;  /* 0x000000ffff387224 */ /* 0x000fe200078e0034 */
[----:B------:R-:W-:Y:S01]  /*2ef0*/  MOV R7, R5 ;  /* 0x0000000500077202 */ /* 0x000fe20000000f00 */
[----:B------:R-:W-:Y:S01]  /*2f00*/  BSSY B0, `(.L_x_7786) ;  /* 0x0000053000007945 */ /* 0x000fe20003800000 */
[----:B------:R-:W-:Y:S02]  /*2f10*/  LOP3.LUT R48, R5, 0x800fffff, RZ, 0xc0, !PT ;  /* 0x800fffff05307812 */ /* 0x000fe400078ec0ff */
[----:B------:R-:W-:Y:S02]  /*2f20*/  LOP3.LUT R4, R53, 0x7ff00000, RZ, 0xc0, !PT ;  /* 0x7ff0000035047812 */ /* 0x000fe400078ec0ff */
[----:B------:R-:W-:Y:S01]  /*2f30*/  LOP3.LUT R55, R48, 0x3ff00000, RZ, 0xfc, !PT ;  /* 0x3ff0000030377812 */ /* 0x000fe200078efcff */
[----:B------:R-:W-:Y:S01]  /*2f40*/  IMAD.MOV.U32 R48, RZ, RZ, 0x1ca00000 ;  /* 0x1ca00000ff307424 */ /* 0x000fe200078e00ff */
[----:B------:R-:W-:Y:S01]  /*2f50*/  LOP3.LUT R5, R5, 0x7ff00000, RZ, 0xc0, !PT ;  /* 0x7ff0000005057812 */ /* 0x000fe200078ec0ff */
[----:B------:R-:W-:Y:S01]  /*2f60*/  @!P2 IMAD.MOV.U32 R58, RZ, RZ, RZ ;  /* 0x000000ffff3aa224 */ /* 0x000fe200078e00ff */
[----:B------:R-:W-:Y:S01]  /*2f70*/  @!P2 LOP3.LUT R49, R7, 0x7ff00000, RZ, 0xc0, !PT ;  /* 0x7ff000000731a812 */ /* 0x000fe200078ec0ff */
[----:B------:R-:W-:Y:S01]  /*2f80*/  @!P0 DMUL R54, R6, 8.98846567431157953865e+307 ;  /* 0x7fe0000006368828 */ /* 0x000fe20000000000 */
[----:B------:R-:W-:-:S02]  /*2f90*/  ISETP.GE.U32.AND P1, PT, R4, R5, PT ;  /* 0x000000050400720c */ /* 0x000fc40003f26070 */
[----:B------:R-:W-:Y:S02]  /*2fa0*/  @!P2 ISETP.GE.U32.AND P3, PT, R4, R49, PT ;  /* 0x000000310400a20c */ /* 0x000fe40003f66070 */
[C---:B------:R-:W-:Y:S01]  /*2fb0*/  SEL R50, R48.reuse, 0x63400000, !P1 ;  /* 0x6340000030327807 */ /* 0x040fe20004800000 */
[----:B------:R-:W0:Y:S01]  /*2fc0*/  MUFU.RCP64H R51, R55 ;  /* 0x0000003700337308 */ /* 0x000e220000001800 */
[----:B------:R-:W-:Y:S02]  /*2fd0*/  @!P2 SEL R49, R48, 0x63400000, !P3 ;  /* 0x634000003031a807 */ /* 0x000fe40005800000 */
[--C-:B------:R-:W-:Y:S02]  /*2fe0*/  LOP3.LUT R57, R50, 0x800fffff, R53.reuse, 0xf8, !PT ;  /* 0x800fffff32397812 */ /* 0x100fe400078ef835 */
[----:B------:R-:W-:Y:S02]  /*2ff0*/  @!P2 LOP3.LUT R49, R49, 0x80000000, R53, 0xf8, !PT ;  /* 0x800000003131a812 */ /* 0x000fe400078ef835 */
[----:B------:R-:W-:-:S02]  /*3000*/  MOV R50, 0x1 ;  /* 0x0000000100327802 */ /* 0x000fc40000000f00 */
[----:B------:R-:W-:Y:S01]  /*3010*/  @!P2 LOP3.LUT R59, R49, 0x100000, RZ, 0xfc, !PT ;  /* 0x00100000313ba812 */ /* 0x000fe200078efcff */
[----:B------:R-:W-:Y:S01]  /*3020*/  IMAD.MOV.U32 R49, RZ, RZ, R4 ;  /* 0x000000ffff317224 */ /* 0x000fe200078e0004 */
[----:B------:R-:W-:-:S04]  /*3030*/  @!P0 LOP3.LUT R5, R55, 0x7ff00000, RZ, 0xc0, !PT ;  /* 0x7ff0000037058812 */ /* 0x000fc800078ec0ff */
[----:B------:R-:W-:Y:S02]  /*3040*/  @!P2 DFMA R56, R56, 2, -R58 ;  /* 0x400000003838a82b */ /* 0x000fe4000000083a */
[----:B0-----:R-:W-:-:S08]  /*3050*/  DFMA R58, R50, -R54, 1 ;  /* 0x3ff00000323a742b */ /* 0x001fd00000000836 */
[----:B------:R-:W-:Y:S01]  /*3060*/  DFMA R58, R58, R58, R58 ;  /* 0x0000003a3a3a722b */ /* 0x000fe2000000003a */
[----:B------:R-:W-:-:S07]  /*3070*/  @!P2 LOP3.LUT R49, R57, 0x7ff00000, RZ, 0xc0, !PT ;  /* 0x7ff000003931a812 */ /* 0x000fce00078ec0ff */
[----:B------:R-:W-:-:S08]  /*3080*/  DFMA R50, R50, R58, R50 ;  /* 0x0000003a3232722b */ /* 0x000fd00000000032 */
[----:B------:R-:W-:-:S08]  /*3090*/  DFMA R60, R50, -R54, 1 ;  /* 0x3ff00000323c742b */ /* 0x000fd00000000836 */
[----:B------:R-:W-:-:S08]  /*30a0*/  DFMA R60, R50, R60, R50 ;  /* 0x0000003c323c722b */ /* 0x000fd00000000032 */
[----:B------:R-:W-:-:S08]  /*30b0*/  DMUL R50, R60, R56 ;  /* 0x000000383c327228 */ /* 0x000fd00000000000 */
[----:B------:R-:W-:-:S08]  /*30c0*/  DFMA R58, R50, -R54, R56 ;  /* 0x80000036323a722b */ /* 0x000fd00000000038 */
[----:B------:R-:W-:Y:S01]  /*30d0*/  DFMA R58, R60, R58, R50 ;  /* 0x0000003a3c3a722b */ /* 0x000fe20000000032 */
[----:B------:R-:W-:-:S05]  /*30e0*/  VIADD R50, R49, 0xffffffff ;  /* 0xffffffff31327836 */ /* 0x000fca0000000000 */
[----:B------:R-:W-:Y:S01]  /*30f0*/  ISETP.GT.U32.AND P0, PT, R50, 0x7feffffe, PT ;  /* 0x7feffffe3200780c */ /* 0x000fe20003f04070 */
[----:B------:R-:W-:-:S05]  /*3100*/  VIADD R50, R5, 0xffffffff ;  /* 0xffffffff05327836 */ /* 0x000fca0000000000 */
[----:B------:R-:W-:-:S13]  /*3110*/  ISETP.GT.U32.OR P0, PT, R50, 0x7feffffe, P0 ;  /* 0x7feffffe3200780c */ /* 0x000fda0000704470 */
[----:B------:R-:W-:Y:S05]  /*3120*/  @P0 BRA `(.L_x_7787) ;  /* 0x00000000006c0947 */ /* 0x000fea0003800000 */
[----:B------:R-:W-:-:S04]  /*3130*/  LOP3.LUT R5, R7, 0x7ff00000, RZ, 0xc0, !PT ;  /* 0x7ff0000007057812 */ /* 0x000fc800078ec0ff */
[CC--:B------:R-:W-:Y:S02]  /*3140*/  ISETP.GE.U32.AND P0, PT, R4.reuse, R5.reuse, PT ;  /* 0x000000050400720c */ /* 0x0c0fe40003f06070 */
[----:B------:R-:W-:Y:S02]  /*3150*/  VIADDMNMX R4, R4, -R5, 0xb9600000, !PT ;  /* 0xb960000004047446 */ /* 0x000fe40007800905 */
[----:B------:R-:W-:Y:S01]  /*3160*/  SEL R5, R48, 0x63400000, !P0 ;  /* 0x6340000030057807 */ /* 0x000fe20004000000 */
[----:B------:R-:W-:Y:S01]  /*3170*/  IMAD.MOV.U32 R48, RZ, RZ, RZ ;  /* 0x000000ffff307224 */ /* 0x000fe200078e00ff */
[----:B------:R-:W-:-:S05]  /*3180*/  VIMNMX R4, R4, 0x46a00000, PT ;  /* 0x46a0000004047848 */ /* 0x000fca0003fe0100 */
[----:B------:R-:W-:-:S05]  /*3190*/  IMAD.IADD R4, R4, 0x1, -R5 ;  /* 0x0000000104047824 */ /* 0x000fca00078e0a05 */
[----:B------:R-:W-:-:S06]  /*31a0*/  IADD3 R49, R4, 0x7fe00000, RZ ;  /* 0x7fe0000004317810 */ /* 0x000fcc0007ffe0ff */
        /* <DEDUP_REMOVED lines=17> */
[----:B------:R-:W-:Y:S01]  /*32c0*/  FSEL R51, R7, R51, !P0 ;  /* 0x0000003307337208 */ /* 0x000fe20004000000 */
[----:B------:R-:W-:Y:S06]  /*32d0*/  BRA `(.L_x_7788) ;  /* 0x0000000000547947 */ /* 0x000fec0003800000 */
.L_x_7787:
[----:B------:R-:W-:-:S14]  /*32e0*/  DSETP.NAN.AND P0, PT, R52, R52, PT ;  /* 0x000000343400722a */ /* 0x000fdc0003f08000 */
[----:B------:R-:W-:Y:S05]  /*32f0*/  @P0 BRA `(.L_x_7789) ;  /* 0x0000000000440947 */ /* 0x000fea0003800000 */
[----:B------:R-:W-:-:S14]  /*3300*/  DSETP.NAN.AND P0, PT, R6, R6, PT ;  /* 0x000000060600722a */ /* 0x000fdc0003f08000 */
[----:B------:R-:W-:Y:S05]  /*3310*/  @P0 BRA `(.L_x_7790) ;  /* 0x0000000000300947 */ /* 0x000fea0003800000 */
[----:B------:R-:W-:Y:S01]  /*3320*/  ISETP.NE.AND P0, PT, R49, R5, PT ;  /* 0x000000053100720c */ /* 0x000fe20003f05270 */
[----:B------:R-:W-:Y:S01]  /*3330*/  IMAD.MOV.U32 R51, RZ, RZ, -0x80000 ;  /* 0xfff80000ff337424 */ /* 0x000fe200078e00ff */
[----:B------:R-:W-:-:S11]  /*3340*/  MOV R50, 0x0 ;  /* 0x0000000000327802 */ /* 0x000fd60000000f00 */
        /* <DEDUP_REMOVED lines=9> */
.L_x_7790:
[----:B------:R-:W-:Y:S02]  /*33e0*/  LOP3.LUT R51, R7, 0x80000, RZ, 0xfc, !PT ;  /* 0x0008000007337812 */ /* 0x000fe400078efcff */
[----:B------:R-:W-:Y:S01]  /*33f0*/  MOV R50, R6 ;  /* 0x0000000600327202 */ /* 0x000fe20000000f00 */
[----:B------:R-:W-:Y:S06]  /*3400*/  BRA `(.L_x_7788) ;  /* 0x0000000000087947 */ /* 0x000fec0003800000 */
.L_x_7789:
[----:B------:R-:W-:Y:S01]  /*3410*/  LOP3.LUT R51, R53, 0x80000, RZ, 0xfc, !PT ;  /* 0x0008000035337812 */ /* 0x000fe200078efcff */
[----:B------:R-:W-:-:S07]  /*3420*/  IMAD.MOV.U32 R50, RZ, RZ, R52 ;  /* 0x000000ffff327224 */ /* 0x000fce00078e0034 */
.L_x_7788:
[----:B------:R-:W-:Y:S05]  /*3430*/  BSYNC B0 ;  /* 0x0000000000007941 */ /* 0x000fea0003800000 */
.L_x_7786:
[----:B------:R-:W-:Y:S02]  /*3440*/  IMAD.MOV.U32 R4, RZ, RZ, R0 ;  /* 0x000000ffff047224 */ /* 0x000fe400078e0000 */
[----:B------:R-:W-:-:S04]  /*3450*/  IMAD.MOV.U32 R5, RZ, RZ, 0x0 ;  /* 0x00000000ff057424 */ /* 0x000fc800078e00ff */
[----:B------:R-:W-:Y:S05]  /*3460*/  RET.REL.NODEC R4 `(_ZN2at6native27unrolled_elementwise_kernelINS0_13BinaryFunctorIN3c107complexIdEES5_S5_NS0_15binary_internal10DivFunctorIS5_EEEESt5arrayIPcLm3EELi4E23TrivialOffsetCalculatorILi2EjESD_ILi1EjENS0_6memory15LoadWithoutCastENSG_16StoreWithoutCastEEEviT_T0_T2_T3_T4_T5_) ;  /* 0xffffffc804e47950 */ /* 0x000fea0003c3ffff */
.L_x_7791:
        /* <DEDUP_REMOVED lines=9> */
.L_x_19262:


//--------------------- .text._ZN2at6native29vectorized_elementwise_kernelILi2ENS0_13BinaryFunctorIN3c107complexIdEES5_S5_NS0_15binary_internal10DivFunctorIS5_EEEESt5arrayIPcLm3EEEEviT0_T1_ --------------------------
	.section	.text._ZN2at6native29vectorized_elementwise_kernelILi2ENS0_13BinaryFunctorIN3c107complexIdEES5_S5_NS0_15binary_internal10DivFunctorIS5_EEEESt5arrayIPcLm3EEEEviT0_T1_,"ax",@progbits
	.align	128
        .global         _ZN2at6native29vectorized_elementwise_kernelILi2ENS0_13BinaryFunctorIN3c107complexIdEES5_S5_NS0_15binary_internal10DivFunctorIS5_EEEESt5arrayIPcLm3EEEEviT0_T1_
        .type           _ZN2at6native29vectorized_elementwise_kernelILi2ENS0_13BinaryFunctorIN3c107complexIdEES5_S5_NS0_15binary_internal10DivFunctorIS5_EEEESt5arrayIPcLm3EEEEviT0_T1_,@function
        .size           _ZN2at6native29vectorized_elementwise_kernelILi2ENS0_13BinaryFunctorIN3c107complexIdEES5_S5_NS0_15binary_internal10DivFunctorIS5_EEEESt5arrayIPcLm3EEEEviT0_T1_,(.L_x_19264 - _ZN2at6native29vectorized_elementwise_kernelILi2ENS0_13BinaryFunctorIN3c107complexIdEES5_S5_NS0_15binary_internal10DivFunctorIS5_EEEESt5arrayIPcLm3EEEEviT0_T1_)
        .other          _ZN2at6native29vectorized_elementwise_kernelILi2ENS0_13BinaryFunctorIN3c107complexIdEES5_S5_NS0_15binary_internal10DivFunctorIS5_EEEESt5arrayIPcLm3EEEEviT0_T1_,@"STO_CUDA_ENTRY STV_DEFAULT"
_ZN2at6native29vectorized_elementwise_kernelILi2ENS0_13BinaryFunctorIN3c107complexIdEES5_S5_NS0_15binary_internal10DivFunctorIS5_EEEESt5arrayIPcLm3EEEEviT0_T1_:
.text._ZN2at6native29vectorized_elementwise_kernelILi2ENS0_13BinaryFunctorIN3c107complexIdEES5_S5_NS0_15binary_internal10DivFunctorIS5_EEEESt5arrayIPcLm3EEEEviT0_T1_:
        /* <DEDUP_REMOVED lines=12> */
[----:B0-----:R-:W-:-:S04]  /*00c0*/  IMAD.WIDE.U32 R4, R7, 0x20, R4 ;  /* 0x0000002007047825 */ /* 0x001fc800078e0004 */
[----:B--2---:R-:W-:Y:S01]  /*00d0*/  IMAD.WIDE R2, R77, 0x10, R2 ;  /* 0x000000104d027825 */ /* 0x004fe200078e0202 */
[----:B------:R-:W2:Y:S04]  /*00e0*/  LDG.E.128 R12, desc[UR4][R4.64] ;  /* 0x00000004040c7981 */ /* 0x000ea8000c1e1d00 */
[----:B------:R0:W5:Y:S01]  /*00f0*/  LDG.E.128 R44, desc[UR4][R4.64+0x10] ;  /* 0x00001004042c7981 */ /* 0x000162000c1e1d00 */
[----:B------:R-:W-:-:S03]  /*0100*/  IMAD.WIDE.U32 R2, R7, 0x20, R2 ;  /* 0x0000002007027825 */ /* 0x000fc600078e0002 */
[----:B------:R0:W5:Y:S04]  /*0110*/  LDG.E.128 R48, desc[UR4][R4.64+0x1000] ;  /* 0x0010000404307981 */ /* 0x000168000c1e1d00 */
        /* <DEDUP_REMOVED lines=14> */
[----:B--2---:R-:W-:-:S14]  /*0200*/  DSETP.GE.AND P0, PT, |R12|, |R14|, PT ;  /* 0x4000000e0c00722a */ /* 0x004fdc0003f06200 */
[----:B0-----:R-:W-:Y:S05]  /*0210*/  @!P0 BRA `(.L_x_7794) ;  /* 0x00000004009c8947 */ /* 0x001fea0003800000 */
[----:B------:R-:W-:Y:S02]  /*0220*/  DSETP.NEU.AND P0, PT, |R14|, RZ, PT ;  /* 0x000000ff0e00722a */ /* 0x000fe40003f0d200 */
[----:B------:R-:W-:-:S14]  /*0230*/  DSETP.EQ.AND P1, PT, |R12|, RZ, PT ;  /* 0x000000ff0c00722a */ /* 0x000fdc0003f22200 */
[----:B------:R-:W-:Y:S05]  /*0240*/  @!P0 BRA P1, `(.L_x_7795) ;  /* 0x0000000000bc8947 */ /* 0x000fea0000800000 */
[----:B------:R-:W0:Y:S01]  /*0250*/  MUFU.RCP64H R3, R13 ;  /* 0x0000000d00037308 */ /* 0x000e220000001800 */
[----:B------:R-:W-:Y:S01]  /*0260*/  IMAD.MOV.U32 R2, RZ, RZ, 0x1 ;  /* 0x00000001ff027424 */ /* 0x000fe200078e00ff */
[----:B------:R-:W-:Y:S01]  /*0270*/  FSETP.GEU.AND P1, PT, |R15|, 6.5827683646048100446e-37, PT ;  /* 0x036000000f00780b */ /* 0x000fe20003f2e200 */
[----:B------:R-:W-:Y:S04]  /*0280*/  BSSY B2, `(.L_x_7796) ;  /* 0x0000014000027945 */ /* 0x000fe80003800000 */
        /* <DEDUP_REMOVED lines=16> */
[----:B-----5:R-:W-:Y:S05]  /*0390*/  CALL.REL.NOINC `($__internal_9_$__cuda_sm20_div_rn_f64_full) ;  /* 0x000000a4008c7944 */ /* 0x020fea0003c00000 */
[----:B------:R-:W-:Y:S01]  /*03a0*/  IMAD.MOV.U32 R72, RZ, RZ, R2 ;  /* 0x000000ffff487224 */ /* 0x000fe200078e0002 */
[----:B------:R-:W-:-:S07]  /*03b0*/  MOV R73, R3 ;  /* 0x0000000300497202 */ /* 0x000fce0000000f00 */
.L_x_7797:
[----:B------:R-:W-:Y:S05]  /*03c0*/  BSYNC B2 ;  /* 0x0000000000027941 */ /* 0x000fea0003800000 */
.L_x_7796:
        /* <DEDUP_REMOVED lines=16> */
[----:B-----5:R-:W-:Y:S05]  /*04d0*/  CALL.REL.NOINC `($__internal_8_$__cuda_sm20_dblrcp_rn_slowpath_v3) ;  /* 0x000000a000907944 */ /* 0x020fea0003c00000 */
.L_x_7799:
[----:B------:R-:W-:Y:S05]  /*04e0*/  BSYNC B2 ;  /* 0x0000000000027941 */ /* 0x000fea0003800000 */
.L_x_7798:
[-C--:B-----5:R-:W-:Y:S02]  /*04f0*/  DFMA R4, R10, R72.reuse, R8 ;  /* 0x000000480a04722b */ /* 0x0a0fe40000000008 */
[----:B------:R-:W-:-:S06]  /*0500*/  DFMA R10, -R8, R72, R10 ;  /* 0x00000048080a722b */ /* 0x000fcc000000010a */
[-C--:B------:R-:W-:Y:S02]  /*0510*/  DMUL R8, R4, R2.reuse ;  /* 0x0000000204087228 */ /* 0x080fe40000000000 */
[----:B------:R-:W-:Y:S01]  /*0520*/  DMUL R10, R10, R2 ;  /* 0x000000020a0a7228 */ /* 0x000fe20000000000 */
[----:B------:R-:W-:Y:S10]  /*0530*/  BRA `(.L_x_7800) ;  /* 0x00000004008c7947 */ /* 0x000ff40003800000 */
.L_x_7795:
        /* <DEDUP_REMOVED lines=21> */
[----:B------:R-:W-:Y:S05]  /*0690*/  CALL.REL.NOINC `($__internal_9_$__cuda_sm20_div_rn_f64_full) ;  /* 0x000000a000cc7944 */ /* 0x000fea0003c00000 */
.L_x_7802:
[----:B------:R-:W-:Y:S05]  /*06a0*/  BSYNC B2 ;  /* 0x0000000000027941 */ /* 0x000fea0003800000 */
.L_x_7801:
[----:B------:R-:W-:Y:S01]  /*06b0*/  DADD R12, -RZ, |R14| ;  /* 0x00000000ff0c7229 */ /* 0x000fe2000000050e */
[----:B------:R-:W-:Y:S01]  /*06c0*/  IMAD.MOV.U32 R4, RZ, RZ, 0x1 ;  /* 0x00000001ff047424 */ /* 0x000fe200078e00ff */
[----:B------:R-:W-:Y:S01]  /*06d0*/  FSETP.GEU.AND P1, PT, |R11|, 6.5827683646048100446e-37, PT ;  /* 0x036000000b00780b */ /* 0x000fe20003f2e200 */
[----:B------:R-:W-:Y:S01]  /*06e0*/  BSSY B2, `(.L_x_7803) ;  /* 0x0000017000027945 */ /* 0x000fe20003800000 */
[----:B------:R-:W-:Y:S01]  /*06f0*/  IMAD.MOV.U32 R8, RZ, RZ, R2 ;  /* 0x000000ffff087224 */ /* 0x000fe200078e0002 */
[----:B------:R-:W-:Y:S01]  /*0700*/  MOV R9, R3 ;  /* 0x0000000300097202 */ /* 0x000fe20000000f00 */
        /* <DEDUP_REMOVED lines=18> */
[----:B------:R-:W-:Y:S02]  /*0830*/  IMAD.MOV.U32 R4, RZ, RZ, R2 ;  /* 0x000000ffff047224 */ /* 0x000fe400078e0002 */
[----:B------:R-:W-:-:S07]  /*0840*/  IMAD.MOV.U32 R5, RZ, RZ, R3 ;  /* 0x000000ffff057224 */ /* 0x000fce00078e0003 */
.L_x_7804:
[----:B------:R-:W-:Y:S05]  /*0850*/  BSYNC B2 ;  /* 0x0000000000027941 */ /* 0x000fea0003800000 */
.L_x_7803:
[----:B------:R-:W-:Y:S01]  /*0860*/  IMAD.MOV.U32 R10, RZ, RZ, R4 ;  /* 0x000000ffff0a7224 */ /* 0x000fe200078e0004 */
[----:B------:R-:W-:Y:S01]  /*0870*/  MOV R11, R5 ;  /* 0x00000005000b7202 */ /* 0x000fe20000000f00 */
[----:B------:R-:W-:Y:S06]  /*0880*/  BRA `(.L_x_7800) ;  /* 0x0000000000b87947 */ /* 0x000fec0003800000 */
.L_x_7794:
        /* <DEDUP_REMOVED lines=21> */
[----:B------:R-:W-:Y:S02]  /*09e0*/  IMAD.MOV.U32 R72, RZ, RZ, R2 ;  /* 0x000000ffff487224 */ /* 0x000fe400078e0002 */
[----:B------:R-:W-:-:S07]  /*09f0*/  IMAD.MOV.U32 R73, RZ, RZ, R3 ;  /* 0x000000ffff497224 */ /* 0x000fce00078e0003 */
.L_x_7806:
[----:B------:R-:W-:Y:S05]  /*0a00*/  BSYNC B2 ;  /* 0x0000000000027941 */ /* 0x000fea0003800000 */
.L_x_7805:
        /* <DEDUP_REMOVED lines=16> */
[----:B-----5:R-:W-:Y:S05]  /*0b10*/  CALL.REL.NOINC `($__internal_8_$__cuda_sm20_dblrcp_rn_slowpath_v3) ;  /* 0x0000009c00007944 */ /* 0x020fea0003c00000 */
.L_x_7808:
[----:B------:R-:W-:Y:S05]  /*0b20*/  BSYNC B2 ;  /* 0x0000000000027941 */ /* 0x000fea0003800000 */
.L_x_7807:
[-C--:B-----5:R-:W-:Y:S02]  /*0b30*/  DFMA R4, R8, R72.reuse, R10 ;  /* 0x000000480804722b */ /* 0x0a0fe4000000000a */
[----:B------:R-:W-:-:S06]  /*0b40*/  DFMA R10, R10, R72, -R8 ;  /* 0x000000480a0a722b */ /* 0x000fcc0000000808 */
[-C--:B------:R-:W-:Y:S02]  /*0b50*/  DMUL R8, R4, R2.reuse ;  /* 0x0000000204087228 */ /* 0x080fe40000000000 */
[----:B------:R-:W-:-:S11]  /*0b60*/  DMUL R10, R10, R2 ;  /* 0x000000020a0a7228 */ /* 0x000fd60000000000 */
.L_x_7800:
[----:B------:R-:W-:Y:S05]  /*0b70*/  BSYNC B1 ;  /* 0x0000000000017941 */ /* 0x000fea0003800000 */
.L_x_7793:
[----:B------:R-:W-:Y:S01]  /*0b80*/  DSETP.GE.AND P0, PT, |R44|, |R46|, PT ;  /* 0x4000002e2c00722a */ /* 0x000fe20003f06200 */
[----:B------:R-:W-:-:S13]  /*0b90*/  BSSY B1, `(.L_x_7809) ;  /* 0x0000095000017945 */ /* 0x000fda0003800000 */
        /* <DEDUP_REMOVED lines=27> */
.L_x_7813:
[----:B------:R-:W-:Y:S05]  /*0d50*/  BSYNC B2 ;  /* 0x0000000000027941 */ /* 0x000fea0003800000 */
.L_x_7812:
        /* <DEDUP_REMOVED lines=13> */
[----:B------:R-:W-:Y:S02]  /*0e30*/  MOV R4, R44 ;  /* 0x0000002c00047202 */ /* 0x000fe40000000f00 */
[----:B------:R-:W-:Y:S01]  /*0e40*/  MOV R0, 0xe70 ;  /* 0x00000e7000007802 */ /* 0x000fe20000000f00 */
[----:B------:R-:W-:-:S07]  /*0e50*/  VIADD R2, R2, 0xfff00000 ;  /* 0xfff0000002027836 */ /* 0x000fce0000000000 */
[----:B------:R-:W-:Y:S05]  /*0e60*/  CALL.REL.NOINC `($__internal_8_$__cuda_sm20_dblrcp_rn_slowpath_v3) ;  /* 0x00000098002c7944 */ /* 0x000fea0003c00000 */
.L_x_7815:
[----:B------:R-:W-:Y:S05]  /*0e70*/  BSYNC B2 ;  /* 0x0000000000027941 */ /* 0x000fea0003800000 */
.L_x_7814:
[-C--:B------:R-:W-:Y:S02]  /*0e80*/  DFMA R4, R18, R12.reuse, R16 ;  /* 0x0000000c1204722b */ /* 0x080fe40000000010 */
[----:B------:R-:W-:-:S06]  /*0e90*/  DFMA R14, -R16, R12, R18 ;  /* 0x0000000c100e722b */ /* 0x000fcc0000000112 */
[-C--:B------:R-:W-:Y:S02]  /*0ea0*/  DMUL R12, R4, R2.reuse ;  /* 0x00000002040c7228 */ /* 0x080fe40000000000 */
[----:B------:R-:W-:Y:S01]  /*0eb0*/  DMUL R14, R14, R2 ;  /* 0x000000020e0e7228 */ /* 0x000fe20000000000 */
[----:B------:R-:W-:Y:S10]  /*0ec0*/  BRA `(.L_x_7816) ;  /* 0x0000000400847947 */ /* 0x000ff40003800000 */
.L_x_7811:
[----:B------:R-:W-:Y:S01]  /*0ed0*/  DADD R6, -RZ, |R44| ;  /* 0x00000000ff067229 */ /* 0x000fe2000000052c */
[----:B------:R-:W-:Y:S01]  /*0ee0*/  IMAD.MOV.U32 R2, RZ, RZ, 0x1 ;  /* 0x00000001ff027424 */ /* 0x000fe200078e00ff */
[----:B------:R-:W-:Y:S01]  /*0ef0*/  FSETP.GEU.AND P1, PT, |R17|, 6.5827683646048100446e-37, PT ;  /* 0x036000001100780b */ /* 0x000fe20003f2e200 */
        /* <DEDUP_REMOVED lines=18> */
[----:B------:R-:W-:Y:S05]  /*1020*/  CALL.REL.NOINC `($__internal_9_$__cuda_sm20_div_rn_f64_full) ;  /* 0x0000009800687944 */ /* 0x000fea0003c00000 */
.L_x_7818:
[----:B------:R-:W-:Y:S05]  /*1030*/  BSYNC B2 ;  /* 0x0000000000027941 */ /* 0x000fea0003800000 */
.L_x_7817:
[----:B------:R-:W-:Y:S01]  /*1040*/  DADD R16, -RZ, |R46| ;  /* 0x00000000ff107229 */ /* 0x000fe2000000052e */
[----:B------:R-:W-:Y:S01]  /*1050*/  MOV R4, 0x1 ;  /* 0x0000000100047802 */ /* 0x000fe20000000f00 */
[----:B------:R-:W-:Y:S01]  /*1060*/  BSSY B2, `(.L_x_7819) ;  /* 0x0000018000027945 */ /* 0x000fe20003800000 */
[----:B------:R-:W-:Y:S01]  /*1070*/  FSETP.GEU.AND P1, PT, |R19|, 6.5827683646048100446e-37, PT ;  /* 0x036000001300780b */ /* 0x000fe20003f2e200 */
[----:B------:R-:W-:Y:S02]  /*1080*/  IMAD.MOV.U32 R12, RZ, RZ, R2 ;  /* 0x000000ffff0c7224 */ /* 0x000fe400078e0002 */
[----:B------:R-:W0:Y:S01]  /*1090*/  MUFU.RCP64H R5, R17 ;  /* 0x0000001100057308 */ /* 0x000e220000001800 */
[----:B------:R-:W-:Y:S01]  /*10a0*/  IMAD.MOV.U32 R13, RZ, RZ, R3 ;  /* 0x000000ffff0d7224 */ /* 0x000fe200078e0003 */
        /* <DEDUP_REMOVED lines=17> */
[----:B------:R-:W-:Y:S01]  /*11c0*/  IMAD.MOV.U32 R14, RZ, RZ, R2 ;  /* 0x000000ffff0e7224 */ /* 0x000fe200078e0002 */
[----:B------:R-:W-:-:S07]  /*11d0*/  MOV R15, R3 ;  /* 0x00000003000f7202 */ /* 0x000fce0000000f00 */
.L_x_7820:
[----:B------:R-:W-:Y:S05]  /*11e0*/  BSYNC B2 ;  /* 0x0000000000027941 */ /* 0x000fea0003800000 */
.L_x_7819:
[----:B------:R-:W-:Y:S05]  /*11f0*/  BRA `(.L_x_7816) ;  /* 0x0000000000b87947 */ /* 0x000fea0003800000 */
.L_x_7810:
        /* <DEDUP_REMOVED lines=23> */
.L_x_7822:
[----:B------:R-:W-:Y:S05]  /*1370*/  BSYNC B2 ;  /* 0x0000000000027941 */ /* 0x000fea0003800000 */
.L_x_7821:
        /* <DEDUP_REMOVED lines=16> */
[----:B------:R-:W-:Y:S05]  /*1480*/  CALL.REL.NOINC `($__internal_8_$__cuda_sm20_dblrcp_rn_slowpath_v3) ;  /* 0x0000009000a47944 */ /* 0x000fea0003c00000 */
.L_x_7824:
[----:B------:R-:W-:Y:S05]  /*1490*/  BSYNC B2 ;  /* 0x0000000000027941 */ /* 0x000fea0003800000 */
.L_x_7823:
[-C--:B------:R-:W-:Y:S02]  /*14a0*/  DFMA R4, R16, R12.reuse, R18 ;  /* 0x0000000c1004722b */ /* 0x080fe40000000012 */
[----:B------:R-:W-:-:S06]  /*14b0*/  DFMA R14, R18, R12, -R16 ;  /* 0x0000000c120e722b */ /* 0x000fcc0000000810 */
[-C--:B------:R-:W-:Y:S02]  /*14c0*/  DMUL R12, R4, R2.reuse ;  /* 0x00000002040c7228 */ /* 0x080fe40000000000 */
[----:B------:R-:W-:-:S11]  /*14d0*/  DMUL R14, R14, R2 ;  /* 0x000000020e0e7228 */ /* 0x000fd60000000000 */
.L_x_7816:
[----:B------:R-:W-:Y:S05]  /*14e0*/  BSYNC B1 ;  /* 0x0000000000017941 */ /* 0x000fea0003800000 */
.L_x_7809:
        /* <DEDUP_REMOVED lines=29> */
.L_x_7829:
[----:B------:R-:W-:Y:S05]  /*16c0*/  BSYNC B2 ;  /* 0x0000000000027941 */ /* 0x000fea0003800000 */
.L_x_7828:
        /* <DEDUP_REMOVED lines=17> */
.L_x_7831:
[----:B------:R-:W-:Y:S05]  /*17e0*/  BSYNC B2 ;  /* 0x0000000000027941 */ /* 0x000fea0003800000 */
.L_x_7830:
[-C--:B------:R-:W-:Y:S02]  /*17f0*/  DFMA R4, R22, R16.reuse, R20 ;  /* 0x000000101604722b */ /* 0x080fe40000000014 */
[----:B------:R-:W-:-:S06]  /*1800*/  DFMA R18, -R20, R16, R22 ;  /* 0x000000101412722b */ /* 0x000fcc0000000116 */
[-C--:B------:R-:W-:Y:S02]  /*1810*/  DMUL R16, R4, R2.reuse ;  /* 0x0000000204107228 */ /* 0x080fe40000000000 */
[----:B------:R-:W-:Y:S01]  /*1820*/  DMUL R18, R18, R2 ;  /* 0x0000000212127228 */ /* 0x000fe20000000000 */
[----:B------:R-:W-:Y:S10]  /*1830*/  BRA `(.L_x_7832) ;  /* 0x0000000400847947 */ /* 0x000ff40003800000 */
.L_x_7827:
        /* <DEDUP_REMOVED lines=22> */
.L_x_7834:
[----:B------:R-:W-:Y:S05]  /*19a0*/  BSYNC B2 ;  /* 0x0000000000027941 */ /* 0x000fea0003800000 */
.L_x_7833:
        /* <DEDUP_REMOVED lines=26> */
.L_x_7836:
[----:B------:R-:W-:Y:S05]  /*1b50*/  BSYNC B2 ;  /* 0x0000000000027941 */ /* 0x000fea0003800000 */
.L_x_7835:
[----:B------:R-:W-:Y:S05]  /*1b60*/  BRA `(.L_x_7832) ;  /* 0x0000000000b87947 */ /* 0x000fea0003800000 */
.L_x_7826:
        /* <DEDUP_REMOVED lines=23> */
.L_x_7838:
[----:B------:R-:W-:Y:S05]  /*1ce0*/  BSYNC B2 ;  /* 0x0000000000027941 */ /* 0x000fea0003800000 */
.L_x_7837:
        /* <DEDUP_REMOVED lines=17> */
.L_x_7840:
[----:B------:R-:W-:Y:S05]  /*1e00*/  BSYNC B2 ;  /* 0x0000000000027941 */ /* 0x000fea0003800000 */
.L_x_7839:
[-C--:B------:R-:W-:Y:S02]  /*1e10*/  DFMA R4, R20, R16.reuse, R22 ;  /* 0x000000101404722b */ /* 0x080fe40000000016 */
[----:B------:R-:W-:-:S06]  /*1e20*/  DFMA R18, R22, R16, -R20 ;  /* 0x000000101612722b */ /* 0x000fcc0000000814 */
[-C--:B------:R-:W-:Y:S02]  /*1e30*/  DMUL R16, R4, R2.reuse ;  /* 0x0000000204107228 */ /* 0x080fe40000000000 */
[----:B------:R-:W-:-:S11]  /*1e40*/  DMUL R18, R18, R2 ;  /* 0x0000000212127228 */ /* 0x000fd60000000000 */
.L_x_7832:
[----:B------:R-:W-:Y:S05]  /*1e50*/  BSYNC B1 ;  /* 0x0000000000017941 */ /* 0x000fea0003800000 */
.L_x_7825:
        /* <DEDUP_REMOVED lines=29> */
.L_x_7845:
[----:B------:R-:W-:Y:S05]  /*2030*/  BSYNC B2 ;  /* 0x0000000000027941 */ /* 0x000fea0003800000 */
.L_x_7844:
        /* <DEDUP_REMOVED lines=17> */
.L_x_7847:
[----:B------:R-:W-:Y:S05]  /*2150*/  BSYNC B2 ;  /* 0x0000000000027941 */ /* 0x000fea0003800000 */
.L_x_7846:
[-C--:B------:R-:W-:Y:S02]  /*2160*/  DFMA R4, R26, R20.reuse, R24 ;  /* 0x000000141a04722b */ /* 0x080fe40000000018 */
[----:B------:R-:W-:-:S06]  /*2170*/  DFMA R22, -R24, R20, R26 ;  /* 0x000000141816722b */ /* 0x000fcc000000011a */
[-C--:B------:R-:W-:Y:S02]  /*2180*/  DMUL R20, R4, R2.reuse ;  /* 0x0000000204147228 */ /* 0x080fe40000000000 */
[----:B------:R-:W-:Y:S01]  /*2190*/  DMUL R22, R22, R2 ;  /* 0x0000000216167228 */ /* 0x000fe20000000000 */
[----:B------:R-:W-:Y:S10]  /*21a0*/  BRA `(.L_x_7848) ;  /* 0x0000000400847947 */ /* 0x000ff40003800000 */
.L_x_7843:
        /* <DEDUP_REMOVED lines=22> */
.L_x_7850:
[----:B------:R-:W-:Y:S05]  /*2310*/  BSYNC B2 ;  /* 0x0000000000027941 */ /* 0x000fea0003800000 */
.L_x_7849:
        /* <DEDUP_REMOVED lines=26> */
.L_x_7852:
[----:B------:R-:W-:Y:S05]  /*24c0*/  BSYNC B2 ;  /* 0x0000000000027941 */ /* 0x000fea0003800000 */
.L_x_7851:
[----:B------:R-:W-:Y:S05]  /*24d0*/  BRA `(.L_x_7848) ;  /* 0x0000000000b87947 */ /* 0x000fea0003800000 */
.L_x_7842:
        /* <DEDUP_REMOVED lines=23> */
.L_x_7854:
[----:B------:R-:W-:Y:S05]  /*2650*/  BSYNC B2 ;  /* 0x0000000000027941 */ /* 0x000fea0003800000 */
.L_x_7853:
        /* <DEDUP_REMOVED lines=17> */
.L_x_7856:
[----:B------:R-:W-:Y:S05]  /*2770*/  BSYNC B2 ;  /* 0x0000000000027941 */ /* 0x000fea0003800000 */
.L_x_7855:
[-C--:B------:R-:W-:Y:S02]  /*2780*/  DFMA R4, R24, R20.reuse, R26 ;  /* 0x000000141804722b */ /* 0x080fe4000000001a */
[----:B------:R-:W-:-:S06]  /*2790*/  DFMA R22, R26, R20, -R24 ;  /* 0x000000141a16722b */ /* 0x000fcc0000000818 */
[-C--:B------:R-:W-:Y:S02]  /*27a0*/  DMUL R20, R4, R2.reuse ;  /* 0x0000000204147228 */ /* 0x080fe40000000000 */
[----:B------:R-:W-:-:S11]  /*27b0*/  DMUL R22, R22, R2 ;  /* 0x0000000216167228 */ /* 0x000fd60000000000 */
.L_x_7848:
[----:B------:R-:W-:Y:S05]  /*27c0*/  BSYNC B1 ;  /* 0x0000000000017941 */ /* 0x000fea0003800000 */
.L_x_7841:
        /* <DEDUP_REMOVED lines=29> */
.L_x_7861:
[----:B------:R-:W-:Y:S05]  /*29a0*/  BSYNC B2 ;  /* 0x0000000000027941 */ /* 0x000fea0003800000 */
.L_x_7860:
        /* <DEDUP_REMOVED lines=17> */
.L_x_7863:
[----:B------:R-:W-:Y:S05]  /*2ac0*/  BSYNC B2 ;  /* 0x0000000000027941 */ /* 0x000fea0003800000 */
.L_x_7862:
[-C--:B------:R-:W-:Y:S02]  /*2ad0*/  DFMA R4, R30, R24.reuse, R28 ;  /* 0x000000181e04722b */ /* 0x080fe4000000001c */
[----:B------:R-:W-:-:S06]  /*2ae0*/  DFMA R26, -R28, R24, R30 ;  /* 0x000000181c1a722b */ /* 0x000fcc000000011e */
[-C--:B------:R-:W-:Y:S02]  /*2af0*/  DMUL R24, R4, R2.reuse ;  /* 0x0000000204187228 */ /* 0x080fe40000000000 */
[----:B------:R-:W-:Y:S01]  /*2b00*/  DMUL R26, R26, R2 ;  /* 0x000000021a1a7228 */ /* 0x000fe20000000000 */
[----:B------:R-:W-:Y:S10]  /*2b10*/  BRA `(.L_x_7864) ;  /* 0x0000000400847947 */ /* 0x000ff40003800000 */
.L_x_7859:
        /* <DEDUP_REMOVED lines=22> */
.L_x_7866:
[----:B------:R-:W-:Y:S05]  /*2c80*/  BSYNC B2 ;  /* 0x0000000000027941 */ /* 0x000fea0003800000 */
.L_x_7865:
        /* <DEDUP_REMOVED lines=26> */
.L_x_7868:
[----:B------:R-:W-:Y:S05]  /*2e30*/  BSYNC B2 ;  /* 0x0000000000027941 */ /* 0x000fea0003800000 */
.L_x_7867:
[----:B------:R-:W-:Y:S05]  /*2e40*/  BRA `(.L_x_7864) ;  /* 0x0000000000b87947 */ /* 0x000fea0003800000 */
.L_x_7858:
        /* <DEDUP_REMOVED lines=23> */
.L_x_7870:
[----:B------:R-:W-:Y:S05]  /*2fc0*/  BSYNC B2 ;  /* 0x0000000000027941 */ /* 0x000fea0003800000 */
.L_x_7869:
        /* <DEDUP_REMOVED lines=17> */
.L_x_7872:
[----:B------:R-:W-:Y:S05]  /*30e0*/  BSYNC B2 ;  /* 0x0000000000027941 */ /* 0x000fea0003800000 */
.L_x_7871:
[-C--:B------:R-:W-:Y:S02]  /*30f0*/  DFMA R4, R28, R24.reuse, R30 ;  /* 0x000000181c04722b */ /* 0x080fe4000000001e */
[----:B------:R-:W-:-:S06]  /*3100*/  DFMA R26, R30, R24, -R28 ;  /* 0x000000181e1a722b */ /* 0x000fcc000000081c */
[-C--:B------:R-:W-:Y:S02]  /*3110*/  DMUL R24, R4, R2.reuse ;  /* 0x0000000204187228 */ /* 0x080fe40000000000 */
[----:B------:R-:W-:-:S11]  /*3120*/  DMUL R26, R26, R2 ;  /* 0x000000021a1a7228 */ /* 0x000fd60000000000 */
.L_x_7864:
[----:B------:R-:W-:Y:S05]  /*3130*/  BSYNC B1 ;  /* 0x0000000000017941 */ /* 0x000fea0003800000 */
.L_x_7857:
        /* <DEDUP_REMOVED lines=29> */
.L_x_7877:
[----:B------:R-:W-:Y:S05]  /*3310*/  BSYNC B2 ;  /* 0x0000000000027941 */ /* 0x000fea0003800000 */
.L_x_7876:
        /* <DEDUP_REMOVED lines=17> */
.L_x_7879:
[----:B------:R-:W-:Y:S05]  /*3430*/  BSYNC B2 ;  /* 0x0000000000027941 */ /* 0x000fea0003800000 */
.L_x_7878:
[-C--:B------:R-:W-:Y:S02]  /*3440*/  DFMA R4, R34, R28.reuse, R32 ;  /* 0x0000001c2204722b */ /* 0x080fe40000000020 */
[----:B------:R-:W-:-:S06]  /*3450*/  DFMA R30, -R32, R28, R34 ;  /* 0x0000001c201e722b */ /* 0x000fcc0000000122 */
[-C--:B------:R-:W-:Y:S02]  /*3460*/  DMUL R28, R4, R2.reuse ;  /* 0x00000002041c7228 */ /* 0x080fe40000000000 */
[----:B------:R-:W-:Y:S01]  /*3470*/  DMUL R30, R30, R2 ;  /* 0x000000021e1e7228 */ /* 0x000fe20000000000 */
[----:B------:R-:W-:Y:S10]  /*3480*/  BRA `(.L_x_7880) ;  /* 0x0000000400847947 */ /* 0x000ff40003800000 */
.L_x_7875:
        /* <DEDUP_REMOVED lines=22> */
.L_x_7882:
[----:B------:R-:W-:Y:S05]  /*35f0*/  BSYNC B2 ;  /* 0x0000000000027941 */ /* 0x000fea0003800000 */
.L_x_7881:
        /* <DEDUP_REMOVED lines=26> */
.L_x_7884:
[----:B------:R-:W-:Y:S05]  /*37a0*/  BSYNC B2 ;  /* 0x0000000000027941 */ /* 0x000fea0003800000 */
.L_x_7883:
[----:B------:R-:W-:Y:S05]  /*37b0*/  BRA `(.L_x_7880) ;  /* 0x0000000000b87947 */ /* 0x000fea0003800000 */
.L_x_7874:
        /* <DEDUP_REMOVED lines=23> */
.L_x_7886:
[----:B------:R-:W-:Y:S05]  /*3930*/  BSYNC B2 ;  /* 0x0000000000027941 */ /* 0x000fea0003800000 */
.L_x_7885:
        /* <DEDUP_REMOVED lines=17> */
.L_x_7888:
[----:B------:R-:W-:Y:S05]  /*3a50*/  BSYNC B2 ;  /* 0x0000000000027941 */ /* 0x000fea0003800000 */
.L_x_7887:
[-C--:B------:R-:W-:Y:S02]  /*3a60*/  DFMA R4, R32, R28.reuse, R34 ;  /* 0x0000001c2004722b */ /* 0x080fe40000000022 */
[----:B------:R-:W-:-:S06]  /*3a70*/  DFMA R30, R34, R28, -R32 ;  /* 0x0000001c221e722b */ /* 0x000fcc0000000820 */
[-C--:B------:R-:W-:Y:S02]  /*3a80*/  DMUL R28, R4, R2.reuse ;  /* 0x00000002041c7228 */ /* 0x080fe40000000000 */
[----:B------:R-:W-:-:S11]  /*3a90*/  DMUL R30, R30, R2 ;  /* 0x000000021e1e7228 */ /* 0x000fd60000000000 */
.L_x_7880:
[----:B------:R-:W-:Y:S05]  /*3aa0*/  BSYNC B1 ;  /* 0x0000000000017941 */ /* 0x000fea0003800000 */
.L_x_7873:
        /* <DEDUP_REMOVED lines=29> */
.L_x_7893:
[----:B------:R-:W-:Y:S05]  /*3c80*/  BSYNC B2 ;  /* 0x0000000000027941 */ /* 0x000fea0003800000 */
.L_x_7892:
        /* <DEDUP_REMOVED lines=17> */
.L_x_7895:
[----:B------:R-:W-:Y:S05]  /*3da0*/  BSYNC B2 ;  /* 0x0000000000027941 */ /* 0x000fea0003800000 */
.L_x_7894:
[-C--:B------:R-:W-:Y:S02]  /*3db0*/  DFMA R4, R38, R32.reuse, R36 ;  /* 0x000000202604722b */ /* 0x080fe40000000024 */
[----:B------:R-:W-:-:S06]  /*3dc0*/  DFMA R34, -R36, R32, R38 ;  /* 0x000000202422722b */ /* 0x000fcc0000000126 */
[-C--:B------:R-:W-:Y:S02]  /*3dd0*/  DMUL R32, R4, R2.reuse ;  /* 0x0000000204207228 */ /* 0x080fe40000000000 */
[----:B------:R-:W-:Y:S01]  /*3de0*/  DMUL R34, R34, R2 ;  /* 0x0000000222227228 */ /* 0x000fe20000000000 */
[----:B------:R-:W-:Y:S10]  /*3df0*/  BRA `(.L_x_7896) ;  /* 0x0000000400847947 */ /* 0x000ff40003800000 */
.L_x_7891:
        /* <DEDUP_REMOVED lines=22> */
.L_x_7898:
[----:B------:R-:W-:Y:S05]  /*3f60*/  BSYNC B2 ;  /* 0x0000000000027941 */ /* 0x000fea0003800000 */
.L_x_7897:
        /* <DEDUP_REMOVED lines=26> */
.L_x_7900:
[----:B------:R-:W-:Y:S05]  /*4110*/  BSYNC B2 ;  /* 0x0000000000027941 */ /* 0x000fea0003800000 */
.L_x_7899:
[----:B------:R-:W-:Y:S05]  /*4120*/  BRA `(.L_x_7896) ;  /* 0x0000000000b87947 */ /* 0x000fea0003800000 */
.L_x_7890:
        /* <DEDUP_REMOVED lines=23> */
.L_x_7902:
[----:B------:R-:W-:Y:S05]  /*42a0*/  BSYNC B2 ;  /* 0x0000000000027941 */ /* 0x000fea0003800000 */
.L_x_7901:
        /* <DEDUP_REMOVED lines=17> */
.L_x_7904:
[----:B------:R-:W-:Y:S05]  /*43c0*/  BSYNC B2 ;  /* 0x0000000000027941 */ /* 0x000fea0003800000 */
.L_x_7903:
[-C--:B------:R-:W-:Y:S02]  /*43d0*/  DFMA R4, R36, R32.reuse, R38 ;  /* 0x000000202404722b */ /* 0x080fe40000000026 */
[----:B------:R-:W-:-:S06]  /*43e0*/  DFMA R34, R38, R32, -R36 ;  /* 0x000000202622722b */ /* 0x000fcc0000000824 */
[-C--:B------:R-:W-:Y:S02]  /*43f0*/  DMUL R32, R4, R2.reuse ;  /* 0x0000000204207228 */ /* 0x080fe40000000000 */
[----:B------:R-:W-:-:S11]  /*4400*/  DMUL R34, R34, R2 ;  /* 0x0000000222227228 */ /* 0x000fd60000000000 */
.L_x_7896:
[----:B------:R-:W-:Y:S05]  /*4410*/  BSYNC B1 ;  /* 0x0000000000017941 */ /* 0x000fea0003800000 */
.L_x_7889:
        /* <DEDUP_REMOVED lines=29> */
.L_x_7909:
[----:B------:R-:W-:Y:S05]  /*45f0*/  BSYNC B2 ;  /* 0x0000000000027941 */ /* 0x000fea0003800000 */
.L_x_7908:
        /* <DEDUP_REMOVED lines=17> */
.L_x_7911:
[----:B------:R-:W-:Y:S05]  /*4710*/  BSYNC B2 ;  /* 0x0000000000027941 */ /* 0x000fea0003800000 */
.L_x_7910:
[-C--:B------:R-:W-:Y:S02]  /*4720*/  DFMA R4, R42, R36.reuse, R40 ;  /* 0x000000242a04722b */ /* 0x080fe40000000028 */
[----:B------:R-:W-:-:S06]  /*4730*/  DFMA R38, -R40, R36, R42 ;  /* 0x000000242826722b */ /* 0x000fcc000000012a */
[-C--:B------:R-:W-:Y:S02]  /*4740*/  DMUL R36, R4, R2.reuse ;  /* 0x0000000204247228 */ /* 0x080fe40000000000 */
[----:B------:R-:W-:Y:S01]  /*4750*/  DMUL R38, R38, R2 ;  /* 0x0000000226267228 */ /* 0x000fe20000000000 */
[----:B------:R-:W-:Y:S10]  /*4760*/  BRA `(.L_x_7912) ;  /* 0x0000000400847947 */ /* 0x000ff40003800000 */
.L_x_7907:
        /* <DEDUP_REMOVED lines=22> */
.L_x_7914:
[----:B------:R-:W-:Y:S05]  /*48d0*/  BSYNC B2 ;  /* 0x0000000000027941 */ /* 0x000fea0003800000 */
.L_x_7913:
        /* <DEDUP_REMOVED lines=26> */
.L_x_7916:
[----:B------:R-:W-:Y:S05]  /*4a80*/  BSYNC B2 ;  /* 0x0000000000027941 */ /* 0x000fea0003800000 */
.L_x_7915:
[----:B------:R-:W-:Y:S05]  /*4a90*/  BRA `(.L_x_7912) ;  /* 0x0000000000b87947 */ /* 0x000fea0003800000 */
.L_x_7906:
        /* <DEDUP_REMOVED lines=23> */
.L_x_7918:
[----:B------:R-:W-:Y:S05]  /*4c10*/  BSYNC B2 ;  /* 0x0000000000027941 */ /* 0x000fea0003800000 */
.L_x_7917:
        /* <DEDUP_REMOVED lines=17> */
.L_x_7920:
[----:B------:R-:W-:Y:S05]  /*4d30*/  BSYNC B2 ;  /* 0x0000000000027941 */ /* 0x000fea0003800000 */
.L_x_7919:
[-C--:B------:R-:W-:Y:S02]  /*4d40*/  DFMA R4, R40, R36.reuse, R42 ;  /* 0x000000242804722b */ /* 0x080fe4000000002a */
[----:B------:R-:W-:-:S06]  /*4d50*/  DFMA R38, R42, R36, -R40 ;  /* 0x000000242a26722b */ /* 0x000fcc0000000828 */
[-C--:B------:R-:W-:Y:S02]  /*4d60*/  DMUL R36, R4, R2.reuse ;  /* 0x0000000204247228 */ /* 0x080fe40000000000 */
[----:B------:R-:W-:-:S11]  /*4d70*/  DMUL R38, R38, R2 ;  /* 0x0000000226267228 */ /* 0x000fd60000000000 */
.L_x_7912:
[----:B------:R-:W-:Y:S05]  /*4d80*/  BSYNC B1 ;  /* 0x0000000000017941 */ /* 0x000fea0003800000 */
.L_x_7905:
[----:B------:R-:W0:Y:S01]  /*4d90*/  S2R R0, SR_CTAID.X ;  /* 0x0000000000007919 */ /* 0x000e220000002500 */
[----:B------:R-:W1:Y:S01]  /*4da0*/  LDC.64 R2, c[0x0][0x218] ;  /* 0x00008600ff027b82 */ /* 0x000e620000000a00 */
[----:B------:R-:W2:Y:S01]  /*4db0*/  S2R R7, SR_TID.X ;  /* 0x0000000000077919 */ /* 0x000ea20000002100 */
[----:B0-----:R-:W-:-:S05]  /*4dc0*/  SHF.L.U32 R5, R0, 0xa, RZ ;  /* 0x0000000a00057819 */ /* 0x001fca00000006ff */
[----:B-1----:R-:W-:-:S04]  /*4dd0*/  IMAD.WIDE.U32 R2, R5, 0x10, R2 ;  /* 0x0000001005027825 */ /* 0x002fc800078e0002 */
[----:B--2---:R-:W-:-:S05]  /*4de0*/  IMAD.WIDE R2, R7, 0x20, R2 ;  /* 0x0000002007027825 */ /* 0x004fca00078e0202 */
[----:B------:R-:W-:Y:S04]  /*4df0*/  STG.E.128 desc[UR4][R2.64], R8 ;  /* 0x0000000802007986 */ /* 0x000fe8000c101d04 */
[----:B------:R-:W-:Y:S04]  /*4e00*/  STG.E.128 desc[UR4][R2.64+0x10], R12 ;  /* 0x0000100c02007986 */ /* 0x000fe8000c101d04 */
[----:B------:R-:W-:Y:S04]  /*4e10*/  STG.E.128 desc[UR4][R2.64+0x1000], R16 ;  /* 0x0010001002007986 */ /* 0x000fe8000c101d04 */
[----:B------:R-:W-:Y:S04]  /*4e20*/  STG.E.128 desc[UR4][R2.64+0x1010], R20 ;  /* 0x0010101402007986 */ /* 0x000fe8000c101d04 */
[----:B------:R-:W-:Y:S04]  /*4e30*/  STG.E.128 desc[UR4][R2.64+0x2000], R24 ;  /* 0x0020001802007986 */ /* 0x000fe8000c101d04 */
[----:B------:R-:W-:Y:S04]  /*4e40*/  STG.E.128 desc[UR4][R2.64+0x2010], R28 ;  /* 0x0020101c02007986 */ /* 0x000fe8000c101d04 */
[----:B------:R-:W-:Y:S04]  /*4e50*/  STG.E.128 desc[UR4][R2.64+0x3000], R32 ;  /* 0x0030002002007986 */ /* 0x000fe8000c101d04 */
[----:B------:R-:W-:Y:S01]  /*4e60*/  STG.E.128 desc[UR4][R2.64+0x3010], R36 ;  /* 0x0030102402007986 */ /* 0x000fe2000c101d04 */
[----:B------:R-:W-:Y:S05]  /*4e70*/  EXIT ;  /* 0x000000000000794d */ /* 0x000fea0003800000 */
.L_x_7792:
[----:B------:R-:W0:Y:S01]  /*4e80*/  S2R R0, SR_TID.X ;  /* 0x0000000000007919 */ /* 0x000e220000002100 */
[----:B------:R-:W-:Y:S02]  /*4e90*/  CS2R R10, SRZ ;  /* 0x00000000000a7805 */ /* 0x000fe4000001ff00 */
[----:B------:R-:W-:Y:S02]  /*4ea0*/  CS2R R8, SRZ ;  /* 0x0000000000087805 */ /* 0x000fe4000001ff00 */
[----:B------:R-:W-:Y:S02]  /*4eb0*/  CS2R R14, SRZ ;  /* 0x00000000000e7805 */ /* 0x000fe4000001ff00 */
[----:B------:R-:W-:Y:S02]  /*4ec0*/  CS2R R12, SRZ ;  /* 0x00000000000c7805 */ /* 0x000fe4000001ff00 */
[----:B0-----:R-:W-:-:S13]  /*4ed0*/  ISETP.GE.AND P0, PT, R0, R76, PT ;  /* 0x0000004c0000720c */ /* 0x001fda0003f06270 */
[----:B------:R-:W-:Y:S01]  /*4ee0*/  @!P0 IMAD.IADD R80, R77, 0x1, R0 ;  /* 0x000000014d508824 */ /* 0x000fe200078e0200 */
[----:B------:R-:W0:Y:S01]  /*4ef0*/  @!P0 LDC.64 R78, c[0x0][0x220] ;  /* 0x00008800ff4e8b82 */ /* 0x000e220000000a00 */
[----:B------:R-:W-:-:S05]  /*4f00*/  @!P0 VIADD R0, R0, 0x80 ;  /* 0x0000008000008836 */ /* 0x000fca0000000000 */
[CC--:B------:R-:W-:Y:S02]  /*4f10*/  ISETP.GE.AND P6, PT, R0.reuse, R76.reuse, PT ;  /* 0x0000004c0000720c */ /* 0x0c0fe40003fc6270 */
[----:B------:R-:W1:Y:S11]  /*4f20*/  @!P0 LDC.64 R32, c[0x0][0x228] ;  /* 0x00008a00ff208b82 */ /* 0x000e760000000a00 */
[----:B------:R-:W-:Y:S01]  /*4f30*/  @!P6 IMAD.IADD R7, R77, 0x1, R0 ;  /* 0x000000014d07e824 */ /* 0x000fe200078e0200 */
[----:B------:R-:W-:Y:S01]  /*4f40*/  @!P6 IADD3 R0, R0, 0x80, RZ ;  /* 0x000000800000e810 */ /* 0x000fe20007ffe0ff */
[----:B------:R-:W2:Y:S03]  /*4f50*/  @!P6 LDC.64 R2, c[0x0][0x220] ;  /* 0x00008800ff02eb82 */ /* 0x000ea60000000a00 */
[----:B------:R-:W-:-:S05]  /*4f60*/  ISETP.GE.AND P5, PT, R0, R76, PT ;  /* 0x0000004c0000720c */ /* 0x000fca0003fa6270 */
[----:B------:R-:W3:Y:S08]  /*4f70*/  @!P6 LDC.64 R4, c[0x0][0x228] ;  /* 0x00008a00ff04eb82 */ /* 0x000ef00000000a00 */
[----:B------:R-:W-:Y:S01]  /*4f80*/  @!P5 IMAD.IADD R23, R77, 0x1, R0 ;  /* 0x000000014d17d824 */ /* 0x000fe200078e0200 */
[----:B------:R-:W-:Y:S01]  /*4f90*/  CS2R R30, SRZ ;  /* 0x00000000001e7805 */ /* 0x000fe2000001ff00 */
[----:B------:R-:W-:Y:S01]  /*4fa0*/  @!P5 VIADD R0, R0, 0x80 ;  /* 0x000000800000d836 */ /* 0x000fe20000000000 */
[----:B------:R-:W-:Y:S01]  /*4fb0*/  CS2R R34, SRZ ;  /* 0x0000000000227805 */ /* 0x000fe2000001ff00 */
[----:B0-----:R-:W-:Y:S01]  /*4fc0*/  @!P0 IMAD.WIDE.U32 R78, R80, 0x10, R78 ;  /* 0x00000010504e8825 */ /* 0x001fe200078e004e */
[----:B------:R-:W-:-:S02]  /*4fd0*/  CS2R R38, SRZ ;  /* 0x0000000000267805 */ /* 0x000fc4000001ff00 */
[----:B------:R-:W-:Y:S02]  /*4fe0*/  CS2R R36, SRZ ;  /* 0x0000000000247805 */ /* 0x000fe4000001ff00 */
[----:B------:R-:W-:Y:S01]  /*4ff0*/  ISETP.GE.AND P4, PT, R0, R76, PT ;  /* 0x0000004c0000720c */ /* 0x000fe20003f86270 */
[----:B--2---:R-:W-:Y:S01]  /*5000*/  @!P6 IMAD.WIDE.U32 R2, R7, 0x10, R2 ;  /* 0x000000100702e825 */ /* 0x004fe200078e0002 */
[----:B------:R-:W-:Y:S02]  /*5010*/  CS2R R42, SRZ ;  /* 0x00000000002a7805 */ /* 0x000fe4000001ff00 */
[----:B------:R-:W-:Y:S02]  /*5020*/  CS2R R40, SRZ ;  /* 0x0000000000287805 */ /* 0x000fe4000001ff00 */
[----:B------:R-:W-:Y:S02]  /*5030*/  CS2R R58, SRZ ;  /* 0x00000000003a7805 */ /* 0x000fe4000001ff00 */
[----:B------:R-:W-:Y:S01]  /*5040*/  CS2R R56, SRZ ;  /* 0x0000000000387805 */ /* 0x000fe2000001ff00 */
[----:B------:R0:W5:Y:S01]  /*5050*/  @!P6 LDG.E.128 R8, desc[UR4][R2.64] ;  /* 0x000000040208e981 */ /* 0x000162000c1e1d00 */
[----:B------:R-:W-:-:S02]  /*5060*/  CS2R R62, SRZ ;  /* 0x00000000003e7805 */ /* 0x000fc4000001ff00 */
[----:B------:R-:W-:Y:S01]  /*5070*/  CS2R R60, SRZ ;  /* 0x00000000003c7805 */ /* 0x000fe2000001ff00 */
[----:B---3--:R-:W-:Y:S01]  /*5080*/  @!P6 IMAD.WIDE.U32 R4, R7, 0x10, R4 ;  /* 0x000000100704e825 */ /* 0x008fe200078e0004 */
[----:B------:R-:W-:Y:S01]  /*5090*/  CS2R R66, SRZ ;  /* 0x0000000000427805 */ /* 0x000fe2000001ff00 */
[----:B------:R-:W2:Y:S02]  /*50a0*/  @!P5 LDC.64 R44, c[0x0][0x220] ;  /* 0x00008800ff2cdb82 */ /* 0x000ea40000000a00 */
[C---:B------:R-:W-:Y:S01]  /*50b0*/  @!P4 IMAD.IADD R55, R77.reuse, 0x1, R0 ;  /* 0x000000014d37c824 */ /* 0x040fe200078e0200 */
[----:B------:R-:W-:Y:S01]  /*50c0*/  @!P4 IADD3 R0, R0, 0x80, RZ ;  /* 0x000000800000c810 */ /* 0x000fe20007ffe0ff */
[----:B------:R3:W5:Y:S03]  /*50d0*/  @!P6 LDG.E.128 R12, desc[UR4][R4.64] ;  /* 0x00000004040ce981 */ /* 0x000766000c1e1d00 */
[----:B------:R-:W-:Y:S01]  /*50e0*/  ISETP.GE.AND P3, PT, R0, R76, PT ;  /* 0x0000004c0000720c */ /* 0x000fe20003f66270 */
[----:B------:R-:W4:Y:S08]  /*50f0*/  @!P4 LDC.64 R6, c[0x0][0x220] ;  /* 0x00008800ff06cb82 */ /* 0x000f300000000a00 */
[----:B------:R-:W2:Y:S04]  /*5100*/  @!P4 LDC.64 R16, c[0x0][0x228] ;  /* 0x00008a00ff10cb82 */ /* 0x000ea80000000a00 */
[----:B------:R-:W-:-:S02]  /*5110*/  @!P3 IMAD.IADD R25, R77, 0x1, R0 ;  /* 0x000000014d19b824 */ /* 0x000fc400078e0200 */
[----:B------:R-:W-:Y:S02]  /*5120*/  @!P3 VIADD R0, R0, 0x80 ;  /* 0x000000800000b836 */ /* 0x000fe40000000000 */
[----:B------:R-:W1:Y:S03]  /*5130*/  @!P3 LDC.64 R64, c[0x0][0x220] ;  /* 0x00008800ff40bb82 */ /* 0x000e660000000a00 */
[----:B------:R-:W-:-:S05]  /*5140*/  ISETP.GE.AND P2, PT, R0, R76, PT ;  /* 0x0000004c0000720c */ /* 0x000fca0003f46270 */
[----:B------:R-:W4:Y:S08]  /*5150*/  @!P3 LDC.64 R68, c[0x0][0x228] ;  /* 0x00008a00ff44bb82 */ /* 0x000f300000000a00 */
[----:B------:R-:W-:Y:S01]  /*5160*/  @!P2 IMAD.IADD R27, R77, 0x1, R0 ;  /* 0x000000014d1ba824 */ /* 0x000fe200078e0200 */
[----:B------:R-:W-:Y:S01]  /*5170*/  @!P2 IADD3 R0, R0, 0x80, RZ ;  /* 0x000000800000a810 */ /* 0x000fe20007ffe0ff */
[----:B------:R-:W2:Y:S03]  /*5180*/  @!P2 LDC.64 R70, c[0x0][0x220] ;  /* 0x00008800ff46ab82 */ /* 0x000ea60000000a00 */
[----:B------:R-:W-:-:S05]  /*5190*/  ISETP.GE.AND P1, PT, R0, R76, PT ;  /* 0x0000004c0000720c */ /* 0x000fca0003f26270 */
[----:B------:R-:W2:Y:S08]  /*51a0*/  @!P2 LDC.64 R72, c[0x0][0x228] ;  /* 0x00008a00ff48ab82 */ /* 0x000eb00000000a00 */
[----:B------:R-:W-:Y:S01]  /*51b0*/  @!P1 IMAD.IADD R29, R77, 0x1, R0 ;  /* 0x000000014d1d9824 */ /* 0x000fe200078e0200 */
[----:B0-----:R-:W0:Y:S01]  /*51c0*/  @!P1 LDC.64 R2, c[0x0][0x220] ;  /* 0x00008800ff029b82 */ /* 0x001e220000000a00 */
[----:B------:R-:W-:-:S05]  /*51d0*/  @!P1 VIADD R0, R0, 0x80 ;  /* 0x0000008000009836 */ /* 0x000fca0000000000 */
[----:B------:R-:W-:Y:S02]  /*51e0*/  ISETP.GE.AND P6, PT, R0, R76, PT ;  /* 0x0000004c0000720c */ /* 0x000fe40003fc6270 */
[----:B---3--:R-:W3:Y:S08]  /*51f0*/  @!P1 LDC.64 R4, c[0x0][0x228] ;  /* 0x00008a00ff049b82 */ /* 0x008ef00000000a00 */
[----:B------:R-:W3:Y:S08]  /*5200*/  @!P5 LDC.64 R48, c[0x0][0x228] ;  /* 0x00008a00ff30db82 */ /* 0x000ef00000000a00 */
[----:B------:R-:W3:Y:S08]  /*5210*/  @!P6 LDC.64 R18, c[0x0][0x220] ;  /* 0x00008800ff12eb82 */ /* 0x000ef00000000a00 */
[----:B------:R-:W3:Y:S01]  /*5220*/  @!P6 LDC.64 R20, c[0x0][0x228] ;  /* 0x00008a00ff14eb82 */ /* 0x000ee20000000a00 */
[----:B0-----:R-:W-:-:S04]  /*5230*/  @!P1 IMAD.WIDE.U32 R74, R29, 0x10, R2 ;  /* 0x000000101d4a9825 */ /* 0x001fc800078e0002 */
[----:B-1----:R-:W-:-:S04]  /*5240*/  @!P3 IMAD.WIDE.U32 R64, R25, 0x10, R64 ;  /* 0x000000101940b825 */ /* 0x002fc800078e0040 */
[----:B----4-:R-:W-:Y:S01]  /*5250*/  @!P3 IMAD.WIDE.U32 R68, R25, 0x10, R68 ;  /* 0x000000101944b825 */ /* 0x010fe200078e0044 */
[----:B------:R-:W-:-:S03]  /*5260*/  CS2R R24, SRZ ;  /* 0x0000000000187805 */ /* 0x000fc6000001ff00 */
[C---:B--2---:R-:W-:Y:S01]  /*5270*/  @!P2 IMAD.WIDE.U32 R70, R27.reuse, 0x10, R70 ;  /* 0x000000101b46a825 */ /* 0x044fe200078e0046 */
[----:B------:R-:W5:Y:S03]  /*5280*/  @!P3 LDG.E.128 R36, desc[UR4][R68.64] ;  /* 0x000000044424b981 */ /* 0x000f66000c1e1d00 */
[----:B------:R-:W-:Y:S01]  /*5290*/  @!P2 IMAD.WIDE.U32 R72, R27, 0x10, R72 ;  /* 0x000000101b48a825 */ /* 0x000fe200078e0048 */
[----:B------:R-:W-:Y:S01]  /*52a0*/  CS2R R26, SRZ ;  /* 0x00000000001a7805 */ /* 0x000fe2000001ff00 */
[----:B------:R0:W5:Y:S02]  /*52b0*/  @!P2 LDG.E.128 R40, desc[UR4][R70.64] ;  /* 0x000000044628a981 */ /* 0x000164000c1e1d00 */
[----:B---3--:R-:W-:Y:S01]  /*52c0*/  @!P1 IMAD.WIDE.U32 R2, R29, 0x10, R4 ;  /* 0x000000101d029825 */ /* 0x008fe200078e0004 */
[----:B------:R-:W-:-:S03]  /*52d0*/  CS2R R28, SRZ ;  /* 0x00000000001c7805 */ /* 0x000fc6000001ff00 */
[----:B------:R-:W-:Y:S01]  /*52e0*/  @!P0 IMAD.WIDE.U32 R80, R80, 0x10, R32 ;  /* 0x0000001050508825 */ /* 0x000fe200078e0020 */
[----:B------:R-:W-:-:S03]  /*52f0*/  CS2R R32, SRZ ;  /* 0x0000000000207805 */ /* 0x000fc6000001ff00 */
[C---:B------:R-:W-:Y:S01]  /*5300*/  @!P4 IMAD.WIDE.U32 R52, R55.reuse, 0x10, R6 ;  /* 0x000000103734c825 */ /* 0x040fe200078e0006 */
[----:B0-----:R-:W-:Y:S02]  /*5310*/  CS2R R70, SRZ ;  /* 0x0000000000467805 */ /* 0x001fe4000001ff00 */
[----:B------:R-:W-:Y:S01]  /*5320*/  CS2R R68, SRZ ;  /* 0x0000000000447805 */ /* 0x000fe2000001ff00 */
[----:B------:R0:W5:Y:S01]  /*5330*/  @!P3 LDG.E.128 R32, desc[UR4][R64.64] ;  /* 0x000000044020b981 */ /* 0x000162000c1e1d00 */
[----:B------:R-:W-:-:S03]  /*5340*/  @!P4 IMAD.WIDE.U32 R54, R55, 0x10, R16 ;  /* 0x000000103736c825 */ /* 0x000fc600078e0010 */
[----:B------:R1:W5:Y:S01]  /*5350*/  @!P4 LDG.E.128 R24, desc[UR4][R52.64] ;  /* 0x000000043418c981 */ /* 0x000362000c1e1d00 */
[----:B------:R-:W-:-:S03]  /*5360*/  @!P6 IMAD.IADD R7, R77, 0x1, R0 ;  /* 0x000000014d07e824 */ /* 0x000fc600078e0200 */
[----:B------:R2:W5:Y:S01]  /*5370*/  @!P4 LDG.E.128 R28, desc[UR4][R54.64] ;  /* 0x00000004361cc981 */ /* 0x000562000c1e1d00 */
[C---:B------:R-:W-:Y:S01]  /*5380*/  @!P6 IMAD.WIDE.U32 R4, R7.reuse, 0x10, R18 ;  /* 0x000000100704e825 */ /* 0x040fe200078e0012 */
[----:B0-----:R-:W-:Y:S02]  /*5390*/  CS2R R64, SRZ ;  /* 0x0000000000407805 */ /* 0x001fe4000001ff00 */
[----:B------:R-:W5:Y:S01]  /*53a0*/  @!P0 LDG.E.128 R68, desc[UR4][R80.64] ;  /* 0x0000000450448981 */ /* 0x000f62000c1e1d00 */
[----:B------:R-:W-:Y:S01]  /*53b0*/  @!P6 IMAD.WIDE.U32 R6, R7, 0x10, R20 ;  /* 0x000000100706e825 */ /* 0x000fe200078e0014 */
[----:B-1----:R-:W-:Y:S02]  /*53c0*/  CS2R R52, SRZ ;  /* 0x0000000000347805 */ /* 0x002fe4000001ff00 */
[----:B------:R-:W5:Y:S01]  /*53d0*/  @!P6 LDG.E.128 R56, desc[UR4][R4.64] ;  /* 0x000000040438e981 */ /* 0x000f62000c1e1d00 */
[----:B--2---:R-:W-:-:S03]  /*53e0*/  CS2R R54, SRZ ;  /* 0x0000000000367805 */ /* 0x004fc6000001ff00 */
[----:B------:R-:W5:Y:S04]  /*53f0*/  @!P6 LDG.E.128 R60, desc[UR4][R6.64] ;  /* 0x00000004063ce981 */ /* 0x000f68000c1e1d00 */
[----:B------:R-:W5:Y:S04]  /*5400*/  @!P1 LDG.E.128 R52, desc[UR4][R2.64] ;  /* 0x0000000402349981 */ /* 0x000f68000c1e1d00 */
[----:B------:R-:W5:Y:S01]  /*5410*/  @!P0 LDG.E.128 R64, desc[UR4][R78.64] ;  /* 0x000000044e408981 */ /* 0x000f62000c1e1d00 */
[----:B------:R-:W-:Y:S01]  /*5420*/  @!P5 IMAD.WIDE.U32 R44, R23, 0x10, R44 ;  /* 0x00000010172cd825 */ /* 0x000fe200078e002c */
[----:B------:R-:W-:-:S02]  /*5430*/  CS2R R18, SRZ ;  /* 0x0000000000127805 */ /* 0x000fc4000001ff00 */
[----:B------:R-:W-:Y:S02]  /*5440*/  CS2R R16, SRZ ;  /* 0x0000000000107805 */ /* 0x000fe4000001ff00 */
[----:B------:R-:W-:Y:S01]  /*5450*/  CS2R R20, SRZ ;  /* 0x0000000000147805 */ /* 0x000fe2000001ff00 */
[----:B------:R-:W-:Y:S01]  /*5460*/  @!P5 IMAD.WIDE.U32 R48, R23, 0x10, R48 ;  /* 0x000000101730d825 */ /* 0x000fe200078e0030 */
[----:B------:R-:W-:Y:S02]  /*5470*/  CS2R R22, SRZ ;  /* 0x0000000000167805 */ /* 0x000fe4000001ff00 */
[----:B------:R-:W-:Y:S02]  /*5480*/  CS2R R46, SRZ ;  /* 0x00000000002e7805 */ /* 0x000fe4000001ff00 */
[----:B------:R-:W-:Y:S01]  /*5490*/  CS2R R50, SRZ ;  /* 0x0000000000327805 */ /* 0x000fe2000001ff00 */
[----:B------:R0:W5:Y:S04]  /*54a0*/  @!P5 LDG.E.128 R16, desc[UR4][R44.64] ;  /* 0x000000042c10d981 */ /* 0x000168000c1e1d00 */
[----:B------:R1:W5:Y:S01]  /*54b0*/  @!P5 LDG.E.128 R20, desc[UR4][R48.64] ;  /* 0x000000043014d981 */ /* 0x000362000c1e1d00 */
[----:B------:R-:W-:Y:S01]  /*54c0*/  BSSY B1, `(.L_x_7921) ;  /* 0x000009d000017945 */ /* 0x000fe20003800000 */
[----:B0-----:R-:W-:-:S02]  /*54d0*/  CS2R R44, SRZ ;  /* 0x00000000002c7805 */ /* 0x001fc4000001ff00 */
[----:B-1----:R-:W-:-:S04]  /*54e0*/  CS2R R48, SRZ ;  /* 0x0000000000307805 */ /* 0x002fc8000001ff00 */
[----:B------:R0:W5:Y:S04]  /*54f0*/  @!P2 LDG.E.128 R44, desc[UR4][R72.64] ;  /* 0x00000004482ca981 */ /* 0x000168000c1e1d00 */
[----:B------:R1:W5:Y:S01]  /*5500*/  @!P1 LDG.E.128 R48, desc[UR4][R74.64] ;  /* 0x000000044a309981 */ /* 0x000362000c1e1d00 */
[----:B0-----:R-:W-:Y:S02]  /*5510*/  CS2R R72, SRZ ;  /* 0x0000000000487805 */ /* 0x001fe4000001ff00 */
[----:B-1----:R-:W-:Y:S01]  /*5520*/  CS2R R74, SRZ ;  /* 0x00000000004a7805 */ /* 0x002fe2000001ff00 */
[----:B------:R-:W-:Y:S06]  /*5530*/  @P0 BRA `(.L_x_7922) ;  /* 0x0000000800540947 */ /* 0x000fec0003800000 */
[----:B-----5:R-:W-:-:S14]  /*5540*/  DSETP.GE.AND P0, PT, |R68|, |R70|, PT ;  /* 0x400000464400722a */ /* 0x020fdc0003f06200 */
        /* <DEDUP_REMOVED lines=27> */
.L_x_7926:
[----:B------:R-:W-:Y:S05]  /*5700*/  BSYNC B2 ;  /* 0x0000000000027941 */ /* 0x000fea0003800000 */
.L_x_7925:
        /* <DEDUP_REMOVED lines=17> */
.L_x_7928:
[----:B------:R-:W-:Y:S05]  /*5820*/  BSYNC B2 ;  /* 0x0000000000027941 */ /* 0x000fea0003800000 */
.L_x_7927:
[C---:B------:R-:W-:Y:S02]  /*5830*/  DFMA R4, R72.reuse, R66, R64 ;  /* 0x000000424804722b */ /* 0x040fe40000000040 */
[----:B------:R-:W-:-:S06]  /*5840*/  DFMA R64, R72, -R64, R66 ;  /* 0x800000404840722b */ /* 0x000fcc0000000042 */
[-C--:B------:R-:W-:Y:S02]  /*5850*/  DMUL R72, R4, R2.reuse ;  /* 0x0000000204487228 */ /* 0x080fe40000000000 */
[----:B------:R-:W-:Y:S01]  /*5860*/  DMUL R74, R64, R2 ;  /* 0x00000002404a7228 */ /* 0x000fe20000000000 */
[----:B------:R-:W-:Y:S10]  /*5870*/  BRA `(.L_x_7922) ;  /* 0x0000000400847947 */ /* 0x000ff40003800000 */
.L_x_7924:
        /* <DEDUP_REMOVED lines=22> */
.L_x_7930:
[----:B------:R-:W-:Y:S05]  /*59e0*/  BSYNC B2 ;  /* 0x0000000000027941 */ /* 0x000fea0003800000 */
.L_x_7929:
[----:B------:R-:W-:Y:S01]  /*59f0*/  DADD R6, -RZ, |R70| ;  /* 0x00000000ff067229 */ /* 0x000fe20000000546 */
[----:B------:R-:W-:Y:S01]  /*5a00*/  MOV R4, 0x1 ;  /* 0x0000000100047802 */ /* 0x000fe20000000f00 */
[----:B------:R-:W-:Y:S01]  /*5a10*/  BSSY B2, `(.L_x_7931) ;  /* 0x0000018000027945 */ /* 0x000fe20003800000 */
[----:B------:R-:W-:Y:S01]  /*5a20*/  FSETP.GEU.AND P1, PT, |R67|, 6.5827683646048100446e-37, PT ;  /* 0x036000004300780b */ /* 0x000fe20003f2e200 */
        /* <DEDUP_REMOVED lines=22> */
.L_x_7932:
[----:B------:R-:W-:Y:S05]  /*5b90*/  BSYNC B2 ;  /* 0x0000000000027941 */ /* 0x000fea0003800000 */
.L_x_7931:
[----:B------:R-:W-:Y:S05]  /*5ba0*/  BRA `(.L_x_7922) ;  /* 0x0000000000b87947 */ /* 0x000fea0003800000 */
.L_x_7923:
        /* <DEDUP_REMOVED lines=23> */
.L_x_7934:
[----:B------:R-:W-:Y:S05]  /*5d20*/  BSYNC B2 ;  /* 0x0000000000027941 */ /* 0x000fea0003800000 */
.L_x_7933:
        /* <DEDUP_REMOVED lines=17> */
.L_x_7936:
[----:B------:R-:W-:Y:S05]  /*5e40*/  BSYNC B2 ;  /* 0x0000000000027941 */ /* 0x000fea0003800000 */
.L_x_7935:
[C---:B------:R-:W-:Y:S02]  /*5e50*/  DFMA R4, R72.reuse, R64, R66 ;  /* 0x000000404804722b */ /* 0x040fe40000000042 */
[----:B------:R-:W-:-:S06]  /*5e60*/  DFMA R64, R72, R66, -R64 ;  /* 0x000000424840722b */ /* 0x000fcc0000000840 */
[-C--:B------:R-:W-:Y:S02]  /*5e70*/  DMUL R72, R4, R2.reuse ;  /* 0x0000000204487228 */ /* 0x080fe40000000000 */
[----:B------:R-:W-:-:S11]  /*5e80*/  DMUL R74, R64, R2 ;  /* 0x00000002404a7228 */ /* 0x000fd60000000000 */
.L_x_7922:
[----:B------:R-:W-:Y:S05]  /*5e90*/  BSYNC B1 ;  /* 0x0000000000017941 */ /* 0x000fea0003800000 */
.L_x_7921:
[----:B------:R-:W0:Y:S01]  /*5ea0*/  S2R R3, SR_TID.X ;  /* 0x0000000000037919 */ /* 0x000e220000002100 */
[----:B------:R-:W-:Y:S01]  /*5eb0*/  BSSY B1, `(.L_x_7937) ;  /* 0x000009b000017945 */ /* 0x000fe20003800000 */
[----:B-----5:R-:W-:Y:S02]  /*5ec0*/  CS2R R66, SRZ ;  /* 0x0000000000427805 */ /* 0x020fe4000001ff00 */
[----:B------:R-:W-:Y:S02]  /*5ed0*/  CS2R R64, SRZ ;  /* 0x0000000000407805 */ /* 0x000fe4000001ff00 */
        /* <DEDUP_REMOVED lines=31> */
.L_x_7942:
[----:B------:R-:W-:Y:S05]  /*60d0*/  BSYNC B2 ;  /* 0x0000000000027941 */ /* 0x000fea0003800000 */
.L_x_7941:
        /* <DEDUP_REMOVED lines=17> */
.L_x_7944:
[----:B------:R-:W-:Y:S05]  /*61f0*/  BSYNC B2 ;  /* 0x0000000000027941 */ /* 0x000fea0003800000 */
.L_x_7943:
[C---:B------:R-:W-:Y:S02]  /*6200*/  DFMA R4, R64.reuse, R10, R8 ;  /* 0x0000000a4004722b */ /* 0x040fe40000000008 */
[----:B------:R-:W-:-:S06]  /*6210*/  DFMA R8, R64, -R8, R10 ;  /* 0x800000084008722b */ /* 0x000fcc000000000a */
[-C--:B------:R-:W-:Y:S02]  /*6220*/  DMUL R64, R4, R2.reuse ;  /* 0x0000000204407228 */ /* 0x080fe40000000000 */
[----:B------:R-:W-:Y:S01]  /*6230*/  DMUL R66, R8, R2 ;  /* 0x0000000208427228 */ /* 0x000fe20000000000 */
[----:B------:R-:W-:Y:S10]  /*6240*/  BRA `(.L_x_7938) ;  /* 0x0000000400847947 */ /* 0x000ff40003800000 */
.L_x_7940:
        /* <DEDUP_REMOVED lines=22> */
.L_x_7946:
[----:B------:R-:W-:Y:S05]  /*63b0*/  BSYNC B2 ;  /* 0x0000000000027941 */ /* 0x000fea0003800000 */
.L_x_7945:
        /* <DEDUP_REMOVED lines=24> */
[----:B------:R-:W-:Y:S01]  /*6540*/  MOV R66, R2 ;  /* 0x0000000200427202 */ /* 0x000fe20000000f00 */
[----:B------:R-:W-:-:S07]  /*6550*/  IMAD.MOV.U32 R67, RZ, RZ, R3 ;  /* 0x000000ffff437224 */ /* 0x000fce00078e0003 */
.L_x_7948:
[----:B------:R-:W-:Y:S05]  /*6560*/  BSYNC B2 ;  /* 0x0000000000027941 */ /* 0x000fea0003800000 */
.L_x_7947:
[----:B------:R-:W-:Y:S05]  /*6570*/  BRA `(.L_x_7938) ;  /* 0x0000000000b87947 */ /* 0x000fea0003800000 */
.L_x_7939:
        /* <DEDUP_REMOVED lines=23> */
.L_x_7950:
[----:B------:R-:W-:Y:S05]  /*66f0*/  BSYNC B2 ;  /* 0x0000000000027941 */ /* 0x000fea0003800000 */
.L_x_7949:
        /* <DEDUP_REMOVED lines=16> */
[----:B------:R-:W-:Y:S05]  /*6800*/  CALL.REL.NOINC `($__internal_8_$__cuda_sm20_dblrcp_rn_slowpath_v3) ;  /* 0x0000003c00c47944 */ /* 0x000fea0003c00000 */
.L_x_7952:
[----:B------:R-:W-:Y:S05]  /*6810*/  BSYNC B2 ;  /* 0x0000000000027941 */ /* 0x000fea0003800000 */
.L_x_7951:
[C---:B------:R-:W-:Y:S02]  /*6820*/  DFMA R4, R64.reuse, R8, R10 ;  /* 0x000000084004722b */ /* 0x040fe4000000000a */
[----:B------:R-:W-:-:S06]  /*6830*/  DFMA R8, R64, R10, -R8 ;  /* 0x0000000a4008722b */ /* 0x000fcc0000000808 */
[-C--:B------:R-:W-:Y:S02]  /*6840*/  DMUL R64, R4, R2.reuse ;  /* 0x0000000204407228 */ /* 0x080fe40000000000 */
[----:B------:R-:W-:-:S11]  /*6850*/  DMUL R66, R8, R2 ;  /* 0x0000000208427228 */ /* 0x000fd60000000000 */
.L_x_7938:
[----:B------:R-:W-:Y:S05]  /*6860*/  BSYNC B1 ;  /* 0x0000000000017941 */ /* 0x000fea0003800000 */
.L_x_7937:
[----:B------:R-:W0:Y:S01]  /*6870*/  S2R R3, SR_TID.X ;  /* 0x0000000000037919 */ /* 0x000e220000002100 */
[----:B------:R-:W-:Y:S01]  /*6880*/  BSSY B1, `(.L_x_7953) ;  /* 0x000009b000017945 */ /* 0x000fe20003800000 */
[----:B------:R-:W-:Y:S02]  /*6890*/  CS2R R10, SRZ ;  /* 0x00000000000a7805 */ /* 0x000fe4000001ff00 */
[----:B------:R-:W-:Y:S01]  /*68a0*/  CS2R R8, SRZ ;  /* 0x0000000000087805 */ /* 0x000fe2000001ff00 */
[----:B0-----:R-:W-:-:S05]  /*68b0*/  VIADD R3, R3, 0x100 ;  /* 0x0000010003037836 */ /* 0x001fca0000000000 */
        /* <DEDUP_REMOVED lines=30> */
.L_x_7958:
[----:B------:R-:W-:Y:S05]  /*6aa0*/  BSYNC B2 ;  /* 0x0000000000027941 */ /* 0x000fea0003800000 */
.L_x_7957:
        /* <DEDUP_REMOVED lines=17> */
.L_x_7960:
[----:B------:R-:W-:Y:S05]  /*6bc0*/  BSYNC B2 ;  /* 0x0000000000027941 */ /* 0x000fea0003800000 */
.L_x_7959:
[C---:B------:R-:W-:Y:S02]  /*6bd0*/  DFMA R4, R8.reuse, R18, R16 ;  /* 0x000000120804722b */ /* 0x040fe40000000010 */
[----:B------:R-:W-:-:S06]  /*6be0*/  DFMA R10, R8, -R16, R18 ;  /* 0x80000010080a722b */ /* 0x000fcc0000000012 */
[-C--:B------:R-:W-:Y:S02]  /*6bf0*/  DMUL R8, R4, R2.reuse ;  /* 0x0000000204087228 */ /* 0x080fe40000000000 */
[----:B------:R-:W-:Y:S01]  /*6c00*/  DMUL R10, R10, R2 ;  /* 0x000000020a0a7228 */ /* 0x000fe20000000000 */
[----:B------:R-:W-:Y:S10]  /*6c10*/  BRA `(.L_x_7954) ;  /* 0x0000000400847947 */ /* 0x000ff40003800000 */
.L_x_7956:
        /* <DEDUP_REMOVED lines=22> */
.L_x_7962:
[----:B------:R-:W-:Y:S05]  /*6d80*/  BSYNC B2 ;  /* 0x0000000000027941 */ /* 0x000fea0003800000 */
.L_x_7961:
[----:B------:R-:W-:Y:S01]  /*6d90*/  DADD R12, -RZ, |R22| ;  /* 0x00000000ff0c7229 */ /* 0x000fe20000000516 */
[----:B------:R-:W-:Y:S01]  /*6da0*/  IMAD.MOV.U32 R4, RZ, RZ, 0x1 ;  /* 0x00000001ff047424 */ /* 0x000fe200078e00ff */
[----:B------:R-:W-:Y:S01]  /*6db0*/  FSETP.GEU.AND P1, PT, |R19|, 6.5827683646048100446e-37, PT ;  /* 0x036000001300780b */ /* 0x000fe20003f2e200 */
[----:B------:R-:W-:Y:S01]  /*6dc0*/  BSSY B2, `(.L_x_7963) ;  /* 0x0000017000027945 */ /* 0x000fe20003800000 */
[----:B------:R-:W-:Y:S01]  /*6dd0*/  IMAD.MOV.U32 R8, RZ, RZ, R2 ;  /* 0x000000ffff087224 */ /* 0x000fe200078e0002 */
[----:B------:R-:W-:Y:S01]  /*6de0*/  MOV R9, R3 ;  /* 0x0000000300097202 */ /* 0x000fe20000000f00 */
        /* <DEDUP_REMOVED lines=20> */
.L_x_7964:
[----:B------:R-:W-:Y:S05]  /*6f30*/  BSYNC B2 ;  /* 0x0000000000027941 */ /* 0x000fea0003800000 */
.L_x_7963:
[----:B------:R-:W-:Y:S05]  /*6f40*/  BRA `(.L_x_7954) ;  /* 0x0000000000b87947 */ /* 0x000fea0003800000 */
.L_x_7955:
        /* <DEDUP_REMOVED lines=23> */
.L_x_7966:
[----:B------:R-:W-:Y:S05]  /*70c0*/  BSYNC B2 ;  /* 0x0000000000027941 */ /* 0x000fea0003800000 */
.L_x_7965:
        /* <DEDUP_REMOVED lines=17> */
.L_x_7968:
[----:B------:R-:W-:Y:S05]  /*71e0*/  BSYNC B2 ;  /* 0x0000000000027941 */ /* 0x000fea0003800000 */
.L_x_7967:
[C---:B------:R-:W-:Y:S02]  /*71f0*/  DFMA R4, R8.reuse, R16, R18 ;  /* 0x000000100804722b */ /* 0x040fe40000000012 */
[----:B------:R-:W-:-:S06]  /*7200*/  DFMA R10, R8, R18, -R16 ;  /* 0x00000012080a722b */ /* 0x000fcc0000000810 */
[-C--:B------:R-:W-:Y:S02]  /*7210*/  DMUL R8, R4, R2.reuse ;  /* 0x0000000204087228 */ /* 0x080fe40000000000 */
[----:B------:R-:W-:-:S11]  /*7220*/  DMUL R10, R10, R2 ;  /* 0x000000020a0a7228 */ /* 0x000fd60000000000 */
.L_x_7954:
[----:B------:R-:W-:Y:S05]  /*7230*/  BSYNC B1 ;  /* 0x0000000000017941 */ /* 0x000fea0003800000 */
.L_x_7953:
        /* <DEDUP_REMOVED lines=35> */
.L_x_7974:
[----:B------:R-:W-:Y:S05]  /*7470*/  BSYNC B2 ;  /* 0x0000000000027941 */ /* 0x000fea0003800000 */
.L_x_7973:
        /* <DEDUP_REMOVED lines=17> */
.L_x_7976:
[----:B------:R-:W-:Y:S05]  /*7590*/  BSYNC B2 ;  /* 0x0000000000027941 */ /* 0x000fea0003800000 */
.L_x_7975:
[C---:B------:R-:W-:Y:S02]  /*75a0*/  DFMA R4, R12.reuse, R26, R24 ;  /* 0x0000001a0c04722b */ /* 0x040fe40000000018 */
[----:B------:R-:W-:-:S06]  /*75b0*/  DFMA R14, R12, -R24, R26 ;  /* 0x800000180c0e722b */ /* 0x000fcc000000001a */
[-C--:B------:R-:W-:Y:S02]  /*75c0*/  DMUL R12, R4, R2.reuse ;  /* 0x00000002040c7228 */ /* 0x080fe40000000000 */
[----:B------:R-:W-:Y:S01]  /*75d0*/  DMUL R14, R14, R2 ;  /* 0x000000020e0e7228 */ /* 0x000fe20000000000 */
[----:B------:R-:W-:Y:S10]  /*75e0*/  BRA `(.L_x_7970) ;  /* 0x0000000400847947 */ /* 0x000ff40003800000 */
.L_x_7972:
        /* <DEDUP_REMOVED lines=22> */
.L_x_7978:
[----:B------:R-:W-:Y:S05]  /*7750*/  BSYNC B2 ;  /* 0x0000000000027941 */ /* 0x000fea0003800000 */
.L_x_7977:
[----:B------:R-:W-:Y:S01]  /*7760*/  DADD R16, -RZ, |R30| ;  /* 0x00000000ff107229 */ /* 0x000fe2000000051e */
[----:B------:R-:W-:Y:S01]  /*7770*/  IMAD.MOV.U32 R4, RZ, RZ, 0x1 ;  /* 0x00000001ff047424 */ /* 0x000fe200078e00ff */
[----:B------:R-:W-:Y:S01]  /*7780*/  FSETP.GEU.AND P1, PT, |R27|, 6.5827683646048100446e-37, PT ;  /* 0x036000001b00780b */ /* 0x000fe20003f2e200 */
[----:B------:R-:W-:Y:S01]  /*7790*/  BSSY B2, `(.L_x_7979) ;  /* 0x0000017000027945 */ /* 0x000fe20003800000 */
[----:B------:R-:W-:Y:S01]  /*77a0*/  MOV R12, R2 ;  /* 0x00000002000c7202 */ /* 0x000fe20000000f00 */
[----:B------:R-:W-:Y:S01]  /*77b0*/  IMAD.MOV.U32 R13, RZ, RZ, R3 ;  /* 0x000000ffff0d7224 */ /* 0x000fe200078e0003 */
        /* <DEDUP_REMOVED lines=20> */
.L_x_7980:
[----:B------:R-:W-:Y:S05]  /*7900*/  BSYNC B2 ;  /* 0x0000000000027941 */ /* 0x000fea0003800000 */
.L_x_7979:
[----:B------:R-:W-:Y:S05]  /*7910*/  BRA `(.L_x_7970) ;  /* 0x0000000000b87947 */ /* 0x000fea0003800000 */
.L_x_7971:
        /* <DEDUP_REMOVED lines=23> */
.L_x_7982:
[----:B------:R-:W-:Y:S05]  /*7a90*/  BSYNC B2 ;  /* 0x0000000000027941 */ /* 0x000fea0003800000 */
.L_x_7981:
        /* <DEDUP_REMOVED lines=17> */
.L_x_7984:
[----:B------:R-:W-:Y:S05]  /*7bb0*/  BSYNC B2 ;  /* 0x0000000000027941 */ /* 0x000fea0003800000 */
.L_x_7983:
[C---:B------:R-:W-:Y:S02]  /*7bc0*/  DFMA R4, R12.reuse, R24, R26 ;  /* 0x000000180c04722b */ /* 0x040fe4000000001a */
[----:B------:R-:W-:-:S06]  /*7bd0*/  DFMA R14, R12, R26, -R24 ;  /* 0x0000001a0c0e722b */ /* 0x000fcc0000000818 */
[-C--:B------:R-:W-:Y:S02]  /*7be0*/  DMUL R12, R4, R2.reuse ;  /* 0x00000002040c7228 */ /* 0x080fe40000000000 */
[----:B------:R-:W-:-:S11]  /*7bf0*/  DMUL R14, R14, R2 ;  /* 0x000000020e0e7228 */ /* 0x000fd60000000000 */
.L_x_7970:
[----:B------:R-:W-:Y:S05]  /*7c00*/  BSYNC B1 ;  /* 0x0000000000017941 */ /* 0x000fea0003800000 */
.L_x_7969:
        /* <DEDUP_REMOVED lines=35> */
.L_x_7990:
[----:B------:R-:W-:Y:S05]  /*7e40*/  BSYNC B2 ;  /* 0x0000000000027941 */ /* 0x000fea0003800000 */
.L_x_7989:
        /* <DEDUP_REMOVED lines=17> */
.L_x_7992:
[----:B------:R-:W-:Y:S05]  /*7f60*/  BSYNC B2 ;  /* 0x0000000000027941 */ /* 0x000fea0003800000 */
.L_x_7991:
[C---:B------:R-:W-:Y:S02]  /*7f70*/  DFMA R4, R16.reuse, R34, R32 ;  /* 0x000000221004722b */ /* 0x040fe40000000020 */
[----:B------:R-:W-:-:S06]  /*7f80*/  DFMA R18, R16, -R32, R34 ;  /* 0x800000201012722b */ /* 0x000fcc0000000022 */
[-C--:B------:R-:W-:Y:S02]  /*7f90*/  DMUL R16, R4, R2.reuse ;  /* 0x0000000204107228 */ /* 0x080fe40000000000 */
[----:B------:R-:W-:Y:S01]  /*7fa0*/  DMUL R18, R18, R2 ;  /* 0x0000000212127228 */ /* 0x000fe20000000000 */
[----:B------:R-:W-:Y:S10]  /*7fb0*/  BRA `(.L_x_7986) ;  /* 0x0000000400847947 */ /* 0x000ff40003800000 */
.L_x_7988:
        /* <DEDUP_REMOVED lines=22> */
.L_x_7994:
[----:B------:R-:W-:Y:S05]  /*8120*/  BSYNC B2 ;  /* 0x0000000000027941 */ /* 0x000fea0003800000 */
.L_x_7993:
        /* <DEDUP_REMOVED lines=26> */
.L_x_7996:
[----:B------:R-:W-:Y:S05]  /*82d0*/  BSYNC B2 ;  /* 0x0000000000027941 */ /* 0x000fea0003800000 */
.L_x_7995:
[----:B------:R-:W-:Y:S05]  /*82e0*/  BRA `(.L_x_7986) ;  /* 0x0000000000b87947 */ /* 0x000fea0003800000 */
.L_x_7987:
        /* <DEDUP_REMOVED lines=23> */
.L_x_7998:
[----:B------:R-:W-:Y:S05]  /*8460*/  BSYNC B2 ;  /* 0x0000000000027941 */ /* 0x000fea0003800000 */
.L_x_7997:
        /* <DEDUP_REMOVED lines=17> */
.L_x_8000:
[----:B------:R-:W-:Y:S05]  /*8580*/  BSYNC B2 ;  /* 0x0000000000027941 */ /* 0x000fea0003800000 */
.L_x_7999:
[C---:B------:R-:W-:Y:S02]  /*8590*/  DFMA R4, R16.reuse, R32, R34 ;  /* 0x000000201004722b */ /* 0x040fe40000000022 */
[----:B------:R-:W-:-:S06]  /*85a0*/  DFMA R18, R16, R34, -R32 ;  /* 0x000000221012722b */ /* 0x000fcc0000000820 */
[-C--:B------:R-:W-:Y:S02]  /*85b0*/  DMUL R16, R4, R2.reuse ;  /* 0x0000000204107228 */ /* 0x080fe40000000000 */
[----:B------:R-:W-:-:S11]  /*85c0*/  DMUL R18, R18, R2 ;  /* 0x0000000212127228 */ /* 0x000fd60000000000 */
.L_x_7986:
[----:B------:R-:W-:Y:S05]  /*85d0*/  BSYNC B1 ;  /* 0x0000000000017941 */ /* 0x000fea0003800000 */
.L_x_7985:
[----:B------:R-:W0:Y:S01]  /*85e0*/  S2R R3, SR_TID.X ;  /* 0x0000000000037919 */ /* 0x000e220000002100 */
[----:B------:R-:W-:Y:S01]  /*85f0*/  BSSY B1, `(.L_x_8001) ;  /* 0x000009b000017945 */ /* 0x000fe20003800000 */
[----:B------:R-:W-:Y:S02]  /*8600*/  CS2R R22, SRZ ;  /* 0x0000000000167805 */ /* 0x000fe4000001ff00 */
        /* <DEDUP_REMOVED lines=32> */
.L_x_8006:
[----:B------:R-:W-:Y:S05]  /*8810*/  BSYNC B2 ;  /* 0x0000000000027941 */ /* 0x000fea0003800000 */
.L_x_8005:
        /* <DEDUP_REMOVED lines=17> */
.L_x_8008:
[----:B------:R-:W-:Y:S05]  /*8930*/  BSYNC B2 ;  /* 0x0000000000027941 */ /* 0x000fea0003800000 */
.L_x_8007:
[C---:B------:R-:W-:Y:S02]  /*8940*/  DFMA R4, R20.reuse, R42, R40 ;  /* 0x0000002a1404722b */ /* 0x040fe40000000028 */
[----:B------:R-:W-:-:S06]  /*8950*/  DFMA R22, R20, -R40, R42 ;  /* 0x800000281416722b */ /* 0x000fcc000000002a */
[-C--:B------:R-:W-:Y:S02]  /*8960*/  DMUL R20, R4, R2.reuse ;  /* 0x0000000204147228 */ /* 0x080fe40000000000 */
[----:B------:R-:W-:Y:S01]  /*8970*/  DMUL R22, R22, R2 ;  /* 0x0000000216167228 */ /* 0x000fe20000000000 */
[----:B------:R-:W-:Y:S10]  /*8980*/  BRA `(.L_x_8002) ;  /* 0x0000000400847947 */ /* 0x000ff40003800000 */
.L_x_8004:
        /* <DEDUP_REMOVED lines=22> */
.L_x_8010:
[----:B------:R-:W-:Y:S05]  /*8af0*/  BSYNC B2 ;  /* 0x0000000000027941 */ /* 0x000fea0003800000 */
.L_x_8009:
        /* <DEDUP_REMOVED lines=26> */
.L_x_8012:
[----:B------:R-:W-:Y:S05]  /*8ca0*/  BSYNC B2 ;  /* 0x0000000000027941 */ /* 0x000fea0003800000 */
.L_x_8011:
[----:B------:R-:W-:Y:S05]  /*8cb0*/  BRA `(.L_x_8002) ;  /* 0x0000000000b87947 */ /* 0x000fea0003800000 */
.L_x_8003:
        /* <DEDUP_REMOVED lines=21> */
[----:B------:R-:W-:Y:S01]  /*8e10*/  MOV R20, R2 ;  /* 0x0000000200147202 */ /* 0x000fe20000000f00 */
[----:B------:R-:W-:-:S07]  /*8e20*/  IMAD.MOV.U32 R21, RZ, RZ, R3 ;  /* 0x000000ffff157224 */ /* 0x000fce00078e0003 */
.L_x_8014:
[----:B------:R-:W-:Y:S05]  /*8e30*/  BSYNC B2 ;  /* 0x0000000000027941 */ /* 0x000fea0003800000 */
.L_x_8013:
        /* <DEDUP_REMOVED lines=17> */
.L_x_8016:
[----:B------:R-:W-:Y:S05]  /*8f50*/  BSYNC B2 ;  /* 0x0000000000027941 */ /* 0x000fea0003800000 */
.L_x_8015:
[C---:B------:R-:W-:Y:S02]  /*8f60*/  DFMA R4, R20.reuse, R40, R42 ;  /* 0x000000281404722b */ /* 0x040fe4000000002a */
[----:B------:R-:W-:-:S06]  /*8f70*/  DFMA R22, R20, R42, -R40 ;  /* 0x0000002a1416722b */ /* 0x000fcc0000000828 */
[-C--:B------:R-:W-:Y:S02]  /*8f80*/  DMUL R20, R4, R2.reuse ;  /* 0x0000000204147228 */ /* 0x080fe40000000000 */
[----:B------:R-:W-:-:S11]  /*8f90*/  DMUL R22, R22, R2 ;  /* 0x0000000216167228 */ /* 0x000fd60000000000 */
.L_x_8002:
[----:B------:R-:W-:Y:S05]  /*8fa0*/  BSYNC B1 ;  /* 0x0000000000017941 */ /* 0x000fea0003800000 */
.L_x_8001:
[----:B------:R-:W0:Y:S01]  /*8fb0*/  S2R R3, SR_TID.X ;  /* 0x0000000000037919 */ /* 0x000e220000002100 */
[----:B------:R-:W-:Y:S01]  /*8fc0*/  BSSY B1, `(.L_x_8017) ;  /* 0x000009c000017945 */ /* 0x000fe20003800000 */
[----:B------:R-:W-:Y:S02]  /*8fd0*/  CS2R R30, SRZ ;  /* 0x00000000001e7805 */ /* 0x000fe4000001ff00 */
        /* <DEDUP_REMOVED lines=33> */
.L_x_8022:
[----:B------:R-:W-:Y:S05]  /*91f0*/  BSYNC B2 ;  /* 0x0000000000027941 */ /* 0x000fea0003800000 */
.L_x_8021:
        /* <DEDUP_REMOVED lines=17> */
.L_x_8024:
[----:B------:R-:W-:Y:S05]  /*9310*/  BSYNC B2 ;  /* 0x0000000000027941 */ /* 0x000fea0003800000 */
.L_x_8023:
[C---:B------:R-:W-:Y:S02]  /*9320*/  DFMA R4, R24.reuse, R50, R48 ;  /* 0x000000321804722b */ /* 0x040fe40000000030 */
[----:B------:R-:W-:-:S06]  /*9330*/  DFMA R26, R24, -R48, R50 ;  /* 0x80000030181a722b */ /* 0x000fcc0000000032 */
[-C--:B------:R-:W-:Y:S02]  /*9340*/  DMUL R24, R4, R2.reuse ;  /* 0x0000000204187228 */ /* 0x080fe40000000000 */
[----:B------:R-:W-:Y:S01]  /*9350*/  DMUL R26, R26, R2 ;  /* 0x000000021a1a7228 */ /* 0x000fe20000000000 */
[----:B------:R-:W-:Y:S10]  /*9360*/  BRA `(.L_x_8018) ;  /* 0x0000000400847947 */ /* 0x000ff40003800000 */
.L_x_8020:
        /* <DEDUP_REMOVED lines=22> */
.L_x_8026:
[----:B------:R-:W-:Y:S05]  /*94d0*/  BSYNC B2 ;  /* 0x0000000000027941 */ /* 0x000fea0003800000 */
.L_x_8025:
        /* <DEDUP_REMOVED lines=26> */
.L_x_8028:
[----:B------:R-:W-:Y:S05]  /*9680*/  BSYNC B2 ;  /* 0x0000000000027941 */ /* 0x000fea0003800000 */
.L_x_8027:
[----:B------:R-:W-:Y:S05]  /*9690*/  BRA `(.L_x_8018) ;  /* 0x0000000000b87947 */ /* 0x000fea0003800000 */
.L_x_8019:
        /* <DEDUP_REMOVED lines=17> */
[----:B------:R-:W-:Y:S01]  /*97b0*/  MOV R3, R55 ;  /* 0x0000003700037202 */ /* 0x000fe20000000f00 */
[----:B------:R-:W-:Y:S01]  /*97c0*/  IMAD.MOV.U32 R2, RZ, RZ, R54 ;  /* 0x000000ffff027224 */ /* 0x000fe200078e0036 */
[----:B------:R-:W-:-:S07]  /*97d0*/  MOV R0, 0x97f0 ;  /* 0x000097f000007802 */ /* 0x000fce0000000f00 */
[----:B------:R-:W-:Y:S05]  /*97e0*/  CALL.REL.NOINC `($__internal_9_$__cuda_sm20_div_rn_f64_full) ;  /* 0x0000001000787944 */ /* 0x000fea0003c00000 */
[----:B------:R-:W-:Y:S02]  /*97f0*/  IMAD.MOV.U32 R24, RZ, RZ, R2 ;  /* 0x000000ffff187224 */ /* 0x000fe400078e0002 */
[----:B------:R-:W-:-:S07]  /*9800*/  IMAD.MOV.U32 R25, RZ, RZ, R3 ;  /* 0x000000ffff197224 */ /* 0x000fce00078e0003 */
.L_x_8030:
[----:B------:R-:W-:Y:S05]  /*9810*/  BSYNC B2 ;  /* 0x0000000000027941 */ /* 0x000fea0003800000 */
.L_x_8029:
        /* <DEDUP_REMOVED lines=17> */
.L_x_8032:
[----:B------:R-:W-:Y:S05]  /*9930*/  BSYNC B2 ;  /* 0x0000000000027941 */ /* 0x000fea0003800000 */
.L_x_8031:
[C---:B------:R-:W-:Y:S02]  /*9940*/  DFMA R4, R24.reuse, R48, R50 ;  /* 0x000000301804722b */ /* 0x040fe40000000032 */
[----:B------:R-:W-:-:S06]  /*9950*/  DFMA R26, R24, R50, -R48 ;  /* 0x00000032181a722b */ /* 0x000fcc0000000830 */
[-C--:B------:R-:W-:Y:S02]  /*9960*/  DMUL R24, R4, R2.reuse ;  /* 0x0000000204187228 */ /* 0x080fe40000000000 */
[----:B------:R-:W-:-:S11]  /*9970*/  DMUL R26, R26, R2 ;  /* 0x000000021a1a7228 */ /* 0x000fd60000000000 */
.L_x_8018:
[----:B------:R-:W-:Y:S05]  /*9980*/  BSYNC B1 ;  /* 0x0000000000017941 */ /* 0x000fea0003800000 */
.L_x_8017:
[----:B------:R-:W0:Y:S01]  /*9990*/  S2R R3, SR_TID.X ;  /* 0x0000000000037919 */ /* 0x000e220000002100 */
[----:B------:R-:W-:Y:S01]  /*99a0*/  BSSY B1, `(.L_x_8033) ;  /* 0x000009a000017945 */ /* 0x000fe20003800000 */
        /* <DEDUP_REMOVED lines=32> */
.L_x_8038:
[----:B------:R-:W-:Y:S05]  /*9bb0*/  BSYNC B2 ;  /* 0x0000000000027941 */ /* 0x000fea0003800000 */
.L_x_8037:
        /* <DEDUP_REMOVED lines=17> */
.L_x_8040:
[----:B------:R-:W-:Y:S05]  /*9cd0*/  BSYNC B2 ;  /* 0x0000000000027941 */ /* 0x000fea0003800000 */
.L_x_8039:
[C---:B------:R-:W-:Y:S02]  /*9ce0*/  DFMA R4, R28.reuse, R58, R56 ;  /* 0x0000003a1c04722b */ /* 0x040fe40000000038 */
[----:B------:R-:W-:-:S06]  /*9cf0*/  DFMA R30, R28, -R56, R58 ;  /* 0x800000381c1e722b */ /* 0x000fcc000000003a */
[-C--:B------:R-:W-:Y:S02]  /*9d00*/  DMUL R28, R4, R2.reuse ;  /* 0x00000002041c7228 */ /* 0x080fe40000000000 */
[----:B------:R-:W-:Y:S01]  /*9d10*/  DMUL R30, R30, R2 ;  /* 0x000000021e1e7228 */ /* 0x000fe20000000000 */
[----:B------:R-:W-:Y:S10]  /*9d20*/  BRA `(.L_x_8034) ;  /* 0x0000000400847947 */ /* 0x000ff40003800000 */
.L_x_8036:
        /* <DEDUP_REMOVED lines=22> */
.L_x_8042:
[----:B------:R-:W-:Y:S05]  /*9e90*/  BSYNC B2 ;  /* 0x0000000000027941 */ /* 0x000fea0003800000 */
.L_x_8041:
        /* <DEDUP_REMOVED lines=26> */
.L_x_8044:
[----:B------:R-:W-:Y:S05]  /*a040*/  BSYNC B2 ;  /* 0x0000000000027941 */ /* 0x000fea0003800000 */
.L_x_8043:
[----:B------:R-:W-:Y:S05]  /*a050*/  BRA `(.L_x_8034) ;  /* 0x0000000000b87947 */ /* 0x000fea0003800000 */
.L_x_8035:
        /* <DEDUP_REMOVED lines=23> */
.L_x_8046:
[----:B------:R-:W-:Y:S05]  /*a1d0*/  BSYNC B2 ;  /* 0x0000000000027941 */ /* 0x000fea0003800000 */
.L_x_8045:
        /* <DEDUP_REMOVED lines=17> */
.L_x_8048:
[----:B------:R-:W-:Y:S05]  /*a2f0*/  BSYNC B2 ;  /* 0x0000000000027941 */ /* 0x000fea0003800000 */
.L_x_8047:
[C---:B------:R-:W-:Y:S02]  /*a300*/  DFMA R4, R28.reuse, R56, R58 ;  /* 0x000000381c04722b */ /* 0x040fe4000000003a */
[----:B------:R-:W-:-:S06]  /*a310*/  DFMA R30, R28, R58, -R56 ;  /* 0x0000003a1c1e722b */ /* 0x000fcc0000000838 */
[-C--:B------:R-:W-:Y:S02]  /*a320*/  DMUL R28, R4, R2.reuse ;  /* 0x00000002041c7228 */ /* 0x080fe40000000000 */
[----:B------:R-:W-:-:S11]  /*a330*/  DMUL R30, R30, R2 ;  /* 0x000000021e1e7228 */ /* 0x000fd60000000000 */
.L_x_8034:
[----:B------:R-:W-:Y:S05]  /*a340*/  BSYNC B1 ;  /* 0x0000000000017941 */ /* 0x000fea0003800000 */
.L_x_8033:
[----:B------:R-:W0:Y:S01]  /*a350*/  S2R R0, SR_TID.X ;  /* 0x0000000000007919 */ /* 0x000e220000002100 */
[----:B------:R-:W-:Y:S04]  /*a360*/  BSSY B0, `(.L_x_8049) ;  /* 0x0000033000007945 */ /* 0x000fe80003800000 */
[----:B------:R-:W-:Y:S01]  /*a370*/  BSSY B1, `(.L_x_8050) ;  /* 0x000002b000017945 */ /* 0x000fe20003800000 */
[----:B0-----:R-:W-:-:S13]  /*a380*/  ISETP.GE.AND P0, PT, R0, R76, PT ;  /* 0x0000004c0000720c */ /* 0x001fda0003f06270 */
[----:B------:R-:W0:Y:S01]  /*a390*/  @!P0 LDC.64 R2, c[0x0][0x218] ;  /* 0x00008600ff028b82 */ /* 0x000e220000000a00 */
[----:B------:R-:W-:Y:S01]  /*a3a0*/  @!P0 IMAD.IADD R5, R77, 0x1, R0 ;  /* 0x000000014d058824 */ /* 0x000fe200078e0200 */
[----:B------:R-:W-:-:S03]  /*a3b0*/  @!P0 IADD3 R0, R0, 0x80, RZ ;  /* 0x0000008000008810 */ /* 0x000fc60007ffe0ff */
[----:B0-----:R-:W-:-:S05]  /*a3c0*/  @!P0 IMAD.WIDE.U32 R2, R5, 0x10, R2 ;  /* 0x0000001005028825 */ /* 0x001fca00078e0002 */
[----:B------:R0:W-:Y:S01]  /*a3d0*/  @!P0 STG.E.128 desc[UR4][R2.64], R72 ;  /* 0x0000004802008986 */ /* 0x0001e2000c101d04 */
[----:B------:R-:W-:-:S13]  /*a3e0*/  ISETP.GE.AND P0, PT, R0, R76, PT ;  /* 0x0000004c0000720c */ /* 0x000fda0003f06270 */
[----:B------:R-:W-:Y:S05]  /*a3f0*/  @P0 BRA `(.L_x_8051) ;  /* 0x0000000000300947 */ /* 0x000fea0003800000 */
[----:B0-----:R-:W0:Y:S01]  /*a400*/  LDC.64 R2, c[0x0][0x218] ;  /* 0x00008600ff027b82 */ /* 0x001e220000000a00 */
[----:B------:R-:W-:Y:S02]  /*a410*/  IMAD.IADD R5, R77, 0x1, R0 ;  /* 0x000000014d057824 */ /* 0x000fe400078e0200 */
[----:B------:R-:W-:-:S05]  /*a420*/  VIADD R0, R0, 0x80 ;  /* 0x0000008000007836 */ /* 0x000fca0000000000 */
[----:B------:R-:W-:Y:S01]  /*a430*/  ISETP.GE.AND P0, PT, R0, R76, PT ;  /* 0x0000004c0000720c */ /* 0x000fe20003f06270 */
[----:B0-----:R-:W-:-:S05]  /*a440*/  IMAD.WIDE.U32 R2, R5, 0x10, R2 ;  /* 0x0000001005027825 */ /* 0x001fca00078e0002 */
[----:B------:R0:W-:Y:S07]  /*a450*/  STG.E.128 desc[UR4][R2.64], R64 ;  /* 0x0000004002007986 */ /* 0x0001ee000c101d04 */
[----:B------:R-:W-:Y:S05]  /*a460*/  @P0 BRA `(.L_x_8052) ;  /* 0x0000000000300947 */ /* 0x000fea0003800000 */
[----:B0-----:R-:W0:Y:S01]  /*a470*/  LDC.64 R2, c[0x0][0x218] ;  /* 0x00008600ff027b82 */ /* 0x001e220000000a00 */
[----:B------:R-:W-:Y:S01]  /*a480*/  IADD3 R5, R77, R0, RZ ;  /* 0x000000004d057210 */ /* 0x000fe20007ffe0ff */
[----:B------:R-:W-:-:S04]  /*a490*/  VIADD R0, R0, 0x80 ;  /* 0x0000008000007836 */ /* 0x000fc80000000000 */
[----:B0-----:R-:W-:-:S05]  /*a4a0*/  IMAD.WIDE.U32 R2, R5, 0x10, R2 ;  /* 0x0000001005027825 */ /* 0x001fca00078e0002 */
[----:B------:R1:W-:Y:S02]  /*a4b0*/  STG.E.128 desc[UR4][R2.64], R8 ;  /* 0x0000000802007986 */ /* 0x0003e4000c101d04 */
.L_x_8051:
[----:B------:R-:W-:-:S13]  /*a4c0*/  ISETP.GE.AND P0, PT, R0, R76, PT ;  /* 0x0000004c0000720c */ /* 0x000fda0003f06270 */
[----:B------:R-:W-:Y:S05]  /*a4d0*/  @P0 BRA `(.L_x_8053) ;  /* 0x0000000000300947 */ /* 0x000fea0003800000 */
[----:B01----:R-:W0:Y:S01]  /*a4e0*/  LDC.64 R2, c[0x0][0x218] ;  /* 0x00008600ff027b82 */ /* 0x003e220000000a00 */
[----:B------:R-:W-:Y:S01]  /*a4f0*/  IMAD.IADD R5, R77, 0x1, R0 ;  /* 0x000000014d057824 */ /* 0x000fe200078e0200 */
[----:B------:R-:W-:-:S03]  /*a500*/  IADD3 R0, R0, 0x80, RZ ;  /* 0x0000008000007810 */ /* 0x000fc60007ffe0ff */
[----:B0-----:R-:W-:-:S05]  /*a510*/  IMAD.WIDE.U32 R2, R5, 0x10, R2 ;  /* 0x0000001005027825 */ /* 0x001fca00078e0002 */
[----:B------:R1:W-:Y:S02]  /*a520*/  STG.E.128 desc[UR4][R2.64], R12 ;  /* 0x0000000c02007986 */ /* 0x0003e4000c101d04 */
.L_x_8052:
[----:B------:R-:W-:-:S13]  /*a530*/  ISETP.GE.AND P0, PT, R0, R76, PT ;  /* 0x0000004c0000720c */ /* 0x000fda0003f06270 */
[----:B------:R-:W-:Y:S05]  /*a540*/  @P0 BRA `(.L_x_8054) ;  /* 0x0000000000340947 */ /* 0x000fea0003800000 */
[----:B01----:R-:W0:Y:S01]  /*a550*/  LDC.64 R2, c[0x0][0x218] ;  /* 0x00008600ff027b82 */ /* 0x003e220000000a00 */
[----:B------:R-:W-:Y:S02]  /*a560*/  IMAD.IADD R5, R77, 0x1, R0 ;  /* 0x000000014d057824 */ /* 0x000fe400078e0200 */
[----:B------:R-:W-:Y:S02]  /*a570*/  VIADD R0, R0, 0x80 ;  /* 0x0000008000007836 */ /* 0x000fe40000000000 */
[----:B0-----:R-:W-:-:S05]  /*a580*/  IMAD.WIDE.U32 R2, R5, 0x10, R2 ;  /* 0x0000001005027825 */ /* 0x001fca00078e0002 */
[----:B------:R2:W-:Y:S02]  /*a590*/  STG.E.128 desc[UR4][R2.64], R16 ;  /* 0x0000001002007986 */ /* 0x0005e4000c101d04 */
.L_x_8053:
[----:B------:R-:W-:-:S13]  /*a5a0*/  ISETP.GE.AND P0, PT, R0, R76, PT ;  /* 0x0000004c0000720c */ /* 0x000fda0003f06270 */
[----:B------:R-:W-:Y:S05]  /*a5b0*/  @P0 BREAK B1 ;  /* 0x0000000000010942 */ /* 0x000fea0003800000 */
[----:B------:R-:W-:Y:S05]  /*a5c0*/  @P0 BRA `(.L_x_8055) ;  /* 0x0000000000300947 */ /* 0x000fea0003800000 */
[----:B012---:R-:W0:Y:S01]  /*a5d0*/  LDC.64 R2, c[0x0][0x218] ;  /* 0x00008600ff027b82 */ /* 0x007e220000000a00 */
[----:B------:R-:W-:Y:S01]  /*a5e0*/  IADD3 R5, R77, R0, RZ ;  /* 0x000000004d057210 */ /* 0x000fe20007ffe0ff */
[----:B------:R-:W-:-:S04]  /*a5f0*/  VIADD R0, R0, 0x80 ;  /* 0x0000008000007836 */ /* 0x000fc80000000000 */
[----:B0-----:R-:W-:-:S05]  /*a600*/  IMAD.WIDE.U32 R2, R5, 0x10, R2 ;  /* 0x0000001005027825 */ /* 0x001fca00078e0002 */
[----:B------:R2:W-:Y:S02]  /*a610*/  STG.E.128 desc[UR4][R2.64], R20 ;  /* 0x0000001402007986 */ /* 0x0005e4000c101d04 */
.L_x_8054:
[----:B------:R-:W-:Y:S05]  /*a620*/  BSYNC B1 ;  /* 0x0000000000017941 */ /* 0x000fea0003800000 */
.L_x_8050:
[----:B------:R-:W-:-:S13]  /*a630*/  ISETP.GE.AND P0, PT, R0, R76, PT ;  /* 0x0000004c0000720c */ /* 0x000fda0003f06270 */
[----:B012---:R-:W0:Y:S01]  /*a640*/  @!P0 LDC.64 R2, c[0x0][0x218] ;  /* 0x00008600ff028b82 */ /* 0x007e220000000a00 */
[----:B------:R-:W-:Y:S01]  /*a650*/  @!P0 IMAD.IADD R5, R77, 0x1, R0 ;  /* 0x000000014d058824 */ /* 0x000fe200078e0200 */
[----:B------:R-:W-:-:S03]  /*a660*/  @!P0 IADD3 R0, R0, 0x80, RZ ;  /* 0x0000008000008810 */ /* 0x000fc60007ffe0ff */
[----:B0-----:R-:W-:-:S05]  /*a670*/  @!P0 IMAD.WIDE.U32 R2, R5, 0x10, R2 ;  /* 0x0000001005028825 */ /* 0x001fca00078e0002 */
[----:B------:R3:W-:Y:S02]  /*a680*/  @!P0 STG.E.128 desc[UR4][R2.64], R24 ;  /* 0x0000001802008986 */ /* 0x0007e4000c101d04 */
.L_x_8055:
[----:B------:R-:W-:Y:S05]  /*a690*/  BSYNC B0 ;  /* 0x0000000000007941 */ /* 0x000fea0003800000 */
.L_x_8049:
[----:B------:R-:W-:Y:S05]  /*a6a0*/  WARPSYNC.ALL ;  /* 0x0000000000007948 */ /* 0x000fea0003800000 */
[----:B------:R-:W-:-:S13]  /*a6b0*/  ISETP.GE.AND P0, PT, R0, R76, PT ;  /* 0x0000004c0000720c */ /* 0x000fda0003f06270 */
[----:B------:R-:W-:Y:S05]  /*a6c0*/  @P0 EXIT ;  /* 0x000000000000094d */ /* 0x000fea0003800000 */
[----:B0123--:R-:W0:Y:S01]  /*a6d0*/  LDC.64 R2, c[0x0][0x218] ;  /* 0x00008600ff027b82 */ /* 0x00fe220000000a00 */
[----:B------:R-:W-:-:S04]  /*a6e0*/  IMAD.IADD R77, R77, 0x1, R0 ;  /* 0x000000014d4d7824 */ /* 0x000fc800078e0200 */
[----:B0-----:R-:W-:-:S05]  /*a6f0*/  IMAD.WIDE.U32 R2, R77, 0x10, R2 ;  /* 0x000000104d027825 */ /* 0x001fca00078e0002 */
[----:B------:R-:W-:Y:S01]  /*a700*/  STG.E.128 desc[UR4][R2.64], R28 ;  /* 0x0000001c02007986 */ /* 0x000fe2000c101d04 */
[----:B------:R-:W-:Y:S05]  /*a710*/  EXIT ;  /* 0x000000000000794d */ /* 0x000fea0003800000 */
        .weak           $__internal_8_$__cuda_sm20_dblrcp_rn_slowpath_v3
        .type           $__internal_8_$__cuda_sm20_dblrcp_rn_slowpath_v3,@function
        .size           $__internal_8_$__cuda_sm20_dblrcp_rn_slowpath_v3,($__internal_9_$__cuda_sm20_div_rn_f64_full - $__internal_8_$__cuda_sm20_dblrcp_rn_slowpath_v3)
$__internal_8_$__cuda_sm20_dblrcp_rn_slowpath_v3:
[----:B------:R-:W-:Y:S01]  /*a720*/  IMAD.MOV.U32 R6, RZ, RZ, R4 ;  /* 0x000000ffff067224 */ /* 0x000fe200078e0004 */
[----:B------:R-:W-:Y:S01]  /*a730*/  MOV R7, R3 ;  /* 0x0000000300077202 */ /* 0x000fe20000000f00 */
        /* <DEDUP_REMOVED lines=24> */
.L_x_8059:
        /* <DEDUP_REMOVED lines=9> */
.L_x_8057:
[----:B------:R-:W-:Y:S01]  /*a950*/  LOP3.LUT R5, R7, 0x80000, RZ, 0xfc, !PT ;  /* 0x0008000007057812 */ /* 0x000fe200078efcff */
[----:B------:R-:W-:-:S07]  /*a960*/  IMAD.MOV.U32 R4, RZ, RZ, R6 ;  /* 0x000000ffff047224 */ /* 0x000fce00078e0006 */
.L_x_8058:
[----:B------:R-:W-:Y:S05]  /*a970*/  BSYNC B0 ;  /* 0x0000000000007941 */ /* 0x000fea0003800000 */
.L_x_8056:
[----:B------:R-:W-:Y:S01]  /*a980*/  IMAD.MOV.U32 R3, RZ, RZ, R5 ;  /* 0x000000ffff037224 */ /* 0x000fe200078e0005 */
[----:B------:R-:W-:Y:S01]  /*a990*/  HFMA2.MMA R5, -RZ, RZ, 0, 0 ;  /* 0x00000000ff057435 */ /* 0x000fe200000001ff */
[----:B------:R-:W-:Y:S01]  /*a9a0*/  MOV R2, R4 ;  /* 0x0000000400027202 */ /* 0x000fe20000000f00 */
[----:B------:R-:W-:-:S04]  /*a9b0*/  IMAD.MOV.U32 R4, RZ, RZ, R0 ;  /* 0x000000ffff047224 */ /* 0x000fc800078e0000 */
[----:B------:R-:W-:Y:S05]  /*a9c0*/  RET.REL.NODEC R4 `(_ZN2at6native29vectorized_elementwise_kernelILi2ENS0_13BinaryFunctorIN3c107complexIdEES5_S5_NS0_15binary_internal10DivFunctorIS5_EEEESt5arrayIPcLm3EEEEviT0_T1_) ;  /* 0xffffff54048c7950 */ /* 0x000fea0003c3ffff */
        .weak           $__internal_9_$__cuda_sm20_div_rn_f64_full
        .type           $__internal_9_$__cuda_sm20_div_rn_f64_full,@function
        .size           $__internal_9_$__cuda_sm20_div_rn_f64_full,(.L_x_19264 - $__internal_9_$__cuda_sm20_div_rn_f64_full)
$__internal_9_$__cuda_sm20_div_rn_f64_full:
[C---:B------:R-:W-:Y:S01]  /*a9d0*/  FSETP.GEU.AND P0, PT, |R3|.reuse, 1.469367938527859385e-39, PT ;  /* 0x001000000300780b */ /* 0x040fe20003f0e200 */
[----:B------:R-:W-:Y:S01]  /*a9e0*/  IMAD.MOV.U32 R78, RZ, RZ, R2 ;  /* 0x000000ffff4e7224 */ /* 0x000fe200078e0002 */
[----:B------:R-:W-:Y:S01]  /*a9f0*/  LOP3.LUT R6, R3, 0x800fffff, RZ, 0xc0, !PT ;  /* 0x800fffff03067812 */ /* 0x000fe200078ec0ff */
[----:B------:R-:W-:Y:S01]  /*aa00*/  IMAD.MOV.U32 R79, RZ, RZ, R3 ;  /* 0x000000ffff4f7224 */ /* 0x000fe200078e0003 */
[----:B------:R-:W-:Y:S01]  /*aa10*/  MOV R80, R2 ;  /* 0x0000000200507202 */ /* 0x000fe20000000f00 */
[----:B------:R-:W-:Y:S01]  /*aa20*/  IMAD.MOV.U32 R83, RZ, RZ, R5 ;  /* 0x000000ffff537224 */ /* 0x000fe200078e0005 */
[----:B------:R-:W-:Y:S01]  /*aa30*/  LOP3.LUT R81, R6, 0x3ff00000, RZ, 0xfc, !PT ;  /* 0x3ff0000006517812 */ /* 0x000fe200078efcff */
[----:B------:R-:W-:Y:S01]  /*aa40*/  IMAD.MOV.U32 R82, RZ, RZ, R4 ;  /* 0x000000ffff527224 */ /* 0x000fe200078e0004 */
[----:B------:R-:W-:Y:S01]  /*aa50*/  MOV R84, 0x1 ;  /* 0x0000000100547802 */ /* 0x000fe20000000f00 */
[----:B------:R-:W-:Y:S01]  /*aa60*/  BSSY B0, `(.L_x_8060) ;  /* 0x0000057000007945 */ /* 0x000fe20003800000 */
[----:B------:R-:W-:-:S02]  /*aa70*/  FSETP.GEU.AND P2, PT, |R83|, 1.469367938527859385e-39, PT ;  /* 0x001000005300780b */ /* 0x000fc40003f4e200 */
[----:B------:R-:W-:Y:S01]  /*aa80*/  LOP3.LUT R2, R83, 0x7ff00000, RZ, 0xc0, !PT ;  /* 0x7ff0000053027812 */ /* 0x000fe200078ec0ff */
[----:B------:R-:W-:Y:S01]  /*aa90*/  @!P0 DMUL R80, R78, 8.98846567431157953865e+307 ;  /* 0x7fe000004e508828 */ /* 0x000fe20000000000 */
[----:B------:R-:W-:Y:S01]  /*aaa0*/  LOP3.LUT R5, R3, 0x7ff00000, RZ, 0xc0, !PT ;  /* 0x7ff0000003057812 */ /* 0x000fe200078ec0ff */
[----:B------:R-:W-:-:S03]  /*aab0*/  IMAD.MOV.U32 R3, RZ, RZ, 0x1ca00000 ;  /* 0x1ca00000ff037424 */ /* 0x000fc600078e00ff */
[C---:B------:R-:W-:Y:S01]  /*aac0*/  ISETP.GE.U32.AND P1, PT, R2.reuse, R5, PT ;  /* 0x000000050200720c */ /* 0x040fe20003f26070 */
[----:B------:R-:W0:Y:S03]  /*aad0*/  MUFU.RCP64H R85, R81 ;  /* 0x0000005100557308 */ /* 0x000e260000001800 */
[----:B------:R-:W-:Y:S02]  /*aae0*/  SEL R6, R3, 0x63400000, !P1 ;  /* 0x6340000003067807 */ /* 0x000fe40004800000 */
[----:B------:R-:W-:Y:S02]  /*aaf0*/  @!P2 LOP3.LUT R7, R79, 0x7ff00000, RZ, 0xc0, !PT ;  /* 0x7ff000004f07a812 */ /* 0x000fe400078ec0ff */
[----:B------:R-:W-:Y:S02]  /*ab00*/  @!P2 MOV R86, RZ ;  /* 0x000000ff0056a202 */ /* 0x000fe40000000f00 */
[----:B------:R-:W-:-:S02]  /*ab10*/  @!P2 ISETP.GE.U32.AND P3, PT, R2, R7, PT ;  /* 0x000000070200a20c */ /* 0x000fc40003f66070 */
[----:B------:R-:W-:Y:S02]  /*ab20*/  @!P0 LOP3.LUT R5, R81, 0x7ff00000, RZ, 0xc0, !PT ;  /* 0x7ff0000051058812 */ /* 0x000fe400078ec0ff */
        /* <DEDUP_REMOVED lines=11> */
[----:B------:R-:W-:-:S04]  /*abe0*/  DFMA R88, R88, R6, R88 ;  /* 0x000000065858722b */ /* 0x000fc80000000058 */
[----:B------:R-:W-:-:S04]  /*abf0*/  @!P2 LOP3.LUT R4, R85, 0x7ff00000, RZ, 0xc0, !PT ;  /* 0x7ff000005504a812 */ /* 0x000fc800078ec0ff */
[----:B------:R-:W-:Y:S01]  /*ac00*/  DMUL R86, R88, R84 ;  /* 0x0000005458567228 */ /* 0x000fe20000000000 */
[----:B------:R-:W-:-:S05]  /*ac10*/  VIADD R6, R4, 0xffffffff ;  /* 0xffffffff04067836 */ /* 0x000fca0000000000 */
[----:B------:R-:W-:Y:S02]  /*ac20*/  ISETP.GT.U32.AND P0, PT, R6, 0x7feffffe, PT ;  /* 0x7feffffe0600780c */ /* 0x000fe40003f04070 */
[----:B------:R-:W-:Y:S01]  /*ac30*/  IADD3 R6, R5, -0x1, RZ ;  /* 0xffffffff05067810 */ /* 0x000fe20007ffe0ff */
[----:B------:R-:W-:-:S03]  /*ac40*/  DFMA R90, R86, -R80, R84 ;  /* 0x80000050565a722b */ /* 0x000fc60000000054 */
[----:B------:R-:W-:-:S05]  /*ac50*/  ISETP.GT.U32.OR P0, PT, R6, 0x7feffffe, P0 ;  /* 0x7feffffe0600780c */ /* 0x000fca0000704470 */
[----:B------:R-:W-:-:S08]  /*ac60*/  DFMA R6, R88, R90, R86 ;  /* 0x0000005a5806722b */ /* 0x000fd00000000056 */
[----:B------:R-:W-:Y:S05]  /*ac70*/  @P0 BRA `(.L_x_8061) ;  /* 0x0000000000740947 */ /* 0x000fea0003800000 */
[----:B------:R-:W-:-:S04]  /*ac80*/  LOP3.LUT R5, R79, 0x7ff00000, RZ, 0xc0, !PT ;  /* 0x7ff000004f057812 */ /* 0x000fc800078ec0ff */
[CC--:B------:R-:W-:Y:S02]  /*ac90*/  VIADDMNMX R4, R2.reuse, -R5.reuse, 0xb9600000, !PT ;  /* 0xb960000002047446 */ /* 0x0c0fe40007800905 */
[----:B------:R-:W-:Y:S02]  /*aca0*/  ISETP.GE.U32.AND P0, PT, R2, R5, PT ;  /* 0x000000050200720c */ /* 0x000fe40003f06070 */
[----:B------:R-:W-:Y:S02]  /*acb0*/  VIMNMX R4, R4, 0x46a00000, PT ;  /* 0x46a0000004047848 */ /* 0x000fe40003fe0100 */
[----:B------:R-:W-:-:S05]  /*acc0*/  SEL R3, R3, 0x63400000, !P0 ;  /* 0x6340000003037807 */ /* 0x000fca0004000000 */
[----:B------:R-:W-:Y:S01]  /*acd0*/  IMAD.IADD R3, R4, 0x1, -R3 ;  /* 0x0000000104037824 */ /* 0x000fe200078e0a03 */
[----:B------:R-:W-:-:S03]  /*ace0*/  MOV R4, RZ ;  /* 0x000000ff00047202 */ /* 0x000fc60000000f00 */
        /* <DEDUP_REMOVED lines=11> */
[----:B------:R-:W-:Y:S01]  /*ada0*/  MOV R78, RZ ;  /* 0x000000ff004e7202 */ /* 0x000fe20000000f00 */
[----:B------:R-:W-:Y:S01]  /*adb0*/  DMUL.RP R4, R6, R4 ;  /* 0x0000000406047228 */ /* 0x000fe20000008000 */
[----:B------:R-:W-:-:S04]  /*adc0*/  IADD3 R3, -R3, -0x43300000, RZ ;  /* 0xbcd0000003037810 */ /* 0x000fc80007ffe1ff */
[----:B------:R-:W-:-:S05]  /*add0*/  DFMA R78, R86, -R78, R6 ;  /* 0x8000004e564e722b */ /* 0x000fca0000000006 */
[----:B------:R-:W-:-:S05]  /*ade0*/  LOP3.LUT R2, R5, R2, RZ, 0x3c, !PT ;  /* 0x0000000205027212 */ /* 0x000fca00078e3cff */
[----:B------:R-:W-:-:S04]  /*adf0*/  FSETP.NEU.AND P0, PT, |R79|, R3, PT ;  /* 0x000000034f00720b */ /* 0x000fc80003f0d200 */
[----:B------:R-:W-:Y:S02]  /*ae00*/  FSEL R4, R4, R86, !P0 ;  /* 0x0000005604047208 */ /* 0x000fe40004000000 */
[----:B------:R-:W-:-:S03]  /*ae10*/  FSEL R5, R2, R87, !P0 ;  /* 0x0000005702057208 */ /* 0x000fc60004000000 */
[----:B------:R-:W-:Y:S02]  /*ae20*/  IMAD.MOV.U32 R86, RZ, RZ, R4 ;  /* 0x000000ffff567224 */ /* 0x000fe400078e0004 */
[----:B------:R-:W-:Y:S01]  /*ae30*/  IMAD.MOV.U32 R87, RZ, RZ, R5 ;  /* 0x000000ffff577224 */ /* 0x000fe200078e0005 */
[----:B------:R-:W-:Y:S06]  /*ae40*/  BRA `(.L_x_8062) ;  /* 0x0000000000607947 */ /* 0x000fec0003800000 */
.L_x_8061:
        /* <DEDUP_REMOVED lines=12> */
[----:B------:R-:W-:Y:S01]  /*af10*/  @!P0 IMAD.MOV.U32 R86, RZ, RZ, RZ ;  /* 0x000000ffff568224 */ /* 0x000fe200078e00ff */
[----:B------:R-:W-:Y:S01]  /*af20*/  @!P0 MOV R87, R3 ;  /* 0x0000000300578202 */ /* 0x000fe20000000f00 */
[----:B------:R-:W-:Y:S02]  /*af30*/  @P0 IMAD.MOV.U32 R86, RZ, RZ, RZ ;  /* 0x000000ffff560224 */ /* 0x000fe400078e00ff */
[----:B------:R-:W-:Y:S01]  /*af40*/  @P0 IMAD.MOV.U32 R87, RZ, RZ, R2 ;  /* 0x000000ffff570224 */ /* 0x000fe200078e0002 */
[----:B------:R-:W-:Y:S06]  /*af50*/  BRA `(.L_x_8062) ;  /* 0x00000000001c7947 */ /* 0x000fec0003800000 */
.L_x_8064:
[----:B------:R-:W-:Y:S02]  /*af60*/  LOP3.LUT R3, R79, 0x80000, RZ, 0xfc, !PT ;  /* 0x000800004f037812 */ /* 0x000fe400078efcff */
[----:B------:R-:W-:-:S03]  /*af70*/  MOV R86, R78 ;  /* 0x0000004e00567202 */ /* 0x000fc60000000f00 */
[----:B------:R-:W-:Y:S01]  /*af80*/  IMAD.MOV.U32 R87, RZ, RZ, R3 ;  /* 0x000000ffff577224 */ /* 0x000fe200078e0003 */
[----:B------:R-:W-:Y:S06]  /*af90*/  BRA `(.L_x_8062) ;  /* 0x00000000000c7947 */ /* 0x000fec0003800000 */
.L_x_8063:
[----:B------:R-:W-:Y:S01]  /*afa0*/  LOP3.LUT R3, R83, 0x80000, RZ, 0xfc, !PT ;  /* 0x0008000053037812 */ /* 0x000fe200078efcff */
[----:B------:R-:W-:-:S03]  /*afb0*/  IMAD.MOV.U32 R86, RZ, RZ, R82 ;  /* 0x000000ffff567224 */ /* 0x000fc600078e0052 */
[----:B------:R-:W-:-:S07]  /*afc0*/  MOV R87, R3 ;  /* 0x0000000300577202 */ /* 0x000fce0000000f00 */
.L_x_8062:
[----:B------:R-:W-:Y:S05]  /*afd0*/  BSYNC B0 ;  /* 0x0000000000007941 */ /* 0x000fea0003800000 */
.L_x_8060:
[----:B------:R-:W-:Y:S01]  /*afe0*/  MOV R4, R0 ;  /* 0x0000000000047202 */ /* 0x000fe20000000f00 */
[----:B------:R-:W-:Y:S02]  /*aff0*/  IMAD.MOV.U32 R5, RZ, RZ, 0x0 ;  /* 0x00000000ff057424 */ /* 0x000fe400078e00ff */
[----:B------:R-:W-:Y:S02]  /*b000*/  IMAD.MOV.U32 R2, RZ, RZ, R86 ;  /* 0x000000ffff027224 */ /* 0x000fe400078e0056 */
[----:B------:R-:W-:Y:S01]  /*b010*/  IMAD.MOV.U32 R3, RZ, RZ, R87 ;  /* 0x000000ffff037224 */ /* 0x000fe200078e0057 */
[----:B------:R-:W-:Y:S06]  /*b020*/  RET.REL.NODEC R4 `(_ZN2at6native29vectorized_elementwise_kernelILi2ENS0_13BinaryFunctorIN3c107complexIdEES5_S5_NS0_15binary_internal10DivFunctorIS5_EEEESt5arrayIPcLm3EEEEviT0_T1_) ;  /* 0xffffff4c04f47950 */ /* 0x000fec0003c3ffff */
.L_x_8065:
        /* <DEDUP_REMOVED lines=13> */
.L_x_19264:


//--------------------- .text._ZN2at6native29vectorized_elementwise_kernelILi4ENS0_13BinaryFunctorIN3c107complexIdEES5_S5_NS0_15binary_internal10DivFunctorIS5_EEEESt5arrayIPcLm3EEEEviT0_T1_ --------------------------
	.section	.text._ZN2at6native29vectorized_elementwise_kernelILi4ENS0_13BinaryFunctorIN3c107complexIdEES5_S5_NS0_15binary_internal10DivFunctorIS5_EEEESt5arrayIPcLm3EEEEviT0_T1_,"ax",@progbits
	.align	128
        .global         _ZN2at6native29vectorized_elementwise_kernelILi4ENS0_13BinaryFunctorIN3c107complexIdEES5_S5_NS0_15binary_internal10DivFunctorIS5_EEEESt5arrayIPcLm3EEEEviT0_T1_
        .type           _ZN2at6native29vectorized_elementwise_kernelILi4ENS0_13BinaryFunctorIN3c107complexIdEES5_S5_NS0_15binary_internal10DivFunctorIS5_EEEESt5arrayIPcLm3EEEEviT0_T1_,@function
        .size           _ZN2at6native29vectorized_elementwise_kernelILi4ENS0_13BinaryFunctorIN3c107complexIdEES5_S5_NS0_15binary_internal10DivFunctorIS5_EEEESt5arrayIPcLm3EEEEviT0_T1_,(.L_x_19266 - _ZN2at6native29vectorized_elementwise_kernelILi4ENS0_13BinaryFunctorIN3c107complexIdEES5_S5_NS0_15binary_internal10DivFunctorIS5_EEEESt5arrayIPcLm3EEEEviT0_T1_)
        .other          _ZN2at6native29vectorized_elementwise_kernelILi4ENS0_13BinaryFunctorIN3c107complexIdEES5_S5_NS0_15binary_internal10DivFunctorIS5_EEEESt5arrayIPcLm3EEEEviT0_T1_,@"STO_CUDA_ENTRY STV_DEFAULT"
_ZN2at6native29vectorized_elementwise_kernelILi4ENS0_13BinaryFunctorIN3c107complexIdEES5_S5_NS0_15binary_internal10DivFunctorIS5_EEEESt5arrayIPcLm3EEEEviT0_T1_:
.text._ZN2at6native29vectorized_elementwise_kernelILi4ENS0_13BinaryFunctorIN3c107complexIdEES5_S5_NS0_15binary_internal10DivFunctorIS5_EEEESt5arrayIPcLm3EEEEviT0_T1_:
        /* <DEDUP_REMOVED lines=57> */
[----:B-----5:R-:W-:Y:S05]  /*0390*/  CALL.REL.NOINC `($__internal_11_$__cuda_sm20_div_rn_f64_full) ;  /* 0x000000a4008c7944 */ /* 0x020fea0003c00000 */
[----:B------:R-:W-:Y:S01]  /*03a0*/  IMAD.MOV.U32 R72, RZ, RZ, R2 ;  /* 0x000000ffff487224 */ /* 0x000fe200078e0002 */
[----:B------:R-:W-:-:S07]  /*03b0*/  MOV R73, R3 ;  /* 0x0000000300497202 */ /* 0x000fce0000000f00 */
.L_x_8071:
[----:B------:R-:W-:Y:S05]  /*03c0*/  BSYNC B2 ;  /* 0x0000000000027941 */ /* 0x000fea0003800000 */
.L_x_8070:
        /* <DEDUP_REMOVED lines=16> */
[----:B-----5:R-:W-:Y:S05]  /*04d0*/  CALL.REL.NOINC `($__internal_10_$__cuda_sm20_dblrcp_rn_slowpath_v3) ;  /* 0x000000a000907944 */ /* 0x020fea0003c00000 */
.L_x_8073:
[----:B------:R-:W-:Y:S05]  /*04e0*/  BSYNC B2 ;  /* 0x0000000000027941 */ /* 0x000fea0003800000 */
.L_x_8072:
[-C--:B-----5:R-:W-:Y:S02]  /*04f0*/  DFMA R4, R10, R72.reuse, R8 ;  /* 0x000000480a04722b */ /* 0x0a0fe40000000008 */
[----:B------:R-:W-:-:S06]  /*0500*/  DFMA R10, -R8, R72, R10 ;  /* 0x00000048080a722b */ /* 0x000fcc000000010a */
[-C--:B------:R-:W-:Y:S02]  /*0510*/  DMUL R8, R4, R2.reuse ;  /* 0x0000000204087228 */ /* 0x080fe40000000000 */
[----:B------:R-:W-:Y:S01]  /*0520*/  DMUL R10, R10, R2 ;  /* 0x000000020a0a7228 */ /* 0x000fe20000000000 */
[----:B------:R-:W-:Y:S10]  /*0530*/  BRA `(.L_x_8074) ;  /* 0x00000004008c7947 */ /* 0x000ff40003800000 */
.L_x_8069:
        /* <DEDUP_REMOVED lines=21> */
[----:B------:R-:W-:Y:S05]  /*0690*/  CALL.REL.NOINC `($__internal_11_$__cuda_sm20_div_rn_f64_full) ;  /* 0x000000a000cc7944 */ /* 0x000fea0003c00000 */
.L_x_8076:
[----:B------:R-:W-:Y:S05]  /*06a0*/  BSYNC B2 ;  /* 0x0000000000027941 */ /* 0x000fea0003800000 */
.L_x_8075:
        /* <DEDUP_REMOVED lines=24> */
[----:B------:R-:W-:Y:S02]  /*0830*/  IMAD.MOV.U32 R4, RZ, RZ, R2 ;  /* 0x000000ffff047224 */ /* 0x000fe400078e0002 */
[----:B------:R-:W-:-:S07]  /*0840*/  IMAD.MOV.U32 R5, RZ, RZ, R3 ;  /* 0x000000ffff057224 */ /* 0x000fce00078e0003 */
.L_x_8078:
[----:B------:R-:W-:Y:S05]  /*0850*/  BSYNC B2 ;  /* 0x0000000000027941 */ /* 0x000fea0003800000 */
.L_x_8077:
[----:B------:R-:W-:Y:S01]  /*0860*/  IMAD.MOV.U32 R10, RZ, RZ, R4 ;  /* 0x000000ffff0a7224 */ /* 0x000fe200078e0004 */
[----:B------:R-:W-:Y:S01]  /*0870*/  MOV R11, R5 ;  /* 0x00000005000b7202 */ /* 0x000fe20000000f00 */
[----:B------:R-:W-:Y:S06]  /*0880*/  BRA `(.L_x_8074) ;  /* 0x0000000000b87947 */ /* 0x000fec0003800000 */
.L_x_8068:
        /* <DEDUP_REMOVED lines=21> */
[----:B------:R-:W-:Y:S02]  /*09e0*/  IMAD.MOV.U32 R72, RZ, RZ, R2 ;  /* 0x000000ffff487224 */ /* 0x000fe400078e0002 */
[----:B------:R-:W-:-:S07]  /*09f0*/  IMAD.MOV.U32 R73, RZ, RZ, R3 ;  /* 0x000000ffff497224 */ /* 0x000fce00078e0003 */
.L_x_8080:
[----:B------:R-:W-:Y:S05]  /*0a00*/  BSYNC B2 ;  /* 0x0000000000027941 */ /* 0x000fea0003800000 */
.L_x_8079:
        /* <DEDUP_REMOVED lines=16> */
[----:B-----5:R-:W-:Y:S05]  /*0b10*/  CALL.REL.NOINC `($__internal_10_$__cuda_sm20_dblrcp_rn_slowpath_v3) ;  /* 0x0000009c00007944 */ /* 0x020fea0003c00000 */
.L_x_8082:
[----:B------:R-:W-:Y:S05]  /*0b20*/  BSYNC B2 ;  /* 0x0000000000027941 */ /* 0x000fea0003800000 */
.L_x_8081:
[-C--:B-----5:R-:W-:Y:S02]  /*0b30*/  DFMA R4, R8, R72.reuse, R10 ;  /* 0x000000480804722b */ /* 0x0a0fe4000000000a */
[----:B------:R-:W-:-:S06]  /*0b40*/  DFMA R10, R10, R72, -R8 ;  /* 0x000000480a0a722b */ /* 0x000fcc0000000808 */
[-C--:B------:R-:W-:Y:S02]  /*0b50*/  DMUL R8, R4, R2.reuse ;  /* 0x0000000204087228 */ /* 0x080fe40000000000 */
[----:B------:R-:W-:-:S11]  /*0b60*/  DMUL R10, R10, R2 ;  /* 0x000000020a0a7228 */ /* 0x000fd60000000000 */
.L_x_8074:
[----:B------:R-:W-:Y:S05]  /*0b70*/  BSYNC B1 ;  /* 0x0000000000017941 */ /* 0x000fea0003800000 */
.L_x_8067:
        /* <DEDUP_REMOVED lines=29> */
.L_x_8087:
[----:B------:R-:W-:Y:S05]  /*0d50*/  BSYNC B2 ;  /* 0x0000000000027941 */ /* 0x000fea0003800000 */
.L_x_8086:
        /* <DEDUP_REMOVED lines=16> */
[----:B------:R-:W-:Y:S05]  /*0e60*/  CALL.REL.NOINC `($__internal_10_$__cuda_sm20_dblrcp_rn_slowpath_v3) ;  /* 0x00000098002c7944 */ /* 0x000fea0003c00000 */
.L_x_8089:
[----:B------:R-:W-:Y:S05]  /*0e70*/  BSYNC B2 ;  /* 0x0000000000027941 */ /* 0x000fea0003800000 */
.L_x_8088:
[-C--:B------:R-:W-:Y:S02]  /*0e80*/  DFMA R4, R18, R12.reuse, R16 ;  /* 0x0000000c1204722b */ /* 0x080fe40000000010 */
[----:B------:R-:W-:-:S06]  /*0e90*/  DFMA R14, -R16, R12, R18 ;  /* 0x0000000c100e722b */ /* 0x000fcc0000000112 */
[-C--:B------:R-:W-:Y:S02]  /*0ea0*/  DMUL R12, R4, R2.reuse ;  /* 0x00000002040c7228 */ /* 0x080fe40000000000 */
[----:B------:R-:W-:Y:S01]  /*0eb0*/  DMUL R14, R14, R2 ;  /* 0x000000020e0e7228 */ /* 0x000fe20000000000 */
[----:B------:R-:W-:Y:S10]  /*0ec0*/  BRA `(.L_x_8090) ;  /* 0x0000000400847947 */ /* 0x000ff40003800000 */
.L_x_8085:
        /* <DEDUP_REMOVED lines=21> */
[----:B------:R-:W-:Y:S05]  /*1020*/  CALL.REL.NOINC `($__internal_11_$__cuda_sm20_div_rn_f64_full) ;  /* 0x0000009800687944 */ /* 0x000fea0003c00000 */
.L_x_8092:
[----:B------:R-:W-:Y:S05]  /*1030*/  BSYNC B2 ;  /* 0x0000000000027941 */ /* 0x000fea0003800000 */
.L_x_8091:
        /* <DEDUP_REMOVED lines=24> */
[----:B------:R-:W-:Y:S01]  /*11c0*/  IMAD.MOV.U32 R14, RZ, RZ, R2 ;  /* 0x000000ffff0e7224 */ /* 0x000fe200078e0002 */
[----:B------:R-:W-:-:S07]  /*11d0*/  MOV R15, R3 ;  /* 0x00000003000f7202 */ /* 0x000fce0000000f00 */
.L_x_8094:
[----:B------:R-:W-:Y:S05]  /*11e0*/  BSYNC B2 ;  /* 0x0000000000027941 */ /* 0x000fea0003800000 */
.L_x_8093:
[----:B------:R-:W-:Y:S05]  /*11f0*/  BRA `(.L_x_8090) ;  /* 0x0000000000b87947 */ /* 0x000fea0003800000 */
.L_x_8084:
        /* <DEDUP_REMOVED lines=23> */
.L_x_8096:
[----:B------:R-:W-:Y:S05]  /*1370*/  BSYNC B2 ;  /* 0x0000000000027941 */ /* 0x000fea0003800000 */
.L_x_8095:
        /* <DEDUP_REMOVED lines=16> */
[----:B------:R-:W-:Y:S05]  /*1480*/  CALL.REL.NOINC `($__internal_10_$__cuda_sm20_dblrcp_rn_slowpath_v3) ;  /* 0x0000009000a47944 */ /* 0x000fea0003c00000 */
.L_x_8098:
[----:B------:R-:W-:Y:S05]  /*1490*/  BSYNC B2 ;  /* 0x0000000000027941 */ /* 0x000fea0003800000 */
.L_x_8097:
[-C--:B------:R-:W-:Y:S02]  /*14a0*/  DFMA R4, R16, R12.reuse, R18 ;  /* 0x0000000c1004722b */ /* 0x080fe40000000012 */
[----:B------:R-:W-:-:S06]  /*14b0*/  DFMA R14, R18, R12, -R16 ;  /* 0x0000000c120e722b */ /* 0x000fcc0000000810 */
[-C--:B------:R-:W-:Y:S02]  /*14c0*/  DMUL R12, R4, R2.reuse ;  /* 0x00000002040c7228 */ /* 0x080fe40000000000 */
[----:B------:R-:W-:-:S11]  /*14d0*/  DMUL R14, R14, R2 ;  /* 0x000000020e0e7228 */ /* 0x000fd60000000000 */
.L_x_8090:
[----:B------:R-:W-:Y:S05]  /*14e0*/  BSYNC B1 ;  /* 0x0000000000017941 */ /* 0x000fea0003800000 */
.L_x_8083:
        /* <DEDUP_REMOVED lines=29> */
.L_x_8103:
[----:B------:R-:W-:Y:S05]  /*16c0*/  BSYNC B2 ;  /* 0x0000000000027941 */ /* 0x000fea0003800000 */
.L_x_8102:
        /* <DEDUP_REMOVED lines=17> */
.L_x_8105:
[----:B------:R-:W-:Y:S05]  /*17e0*/  BSYNC B2 ;  /* 0x0000000000027941 */ /* 0x000fea0003800000 */
.L_x_8104:
[-C--:B------:R-:W-:Y:S02]  /*17f0*/  DFMA R4, R22, R16.reuse, R20 ;  /* 0x000000101604722b */ /* 0x080fe40000000014 */
[----:B------:R-:W-:-:S06]  /*1800*/  DFMA R18, -R20, R16, R22 ;  /* 0x000000101412722b */ /* 0x000fcc0000000116 */
[-C--:B------:R-:W-:Y:S02]  /*1810*/  DMUL R16, R4, R2.reuse ;  /* 0x0000000204107228 */ /* 0x080fe40000000000 */
[----:B------:R-:W-:Y:S01]  /*1820*/  DMUL R18, R18, R2 ;  /* 0x0000000212127228 */ /* 0x000fe20000000000 */
[----:B------:R-:W-:Y:S10]  /*1830*/  BRA `(.L_x_8106) ;  /* 0x0000000400847947 */ /* 0x000ff40003800000 */
.L_x_8101:
        /* <DEDUP_REMOVED lines=22> */
.L_x_8108:
[----:B------:R-:W-:Y:S05]  /*19a0*/  BSYNC B2 ;  /* 0x0000000000027941 */ /* 0x000fea0003800000 */
.L_x_8107:
        /* <DEDUP_REMOVED lines=26> */
.L_x_8110:
[----:B------:R-:W-:Y:S05]  /*1b50*/  BSYNC B2 ;  /* 0x0000000000027941 */ /* 0x000fea0003800000 */
.L_x_8109:
[----:B------:R-:W-:Y:S05]  /*1b60*/  BRA `(.L_x_8106) ;  /* 0x0000000000b87947 */ /* 0x000fea0003800000 */
.L_x_8100:
        /* <DEDUP_REMOVED lines=23> */
.L_x_8112:
[----:B------:R-:W-:Y:S05]  /*1ce0*/  BSYNC B2 ;  /* 0x0000000000027941 */ /* 0x000fea0003800000 */
.L_x_8111:
        /* <DEDUP_REMOVED lines=17> */
.L_x_8114:
[----:B------:R-:W-:Y:S05]  /*1e00*/  BSYNC B2 ;  /* 0x0000000000027941 */ /* 0x000fea0003800000 */
.L_x_8113:
[-C--:B------:R-:W-:Y:S02]  /*1e10*/  DFMA R4, R20, R16.reuse, R22 ;  /* 0x000000101404722b */ /* 0x080fe40000000016 */
[----:B------:R-:W-:-:S06]  /*1e20*/  DFMA R18, R22, R16, -R20 ;  /* 0x000000101612722b */ /* 0x000fcc0000000814 */
[-C--:B------:R-:W-:Y:S02]  /*1e30*/  DMUL R16, R4, R2.reuse ;  /* 0x0000000204107228 */ /* 0x080fe40000000000 */
[----:B------:R-:W-:-:S11]  /*1e40*/  DMUL R18, R18, R2 ;  /* 0x0000000212127228 */ /* 0x000fd60000000000 */
.L_x_8106:
[----:B------:R-:W-:Y:S05]  /*1e50*/  BSYNC B1 ;  /* 0x0000000000017941 */ /* 0x000fea0003800000 */
.L_x_8099:
        /* <DEDUP_REMOVED lines=29> */
.L_x_8119:
[----:B------:R-:W-:Y:S05]  /*2030*/  BSYNC B2 ;  /* 0x0000000000027941 */ /* 0x000fea0003800000 */
.L_x_8118:
        /* <DEDUP_REMOVED lines=17> */
.L_x_8121:
[----:B------:R-:W-:Y:S05]  /*2150*/  BSYNC B2 ;  /* 0x0000000000027941 */ /* 0x000fea0003800000 */
.L_x_8120:
[-C--:B------:R-:W-:Y:S02]  /*2160*/  DFMA R4, R26, R20.reuse, R24 ;  /* 0x000000141a04722b */ /* 0x080fe40000000018 */
[----:B------:R-:W-:-:S06]  /*2170*/  DFMA R22, -R24, R20, R26 ;  /* 0x000000141816722b */ /* 0x000fcc000000011a */
[-C--:B------:R-:W-:Y:S02]  /*2180*/  DMUL R20, R4, R2.reuse ;  /* 0x0000000204147228 */ /* 0x080fe40000000000 */
[----:B------:R-:W-:Y:S01]  /*2190*/  DMUL R22, R22, R2 ;  /* 0x0000000216167228 */ /* 0x000fe20000000000 */
[----:B------:R-:W-:Y:S10]  /*21a0*/  BRA `(.L_x_8122) ;  /* 0x0000000400847947 */ /* 0x000ff40003800000 */
.L_x_8117:
        /* <DEDUP_REMOVED lines=22> */
.L_x_8124:
[----:B------:R-:W-:Y:S05]  /*2310*/  BSYNC B2 ;  /* 0x0000000000027941 */ /* 0x000fea0003800000 */
.L_x_8123:
        /* <DEDUP_REMOVED lines=26> */
.L_x_8126:
[----:B------:R-:W-:Y:S05]  /*24c0*/  BSYNC B2 ;  /* 0x0000000000027941 */ /* 0x000fea0003800000 */
.L_x_8125:
[----:B------:R-:W-:Y:S05]  /*24d0*/  BRA `(.L_x_8122) ;  /* 0x0000000000b87947 */ /* 0x000fea0003800000 */
.L_x_8116:
        /* <DEDUP_REMOVED lines=23> */
.L_x_8128:
[----:B------:R-:W-:Y:S05]  /*2650*/  BSYNC B2 ;  /* 0x0000000000027941 */ /* 0x000fea0003800000 */
.L_x_8127:
        /* <DEDUP_REMOVED lines=17> */
.L_x_8130:
[----:B------:R-:W-:Y:S05]  /*2770*/  BSYNC B2 ;  /* 0x0000000000027941 */ /* 0x000fea0003800000 */
.L_x_8129:
[-C--:B------:R-:W-:Y:S02]  /*2780*/  DFMA R4, R24, R20.reuse, R26 ;  /* 0x000000141804722b */ /* 0x080fe4000000001a */
[----:B------:R-:W-:-:S06]  /*2790*/  DFMA R22, R26, R20, -R24 ;  /* 0x000000141a16722b */ /* 0x000fcc0000000818 */
[-C--:B------:R-:W-:Y:S02]  /*27a0*/  DMUL R20, R4, R2.reuse ;  /* 0x0000000204147228 */ /* 0x080fe40000000000 */
[----:B------:R-:W-:-:S11]  /*27b0*/  DMUL R22, R22, R2 ;  /* 0x0000000216167228 */ /* 0x000fd60000000000 */
.L_x_8122:
[----:B------:R-:W-:Y:S05]  /*27c0*/  BSYNC B1 ;  /* 0x0000000000017941 */ /* 0x000fea0003800000 */
.L_x_8115:
        /* <DEDUP_REMOVED lines=29> */
.L_x_8135:
[----:B------:R-:W-:Y:S05]  /*29a0*/  BSYNC B2 ;  /* 0x0000000000027941 */ /* 0x000fea0003800000 */
.L_x_8134:
        /* <DEDUP_REMOVED lines=17> */
.L_x_8137:
[----:B------:R-:W-:Y:S05]  /*2ac0*/  BSYNC B2 ;  /* 0x0000000000027941 */ /* 0x000fea0003800000 */
.L_x_8136:
[-C--:B------:R-:W-:Y:S02]  /*2ad0*/  DFMA R4, R30, R24.reuse, R28 ;  /* 0x000000181e04722b */ /* 0x080fe4000000001c */
[----:B------:R-:W-:-:S06]  /*2ae0*/  DFMA R26, -R28, R24, R30 ;  /* 0x000000181c1a722b */ /* 0x000fcc000000011e */
[-C--:B------:R-:W-:Y:S02]  /*2af0*/  DMUL R24, R4, R2.reuse ;  /* 0x0000000204187228 */ /* 0x080fe40000000000 */
[----:B------:R-:W-:Y:S01]  /*2b00*/  DMUL R26, R26, R2 ;  /* 0x000000021a1a7228 */ /* 0x000fe20000000000 */
[----:B------:R-:W-:Y:S10]  /*2b10*/  BRA `(.L_x_8138) ;  /* 0x0000000400847947 */ /* 0x000ff40003800000 */
.L_x_8133:
        /* <DEDUP_REMOVED lines=22> */
.L_x_8140:
[----:B------:R-:W-:Y:S05]  /*2c80*/  BSYNC B2 ;  /* 0x0000000000027941 */ /* 0x000fea0003800000 */
.L_x_8139:
        /* <DEDUP_REMOVED lines=26> */
.L_x_8142:
[----:B------:R-:W-:Y:S05]  /*2e30*/  BSYNC B2 ;  /* 0x0000000000027941 */ /* 0x000fea0003800000 */
.L_x_8141:
[----:B------:R-:W-:Y:S05]  /*2e40*/  BRA `(.L_x_8138) ;  /* 0x0000000000b87947 */ /* 0x000fea0003800000 */
.L_x_8132:
        /* <DEDUP_REMOVED lines=23> */
.L_x_8144:
[----:B------:R-:W-:Y:S05]  /*2fc0*/  BSYNC B2 ;  /* 0x0000000000027941 */ /* 0x000fea0003800000 */
.L_x_8143:
        /* <DEDUP_REMOVED lines=17> */
.L_x_8146:
[----:B------:R-:W-:Y:S05]  /*30e0*/  BSYNC B2 ;  /* 0x0000000000027941 */ /* 0x000fea0003800000 */
.L_x_8145:
[-C--:B------:R-:W-:Y:S02]  /*30f0*/  DFMA R4, R28, R24.reuse, R30 ;  /* 0x000000181c04722b */ /* 0x080fe4000000001e */
[----:B------:R-:W-:-:S06]  /*3100*/  DFMA R26, R30, R24, -R28 ;  /* 0x000000181e1a722b */ /* 0x000fcc000000081c */
[-C--:B------:R-:W-:Y:S02]  /*3110*/  DMUL R24, R4, R2.reuse ;  /* 0x0000000204187228 */ /* 0x080fe40000000000 */
[----:B------:R-:W-:-:S11]  /*3120*/  DMUL R26, R26, R2 ;  /* 0x000000021a1a7228 */ /* 0x000fd60000000000 */
.L_x_8138:
[----:B------:R-:W-:Y:S05]  /*3130*/  BSYNC B1 ;  /* 0x0000000000017941 */ /* 0x000fea0003800000 */
.L_x_8131:
        /* <DEDUP_REMOVED lines=29> */
.L_x_8151:
[----:B------:R-:W-:Y:S05]  /*3310*/  BSYNC B2 ;  /* 0x0000000000027941 */ /* 0x000fea0003800000 */
.L_x_8150:
        /* <DEDUP_REMOVED lines=17> */
.L_x_8153:
[----:B------:R-:W-:Y:S05]  /*3430*/  BSYNC B2 ;  /* 0x0000000000027941 */ /* 0x000fea0003800000 */
.L_x_8152:
[-C--:B------:R-:W-:Y:S02]  /*3440*/  DFMA R4, R34, R28.reuse, R32 ;  /* 0x0000001c2204722b */ /* 0x080fe40000000020 */
[----:B------:R-:W-:-:S06]  /*3450*/  DFMA R30, -R32, R28, R34 ;  /* 0x0000001c201e722b */ /* 0x000fcc0000000122 */
[-C--:B------:R-:W-:Y:S02]  /*3460*/  DMUL R28, R4, R2.reuse ;  /* 0x00000002041c7228 */ /* 0x080fe40000000000 */
[----:B------:R-:W-:Y:S01]  /*3470*/  DMUL R30, R30, R2 ;  /* 0x000000021e1e7228 */ /* 0x000fe20000000000 */
[----:B------:R-:W-:Y:S10]  /*3480*/  BRA `(.L_x_8154) ;  /* 0x0000000400847947 */ /* 0x000ff40003800000 */
.L_x_8149:
        /* <DEDUP_REMOVED lines=22> */
.L_x_8156:
[----:B------:R-:W-:Y:S05]  /*35f0*/  BSYNC B2 ;  /* 0x0000000000027941 */ /* 0x000fea0003800000 */
.L_x_8155:
        /* <DEDUP_REMOVED lines=26> */
.L_x_8158:
[----:B------:R-:W-:Y:S05]  /*37a0*/  BSYNC B2 ;  /* 0x0000000000027941 */ /* 0x000fea0003800000 */
.L_x_8157:
[----:B------:R-:W-:Y:S05]  /*37b0*/  BRA `(.L_x_8154) ;  /* 0x0000000000b87947 */ /* 0x000fea0003800000 */
.L_x_8148:
        /* <DEDUP_REMOVED lines=23> */
.L_x_8160:
[----:B------:R-:W-:Y:S05]  /*3930*/  BSYNC B2 ;  /* 0x0000000000027941 */ /* 0x000fea0003800000 */
.L_x_8159:
        /* <DEDUP_REMOVED lines=17> */
.L_x_8162:
[----:B------:R-:W-:Y:S05]  /*3a50*/  BSYNC B2 ;  /* 0x0000000000027941 */ /* 0x000fea0003800000 */
.L_x_8161:
[-C--:B------:R-:W-:Y:S02]  /*3a60*/  DFMA R4, R32, R28.reuse, R34 ;  /* 0x0000001c2004722b */ /* 0x080fe40000000022 */
[----:B------:R-:W-:-:S06]  /*3a70*/  DFMA R30, R34, R28, -R32 ;  /* 0x0000001c221e722b */ /* 0x000fcc0000000820 */
[-C--:B------:R-:W-:Y:S02]  /*3a80*/  DMUL R28, R4, R2.reuse ;  /* 0x00000002041c7228 */ /* 0x080fe40000000000 */
[----:B------:R-:W-:-:S11]  /*3a90*/  DMUL R30, R30, R2 ;  /* 0x000000021e1e7228 */ /* 0x000fd60000000000 */
.L_x_8154:
[----:B------:R-:W-:Y:S05]  /*3aa0*/  BSYNC B1 ;  /* 0x0000000000017941 */ /* 0x000fea0003800000 */
.L_x_8147:
        /* <DEDUP_REMOVED lines=29> */
.L_x_8167:
[----:B------:R-:W-:Y:S05]  /*3c80*/  BSYNC B2 ;  /* 0x0000000000027941 */ /* 0x000fea0003800000 */
.L_x_8166:
        /* <DEDUP_REMOVED lines=17> */
.L_x_8169:
[----:B------:R-:W-:Y:S05]  /*3da0*/  BSYNC B2 ;  /* 0x0000000000027941 */ /* 0x000fea0003800000 */
.L_x_8168:
[-C--:B------:R-:W-:Y:S02]  /*3db0*/  DFMA R4, R38, R32.reuse, R36 ;  /* 0x000000202604722b */ /* 0x080fe40000000024 */
[----:B------:R-:W-:-:S06]  /*3dc0*/  DFMA R34, -R36, R32, R38 ;  /* 0x000000202422722b */ /* 0x000fcc0000000126 */
[-C--:B------:R-:W-:Y:S02]  /*3dd0*/  DMUL R32, R4, R2.reuse ;  /* 0x0000000204207228 */ /* 0x080fe40000000000 */
[----:B------:R-:W-:Y:S01]  /*3de0*/  DMUL R34, R34, R2 ;  /* 0x0000000222227228 */ /* 0x000fe20000000000 */
[----:B------:R-:W-:Y:S10]  /*3df0*/  BRA `(.L_x_8170) ;  /* 0x0000000400847947 */ /* 0x000ff40003800000 */
.L_x_8165:
        /* <DEDUP_REMOVED lines=22> */
.L_x_8172:
[----:B------:R-:W-:Y:S05]  /*3f60*/  BSYNC B2 ;  /* 0x0000000000027941 */ /* 0x000fea0003800000 */
.L_x_8171:
        /* <DEDUP_REMOVED lines=26> */
.L_x_8174:
[----:B------:R-:W-:Y:S05]  /*4110*/  BSYNC B2 ;  /* 0x0000000000027941 */ /* 0x000fea0003800000 */
.L_x_8173:
[----:B------:R-:W-:Y:S05]  /*4120*/  BRA `(.L_x_8170) ;  /* 0x0000000000b87947 */ /* 0x000fea0003800000 */
.L_x_8164:
        /* <DEDUP_REMOVED lines=23> */
.L_x_8176:
[----:B------:R-:W-:Y:S05]  /*42a0*/  BSYNC B2 ;  /* 0x0000000000027941 */ /* 0x000fea0003800000 */
.L_x_8175:
        /* <DEDUP_REMOVED lines=17> */
.L_x_8178:
[----:B------:R-:W-:Y:S05]  /*43c0*/  BSYNC B2 ;  /* 0x0000000000027941 */ /* 0x000fea0003800000 */
.L_x_8177:
[-C--:B------:R-:W-:Y:S02]  /*43d0*/  DFMA R4, R36, R32.reuse, R38 ;  /* 0x000000202404722b */ /* 0x080fe40000000026 */
[----:B------:R-:W-:-:S06]  /*43e0*/  DFMA R34, R38, R32, -R36 ;  /* 0x000000202622722b */ /* 0x000fcc0000000824 */
[-C--:B------:R-:W-:Y:S02]  /*43f0*/  DMUL R32, R4, R2.reuse ;  /* 0x0000000204207228 */ /* 0x080fe40000000000 */
[----:B------:R-:W-:-:S11]  /*4400*/  DMUL R34, R34, R2 ;  /* 0x0000000222227228 */ /* 0x000fd60000000000 */
.L_x_8170:
[----:B------:R-:W-:Y:S05]  /*4410*/  BSYNC B1 ;  /* 0x0000000000017941 */ /* 0x000fea0003800000 */
.L_x_8163:
        /* <DEDUP_REMOVED lines=29> */
.L_x_8183:
[----:B------:R-:W-:Y:S05]  /*45f0*/  BSYNC B2 ;  /* 0x0000000000027941 */ /* 0x000fea0003800000 */
.L_x_8182:
        /* <DEDUP_REMOVED lines=17> */
.L_x_8185:
[----:B------:R-:W-:Y:S05]  /*4710*/  BSYNC B2 ;  /* 0x0000000000027941 */ /* 0x000fea0003800000 */
.L_x_8184:
[-C--:B------:R-:W-:Y:S02]  /*4720*/  DFMA R4, R42, R36.reuse, R40 ;  /* 0x000000242a04722b */ /* 0x080fe40000000028 */
[----:B------:R-:W-:-:S06]  /*4730*/  DFMA R38, -R40, R36, R42 ;  /* 0x000000242826722b */ /* 0x000fcc000000012a */
[-C--:B------:R-:W-:Y:S02]  /*4740*/  DMUL R36, R4, R2.reuse ;  /* 0x0000000204247228 */ /* 0x080fe40000000000 */
[----:B------:R-:W-:Y:S01]  /*4750*/  DMUL R38, R38, R2 ;  /* 0x0000000226267228 */ /* 0x000fe20000000000 */
[----:B------:R-:W-:Y:S10]  /*4760*/  BRA `(.L_x_8186) ;  /* 0x0000000400847947 */ /* 0x000ff40003800000 */
.L_x_8181:
        /* <DEDUP_REMOVED lines=22> */
.L_x_8188:
[----:B------:R-:W-:Y:S05]  /*48d0*/  BSYNC B2 ;  /* 0x0000000000027941 */ /* 0x000fea0003800000 */
.L_x_8187:
        /* <DEDUP_REMOVED lines=26> */
.L_x_8190:
[----:B------:R-:W-:Y:S05]  /*4a80*/  BSYNC B2 ;  /* 0x0000000000027941 */ /* 0x000fea0003800000 */
.L_x_8189:
[----:B------:R-:W-:Y:S05]  /*4a90*/  BRA `(.L_x_8186) ;  /* 0x0000000000b87947 */ /* 0x000fea0003800000 */
.L_x_8180:
        /* <DEDUP_REMOVED lines=23> */
.L_x_8192:
[----:B------:R-:W-:Y:S05]  /*4c10*/  BSYNC B2 ;  /* 0x0000000000027941 */ /* 0x000fea0003800000 */
.L_x_8191:
        /* <DEDUP_REMOVED lines=17> */
.L_x_8194:
[----:B------:R-:W-:Y:S05]  /*4d30*/  BSYNC B2 ;  /* 0x0000000000027941 */ /* 0x000fea0003800000 */
.L_x_8193:
[-C--:B------:R-:W-:Y:S02]  /*4d40*/  DFMA R4, R40, R36.reuse, R42 ;  /* 0x000000242804722b */ /* 0x080fe4000000002a */
[----:B------:R-:W-:-:S06]  /*4d50*/  DFMA R38, R42, R36, -R40 ;  /* 0x000000242a26722b */ /* 0x000fcc0000000828 */
[-C--:B------:R-:W-:Y:S02]  /*4d60*/  DMUL R36, R4, R2.reuse ;  /* 0x0000000204247228 */ /* 0x080fe40000000000 */
[----:B------:R-:W-:-:S11]  /*4d70*/  DMUL R38, R38, R2 ;  /* 0x0000000226267228 */ /* 0x000fd60000000000 */
.L_x_8186:
[----:B------:R-:W-:Y:S05]  /*4d80*/  BSYNC B1 ;  /* 0x0000000000017941 */ /* 0x000fea0003800000 */
.L_x_8179:
        /* <DEDUP_REMOVED lines=15> */
.L_x_8066:
        /* <DEDUP_REMOVED lines=136> */
.L_x_8200:
[----:B------:R-:W-:Y:S05]  /*5700*/  BSYNC B2 ;  /* 0x0000000000027941 */ /* 0x000fea0003800000 */
.L_x_8199:
        /* <DEDUP_REMOVED lines=17> */
.L_x_8202:
[----:B------:R-:W-:Y:S05]  /*5820*/  BSYNC B2 ;  /* 0x0000000000027941 */ /* 0x000fea0003800000 */
.L_x_8201:
[C---:B------:R-:W-:Y:S02]  /*5830*/  DFMA R4, R72.reuse, R66, R64 ;  /* 0x000000424804722b */ /* 0x040fe40000000040 */
[----:B------:R-:W-:-:S06]  /*5840*/  DFMA R64, R72, -R64, R66 ;  /* 0x800000404840722b */ /* 0x000fcc0000000042 */
[-C--:B------:R-:W-:Y:S02]  /*5850*/  DMUL R72, R4, R2.reuse ;  /* 0x0000000204487228 */ /* 0x080fe40000000000 */
[----:B------:R-:W-:Y:S01]  /*5860*/  DMUL R74, R64, R2 ;  /* 0x00000002404a7228 */ /* 0x000fe20000000000 */
[----:B------:R-:W-:Y:S10]  /*5870*/  BRA `(.L_x_8196) ;  /* 0x0000000400847947 */ /* 0x000ff40003800000 */
.L_x_8198:
        /* <DEDUP_REMOVED lines=22> */
.L_x_8204:
[----:B------:R-:W-:Y:S05]  /*59e0*/  BSYNC B2 ;  /* 0x0000000000027941 */ /* 0x000fea0003800000 */
.L_x_8203:
        /* <DEDUP_REMOVED lines=26> */
.L_x_8206:
[----:B------:R-:W-:Y:S05]  /*5b90*/  BSYNC B2 ;  /* 0x0000000000027941 */ /* 0x000fea0003800000 */
.L_x_8205:
[----:B------:R-:W-:Y:S05]  /*5ba0*/  BRA `(.L_x_8196) ;  /* 0x0000000000b87947 */ /* 0x000fea0003800000 */
.L_x_8197:
        /* <DEDUP_REMOVED lines=23> */
.L_x_8208:
[----:B------:R-:W-:Y:S05]  /*5d20*/  BSYNC B2 ;  /* 0x0000000000027941 */ /* 0x000fea0003800000 */
.L_x_8207:
        /* <DEDUP_REMOVED lines=17> */
.L_x_8210:
[----:B------:R-:W-:Y:S05]  /*5e40*/  BSYNC B2 ;  /* 0x0000000000027941 */ /* 0x000fea0003800000 */
.L_x_8209:
[C---:B------:R-:W-:Y:S02]  /*5e50*/  DFMA R4, R72.reuse, R64, R66 ;  /* 0x000000404804722b */ /* 0x040fe40000000042 */
[----:B------:R-:W-:-:S06]  /*5e60*/  DFMA R64, R72, R66, -R64 ;  /* 0x000000424840722b */ /* 0x000fcc0000000840 */
[-C--:B------:R-:W-:Y:S02]  /*5e70*/  DMUL R72, R4, R2.reuse ;  /* 0x0000000204487228 */ /* 0x080fe40000000000 */
[----:B------:R-:W-:-:S11]  /*5e80*/  DMUL R74, R64, R2 ;  /* 0x00000002404a7228 */ /* 0x000fd60000000000 */
.L_x_8196:
[----:B------:R-:W-:Y:S05]  /*5e90*/  BSYNC B1 ;  /* 0x0000000000017941 */ /* 0x000fea0003800000 */
.L_x_8195:
        /* <DEDUP_REMOVED lines=35> */
.L_x_8216:
[----:B------:R-:W-:Y:S05]  /*60d0*/  BSYNC B2 ;  /* 0x0000000000027941 */ /* 0x000fea0003800000 */
.L_x_8215:
        /* <DEDUP_REMOVED lines=17> */
.L_x_8218:
[----:B------:R-:W-:Y:S05]  /*61f0*/  BSYNC B2 ;  /* 0x0000000000027941 */ /* 0x000fea0003800000 */
.L_x_8217:
[C---:B------:R-:W-:Y:S02]  /*6200*/  DFMA R4, R64.reuse, R10, R8 ;  /* 0x0000000a4004722b */ /* 0x040fe40000000008 */
[----:B------:R-:W-:-:S06]  /*6210*/  DFMA R8, R64, -R8, R10 ;  /* 0x800000084008722b */ /* 0x000fcc000000000a */
[-C--:B------:R-:W-:Y:S02]  /*6220*/  DMUL R64, R4, R2.reuse ;  /* 0x0000000204407228 */ /* 0x080fe40000000000 */
[----:B------:R-:W-:Y:S01]  /*6230*/  DMUL R66, R8, R2 ;  /* 0x0000000208427228 */ /* 0x000fe20000000000 */
[----:B------:R-:W-:Y:S10]  /*6240*/  BRA `(.L_x_8212) ;  /* 0x0000000400847947 */ /* 0x000ff40003800000 */
.L_x_8214:
        /* <DEDUP_REMOVED lines=22> */
.L_x_8220:
[----:B------:R-:W-:Y:S05]  /*63b0*/  BSYNC B2 ;  /* 0x0000000000027941 */ /* 0x000fea0003800000 */
.L_x_8219:
        /* <DEDUP_REMOVED lines=24> */
[----:B------:R-:W-:Y:S01]  /*6540*/  MOV R66, R2 ;  /* 0x0000000200427202 */ /* 0x000fe20000000f00 */
[----:B------:R-:W-:-:S07]  /*6550*/  IMAD.MOV.U32 R67, RZ, RZ, R3 ;  /* 0x000000ffff437224 */ /* 0x000fce00078e0003 */
.L_x_8222:
[----:B------:R-:W-:Y:S05]  /*6560*/  BSYNC B2 ;  /* 0x0000000000027941 */ /* 0x000fea0003800000 */
.L_x_8221:
[----:B------:R-:W-:Y:S05]  /*6570*/  BRA `(.L_x_8212) ;  /* 0x0000000000b87947 */ /* 0x000fea0003800000 */
.L_x_8213:
        /* <DEDUP_REMOVED lines=23> */
.L_x_8224:
[----:B------:R-:W-:Y:S05]  /*66f0*/  BSYNC B2 ;  /* 0x0000000000027941 */ /* 0x000fea0003800000 */
.L_x_8223:
        /* <DEDUP_REMOVED lines=16> */
[----:B------:R-:W-:Y:S05]  /*6800*/  CALL.REL.NOINC `($__internal_10_$__cuda_sm20_dblrcp_rn_slowpath_v3) ;  /* 0x0000003c00c47944 */ /* 0x000fea0003c00000 */
.L_x_8226:
[----:B------:R-:W-:Y:S05]  /*6810*/  BSYNC B2 ;  /* 0x0000000000027941 */ /* 0x000fea0003800000 */
.L_x_8225:
[C---:B------:R-:W-:Y:S02]  /*6820*/  DFMA R4, R64.reuse, R8, R10 ;  /* 0x000000084004722b */ /* 0x040fe4000000000a */
[----:B------:R-:W-:-:S06]  /*6830*/  DFMA R8, R64, R10, -R8 ;  /* 0x0000000a4008722b */ /* 0x000fcc0000000808 */
[-C--:B------:R-:W-:Y:S02]  /*6840*/  DMUL R64, R4, R2.reuse ;  /* 0x0000000204407228 */ /* 0x080fe40000000000 */
[----:B------:R-:W-:-:S11]  /*6850*/  DMUL R66, R8, R2 ;  /* 0x0000000208427228 */ /* 0x000fd60000000000 */
.L_x_8212:
[----:B------:R-:W-:Y:S05]  /*6860*/  BSYNC B1 ;  /* 0x0000000000017941 */ /* 0x000fea0003800000 */
.L_x_8211:
        /* <DEDUP_REMOVED lines=35> */
.L_x_8232:
[----:B------:R-:W-:Y:S05]  /*6aa0*/  BSYNC B2 ;  /* 0x0000000000027941 */ /* 0x000fea0003800000 */
.L_x_8231:
        /* <DEDUP_REMOVED lines=17> */
.L_x_8234:
[----:B------:R-:W-:Y:S05]  /*6bc0*/  BSYNC B2 ;  /* 0x0000000000027941 */ /* 0x000fea0003800000 */
.L_x_8233:
[C---:B------:R-:W-:Y:S02]  /*6bd0*/  DFMA R4, R8.reuse, R18, R16 ;  /* 0x000000120804722b */ /* 0x040fe40000000010 */
[----:B------:R-:W-:-:S06]  /*6be0*/  DFMA R10, R8, -R16, R18 ;  /* 0x80000010080a722b */ /* 0x000fcc0000000012 */
[-C--:B------:R-:W-:Y:S02]  /*6bf0*/  DMUL R8, R4, R2.reuse ;  /* 0x0000000204087228 */ /* 0x080fe40000000000 */
[----:B------:R-:W-:Y:S01]  /*6c00*/  DMUL R10, R10, R2 ;  /* 0x000000020a0a7228 */ /* 0x000fe20000000000 */
[----:B------:R-:W-:Y:S10]  /*6c10*/  BRA `(.L_x_8228) ;  /* 0x0000000400847947 */ /* 0x000ff40003800000 */
.L_x_8230:
        /* <DEDUP_REMOVED lines=22> */
.L_x_8236:
[----:B------:R-:W-:Y:S05]  /*6d80*/  BSYNC B2 ;  /* 0x0000000000027941 */ /* 0x000fea0003800000 */
.L_x_8235:
        /* <DEDUP_REMOVED lines=26> */
.L_x_8238:
[----:B------:R-:W-:Y:S05]  /*6f30*/  BSYNC B2 ;  /* 0x0000000000027941 */ /* 0x000fea0003800000 */
.L_x_8237:
[----:B------:R-:W-:Y:S05]  /*6f40*/  BRA `(.L_x_8228) ;  /* 0x0000000000b87947 */ /* 0x000fea0003800000 */
.L_x_8229:
        /* <DEDUP_REMOVED lines=23> */
.L_x_8240:
[----:B------:R-:W-:Y:S05]  /*70c0*/  BSYNC B2 ;  /* 0x0000000000027941 */ /* 0x000fea0003800000 */
.L_x_8239:
        /* <DEDUP_REMOVED lines=17> */
.L_x_8242:
[----:B------:R-:W-:Y:S05]  /*71e0*/  BSYNC B2 ;  /* 0x0000000000027941 */ /* 0x000fea0003800000 */
.L_x_8241:
[C---:B------:R-:W-:Y:S02]  /*71f0*/  DFMA R4, R8.reuse, R16, R18 ;  /* 0x000000100804722b */ /* 0x040fe40000000012 */
[----:B------:R-:W-:-:S06]  /*7200*/  DFMA R10, R8, R18, -R16 ;  /* 0x00000012080a722b */ /* 0x000fcc0000000810 */
[-C--:B------:R-:W-:Y:S02]  /*7210*/  DMUL R8, R4, R2.reuse ;  /* 0x0000000204087228 */ /* 0x080fe40000000000 */
[----:B------:R-:W-:-:S11]  /*7220*/  DMUL R10, R10, R2 ;  /* 0x000000020a0a7228 */ /* 0x000fd60000000000 */
.L_x_8228:
[----:B------:R-:W-:Y:S05]  /*7230*/  BSYNC B1 ;  /* 0x0000000000017941 */ /* 0x000fea0003800000 */
.L_x_8227:
        /* <DEDUP_REMOVED lines=35> */
.L_x_8248:
[----:B------:R-:W-:Y:S05]  /*7470*/  BSYNC B2 ;  /* 0x0000000000027941 */ /* 0x000fea0003800000 */
.L_x_8247:
        /* <DEDUP_REMOVED lines=17> */
.L_x_8250:
[----:B------:R-:W-:Y:S05]  /*7590*/  BSYNC B2 ;  /* 0x0000000000027941 */ /* 0x000fea0003800000 */
.L_x_8249:
[C---:B------:R-:W-:Y:S02]  /*75a0*/  DFMA R4, R12.reuse, R26, R24 ;  /* 0x0000001a0c04722b */ /* 0x040fe40000000018 */
[----:B------:R-:W-:-:S06]  /*75b0*/  DFMA R14, R12, -R24, R26 ;  /* 0x800000180c0e722b */ /* 0x000fcc000000001a */
[-C--:B------:R-:W-:Y:S02]  /*75c0*/  DMUL R12, R4, R2.reuse ;  /* 0x00000002040c7228 */ /* 0x080fe40000000000 */
[----:B------:R-:W-:Y:S01]  /*75d0*/  DMUL R14, R14, R2 ;  /* 0x000000020e0e7228 */ /* 0x000fe20000000000 */
[----:B------:R-:W-:Y:S10]  /*75e0*/  BRA `(.L_x_8244) ;  /* 0x0000000400847947 */ /* 0x000ff40003800000 */
.L_x_8246:
        /* <DEDUP_REMOVED lines=22> */
.L_x_8252:
[----:B------:R-:W-:Y:S05]  /*7750*/  BSYNC B2 ;  /* 0x0000000000027941 */ /* 0x000fea0003800000 */
.L_x_8251:
        /* <DEDUP_REMOVED lines=26> */
.L_x_8254:
[----:B------:R-:W-:Y:S05]  /*7900*/  BSYNC B2 ;  /* 0x0000000000027941 */ /* 0x000fea0003800000 */
.L_x_8253:
[----:B------:R-:W-:Y:S05]  /*7910*/  BRA `(.L_x_8244) ;  /* 0x0000000000b87947 */ /* 0x000fea0003800000 */
.L_x_8245:
        /* <DEDUP_REMOVED lines=23> */
.L_x_8256:
[----:B------:R-:W-:Y:S05]  /*7a90*/  BSYNC B2 ;  /* 0x0000000000027941 */ /* 0x000fea0003800000 */
.L_x_8255:
        /* <DEDUP_REMOVED lines=17> */
.L_x_8258:
[----:B------:R-:W-:Y:S05]  /*7bb0*/  BSYNC B2 ;  /* 0x0000000000027941 */ /* 0x000fea0003800000 */
.L_x_8257:
[C---:B------:R-:W-:Y:S02]  /*7bc0*/  DFMA R4, R12.reuse, R24, R26 ;  /* 0x000000180c04722b */ /* 0x040fe4000000001a */
[----:B------:R-:W-:-:S06]  /*7bd0*/  DFMA R14, R12, R26, -R24 ;  /* 0x0000001a0c0e722b */ /* 0x000fcc0000000818 */
[-C--:B------:R-:W-:Y:S02]  /*7be0*/  DMUL R12, R4, R2.reuse ;  /* 0x00000002040c7228 */ /* 0x080fe40000000000 */
[----:B------:R-:W-:-:S11]  /*7bf0*/  DMUL R14, R14, R2 ;  /* 0x000000020e0e7228 */ /* 0x000fd60000000000 */
.L_x_8244:
[----:B------:R-:W-:Y:S05]  /*7c00*/  BSYNC B1 ;  /* 0x0000000000017941 */ /* 0x000fea0003800000 */
.L_x_8243:
        /* <DEDUP_REMOVED lines=35> */
.L_x_8264:
[----:B------:R-:W-:Y:S05]  /*7e40*/  BSYNC B2 ;  /* 0x0000000000027941 */ /* 0x000fea0003800000 */
.L_x_8263:
        /* <DEDUP_REMOVED lines=17> */
.L_x_8266:
[----:B------:R-:W-:Y:S05]  /*7f60*/  BSYNC B2 ;  /* 0x0000000000027941 */ /* 0x000fea0003800000 */
.L_x_8265:
[C---:B------:R-:W-:Y:S02]  /*7f70*/  DFMA R4, R16.reuse, R34, R32 ;  /* 0x000000221004722b */ /* 0x040fe40000000020 */
[----:B------:R-:W-:-:S06]  /*7f80*/  DFMA R18, R16, -R32, R34 ;  /* 0x800000201012722b */ /* 0x000fcc0000000022 */
[-C--:B------:R-:W-:Y:S02]  /*7f90*/  DMUL R16, R4, R2.reuse ;  /* 0x0000000204107228 */ /* 0x080fe40000000000 */
[----:B------:R-:W-:Y:S01]  /*7fa0*/  DMUL R18, R18, R2 ;  /* 0x0000000212127228 */ /* 0x000fe20000000000 */
[----:B------:R-:W-:Y:S10]  /*7fb0*/  BRA `(.L_x_8260) ;  /* 0x0000000400847947 */ /* 0x000ff40003800000 */
.L_x_8262:
        /* <DEDUP_REMOVED lines=22> */
.L_x_8268:
[----:B------:R-:W-:Y:S05]  /*8120*/  BSYNC B2 ;  /* 0x0000000000027941 */ /* 0x000fea0003800000 */
.L_x_8267:
        /* <DEDUP_REMOVED lines=26> */
.L_x_8270:
[----:B------:R-:W-:Y:S05]  /*82d0*/  BSYNC B2 ;  /* 0x0000000000027941 */ /* 0x000fea0003800000 */
.L_x_8269:
[----:B------:R-:W-:Y:S05]  /*82e0*/  BRA `(.L_x_8260) ;  /* 0x0000000000b87947 */ /* 0x000fea0003800000 */
.L_x_8261:
        /* <DEDUP_REMOVED lines=23> */
.L_x_8272:
[----:B------:R-:W-:Y:S05]  /*8460*/  BSYNC B2 ;  /* 0x0000000000027941 */ /* 0x000fea0003800000 */
.L_x_8271:
        /* <DEDUP_REMOVED lines=17> */
.L_x_8274:
[----:B------:R-:W-:Y:S05]  /*8580*/  BSYNC B2 ;  /* 0x0000000000027941 */ /* 0x000fea0003800000 */
.L_x_8273:
[C---:B------:R-:W-:Y:S02]  /*8590*/  DFMA R4, R16.reuse, R32, R34 ;  /* 0x000000201004722b */ /* 0x040fe40000000022 */
[----:B------:R-:W-:-:S06]  /*85a0*/  DFMA R18, R16, R34, -R32 ;  /* 0x000000221012722b */ /* 0x000fcc0000000820 */
[-C--:B------:R-:W-:Y:S02]  /*85b0*/  DMUL R16, R4, R2.reuse ;  /* 0x0000000204107228 */ /* 0x080fe40000000000 */
[----:B------:R-:W-:-:S11]  /*85c0*/  DMUL R18, R18, R2 ;  /* 0x0000000212127228 */ /* 0x000fd60000000000 */
.L_x_8260:
[----:B------:R-:W-:Y:S05]  /*85d0*/  BSYNC B1 ;  /* 0x0000000000017941 */ /* 0x000fea0003800000 */
.L_x_8259:
        /* <DEDUP_REMOVED lines=35> */
.L_x_8280:
[----:B------:R-:W-:Y:S05]  /*8810*/  BSYNC B2 ;  /* 0x0000000000027941 */ /* 0x000fea0003800000 */
.L_x_8279:
        /* <DEDUP_REMOVED lines=17> */
.L_x_8282:
[----:B------:R-:W-:Y:S05]  /*8930*/  BSYNC B2 ;  /* 0x0000000000027941 */ /* 0x000fea0003800000 */
.L_x_8281:
[C---:B------:R-:W-:Y:S02]  /*8940*/  DFMA R4, R20.reuse, R42, R40 ;  /* 0x0000002a1404722b */ /* 0x040fe40000000028 */
[----:B------:R-:W-:-:S06]  /*8950*/  DFMA R22, R20, -R40, R42 ;  /* 0x800000281416722b */ /* 0x000fcc000000002a */
[-C--:B------:R-:W-:Y:S02]  /*8960*/  DMUL R20, R4, R2.reuse ;  /* 0x0000000204147228 */ /* 0x080fe40000000000 */
[----:B------:R-:W-:Y:S01]  /*8970*/  DMUL R22, R22, R2 ;  /* 0x0000000216167228 */ /* 0x000fe20000000000 */
[----:B------:R-:W-:Y:S10]  /*8980*/  BRA `(.L_x_8276) ;  /* 0x0000000400847947 */ /* 0x000ff40003800000 */
.L_x_8278:
        /* <DEDUP_REMOVED lines=22> */
.L_x_8284:
[----:B------:R-:W-:Y:S05]  /*8af0*/  BSYNC B2 ;  /* 0x0000000000027941 */ /* 0x000fea0003800000 */
.L_x_8283:
        /* <DEDUP_REMOVED lines=26> */
.L_x_8286:
[----:B------:R-:W-:Y:S05]  /*8ca0*/  BSYNC B2 ;  /* 0x0000000000027941 */ /* 0x000fea0003800000 */
.L_x_8285:
[----:B------:R-:W-:Y:S05]  /*8cb0*/  BRA `(.L_x_8276) ;  /* 0x0000000000b87947 */ /* 0x000fea0003800000 */
.L_x_8277:
        /* <DEDUP_REMOVED lines=21> */
[----:B------:R-:W-:Y:S01]  /*8e10*/  MOV R20, R2 ;  /* 0x0000000200147202 */ /* 0x000fe20000000f00 */
[----:B------:R-:W-:-:S07]  /*8e20*/  IMAD.MOV.U32 R21, RZ, RZ, R3 ;  /* 0x000000ffff157224 */ /* 0x000fce00078e0003 */
.L_x_8288:
[----:B------:R-:W-:Y:S05]  /*8e30*/  BSYNC B2 ;  /* 0x0000000000027941 */ /* 0x000fea0003800000 */
.L_x_8287:
        /* <DEDUP_REMOVED lines=17> */
.L_x_8290:
[----:B------:R-:W-:Y:S05]  /*8f50*/  BSYNC B2 ;  /* 0x0000000000027941 */ /* 0x000fea0003800000 */
.L_x_8289:
[C---:B------:R-:W-:Y:S02]  /*8f60*/  DFMA R4, R20.reuse, R40, R42 ;  /* 0x000000281404722b */ /* 0x040fe4000000002a */
[----:B------:R-:W-:-:S06]  /*8f70*/  DFMA R22, R20, R42, -R40 ;  /* 0x0000002a1416722b */ /* 0x000fcc0000000828 */
[-C--:B------:R-:W-:Y:S02]  /*8f80*/  DMUL R20, R4, R2.reuse ;  /* 0x0000000204147228 */ /* 0x080fe40000000000 */
[----:B------:R-:W-:-:S11]  /*8f90*/  DMUL R22, R22, R2 ;  /* 0x0000000216167228 */ /* 0x000fd60000000000 */
.L_x_8276:
[----:B------:R-:W-:Y:S05]  /*8fa0*/  BSYNC B1 ;  /* 0x0000000000017941 */ /* 0x000fea0003800000 */
.L_x_8275:
        /* <DEDUP_REMOVED lines=36> */
.L_x_8296:
[----:B------:R-:W-:Y:S05]  /*91f0*/  BSYNC B2 ;  /* 0x0000000000027941 */ /* 0x000fea0003800000 */
.L_x_8295:
        /* <DEDUP_REMOVED lines=17> */
.L_x_8298:
[----:B------:R-:W-:Y:S05]  /*9310*/  BSYNC B2 ;  /* 0x0000000000027941 */ /* 0x000fea0003800000 */
.L_x_8297:
[C---:B------:R-:W-:Y:S02]  /*9320*/  DFMA R4, R24.reuse, R50, R48 ;  /* 0x000000321804722b */ /* 0x040fe40000000030 */
[----:B------:R-:W-:-:S06]  /*9330*/  DFMA R26, R24, -R48, R50 ;  /* 0x80000030181a722b */ /* 0x000fcc0000000032 */
[-C--:B------:R-:W-:Y:S02]  /*9340*/  DMUL R24, R4, R2.reuse ;  /* 0x0000000204187228 */ /* 0x080fe40000000000 */
[----:B------:R-:W-:Y:S01]  /*9350*/  DMUL R26, R26, R2 ;  /* 0x000000021a1a7228 */ /* 0x000fe20000000000 */
[----:B------:R-:W-:Y:S10]  /*9360*/  BRA `(.L_x_8292) ;  /* 0x0000000400847947 */ /* 0x000ff40003800000 */
.L_x_8294:
        /* <DEDUP_REMOVED lines=22> */
.L_x_8300:
[----:B------:R-:W-:Y:S05]  /*94d0*/  BSYNC B2 ;  /* 0x0000000000027941 */ /* 0x000fea0003800000 */
.L_x_8299:
        /* <DEDUP_REMOVED lines=26> */
.L_x_8302:
[----:B------:R-:W-:Y:S05]  /*9680*/  BSYNC B2 ;  /* 0x0000000000027941 */ /* 0x000fea0003800000 */
.L_x_8301:
[----:B------:R-:W-:Y:S05]  /*9690*/  BRA `(.L_x_8292) ;  /* 0x0000000000b87947 */ /* 0x000fea0003800000 */
.L_x_8293:
        /* <DEDUP_REMOVED lines=20> */
[----:B------:R-:W-:Y:S05]  /*97e0*/  CALL.REL.NOINC `($__internal_11_$__cuda_sm20_div_rn_f64_full) ;  /* 0x0000001000787944 */ /* 0x000fea0003c00000 */
[----:B------:R-:W-:Y:S02]  /*97f0*/  IMAD.MOV.U32 R24, RZ, RZ, R2 ;  /* 0x000000ffff187224 */ /* 0x000fe400078e0002 */
[----:B------:R-:W-:-:S07]  /*9800*/  IMAD.MOV.U32 R25, RZ, RZ, R3 ;  /* 0x000000ffff197224 */ /* 0x000fce00078e0003 */
.L_x_8304:
[----:B------:R-:W-:Y:S05]  /*9810*/  BSYNC B2 ;  /* 0x0000000000027941 */ /* 0x000fea0003800000 */
.L_x_8303:
        /* <DEDUP_REMOVED lines=17> */
.L_x_8306:
[----:B------:R-:W-:Y:S05]  /*9930*/  BSYNC B2 ;  /* 0x0000000000027941 */ /* 0x000fea0003800000 */
.L_x_8305:
[C---:B------:R-:W-:Y:S02]  /*9940*/  DFMA R4, R24.reuse, R48, R50 ;  /* 0x000000301804722b */ /* 0x040fe40000000032 */
[----:B------:R-:W-:-:S06]  /*9950*/  DFMA R26, R24, R50, -R48 ;  /* 0x00000032181a722b */ /* 0x000fcc0000000830 */
[-C--:B------:R-:W-:Y:S02]  /*9960*/  DMUL R24, R4, R2.reuse ;  /* 0x0000000204187228 */ /* 0x080fe40000000000 */
[----:B------:R-:W-:-:S11]  /*9970*/  DMUL R26, R26, R2 ;  /* 0x000000021a1a7228 */ /* 0x000fd60000000000 */
.L_x_8292:
[----:B------:R-:W-:Y:S05]  /*9980*/  BSYNC B1 ;  /* 0x0000000000017941 */ /* 0x000fea0003800000 */
.L_x_8291:
        /* <DEDUP_REMOVED lines=34> */
.L_x_8312:
[----:B------:R-:W-:Y:S05]  /*9bb0*/  BSYNC B2 ;  /* 0x0000000000027941 */ /* 0x000fea0003800000 */
.L_x_8311:
        /* <DEDUP_REMOVED lines=17> */
.L_x_8314:
[----:B------:R-:W-:Y:S05]  /*9cd0*/  BSYNC B2 ;  /* 0x0000000000027941 */ /* 0x000fea0003800000 */
.L_x_8313:
[C---:B------:R-:W-:Y:S02]  /*9ce0*/  DFMA R4, R28.reuse, R58, R56 ;  /* 0x0000003a1c04722b */ /* 0x040fe40000000038 */
[----:B------:R-:W-:-:S06]  /*9cf0*/  DFMA R30, R28, -R56, R58 ;  /* 0x800000381c1e722b */ /* 0x000fcc000000003a */
[-C--:B------:R-:W-:Y:S02]  /*9d00*/  DMUL R28, R4, R2.reuse ;  /* 0x00000002041c7228 */ /* 0x080fe40000000000 */
[----:B------:R-:W-:Y:S01]  /*9d10*/  DMUL R30, R30, R2 ;  /* 0x000000021e1e7228 */ /* 0x000fe20000000000 */
[----:B------:R-:W-:Y:S10]  /*9d20*/  BRA `(.L_x_8308) ;  /* 0x0000000400847947 */ /* 0x000ff40003800000 */
.L_x_8310:
        /* <DEDUP_REMOVED lines=22> */
.L_x_8316:
[----:B------:R-:W-:Y:S05]  /*9e90*/  BSYNC B2 ;  /* 0x0000000000027941 */ /* 0x000fea0003800000 */
.L_x_8315:
        /* <DEDUP_REMOVED lines=26> */
.L_x_8318:
[----:B------:R-:W-:Y:S05]  /*a040*/  BSYNC B2 ;  /* 0x0000000000027941 */ /* 0x000fea0003800000 */
.L_x_8317:
[----:B------:R-:W-:Y:S05]  /*a050*/  BRA `(.L_x_8308) ;  /* 0x0000000000b87947 */ /* 0x000fea0003800000 */
.L_x_8309:
        /* <DEDUP_REMOVED lines=23> */
.L_x_8320:
[----:B------:R-:W-:Y:S05]  /*a1d0*/  BSYNC B2 ;  /* 0x0000000000027941 */ /* 0x000fea0003800000 */
.L_x_8319:
        /* <DEDUP_REMOVED lines=17> */
.L_x_8322:
[----:B------:R-:W-:Y:S05]  /*a2f0*/  BSYNC B2 ;  /* 0x0000000000027941 */ /* 0x000fea0003800000 */
.L_x_8321:
[C---:B------:R-:W-:Y:S02]  /*a300*/  DFMA R4, R28.reuse, R56, R58 ;  /* 0x000000381c04722b */ /* 0x040fe4000000003a */
[----:B------:R-:W-:-:S06]  /*a310*/  DFMA R30, R28, R58, -R56 ;  /* 0x0000003a1c1e722b */ /* 0x000fcc0000000838 */
[-C--:B------:R-:W-:Y:S02]  /*a320*/  DMUL R28, R4, R2.reuse ;  /* 0x00000002041c7228 */ /* 0x080fe40000000000 */
[----:B------:R-:W-:-:S11]  /*a330*/  DMUL R30, R30, R2 ;  /* 0x000000021e1e7228 */ /* 0x000fd60000000000 */
.L_x_8308:
[----:B------:R-:W-:Y:S05]  /*a340*/  BSYNC B1 ;  /* 0x0000000000017941 */ /* 0x000fea0003800000 */
.L_x_8307:
        /* <DEDUP_REMOVED lines=23> */
.L_x_8325:
[----:B------:R-:W-:-:S13]  /*a4c0*/  ISETP.GE.AND P0, PT, R0, R76, PT ;  /* 0x0000004c0000720c */ /* 0x000fda0003f06270 */
[----:B------:R-:W-:Y:S05]  /*a4d0*/  @P0 BRA `(.L_x_8327) ;  /* 0x0000000000300947 */ /* 0x000fea0003800000 */
[----:B01----:R-:W0:Y:S01]  /*a4e0*/  LDC.64 R2, c[0x0][0x218] ;  /* 0x00008600ff027b82 */ /* 0x003e220000000a00 */
[----:B------:R-:W-:Y:S01]  /*a4f0*/  IMAD.IADD R5, R77, 0x1, R0 ;  /* 0x000000014d057824 */ /* 0x000fe200078e0200 */
[----:B------:R-:W-:-:S03]  /*a500*/  IADD3 R0, R0, 0x80, RZ ;  /* 0x0000008000007810 */ /* 0x000fc60007ffe0ff */
[----:B0-----:R-:W-:-:S05]  /*a510*/  IMAD.WIDE.U32 R2, R5, 0x10, R2 ;  /* 0x0000001005027825 */ /* 0x001fca00078e0002 */
[----:B------:R1:W-:Y:S02]  /*a520*/  STG.E.128 desc[UR4][R2.64], R12 ;  /* 0x0000000c02007986 */ /* 0x0003e4000c101d04 */
.L_x_8326:
[----:B------:R-:W-:-:S13]  /*a530*/  ISETP.GE.AND P0, PT, R0, R76, PT ;  /* 0x0000004c0000720c */ /* 0x000fda0003f06270 */
[----:B------:R-:W-:Y:S05]  /*a540*/  @P0 BRA `(.L_x_8328) ;  /* 0x0000000000340947 */ /* 0x000fea0003800000 */
[----:B01----:R-:W0:Y:S01]  /*a550*/  LDC.64 R2, c[0x0][0x218] ;  /* 0x00008600ff027b82 */ /* 0x003e220000000a00 */
[----:B------:R-:W-:Y:S02]  /*a560*/  IMAD.IADD R5, R77, 0x1, R0 ;  /* 0x000000014d057824 */ /* 0x000fe400078e0200 */
[----:B------:R-:W-:Y:S02]  /*a570*/  VIADD R0, R0, 0x80 ;  /* 0x0000008000007836 */ /* 0x000fe40000000000 */
[----:B0-----:R-:W-:-:S05]  /*a580*/  IMAD.WIDE.U32 R2, R5, 0x10, R2 ;  /* 0x0000001005027825 */ /* 0x001fca00078e0002 */
[----:B------:R2:W-:Y:S02]  /*a590*/  STG.E.128 desc[UR4][R2.64], R16 ;  /* 0x0000001002007986 */ /* 0x0005e4000c101d04 */
.L_x_8327:
        /* <DEDUP_REMOVED lines=8> */
.L_x_8328:
[----:B------:R-:W-:Y:S05]  /*a620*/  BSYNC B1 ;  /* 0x0000000000017941 */ /* 0x000fea0003800000 */
.L_x_8324:
[----:B------:R-:W-:-:S13]  /*a630*/  ISETP.GE.AND P0, PT, R0, R76, PT ;  /* 0x0000004c0000720c */ /* 0x000fda0003f06270 */
[----:B012---:R-:W0:Y:S01]  /*a640*/  @!P0 LDC.64 R2, c[0x0][0x218] ;  /* 0x00008600ff028b82 */ /* 0x007e220000000a00 */
[----:B------:R-:W-:Y:S01]  /*a650*/  @!P0 IMAD.IADD R5, R77, 0x1, R0 ;  /* 0x000000014d058824 */ /* 0x000fe200078e0200 */
[----:B------:R-:W-:-:S03]  /*a660*/  @!P0 IADD3 R0, R0, 0x80, RZ ;  /* 0x0000008000008810 */ /* 0x000fc60007ffe0ff */
[----:B0-----:R-:W-:-:S05]  /*a670*/  @!P0 IMAD.WIDE.U32 R2, R5, 0x10, R2 ;  /* 0x0000001005028825 */ /* 0x001fca00078e0002 */
[----:B------:R3:W-:Y:S02]  /*a680*/  @!P0 STG.E.128 desc[UR4][R2.64], R24 ;  /* 0x0000001802008986 */ /* 0x0007e4000c101d04 */
.L_x_8329:
[----:B------:R-:W-:Y:S05]  /*a690*/  BSYNC B0 ;  /* 0x0000000000007941 */ /* 0x000fea0003800000 */
.L_x_8323:
        /* <DEDUP_REMOVED lines=8> */
        .weak           $__internal_10_$__cuda_sm20_dblrcp_rn_slowpath_v3
        .type           $__internal_10_$__cuda_sm20_dblrcp_rn_slowpath_v3,@function
        .size           $__internal_10_$__cuda_sm20_dblrcp_rn_slowpath_v3,($__internal_11_$__cuda_sm20_div_rn_f64_full - $__internal_10_$__cuda_sm20_dblrcp_rn_slowpath_v3)
$__internal_10_$__cuda_sm20_dblrcp_rn_slowpath_v3:
        /* <DEDUP_REMOVED lines=26> */
.L_x_8333:
        /* <DEDUP_REMOVED lines=9> */
.L_x_8331:
[----:B------:R-:W-:Y:S01]  /*a950*/  LOP3.LUT R5, R7, 0x80000, RZ, 0xfc, !PT ;  /* 0x0008000007057812 */ /* 0x000fe200078efcff */
[----:B------:R-:W-:-:S07]  /*a960*/  IMAD.MOV.U32 R4, RZ, RZ, R6 ;  /* 0x000000ffff047224 */ /* 0x000fce00078e0006 */
.L_x_8332:
[----:B------:R-:W-:Y:S05]  /*a970*/  BSYNC B0 ;  /* 0x0000000000007941 */ /* 0x000fea0003800000 */
.L_x_8330:
[----:B------:R-:W-:Y:S01]  /*a980*/  IMAD.MOV.U32 R3, RZ, RZ, R5 ;  /* 0x000000ffff037224 */ /* 0x000fe200078e0005 */
[----:B------:R-:W-:Y:S01]  /*a990*/  HFMA2.MMA R5, -RZ, RZ, 0, 0 ;  /* 0x00000000ff057435 */ /* 0x000fe200000001ff */
[----:B------:R-:W-:Y:S01]  /*a9a0*/  MOV R2, R4 ;  /* 0x0000000400027202 */ /* 0x000fe20000000f00 */
[----:B------:R-:W-:-:S04]  /*a9b0*/  IMAD.MOV.U32 R4, RZ, RZ, R0 ;  /* 0x000000ffff047224 */ /* 0x000fc800078e0000 */
[----:B------:R-:W-:Y:S05]  /*a9c0*/  RET.REL.NODEC R4 `(_ZN2at6native29vectorized_elementwise_kernelILi4ENS0_13BinaryFunctorIN3c107complexIdEES5_S5_NS0_15binary_internal10DivFunctorIS5_EEEESt5arrayIPcLm3EEEEviT0_T1_) ;  /* 0xffffff54048c7950 */ /* 0x000fea0003c3ffff */
        .weak           $__internal_11_$__cuda_sm20_div_rn_f64_full
        .type           $__internal_11_$__cuda_sm20_div_rn_f64_full,@function
        .size           $__internal_11_$__cuda_sm20_div_rn_f64_full,(.L_x_19266 - $__internal_11_$__cuda_sm20_div_rn_f64_full)
$__internal_11_$__cuda_sm20_div_rn_f64_full:
        /* <DEDUP_REMOVED lines=72> */
.L_x_8335:
        /* <DEDUP_REMOVED lines=17> */
.L_x_8338:
[----:B------:R-:W-:Y:S02]  /*af60*/  LOP3.LUT R3, R79, 0x80000, RZ, 0xfc, !PT ;  /* 0x000800004f037812 */ /* 0x000fe400078efcff */
[----:B------:R-:W-:-:S03]  /*af70*/  MOV R86, R78 ;  /* 0x0000004e00567202 */ /* 0x000fc60000000f00 */
[----:B------:R-:W-:Y:S01]  /*af80*/  IMAD.MOV.U32 R87, RZ, RZ, R3 ;  /* 0x000000ffff577224 */ /* 0x000fe200078e0003 */
[----:B------:R-:W-:Y:S06]  /*af90*/  BRA `(.L_x_8336) ;  /* 0x00000000000c7947 */ /* 0x000fec0003800000 */
.L_x_8337:
[----:B------:R-:W-:Y:S01]  /*afa0*/  LOP3.LUT R3, R83, 0x80000, RZ, 0xfc, !PT ;  /* 0x0008000053037812 */ /* 0x000fe200078efcff */
[----:B------:R-:W-:-:S03]  /*afb0*/  IMAD.MOV.U32 R86, RZ, RZ, R82 ;  /* 0x000000ffff567224 */ /* 0x000fc600078e0052 */
[----:B------:R-:W-:-:S07]  /*afc0*/  MOV R87, R3 ;  /* 0x0000000300577202 */ /* 0x000fce0000000f00 */
.L_x_8336:
[----:B------:R-:W-:Y:S05]  /*afd0*/  BSYNC B0 ;  /* 0x0000000000007941 */ /* 0x000fea0003800000 */
.L_x_8334:
[----:B------:R-:W-:Y:S01]  /*afe0*/  MOV R4, R0 ;  /* 0x0000000000047202 */ /* 0x000fe20000000f00 */
[----:B------:R-:W-:Y:S02]  /*aff0*/  IMAD.MOV.U32 R5, RZ, RZ, 0x0 ;  /* 0x00000000ff057424 */ /* 0x000fe400078e00ff */
[----:B------:R-:W-:Y:S02]  /*b000*/  IMAD.MOV.U32 R2, RZ, RZ, R86 ;  /* 0x000000ffff027224 */ /* 0x000fe400078e0056 */
[----:B------:R-:W-:Y:S01]  /*b010*/  IMAD.MOV.U32 R3, RZ, RZ, R87 ;  /* 0x000000ffff037224 */ /* 0x000fe200078e0057 */
[----:B------:R-:W-:Y:S06]  /*b020*/  RET.REL.NODEC R4 `(_ZN2at6native29vectorized_elementwise_kernelILi4ENS0_13BinaryFunctorIN3c107complexIdEES5_S5_NS0_15binary_internal10DivFunctorIS5_EEEESt5arrayIPcLm3EEEEviT0_T1_) ;  /* 0xffffff4c04f47950 */ /* 0x000fec0003c3ffff */
.L_x_8339:
        /* <DEDUP_REMOVED lines=13> */
.L_x_19266:


//--------------------- .text._ZN2at6native29vectorized_elementwise_kernelILi8ENS0_13BinaryFunctorIN3c107complexIdEES5_S5_NS0_15binary_internal10DivFunctorIS5_EEEESt5arrayIPcLm3EEEEviT0_T1_ --------------------------
	.section	.text._ZN2at6native29vectorized_elementwise_kernelILi8ENS0_13BinaryFunctorIN3c107complexIdEES5_S5_NS0_15binary_internal10DivFunctorIS5_EEEESt5arrayIPcLm3EEEEviT0_T1_,"ax",@progbits
	.align	128
        .global         _ZN2at6native29vectorized_elementwise_kernelILi8ENS0_13BinaryFunctorIN3c107complexIdEES5_S5_NS0_15binary_internal10DivFunctorIS5_EEEESt5arrayIPcLm3EEEEviT0_T1_
        .type           _ZN2at6native29vectorized_elementwise_kernelILi8ENS0_13BinaryFunctorIN3c107complexIdEES5_S5_NS0_15binary_internal10DivFunctorIS5_EEEESt5arrayIPcLm3EEEEviT0_T1_,@function
        .size           _ZN2at6native29vectorized_elementwise_kernelILi8ENS0_13BinaryFunctorIN3c107complexIdEES5_S5_NS0_15binary_internal10DivFunctorIS5_EEEESt5arrayIPcLm3EEEEviT0_T1_,(.L_x_19268 - _ZN2at6native29vectorized_elementwise_kernelILi8ENS0_13BinaryFunctorIN3c107complexIdEES5_S5_NS0_15binary_internal10DivFunctorIS5_EEEESt5arrayIPcLm3EEEEviT0_T1_)
        .other          _ZN2at6native29vectorized_elementwise_kernelILi8ENS0_13BinaryFunctorIN3c107complexIdEES5_S5_NS0_15binary_internal10DivFunctorIS5_EEEESt5arrayIPcLm3EEEEviT0_T1_,@"STO_CUDA_ENTRY STV_DEFAULT"
_ZN2at6native29vectorized_elementwise_kernelILi8ENS0_13BinaryFunctorIN3c107complexIdEES5_S5_NS0_15binary_internal10DivFunctorIS5_EEEESt5arrayIPcLm3EEEEviT0_T1_:
.text._ZN2at6native29vectorized_elementwise_kernelILi8ENS0_13BinaryFunctorIN3c107complexIdEES5_S5_NS0_15binary_internal10DivFunctorIS5_EEEESt5arrayIPcLm3EEEEviT0_T1_:
        /* <DEDUP_REMOVED lines=57> */
[----:B-----5:R-:W-:Y:S05]  /*0390*/  CALL.REL.NOINC `($__internal_13_$__cuda_sm20_div_rn_f64_full) ;  /* 0x000000a400bc7944 */ /* 0x020fea0003c00000 */
[----:B------:R-:W-:Y:S01]  /*03a0*/  IMAD.MOV.U32 R72, RZ, RZ, R2 ;  /* 0x000000ffff487224 */ /* 0x000fe200078e0002 */
[----:B------:R-:W-:-:S07]  /*03b0*/  MOV R73, R3 ;  /* 0x0000000300497202 */ /* 0x000fce0000000f00 */
.L_x_8345:
[----:B------:R-:W-:Y:S05]  /*03c0*/  BSYNC B2 ;  /* 0x0000000000027941 */ /* 0x000fea0003800000 */
.L_x_8344:
        /* <DEDUP_REMOVED lines=16> */
[----:B-----5:R-:W-:Y:S05]  /*04d0*/  CALL.REL.NOINC `($__internal_12_$__cuda_sm20_dblrcp_rn_slowpath_v3) ;  /* 0x000000a000c07944 */ /* 0x020fea0003c00000 */
.L_x_8347:
[----:B------:R-:W-:Y:S05]  /*04e0*/  BSYNC B2 ;  /* 0x0000000000027941 */ /* 0x000fea0003800000 */
.L_x_8346:
[-C--:B-----5:R-:W-:Y:S02]  /*04f0*/  DFMA R12, R42, R72.reuse, R40 ;  /* 0x000000482a0c722b */ /* 0x0a0fe40000000028 */
[----:B------:R-:W-:-:S06]  /*0500*/  DFMA R14, -R40, R72, R42 ;  /* 0x00000048280e722b */ /* 0x000fcc000000012a */
[-C--:B------:R-:W-:Y:S02]  /*0510*/  DMUL R12, R12, R2.reuse ;  /* 0x000000020c0c7228 */ /* 0x080fe40000000000 */
[----:B------:R-:W-:Y:S01]  /*0520*/  DMUL R14, R14, R2 ;  /* 0x000000020e0e7228 */ /* 0x000fe20000000000 */
[----:B------:R-:W-:Y:S10]  /*0530*/  BRA `(.L_x_8348) ;  /* 0x0000000400847947 */ /* 0x000ff40003800000 */
.L_x_8343:
        /* <DEDUP_REMOVED lines=21> */
[----:B------:R-:W-:Y:S05]  /*0690*/  CALL.REL.NOINC `($__internal_13_$__cuda_sm20_div_rn_f64_full) ;  /* 0x000000a000fc7944 */ /* 0x000fea0003c00000 */
.L_x_8350:
[----:B------:R-:W-:Y:S05]  /*06a0*/  BSYNC B2 ;  /* 0x0000000000027941 */ /* 0x000fea0003800000 */
.L_x_8349:
        /* <DEDUP_REMOVED lines=24> */
[----:B------:R-:W-:Y:S02]  /*0830*/  IMAD.MOV.U32 R14, RZ, RZ, R2 ;  /* 0x000000ffff0e7224 */ /* 0x000fe400078e0002 */
[----:B------:R-:W-:-:S07]  /*0840*/  IMAD.MOV.U32 R15, RZ, RZ, R3 ;  /* 0x000000ffff0f7224 */ /* 0x000fce00078e0003 */
.L_x_8352:
[----:B------:R-:W-:Y:S05]  /*0850*/  BSYNC B2 ;  /* 0x0000000000027941 */ /* 0x000fea0003800000 */
.L_x_8351:
[----:B------:R-:W-:Y:S05]  /*0860*/  BRA `(.L_x_8348) ;  /* 0x0000000000b87947 */ /* 0x000fea0003800000 */
.L_x_8342:
        /* <DEDUP_REMOVED lines=20> */
[----:B-----5:R-:W-:Y:S05]  /*09b0*/  CALL.REL.NOINC `($__internal_13_$__cuda_sm20_div_rn_f64_full) ;  /* 0x000000a000347944 */ /* 0x020fea0003c00000 */
[----:B------:R-:W-:Y:S01]  /*09c0*/  MOV R72, R2 ;  /* 0x0000000200487202 */ /* 0x000fe20000000f00 */
[----:B------:R-:W-:-:S07]  /*09d0*/  IMAD.MOV.U32 R73, RZ, RZ, R3 ;  /* 0x000000ffff497224 */ /* 0x000fce00078e0003 */
.L_x_8354:
[----:B------:R-:W-:Y:S05]  /*09e0*/  BSYNC B2 ;  /* 0x0000000000027941 */ /* 0x000fea0003800000 */
.L_x_8353:
        /* <DEDUP_REMOVED lines=16> */
[----:B-----5:R-:W-:Y:S05]  /*0af0*/  CALL.REL.NOINC `($__internal_12_$__cuda_sm20_dblrcp_rn_slowpath_v3) ;  /* 0x0000009c00387944 */ /* 0x020fea0003c00000 */
.L_x_8356:
[----:B------:R-:W-:Y:S05]  /*0b00*/  BSYNC B2 ;  /* 0x0000000000027941 */ /* 0x000fea0003800000 */
.L_x_8355:
[-C--:B-----5:R-:W-:Y:S02]  /*0b10*/  DFMA R12, R40, R72.reuse, R42 ;  /* 0x00000048280c722b */ /* 0x0a0fe4000000002a */
[----:B------:R-:W-:-:S06]  /*0b20*/  DFMA R14, R42, R72, -R40 ;  /* 0x000000482a0e722b */ /* 0x000fcc0000000828 */
[-C--:B------:R-:W-:Y:S02]  /*0b30*/  DMUL R12, R12, R2.reuse ;  /* 0x000000020c0c7228 */ /* 0x080fe40000000000 */
[----:B------:R-:W-:-:S11]  /*0b40*/  DMUL R14, R14, R2 ;  /* 0x000000020e0e7228 */ /* 0x000fd60000000000 */
.L_x_8348:
[----:B------:R-:W-:Y:S05]  /*0b50*/  BSYNC B1 ;  /* 0x0000000000017941 */ /* 0x000fea0003800000 */
.L_x_8341:
[----:B------:R-:W-:Y:S01]  /*0b60*/  DSETP.GE.AND P0, PT, |R68|, |R70|, PT ;  /* 0x400000464400722a */ /* 0x000fe20003f06200 */
        /* <DEDUP_REMOVED lines=26> */
[----:B------:R-:W-:Y:S01]  /*0d10*/  IMAD.MOV.U32 R40, RZ, RZ, R2 ;  /* 0x000000ffff287224 */ /* 0x000fe200078e0002 */
[----:B------:R-:W-:-:S07]  /*0d20*/  MOV R41, R3 ;  /* 0x0000000300297202 */ /* 0x000fce0000000f00 */
.L_x_8361:
[----:B------:R-:W-:Y:S05]  /*0d30*/  BSYNC B2 ;  /* 0x0000000000027941 */ /* 0x000fea0003800000 */
.L_x_8360:
        /* <DEDUP_REMOVED lines=16> */
[----:B------:R-:W-:Y:S05]  /*0e40*/  CALL.REL.NOINC `($__internal_12_$__cuda_sm20_dblrcp_rn_slowpath_v3) ;  /* 0x0000009800647944 */ /* 0x000fea0003c00000 */
.L_x_8363:
[----:B------:R-:W-:Y:S05]  /*0e50*/  BSYNC B2 ;  /* 0x0000000000027941 */ /* 0x000fea0003800000 */
.L_x_8362:
[-C--:B------:R-:W-:Y:S02]  /*0e60*/  DFMA R4, R38, R40.reuse, R36 ;  /* 0x000000282604722b */ /* 0x080fe40000000024 */
[----:B------:R-:W-:-:S06]  /*0e70*/  DFMA R38, -R36, R40, R38 ;  /* 0x000000282426722b */ /* 0x000fcc0000000126 */
[-C--:B------:R-:W-:Y:S02]  /*0e80*/  DMUL R36, R4, R2.reuse ;  /* 0x0000000204247228 */ /* 0x080fe40000000000 */
[----:B------:R-:W-:Y:S01]  /*0e90*/  DMUL R38, R38, R2 ;  /* 0x0000000226267228 */ /* 0x000fe20000000000 */
[----:B------:R-:W-:Y:S10]  /*0ea0*/  BRA `(.L_x_8364) ;  /* 0x00000004008c7947 */ /* 0x000ff40003800000 */
.L_x_8359:
        /* <DEDUP_REMOVED lines=22> */
.L_x_8366:
[----:B------:R-:W-:Y:S05]  /*1010*/  BSYNC B2 ;  /* 0x0000000000027941 */ /* 0x000fea0003800000 */
.L_x_8365:
        /* <DEDUP_REMOVED lines=26> */
.L_x_8368:
[----:B------:R-:W-:Y:S05]  /*11c0*/  BSYNC B2 ;  /* 0x0000000000027941 */ /* 0x000fea0003800000 */
.L_x_8367:
[----:B------:R-:W-:Y:S01]  /*11d0*/  IMAD.MOV.U32 R38, RZ, RZ, R4 ;  /* 0x000000ffff267224 */ /* 0x000fe200078e0004 */
[----:B------:R-:W-:Y:S01]  /*11e0*/  MOV R39, R5 ;  /* 0x0000000500277202 */ /* 0x000fe20000000f00 */
[----:B------:R-:W-:Y:S06]  /*11f0*/  BRA `(.L_x_8364) ;  /* 0x0000000000b87947 */ /* 0x000fec0003800000 */
.L_x_8358:
        /* <DEDUP_REMOVED lines=23> */
.L_x_8370:
[----:B------:R-:W-:Y:S05]  /*1370*/  BSYNC B2 ;  /* 0x0000000000027941 */ /* 0x000fea0003800000 */
.L_x_8369:
        /* <DEDUP_REMOVED lines=16> */
[----:B------:R-:W-:Y:S05]  /*1480*/  CALL.REL.NOINC `($__internal_12_$__cuda_sm20_dblrcp_rn_slowpath_v3) ;  /* 0x0000009000d47944 */ /* 0x000fea0003c00000 */
.L_x_8372:
[----:B------:R-:W-:Y:S05]  /*1490*/  BSYNC B2 ;  /* 0x0000000000027941 */ /* 0x000fea0003800000 */
.L_x_8371:
[-C--:B------:R-:W-:Y:S02]  /*14a0*/  DFMA R4, R36, R40.reuse, R38 ;  /* 0x000000282404722b */ /* 0x080fe40000000026 */
[----:B------:R-:W-:-:S06]  /*14b0*/  DFMA R38, R38, R40, -R36 ;  /* 0x000000282626722b */ /* 0x000fcc0000000824 */
[-C--:B------:R-:W-:Y:S02]  /*14c0*/  DMUL R36, R4, R2.reuse ;  /* 0x0000000204247228 */ /* 0x080fe40000000000 */
[----:B------:R-:W-:-:S11]  /*14d0*/  DMUL R38, R38, R2 ;  /* 0x0000000226267228 */ /* 0x000fd60000000000 */
.L_x_8364:
[----:B------:R-:W-:Y:S05]  /*14e0*/  BSYNC B1 ;  /* 0x0000000000017941 */ /* 0x000fea0003800000 */
.L_x_8357:
        /* <DEDUP_REMOVED lines=29> */
.L_x_8377:
[----:B------:R-:W-:Y:S05]  /*16c0*/  BSYNC B2 ;  /* 0x0000000000027941 */ /* 0x000fea0003800000 */
.L_x_8376:
        /* <DEDUP_REMOVED lines=16> */
[----:B------:R-:W-:Y:S05]  /*17d0*/  CALL.REL.NOINC `($__internal_12_$__cuda_sm20_dblrcp_rn_slowpath_v3) ;  /* 0x0000009000007944 */ /* 0x000fea0003c00000 */
.L_x_8379:
[----:B------:R-:W-:Y:S05]  /*17e0*/  BSYNC B2 ;  /* 0x0000000000027941 */ /* 0x000fea0003800000 */
.L_x_8378:
[-C--:B------:R-:W-:Y:S02]  /*17f0*/  DFMA R4, R34, R40.reuse, R32 ;  /* 0x000000282204722b */ /* 0x080fe40000000020 */
[----:B------:R-:W-:-:S06]  /*1800*/  DFMA R34, -R32, R40, R34 ;  /* 0x000000282022722b */ /* 0x000fcc0000000122 */
[-C--:B------:R-:W-:Y:S02]  /*1810*/  DMUL R32, R4, R2.reuse ;  /* 0x0000000204207228 */ /* 0x080fe40000000000 */
[----:B------:R-:W-:Y:S01]  /*1820*/  DMUL R34, R34, R2 ;  /* 0x0000000222227228 */ /* 0x000fe20000000000 */
[----:B------:R-:W-:Y:S10]  /*1830*/  BRA `(.L_x_8380) ;  /* 0x00000004008c7947 */ /* 0x000ff40003800000 */
.L_x_8375:
        /* <DEDUP_REMOVED lines=21> */
[----:B------:R-:W-:Y:S05]  /*1990*/  CALL.REL.NOINC `($__internal_13_$__cuda_sm20_div_rn_f64_full) ;  /* 0x00000090003c7944 */ /* 0x000fea0003c00000 */
.L_x_8382:
[----:B------:R-:W-:Y:S05]  /*19a0*/  BSYNC B2 ;  /* 0x0000000000027941 */ /* 0x000fea0003800000 */
.L_x_8381:
        /* <DEDUP_REMOVED lines=26> */
.L_x_8384:
[----:B------:R-:W-:Y:S05]  /*1b50*/  BSYNC B2 ;  /* 0x0000000000027941 */ /* 0x000fea0003800000 */
.L_x_8383:
[----:B------:R-:W-:Y:S02]  /*1b60*/  IMAD.MOV.U32 R34, RZ, RZ, R4 ;  /* 0x000000ffff227224 */ /* 0x000fe400078e0004 */
[----:B------:R-:W-:Y:S01]  /*1b70*/  IMAD.MOV.U32 R35, RZ, RZ, R5 ;  /* 0x000000ffff237224 */ /* 0x000fe200078e0005 */
[----:B------:R-:W-:Y:S06]  /*1b80*/  BRA `(.L_x_8380) ;  /* 0x0000000000b87947 */ /* 0x000fec0003800000 */
.L_x_8374:
        /* <DEDUP_REMOVED lines=21> */
[----:B------:R-:W-:Y:S01]  /*1ce0*/  MOV R40, R2 ;  /* 0x0000000200287202 */ /* 0x000fe20000000f00 */
[----:B------:R-:W-:-:S07]  /*1cf0*/  IMAD.MOV.U32 R41, RZ, RZ, R3 ;  /* 0x000000ffff297224 */ /* 0x000fce00078e0003 */
.L_x_8386:
[----:B------:R-:W-:Y:S05]  /*1d00*/  BSYNC B2 ;  /* 0x0000000000027941 */ /* 0x000fea0003800000 */
.L_x_8385:
        /* <DEDUP_REMOVED lines=17> */
.L_x_8388:
[----:B------:R-:W-:Y:S05]  /*1e20*/  BSYNC B2 ;  /* 0x0000000000027941 */ /* 0x000fea0003800000 */
.L_x_8387:
[-C--:B------:R-:W-:Y:S02]  /*1e30*/  DFMA R4, R32, R40.reuse, R34 ;  /* 0x000000282004722b */ /* 0x080fe40000000022 */
[----:B------:R-:W-:-:S06]  /*1e40*/  DFMA R34, R34, R40, -R32 ;  /* 0x000000282222722b */ /* 0x000fcc0000000820 */
[-C--:B------:R-:W-:Y:S02]  /*1e50*/  DMUL R32, R4, R2.reuse ;  /* 0x0000000204207228 */ /* 0x080fe40000000000 */
[----:B------:R-:W-:-:S11]  /*1e60*/  DMUL R34, R34, R2 ;  /* 0x0000000222227228 */ /* 0x000fd60000000000 */
.L_x_8380:
[----:B------:R-:W-:Y:S05]  /*1e70*/  BSYNC B1 ;  /* 0x0000000000017941 */ /* 0x000fea0003800000 */
.L_x_8373:
        /* <DEDUP_REMOVED lines=29> */
.L_x_8393:
[----:B------:R-:W-:Y:S05]  /*2050*/  BSYNC B2 ;  /* 0x0000000000027941 */ /* 0x000fea0003800000 */
.L_x_8392:
        /* <DEDUP_REMOVED lines=17> */
.L_x_8395:
[----:B------:R-:W-:Y:S05]  /*2170*/  BSYNC B2 ;  /* 0x0000000000027941 */ /* 0x000fea0003800000 */
.L_x_8394:
[-C--:B------:R-:W-:Y:S02]  /*2180*/  DFMA R4, R30, R40.reuse, R28 ;  /* 0x000000281e04722b */ /* 0x080fe4000000001c */
[----:B------:R-:W-:-:S06]  /*2190*/  DFMA R30, -R28, R40, R30 ;  /* 0x000000281c1e722b */ /* 0x000fcc000000011e */
[-C--:B------:R-:W-:Y:S02]  /*21a0*/  DMUL R28, R4, R2.reuse ;  /* 0x00000002041c7228 */ /* 0x080fe40000000000 */
[----:B------:R-:W-:Y:S01]  /*21b0*/  DMUL R30, R30, R2 ;  /* 0x000000021e1e7228 */ /* 0x000fe20000000000 */
[----:B------:R-:W-:Y:S10]  /*21c0*/  BRA `(.L_x_8396) ;  /* 0x00000004008c7947 */ /* 0x000ff40003800000 */
.L_x_8391:
        /* <DEDUP_REMOVED lines=22> */
.L_x_8398:
[----:B------:R-:W-:Y:S05]  /*2330*/  BSYNC B2 ;  /* 0x0000000000027941 */ /* 0x000fea0003800000 */
.L_x_8397:
        /* <DEDUP_REMOVED lines=26> */
.L_x_8400:
[----:B------:R-:W-:Y:S05]  /*24e0*/  BSYNC B2 ;  /* 0x0000000000027941 */ /* 0x000fea0003800000 */
.L_x_8399:
[----:B------:R-:W-:Y:S01]  /*24f0*/  IMAD.MOV.U32 R30, RZ, RZ, R4 ;  /* 0x000000ffff1e7224 */ /* 0x000fe200078e0004 */
[----:B------:R-:W-:Y:S01]  /*2500*/  MOV R31, R5 ;  /* 0x00000005001f7202 */ /* 0x000fe20000000f00 */
[----:B------:R-:W-:Y:S06]  /*2510*/  BRA `(.L_x_8396) ;  /* 0x0000000000b87947 */ /* 0x000fec0003800000 */
.L_x_8390:
        /* <DEDUP_REMOVED lines=23> */
.L_x_8402:
[----:B------:R-:W-:Y:S05]  /*2690*/  BSYNC B2 ;  /* 0x0000000000027941 */ /* 0x000fea0003800000 */
.L_x_8401:
        /* <DEDUP_REMOVED lines=17> */
.L_x_8404:
[----:B------:R-:W-:Y:S05]  /*27b0*/  BSYNC B2 ;  /* 0x0000000000027941 */ /* 0x000fea0003800000 */
.L_x_8403:
[-C--:B------:R-:W-:Y:S02]  /*27c0*/  DFMA R4, R28, R40.reuse, R30 ;  /* 0x000000281c04722b */ /* 0x080fe4000000001e */
[----:B------:R-:W-:-:S06]  /*27d0*/  DFMA R30, R30, R40, -R28 ;  /* 0x000000281e1e722b */ /* 0x000fcc000000081c */
[-C--:B------:R-:W-:Y:S02]  /*27e0*/  DMUL R28, R4, R2.reuse ;  /* 0x00000002041c7228 */ /* 0x080fe40000000000 */
[----:B------:R-:W-:-:S11]  /*27f0*/  DMUL R30, R30, R2 ;  /* 0x000000021e1e7228 */ /* 0x000fd60000000000 */
.L_x_8396:
[----:B------:R-:W-:Y:S05]  /*2800*/  BSYNC B1 ;  /* 0x0000000000017941 */ /* 0x000fea0003800000 */
.L_x_8389:
        /* <DEDUP_REMOVED lines=29> */
.L_x_8409:
[----:B------:R-:W-:Y:S05]  /*29e0*/  BSYNC B2 ;  /* 0x0000000000027941 */ /* 0x000fea0003800000 */
.L_x_8408:
        /* <DEDUP_REMOVED lines=17> */
.L_x_8411:
[----:B------:R-:W-:Y:S05]  /*2b00*/  BSYNC B2 ;  /* 0x0000000000027941 */ /* 0x000fea0003800000 */
.L_x_8410:
[-C--:B------:R-:W-:Y:S02]  /*2b10*/  DFMA R4, R26, R40.reuse, R24 ;  /* 0x000000281a04722b */ /* 0x080fe40000000018 */
[----:B------:R-:W-:-:S06]  /*2b20*/  DFMA R26, -R24, R40, R26 ;  /* 0x00000028181a722b */ /* 0x000fcc000000011a */
[-C--:B------:R-:W-:Y:S02]  /*2b30*/  DMUL R24, R4, R2.reuse ;  /* 0x0000000204187228 */ /* 0x080fe40000000000 */
[----:B------:R-:W-:Y:S01]  /*2b40*/  DMUL R26, R26, R2 ;  /* 0x000000021a1a7228 */ /* 0x000fe20000000000 */
[----:B------:R-:W-:Y:S10]  /*2b50*/  BRA `(.L_x_8412) ;  /* 0x00000004008c7947 */ /* 0x000ff40003800000 */
.L_x_8407:
        /* <DEDUP_REMOVED lines=22> */
.L_x_8414:
[----:B------:R-:W-:Y:S05]  /*2cc0*/  BSYNC B2 ;  /* 0x0000000000027941 */ /* 0x000fea0003800000 */
.L_x_8413:
        /* <DEDUP_REMOVED lines=26> */
.L_x_8416:
[----:B------:R-:W-:Y:S05]  /*2e70*/  BSYNC B2 ;  /* 0x0000000000027941 */ /* 0x000fea0003800000 */
.L_x_8415:
[----:B------:R-:W-:Y:S02]  /*2e80*/  IMAD.MOV.U32 R26, RZ, RZ, R4 ;  /* 0x000000ffff1a7224 */ /* 0x000fe400078e0004 */
[----:B------:R-:W-:Y:S01]  /*2e90*/  IMAD.MOV.U32 R27, RZ, RZ, R5 ;  /* 0x000000ffff1b7224 */ /* 0x000fe200078e0005 */
[----:B------:R-:W-:Y:S06]  /*2ea0*/  BRA `(.L_x_8412) ;  /* 0x0000000000b87947 */ /* 0x000fec0003800000 */
.L_x_8406:
        /* <DEDUP_REMOVED lines=23> */
.L_x_8418:
[----:B------:R-:W-:Y:S05]  /*3020*/  BSYNC B2 ;  /* 0x0000000000027941 */ /* 0x000fea0003800000 */
.L_x_8417:
        /* <DEDUP_REMOVED lines=17> */
.L_x_8420:
[----:B------:R-:W-:Y:S05]  /*3140*/  BSYNC B2 ;  /* 0x0000000000027941 */ /* 0x000fea0003800000 */
.L_x_8419:
[-C--:B------:R-:W-:Y:S02]  /*3150*/  DFMA R4, R24, R40.reuse, R26 ;  /* 0x000000281804722b */ /* 0x080fe4000000001a */
[----:B------:R-:W-:-:S06]  /*3160*/  DFMA R26, R26, R40, -R24 ;  /* 0x000000281a1a722b */ /* 0x000fcc0000000818 */
[-C--:B------:R-:W-:Y:S02]  /*3170*/  DMUL R24, R4, R2.reuse ;  /* 0x0000000204187228 */ /* 0x080fe40000000000 */
[----:B------:R-:W-:-:S11]  /*3180*/  DMUL R26, R26, R2 ;  /* 0x000000021a1a7228 */ /* 0x000fd60000000000 */
.L_x_8412:
[----:B------:R-:W-:Y:S05]  /*3190*/  BSYNC B1 ;  /* 0x0000000000017941 */ /* 0x000fea0003800000 */
.L_x_8405:
        /* <DEDUP_REMOVED lines=29> */
.L_x_8425:
[----:B------:R-:W-:Y:S05]  /*3370*/  BSYNC B2 ;  /* 0x0000000000027941 */ /* 0x000fea0003800000 */
.L_x_8424:
        /* <DEDUP_REMOVED lines=17> */
.L_x_8427:
[----:B------:R-:W-:Y:S05]  /*3490*/  BSYNC B2 ;  /* 0x0000000000027941 */ /* 0x000fea0003800000 */
.L_x_8426:
[-C--:B------:R-:W-:Y:S02]  /*34a0*/  DFMA R4, R22, R40.reuse, R20 ;  /* 0x000000281604722b */ /* 0x080fe40000000014 */
[----:B------:R-:W-:-:S06]  /*34b0*/  DFMA R22, -R20, R40, R22 ;  /* 0x000000281416722b */ /* 0x000fcc0000000116 */
[-C--:B------:R-:W-:Y:S02]  /*34c0*/  DMUL R20, R4, R2.reuse ;  /* 0x0000000204147228 */ /* 0x080fe40000000000 */
[----:B------:R-:W-:Y:S01]  /*34d0*/  DMUL R22, R22, R2 ;  /* 0x0000000216167228 */ /* 0x000fe20000000000 */
[----:B------:R-:W-:Y:S10]  /*34e0*/  BRA `(.L_x_8428) ;  /* 0x00000004008c7947 */ /* 0x000ff40003800000 */
.L_x_8423:
        /* <DEDUP_REMOVED lines=22> */
.L_x_8430:
[----:B------:R-:W-:Y:S05]  /*3650*/  BSYNC B2 ;  /* 0x0000000000027941 */ /* 0x000fea0003800000 */
.L_x_8429:
        /* <DEDUP_REMOVED lines=26> */
.L_x_8432:
[----:B------:R-:W-:Y:S05]  /*3800*/  BSYNC B2 ;  /* 0x0000000000027941 */ /* 0x000fea0003800000 */
.L_x_8431:
[----:B------:R-:W-:Y:S01]  /*3810*/  IMAD.MOV.U32 R22, RZ, RZ, R4 ;  /* 0x000000ffff167224 */ /* 0x000fe200078e0004 */
[----:B------:R-:W-:Y:S01]  /*3820*/  MOV R23, R5 ;  /* 0x0000000500177202 */ /* 0x000fe20000000f00 */
[----:B------:R-:W-:Y:S06]  /*3830*/  BRA `(.L_x_8428) ;  /* 0x0000000000b87947 */ /* 0x000fec0003800000 */
.L_x_8422:
        /* <DEDUP_REMOVED lines=23> */
.L_x_8434:
[----:B------:R-:W-:Y:S05]  /*39b0*/  BSYNC B2 ;  /* 0x0000000000027941 */ /* 0x000fea0003800000 */
.L_x_8433:
        /* <DEDUP_REMOVED lines=17> */
.L_x_8436:
[----:B------:R-:W-:Y:S05]  /*3ad0*/  BSYNC B2 ;  /* 0x0000000000027941 */ /* 0x000fea0003800000 */
.L_x_8435:
[-C--:B------:R-:W-:Y:S02]  /*3ae0*/  DFMA R4, R20, R40.reuse, R22 ;  /* 0x000000281404722b */ /* 0x080fe40000000016 */
[----:B------:R-:W-:-:S06]  /*3af0*/  DFMA R22, R22, R40, -R20 ;  /* 0x000000281616722b */ /* 0x000fcc0000000814 */
[-C--:B------:R-:W-:Y:S02]  /*3b00*/  DMUL R20, R4, R2.reuse ;  /* 0x0000000204147228 */ /* 0x080fe40000000000 */
[----:B------:R-:W-:-:S11]  /*3b10*/  DMUL R22, R22, R2 ;  /* 0x0000000216167228 */ /* 0x000fd60000000000 */
.L_x_8428:
[----:B------:R-:W-:Y:S05]  /*3b20*/  BSYNC B1 ;  /* 0x0000000000017941 */ /* 0x000fea0003800000 */
.L_x_8421:
        /* <DEDUP_REMOVED lines=29> */
.L_x_8441:
[----:B------:R-:W-:Y:S05]  /*3d00*/  BSYNC B2 ;  /* 0x0000000000027941 */ /* 0x000fea0003800000 */
.L_x_8440:
        /* <DEDUP_REMOVED lines=17> */
.L_x_8443:
[----:B------:R-:W-:Y:S05]  /*3e20*/  BSYNC B2 ;  /* 0x0000000000027941 */ /* 0x000fea0003800000 */
.L_x_8442:
[-C--:B------:R-:W-:Y:S02]  /*3e30*/  DFMA R4, R18, R40.reuse, R16 ;  /* 0x000000281204722b */ /* 0x080fe40000000010 */
[----:B------:R-:W-:-:S06]  /*3e40*/  DFMA R18, -R16, R40, R18 ;  /* 0x000000281012722b */ /* 0x000fcc0000000112 */
[-C--:B------:R-:W-:Y:S02]  /*3e50*/  DMUL R16, R4, R2.reuse ;  /* 0x0000000204107228 */ /* 0x080fe40000000000 */
[----:B------:R-:W-:Y:S01]  /*3e60*/  DMUL R18, R18, R2 ;  /* 0x0000000212127228 */ /* 0x000fe20000000000 */
[----:B------:R-:W-:Y:S10]  /*3e70*/  BRA `(.L_x_8444) ;  /* 0x00000004008c7947 */ /* 0x000ff40003800000 */
.L_x_8439:
        /* <DEDUP_REMOVED lines=22> */
.L_x_8446:
[----:B------:R-:W-:Y:S05]  /*3fe0*/  BSYNC B2 ;  /* 0x0000000000027941 */ /* 0x000fea0003800000 */
.L_x_8445:
        /* <DEDUP_REMOVED lines=26> */
.L_x_8448:
[----:B------:R-:W-:Y:S05]  /*4190*/  BSYNC B2 ;  /* 0x0000000000027941 */ /* 0x000fea0003800000 */
.L_x_8447:
[----:B------:R-:W-:Y:S02]  /*41a0*/  IMAD.MOV.U32 R18, RZ, RZ, R4 ;  /* 0x000000ffff127224 */ /* 0x000fe400078e0004 */
[----:B------:R-:W-:Y:S01]  /*41b0*/  IMAD.MOV.U32 R19, RZ, RZ, R5 ;  /* 0x000000ffff137224 */ /* 0x000fe200078e0005 */
[----:B------:R-:W-:Y:S06]  /*41c0*/  BRA `(.L_x_8444) ;  /* 0x0000000000b87947 */ /* 0x000fec0003800000 */
.L_x_8438:
        /* <DEDUP_REMOVED lines=23> */
.L_x_8450:
[----:B------:R-:W-:Y:S05]  /*4340*/  BSYNC B2 ;  /* 0x0000000000027941 */ /* 0x000fea0003800000 */
.L_x_8449:
        /* <DEDUP_REMOVED lines=17> */
.L_x_8452:
[----:B------:R-:W-:Y:S05]  /*4460*/  BSYNC B2 ;  /* 0x0000000000027941 */ /* 0x000fea0003800000 */
.L_x_8451:
[-C--:B------:R-:W-:Y:S02]  /*4470*/  DFMA R4, R16, R40.reuse, R18 ;  /* 0x000000281004722b */ /* 0x080fe40000000012 */
[----:B------:R-:W-:-:S06]  /*4480*/  DFMA R18, R18, R40, -R16 ;  /* 0x000000281212722b */ /* 0x000fcc0000000810 */
[-C--:B------:R-:W-:Y:S02]  /*4490*/  DMUL R16, R4, R2.reuse ;  /* 0x0000000204107228 */ /* 0x080fe40000000000 */
[----:B------:R-:W-:-:S11]  /*44a0*/  DMUL R18, R18, R2 ;  /* 0x0000000212127228 */ /* 0x000fd60000000000 */
.L_x_8444:
[----:B------:R-:W-:Y:S05]  /*44b0*/  BSYNC B1 ;  /* 0x0000000000017941 */ /* 0x000fea0003800000 */
.L_x_8437:
        /* <DEDUP_REMOVED lines=29> */
.L_x_8457:
[----:B------:R-:W-:Y:S05]  /*4690*/  BSYNC B2 ;  /* 0x0000000000027941 */ /* 0x000fea0003800000 */
.L_x_8456:
        /* <DEDUP_REMOVED lines=17> */
.L_x_8459:
[----:B------:R-:W-:Y:S05]  /*47b0*/  BSYNC B2 ;  /* 0x0000000000027941 */ /* 0x000fea0003800000 */
.L_x_8458:
[-C--:B------:R-:W-:Y:S02]  /*47c0*/  DFMA R4, R10, R40.reuse, R8 ;  /* 0x000000280a04722b */ /* 0x080fe40000000008 */
[----:B------:R-:W-:-:S06]  /*47d0*/  DFMA R10, -R8, R40, R10 ;  /* 0x00000028080a722b */ /* 0x000fcc000000010a */
[-C--:B------:R-:W-:Y:S02]  /*47e0*/  DMUL R8, R4, R2.reuse ;  /* 0x0000000204087228 */ /* 0x080fe40000000000 */
[----:B------:R-:W-:Y:S01]  /*47f0*/  DMUL R10, R10, R2 ;  /* 0x000000020a0a7228 */ /* 0x000fe20000000000 */
[----:B------:R-:W-:Y:S10]  /*4800*/  BRA `(.L_x_8460) ;  /* 0x00000004008c7947 */ /* 0x000ff40003800000 */
.L_x_8455:
        /* <DEDUP_REMOVED lines=22> */
.L_x_8462:
[----:B------:R-:W-:Y:S05]  /*4970*/  BSYNC B2 ;  /* 0x0000000000027941 */ /* 0x000fea0003800000 */
.L_x_8461:
        /* <DEDUP_REMOVED lines=26> */
.L_x_8464:
[----:B------:R-:W-:Y:S05]  /*4b20*/  BSYNC B2 ;  /* 0x0000000000027941 */ /* 0x000fea0003800000 */
.L_x_8463:
[----:B------:R-:W-:Y:S01]  /*4b30*/  IMAD.MOV.U32 R10, RZ, RZ, R4 ;  /* 0x000000ffff0a7224 */ /* 0x000fe200078e0004 */
[----:B------:R-:W-:Y:S01]  /*4b40*/  MOV R11, R5 ;  /* 0x00000005000b7202 */ /* 0x000fe20000000f00 */
[----:B------:R-:W-:Y:S06]  /*4b50*/  BRA `(.L_x_8460) ;  /* 0x0000000000b87947 */ /* 0x000fec0003800000 */
.L_x_8454:
        /* <DEDUP_REMOVED lines=23> */
.L_x_8466:
[----:B------:R-:W-:Y:S05]  /*4cd0*/  BSYNC B2 ;  /* 0x0000000000027941 */ /* 0x000fea0003800000 */
.L_x_8465:
        /* <DEDUP_REMOVED lines=17> */
.L_x_8468:
[----:B------:R-:W-:Y:S05]  /*4df0*/  BSYNC B2 ;  /* 0x0000000000027941 */ /* 0x000fea0003800000 */
.L_x_8467:
[-C--:B------:R-:W-:Y:S02]  /*4e00*/  DFMA R4, R8, R40.reuse, R10 ;  /* 0x000000280804722b */ /* 0x080fe4000000000a */
[----:B------:R-:W-:-:S06]  /*4e10*/  DFMA R10, R10, R40, -R8 ;  /* 0x000000280a0a722b */ /* 0x000fcc0000000808 */
[-C--:B------:R-:W-:Y:S02]  /*4e20*/  DMUL R8, R4, R2.reuse ;  /* 0x0000000204087228 */ /* 0x080fe40000000000 */
[----:B------:R-:W-:-:S11]  /*4e30*/  DMUL R10, R10, R2 ;  /* 0x000000020a0a7228 */ /* 0x000fd60000000000 */
.L_x_8460:
[----:B------:R-:W-:Y:S05]  /*4e40*/  BSYNC B1 ;  /* 0x0000000000017941 */ /* 0x000fea0003800000 */
.L_x_8453:
        /* <DEDUP_REMOVED lines=15> */
.L_x_8340:
        /* <DEDUP_REMOVED lines=136> */
.L_x_8474:
[----:B------:R-:W-:Y:S05]  /*57c0*/  BSYNC B2 ;  /* 0x0000000000027941 */ /* 0x000fea0003800000 */
.L_x_8473:
        /* <DEDUP_REMOVED lines=17> */
.L_x_8476:
[----:B------:R-:W-:Y:S05]  /*58e0*/  BSYNC B2 ;  /* 0x0000000000027941 */ /* 0x000fea0003800000 */
.L_x_8475:
[C---:B------:R-:W-:Y:S02]  /*58f0*/  DFMA R4, R72.reuse, R66, R64 ;  /* 0x000000424804722b */ /* 0x040fe40000000040 */
[----:B------:R-:W-:-:S06]  /*5900*/  DFMA R64, R72, -R64, R66 ;  /* 0x800000404840722b */ /* 0x000fcc0000000042 */
[-C--:B------:R-:W-:Y:S02]  /*5910*/  DMUL R72, R4, R2.reuse ;  /* 0x0000000204487228 */ /* 0x080fe40000000000 */
[----:B------:R-:W-:Y:S01]  /*5920*/  DMUL R74, R64, R2 ;  /* 0x00000002404a7228 */ /* 0x000fe20000000000 */
[----:B------:R-:W-:Y:S10]  /*5930*/  BRA `(.L_x_8470) ;  /* 0x0000000400847947 */ /* 0x000ff40003800000 */
.L_x_8472:
        /* <DEDUP_REMOVED lines=22> */
.L_x_8478:
[----:B------:R-:W-:Y:S05]  /*5aa0*/  BSYNC B2 ;  /* 0x0000000000027941 */ /* 0x000fea0003800000 */
.L_x_8477:
        /* <DEDUP_REMOVED lines=26> */
.L_x_8480:
[----:B------:R-:W-:Y:S05]  /*5c50*/  BSYNC B2 ;  /* 0x0000000000027941 */ /* 0x000fea0003800000 */
.L_x_8479:
[----:B------:R-:W-:Y:S05]  /*5c60*/  BRA `(.L_x_8470) ;  /* 0x0000000000b87947 */ /* 0x000fea0003800000 */
.L_x_8471:
        /* <DEDUP_REMOVED lines=23> */
.L_x_8482:
[----:B------:R-:W-:Y:S05]  /*5de0*/  BSYNC B2 ;  /* 0x0000000000027941 */ /* 0x000fea0003800000 */
.L_x_8481:
        /* <DEDUP_REMOVED lines=17> */
.L_x_8484:
[----:B------:R-:W-:Y:S05]  /*5f00*/  BSYNC B2 ;  /* 0x0000000000027941 */ /* 0x000fea0003800000 */
.L_x_8483:
[C---:B------:R-:W-:Y:S02]  /*5f10*/  DFMA R4, R72.reuse, R64, R66 ;  /* 0x000000404804722b */ /* 0x040fe40000000042 */
[----:B------:R-:W-:-:S06]  /*5f20*/  DFMA R64, R72, R66, -R64 ;  /* 0x000000424840722b */ /* 0x000fcc0000000840 */
[-C--:B------:R-:W-:Y:S02]  /*5f30*/  DMUL R72, R4, R2.reuse ;  /* 0x0000000204487228 */ /* 0x080fe40000000000 */
[----:B------:R-:W-:-:S11]  /*5f40*/  DMUL R74, R64, R2 ;  /* 0x00000002404a7228 */ /* 0x000fd60000000000 */
.L_x_8470:
[----:B------:R-:W-:Y:S05]  /*5f50*/  BSYNC B1 ;  /* 0x0000000000017941 */ /* 0x000fea0003800000 */
.L_x_8469:
        /* <DEDUP_REMOVED lines=35> */
.L_x_8490:
[----:B------:R-:W-:Y:S05]  /*6190*/  BSYNC B2 ;  /* 0x0000000000027941 */ /* 0x000fea0003800000 */
.L_x_8489:
        /* <DEDUP_REMOVED lines=17> */
.L_x_8492:
[----:B------:R-:W-:Y:S05]  /*62b0*/  BSYNC B2 ;  /* 0x0000000000027941 */ /* 0x000fea0003800000 */
.L_x_8491:
[C---:B------:R-:W-:Y:S02]  /*62c0*/  DFMA R4, R64.reuse, R10, R8 ;  /* 0x0000000a4004722b */ /* 0x040fe40000000008 */
[----:B------:R-:W-:-:S06]  /*62d0*/  DFMA R8, R64, -R8, R10 ;  /* 0x800000084008722b */ /* 0x000fcc000000000a */
[-C--:B------:R-:W-:Y:S02]  /*62e0*/  DMUL R64, R4, R2.reuse ;  /* 0x0000000204407228 */ /* 0x080fe40000000000 */
[----:B------:R-:W-:Y:S01]  /*62f0*/  DMUL R66, R8, R2 ;  /* 0x0000000208427228 */ /* 0x000fe20000000000 */
[----:B------:R-:W-:Y:S10]  /*6300*/  BRA `(.L_x_8486) ;  /* 0x0000000400847947 */ /* 0x000ff40003800000 */
.L_x_8488:
        /* <DEDUP_REMOVED lines=22> */
.L_x_8494:
[----:B------:R-:W-:Y:S05]  /*6470*/  BSYNC B2 ;  /* 0x0000000000027941 */ /* 0x000fea0003800000 */
.L_x_8493:
        /* <DEDUP_REMOVED lines=26> */
.L_x_8496:
[----:B------:R-:W-:Y:S05]  /*6620*/  BSYNC B2 ;  /* 0x0000000000027941 */ /* 0x000fea0003800000 */
.L_x_8495:
[----:B------:R-:W-:Y:S05]  /*6630*/  BRA `(.L_x_8486) ;  /* 0x0000000000b87947 */ /* 0x000fea0003800000 */
.L_x_8487:
        /* <DEDUP_REMOVED lines=23> */
.L_x_8498:
[----:B------:R-:W-:Y:S05]  /*67b0*/  BSYNC B2 ;  /* 0x0000000000027941 */ /* 0x000fea0003800000 */
.L_x_8497:
        /* <DEDUP_REMOVED lines=17> */
.L_x_8500:
[----:B------:R-:W-:Y:S05]  /*68d0*/  BSYNC B2 ;  /* 0x0000000000027941 */ /* 0x000fea0003800000 */
.L_x_8499:
[C---:B------:R-:W-:Y:S02]  /*68e0*/  DFMA R4, R64.reuse, R8, R10 ;  /* 0x000000084004722b */ /* 0x040fe4000000000a */
[----:B------:R-:W-:-:S06]  /*68f0*/  DFMA R8, R64, R10, -R8 ;  /* 0x0000000a4008722b */ /* 0x000fcc0000000808 */
[-C--:B------:R-:W-:Y:S02]  /*6900*/  DMUL R64, R4, R2.reuse ;  /* 0x0000000204407228 */ /* 0x080fe40000000000 */
[----:B------:R-:W-:-:S11]  /*6910*/  DMUL R66, R8, R2 ;  /* 0x0000000208427228 */ /* 0x000fd60000000000 */
.L_x_8486:
[----:B------:R-:W-:Y:S05]  /*6920*/  BSYNC B1 ;  /* 0x0000000000017941 */ /* 0x000fea0003800000 */
.L_x_8485:
        /* <DEDUP_REMOVED lines=35> */
.L_x_8506:
[----:B------:R-:W-:Y:S05]  /*6b60*/  BSYNC B2 ;  /* 0x0000000000027941 */ /* 0x000fea0003800000 */
.L_x_8505:
        /* <DEDUP_REMOVED lines=17> */
.L_x_8508:
[----:B------:R-:W-:Y:S05]  /*6c80*/  BSYNC B2 ;  /* 0x0000000000027941 */ /* 0x000fea0003800000 */
.L_x_8507:
[C---:B------:R-:W-:Y:S02]  /*6c90*/  DFMA R4, R8.reuse, R18, R16 ;  /* 0x000000120804722b */ /* 0x040fe40000000010 */
[----:B------:R-:W-:-:S06]  /*6ca0*/  DFMA R10, R8, -R16, R18 ;  /* 0x80000010080a722b */ /* 0x000fcc0000000012 */
[-C--:B------:R-:W-:Y:S02]  /*6cb0*/  DMUL R8, R4, R2.reuse ;  /* 0x0000000204087228 */ /* 0x080fe40000000000 */
[----:B------:R-:W-:Y:S01]  /*6cc0*/  DMUL R10, R10, R2 ;  /* 0x000000020a0a7228 */ /* 0x000fe20000000000 */
[----:B------:R-:W-:Y:S10]  /*6cd0*/  BRA `(.L_x_8502) ;  /* 0x0000000400847947 */ /* 0x000ff40003800000 */
.L_x_8504:
        /* <DEDUP_REMOVED lines=22> */
.L_x_8510:
[----:B------:R-:W-:Y:S05]  /*6e40*/  BSYNC B2 ;  /* 0x0000000000027941 */ /* 0x000fea0003800000 */
.L_x_8509:
        /* <DEDUP_REMOVED lines=26> */
.L_x_8512:
[----:B------:R-:W-:Y:S05]  /*6ff0*/  BSYNC B2 ;  /* 0x0000000000027941 */ /* 0x000fea0003800000 */
.L_x_8511:
[----:B------:R-:W-:Y:S05]  /*7000*/  BRA `(.L_x_8502) ;  /* 0x0000000000b87947 */ /* 0x000fea0003800000 */
.L_x_8503:
        /* <DEDUP_REMOVED lines=23> */
.L_x_8514:
[----:B------:R-:W-:Y:S05]  /*7180*/  BSYNC B2 ;  /* 0x0000000000027941 */ /* 0x000fea0003800000 */
.L_x_8513:
        /* <DEDUP_REMOVED lines=17> */
.L_x_8516:
[----:B------:R-:W-:Y:S05]  /*72a0*/  BSYNC B2 ;  /* 0x0000000000027941 */ /* 0x000fea0003800000 */
.L_x_8515:
[C---:B------:R-:W-:Y:S02]  /*72b0*/  DFMA R4, R8.reuse, R16, R18 ;  /* 0x000000100804722b */ /* 0x040fe40000000012 */
[----:B------:R-:W-:-:S06]  /*72c0*/  DFMA R10, R8, R18, -R16 ;  /* 0x00000012080a722b */ /* 0x000fcc0000000810 */
[-C--:B------:R-:W-:Y:S02]  /*72d0*/  DMUL R8, R4, R2.reuse ;  /* 0x0000000204087228 */ /* 0x080fe40000000000 */
[----:B------:R-:W-:-:S11]  /*72e0*/  DMUL R10, R10, R2 ;  /* 0x000000020a0a7228 */ /* 0x000fd60000000000 */
.L_x_8502:
[----:B------:R-:W-:Y:S05]  /*72f0*/  BSYNC B1 ;  /* 0x0000000000017941 */ /* 0x000fea0003800000 */
.L_x_8501:
        /* <DEDUP_REMOVED lines=35> */
.L_x_8522:
[----:B------:R-:W-:Y:S05]  /*7530*/  BSYNC B2 ;  /* 0x0000000000027941 */ /* 0x000fea0003800000 */
.L_x_8521:
        /* <DEDUP_REMOVED lines=17> */
.L_x_8524:
[----:B------:R-:W-:Y:S05]  /*7650*/  BSYNC B2 ;  /* 0x0000000000027941 */ /* 0x000fea0003800000 */
.L_x_8523:
[C---:B------:R-:W-:Y:S02]  /*7660*/  DFMA R4, R12.reuse, R26, R24 ;  /* 0x0000001a0c04722b */ /* 0x040fe40000000018 */
[----:B------:R-:W-:-:S06]  /*7670*/  DFMA R14, R12, -R24, R26 ;  /* 0x800000180c0e722b */ /* 0x000fcc000000001a */
[-C--:B------:R-:W-:Y:S02]  /*7680*/  DMUL R12, R4, R2.reuse ;  /* 0x00000002040c7228 */ /* 0x080fe40000000000 */
[----:B------:R-:W-:Y:S01]  /*7690*/  DMUL R14, R14, R2 ;  /* 0x000000020e0e7228 */ /* 0x000fe20000000000 */
[----:B------:R-:W-:Y:S10]  /*76a0*/  BRA `(.L_x_8518) ;  /* 0x0000000400847947 */ /* 0x000ff40003800000 */
.L_x_8520:
        /* <DEDUP_REMOVED lines=22> */
.L_x_8526:
[----:B------:R-:W-:Y:S05]  /*7810*/  BSYNC B2 ;  /* 0x0000000000027941 */ /* 0x000fea0003800000 */
.L_x_8525:
        /* <DEDUP_REMOVED lines=26> */
.L_x_8528:
[----:B------:R-:W-:Y:S05]  /*79c0*/  BSYNC B2 ;  /* 0x0000000000027941 */ /* 0x000fea0003800000 */
.L_x_8527:
[----:B------:R-:W-:Y:S05]  /*79d0*/  BRA `(.L_x_8518) ;  /* 0x0000000000b87947 */ /* 0x000fea0003800000 */
.L_x_8519:
        /* <DEDUP_REMOVED lines=23> */
.L_x_8530:
[----:B------:R-:W-:Y:S05]  /*7b50*/  BSYNC B2 ;  /* 0x0000000000027941 */ /* 0x000fea0003800000 */
.L_x_8529:
        /* <DEDUP_REMOVED lines=17> */
.L_x_8532:
[----:B------:R-:W-:Y:S05]  /*7c70*/  BSYNC B2 ;  /* 0x0000000000027941 */ /* 0x000fea0003800000 */
.L_x_8531:
[C---:B------:R-:W-:Y:S02]  /*7c80*/  DFMA R4, R12.reuse, R24, R26 ;  /* 0x000000180c04722b */ /* 0x040fe4000000001a */
[----:B------:R-:W-:-:S06]  /*7c90*/  DFMA R14, R12, R26, -R24 ;  /* 0x0000001a0c0e722b */ /* 0x000fcc0000000818 */
[-C--:B------:R-:W-:Y:S02]  /*7ca0*/  DMUL R12, R4, R2.reuse ;  /* 0x00000002040c7228 */ /* 0x080fe40000000000 */
[----:B------:R-:W-:-:S11]  /*7cb0*/  DMUL R14, R14, R2 ;  /* 0x000000020e0e7228 */ /* 0x000fd60000000000 */
.L_x_8518:
[----:B------:R-:W-:Y:S05]  /*7cc0*/  BSYNC B1 ;  /* 0x0000000000017941 */ /* 0x000fea0003800000 */
.L_x_8517:
        /* <DEDUP_REMOVED lines=35> */
.L_x_8538:
[----:B------:R-:W-:Y:S05]  /*7f00*/  BSYNC B2 ;  /* 0x0000000000027941 */ /* 0x000fea0003800000 */
.L_x_8537:
        /* <DEDUP_REMOVED lines=17> */
.L_x_8540:
[----:B------:R-:W-:Y:S05]  /*8020*/  BSYNC B2 ;  /* 0x0000000000027941 */ /* 0x000fea0003800000 */
.L_x_8539:
[C---:B------:R-:W-:Y:S02]  /*8030*/  DFMA R4, R16.reuse, R34, R32 ;  /* 0x000000221004722b */ /* 0x040fe40000000020 */
[----:B------:R-:W-:-:S06]  /*8040*/  DFMA R18, R16, -R32, R34 ;  /* 0x800000201012722b */ /* 0x000fcc0000000022 */
[-C--:B------:R-:W-:Y:S02]  /*8050*/  DMUL R16, R4, R2.reuse ;  /* 0x0000000204107228 */ /* 0x080fe40000000000 */
[----:B------:R-:W-:Y:S01]  /*8060*/  DMUL R18, R18, R2 ;  /* 0x0000000212127228 */ /* 0x000fe20000000000 */
[----:B------:R-:W-:Y:S10]  /*8070*/  BRA `(.L_x_8534) ;  /* 0x0000000400847947 */ /* 0x000ff40003800000 */
.L_x_8536:
        /* <DEDUP_REMOVED lines=22> */
.L_x_8542:
[----:B------:R-:W-:Y:S05]  /*81e0*/  BSYNC B2 ;  /* 0x0000000000027941 */ /* 0x000fea0003800000 */
.L_x_8541:
        /* <DEDUP_REMOVED lines=26> */
.L_x_8544:
[----:B------:R-:W-:Y:S05]  /*8390*/  BSYNC B2 ;  /* 0x0000000000027941 */ /* 0x000fea0003800000 */
.L_x_8543:
[----:B------:R-:W-:Y:S05]  /*83a0*/  BRA `(.L_x_8534) ;  /* 0x0000000000b87947 */ /* 0x000fea0003800000 */
.L_x_8535:
        /* <DEDUP_REMOVED lines=23> */
.L_x_8546:
[----:B------:R-:W-:Y:S05]  /*8520*/  BSYNC B2 ;  /* 0x0000000000027941 */ /* 0x000fea0003800000 */
.L_x_8545:
        /* <DEDUP_REMOVED lines=17> */
.L_x_8548:
[----:B------:R-:W-:Y:S05]  /*8640*/  BSYNC B2 ;  /* 0x0000000000027941 */ /* 0x000fea0003800000 */
.L_x_8547:
[C---:B------:R-:W-:Y:S02]  /*8650*/  DFMA R4, R16.reuse, R32, R34 ;  /* 0x000000201004722b */ /* 0x040fe40000000022 */
[----:B------:R-:W-:-:S06]  /*8660*/  DFMA R18, R16, R34, -R32 ;  /* 0x000000221012722b */ /* 0x000fcc0000000820 */
[-C--:B------:R-:W-:Y:S02]  /*8670*/  DMUL R16, R4, R2.reuse ;  /* 0x0000000204107228 */ /* 0x080fe40000000000 */
[----:B------:R-:W-:-:S11]  /*8680*/  DMUL R18, R18, R2 ;  /* 0x0000000212127228 */ /* 0x000fd60000000000 */
.L_x_8534:
[----:B------:R-:W-:Y:S05]  /*8690*/  BSYNC B1 ;  /* 0x0000000000017941 */ /* 0x000fea0003800000 */
.L_x_8533:
        /* <DEDUP_REMOVED lines=35> */
.L_x_8554:
[----:B------:R-:W-:Y:S05]  /*88d0*/  BSYNC B2 ;  /* 0x0000000000027941 */ /* 0x000fea0003800000 */
.L_x_8553:
        /* <DEDUP_REMOVED lines=17> */
.L_x_8556:
[----:B------:R-:W-:Y:S05]  /*89f0*/  BSYNC B2 ;  /* 0x0000000000027941 */ /* 0x000fea0003800000 */
.L_x_8555:
[C---:B------:R-:W-:Y:S02]  /*8a00*/  DFMA R4, R20.reuse, R42, R40 ;  /* 0x0000002a1404722b */ /* 0x040fe40000000028 */
[----:B------:R-:W-:-:S06]  /*8a10*/  DFMA R22, R20, -R40, R42 ;  /* 0x800000281416722b */ /* 0x000fcc000000002a */
[-C--:B------:R-:W-:Y:S02]  /*8a20*/  DMUL R20, R4, R2.reuse ;  /* 0x0000000204147228 */ /* 0x080fe40000000000 */
[----:B------:R-:W-:Y:S01]  /*8a30*/  DMUL R22, R22, R2 ;  /* 0x0000000216167228 */ /* 0x000fe20000000000 */
[----:B------:R-:W-:Y:S10]  /*8a40*/  BRA `(.L_x_8550) ;  /* 0x0000000400847947 */ /* 0x000ff40003800000 */
.L_x_8552:
        /* <DEDUP_REMOVED lines=21> */
[----:B------:R-:W-:Y:S05]  /*8ba0*/  CALL.REL.NOINC `($__internal_13_$__cuda_sm20_div_rn_f64_full) ;  /* 0x0000001c00b87944 */ /* 0x000fea0003c00000 */
.L_x_8558:
[----:B------:R-:W-:Y:S05]  /*8bb0*/  BSYNC B2 ;  /* 0x0000000000027941 */ /* 0x000fea0003800000 */
.L_x_8557:
        /* <DEDUP_REMOVED lines=26> */
.L_x_8560:
[----:B------:R-:W-:Y:S05]  /*8d60*/  BSYNC B2 ;  /* 0x0000000000027941 */ /* 0x000fea0003800000 */
.L_x_8559:
[----:B------:R-:W-:Y:S05]  /*8d70*/  BRA `(.L_x_8550) ;  /* 0x0000000000b87947 */ /* 0x000fea0003800000 */
.L_x_8551:
        /* <DEDUP_REMOVED lines=21> */
[----:B------:R-:W-:Y:S01]  /*8ed0*/  MOV R20, R2 ;  /* 0x0000000200147202 */ /* 0x000fe20000000f00 */
[----:B------:R-:W-:-:S07]  /*8ee0*/  IMAD.MOV.U32 R21, RZ, RZ, R3 ;  /* 0x000000ffff157224 */ /* 0x000fce00078e0003 */
.L_x_8562:
[----:B------:R-:W-:Y:S05]  /*8ef0*/  BSYNC B2 ;  /* 0x0000000000027941 */ /* 0x000fea0003800000 */
.L_x_8561:
        /* <DEDUP_REMOVED lines=17> */
.L_x_8564:
[----:B------:R-:W-:Y:S05]  /*9010*/  BSYNC B2 ;  /* 0x0000000000027941 */ /* 0x000fea0003800000 */
.L_x_8563:
[C---:B------:R-:W-:Y:S02]  /*9020*/  DFMA R4, R20.reuse, R40, R42 ;  /* 0x000000281404722b */ /* 0x040fe4000000002a */
[----:B------:R-:W-:-:S06]  /*9030*/  DFMA R22, R20, R42, -R40 ;  /* 0x0000002a1416722b */ /* 0x000fcc0000000828 */
[-C--:B------:R-:W-:Y:S02]  /*9040*/  DMUL R20, R4, R2.reuse ;  /* 0x0000000204147228 */ /* 0x080fe40000000000 */
[----:B------:R-:W-:-:S11]  /*9050*/  DMUL R22, R22, R2 ;  /* 0x0000000216167228 */ /* 0x000fd60000000000 */
.L_x_8550:
[----:B------:R-:W-:Y:S05]  /*9060*/  BSYNC B1 ;  /* 0x0000000000017941 */ /* 0x000fea0003800000 */
.L_x_8549:
        /* <DEDUP_REMOVED lines=36> */
.L_x_8570:
[----:B------:R-:W-:Y:S05]  /*92b0*/  BSYNC B2 ;  /* 0x0000000000027941 */ /* 0x000fea0003800000 */
.L_x_8569:
        /* <DEDUP_REMOVED lines=17> */
.L_x_8572:
[----:B------:R-:W-:Y:S05]  /*93d0*/  BSYNC B2 ;  /* 0x0000000000027941 */ /* 0x000fea0003800000 */
.L_x_8571:
[C---:B------:R-:W-:Y:S02]  /*93e0*/  DFMA R4, R24.reuse, R50, R48 ;  /* 0x000000321804722b */ /* 0x040fe40000000030 */
[----:B------:R-:W-:-:S06]  /*93f0*/  DFMA R26, R24, -R48, R50 ;  /* 0x80000030181a722b */ /* 0x000fcc0000000032 */
[-C--:B------:R-:W-:Y:S02]  /*9400*/  DMUL R24, R4, R2.reuse ;  /* 0x0000000204187228 */ /* 0x080fe40000000000 */
[----:B------:R-:W-:Y:S01]  /*9410*/  DMUL R26, R26, R2 ;  /* 0x000000021a1a7228 */ /* 0x000fe20000000000 */
[----:B------:R-:W-:Y:S10]  /*9420*/  BRA `(.L_x_8566) ;  /* 0x0000000400847947 */ /* 0x000ff40003800000 */
.L_x_8568:
        /* <DEDUP_REMOVED lines=22> */
.L_x_8574:
[----:B------:R-:W-:Y:S05]  /*9590*/  BSYNC B2 ;  /* 0x0000000000027941 */ /* 0x000fea0003800000 */
.L_x_8573:
        /* <DEDUP_REMOVED lines=26> */
.L_x_8576:
[----:B------:R-:W-:Y:S05]  /*9740*/  BSYNC B2 ;  /* 0x0000000000027941 */ /* 0x000fea0003800000 */
.L_x_8575:
[----:B------:R-:W-:Y:S05]  /*9750*/  BRA `(.L_x_8566) ;  /* 0x0000000000b87947 */ /* 0x000fea0003800000 */
.L_x_8567:
        /* <DEDUP_REMOVED lines=21> */
[----:B------:R-:W-:Y:S02]  /*98b0*/  IMAD.MOV.U32 R24, RZ, RZ, R2 ;  /* 0x000000ffff187224 */ /* 0x000fe400078e0002 */
[----:B------:R-:W-:-:S07]  /*98c0*/  IMAD.MOV.U32 R25, RZ, RZ, R3 ;  /* 0x000000ffff197224 */ /* 0x000fce00078e0003 */
.L_x_8578:
[----:B------:R-:W-:Y:S05]  /*98d0*/  BSYNC B2 ;  /* 0x0000000000027941 */ /* 0x000fea0003800000 */
.L_x_8577:
        /* <DEDUP_REMOVED lines=17> */
.L_x_8580:
[----:B------:R-:W-:Y:S05]  /*99f0*/  BSYNC B2 ;  /* 0x0000000000027941 */ /* 0x000fea0003800000 */
.L_x_8579:
[C---:B------:R-:W-:Y:S02]  /*9a00*/  DFMA R4, R24.reuse, R48, R50 ;  /* 0x000000301804722b */ /* 0x040fe40000000032 */
[----:B------:R-:W-:-:S06]  /*9a10*/  DFMA R26, R24, R50, -R48 ;  /* 0x00000032181a722b */ /* 0x000fcc0000000830 */
[-C--:B------:R-:W-:Y:S02]  /*9a20*/  DMUL R24, R4, R2.reuse ;  /* 0x0000000204187228 */ /* 0x080fe40000000000 */
[----:B------:R-:W-:-:S11]  /*9a30*/  DMUL R26, R26, R2 ;  /* 0x000000021a1a7228 */ /* 0x000fd60000000000 */
.L_x_8566:
[----:B------:R-:W-:Y:S05]  /*9a40*/  BSYNC B1 ;  /* 0x0000000000017941 */ /* 0x000fea0003800000 */
.L_x_8565:
        /* <DEDUP_REMOVED lines=34> */
.L_x_8586:
[----:B------:R-:W-:Y:S05]  /*9c70*/  BSYNC B2 ;  /* 0x0000000000027941 */ /* 0x000fea0003800000 */
.L_x_8585:
        /* <DEDUP_REMOVED lines=17> */
.L_x_8588:
[----:B------:R-:W-:Y:S05]  /*9d90*/  BSYNC B2 ;  /* 0x0000000000027941 */ /* 0x000fea0003800000 */
.L_x_8587:
[C---:B------:R-:W-:Y:S02]  /*9da0*/  DFMA R4, R28.reuse, R58, R56 ;  /* 0x0000003a1c04722b */ /* 0x040fe40000000038 */
[----:B------:R-:W-:-:S06]  /*9db0*/  DFMA R30, R28, -R56, R58 ;  /* 0x800000381c1e722b */ /* 0x000fcc000000003a */
[-C--:B------:R-:W-:Y:S02]  /*9dc0*/  DMUL R28, R4, R2.reuse ;  /* 0x00000002041c7228 */ /* 0x080fe40000000000 */
[----:B------:R-:W-:Y:S01]  /*9dd0*/  DMUL R30, R30, R2 ;  /* 0x000000021e1e7228 */ /* 0x000fe20000000000 */
[----:B------:R-:W-:Y:S10]  /*9de0*/  BRA `(.L_x_8582) ;  /* 0x0000000400847947 */ /* 0x000ff40003800000 */
.L_x_8584:
        /* <DEDUP_REMOVED lines=22> */
.L_x_8590:
[----:B------:R-:W-:Y:S05]  /*9f50*/  BSYNC B2 ;  /* 0x0000000000027941 */ /* 0x000fea0003800000 */
.L_x_8589:
        /* <DEDUP_REMOVED lines=26> */
.L_x_8592:
[----:B------:R-:W-:Y:S05]  /*a100*/  BSYNC B2 ;  /* 0x0000000000027941 */ /* 0x000fea0003800000 */
.L_x_8591:
[----:B------:R-:W-:Y:S05]  /*a110*/  BRA `(.L_x_8582) ;  /* 0x0000000000b87947 */ /* 0x000fea0003800000 */
.L_x_8583:
        /* <DEDUP_REMOVED lines=23> */
.L_x_8594:
[----:B------:R-:W-:Y:S05]  /*a290*/  BSYNC B2 ;  /* 0x0000000000027941 */ /* 0x000fea0003800000 */
.L_x_8593:
        /* <DEDUP_REMOVED lines=17> */
.L_x_8596:
[----:B------:R-:W-:Y:S05]  /*a3b0*/  BSYNC B2 ;  /* 0x0000000000027941 */ /* 0x000fea0003800000 */
.L_x_8595:
[C---:B------:R-:W-:Y:S02]  /*a3c0*/  DFMA R4, R28.reuse, R56, R58 ;  /* 0x000000381c04722b */ /* 0x040fe4000000003a */
[----:B------:R-:W-:-:S06]  /*a3d0*/  DFMA R30, R28, R58, -R56 ;  /* 0x0000003a1c1e722b */ /* 0x000fcc0000000838 */
[-C--:B------:R-:W-:Y:S02]  /*a3e0*/  DMUL R28, R4, R2.reuse ;  /* 0x00000002041c7228 */ /* 0x080fe40000000000 */
[----:B------:R-:W-:-:S11]  /*a3f0*/  DMUL R30, R30, R2 ;  /* 0x000000021e1e7228 */ /* 0x000fd60000000000 */
.L_x_8582:
[----:B------:R-:W-:Y:S05]  /*a400*/  BSYNC B1 ;  /* 0x0000000000017941 */ /* 0x000fea0003800000 */
.L_x_8581:
        /* <DEDUP_REMOVED lines=23> */
.L_x_8599:
[----:B------:R-:W-:-:S13]  /*a580*/  ISETP.GE.AND P0, PT, R0, R76, PT ;  /* 0x0000004c0000720c */ /* 0x000fda0003f06270 */
[----:B------:R-:W-:Y:S05]  /*a590*/  @P0 BRA `(.L_x_8601) ;  /* 0x0000000000300947 */ /* 0x000fea0003800000 */
[----:B01----:R-:W0:Y:S01]  /*a5a0*/  LDC.64 R2, c[0x0][0x218] ;  /* 0x00008600ff027b82 */ /* 0x003e220000000a00 */
[----:B------:R-:W-:Y:S01]  /*a5b0*/  IMAD.IADD R5, R77, 0x1, R0 ;  /* 0x000000014d057824 */ /* 0x000fe200078e0200 */
[----:B------:R-:W-:-:S03]  /*a5c0*/  IADD3 R0, R0, 0x80, RZ ;  /* 0x0000008000007810 */ /* 0x000fc60007ffe0ff */
[----:B0-----:R-:W-:-:S05]  /*a5d0*/  IMAD.WIDE.U32 R2, R5, 0x10, R2 ;  /* 0x0000001005027825 */ /* 0x001fca00078e0002 */
[----:B------:R1:W-:Y:S02]  /*a5e0*/  STG.E.128 desc[UR4][R2.64], R12 ;  /* 0x0000000c02007986 */ /* 0x0003e4000c101d04 */
.L_x_8600:
[----:B------:R-:W-:-:S13]  /*a5f0*/  ISETP.GE.AND P0, PT, R0, R76, PT ;  /* 0x0000004c0000720c */ /* 0x000fda0003f06270 */
[----:B------:R-:W-:Y:S05]  /*a600*/  @P0 BRA `(.L_x_8602) ;  /* 0x0000000000340947 */ /* 0x000fea0003800000 */
[----:B01----:R-:W0:Y:S01]  /*a610*/  LDC.64 R2, c[0x0][0x218] ;  /* 0x00008600ff027b82 */ /* 0x003e220000000a00 */
[----:B------:R-:W-:Y:S02]  /*a620*/  IMAD.IADD R5, R77, 0x1, R0 ;  /* 0x000000014d057824 */ /* 0x000fe400078e0200 */
[----:B------:R-:W-:Y:S02]  /*a630*/  VIADD R0, R0, 0x80 ;  /* 0x0000008000007836 */ /* 0x000fe40000000000 */
[----:B0-----:R-:W-:-:S05]  /*a640*/  IMAD.WIDE.U32 R2, R5, 0x10, R2 ;  /* 0x0000001005027825 */ /* 0x001fca00078e0002 */
[----:B------:R2:W-:Y:S02]  /*a650*/  STG.E.128 desc[UR4][R2.64], R16 ;  /* 0x0000001002007986 */ /* 0x0005e4000c101d04 */
.L_x_8601:
        /* <DEDUP_REMOVED lines=8> */
.L_x_8602:
[----:B------:R-:W-:Y:S05]  /*a6e0*/  BSYNC B1 ;  /* 0x0000000000017941 */ /* 0x000fea0003800000 */
.L_x_8598:
[----:B------:R-:W-:-:S13]  /*a6f0*/  ISETP.GE.AND P0, PT, R0, R76, PT ;  /* 0x0000004c0000720c */ /* 0x000fda0003f06270 */
[----:B012---:R-:W0:Y:S01]  /*a700*/  @!P0 LDC.64 R2, c[0x0][0x218] ;  /* 0x00008600ff028b82 */ /* 0x007e220000000a00 */
[----:B------:R-:W-:Y:S01]  /*a710*/  @!P0 IMAD.IADD R5, R77, 0x1, R0 ;  /* 0x000000014d058824 */ /* 0x000fe200078e0200 */
[----:B------:R-:W-:-:S03]  /*a720*/  @!P0 IADD3 R0, R0, 0x80, RZ ;  /* 0x0000008000008810 */ /* 0x000fc60007ffe0ff */
[----:B0-----:R-:W-:-:S05]  /*a730*/  @!P0 IMAD.WIDE.U32 R2, R5, 0x10, R2 ;  /* 0x0000001005028825 */ /* 0x001fca00078e0002 */
[----:B------:R3:W-:Y:S02]  /*a740*/  @!P0 STG.E.128 desc[UR4][R2.64], R24 ;  /* 0x0000001802008986 */ /* 0x0007e4000c101d04 */
.L_x_8603:
[----:B------:R-:W-:Y:S05]  /*a750*/  BSYNC B0 ;  /* 0x0000000000007941 */ /* 0x000fea0003800000 */
.L_x_8597:
        /* <DEDUP_REMOVED lines=8> */
        .weak           $__internal_12_$__cuda_sm20_dblrcp_rn_slowpath_v3
        .type           $__internal_12_$__cuda_sm20_dblrcp_rn_slowpath_v3,@function
        .size           $__internal_12_$__cuda_sm20_dblrcp_rn_slowpath_v3,($__internal_13_$__cuda_sm20_div_rn_f64_full - $__internal_12_$__cuda_sm20_dblrcp_rn_slowpath_v3)
$__internal_12_$__cuda_sm20_dblrcp_rn_slowpath_v3:
        /* <DEDUP_REMOVED lines=26> */
.L_x_8607:
        /* <DEDUP_REMOVED lines=9> */
.L_x_8605:
[----:B------:R-:W-:Y:S01]  /*aa10*/  LOP3.LUT R5, R7, 0x80000, RZ, 0xfc, !PT ;  /* 0x0008000007057812 */ /* 0x000fe200078efcff */
[----:B------:R-:W-:-:S07]  /*aa20*/  IMAD.MOV.U32 R4, RZ, RZ, R6 ;  /* 0x000000ffff047224 */ /* 0x000fce00078e0006 */
.L_x_8606:
[----:B------:R-:W-:Y:S05]  /*aa30*/  BSYNC B0 ;  /* 0x0000000000007941 */ /* 0x000fea0003800000 */
.L_x_8604:
[----:B------:R-:W-:Y:S01]  /*aa40*/  IMAD.MOV.U32 R3, RZ, RZ, R5 ;  /* 0x000000ffff037224 */ /* 0x000fe200078e0005 */
[----:B------:R-:W-:Y:S01]  /*aa50*/  HFMA2.MMA R5, -RZ, RZ, 0, 0 ;  /* 0x00000000ff057435 */ /* 0x000fe200000001ff */
[----:B------:R-:W-:Y:S01]  /*aa60*/  MOV R2, R4 ;  /* 0x0000000400027202 */ /* 0x000fe20000000f00 */
[----:B------:R-:W-:-:S04]  /*aa70*/  IMAD.MOV.U32 R4, RZ, RZ, R0 ;  /* 0x000000ffff047224 */ /* 0x000fc800078e0000 */
[----:B------:R-:W-:Y:S05]  /*aa80*/  RET.REL.NODEC R4 `(_ZN2at6native29vectorized_elementwise_kernelILi8ENS0_13BinaryFunctorIN3c107complexIdEES5_S5_NS0_15binary_internal10DivFunctorIS5_EEEESt5arrayIPcLm3EEEEviT0_T1_) ;  /* 0xffffff54045c7950 */ /* 0x000fea0003c3ffff */
        .weak           $__internal_13_$__cuda_sm20_div_rn_f64_full
        .type           $__internal_13_$__cuda_sm20_div_rn_f64_full,@function
        .size           $__internal_13_$__cuda_sm20_div_rn_f64_full,(.L_x_19268 - $__internal_13_$__cuda_sm20_div_rn_f64_full)
$__internal_13_$__cuda_sm20_div_rn_f64_full:
        /* <DEDUP_REMOVED lines=72> */
.L_x_8609:
        /* <DEDUP_REMOVED lines=17> */
.L_x_8612:
[----:B------:R-:W-:Y:S02]  /*b020*/  LOP3.LUT R3, R79, 0x80000, RZ, 0xfc, !PT ;  /* 0x000800004f037812 */ /* 0x000fe400078efcff */
[----:B------:R-:W-:-:S03]  /*b030*/  MOV R86, R78 ;  /* 0x0000004e00567202 */ /* 0x000fc60000000f00 */
[----:B------:R-:W-:Y:S01]  /*b040*/  IMAD.MOV.U32 R87, RZ, RZ, R3 ;  /* 0x000000ffff577224 */ /* 0x000fe200078e0003 */
[----:B------:R-:W-:Y:S06]  /*b050*/  BRA `(.L_x_8610) ;  /* 0x00000000000c7947 */ /* 0x000fec0003800000 */
.L_x_8611:
[----:B------:R-:W-:Y:S01]  /*b060*/  LOP3.LUT R3, R83, 0x80000, RZ, 0xfc, !PT ;  /* 0x0008000053037812 */ /* 0x000fe200078efcff */
[----:B------:R-:W-:-:S03]  /*b070*/  IMAD.MOV.U32 R86, RZ, RZ, R82 ;  /* 0x000000ffff567224 */ /* 0x000fc600078e0052 */
[----:B------:R-:W-:-:S07]  /*b080*/  MOV R87, R3 ;  /* 0x0000000300577202 */ /* 0x000fce0000000f00 */
.L_x_8610:
[----:B------:R-:W-:Y:S05]  /*b090*/  BSYNC B0 ;  /* 0x0000000000007941 */ /* 0x000fea0003800000 */
.L_x_8608:
[----:B------:R-:W-:Y:S01]  /*b0a0*/  MOV R4, R0 ;  /* 0x0000000000047202 */ /* 0x000fe20000000f00 */
[----:B------:R-:W-:Y:S02]  /*b0b0*/  IMAD.MOV.U32 R5, RZ, RZ, 0x0 ;  /* 0x00000000ff057424 */ /* 0x000fe400078e00ff */
[----:B------:R-:W-:Y:S02]  /*b0c0*/  IMAD.MOV.U32 R2, RZ, RZ, R86 ;  /* 0x000000ffff027224 */ /* 0x000fe400078e0056 */
[----:B------:R-:W-:Y:S01]  /*b0d0*/  IMAD.MOV.U32 R3, RZ, RZ, R87 ;  /* 0x000000ffff037224 */ /* 0x000fe200078e0057 */
[----:B------:R-:W-:Y:S06]  /*b0e0*/  RET.REL.NODEC R4 `(_ZN2at6native29vectorized_elementwise_kernelILi8ENS0_13BinaryFunctorIN3c107complexIdEES5_S5_NS0_15binary_internal10DivFunctorIS5_EEEESt5arrayIPcLm3EEEEviT0_T1_) ;  /* 0xffffff4c04c47950 */ /* 0x000fec0003c3ffff */
.L_x_8613:
        /* <DEDUP_REMOVED lines=9> */
.L_x_19268:


//--------------------- .text._ZN2at6native18elementwise_kernelILi128ELi4EZNS0_15gpu_kernel_implINS0_13BUnaryFunctorIN3c107complexIdEES6_S6_NS0_15binary_internal10DivFunctorIS6_EEEEEEvRNS_18TensorIteratorBaseERKT_EUliE_EEviT1_ --------------------------
	.section	.text._ZN2at6native18elementwise_kernelILi128ELi4EZNS0_15gpu_kernel_implINS0_13BUnaryFunctorIN3c107complexIdEES6_S6_NS0_15binary_internal10DivFunctorIS6_EEEEEEvRNS_18TensorIteratorBaseERKT_EUliE_EEviT1_,"ax",@progbits
	.align	128
        .global         _ZN2at6native18elementwise_kernelILi128ELi4EZNS0_15gpu_kernel_implINS0_13BUnaryFunctorIN3c107complexIdEES6_S6_NS0_15binary_internal10DivFunctorIS6_EEEEEEvRNS_18TensorIteratorBaseERKT_EUliE_EEviT1_
        .type           _ZN2at6native18elementwise_kernelILi128ELi4EZNS0_15gpu_kernel_implINS0_13BUnaryFunctorIN3c107complexIdEES6_S6_NS0_15binary_internal10DivFunctorIS6_EEEEEEvRNS_18TensorIteratorBaseERKT_EUliE_EEviT1_,@function
        .size           _ZN2at6native18elementwise_kernelILi128ELi4EZNS0_15gpu_kernel_implINS0_13BUnaryFunctorIN3c107complexIdEES6_S6_NS0_15binary_internal10DivFunctorIS6_EEEEEEvRNS_18TensorIteratorBaseERKT_EUliE_EEviT1_,(.L_x_19270 - _ZN2at6native18elementwise_kernelILi128ELi4EZNS0_15gpu_kernel_implINS0_13BUnaryFunctorIN3c107complexIdEES6_S6_NS0_15binary_internal10DivFunctorIS6_EEEEEEvRNS_18TensorIteratorBaseERKT_EUliE_EEviT1_)
        .other          _ZN2at6native18elementwise_kernelILi128ELi4EZNS0_15gpu_kernel_implINS0_13BUnaryFunctorIN3c107complexIdEES6_S6_NS0_15binary_internal10DivFunctorIS6_EEEEEEvRNS_18TensorIteratorBaseERKT_EUliE_EEviT1_,@"STO_CUDA_ENTRY STV_DEFAULT"
_ZN2at6native18elementwise_kernelILi128ELi4EZNS0_15gpu_kernel_implINS0_13BUnaryFunctorIN3c107complexIdEES6_S6_NS0_15binary_internal10DivFunctorIS6_EEEEEEvRNS_18TensorIteratorBaseERKT_EUliE_EEviT1_:
.text._ZN2at6native18elementwise_kernelILi128ELi4EZNS0_15gpu_kernel_implINS0_13BUnaryFunctorIN3c107complexIdEES6_S6_NS0_15binary_internal10DivFunctorIS6_EEEEEEvRNS_18TensorIteratorBaseERKT_EUliE_EEviT1_:
        /* <DEDUP_REMOVED lines=312> */
.L_x_8616:
        /* <DEDUP_REMOVED lines=22> */
.L_x_8620:
[----:B------:R-:W2:Y:S01]  /*14e0*/  LDG.E.U8 R2, desc[UR36][R2.64] ;  /* 0x0000002402027981 */ /* 0x000ea2000c1e1100 */
[----:B------:R-:W-:Y:S01]  /*14f0*/  CS2R R14, SRZ ;  /* 0x00000000000e7805 */ /* 0x000fe2000001ff00 */
[----:B--2---:R0:W1:Y:S01]  /*1500*/  I2F.F64.U16 R12, R2 ;  /* 0x00000002000c7312 */ /* 0x0040620000101800 */
[----:B------:R-:W-:Y:S05]  /*1510*/  BRA `(.L_x_8622) ;  /* 0x0000000c00c87947 */ /* 0x000fea0003800000 */
.L_x_8619:
        /* <DEDUP_REMOVED lines=10> */
.L_x_8624:
[----:B------:R-:W2:Y:S01]  /*15c0*/  LDG.E R2, desc[UR36][R2.64] ;  /* 0x0000002402027981 */ /* 0x000ea2000c1e1900 */
[----:B------:R-:W-:Y:S01]  /*15d0*/  CS2R R14, SRZ ;  /* 0x00000000000e7805 */ /* 0x000fe2000001ff00 */
[----:B--2---:R0:W1:Y:S01]  /*15e0*/  I2F.F64 R12, R2 ;  /* 0x00000002000c7312 */ /* 0x0040620000201c00 */
[----:B------:R-:W-:Y:S05]  /*15f0*/  BRA `(.L_x_8622) ;  /* 0x0000000c00907947 */ /* 0x000fea0003800000 */
.L_x_8623:
[----:B------:R-:W2:Y:S01]  /*1600*/  LDG.E.U16 R2, desc[UR36][R2.64] ;  /* 0x0000002402027981 */ /* 0x000ea2000c1e1500 */
[----:B------:R-:W-:Y:S01]  /*1610*/  CS2R R14, SRZ ;  /* 0x00000000000e7805 */ /* 0x000fe2000001ff00 */
[----:B--2---:R0:W1:Y:S01]  /*1620*/  I2F.F64.S16 R12, R2 ;  /* 0x00000002000c7312 */ /* 0x0040620000101c00 */
[----:B------:R-:W-:Y:S05]  /*1630*/  BRA `(.L_x_8622) ;  /* 0x0000000c00807947 */ /* 0x000fea0003800000 */
.L_x_8618:
        /* <DEDUP_REMOVED lines=11> */
.L_x_8626:
[----:B------:R-:W2:Y:S01]  /*16f0*/  LDG.E.U16 R0, desc[UR36][R2.64] ;  /* 0x0000002402007981 */ /* 0x000ea2000c1e1500 */
[----:B------:R-:W-:Y:S01]  /*1700*/  CS2R R14, SRZ ;  /* 0x00000000000e7805 */ /* 0x000fe2000001ff00 */
[----:B--2---:R-:W-:-:S05]  /*1710*/  HADD2.F32 R0, -RZ, R0.H0_H0 ;  /* 0x20000000ff007230 */ /* 0x004fca0000004100 */
[----:B------:R-:W-:-:S04]  /*1720*/  FMUL.FTZ R0, R0, 1 ;  /* 0x3f80000000007820 */ /* 0x000fc80000410000 */
[----:B------:R0:W1:Y:S01]  /*1730*/  F2F.F64.F32 R12, R0 ;  /* 0x00000000000c7310 */ /* 0x0000620000201800 */
[----:B------:R-:W-:Y:S05]  /*1740*/  BRA `(.L_x_8622) ;  /* 0x0000000c003c7947 */ /* 0x000fea0003800000 */
.L_x_8625:
        /* <DEDUP_REMOVED lines=12> */
.L_x_8628:
        /* <DEDUP_REMOVED lines=8> */
.L_x_8627:
[----:B------:R0:W5:Y:S01]  /*1890*/  LDG.E.64 R12, desc[UR36][R2.64] ;  /* 0x00000024020c7981 */ /* 0x000162000c1e1b00 */
[----:B------:R-:W-:Y:S01]  /*18a0*/  CS2R R14, SRZ ;  /* 0x00000000000e7805 */ /* 0x000fe2000001ff00 */
[----:B------:R-:W-:Y:S06]  /*18b0*/  BRA `(.L_x_8622) ;  /* 0x0000000800e07947 */ /* 0x000fec0003800000 */
.L_x_8617:
        /* <DEDUP_REMOVED lines=14> */
.L_x_8631:
[----:B------:R0:W5:Y:S01]  /*19a0*/  LDG.E.128 R12, desc[UR36][R2.64] ;  /* 0x00000024020c7981 */ /* 0x000162000c1e1d00 */
[----:B------:R-:W-:Y:S05]  /*19b0*/  BRA `(.L_x_8622) ;  /* 0x0000000800a07947 */ /* 0x000fea0003800000 */
.L_x_8630:
        /* <DEDUP_REMOVED lines=29> */
.L_x_8633:
[----:B------:R-:W2:Y:S01]  /*1b90*/  LDG.E.U8 R2, desc[UR36][R2.64] ;  /* 0x0000002402027981 */ /* 0x000ea2000c1e1100 */
[----:B------:R-:W-:Y:S01]  /*1ba0*/  CS2R R14, SRZ ;  /* 0x00000000000e7805 */ /* 0x000fe2000001ff00 */
        /* <DEDUP_REMOVED lines=14> */
.L_x_8632:
[----:B------:R-:W2:Y:S01]  /*1c90*/  LDG.E.U16 R0, desc[UR36][R2.64] ;  /* 0x0000002402007981 */ /* 0x000ea2000c1e1500 */
[----:B------:R-:W-:Y:S01]  /*1ca0*/  CS2R R14, SRZ ;  /* 0x00000000000e7805 */ /* 0x000fe2000001ff00 */
[----:B--2---:R-:W-:-:S04]  /*1cb0*/  IMAD.U32 R0, R0, 0x10000, RZ ;  /* 0x0001000000007824 */ /* 0x004fc800078e00ff */
[----:B------:R-:W-:-:S04]  /*1cc0*/  FMUL.FTZ R0, R0, 1 ;  /* 0x3f80000000007820 */ /* 0x000fc80000410000 */
[----:B------:R0:W1:Y:S01]  /*1cd0*/  F2F.F64.F32 R12, R0 ;  /* 0x00000000000c7310 */ /* 0x0000620000201800 */
[----:B------:R-:W-:Y:S05]  /*1ce0*/  BRA `(.L_x_8622) ;  /* 0x0000000400d47947 */ /* 0x000fea0003800000 */
.L_x_8629:
        /* <DEDUP_REMOVED lines=12> */
.L_x_8636:
        /* <DEDUP_REMOVED lines=21> */
.L_x_8640:
[----:B------:R-:W-:Y:S05]  /*1f00*/  BSYNC B1 ;  /* 0x0000000000017941 */ /* 0x000fea0003800000 */
.L_x_8639:
[----:B------:R-:W-:Y:S01]  /*1f10*/  LEA R3, R0, 0x3b800000, 0x17 ;  /* 0x3b80000000037811 */ /* 0x000fe200078eb8ff */
[----:B------:R-:W-:-:S05]  /*1f20*/  IMAD.SHL.U32 R0, R2, 0x100000, RZ ;  /* 0x0010000002007824 */ /* 0x000fca00078e00ff */
[----:B------:R-:W-:-:S07]  /*1f30*/  LOP3.LUT R0, R3, R0, R4, 0xfe, !PT ;  /* 0x0000000003007212 */ /* 0x000fce00078efe04 */
.L_x_8638:
[----:B------:R-:W-:Y:S05]  /*1f40*/  BSYNC B0 ;  /* 0x0000000000007941 */ /* 0x000fea0003800000 */
.L_x_8637:
[----:B------:R-:W-:Y:S01]  /*1f50*/  FMUL.FTZ R0, R0, 1 ;  /* 0x3f80000000007820 */ /* 0x000fe20000410000 */
[----:B------:R-:W-:-:S03]  /*1f60*/  CS2R R14, SRZ ;  /* 0x00000000000e7805 */ /* 0x000fc6000001ff00 */
[----:B------:R2:W3:Y:S01]  /*1f70*/  F2F.F64.F32 R12, R0 ;  /* 0x00000000000c7310 */ /* 0x0004e20000201800 */
[----:B------:R-:W-:Y:S05]  /*1f80*/  BRA `(.L_x_8622) ;  /* 0x00000004002c7947 */ /* 0x000fea0003800000 */
.L_x_8635:
        /* <DEDUP_REMOVED lines=21> */
.L_x_8644:
[----:B------:R-:W-:Y:S05]  /*20e0*/  BSYNC B1 ;  /* 0x0000000000017941 */ /* 0x000fea0003800000 */
.L_x_8643:
[----:B------:R-:W-:Y:S01]  /*20f0*/  LEA R3, R0, 0x37800000, 0x17 ;  /* 0x3780000000037811 */ /* 0x000fe200078eb8ff */
[----:B------:R-:W-:-:S05]  /*2100*/  IMAD.SHL.U32 R0, R2, 0x200000, RZ ;  /* 0x0020000002007824 */ /* 0x000fca00078e00ff */
[----:B------:R-:W-:-:S07]  /*2110*/  LOP3.LUT R0, R3, R0, R4, 0xfe, !PT ;  /* 0x0000000003007212 */ /* 0x000fce00078efe04 */
.L_x_8642:
[----:B------:R-:W-:Y:S05]  /*2120*/  BSYNC B0 ;  /* 0x0000000000007941 */ /* 0x000fea0003800000 */
.L_x_8641:
[----:B------:R-:W-:Y:S01]  /*2130*/  FMUL.FTZ R0, R0, 1 ;  /* 0x3f80000000007820 */ /* 0x000fe20000410000 */
[----:B------:R-:W-:-:S03]  /*2140*/  CS2R R14, SRZ ;  /* 0x00000000000e7805 */ /* 0x000fc6000001ff00 */
[----:B------:R4:W0:Y:S01]  /*2150*/  F2F.F64.F32 R12, R0 ;  /* 0x00000000000c7310 */ /* 0x0008220000201800 */
[----:B------:R-:W-:Y:S05]  /*2160*/  BRA `(.L_x_8622) ;  /* 0x0000000000b47947 */ /* 0x000fea0003800000 */
.L_x_8634:
        /* <DEDUP_REMOVED lines=14> */
.L_x_8648:
[----:B------:R-:W-:Y:S05]  /*2250*/  BSYNC B0 ;  /* 0x0000000000007941 */ /* 0x000fea0003800000 */
.L_x_8647:
[----:B------:R-:W-:Y:S01]  /*2260*/  FMUL.FTZ R0, R0, 1 ;  /* 0x3f80000000007820 */ /* 0x000fe20000410000 */
[----:B------:R-:W-:-:S03]  /*2270*/  CS2R R14, SRZ ;  /* 0x00000000000e7805 */ /* 0x000fc6000001ff00 */
[----:B------:R0:W1:Y:S01]  /*2280*/  F2F.F64.F32 R12, R0 ;  /* 0x00000000000c7310 */ /* 0x0000620000201800 */
[----:B------:R-:W-:Y:S05]  /*2290*/  BRA `(.L_x_8622) ;  /* 0x0000000000687947 */ /* 0x000fea0003800000 */
.L_x_8621:
[----:B------:R-:W-:Y:S01]  /*22a0*/  MOV R0, 0x0 ;  /* 0x0000000000007802 */ /* 0x000fe20000000f00 */
[----:B------:R-:W-:Y:S01]  /*22b0*/  ULDC.64 UR4, c[0x4][0x148] ;  /* 0x0100520000047ab9 */ /* 0x000fe20000000a00 */
[----:B------:R-:W-:Y:S01]  /*22c0*/  ULDC.64 UR6, c[0x4][0x30] ;  /* 0x01000c0000067ab9 */ /* 0x000fe20000000a00 */
[----:B------:R-:W-:Y:S01]  /*22d0*/  IMAD.U32 R4, RZ, RZ, UR4 ;  /* 0x00000004ff047e24 */ /* 0x000fe2000f8e00ff */
[----:B------:R0:W1:Y:S01]  /*22e0*/  LDC.64 R2, c[0x4][R0] ;  /* 0x0100000000027b82 */ /* 0x0000620000000a00 */
[----:B------:R-:W-:Y:S01]  /*22f0*/  MOV R5, UR5 ;  /* 0x0000000500057c02 */ /* 0x000fe20008000f00 */
        /* <DEDUP_REMOVED lines=10> */
.L_x_8649:
[----:B------:R-:W-:Y:S02]  /*23a0*/  CS2R R12, SRZ ;  /* 0x00000000000c7805 */ /* 0x000fe4000001ff00 */
[----:B------:R-:W-:Y:S01]  /*23b0*/  CS2R R14, SRZ ;  /* 0x00000000000e7805 */ /* 0x000fe2000001ff00 */
[----:B------:R-:W-:Y:S06]  /*23c0*/  BRA `(.L_x_8622) ;  /* 0x00000000001c7947 */ /* 0x000fec0003800000 */
.L_x_8646:
[----:B------:R-:W2:Y:S01]  /*23d0*/  LDG.E.64 R12, desc[UR36][R2.64] ;  /* 0x00000024020c7981 */ /* 0x000ea2000c1e1b00 */
[----:B------:R-:W-:Y:S01]  /*23e0*/  CS2R R14, SRZ ;  /* 0x00000000000e7805 */ /* 0x000fe2000001ff00 */
[----:B--2---:R-:W0:Y:S01]  /*23f0*/  I2F.F64.U64 R12, R12 ;  /* 0x0000000c000c7312 */ /* 0x004e220000301800 */
[----:B------:R-:W-:Y:S05]  /*2400*/  BRA `(.L_x_8622) ;  /* 0x00000000000c7947 */ /* 0x000fea0003800000 */
.L_x_8645:
[----:B------:R-:W2:Y:S01]  /*2410*/  LDG.E R2, desc[UR36][R2.64] ;  /* 0x0000002402027981 */ /* 0x000ea2000c1e1900 */
[----:B------:R-:W-:Y:S01]  /*2420*/  CS2R R14, SRZ ;  /* 0x00000000000e7805 */ /* 0x000fe2000001ff00 */
[----:B--2---:R0:W1:Y:S06]  /*2430*/  I2F.F64.U32 R12, R2 ;  /* 0x00000002000c7312 */ /* 0x00406c0000201800 */
.L_x_8622:
[----:B0-----:R-:W0:Y:S08]  /*2440*/  LDC.64 R2, c[0x0][0x440] ;  /* 0x00011000ff027b82 */ /* 0x001e300000000a00 */
[----:B------:R-:W0:Y:S02]  /*2450*/  LDC.64 R4, c[0x0][0x448] ;  /* 0x00011200ff047b82 */ /* 0x000e240000000a00 */
[----:B0-----:R-:W-:-:S14]  /*2460*/  DSETP.GE.AND P0, PT, |R2|, |R4|, PT ;  /* 0x400000040200722a */ /* 0x001fdc0003f06200 */
[----:B------:R-:W-:Y:S05]  /*2470*/  @!P0 BRA `(.L_x_8650) ;  /* 0x0000000400a88947 */ /* 0x000fea0003800000 */
[----:B------:R-:W-:Y:S02]  /*2480*/  DSETP.NEU.AND P0, PT, |R4|, RZ, PT ;  /* 0x000000ff0400722a */ /* 0x000fe40003f0d200 */
[----:B------:R-:W-:-:S14]  /*2490*/  DSETP.EQ.AND P1, PT, |R2|, RZ, PT ;  /* 0x000000ff0200722a */ /* 0x000fdc0003f22200 */
[----:B------:R-:W-:Y:S05]  /*24a0*/  @!P0 BRA P1, `(.L_x_8651) ;  /* 0x0000000000cc8947 */ /* 0x000fea0000800000 */
[----:B------:R-:W-:Y:S01]  /*24b0*/  ULDC UR4, c[0x0][0x444] ;  /* 0x0001110000047ab9 */ /* 0x000fe20000000800 */
[----:B------:R-:W-:Y:S01]  /*24c0*/  IMAD.MOV.U32 R6, RZ, RZ, 0x1 ;  /* 0x00000001ff067424 */ /* 0x000fe200078e00ff */
[----:B------:R-:W0:Y:S01]  /*24d0*/  MUFU.RCP64H R7, UR4 ;  /* 0x0000000400077d08 */ /* 0x000e220008001800 */
[----:B------:R-:W1:Y:S04]  /*24e0*/  LDC R10, c[0x0][0x44c] ;  /* 0x00011300ff0a7b82 */ /* 0x000e680000000800 */
[----:B0-----:R-:W-:-:S08]  /*24f0*/  DFMA R8, R6, -R2, 1 ;  /* 0x3ff000000608742b */ /* 0x001fd00000000802 */
[----:B------:R-:W-:Y:S01]  /*2500*/  DFMA R8, R8, R8, R8 ;  /* 0x000000080808722b */ /* 0x000fe20000000008 */
[----:B-1----:R-:W-:-:S07]  /*2510*/  FSETP.GEU.AND P1, PT, |R10|, 6.5827683646048100446e-37, PT ;  /* 0x036000000a00780b */ /* 0x002fce0003f2e200 */
[----:B------:R-:W-:-:S08]  /*2520*/  DFMA R8, R6, R8, R6 ;  /* 0x000000080608722b */ /* 0x000fd00000000006 */
[----:B------:R-:W-:-:S08]  /*2530*/  DFMA R6, R8, -R2, 1 ;  /* 0x3ff000000806742b */ /* 0x000fd00000000802 */
[----:B------:R-:W-:-:S08]  /*2540*/  DFMA R6, R8, R6, R8 ;  /* 0x000000060806722b */ /* 0x000fd00000000008 */
[----:B------:R-:W-:-:S08]  /*2550*/  DMUL R8, R6, R4 ;  /* 0x0000000406087228 */ /* 0x000fd00000000000 */
[----:B------:R-:W-:-:S08]  /*2560*/  DFMA R2, R8, -R2, R4 ;  /* 0x800000020802722b */ /* 0x000fd00000000004 */
[----:B------:R-:W-:-:S10]  /*2570*/  DFMA R2, R6, R2, R8 ;  /* 0x000000020602722b */ /* 0x000fd40000000008 */
[----:B--2-4-:R-:W-:-:S05]  /*2580*/  FFMA R0, RZ, UR4, R3 ;  /* 0x00000004ff007c23 */ /* 0x014fca0008000003 */
[----:B------:R-:W-:-:S13]  /*2590*/  FSETP.GT.AND P0, PT, |R0|, 1.469367938527859385e-39, PT ;  /* 0x001000000000780b */ /* 0x000fda0003f04200 */
[----:B------:R-:W-:Y:S05]  /*25a0*/  @P0 BRA P1, `(.L_x_8652) ;  /* 0x0000000000280947 */ /* 0x000fea0000800000 */
[----:B------:R-:W-:Y:S01]  /*25b0*/  ULDC.64 UR4, c[0x0][0x448] ;  /* 0x0001120000047ab9 */ /* 0x000fe20000000a00 */
[----:B------:R-:W-:Y:S01]  /*25c0*/  ULDC.64 UR6, c[0x0][0x440] ;  /* 0x0001100000067ab9 */ /* 0x000fe20000000a00 */
[----:B------:R-:W-:Y:S01]  /*25d0*/  IMAD.U32 R10, RZ, RZ, UR4 ;  /* 0x00000004ff0a7e24 */ /* 0x000fe2000f8e00ff */
[----:B------:R-:W-:Y:S01]  /*25e0*/  MOV R0, 0x2630 ;  /* 0x0000263000007802 */ /* 0x000fe20000000f00 */
[----:B------:R-:W-:Y:S02]  /*25f0*/  IMAD.U32 R11, RZ, RZ, UR5 ;  /* 0x00000005ff0b7e24 */ /* 0x000fe4000f8e00ff */
[----:B------:R-:W-:Y:S02]  /*2600*/  IMAD.U32 R8, RZ, RZ, UR6 ;  /* 0x00000006ff087e24 */ /* 0x000fe4000f8e00ff */
[----:B------:R-:W-:-:S07]  /*2610*/  IMAD.U32 R9, RZ, RZ, UR7 ;  /* 0x00000007ff097e24 */ /* 0x000fce000f8e00ff */
[----:B---3-5:R-:W-:Y:S05]  /*2620*/  CALL.REL.NOINC `($__internal_15_$__cuda_sm20_div_rn_f64_full) ;  /* 0x000000d800687944 */ /* 0x028fea0003c00000 */
[----:B------:R-:W-:Y:S02]  /*2630*/  IMAD.MOV.U32 R2, RZ, RZ, R4 ;  /* 0x000000ffff027224 */ /* 0x000fe400078e0004 */
[----:B------:R-:W-:-:S07]  /*2640*/  IMAD.MOV.U32 R3, RZ, RZ, R5 ;  /* 0x000000ffff037224 */ /* 0x000fce00078e0005 */
.L_x_8652:
[----:B------:R-:W0:Y:S01]  /*2650*/  LDC.64 R10, c[0x0][0x440] ;  /* 0x00011000ff0a7b82 */ /* 0x000e220000000a00 */
[----:B------:R-:W-:Y:S01]  /*2660*/  ULDC.64 UR4, c[0x0][0x448] ;  /* 0x0001120000047ab9 */ /* 0x000fe20000000a00 */
[----:B------:R-:W-:Y:S01]  /*2670*/  BSSY B0, `(.L_x_8653) ;  /* 0x0000011000007945 */ /* 0x000fe20003800000 */
[----:B0-----:R-:W-:-:S06]  /*2680*/  DFMA R10, R2, UR4, R10 ;  /* 0x00000004020a7c2b */ /* 0x001fcc000800000a */
        /* <DEDUP_REMOVED lines=14> */
[----:B---3-5:R-:W-:Y:S05]  /*2770*/  CALL.REL.NOINC `($__internal_14_$__cuda_sm20_dblrcp_rn_slowpath_v3) ;  /* 0x000000d400787944 */ /* 0x028fea0003c00000 */
.L_x_8654:
[----:B------:R-:W-:Y:S05]  /*2780*/  BSYNC B0 ;  /* 0x0000000000007941 */ /* 0x000fea0003800000 */
.L_x_8653:
[C---:B---3-5:R-:W-:Y:S02]  /*2790*/  DFMA R4, R2.reuse, R14, R12 ;  /* 0x0000000e0204722b */ /* 0x068fe4000000000c */
[----:B------:R-:W-:-:S06]  /*27a0*/  DFMA R14, R2, -R12, R14 ;  /* 0x8000000c020e722b */ /* 0x000fcc000000000e */
[-C--:B------:R-:W-:Y:S02]  /*27b0*/  DMUL R12, R4, R6.reuse ;  /* 0x00000006040c7228 */ /* 0x080fe40000000000 */
[----:B------:R-:W-:Y:S01]  /*27c0*/  DMUL R14, R14, R6 ;  /* 0x000000060e0e7228 */ /* 0x000fe20000000000 */
[----:B------:R-:W-:Y:S10]  /*27d0*/  BRA `(.L_x_8655) ;  /* 0x0000000400987947 */ /* 0x000ff40003800000 */
.L_x_8651:
[----:B------:R-:W-:Y:S01]  /*27e0*/  DADD R8, -RZ, |R2| ;  /* 0x00000000ff087229 */ /* 0x000fe20000000502 */
[----:B------:R-:W-:Y:S01]  /*27f0*/  IMAD.MOV.U32 R4, RZ, RZ, 0x1 ;  /* 0x00000001ff047424 */ /* 0x000fe200078e00ff */
[----:B-123-5:R-:W-:Y:S01]  /*2800*/  FSETP.GEU.AND P1, PT, |R13|, 6.5827683646048100446e-37, PT ;  /* 0x036000000d00780b */ /* 0x02efe20003f2e200 */
        /* <DEDUP_REMOVED lines=10> */
[----:B----4-:R-:W-:-:S05]  /*28b0*/  FFMA R0, RZ, R9, R3 ;  /* 0x00000009ff007223 */ /* 0x010fca0000000003 */
[----:B------:R-:W-:-:S13]  /*28c0*/  FSETP.GT.AND P0, PT, |R0|, 1.469367938527859385e-39, PT ;  /* 0x001000000000780b */ /* 0x000fda0003f04200 */
[----:B------:R-:W-:Y:S05]  /*28d0*/  @P0 BRA P1, `(.L_x_8657) ;  /* 0x0000000000180947 */ /* 0x000fea0000800000 */
[----:B------:R-:W-:Y:S01]  /*28e0*/  IMAD.MOV.U32 R10, RZ, RZ, R12 ;  /* 0x000000ffff0a7224 */ /* 0x000fe200078e000c */
[----:B------:R-:W-:Y:S01]  /*28f0*/  MOV R0, 0x2920 ;  /* 0x0000292000007802 */ /* 0x000fe20000000f00 */
[----:B------:R-:W-:-:S07]  /*2900*/  IMAD.MOV.U32 R11, RZ, RZ, R13 ;  /* 0x000000ffff0b7224 */ /* 0x000fce00078e000d */
[----:B------:R-:W-:Y:S05]  /*2910*/  CALL.REL.NOINC `($__internal_15_$__cuda_sm20_div_rn_f64_full) ;  /* 0x000000d400ac7944 */ /* 0x000fea0003c00000 */
[----:B------:R-:W-:Y:S02]  /*2920*/  IMAD.MOV.U32 R2, RZ, RZ, R4 ;  /* 0x000000ffff027224 */ /* 0x000fe400078e0004 */
[----:B------:R-:W-:-:S07]  /*2930*/  IMAD.MOV.U32 R3, RZ, RZ, R5 ;  /* 0x000000ffff037224 */ /* 0x000fce00078e0005 */
.L_x_8657:
[----:B------:R-:W-:Y:S05]  /*2940*/  BSYNC B0 ;  /* 0x0000000000007941 */ /* 0x000fea0003800000 */
.L_x_8656:
[----:B------:R-:W0:Y:S01]  /*2950*/  LDC.64 R8, c[0x0][0x448] ;  /* 0x00011200ff087b82 */ /* 0x000e220000000a00 */
[----:B------:R-:W-:Y:S01]  /*2960*/  IMAD.MOV.U32 R4, RZ, RZ, 0x1 ;  /* 0x00000001ff047424 */ /* 0x000fe200078e00ff */
[----:B------:R-:W-:Y:S01]  /*2970*/  FSETP.GEU.AND P1, PT, |R15|, 6.5827683646048100446e-37, PT ;  /* 0x036000000f00780b */ /* 0x000fe20003f2e200 */
[----:B------:R-:W-:Y:S01]  /*2980*/  BSSY B0, `(.L_x_8658) ;  /* 0x0000016000007945 */ /* 0x000fe20003800000 */
[----:B------:R-:W-:Y:S02]  /*2990*/  IMAD.MOV.U32 R12, RZ, RZ, R2 ;  /* 0x000000ffff0c7224 */ /* 0x000fe400078e0002 */
[----:B------:R-:W-:Y:S01]  /*29a0*/  IMAD.MOV.U32 R13, RZ, RZ, R3 ;  /* 0x000000ffff0d7224 */ /* 0x000fe200078e0003 */
[----:B0-----:R-:W-:-:S06]  /*29b0*/  DADD R20, -RZ, |R8| ;  /* 0x00000000ff147229 */ /* 0x001fcc0000000508 */
        /* <DEDUP_REMOVED lines=17> */
[----:B------:R-:W-:Y:S05]  /*2ad0*/  CALL.REL.NOINC `($__internal_15_$__cuda_sm20_div_rn_f64_full) ;  /* 0x000000d4003c7944 */ /* 0x000fea0003c00000 */
.L_x_8659:
[----:B------:R-:W-:Y:S05]  /*2ae0*/  BSYNC B0 ;  /* 0x0000000000007941 */ /* 0x000fea0003800000 */
.L_x_8658:
[----:B------:R-:W-:Y:S01]  /*2af0*/  IMAD.MOV.U32 R14, RZ, RZ, R4 ;  /* 0x000000ffff0e7224 */ /* 0x000fe200078e0004 */
[----:B------:R-:W-:Y:S01]  /*2b00*/  MOV R15, R5 ;  /* 0x00000005000f7202 */ /* 0x000fe20000000f00 */
[----:B------:R-:W-:Y:S06]  /*2b10*/  BRA `(.L_x_8655) ;  /* 0x0000000000c87947 */ /* 0x000fec0003800000 */
.L_x_8650:
        /* <DEDUP_REMOVED lines=26> */
.L_x_8660:
        /* <DEDUP_REMOVED lines=18> */
[----:B---3-5:R-:W-:Y:S05]  /*2de0*/  CALL.REL.NOINC `($__internal_14_$__cuda_sm20_dblrcp_rn_slowpath_v3) ;  /* 0x000000cc00dc7944 */ /* 0x028fea0003c00000 */
.L_x_8662:
[----:B------:R-:W-:Y:S05]  /*2df0*/  BSYNC B0 ;  /* 0x0000000000007941 */ /* 0x000fea0003800000 */
.L_x_8661:
[C---:B---3-5:R-:W-:Y:S02]  /*2e00*/  DFMA R4, R2.reuse, R12, R14 ;  /* 0x0000000c0204722b */ /* 0x068fe4000000000e */
[----:B------:R-:W-:-:S06]  /*2e10*/  DFMA R14, R2, R14, -R12 ;  /* 0x0000000e020e722b */ /* 0x000fcc000000080c */
[-C--:B------:R-:W-:Y:S02]  /*2e20*/  DMUL R12, R4, R6.reuse ;  /* 0x00000006040c7228 */ /* 0x080fe40000000000 */
[----:B------:R-:W-:-:S11]  /*2e30*/  DMUL R14, R14, R6 ;  /* 0x000000060e0e7228 */ /* 0x000fd60000000000 */
.L_x_8655:
        /* <DEDUP_REMOVED lines=15> */
.L_x_8666:
[----:B------:R-:W0:Y:S02]  /*2f30*/  F2I.S64.F64.TRUNC R12, R12 ;  /* 0x0000000c000c7311 */ /* 0x000e24000030d900 */
[----:B0-----:R-:W-:-:S05]  /*2f40*/  IMAD.MOV.U32 R3, RZ, RZ, R12 ;  /* 0x000000ffff037224 */ /* 0x001fca00078e000c */
[----:B------:R1:W-:Y:S01]  /*2f50*/  STG.E.U8 desc[UR36][R16.64], R3 ;  /* 0x0000000310007986 */ /* 0x0003e2000c101124 */
[----:B------:R-:W-:Y:S05]  /*2f60*/  BRA `(.L_x_8668) ;  /* 0x0000001000087947 */ /* 0x000fea0003800000 */
.L_x_8665:
        /* <DEDUP_REMOVED lines=9> */
.L_x_8670:
[----:B------:R-:W0:Y:S02]  /*3000*/  F2I.F64.TRUNC R13, R12 ;  /* 0x0000000c000d7311 */ /* 0x000e24000030d100 */
[----:B0-----:R3:W-:Y:S01]  /*3010*/  STG.E desc[UR36][R16.64], R13 ;  /* 0x0000000d10007986 */ /* 0x0017e2000c101924 */
[----:B------:R-:W-:Y:S05]  /*3020*/  BRA `(.L_x_8668) ;  /* 0x0000000c00d87947 */ /* 0x000fea0003800000 */
.L_x_8669:
[----:B------:R-:W0:Y:S02]  /*3030*/  F2I.F64.TRUNC R13, R12 ;  /* 0x0000000c000d7311 */ /* 0x000e24000030d100 */
[----:B0-----:R2:W-:Y:S01]  /*3040*/  STG.E.U16 desc[UR36][R16.64], R13 ;  /* 0x0000000d10007986 */ /* 0x0015e2000c101524 */
[----:B------:R-:W-:Y:S05]  /*3050*/  BRA `(.L_x_8668) ;  /* 0x0000000c00cc7947 */ /* 0x000fea0003800000 */
.L_x_8664:
        /* <DEDUP_REMOVED lines=13> */
.L_x_8672:
        /* <DEDUP_REMOVED lines=8> */
.L_x_8671:
        /* <DEDUP_REMOVED lines=16> */
.L_x_8674:
        /* <DEDUP_REMOVED lines=11> */
.L_x_8673:
[----:B------:R0:W-:Y:S01]  /*3360*/  STG.E.64 desc[UR36][R16.64], R12 ;  /* 0x0000000c10007986 */ /* 0x0001e2000c101b24 */
[----:B------:R-:W-:Y:S05]  /*3370*/  BRA `(.L_x_8668) ;  /* 0x0000000c00047947 */ /* 0x000fea0003800000 */
.L_x_8663:
        /* <DEDUP_REMOVED lines=13> */
.L_x_8677:
[----:B------:R0:W-:Y:S01]  /*3450*/  STG.E.128 desc[UR36][R16.64], R12 ;  /* 0x0000000c10007986 */ /* 0x0001e2000c101d24 */
[----:B------:R-:W-:Y:S05]  /*3460*/  BRA `(.L_x_8668) ;  /* 0x0000000800c87947 */ /* 0x000fea0003800000 */
.L_x_8676:
        /* <DEDUP_REMOVED lines=25> */
.L_x_8681:
[----:B------:R-:W-:Y:S05]  /*3600*/  BSYNC B0 ;  /* 0x0000000000007941 */ /* 0x000fea0003800000 */
.L_x_8680:
[----:B------:R-:W-:-:S05]  /*3610*/  LOP3.LUT R3, R0, R3, RZ, 0xfc, !PT ;  /* 0x0000000300037212 */ /* 0x000fca00078efcff */
[----:B------:R0:W-:Y:S01]  /*3620*/  STG.E.U8 desc[UR36][R16.64], R3 ;  /* 0x0000000310007986 */ /* 0x0001e2000c101124 */
[----:B------:R-:W-:Y:S05]  /*3630*/  BRA `(.L_x_8668) ;  /* 0x0000000800547947 */ /* 0x000fea0003800000 */
.L_x_8679:
        /* <DEDUP_REMOVED lines=17> */
.L_x_8683:
[----:B------:R-:W-:Y:S02]  /*3750*/  ISETP.GT.U32.AND P0, PT, R2, 0x7f800000, PT ;  /* 0x7f8000000200780c */ /* 0x000fe40003f04070 */
[----:B------:R-:W-:-:S04]  /*3760*/  MOV R0, 0x7f ;  /* 0x0000007f00007802 */ /* 0x000fc80000000f00 */
[----:B------:R-:W-:-:S07]  /*3770*/  SEL R0, R0, 0x7c, P0 ;  /* 0x0000007c00007807 */ /* 0x000fce0000000000 */
.L_x_8684:
[----:B------:R-:W-:Y:S05]  /*3780*/  BSYNC B0 ;  /* 0x0000000000007941 */ /* 0x000fea0003800000 */
.L_x_8682:
[----:B------:R-:W-:-:S04]  /*3790*/  LOP3.LUT R2, R3, 0x80000000, RZ, 0xc0, !PT ;  /* 0x8000000003027812 */ /* 0x000fc800078ec0ff */
[----:B------:R-:W-:-:S04]  /*37a0*/  SHF.R.U32.HI R3, RZ, 0x18, R2 ;  /* 0x00000018ff037819 */ /* 0x000fc80000011602 */
[----:B------:R-:W-:-:S05]  /*37b0*/  LOP3.LUT R3, R0, R3, RZ, 0xfc, !PT ;  /* 0x0000000300037212 */ /* 0x000fca00078efcff */
[----:B------:R0:W-:Y:S01]  /*37c0*/  STG.E.U8 desc[UR36][R16.64], R3 ;  /* 0x0000000310007986 */ /* 0x0001e2000c101124 */
[----:B------:R-:W-:Y:S05]  /*37d0*/  BRA `(.L_x_8668) ;  /* 0x0000000400ec7947 */ /* 0x000fea0003800000 */
.L_x_8678:
        /* <DEDUP_REMOVED lines=8> */
.L_x_8675:
        /* <DEDUP_REMOVED lines=11> */
.L_x_8687:
        /* <DEDUP_REMOVED lines=21> */
.L_x_8690:
[----:B------:R-:W-:-:S04]  /*3a60*/  LOP3.LUT R2, R3, 0x80000000, RZ, 0xc0, !PT ;  /* 0x8000000003027812 */ /* 0x000fc800078ec0ff */
[----:B------:R-:W-:-:S04]  /*3a70*/  SHF.R.U32.HI R3, RZ, 0x18, R2 ;  /* 0x00000018ff037819 */ /* 0x000fc80000011602 */
[----:B------:R-:W-:-:S04]  /*3a80*/  LOP3.LUT R0, R0, R3, RZ, 0xfc, !PT ;  /* 0x0000000300007212 */ /* 0x000fc800078efcff */
[----:B------:R-:W-:-:S07]  /*3a90*/  PRMT R8, R0, 0x7610, R8 ;  /* 0x0000761000087816 */ /* 0x000fce0000000008 */
.L_x_8689:
[----:B------:R-:W-:Y:S05]  /*3aa0*/  BSYNC B0 ;  /* 0x0000000000007941 */ /* 0x000fea0003800000 */
.L_x_8688:
[----:B------:R0:W-:Y:S01]  /*3ab0*/  STG.E.U8 desc[UR36][R16.64], R8 ;  /* 0x0000000810007986 */ /* 0x0001e2000c101124 */
[----:B------:R-:W-:Y:S05]  /*3ac0*/  BRA `(.L_x_8668) ;  /* 0x0000000400307947 */ /* 0x000fea0003800000 */
.L_x_8686:
        /* <DEDUP_REMOVED lines=21> */
.L_x_8693:
[----:B------:R-:W-:-:S04]  /*3c20*/  LOP3.LUT R2, R3, 0x80000000, RZ, 0xc0, !PT ;  /* 0x8000000003027812 */ /* 0x000fc800078ec0ff */
[----:B------:R-:W-:-:S04]  /*3c30*/  SHF.R.U32.HI R3, RZ, 0x18, R2 ;  /* 0x00000018ff037819 */ /* 0x000fc80000011602 */
[----:B------:R-:W-:-:S04]  /*3c40*/  LOP3.LUT R0, R0, R3, RZ, 0xfc, !PT ;  /* 0x0000000300007212 */ /* 0x000fc800078efcff */
[----:B------:R-:W-:-:S07]  /*3c50*/  PRMT R8, R0, 0x7610, R8 ;  /* 0x0000761000087816 */ /* 0x000fce0000000008 */
.L_x_8692:
[----:B------:R-:W-:Y:S05]  /*3c60*/  BSYNC B0 ;  /* 0x0000000000007941 */ /* 0x000fea0003800000 */
.L_x_8691:
[----:B------:R0:W-:Y:S01]  /*3c70*/  STG.E.U8 desc[UR36][R16.64], R8 ;  /* 0x0000000810007986 */ /* 0x0001e2000c101124 */
[----:B------:R-:W-:Y:S05]  /*3c80*/  BRA `(.L_x_8668) ;  /* 0x0000000000c07947 */ /* 0x000fea0003800000 */
.L_x_8685:
        /* <DEDUP_REMOVED lines=26> */
.L_x_8667:
        /* <DEDUP_REMOVED lines=16> */
.L_x_8696:
[----:B------:R-:W-:Y:S05]  /*3f30*/  BRA `(.L_x_8668) ;  /* 0x0000000000147947 */ /* 0x000fea0003800000 */
.L_x_8695:
[----:B------:R-:W0:Y:S02]  /*3f40*/  F2I.U64.F64.TRUNC R12, R12 ;  /* 0x0000000c000c7311 */ /* 0x000e24000030d800 */
[----:B0-----:R0:W-:Y:S01]  /*3f50*/  STG.E.64 desc[UR36][R16.64], R12 ;  /* 0x0000000c10007986 */ /* 0x0011e2000c101b24 */
[----:B------:R-:W-:Y:S05]  /*3f60*/  BRA `(.L_x_8668) ;  /* 0x0000000000087947 */ /* 0x000fea0003800000 */
.L_x_8694:
[----:B------:R-:W0:Y:S02]  /*3f70*/  F2I.U32.F64.TRUNC R13, R12 ;  /* 0x0000000c000d7311 */ /* 0x000e24000030d000 */
[----:B0-----:R0:W-:Y:S02]  /*3f80*/  STG.E desc[UR36][R16.64], R13 ;  /* 0x0000000d10007986 */ /* 0x0011e4000c101924 */
.L_x_8668:
[----:B01234-:R-:W-:-:S05]  /*3f90*/  LEA R17, R18, R19, 0x9 ;  /* 0x0000001312117211 */ /* 0x01ffca00078e48ff */
[----:B------:R-:W-:-:S07]  /*3fa0*/  VIADD R17, R17, 0x80 ;  /* 0x0000008011117836 */ /* 0x000fce0000000000 */
.L_x_8615:
[----:B------:R-:W-:Y:S05]  /*3fb0*/  BSYNC B6 ;  /* 0x0000000000067941 */ /* 0x000fea0003800000 */
.L_x_8614:
[----:B------:R-:W-:Y:S01]  /*3fc0*/  ULDC UR4, c[0x0][0x210] ;  /* 0x0000840000047ab9 */ /* 0x000fe20000000800 */
[----:B------:R-:W-:Y:S01]  /*3fd0*/  BSSY B6, `(.L_x_8697) ;  /* 0x00003f2000067945 */ /* 0x000fe20003800000 */
[----:B------:R-:W-:-:S13]  /*3fe0*/  ISETP.GE.AND P0, PT, R17, UR4, PT ;  /* 0x0000000411007c0c */ /* 0x000fda000bf06270 */
[----:B------:R-:W-:Y:S05]  /*3ff0*/  @P0 BRA `(.L_x_8698) ;  /* 0x0000003c00bc0947 */ /* 0x000fea0003800000 */
        /* <DEDUP_REMOVED lines=303> */
.L_x_8699:
        /* <DEDUP_REMOVED lines=22> */
.L_x_8703:
[----:B------:R-:W2:Y:S01]  /*5450*/  LDG.E.U8 R2, desc[UR36][R2.64] ;  /* 0x0000002402027981 */ /* 0x000ea2000c1e1100 */
[----:B------:R-:W-:Y:S01]  /*5460*/  CS2R R14, SRZ ;  /* 0x00000000000e7805 */ /* 0x000fe2000001ff00 */
[----:B--2---:R0:W1:Y:S01]  /*5470*/  I2F.F64.U16 R12, R2 ;  /* 0x00000002000c7312 */ /* 0x0040620000101800 */
[----:B------:R-:W-:Y:S05]  /*5480*/  BRA `(.L_x_8705) ;  /* 0x0000000c00c87947 */ /* 0x000fea0003800000 */
.L_x_8702:
        /* <DEDUP_REMOVED lines=10> */
.L_x_8707:
[----:B------:R-:W2:Y:S01]  /*5530*/  LDG.E R2, desc[UR36][R2.64] ;  /* 0x0000002402027981 */ /* 0x000ea2000c1e1900 */
[----:B------:R-:W-:Y:S01]  /*5540*/  CS2R R14, SRZ ;  /* 0x00000000000e7805 */ /* 0x000fe2000001ff00 */
[----:B--2---:R0:W1:Y:S01]  /*5550*/  I2F.F64 R12, R2 ;  /* 0x00000002000c7312 */ /* 0x0040620000201c00 */
[----:B------:R-:W-:Y:S05]  /*5560*/  BRA `(.L_x_8705) ;  /* 0x0000000c00907947 */ /* 0x000fea0003800000 */
.L_x_8706:
[----:B------:R-:W2:Y:S01]  /*5570*/  LDG.E.U16 R2, desc[UR36][R2.64] ;  /* 0x0000002402027981 */ /* 0x000ea2000c1e1500 */
[----:B------:R-:W-:Y:S01]  /*5580*/  CS2R R14, SRZ ;  /* 0x00000000000e7805 */ /* 0x000fe2000001ff00 */
[----:B--2---:R0:W1:Y:S01]  /*5590*/  I2F.F64.S16 R12, R2 ;  /* 0x00000002000c7312 */ /* 0x0040620000101c00 */
[----:B------:R-:W-:Y:S05]  /*55a0*/  BRA `(.L_x_8705) ;  /* 0x0000000c00807947 */ /* 0x000fea0003800000 */
.L_x_8701:
        /* <DEDUP_REMOVED lines=11> */
.L_x_8709:
[----:B------:R-:W2:Y:S01]  /*5660*/  LDG.E.U16 R0, desc[UR36][R2.64] ;  /* 0x0000002402007981 */ /* 0x000ea2000c1e1500 */
[----:B------:R-:W-:Y:S01]  /*5670*/  CS2R R14, SRZ ;  /* 0x00000000000e7805 */ /* 0x000fe2000001ff00 */
[----:B--2---:R-:W-:-:S05]  /*5680*/  HADD2.F32 R0, -RZ, R0.H0_H0 ;  /* 0x20000000ff007230 */ /* 0x004fca0000004100 */
[----:B------:R-:W-:-:S04]  /*5690*/  FMUL.FTZ R0, R0, 1 ;  /* 0x3f80000000007820 */ /* 0x000fc80000410000 */
[----:B------:R0:W1:Y:S01]  /*56a0*/  F2F.F64.F32 R12, R0 ;  /* 0x00000000000c7310 */ /* 0x0000620000201800 */
[----:B------:R-:W-:Y:S05]  /*56b0*/  BRA `(.L_x_8705) ;  /* 0x0000000c003c7947 */ /* 0x000fea0003800000 */
.L_x_8708:
        /* <DEDUP_REMOVED lines=12> */
.L_x_8711:
        /* <DEDUP_REMOVED lines=8> */
.L_x_8710:
[----:B------:R0:W5:Y:S01]  /*5800*/  LDG.E.64 R12, desc[UR36][R2.64] ;  /* 0x00000024020c7981 */ /* 0x000162000c1e1b00 */
[----:B------:R-:W-:Y:S01]  /*5810*/  CS2R R14, SRZ ;  /* 0x00000000000e7805 */ /* 0x000fe2000001ff00 */
[----:B------:R-:W-:Y:S06]  /*5820*/  BRA `(.L_x_8705) ;  /* 0x0000000800e07947 */ /* 0x000fec0003800000 */
.L_x_8700:
        /* <DEDUP_REMOVED lines=14> */
.L_x_8714:
[----:B------:R0:W5:Y:S01]  /*5910*/  LDG.E.128 R12, desc[UR36][R2.64] ;  /* 0x00000024020c7981 */ /* 0x000162000c1e1d00 */
[----:B------:R-:W-:Y:S05]  /*5920*/  BRA `(.L_x_8705) ;  /* 0x0000000800a07947 */ /* 0x000fea0003800000 */
.L_x_8713:
        /* <DEDUP_REMOVED lines=29> */
.L_x_8716:
[----:B------:R-:W2:Y:S01]  /*5b00*/  LDG.E.U8 R2, desc[UR36][R2.64] ;  /* 0x0000002402027981 */ /* 0x000ea2000c1e1100 */
[----:B------:R-:W-:Y:S01]  /*5b10*/  CS2R R14, SRZ ;  /* 0x00000000000e7805 */ /* 0x000fe2000001ff00 */
[C---:B--2---:R-:W-:Y:S02]  /*5b20*/  IMAD.SHL.U32 R0, R2.reuse, 0x2000000, RZ ;  /* 0x0200000002007824 */ /* 0x044fe400078e00ff */
[----:B------:R-:W-:-:S03]  /*5b30*/  IMAD.SHL.U32 R5, R2, 0x1000000, RZ ;  /* 0x0100000002057824 */ /* 0x000fc600078e00ff */
[----:B------:R-:W-:-:S13]  /*5b40*/  ISETP.GE.U32.AND P0, PT, R0, 0x8000000, PT ;  /* 0x080000000000780c */ /* 0x000fda0003f06070 */
[C---:B------:R-:W-:Y:S01]  /*5b50*/  @!P0 SHF.L.U32 R0, R2.reuse, 0x8, RZ ;  /* 0x0000000802008819 */ /* 0x040fe200000006ff */
        /* <DEDUP_REMOVED lines=10> */
.L_x_8715:
[----:B------:R-:W2:Y:S01]  /*5c00*/  LDG.E.U16 R0, desc[UR36][R2.64] ;  /* 0x0000002402007981 */ /* 0x000ea2000c1e1500 */
[----:B------:R-:W-:Y:S01]  /*5c10*/  CS2R R14, SRZ ;  /* 0x00000000000e7805 */ /* 0x000fe2000001ff00 */
[----:B--2---:R-:W-:-:S04]  /*5c20*/  IMAD.U32 R0, R0, 0x10000, RZ ;  /* 0x0001000000007824 */ /* 0x004fc800078e00ff */
[----:B------:R-:W-:-:S04]  /*5c30*/  FMUL.FTZ R0, R0, 1 ;  /* 0x3f80000000007820 */ /* 0x000fc80000410000 */
[----:B------:R4:W0:Y:S01]  /*5c40*/  F2F.F64.F32 R12, R0 ;  /* 0x00000000000c7310 */ /* 0x0008220000201800 */
[----:B------:R-:W-:Y:S05]  /*5c50*/  BRA `(.L_x_8705) ;  /* 0x0000000400d47947 */ /* 0x000fea0003800000 */
.L_x_8712:
        /* <DEDUP_REMOVED lines=12> */
.L_x_8719:
        /* <DEDUP_REMOVED lines=21> */
.L_x_8723:
[----:B------:R-:W-:Y:S05]  /*5e70*/  BSYNC B1 ;  /* 0x0000000000017941 */ /* 0x000fea0003800000 */
.L_x_8722:
[----:B------:R-:W-:Y:S01]  /*5e80*/  LEA R3, R0, 0x3b800000, 0x17 ;  /* 0x3b80000000037811 */ /* 0x000fe200078eb8ff */
[----:B------:R-:W-:-:S05]  /*5e90*/  IMAD.SHL.U32 R0, R2, 0x100000, RZ ;  /* 0x0010000002007824 */ /* 0x000fca00078e00ff */
[----:B------:R-:W-:-:S07]  /*5ea0*/  LOP3.LUT R0, R3, R0, R4, 0xfe, !PT ;  /* 0x0000000003007212 */ /* 0x000fce00078efe04 */
.L_x_8721:
[----:B------:R-:W-:Y:S05]  /*5eb0*/  BSYNC B0 ;  /* 0x0000000000007941 */ /* 0x000fea0003800000 */
.L_x_8720:
[----:B------:R-:W-:Y:S01]  /*5ec0*/  FMUL.FTZ R0, R0, 1 ;  /* 0x3f80000000007820 */ /* 0x000fe20000410000 */
[----:B------:R-:W-:-:S03]  /*5ed0*/  CS2R R14, SRZ ;  /* 0x00000000000e7805 */ /* 0x000fc6000001ff00 */
[----:B------:R0:W1:Y:S01]  /*5ee0*/  F2F.F64.F32 R12, R0 ;  /* 0x00000000000c7310 */ /* 0x0000620000201800 */
[----:B------:R-:W-:Y:S05]  /*5ef0*/  BRA `(.L_x_8705) ;  /* 0x00000004002c7947 */ /* 0x000fea0003800000 */
.L_x_8718:
        /* <DEDUP_REMOVED lines=21> */
.L_x_8727:
[----:B------:R-:W-:Y:S05]  /*6050*/  BSYNC B1 ;  /* 0x0000000000017941 */ /* 0x000fea0003800000 */
.L_x_8726:
[----:B------:R-:W-:Y:S01]  /*6060*/  LEA R3, R0, 0x37800000, 0x17 ;  /* 0x3780000000037811 */ /* 0x000fe200078eb8ff */
[----:B------:R-:W-:-:S05]  /*6070*/  IMAD.SHL.U32 R0, R2, 0x200000, RZ ;  /* 0x0020000002007824 */ /* 0x000fca00078e00ff */
[----:B------:R-:W-:-:S07]  /*6080*/  LOP3.LUT R0, R3, R0, R4, 0xfe, !PT ;  /* 0x0000000003007212 */ /* 0x000fce00078efe04 */
.L_x_8725:
[----:B------:R-:W-:Y:S05]  /*6090*/  BSYNC B0 ;  /* 0x0000000000007941 */ /* 0x000fea0003800000 */
.L_x_8724:
[----:B------:R-:W-:Y:S01]  /*60a0*/  FMUL.FTZ R0, R0, 1 ;  /* 0x3f80000000007820 */ /* 0x000fe20000410000 */
[----:B------:R-:W-:-:S03]  /*60b0*/  CS2R R14, SRZ ;  /* 0x00000000000e7805 */ /* 0x000fc6000001ff00 */
[----:B------:R0:W1:Y:S01]  /*60c0*/  F2F.F64.F32 R12, R0 ;  /* 0x00000000000c7310 */ /* 0x0000620000201800 */
[----:B------:R-:W-:Y:S05]  /*60d0*/  BRA `(.L_x_8705) ;  /* 0x0000000000b47947 */ /* 0x000fea0003800000 */
.L_x_8717:
        /* <DEDUP_REMOVED lines=14> */
.L_x_8731:
[----:B------:R-:W-:Y:S05]  /*61c0*/  BSYNC B0 ;  /* 0x0000000000007941 */ /* 0x000fea0003800000 */
.L_x_8730:
[----:B------:R-:W-:Y:S01]  /*61d0*/  FMUL.FTZ R0, R0, 1 ;  /* 0x3f80000000007820 */ /* 0x000fe20000410000 */
[----:B------:R-:W-:-:S03]  /*61e0*/  CS2R R14, SRZ ;  /* 0x00000000000e7805 */ /* 0x000fc6000001ff00 */
[----:B------:R0:W1:Y:S01]  /*61f0*/  F2F.F64.F32 R12, R0 ;  /* 0x00000000000c7310 */ /* 0x0000620000201800 */
[----:B------:R-:W-:Y:S05]  /*6200*/  BRA `(.L_x_8705) ;  /* 0x0000000000687947 */ /* 0x000fea0003800000 */
.L_x_8704:
[----:B------:R-:W-:Y:S01]  /*6210*/  MOV R0, 0x0 ;  /* 0x0000000000007802 */ /* 0x000fe20000000f00 */
[----:B------:R-:W-:Y:S01]  /*6220*/  ULDC.64 UR4, c[0x4][0x148] ;  /* 0x0100520000047ab9 */ /* 0x000fe20000000a00 */
[----:B------:R-:W-:Y:S01]  /*6230*/  ULDC.64 UR6, c[0x4][0x30] ;  /* 0x01000c0000067ab9 */ /* 0x000fe20000000a00 */
[----:B------:R-:W-:Y:S01]  /*6240*/  MOV R4, UR4 ;  /* 0x0000000400047c02 */ /* 0x000fe20008000f00 */
        /* <DEDUP_REMOVED lines=12> */
.L_x_8732:
[----:B------:R-:W-:Y:S02]  /*6310*/  CS2R R12, SRZ ;  /* 0x00000000000c7805 */ /* 0x000fe4000001ff00 */
[----:B------:R-:W-:Y:S01]  /*6320*/  CS2R R14, SRZ ;  /* 0x00000000000e7805 */ /* 0x000fe2000001ff00 */
[----:B------:R-:W-:Y:S06]  /*6330*/  BRA `(.L_x_8705) ;  /* 0x00000000001c7947 */ /* 0x000fec0003800000 */
.L_x_8729:
[----:B------:R-:W2:Y:S01]  /*6340*/  LDG.E.64 R12, desc[UR36][R2.64] ;  /* 0x00000024020c7981 */ /* 0x000ea2000c1e1b00 */
[----:B------:R-:W-:Y:S01]  /*6350*/  CS2R R14, SRZ ;  /* 0x00000000000e7805 */ /* 0x000fe2000001ff00 */
[----:B--2---:R-:W0:Y:S01]  /*6360*/  I2F.F64.U64 R12, R12 ;  /* 0x0000000c000c7312 */ /* 0x004e220000301800 */
[----:B------:R-:W-:Y:S05]  /*6370*/  BRA `(.L_x_8705) ;  /* 0x00000000000c7947 */ /* 0x000fea0003800000 */
.L_x_8728:
[----:B------:R-:W2:Y:S01]  /*6380*/  LDG.E R2, desc[UR36][R2.64] ;  /* 0x0000002402027981 */ /* 0x000ea2000c1e1900 */
[----:B------:R-:W-:Y:S01]  /*6390*/  CS2R R14, SRZ ;  /* 0x00000000000e7805 */ /* 0x000fe2000001ff00 */
[----:B--2---:R0:W1:Y:S06]  /*63a0*/  I2F.F64.U32 R12, R2 ;  /* 0x00000002000c7312 */ /* 0x00406c0000201800 */
.L_x_8705:
[----:B0-----:R-:W0:Y:S08]  /*63b0*/  LDC.64 R2, c[0x0][0x440] ;  /* 0x00011000ff027b82 */ /* 0x001e300000000a00 */
[----:B--2---:R-:W0:Y:S02]  /*63c0*/  LDC.64 R4, c[0x0][0x448] ;  /* 0x00011200ff047b82 */ /* 0x004e240000000a00 */
        /* <DEDUP_REMOVED lines=8> */
[----:B----4-:R-:W2:Y:S04]  /*6450*/  LDC R0, c[0x0][0x44c] ;  /* 0x00011300ff007b82 */ /* 0x010ea80000000800 */
[----:B0-----:R-:W-:-:S08]  /*6460*/  DFMA R8, R6, -R2, 1 ;  /* 0x3ff000000608742b */ /* 0x001fd00000000802 */
[----:B------:R-:W-:Y:S01]  /*6470*/  DFMA R8, R8, R8, R8 ;  /* 0x000000080808722b */ /* 0x000fe20000000008 */
[----:B--2---:R-:W-:-:S07]  /*6480*/  FSETP.GEU.AND P1, PT, |R0|, 6.5827683646048100446e-37, PT ;  /* 0x036000000000780b */ /* 0x004fce0003f2e200 */
[----:B------:R-:W-:-:S08]  /*6490*/  DFMA R8, R6, R8, R6 ;  /* 0x000000080608722b */ /* 0x000fd00000000006 */
[----:B------:R-:W-:-:S08]  /*64a0*/  DFMA R6, R8, -R2, 1 ;  /* 0x3ff000000806742b */ /* 0x000fd00000000802 */
[----:B------:R-:W-:-:S08]  /*64b0*/  DFMA R6, R8, R6, R8 ;  /* 0x000000060806722b */ /* 0x000fd00000000008 */
[----:B------:R-:W-:-:S08]  /*64c0*/  DMUL R8, R6, R4 ;  /* 0x0000000406087228 */ /* 0x000fd00000000000 */
[----:B------:R-:W-:-:S08]  /*64d0*/  DFMA R2, R8, -R2, R4 ;  /* 0x800000020802722b */ /* 0x000fd00000000004 */
[----:B------:R-:W-:-:S10]  /*64e0*/  DFMA R2, R6, R2, R8 ;  /* 0x000000020602722b */ /* 0x000fd40000000008 */
[----:B------:R-:W-:-:S05]  /*64f0*/  FFMA R4, RZ, UR4, R3 ;  /* 0x00000004ff047c23 */ /* 0x000fca0008000003 */
        /* <DEDUP_REMOVED lines=9> */
[----:B-1-3-5:R-:W-:Y:S05]  /*6590*/  CALL.REL.NOINC `($__internal_15_$__cuda_sm20_div_rn_f64_full) ;  /* 0x00000098008c7944 */ /* 0x02afea0003c00000 */
[----:B------:R-:W-:Y:S02]  /*65a0*/  IMAD.MOV.U32 R2, RZ, RZ, R4 ;  /* 0x000000ffff027224 */ /* 0x000fe400078e0004 */
[----:B------:R-:W-:-:S07]  /*65b0*/  IMAD.MOV.U32 R3, RZ, RZ, R5 ;  /* 0x000000ffff037224 */ /* 0x000fce00078e0005 */
.L_x_8735:
[----:B------:R-:W0:Y:S01]  /*65c0*/  LDC.64 R10, c[0x0][0x440] ;  /* 0x00011000ff0a7b82 */ /* 0x000e220000000a00 */
[----:B------:R-:W-:Y:S01]  /*65d0*/  ULDC.64 UR4, c[0x0][0x448] ;  /* 0x0001120000047ab9 */ /* 0x000fe20000000a00 */
[----:B------:R-:W-:Y:S01]  /*65e0*/  BSSY B0, `(.L_x_8736) ;  /* 0x0000011000007945 */ /* 0x000fe20003800000 */
[----:B0-----:R-:W-:-:S06]  /*65f0*/  DFMA R10, R2, UR4, R10 ;  /* 0x00000004020a7c2b */ /* 0x001fcc000800000a */
        /* <DEDUP_REMOVED lines=14> */
[----:B-1-3-5:R-:W-:Y:S05]  /*66e0*/  CALL.REL.NOINC `($__internal_14_$__cuda_sm20_dblrcp_rn_slowpath_v3) ;  /* 0x00000094009c7944 */ /* 0x02afea0003c00000 */
.L_x_8737:
[----:B------:R-:W-:Y:S05]  /*66f0*/  BSYNC B0 ;  /* 0x0000000000007941 */ /* 0x000fea0003800000 */
.L_x_8736:
[C---:B-1-3-5:R-:W-:Y:S02]  /*6700*/  DFMA R4, R2.reuse, R14, R12 ;  /* 0x0000000e0204722b */ /* 0x06afe4000000000c */
[----:B------:R-:W-:-:S06]  /*6710*/  DFMA R14, R2, -R12, R14 ;  /* 0x8000000c020e722b */ /* 0x000fcc000000000e */
[-C--:B------:R-:W-:Y:S02]  /*6720*/  DMUL R12, R4, R6.reuse ;  /* 0x00000006040c7228 */ /* 0x080fe40000000000 */
[----:B------:R-:W-:Y:S01]  /*6730*/  DMUL R14, R14, R6 ;  /* 0x000000060e0e7228 */ /* 0x000fe20000000000 */
[----:B------:R-:W-:Y:S10]  /*6740*/  BRA `(.L_x_8738) ;  /* 0x0000000400907947 */ /* 0x000ff40003800000 */
.L_x_8734:
[----:B------:R-:W-:Y:S01]  /*6750*/  DADD R8, -RZ, |R2| ;  /* 0x00000000ff087229 */ /* 0x000fe20000000502 */
[----:B------:R-:W-:Y:S01]  /*6760*/  IMAD.MOV.U32 R4, RZ, RZ, 0x1 ;  /* 0x00000001ff047424 */ /* 0x000fe200078e00ff */
[----:B-1-3-5:R-:W-:Y:S01]  /*6770*/  FSETP.GEU.AND P1, PT, |R13|, 6.5827683646048100446e-37, PT ;  /* 0x036000000d00780b */ /* 0x02afe20003f2e200 */
        /* <DEDUP_REMOVED lines=19> */
.L_x_8740:
[----:B------:R-:W-:Y:S05]  /*68b0*/  BSYNC B0 ;  /* 0x0000000000007941 */ /* 0x000fea0003800000 */
.L_x_8739:
        /* <DEDUP_REMOVED lines=22> */
[----:B------:R-:W-:Y:S05]  /*6a20*/  CALL.REL.NOINC `($__internal_15_$__cuda_sm20_div_rn_f64_full) ;  /* 0x0000009400687944 */ /* 0x000fea0003c00000 */
.L_x_8742:
[----:B------:R-:W-:Y:S05]  /*6a30*/  BSYNC B0 ;  /* 0x0000000000007941 */ /* 0x000fea0003800000 */
.L_x_8741:
[----:B------:R-:W-:Y:S02]  /*6a40*/  IMAD.MOV.U32 R14, RZ, RZ, R4 ;  /* 0x000000ffff0e7224 */ /* 0x000fe400078e0004 */
[----:B------:R-:W-:Y:S01]  /*6a50*/  IMAD.MOV.U32 R15, RZ, RZ, R5 ;  /* 0x000000ffff0f7224 */ /* 0x000fe200078e0005 */
[----:B------:R-:W-:Y:S06]  /*6a60*/  BRA `(.L_x_8738) ;  /* 0x0000000000c87947 */ /* 0x000fec0003800000 */
.L_x_8733:
[----:B------:R-:W-:Y:S01]  /*6a70*/  ULDC UR4, c[0x0][0x44c] ;  /* 0x0001130000047ab9 */ /* 0x000fe20000000800 */
[----:B------:R-:W-:Y:S01]  /*6a80*/  MOV R6, 0x1 ;  /* 0x0000000100067802 */ /* 0x000fe20000000f00 */
        /* <DEDUP_REMOVED lines=24> */
.L_x_8743:
        /* <DEDUP_REMOVED lines=19> */
.L_x_8745:
[----:B------:R-:W-:Y:S05]  /*6d40*/  BSYNC B0 ;  /* 0x0000000000007941 */ /* 0x000fea0003800000 */
.L_x_8744:
[C---:B-1-3-5:R-:W-:Y:S02]  /*6d50*/  DFMA R4, R2.reuse, R12, R14 ;  /* 0x0000000c0204722b */ /* 0x06afe4000000000e */
[----:B------:R-:W-:-:S06]  /*6d60*/  DFMA R14, R2, R14, -R12 ;  /* 0x0000000e020e722b */ /* 0x000fcc000000080c */
[-C--:B------:R-:W-:Y:S02]  /*6d70*/  DMUL R12, R4, R6.reuse ;  /* 0x00000006040c7228 */ /* 0x080fe40000000000 */
[----:B------:R-:W-:-:S11]  /*6d80*/  DMUL R14, R14, R6 ;  /* 0x000000060e0e7228 */ /* 0x000fd60000000000 */
.L_x_8738:
        /* <DEDUP_REMOVED lines=15> */
.L_x_8749:
[----:B------:R-:W0:Y:S02]  /*6e80*/  F2I.S64.F64.TRUNC R12, R12 ;  /* 0x0000000c000c7311 */ /* 0x000e24000030d900 */
[----:B0-----:R-:W-:-:S05]  /*6e90*/  IMAD.MOV.U32 R3, RZ, RZ, R12 ;  /* 0x000000ffff037224 */ /* 0x001fca00078e000c */
[----:B------:R0:W-:Y:S01]  /*6ea0*/  STG.E.U8 desc[UR36][R18.64], R3 ;  /* 0x0000000312007986 */ /* 0x0001e2000c101124 */
[----:B------:R-:W-:Y:S05]  /*6eb0*/  BRA `(.L_x_8751) ;  /* 0x0000001000087947 */ /* 0x000fea0003800000 */
.L_x_8748:
        /* <DEDUP_REMOVED lines=9> */
.L_x_8753:
[----:B------:R-:W0:Y:S02]  /*6f50*/  F2I.F64.TRUNC R13, R12 ;  /* 0x0000000c000d7311 */ /* 0x000e24000030d100 */
[----:B0-----:R3:W-:Y:S01]  /*6f60*/  STG.E desc[UR36][R18.64], R13 ;  /* 0x0000000d12007986 */ /* 0x0017e2000c101924 */
[----:B------:R-:W-:Y:S05]  /*6f70*/  BRA `(.L_x_8751) ;  /* 0x0000000c00d87947 */ /* 0x000fea0003800000 */
.L_x_8752:
[----:B------:R-:W0:Y:S02]  /*6f80*/  F2I.F64.TRUNC R13, R12 ;  /* 0x0000000c000d7311 */ /* 0x000e24000030d100 */
[----:B0-----:R2:W-:Y:S01]  /*6f90*/  STG.E.U16 desc[UR36][R18.64], R13 ;  /* 0x0000000d12007986 */ /* 0x0015e2000c101524 */
[----:B------:R-:W-:Y:S05]  /*6fa0*/  BRA `(.L_x_8751) ;  /* 0x0000000c00cc7947 */ /* 0x000fea0003800000 */
.L_x_8747:
        /* <DEDUP_REMOVED lines=13> */
.L_x_8755:
        /* <DEDUP_REMOVED lines=8> */
.L_x_8754:
        /* <DEDUP_REMOVED lines=16> */
.L_x_8757:
        /* <DEDUP_REMOVED lines=11> */
.L_x_8756:
[----:B------:R0:W-:Y:S01]  /*72b0*/  STG.E.64 desc[UR36][R18.64], R12 ;  /* 0x0000000c12007986 */ /* 0x0001e2000c101b24 */
[----:B------:R-:W-:Y:S05]  /*72c0*/  BRA `(.L_x_8751) ;  /* 0x0000000c00047947 */ /* 0x000fea0003800000 */
.L_x_8746:
        /* <DEDUP_REMOVED lines=13> */
.L_x_8760:
[----:B------:R0:W-:Y:S01]  /*73a0*/  STG.E.128 desc[UR36][R18.64], R12 ;  /* 0x0000000c12007986 */ /* 0x0001e2000c101d24 */
[----:B------:R-:W-:Y:S05]  /*73b0*/  BRA `(.L_x_8751) ;  /* 0x0000000800c87947 */ /* 0x000fea0003800000 */
.L_x_8759:
        /* <DEDUP_REMOVED lines=25> */
.L_x_8764:
[----:B------:R-:W-:Y:S05]  /*7550*/  BSYNC B0 ;  /* 0x0000000000007941 */ /* 0x000fea0003800000 */
.L_x_8763:
[----:B------:R-:W-:-:S05]  /*7560*/  LOP3.LUT R3, R0, R3, RZ, 0xfc, !PT ;  /* 0x0000000300037212 */ /* 0x000fca00078efcff */
[----:B------:R0:W-:Y:S01]  /*7570*/  STG.E.U8 desc[UR36][R18.64], R3 ;  /* 0x0000000312007986 */ /* 0x0001e2000c101124 */
[----:B------:R-:W-:Y:S05]  /*7580*/  BRA `(.L_x_8751) ;  /* 0x0000000800547947 */ /* 0x000fea0003800000 */
.L_x_8762:
        /* <DEDUP_REMOVED lines=17> */
.L_x_8766:
[----:B------:R-:W-:Y:S01]  /*76a0*/  IMAD.MOV.U32 R0, RZ, RZ, 0x7f ;  /* 0x0000007fff007424 */ /* 0x000fe200078e00ff */
[----:B------:R-:W-:-:S04]  /*76b0*/  ISETP.GT.U32.AND P0, PT, R2, 0x7f800000, PT ;  /* 0x7f8000000200780c */ /* 0x000fc80003f04070 */
[----:B------:R-:W-:-:S09]  /*76c0*/  SEL R0, R0, 0x7c, P0 ;  /* 0x0000007c00007807 */ /* 0x000fd20000000000 */
.L_x_8767:
[----:B------:R-:W-:Y:S05]  /*76d0*/  BSYNC B0 ;  /* 0x0000000000007941 */ /* 0x000fea0003800000 */
.L_x_8765:
[----:B------:R-:W-:-:S04]  /*76e0*/  LOP3.LUT R2, R3, 0x80000000, RZ, 0xc0, !PT ;  /* 0x8000000003027812 */ /* 0x000fc800078ec0ff */
[----:B------:R-:W-:-:S04]  /*76f0*/  SHF.R.U32.HI R3, RZ, 0x18, R2 ;  /* 0x00000018ff037819 */ /* 0x000fc80000011602 */
[----:B------:R-:W-:-:S05]  /*7700*/  LOP3.LUT R3, R0, R3, RZ, 0xfc, !PT ;  /* 0x0000000300037212 */ /* 0x000fca00078efcff */
[----:B------:R0:W-:Y:S01]  /*7710*/  STG.E.U8 desc[UR36][R18.64], R3 ;  /* 0x0000000312007986 */ /* 0x0001e2000c101124 */
[----:B------:R-:W-:Y:S05]  /*7720*/  BRA `(.L_x_8751) ;  /* 0x0000000400ec7947 */ /* 0x000fea0003800000 */
.L_x_8761:
        /* <DEDUP_REMOVED lines=8> */
.L_x_8758:
        /* <DEDUP_REMOVED lines=11> */
.L_x_8770:
[----:B------:R-:W-:Y:S01]  /*7860*/  UMOV UR4, 0xf0000000 ;  /* 0xf000000000047882 */ /* 0x000fe20000000000 */
[----:B------:R-:W-:Y:S01]  /*7870*/  UMOV UR5, 0x380fffff ;  /* 0x380fffff00057882 */ /* 0x000fe20000000000 */
[----:B------:R-:W0:Y:S01]  /*7880*/  F2F.F32.F64 R3, R12 ;  /* 0x0000000c00037310 */ /* 0x000e220000301000 */
[----:B------:R-:W-:Y:S01]  /*7890*/  DSETP.GEU.AND P0, PT, |R12|, UR4, PT ;  /* 0x000000040c007e2a */ /* 0x000fe2000bf0e200 */
[----:B------:R-:W-:Y:S01]  /*78a0*/  BSSY B0, `(.L_x_8771) ;  /* 0x0000015000007945 */ /* 0x000fe20003800000 */
[----:B------:R-:W-:-:S12]  /*78b0*/  MOV R9, 0x80 ;  /* 0x0000008000097802 */ /* 0x000fd80000000f00 */
        /* <DEDUP_REMOVED lines=15> */
.L_x_8773:
[----:B------:R-:W-:-:S04]  /*79b0*/  LOP3.LUT R2, R3, 0x80000000, RZ, 0xc0, !PT ;  /* 0x8000000003027812 */ /* 0x000fc800078ec0ff */
[----:B------:R-:W-:-:S04]  /*79c0*/  SHF.R.U32.HI R3, RZ, 0x18, R2 ;  /* 0x00000018ff037819 */ /* 0x000fc80000011602 */
[----:B------:R-:W-:-:S04]  /*79d0*/  LOP3.LUT R0, R0, R3, RZ, 0xfc, !PT ;  /* 0x0000000300007212 */ /* 0x000fc800078efcff */
[----:B------:R-:W-:-:S07]  /*79e0*/  PRMT R9, R0, 0x7610, R9 ;  /* 0x0000761000097816 */ /* 0x000fce0000000009 */
.L_x_8772:
[----:B------:R-:W-:Y:S05]  /*79f0*/  BSYNC B0 ;  /* 0x0000000000007941 */ /* 0x000fea0003800000 */
.L_x_8771:
[----:B------:R0:W-:Y:S01]  /*7a00*/  STG.E.U8 desc[UR36][R18.64], R9 ;  /* 0x0000000912007986 */ /* 0x0001e2000c101124 */
[----:B------:R-:W-:Y:S05]  /*7a10*/  BRA `(.L_x_8751) ;  /* 0x0000000400307947 */ /* 0x000fea0003800000 */
.L_x_8769:
        /* <DEDUP_REMOVED lines=21> */
.L_x_8776:
[----:B------:R-:W-:-:S04]  /*7b70*/  LOP3.LUT R2, R3, 0x80000000, RZ, 0xc0, !PT ;  /* 0x8000000003027812 */ /* 0x000fc800078ec0ff */
[----:B------:R-:W-:-:S04]  /*7b80*/  SHF.R.U32.HI R3, RZ, 0x18, R2 ;  /* 0x00000018ff037819 */ /* 0x000fc80000011602 */
[----:B------:R-:W-:-:S04]  /*7b90*/  LOP3.LUT R0, R0, R3, RZ, 0xfc, !PT ;  /* 0x0000000300007212 */ /* 0x000fc800078efcff */
[----:B------:R-:W-:-:S07]  /*7ba0*/  PRMT R9, R0, 0x7610, R9 ;  /* 0x0000761000097816 */ /* 0x000fce0000000009 */
.L_x_8775:
[----:B------:R-:W-:Y:S05]  /*7bb0*/  BSYNC B0 ;  /* 0x0000000000007941 */ /* 0x000fea0003800000 */
.L_x_8774:
[----:B------:R0:W-:Y:S01]  /*7bc0*/  STG.E.U8 desc[UR36][R18.64], R9 ;  /* 0x0000000912007986 */ /* 0x0001e2000c101124 */
[----:B------:R-:W-:Y:S05]  /*7bd0*/  BRA `(.L_x_8751) ;  /* 0x0000000000c07947 */ /* 0x000fea0003800000 */
.L_x_8768:
        /* <DEDUP_REMOVED lines=26> */
.L_x_8750:
        /* <DEDUP_REMOVED lines=16> */
.L_x_8779:
[----:B------:R-:W-:Y:S05]  /*7e80*/  BRA `(.L_x_8751) ;  /* 0x0000000000147947 */ /* 0x000fea0003800000 */
.L_x_8778:
[----:B------:R-:W0:Y:S02]  /*7e90*/  F2I.U64.F64.TRUNC R12, R12 ;  /* 0x0000000c000c7311 */ /* 0x000e24000030d800 */
[----:B0-----:R0:W-:Y:S01]  /*7ea0*/  STG.E.64 desc[UR36][R18.64], R12 ;  /* 0x0000000c12007986 */ /* 0x0011e2000c101b24 */
[----:B------:R-:W-:Y:S05]  /*7eb0*/  BRA `(.L_x_8751) ;  /* 0x0000000000087947 */ /* 0x000fea0003800000 */
.L_x_8777:
[----:B------:R-:W0:Y:S02]  /*7ec0*/  F2I.U32.F64.TRUNC R13, R12 ;  /* 0x0000000c000d7311 */ /* 0x000e24000030d000 */
[----:B0-----:R0:W-:Y:S02]  /*7ed0*/  STG.E desc[UR36][R18.64], R13 ;  /* 0x0000000d12007986 */ /* 0x0011e4000c101924 */
.L_x_8751:
[----:B------:R-:W-:-:S07]  /*7ee0*/  VIADD R17, R17, 0x80 ;  /* 0x0000008011117836 */ /* 0x000fce0000000000 */
.L_x_8698:
[----:B------:R-:W-:Y:S05]  /*7ef0*/  BSYNC B6 ;  /* 0x0000000000067941 */ /* 0x000fea0003800000 */
.L_x_8697:
[----:B------:R-:W-:Y:S01]  /*7f00*/  ULDC UR4, c[0x0][0x210] ;  /* 0x0000840000047ab9 */ /* 0x000fe20000000800 */
[----:B------:R-:W-:Y:S01]  /*7f10*/  BSSY B6, `(.L_x_8780) ;  /* 0x00003f2000067945 */ /* 0x000fe20003800000 */
[----:B------:R-:W-:-:S13]  /*7f20*/  ISETP.GE.AND P0, PT, R17, UR4, PT ;  /* 0x0000000411007c0c */ /* 0x000fda000bf06270 */
[----:B------:R-:W-:Y:S05]  /*7f30*/  @P0 BRA `(.L_x_8781) ;  /* 0x0000003c00bc0947 */ /* 0x000fea0003800000 */
[----:B------:R-:W5:Y:S01]  /*7f40*/  LDC R6, c[0x0][0x220] ;  /* 0x00008800ff067b82 */ /* 0x000f620000000800 */
[----:B0-----:R-:W-:Y:S01]  /*7f50*/  HFMA2.MMA R0, -RZ, RZ, 0, 0 ;  /* 0x00000000ff007435 */ /* 0x001fe200000001ff */
[----:B-1234-:R-:W-:Y:S01]  /*7f60*/  IMAD.MOV.U32 R18, RZ, RZ, RZ ;  /* 0x000000ffff127224 */ /* 0x01efe200078e00ff */
[----:B-----5:R-:W-:-:S13]  /*7f70*/  ISETP.NE.AND P0, PT, R6, RZ, PT ;  /* 0x000000ff0600720c */ /* 0x020fda0003f05270 */
        /* <DEDUP_REMOVED lines=299> */
.L_x_8782:
        /* <DEDUP_REMOVED lines=22> */
.L_x_8786:
[----:B------:R-:W2:Y:S01]  /*9390*/  LDG.E.U8 R2, desc[UR36][R2.64] ;  /* 0x0000002402027981 */ /* 0x000ea2000c1e1100 */
[----:B------:R-:W-:Y:S01]  /*93a0*/  CS2R R14, SRZ ;  /* 0x00000000000e7805 */ /* 0x000fe2000001ff00 */
[----:B--2---:R0:W1:Y:S01]  /*93b0*/  I2F.F64.U16 R12, R2 ;  /* 0x00000002000c7312 */ /* 0x0040620000101800 */
[----:B------:R-:W-:Y:S05]  /*93c0*/  BRA `(.L_x_8788) ;  /* 0x0000000c00c87947 */ /* 0x000fea0003800000 */
.L_x_8785:
        /* <DEDUP_REMOVED lines=10> */
.L_x_8790:
[----:B------:R-:W2:Y:S01]  /*9470*/  LDG.E R2, desc[UR36][R2.64] ;  /* 0x0000002402027981 */ /* 0x000ea2000c1e1900 */
[----:B------:R-:W-:Y:S01]  /*9480*/  CS2R R14, SRZ ;  /* 0x00000000000e7805 */ /* 0x000fe2000001ff00 */
[----:B--2---:R0:W1:Y:S01]  /*9490*/  I2F.F64 R12, R2 ;  /* 0x00000002000c7312 */ /* 0x0040620000201c00 */
[----:B------:R-:W-:Y:S05]  /*94a0*/  BRA `(.L_x_8788) ;  /* 0x0000000c00907947 */ /* 0x000fea0003800000 */
.L_x_8789:
[----:B------:R-:W2:Y:S01]  /*94b0*/  LDG.E.U16 R2, desc[UR36][R2.64] ;  /* 0x0000002402027981 */ /* 0x000ea2000c1e1500 */
[----:B------:R-:W-:Y:S01]  /*94c0*/  CS2R R14, SRZ ;  /* 0x00000000000e7805 */ /* 0x000fe2000001ff00 */
[----:B--2---:R0:W1:Y:S01]  /*94d0*/  I2F.F64.S16 R12, R2 ;  /* 0x00000002000c7312 */ /* 0x0040620000101c00 */
[----:B------:R-:W-:Y:S05]  /*94e0*/  BRA `(.L_x_8788) ;  /* 0x0000000c00807947 */ /* 0x000fea0003800000 */
.L_x_8784:
        /* <DEDUP_REMOVED lines=11> */
.L_x_8792:
[----:B------:R-:W2:Y:S01]  /*95a0*/  LDG.E.U16 R0, desc[UR36][R2.64] ;  /* 0x0000002402007981 */ /* 0x000ea2000c1e1500 */
[----:B------:R-:W-:Y:S01]  /*95b0*/  CS2R R14, SRZ ;  /* 0x00000000000e7805 */ /* 0x000fe2000001ff00 */
[----:B--2---:R-:W-:-:S05]  /*95c0*/  HADD2.F32 R0, -RZ, R0.H0_H0 ;  /* 0x20000000ff007230 */ /* 0x004fca0000004100 */
[----:B------:R-:W-:-:S04]  /*95d0*/  FMUL.FTZ R0, R0, 1 ;  /* 0x3f80000000007820 */ /* 0x000fc80000410000 */
[----:B------:R0:W1:Y:S01]  /*95e0*/  F2F.F64.F32 R12, R0 ;  /* 0x00000000000c7310 */ /* 0x0000620000201800 */
[----:B------:R-:W-:Y:S05]  /*95f0*/  BRA `(.L_x_8788) ;  /* 0x0000000c003c7947 */ /* 0x000fea0003800000 */
.L_x_8791:
        /* <DEDUP_REMOVED lines=12> */
.L_x_8794:
        /* <DEDUP_REMOVED lines=8> */
.L_x_8793:
[----:B------:R0:W5:Y:S01]  /*9740*/  LDG.E.64 R12, desc[UR36][R2.64] ;  /* 0x00000024020c7981 */ /* 0x000162000c1e1b00 */
[----:B------:R-:W-:Y:S01]  /*9750*/  CS2R R14, SRZ ;  /* 0x00000000000e7805 */ /* 0x000fe2000001ff00 */
[----:B------:R-:W-:Y:S06]  /*9760*/  BRA `(.L_x_8788) ;  /* 0x0000000800e07947 */ /* 0x000fec0003800000 */
.L_x_8783:
        /* <DEDUP_REMOVED lines=14> */
.L_x_8797:
[----:B------:R0:W5:Y:S01]  /*9850*/  LDG.E.128 R12, desc[UR36][R2.64] ;  /* 0x00000024020c7981 */ /* 0x000162000c1e1d00 */
[----:B------:R-:W-:Y:S05]  /*9860*/  BRA `(.L_x_8788) ;  /* 0x0000000800a07947 */ /* 0x000fea0003800000 */
.L_x_8796:
        /* <DEDUP_REMOVED lines=29> */
.L_x_8799:
        /* <DEDUP_REMOVED lines=14> */
[----:B------:R4:W0:Y:S01]  /*9b20*/  F2F.F64.F32 R12, R4 ;  /* 0x00000004000c7310 */ /* 0x0008220000201800 */
[----:B------:R-:W-:Y:S05]  /*9b30*/  BRA `(.L_x_8788) ;  /* 0x0000000400ec7947 */ /* 0x000fea0003800000 */
.L_x_8798:
[----:B------:R-:W2:Y:S01]  /*9b40*/  LDG.E.U16 R0, desc[UR36][R2.64] ;  /* 0x0000002402007981 */ /* 0x000ea2000c1e1500 */
[----:B------:R-:W-:Y:S02]  /*9b50*/  CS2R R14, SRZ ;  /* 0x00000000000e7805 */ /* 0x000fe4000001ff00 */
[----:B--2---:R-:W-:-:S05]  /*9b60*/  SHF.L.U32 R0, R0, 0x10, RZ ;  /* 0x0000001000007819 */ /* 0x004fca00000006ff */
[----:B------:R-:W-:-:S04]  /*9b70*/  FMUL.FTZ R0, R0, 1 ;  /* 0x3f80000000007820 */ /* 0x000fc80000410000 */
[----:B------:R0:W1:Y:S01]  /*9b80*/  F2F.F64.F32 R12, R0 ;  /* 0x00000000000c7310 */ /* 0x0000620000201800 */
[----:B------:R-:W-:Y:S05]  /*9b90*/  BRA `(.L_x_8788) ;  /* 0x0000000400d47947 */ /* 0x000fea0003800000 */
.L_x_8795:
        /* <DEDUP_REMOVED lines=12> */
.L_x_8802:
        /* <DEDUP_REMOVED lines=21> */
.L_x_8806:
[----:B------:R-:W-:Y:S05]  /*9db0*/  BSYNC B1 ;  /* 0x0000000000017941 */ /* 0x000fea0003800000 */
.L_x_8805:
[----:B------:R-:W-:Y:S01]  /*9dc0*/  LEA R3, R0, 0x3b800000, 0x17 ;  /* 0x3b80000000037811 */ /* 0x000fe200078eb8ff */
[----:B------:R-:W-:-:S05]  /*9dd0*/  IMAD.SHL.U32 R0, R2, 0x100000, RZ ;  /* 0x0010000002007824 */ /* 0x000fca00078e00ff */
[----:B------:R-:W-:-:S07]  /*9de0*/  LOP3.LUT R0, R3, R0, R4, 0xfe, !PT ;  /* 0x0000000003007212 */ /* 0x000fce00078efe04 */
.L_x_8804:
[----:B------:R-:W-:Y:S05]  /*9df0*/  BSYNC B0 ;  /* 0x0000000000007941 */ /* 0x000fea0003800000 */
.L_x_8803:
[----:B------:R-:W-:Y:S01]  /*9e00*/  FMUL.FTZ R0, R0, 1 ;  /* 0x3f80000000007820 */ /* 0x000fe20000410000 */
[----:B------:R-:W-:-:S03]  /*9e10*/  CS2R R14, SRZ ;  /* 0x00000000000e7805 */ /* 0x000fc6000001ff00 */
[----:B------:R0:W1:Y:S01]  /*9e20*/  F2F.F64.F32 R12, R0 ;  /* 0x00000000000c7310 */ /* 0x0000620000201800 */
[----:B------:R-:W-:Y:S05]  /*9e30*/  BRA `(.L_x_8788) ;  /* 0x00000004002c7947 */ /* 0x000fea0003800000 */
.L_x_8801:
        /* <DEDUP_REMOVED lines=21> */
.L_x_8810:
[----:B------:R-:W-:Y:S05]  /*9f90*/  BSYNC B1 ;  /* 0x0000000000017941 */ /* 0x000fea0003800000 */
.L_x_8809:
[----:B------:R-:W-:Y:S01]  /*9fa0*/  LEA R3, R0, 0x37800000, 0x17 ;  /* 0x3780000000037811 */ /* 0x000fe200078eb8ff */
[----:B------:R-:W-:-:S05]  /*9fb0*/  IMAD.SHL.U32 R0, R2, 0x200000, RZ ;  /* 0x0020000002007824 */ /* 0x000fca00078e00ff */
[----:B------:R-:W-:-:S07]  /*9fc0*/  LOP3.LUT R0, R3, R0, R4, 0xfe, !PT ;  /* 0x0000000003007212 */ /* 0x000fce00078efe04 */
.L_x_8808:
[----:B------:R-:W-:Y:S05]  /*9fd0*/  BSYNC B0 ;  /* 0x0000000000007941 */ /* 0x000fea0003800000 */
.L_x_8807:
[----:B------:R-:W-:Y:S01]  /*9fe0*/  FMUL.FTZ R0, R0, 1 ;  /* 0x3f80000000007820 */ /* 0x000fe20000410000 */
[----:B------:R-:W-:-:S03]  /*9ff0*/  CS2R R14, SRZ ;  /* 0x00000000000e7805 */ /* 0x000fc6000001ff00 */
[----:B------:R0:W1:Y:S01]  /*a000*/  F2F.F64.F32 R12, R0 ;  /* 0x00000000000c7310 */ /* 0x0000620000201800 */
[----:B------:R-:W-:Y:S05]  /*a010*/  BRA `(.L_x_8788) ;  /* 0x0000000000b47947 */ /* 0x000fea0003800000 */
.L_x_8800:
        /* <DEDUP_REMOVED lines=14> */
.L_x_8814:
[----:B------:R-:W-:Y:S05]  /*a100*/  BSYNC B0 ;  /* 0x0000000000007941 */ /* 0x000fea0003800000 */
.L_x_8813:
[----:B------:R-:W-:Y:S01]  /*a110*/  FMUL.FTZ R0, R0, 1 ;  /* 0x3f80000000007820 */ /* 0x000fe20000410000 */
[----:B------:R-:W-:-:S03]  /*a120*/  CS2R R14, SRZ ;  /* 0x00000000000e7805 */ /* 0x000fc6000001ff00 */
[----:B------:R0:W1:Y:S01]  /*a130*/  F2F.F64.F32 R12, R0 ;  /* 0x00000000000c7310 */ /* 0x0000620000201800 */
[----:B------:R-:W-:Y:S05]  /*a140*/  BRA `(.L_x_8788) ;  /* 0x0000000000687947 */ /* 0x000fea0003800000 */
.L_x_8787:
[----:B------:R-:W-:Y:S01]  /*a150*/  MOV R0, 0x0 ;  /* 0x0000000000007802 */ /* 0x000fe20000000f00 */
[----:B------:R-:W-:Y:S01]  /*a160*/  ULDC.64 UR4, c[0x4][0x148] ;  /* 0x0100520000047ab9 */ /* 0x000fe20000000a00 */
[----:B------:R-:W-:Y:S01]  /*a170*/  ULDC.64 UR6, c[0x4][0x30] ;  /* 0x01000c0000067ab9 */ /* 0x000fe20000000a00 */
[----:B------:R-:W-:Y:S01]  /*a180*/  IMAD.U32 R4, RZ, RZ, UR4 ;  /* 0x00000004ff047e24 */ /* 0x000fe2000f8e00ff */
[----:B------:R0:W1:Y:S01]  /*a190*/  LDC.64 R2, c[0x4][R0] ;  /* 0x0100000000027b82 */ /* 0x0000620000000a00 */
[----:B------:R-:W-:Y:S01]  /*a1a0*/  IMAD.U32 R5, RZ, RZ, UR5 ;  /* 0x00000005ff057e24 */ /* 0x000fe2000f8e00ff */
[----:B------:R-:W-:Y:S01]  /*a1b0*/  ULDC.64 UR4, c[0x4][0x150] ;  /* 0x0100540000047ab9 */ /* 0x000fe20000000a00 */
[----:B------:R-:W-:Y:S01]  /*a1c0*/  IMAD.U32 R10, RZ, RZ, UR6 ;  /* 0x00000006ff0a7e24 */ /* 0x000fe2000f8e00ff */
[----:B------:R-:W-:Y:S01]  /*a1d0*/  MOV R6, UR4 ;  /* 0x0000000400067c02 */ /* 0x000fe20008000f00 */
[----:B------:R-:W-:Y:S02]  /*a1e0*/  IMAD.U32 R7, RZ, RZ, UR5 ;  /* 0x00000005ff077e24 */ /* 0x000fe4000f8e00ff */
[----:B------:R-:W-:-:S02]  /*a1f0*/  IMAD.U32 R11, RZ, RZ, UR7 ;  /* 0x00000007ff0b7e24 */ /* 0x000fc4000f8e00ff */
[----:B------:R-:W-:Y:S02]  /*a200*/  IMAD.MOV.U32 R8, RZ, RZ, 0x4e ;  /* 0x0000004eff087424 */ /* 0x000fe400078e00ff */
[----:B------:R-:W-:Y:S02]  /*a210*/  IMAD.MOV.U32 R12, RZ, RZ, 0x1 ;  /* 0x00000001ff0c7424 */ /* 0x000fe400078e00ff */
[----:B0-----:R-:W-:-:S07]  /*a220*/  IMAD.MOV.U32 R13, RZ, RZ, RZ ;  /* 0x000000ffff0d7224 */ /* 0x001fce00078e00ff */
[----:B------:R-:W-:-:S07]  /*a230*/  LEPC R20, `(.L_x_8815) ;  /* 0x000000001014794e */ /* 0x000fce0000000000 */
[----:B-1----:R-:W-:Y:S05]  /*a240*/  CALL.ABS.NOINC R2 ;  /* 0x0000000002007343 */ /* 0x002fea0003c00000 */
.L_x_8815:
[----:B------:R-:W-:Y:S02]  /*a250*/  CS2R R12, SRZ ;  /* 0x00000000000c7805 */ /* 0x000fe4000001ff00 */
[----:B------:R-:W-:Y:S01]  /*a260*/  CS2R R14, SRZ ;  /* 0x00000000000e7805 */ /* 0x000fe2000001ff00 */
[----:B------:R-:W-:Y:S06]  /*a270*/  BRA `(.L_x_8788) ;  /* 0x00000000001c7947 */ /* 0x000fec0003800000 */
.L_x_8812:
[----:B------:R-:W2:Y:S01]  /*a280*/  LDG.E.64 R12, desc[UR36][R2.64] ;  /* 0x00000024020c7981 */ /* 0x000ea2000c1e1b00 */
[----:B------:R-:W-:Y:S01]  /*a290*/  CS2R R14, SRZ ;  /* 0x00000000000e7805 */ /* 0x000fe2000001ff00 */
[----:B--2---:R-:W0:Y:S01]  /*a2a0*/  I2F.F64.U64 R12, R12 ;  /* 0x0000000c000c7312 */ /* 0x004e220000301800 */
[----:B------:R-:W-:Y:S05]  /*a2b0*/  BRA `(.L_x_8788) ;  /* 0x00000000000c7947 */ /* 0x000fea0003800000 */
.L_x_8811:
[----:B------:R-:W2:Y:S01]  /*a2c0*/  LDG.E R2, desc[UR36][R2.64] ;  /* 0x0000002402027981 */ /* 0x000ea2000c1e1900 */
[----:B------:R-:W-:Y:S01]  /*a2d0*/  CS2R R14, SRZ ;  /* 0x00000000000e7805 */ /* 0x000fe2000001ff00 */
[----:B--2---:R0:W1:Y:S06]  /*a2e0*/  I2F.F64.U32 R12, R2 ;  /* 0x00000002000c7312 */ /* 0x00406c0000201800 */
.L_x_8788:
[----:B0-----:R-:W0:Y:S08]  /*a2f0*/  LDC.64 R2, c[0x0][0x440] ;  /* 0x00011000ff027b82 */ /* 0x001e300000000a00 */
[----:B--2-4-:R-:W0:Y:S02]  /*a300*/  LDC.64 R4, c[0x0][0x448] ;  /* 0x00011200ff047b82 */ /* 0x014e240000000a00 */
        /* <DEDUP_REMOVED lines=8> */
[----:B------:R-:W2:Y:S04]  /*a390*/  LDC R0, c[0x0][0x44c] ;  /* 0x00011300ff007b82 */ /* 0x000ea80000000800 */
        /* <DEDUP_REMOVED lines=22> */
.L_x_8818:
        /* <DEDUP_REMOVED lines=18> */
[----:B-1-3-5:R-:W-:Y:S05]  /*a620*/  CALL.REL.NOINC `($__internal_14_$__cuda_sm20_dblrcp_rn_slowpath_v3) ;  /* 0x0000005400cc7944 */ /* 0x02afea0003c00000 */
.L_x_8820:
[----:B------:R-:W-:Y:S05]  /*a630*/  BSYNC B0 ;  /* 0x0000000000007941 */ /* 0x000fea0003800000 */
.L_x_8819:
[C---:B-1-3-5:R-:W-:Y:S02]  /*a640*/  DFMA R4, R2.reuse, R14, R12 ;  /* 0x0000000e0204722b */ /* 0x06afe4000000000c */
[----:B------:R-:W-:-:S06]  /*a650*/  DFMA R14, R2, -R12, R14 ;  /* 0x8000000c020e722b */ /* 0x000fcc000000000e */
[-C--:B------:R-:W-:Y:S02]  /*a660*/  DMUL R12, R4, R6.reuse ;  /* 0x00000006040c7228 */ /* 0x080fe40000000000 */
[----:B------:R-:W-:Y:S01]  /*a670*/  DMUL R14, R14, R6 ;  /* 0x000000060e0e7228 */ /* 0x000fe20000000000 */
[----:B------:R-:W-:Y:S10]  /*a680*/  BRA `(.L_x_8821) ;  /* 0x0000000400907947 */ /* 0x000ff40003800000 */
.L_x_8817:
        /* <DEDUP_REMOVED lines=22> */
.L_x_8823:
[----:B------:R-:W-:Y:S05]  /*a7f0*/  BSYNC B0 ;  /* 0x0000000000007941 */ /* 0x000fea0003800000 */
.L_x_8822:
        /* <DEDUP_REMOVED lines=23> */
.L_x_8825:
[----:B------:R-:W-:Y:S05]  /*a970*/  BSYNC B0 ;  /* 0x0000000000007941 */ /* 0x000fea0003800000 */
.L_x_8824:
[----:B------:R-:W-:Y:S02]  /*a980*/  IMAD.MOV.U32 R14, RZ, RZ, R4 ;  /* 0x000000ffff0e7224 */ /* 0x000fe400078e0004 */
[----:B------:R-:W-:Y:S01]  /*a990*/  IMAD.MOV.U32 R15, RZ, RZ, R5 ;  /* 0x000000ffff0f7224 */ /* 0x000fe200078e0005 */
[----:B------:R-:W-:Y:S06]  /*a9a0*/  BRA `(.L_x_8821) ;  /* 0x0000000000c87947 */ /* 0x000fec0003800000 */
.L_x_8816:
        /* <DEDUP_REMOVED lines=19> */
[----:B------:R-:W-:Y:S01]  /*aae0*/  MOV R11, UR5 ;  /* 0x00000005000b7c02 */ /* 0x000fe20008000f00 */
[----:B------:R-:W-:Y:S01]  /*aaf0*/  IMAD.U32 R8, RZ, RZ, UR6 ;  /* 0x00000006ff087e24 */ /* 0x000fe2000f8e00ff */
[----:B------:R-:W-:Y:S01]  /*ab00*/  MOV R0, 0xab30 ;  /* 0x0000ab3000007802 */ /* 0x000fe20000000f00 */
[----:B------:R-:W-:-:S07]  /*ab10*/  IMAD.U32 R9, RZ, RZ, UR7 ;  /* 0x00000007ff097e24 */ /* 0x000fce000f8e00ff */
[----:B-1-3-5:R-:W-:Y:S05]  /*ab20*/  CALL.REL.NOINC `($__internal_15_$__cuda_sm20_div_rn_f64_full) ;  /* 0x0000005400287944 */ /* 0x02afea0003c00000 */
[----:B------:R-:W-:Y:S02]  /*ab30*/  IMAD.MOV.U32 R2, RZ, RZ, R4 ;  /* 0x000000ffff027224 */ /* 0x000fe400078e0004 */
[----:B------:R-:W-:-:S07]  /*ab40*/  IMAD.MOV.U32 R3, RZ, RZ, R5 ;  /* 0x000000ffff037224 */ /* 0x000fce00078e0005 */
.L_x_8826:
        /* <DEDUP_REMOVED lines=19> */
.L_x_8828:
[----:B------:R-:W-:Y:S05]  /*ac80*/  BSYNC B0 ;  /* 0x0000000000007941 */ /* 0x000fea0003800000 */
.L_x_8827:
[C---:B-1-3-5:R-:W-:Y:S02]  /*ac90*/  DFMA R4, R2.reuse, R12, R14 ;  /* 0x0000000c0204722b */ /* 0x06afe4000000000e */
[----:B------:R-:W-:-:S06]  /*aca0*/  DFMA R14, R2, R14, -R12 ;  /* 0x0000000e020e722b */ /* 0x000fcc000000080c */
[-C--:B------:R-:W-:Y:S02]  /*acb0*/  DMUL R12, R4, R6.reuse ;  /* 0x00000006040c7228 */ /* 0x080fe40000000000 */
[----:B------:R-:W-:-:S11]  /*acc0*/  DMUL R14, R14, R6 ;  /* 0x000000060e0e7228 */ /* 0x000fd60000000000 */
.L_x_8821:
        /* <DEDUP_REMOVED lines=15> */
.L_x_8832:
[----:B------:R-:W0:Y:S02]  /*adc0*/  F2I.S64.F64.TRUNC R12, R12 ;  /* 0x0000000c000c7311 */ /* 0x000e24000030d900 */
[----:B0-----:R-:W-:-:S05]  /*add0*/  IMAD.MOV.U32 R3, RZ, RZ, R12 ;  /* 0x000000ffff037224 */ /* 0x001fca00078e000c */
[----:B------:R0:W-:Y:S01]  /*ade0*/  STG.E.U8 desc[UR36][R18.64], R3 ;  /* 0x0000000312007986 */ /* 0x0001e2000c101124 */
[----:B------:R-:W-:Y:S05]  /*adf0*/  BRA `(.L_x_8834) ;  /* 0x0000001000087947 */ /* 0x000fea0003800000 */
.L_x_8831:
        /* <DEDUP_REMOVED lines=9> */
.L_x_8836:
[----:B------:R-:W0:Y:S02]  /*ae90*/  F2I.F64.TRUNC R13, R12 ;  /* 0x0000000c000d7311 */ /* 0x000e24000030d100 */
[----:B0-----:R0:W-:Y:S01]  /*aea0*/  STG.E desc[UR36][R18.64], R13 ;  /* 0x0000000d12007986 */ /* 0x0011e2000c101924 */
[----:B------:R-:W-:Y:S05]  /*aeb0*/  BRA `(.L_x_8834) ;  /* 0x0000000c00d87947 */ /* 0x000fea0003800000 */
.L_x_8835:
[----:B------:R-:W0:Y:S02]  /*aec0*/  F2I.F64.TRUNC R13, R12 ;  /* 0x0000000c000d7311 */ /* 0x000e24000030d100 */
[----:B0-----:R0:W-:Y:S01]  /*aed0*/  STG.E.U16 desc[UR36][R18.64], R13 ;  /* 0x0000000d12007986 */ /* 0x0011e2000c101524 */
[----:B------:R-:W-:Y:S05]  /*aee0*/  BRA `(.L_x_8834) ;  /* 0x0000000c00cc7947 */ /* 0x000fea0003800000 */
.L_x_8830:
        /* <DEDUP_REMOVED lines=13> */
.L_x_8838:
        /* <DEDUP_REMOVED lines=8> */
.L_x_8837:
        /* <DEDUP_REMOVED lines=16> */
.L_x_8840:
        /* <DEDUP_REMOVED lines=11> */
.L_x_8839:
[----:B------:R0:W-:Y:S01]  /*b1f0*/  STG.E.64 desc[UR36][R18.64], R12 ;  /* 0x0000000c12007986 */ /* 0x0001e2000c101b24 */
[----:B------:R-:W-:Y:S05]  /*b200*/  BRA `(.L_x_8834) ;  /* 0x0000000c00047947 */ /* 0x000fea0003800000 */
.L_x_8829:
        /* <DEDUP_REMOVED lines=13> */
.L_x_8843:
[----:B------:R0:W-:Y:S01]  /*b2e0*/  STG.E.128 desc[UR36][R18.64], R12 ;  /* 0x0000000c12007986 */ /* 0x0001e2000c101d24 */
[----:B------:R-:W-:Y:S05]  /*b2f0*/  BRA `(.L_x_8834) ;  /* 0x0000000800c87947 */ /* 0x000fea0003800000 */
.L_x_8842:
        /* <DEDUP_REMOVED lines=25> */
.L_x_8847:
[----:B------:R-:W-:Y:S05]  /*b490*/  BSYNC B0 ;  /* 0x0000000000007941 */ /* 0x000fea0003800000 */
.L_x_8846:
[----:B------:R-:W-:-:S05]  /*b4a0*/  LOP3.LUT R3, R0, R3, RZ, 0xfc, !PT ;  /* 0x0000000300037212 */ /* 0x000fca00078efcff */
[----:B------:R0:W-:Y:S01]  /*b4b0*/  STG.E.U8 desc[UR36][R18.64], R3 ;  /* 0x0000000312007986 */ /* 0x0001e2000c101124 */
[----:B------:R-:W-:Y:S05]  /*b4c0*/  BRA `(.L_x_8834) ;  /* 0x0000000800547947 */ /* 0x000fea0003800000 */
.L_x_8845:
        /* <DEDUP_REMOVED lines=17> */
.L_x_8849:
[----:B------:R-:W-:Y:S01]  /*b5e0*/  IMAD.MOV.U32 R0, RZ, RZ, 0x7f ;  /* 0x0000007fff007424 */ /* 0x000fe200078e00ff */
[----:B------:R-:W-:-:S04]  /*b5f0*/  ISETP.GT.U32.AND P0, PT, R2, 0x7f800000, PT ;  /* 0x7f8000000200780c */ /* 0x000fc80003f04070 */
[----:B------:R-:W-:-:S09]  /*b600*/  SEL R0, R0, 0x7c, P0 ;  /* 0x0000007c00007807 */ /* 0x000fd20000000000 */
.L_x_8850:
[----:B------:R-:W-:Y:S05]  /*b610*/  BSYNC B0 ;  /* 0x0000000000007941 */ /* 0x000fea0003800000 */
.L_x_8848:
[----:B------:R-:W-:-:S04]  /*b620*/  LOP3.LUT R2, R3, 0x80000000, RZ, 0xc0, !PT ;  /* 0x8000000003027812 */ /* 0x000fc800078ec0ff */
[----:B------:R-:W-:-:S04]  /*b630*/  SHF.R.U32.HI R3, RZ, 0x18, R2 ;  /* 0x00000018ff037819 */ /* 0x000fc80000011602 */
[----:B------:R-:W-:-:S05]  /*b640*/  LOP3.LUT R3, R0, R3, RZ, 0xfc, !PT ;  /* 0x0000000300037212 */ /* 0x000fca00078efcff */
[----:B------:R0:W-:Y:S01]  /*b650*/  STG.E.U8 desc[UR36][R18.64], R3 ;  /* 0x0000000312007986 */ /* 0x0001e2000c101124 */
[----:B------:R-:W-:Y:S05]  /*b660*/  BRA `(.L_x_8834) ;  /* 0x0000000400ec7947 */ /* 0x000fea0003800000 */
.L_x_8844:
        /* <DEDUP_REMOVED lines=8> */
.L_x_8841:
        /* <DEDUP_REMOVED lines=11> */
.L_x_8853:
        /* <DEDUP_REMOVED lines=21> */
.L_x_8856:
[----:B------:R-:W-:-:S04]  /*b8f0*/  LOP3.LUT R2, R3, 0x80000000, RZ, 0xc0, !PT ;  /* 0x8000000003027812 */ /* 0x000fc800078ec0ff */
[----:B------:R-:W-:-:S04]  /*b900*/  SHF.R.U32.HI R3, RZ, 0x18, R2 ;  /* 0x00000018ff037819 */ /* 0x000fc80000011602 */
[----:B------:R-:W-:-:S04]  /*b910*/  LOP3.LUT R0, R0, R3, RZ, 0xfc, !PT ;  /* 0x0000000300007212 */ /* 0x000fc800078efcff */
[----:B------:R-:W-:-:S07]  /*b920*/  PRMT R9, R0, 0x7610, R9 ;  /* 0x0000761000097816 */ /* 0x000fce0000000009 */
.L_x_8855:
[----:B------:R-:W-:Y:S05]  /*b930*/  BSYNC B0 ;  /* 0x0000000000007941 */ /* 0x000fea0003800000 */
.L_x_8854:
[----:B------:R3:W-:Y:S01]  /*b940*/  STG.E.U8 desc[UR36][R18.64], R9 ;  /* 0x0000000912007986 */ /* 0x0007e2000c101124 */
[----:B------:R-:W-:Y:S05]  /*b950*/  BRA `(.L_x_8834) ;  /* 0x0000000400307947 */ /* 0x000fea0003800000 */
.L_x_8852:
        /* <DEDUP_REMOVED lines=21> */
.L_x_8859:
[----:B------:R-:W-:-:S04]  /*bab0*/  LOP3.LUT R2, R3, 0x80000000, RZ, 0xc0, !PT ;  /* 0x8000000003027812 */ /* 0x000fc800078ec0ff */
[----:B------:R-:W-:-:S04]  /*bac0*/  SHF.R.U32.HI R3, RZ, 0x18, R2 ;  /* 0x00000018ff037819 */ /* 0x000fc80000011602 */
[----:B------:R-:W-:-:S04]  /*bad0*/  LOP3.LUT R0, R0, R3, RZ, 0xfc, !PT ;  /* 0x0000000300007212 */ /* 0x000fc800078efcff */
[----:B------:R-:W-:-:S07]  /*bae0*/  PRMT R9, R0, 0x7610, R9 ;  /* 0x0000761000097816 */ /* 0x000fce0000000009 */
.L_x_8858:
[----:B------:R-:W-:Y:S05]  /*baf0*/  BSYNC B0 ;  /* 0x0000000000007941 */ /* 0x000fea0003800000 */
.L_x_8857:
[----:B------:R0:W-:Y:S01]  /*bb00*/  STG.E.U8 desc[UR36][R18.64], R9 ;  /* 0x0000000912007986 */ /* 0x0001e2000c101124 */
[----:B------:R-:W-:Y:S05]  /*bb10*/  BRA `(.L_x_8834) ;  /* 0x0000000000c07947 */ /* 0x000fea0003800000 */
.L_x_8851:
        /* <DEDUP_REMOVED lines=16> */
[----:B------:R-:W-:Y:S01]  /*bc20*/  HFMA2.MMA R3, -RZ, RZ, 0, 1.5199184417724609375e-05 ;  /* 0x000000ffff037435 */ /* 0x000fe200000001ff */
        /* <DEDUP_REMOVED lines=9> */
.L_x_8833:
        /* <DEDUP_REMOVED lines=16> */
.L_x_8862:
[----:B------:R-:W-:Y:S05]  /*bdc0*/  BRA `(.L_x_8834) ;  /* 0x0000000000147947 */ /* 0x000fea0003800000 */
.L_x_8861:
[----:B------:R-:W0:Y:S02]  /*bdd0*/  F2I.U64.F64.TRUNC R12, R12 ;  /* 0x0000000c000c7311 */ /* 0x000e24000030d800 */
[----:B0-----:R1:W-:Y:S01]  /*bde0*/  STG.E.64 desc[UR36][R18.64], R12 ;  /* 0x0000000c12007986 */ /* 0x0013e2000c101b24 */
[----:B------:R-:W-:Y:S05]  /*bdf0*/  BRA `(.L_x_8834) ;  /* 0x0000000000087947 */ /* 0x000fea0003800000 */
.L_x_8860:
[----:B------:R-:W0:Y:S02]  /*be00*/  F2I.U32.F64.TRUNC R13, R12 ;  /* 0x0000000c000d7311 */ /* 0x000e24000030d000 */
[----:B0-----:R0:W-:Y:S02]  /*be10*/  STG.E desc[UR36][R18.64], R13 ;  /* 0x0000000d12007986 */ /* 0x0011e4000c101924 */
.L_x_8834:
[----:B------:R-:W-:-:S07]  /*be20*/  VIADD R17, R17, 0x80 ;  /* 0x0000008011117836 */ /* 0x000fce0000000000 */
.L_x_8781:
[----:B------:R-:W-:Y:S05]  /*be30*/  BSYNC B6 ;  /* 0x0000000000067941 */ /* 0x000fea0003800000 */
.L_x_8780:
[----:B------:R-:W-:Y:S02]  /*be40*/  ULDC UR4, c[0x0][0x210] ;  /* 0x0000840000047ab9 */ /* 0x000fe40000000800 */
[----:B------:R-:W-:-:S13]  /*be50*/  ISETP.GE.AND P0, PT, R17, UR4, PT ;  /* 0x0000000411007c0c */ /* 0x000fda000bf06270 */
[----:B------:R-:W-:Y:S05]  /*be60*/  @P0 EXIT ;  /* 0x000000000000094d */ /* 0x000fea0003800000 */
[----:B------:R-:W5:Y:S01]  /*be70*/  LDC R6, c[0x0][0x220] ;  /* 0x00008800ff067b82 */ /* 0x000f620000000800 */
[----:B0-----:R-:W-:Y:S02]  /*be80*/  IMAD.MOV.U32 R0, RZ, RZ, RZ ;  /* 0x000000ffff007224 */ /* 0x001fe400078e00ff */
[----:B------:R-:W-:Y:S01]  /*be90*/  IMAD.MOV.U32 R16, RZ, RZ, RZ ;  /* 0x000000ffff107224 */ /* 0x000fe200078e00ff */
[----:B-----5:R-:W-:-:S13]  /*bea0*/  ISETP.NE.AND P0, PT, R6, RZ, PT ;  /* 0x000000ff0600720c */ /* 0x020fda0003f05270 */
[----:B------:R-:W-:Y:S05]  /*beb0*/  @!P0 BRA `(.L_x_8863) ;  /* 0x0000001000a88947 */ /* 0x000fea0003800000 */
[----:B------:R-:W-:Y:S01]  /*bec0*/  HFMA2.MMA R16, -RZ, RZ, 0, 0 ;  /* 0x00000000ff107435 */ /* 0x000fe200000001ff */
[----:B------:R-:W-:Y:S01]  /*bed0*/  ULDC.64 UR4, c[0x0][0x228] ;  /* 0x00008a0000047ab9 */ /* 0x000fe20000000a00 */
[----:B------:R-:W-:-:S08]  /*bee0*/  ISETP.NE.AND P0, PT, R6, 0x1, PT ;  /* 0x000000010600780c */ /* 0x000fd00003f05270 */
[----:B------:R-:W-:Y:S01]  /*bef0*/  IMAD.HI.U32 R2, R17, UR4, R16 ;  /* 0x0000000411027c27 */ /* 0x000fe2000f8e0010 */
[----:B------:R-:W-:-:S04]  /*bf00*/  ULDC UR4, c[0x0][0x224] ;  /* 0x0000890000047ab9 */ /* 0x000fc80000000800 */
[----:B--2---:R-:W-:-:S05]  /*bf10*/  SHF.R.U32.HI R3, RZ, UR5, R2 ;  /* 0x00000005ff037c19 */ /* 0x004fca0008011602 */
        /* <DEDUP_REMOVED lines=283> */
[----:B------:R-:W-:-:S04]  /*d0d0*/  ULDC.64 UR4, c[0x0][0x348] ;  /* 0x0000d20000047ab9 */ /* 0x000fc80000000a00 */
        /* <DEDUP_REMOVED lines=8> */
.L_x_8863:
[----:B------:R-:W0:Y:S01]  /*d160*/  LDC.U8 R5, c[0x0][0x451] ;  /* 0x00011440ff057b82 */ /* 0x000e220000000000 */
[----:B------:R-:W-:Y:S01]  /*d170*/  ULDC.64 UR4, c[0x0][0x418] ;  /* 0x0001060000047ab9 */ /* 0x000fe20000000a00 */
[----:B------:R-:W-:Y:S01]  /*d180*/  ULDC.64 UR6, c[0x0][0x420] ;  /* 0x0001080000067ab9 */ /* 0x000fe20000000a00 */
[----:B------:R-:W-:Y:S02]  /*d190*/  IADD3 R16, P0, R16, UR4, RZ ;  /* 0x0000000410107c10 */ /* 0x000fe4000ff1e0ff */
[----:B------:R-:W-:-:S03]  /*d1a0*/  IADD3 R2, P1, R0, UR6, RZ ;  /* 0x0000000600027c10 */ /* 0x000fc6000ff3e0ff */
[----:B------:R-:W-:Y:S02]  /*d1b0*/  IMAD.X R17, RZ, RZ, UR5, P0 ;  /* 0x00000005ff117e24 */ /* 0x000fe400080e06ff */
[----:B--2---:R-:W-:Y:S01]  /*d1c0*/  IMAD.X R3, RZ, RZ, UR7, P1 ;  /* 0x00000007ff037e24 */ /* 0x004fe200088e06ff */
        /* <DEDUP_REMOVED lines=13> */
[----:B-1-34-:R0:W1:Y:S01]  /*d2a0*/  I2F.F64.S16 R12, R2 ;  /* 0x00000002000c7312 */ /* 0x01a0620000101c00 */
[----:B------:R-:W-:Y:S05]  /*d2b0*/  BRA `(.L_x_8869) ;  /* 0x0000000c00d87947 */ /* 0x000fea0003800000 */
.L_x_8867:
[----:B------:R-:W1:Y:S01]  /*d2c0*/  LDG.E.U8 R2, desc[UR36][R2.64] ;  /* 0x0000002402027981 */ /* 0x000e62000c1e1100 */
[----:B------:R-:W-:Y:S01]  /*d2d0*/  CS2R R14, SRZ ;  /* 0x00000000000e7805 */ /* 0x000fe2000001ff00 */
[----:B-1-34-:R0:W1:Y:S01]  /*d2e0*/  I2F.F64.U16 R12, R2 ;  /* 0x00000002000c7312 */ /* 0x01a0620000101800 */
[----:B------:R-:W-:Y:S05]  /*d2f0*/  BRA `(.L_x_8869) ;  /* 0x0000000c00c87947 */ /* 0x000fea0003800000 */
.L_x_8866:
[----:B------:R-:W-:-:S13]  /*d300*/  ISETP.NE.AND P0, PT, R4, 0x2, PT ;  /* 0x000000020400780c */ /* 0x000fda0003f05270 */
[----:B------:R-:W-:Y:S05]  /*d310*/  @!P0 BRA `(.L_x_8870) ;  /* 0x0000000000308947 */ /* 0x000fea0003800000 */
[----:B------:R-:W-:-:S13]  /*d320*/  ISETP.NE.AND P0, PT, R4, 0x3, PT ;  /* 0x000000030400780c */ /* 0x000fda0003f05270 */
[----:B------:R-:W-:Y:S05]  /*d330*/  @!P0 BRA `(.L_x_8871) ;  /* 0x0000000000188947 */ /* 0x000fea0003800000 */
[----:B------:R-:W-:-:S13]  /*d340*/  ISETP.NE.AND P0, PT, R4, 0x4, PT ;  /* 0x000000040400780c */ /* 0x000fda0003f05270 */
[----:B------:R-:W-:Y:S05]  /*d350*/  @P0 BRA `(.L_x_8868) ;  /* 0x0000000c00480947 */ /* 0x000fea0003800000 */
[----:B-1-34-:R-:W2:Y:S01]  /*d360*/  LDG.E.64 R12, desc[UR36][R2.64] ;  /* 0x00000024020c7981 */ /* 0x01aea2000c1e1b00 */
[----:B------:R-:W-:Y:S01]  /*d370*/  CS2R R14, SRZ ;  /* 0x00000000000e7805 */ /* 0x000fe2000001ff00 */
[----:B--2---:R-:W0:Y:S01]  /*d380*/  I2F.F64.S64 R12, R12 ;  /* 0x0000000c000c7312 */ /* 0x004e220000301c00 */
[----:B------:R-:W-:Y:S05]  /*d390*/  BRA `(.L_x_8869) ;  /* 0x0000000c00a07947 */ /* 0x000fea0003800000 */
.L_x_8871:
[----:B------:R-:W1:Y:S01]  /*d3a0*/  LDG.E R2, desc[UR36][R2.64] ;  /* 0x0000002402027981 */ /* 0x000e62000c1e1900 */
[----:B------:R-:W-:Y:S01]  /*d3b0*/  CS2R R14, SRZ ;  /* 0x00000000000e7805 */ /* 0x000fe2000001ff00 */
[----:B-1-34-:R0:W1:Y:S01]  /*d3c0*/  I2F.F64 R12, R2 ;  /* 0x00000002000c7312 */ /* 0x01a0620000201c00 */
[----:B------:R-:W-:Y:S05]  /*d3d0*/  BRA `(.L_x_8869) ;  /* 0x0000000c00907947 */ /* 0x000fea0003800000 */
.L_x_8870:
[----:B------:R-:W1:Y:S01]  /*d3e0*/  LDG.E.U16 R2, desc[UR36][R2.64] ;  /* 0x0000002402027981 */ /* 0x000e62000c1e1500 */
[----:B------:R-:W-:Y:S01]  /*d3f0*/  CS2R R14, SRZ ;  /* 0x00000000000e7805 */ /* 0x000fe2000001ff00 */
[----:B-1-34-:R0:W1:Y:S01]  /*d400*/  I2F.F64.S16 R12, R2 ;  /* 0x00000002000c7312 */ /* 0x01a0620000101c00 */
[----:B------:R-:W-:Y:S05]  /*d410*/  BRA `(.L_x_8869) ;  /* 0x0000000c00807947 */ /* 0x000fea0003800000 */
.L_x_8865:
[----:B------:R-:W-:-:S13]  /*d420*/  ISETP.GT.AND P0, PT, R4, 0x6, PT ;  /* 0x000000060400780c */ /* 0x000fda0003f04270 */
[----:B------:R-:W-:Y:S05]  /*d430*/  @P0 BRA `(.L_x_8872) ;  /* 0x00000000003c0947 */ /* 0x000fea0003800000 */
[----:B------:R-:W-:-:S13]  /*d440*/  ISETP.NE.AND P0, PT, R4, 0x5, PT ;  /* 0x000000050400780c */ /* 0x000fda0003f05270 */
[----:B------:R-:W-:Y:S05]  /*d450*/  @!P0 BRA `(.L_x_8873) ;  /* 0x00000000001c8947 */ /* 0x000fea0003800000 */
[----:B------:R-:W-:-:S13]  /*d460*/  ISETP.NE.AND P0, PT, R4, 0x6, PT ;  /* 0x000000060400780c */ /* 0x000fda0003f05270 */
[----:B------:R-:W-:Y:S05]  /*d470*/  @P0 BRA `(.L_x_8868) ;  /* 0x0000000c00000947 */ /* 0x000fea0003800000 */
[----:B-1--4-:R-:W2:Y:S01]  /*d480*/  LDG.E R12, desc[UR36][R2.64] ;  /* 0x00000024020c7981 */ /* 0x012ea2000c1e1900 */
[----:B------:R-:W-:Y:S01]  /*d490*/  CS2R R14, SRZ ;  /* 0x00000000000e7805 */ /* 0x000fe2000001ff00 */
[----:B--2---:R-:W-:-:S06]  /*d4a0*/  FMUL.FTZ R12, R12, 1 ;  /* 0x3f8000000c0c7820 */ /* 0x004fcc0000410000 */
[----:B---3--:R-:W0:Y:S01]  /*d4b0*/  F2F.F64.F32 R12, R12 ;  /* 0x0000000c000c7310 */ /* 0x008e220000201800 */
[----:B------:R-:W-:Y:S05]  /*d4c0*/  BRA `(.L_x_8869) ;  /* 0x0000000c00547947 */ /* 0x000fea0003800000 */
.L_x_8873:
[----:B------:R-:W2:Y:S01]  /*d4d0*/  LDG.E.U16 R0, desc[UR36][R2.64] ;  /* 0x0000002402007981 */ /* 0x000ea2000c1e1500 */
[----:B------:R-:W-:Y:S01]  /*d4e0*/  CS2R R14, SRZ ;  /* 0x00000000000e7805 */ /* 0x000fe2000001ff00 */
[----:B--2---:R-:W-:-:S05]  /*d4f0*/  HADD2.F32 R0, -RZ, R0.H0_H0 ;  /* 0x20000000ff007230 */ /* 0x004fca0000004100 */
[----:B------:R-:W-:-:S04]  /*d500*/  FMUL.FTZ R0, R0, 1 ;  /* 0x3f80000000007820 */ /* 0x000fc80000410000 */
[----:B-1-34-:R0:W1:Y:S01]  /*d510*/  F2F.F64.F32 R12, R0 ;  /* 0x00000000000c7310 */ /* 0x01a0620000201800 */
[----:B------:R-:W-:Y:S05]  /*d520*/  BRA `(.L_x_8869) ;  /* 0x0000000c003c7947 */ /* 0x000fea0003800000 */
.L_x_8872:
        /* <DEDUP_REMOVED lines=8> */
[----:B-1--4-:R-:W-:-:S05]  /*d5b0*/  FMUL.FTZ R12, R2, 1 ;  /* 0x3f800000020c7820 */ /* 0x012fca0000410000 */
[----:B------:R-:W0:Y:S08]  /*d5c0*/  F2F.F64.F32 R14, R14 ;  /* 0x0000000e000e7310 */ /* 0x000e300000201800 */
[----:B---3--:R-:W1:Y:S01]  /*d5d0*/  F2F.F64.F32 R12, R12 ;  /* 0x0000000c000c7310 */ /* 0x008e620000201800 */
[----:B------:R-:W-:Y:S05]  /*d5e0*/  BRA `(.L_x_8869) ;  /* 0x0000000c000c7947 */ /* 0x000fea0003800000 */
.L_x_8875:
[----:B------:R-:W2:Y:S02]  /*d5f0*/  LDG.E R0, desc[UR36][R2.64] ;  /* 0x0000002402007981 */ /* 0x000ea4000c1e1900 */
[--C-:B--2---:R-:W-:Y:S02]  /*d600*/  HADD2.F32 R4, -RZ, R0.reuse.H1_H1 ;  /* 0x30000000ff047230 */ /* 0x104fe40000004100 */
[----:B------:R-:W-:-:S03]  /*d610*/  HADD2.F32 R0, -RZ, R0.H0_H0 ;  /* 0x20000000ff007230 */ /* 0x000fc60000004100 */
[----:B------:R-:W-:Y:S02]  /*d620*/  FMUL.FTZ R4, R4, 1 ;  /* 0x3f80000004047820 */ /* 0x000fe40000410000 */
[----:B------:R-:W-:Y:S02]  /*d630*/  FMUL.FTZ R0, R0, 1 ;  /* 0x3f80000000007820 */ /* 0x000fe40000410000 */
[----:B------:R0:W2:Y:S08]  /*d640*/  F2F.F64.F32 R14, R4 ;  /* 0x00000004000e7310 */ /* 0x0000b00000201800 */
[----:B-1-34-:R0:W1:Y:S01]  /*d650*/  F2F.F64.F32 R12, R0 ;  /* 0x00000000000c7310 */ /* 0x01a0620000201800 */
[----:B------:R-:W-:Y:S05]  /*d660*/  BRA `(.L_x_8869) ;  /* 0x0000000800ec7947 */ /* 0x000fea0003800000 */
.L_x_8874:
[----:B-1-34-:R0:W5:Y:S01]  /*d670*/  LDG.E.64 R12, desc[UR36][R2.64] ;  /* 0x00000024020c7981 */ /* 0x01a162000c1e1b00 */
[----:B------:R-:W-:Y:S01]  /*d680*/  CS2R R14, SRZ ;  /* 0x00000000000e7805 */ /* 0x000fe2000001ff00 */
[----:B------:R-:W-:Y:S06]  /*d690*/  BRA `(.L_x_8869) ;  /* 0x0000000800e07947 */ /* 0x000fec0003800000 */
.L_x_8864:
        /* <DEDUP_REMOVED lines=10> */
[----:B-1--4-:R-:W-:Y:S01]  /*d740*/  IMAD.MOV.U32 R12, RZ, RZ, RZ ;  /* 0x000000ffff0c7224 */ /* 0x012fe200078e00ff */
[----:B--2---:R-:W-:-:S04]  /*d750*/  ISETP.NE.AND P0, PT, R2, RZ, PT ;  /* 0x000000ff0200720c */ /* 0x004fc80003f05270 */
[----:B---3--:R-:W-:Y:S01]  /*d760*/  FSEL R13, RZ, 1.875, !P0 ;  /* 0x3ff00000ff0d7808 */ /* 0x008fe20004000000 */
[----:B------:R-:W-:Y:S08]  /*d770*/  BRA `(.L_x_8869) ;  /* 0x0000000800a87947 */ /* 0x000ff00003800000 */
.L_x_8878:
[----:B-1-34-:R0:W5:Y:S01]  /*d780*/  LDG.E.128 R12, desc[UR36][R2.64] ;  /* 0x00000024020c7981 */ /* 0x01a162000c1e1d00 */
[----:B------:R-:W-:Y:S05]  /*d790*/  BRA `(.L_x_8869) ;  /* 0x0000000800a07947 */ /* 0x000fea0003800000 */
.L_x_8877:
        /* <DEDUP_REMOVED lines=27> */
[----:B-1-34-:R0:W1:Y:S01]  /*d950*/  F2F.F64.F32 R12, R5 ;  /* 0x00000005000c7310 */ /* 0x01a0620000201800 */
[----:B------:R-:W-:Y:S05]  /*d960*/  BRA `(.L_x_8869) ;  /* 0x00000008002c7947 */ /* 0x000fea0003800000 */
.L_x_8880:
        /* <DEDUP_REMOVED lines=14> */
[----:B-1-34-:R0:W1:Y:S01]  /*da50*/  F2F.F64.F32 R12, R4 ;  /* 0x00000004000c7310 */ /* 0x01a0620000201800 */
[----:B------:R-:W-:Y:S05]  /*da60*/  BRA `(.L_x_8869) ;  /* 0x0000000400ec7947 */ /* 0x000fea0003800000 */
.L_x_8879:
[----:B------:R-:W2:Y:S01]  /*da70*/  LDG.E.U16 R0, desc[UR36][R2.64] ;  /* 0x0000002402007981 */ /* 0x000ea2000c1e1500 */
[----:B------:R-:W-:Y:S01]  /*da80*/  CS2R R14, SRZ ;  /* 0x00000000000e7805 */ /* 0x000fe2000001ff00 */
[----:B--2---:R-:W-:-:S04]  /*da90*/  IMAD.U32 R0, R0, 0x10000, RZ ;  /* 0x0001000000007824 */ /* 0x004fc800078e00ff */
[----:B------:R-:W-:-:S04]  /*daa0*/  FMUL.FTZ R0, R0, 1 ;  /* 0x3f80000000007820 */ /* 0x000fc80000410000 */
[----:B-1-34-:R0:W1:Y:S01]  /*dab0*/  F2F.F64.F32 R12, R0 ;  /* 0x00000000000c7310 */ /* 0x01a0620000201800 */
[----:B------:R-:W-:Y:S05]  /*dac0*/  BRA `(.L_x_8869) ;  /* 0x0000000400d47947 */ /* 0x000fea0003800000 */
.L_x_8876:
        /* <DEDUP_REMOVED lines=10> */
[----:B-1-34-:R2:W3:Y:S01]  /*db70*/  I2F.F64.U16 R12, R2 ;  /* 0x00000002000c7312 */ /* 0x01a4e20000101800 */
[----:B------:R-:W-:Y:S05]  /*db80*/  BRA `(.L_x_8869) ;  /* 0x0000000400a47947 */ /* 0x000fea0003800000 */
.L_x_8883:
[----:B------:R-:W2:Y:S01]  /*db90*/  LDG.E.U8 R2, desc[UR36][R2.64] ;  /* 0x0000002402027981 */ /* 0x000ea2000c1e1100 */
[----:B------:R-:W-:Y:S01]  /*dba0*/  BSSY B0, `(.L_x_8884) ;  /* 0x0000018000007945 */ /* 0x000fe20003800000 */
[----:B------:R-:W-:Y:S01]  /*dbb0*/  IMAD.MOV.U32 R0, RZ, RZ, RZ ;  /* 0x000000ffff007224 */ /* 0x000fe200078e00ff */
        /* <DEDUP_REMOVED lines=18> */
.L_x_8887:
[----:B------:R-:W-:Y:S05]  /*dce0*/  BSYNC B1 ;  /* 0x0000000000017941 */ /* 0x000fea0003800000 */
.L_x_8886:
[----:B------:R-:W-:Y:S01]  /*dcf0*/  LEA R3, R0, 0x3b800000, 0x17 ;  /* 0x3b80000000037811 */ /* 0x000fe200078eb8ff */
[----:B------:R-:W-:-:S05]  /*dd00*/  IMAD.SHL.U32 R0, R2, 0x100000, RZ ;  /* 0x0010000002007824 */ /* 0x000fca00078e00ff */
[----:B------:R-:W-:-:S07]  /*dd10*/  LOP3.LUT R0, R3, R0, R4, 0xfe, !PT ;  /* 0x0000000003007212 */ /* 0x000fce00078efe04 */
.L_x_8885:
[----:B------:R-:W-:Y:S05]  /*dd20*/  BSYNC B0 ;  /* 0x0000000000007941 */ /* 0x000fea0003800000 */
.L_x_8884:
[----:B------:R-:W-:Y:S01]  /*dd30*/  FMUL.FTZ R0, R0, 1 ;  /* 0x3f80000000007820 */ /* 0x000fe20000410000 */
[----:B------:R-:W-:-:S03]  /*dd40*/  CS2R R14, SRZ ;  /* 0x00000000000e7805 */ /* 0x000fc6000001ff00 */
[----:B-1-34-:R4:W0:Y:S01]  /*dd50*/  F2F.F64.F32 R12, R0 ;  /* 0x00000000000c7310 */ /* 0x01a8220000201800 */
[----:B------:R-:W-:Y:S05]  /*dd60*/  BRA `(.L_x_8869) ;  /* 0x00000004002c7947 */ /* 0x000fea0003800000 */
.L_x_8882:
        /* <DEDUP_REMOVED lines=21> */
.L_x_8891:
[----:B------:R-:W-:Y:S05]  /*dec0*/  BSYNC B1 ;  /* 0x0000000000017941 */ /* 0x000fea0003800000 */
.L_x_8890:
[----:B------:R-:W-:Y:S01]  /*ded0*/  LEA R3, R0, 0x37800000, 0x17 ;  /* 0x3780000000037811 */ /* 0x000fe200078eb8ff */
[----:B------:R-:W-:-:S05]  /*dee0*/  IMAD.SHL.U32 R0, R2, 0x200000, RZ ;  /* 0x0020000002007824 */ /* 0x000fca00078e00ff */
[----:B------:R-:W-:-:S07]  /*def0*/  LOP3.LUT R0, R3, R0, R4, 0xfe, !PT ;  /* 0x0000000003007212 */ /* 0x000fce00078efe04 */
.L_x_8889:
[----:B------:R-:W-:Y:S05]  /*df00*/  BSYNC B0 ;  /* 0x0000000000007941 */ /* 0x000fea0003800000 */
.L_x_8888:
[----:B------:R-:W-:Y:S01]  /*df10*/  FMUL.FTZ R0, R0, 1 ;  /* 0x3f80000000007820 */ /* 0x000fe20000410000 */
[----:B------:R-:W-:-:S03]  /*df20*/  CS2R R14, SRZ ;  /* 0x00000000000e7805 */ /* 0x000fc6000001ff00 */
[----:B-1-34-:R0:W1:Y:S01]  /*df30*/  F2F.F64.F32 R12, R0 ;  /* 0x00000000000c7310 */ /* 0x01a0620000201800 */
[----:B------:R-:W-:Y:S05]  /*df40*/  BRA `(.L_x_8869) ;  /* 0x0000000000b47947 */ /* 0x000fea0003800000 */
.L_x_8881:
        /* <DEDUP_REMOVED lines=14> */
.L_x_8895:
[----:B------:R-:W-:Y:S05]  /*e030*/  BSYNC B0 ;  /* 0x0000000000007941 */ /* 0x000fea0003800000 */
.L_x_8894:
[----:B------:R-:W-:Y:S01]  /*e040*/  FMUL.FTZ R0, R0, 1 ;  /* 0x3f80000000007820 */ /* 0x000fe20000410000 */
[----:B------:R-:W-:-:S03]  /*e050*/  CS2R R14, SRZ ;  /* 0x00000000000e7805 */ /* 0x000fc6000001ff00 */
[----:B-1-34-:R0:W1:Y:S01]  /*e060*/  F2F.F64.F32 R12, R0 ;  /* 0x00000000000c7310 */ /* 0x01a0620000201800 */
[----:B------:R-:W-:Y:S05]  /*e070*/  BRA `(.L_x_8869) ;  /* 0x0000000000687947 */ /* 0x000fea0003800000 */
.L_x_8868:
[----:B------:R-:W-:Y:S01]  /*e080*/  MOV R0, 0x0 ;  /* 0x0000000000007802 */ /* 0x000fe20000000f00 */
[----:B------:R-:W-:Y:S01]  /*e090*/  ULDC.64 UR4, c[0x4][0x148] ;  /* 0x0100520000047ab9 */ /* 0x000fe20000000a00 */
[----:B------:R-:W-:Y:S01]  /*e0a0*/  ULDC.64 UR6, c[0x4][0x30] ;  /* 0x01000c0000067ab9 */ /* 0x000fe20000000a00 */
[----:B------:R-:W-:Y:S01]  /*e0b0*/  IMAD.U32 R4, RZ, RZ, UR4 ;  /* 0x00000004ff047e24 */ /* 0x000fe2000f8e00ff */
[----:B------:R0:W2:Y:S01]  /*e0c0*/  LDC.64 R2, c[0x4][R0] ;  /* 0x0100000000027b82 */ /* 0x0000a20000000a00 */
[----:B------:R-:W-:Y:S01]  /*e0d0*/  IMAD.U32 R5, RZ, RZ, UR5 ;  /* 0x00000005ff057e24 */ /* 0x000fe2000f8e00ff */
[----:B------:R-:W-:Y:S01]  /*e0e0*/  ULDC.64 UR4, c[0x4][0x150] ;  /* 0x0100540000047ab9 */ /* 0x000fe20000000a00 */
[----:B------:R-:W-:Y:S01]  /*e0f0*/  MOV R10, UR6 ;  /* 0x00000006000a7c02 */ /* 0x000fe20008000f00 */
[----:B------:R-:W-:Y:S02]  /*e100*/  IMAD.U32 R6, RZ, RZ, UR4 ;  /* 0x00000004ff067e24 */ /* 0x000fe4000f8e00ff */
[----:B------:R-:W-:-:S02]  /*e110*/  IMAD.U32 R7, RZ, RZ, UR5 ;  /* 0x00000005ff077e24 */ /* 0x000fc4000f8e00ff */
[----:B------:R-:W-:Y:S02]  /*e120*/  IMAD.U32 R11, RZ, RZ, UR7 ;  /* 0x00000007ff0b7e24 */ /* 0x000fe4000f8e00ff */
[----:B------:R-:W-:Y:S02]  /*e130*/  IMAD.MOV.U32 R8, RZ, RZ, 0x4e ;  /* 0x0000004eff087424 */ /* 0x000fe400078e00ff */
[----:B-1--4-:R-:W-:Y:S02]  /*e140*/  IMAD.MOV.U32 R12, RZ, RZ, 0x1 ;  /* 0x00000001ff0c7424 */ /* 0x012fe400078e00ff */
[----:B0--3--:R-:W-:-:S07]  /*e150*/  IMAD.MOV.U32 R13, RZ, RZ, RZ ;  /* 0x000000ffff0d7224 */ /* 0x009fce00078e00ff */
[----:B------:R-:W-:-:S07]  /*e160*/  LEPC R20, `(.L_x_8896) ;  /* 0x000000001014794e */ /* 0x000fce0000000000 */
[----:B--2---:R-:W-:Y:S05]  /*e170*/  CALL.ABS.NOINC R2 ;  /* 0x0000000002007343 */ /* 0x004fea0003c00000 */
.L_x_8896:
[----:B------:R-:W-:Y:S02]  /*e180*/  CS2R R12, SRZ ;  /* 0x00000000000c7805 */ /* 0x000fe4000001ff00 */
[----:B------:R-:W-:Y:S01]  /*e190*/  CS2R R14, SRZ ;  /* 0x00000000000e7805 */ /* 0x000fe2000001ff00 */
[----:B------:R-:W-:Y:S06]  /*e1a0*/  BRA `(.L_x_8869) ;  /* 0x00000000001c7947 */ /* 0x000fec0003800000 */
.L_x_8893:
[----:B-1-34-:R-:W2:Y:S01]  /*e1b0*/  LDG.E.64 R12, desc[UR36][R2.64] ;  /* 0x00000024020c7981 */ /* 0x01aea2000c1e1b00 */
[----:B------:R-:W-:Y:S01]  /*e1c0*/  CS2R R14, SRZ ;  /* 0x00000000000e7805 */ /* 0x000fe2000001ff00 */
[----:B--2---:R-:W0:Y:S01]  /*e1d0*/  I2F.F64.U64 R12, R12 ;  /* 0x0000000c000c7312 */ /* 0x004e220000301800 */
[----:B------:R-:W-:Y:S05]  /*e1e0*/  BRA `(.L_x_8869) ;  /* 0x00000000000c7947 */ /* 0x000fea0003800000 */
.L_x_8892:
[----:B------:R-:W1:Y:S01]  /*e1f0*/  LDG.E R2, desc[UR36][R2.64] ;  /* 0x0000002402027981 */ /* 0x000e62000c1e1900 */
[----:B------:R-:W-:Y:S01]  /*e200*/  CS2R R14, SRZ ;  /* 0x00000000000e7805 */ /* 0x000fe2000001ff00 */
[----:B-1-34-:R0:W1:Y:S06]  /*e210*/  I2F.F64.U32 R12, R2 ;  /* 0x00000002000c7312 */ /* 0x01a06c0000201800 */
.L_x_8869:
[----:B0-2---:R-:W0:Y:S08]  /*e220*/  LDC.64 R2, c[0x0][0x440] ;  /* 0x00011000ff027b82 */ /* 0x005e300000000a00 */
        /* <DEDUP_REMOVED lines=32> */
.L_x_8899:
        /* <DEDUP_REMOVED lines=19> */
.L_x_8901:
[----:B------:R-:W-:Y:S05]  /*e560*/  BSYNC B0 ;  /* 0x0000000000007941 */ /* 0x000fea0003800000 */
.L_x_8900:
[C---:B-1-3-5:R-:W-:Y:S02]  /*e570*/  DFMA R4, R2.reuse, R14, R12 ;  /* 0x0000000e0204722b */ /* 0x06afe4000000000c */
[----:B------:R-:W-:-:S06]  /*e580*/  DFMA R14, R2, -R12, R14 ;  /* 0x8000000c020e722b */ /* 0x000fcc000000000e */
[-C--:B------:R-:W-:Y:S02]  /*e590*/  DMUL R12, R4, R6.reuse ;  /* 0x00000006040c7228 */ /* 0x080fe40000000000 */
[----:B------:R-:W-:Y:S01]  /*e5a0*/  DMUL R14, R14, R6 ;  /* 0x000000060e0e7228 */ /* 0x000fe20000000000 */
[----:B------:R-:W-:Y:S10]  /*e5b0*/  BRA `(.L_x_8902) ;  /* 0x0000000400907947 */ /* 0x000ff40003800000 */
.L_x_8898:
[----:B------:R-:W-:Y:S01]  /*e5c0*/  DADD R8, -RZ, |R2| ;  /* 0x00000000ff087229 */ /* 0x000fe20000000502 */
[----:B------:R-:W-:Y:S01]  /*e5d0*/  MOV R4, 0x1 ;  /* 0x0000000100047802 */ /* 0x000fe20000000f00 */
[----:B------:R-:W-:Y:S01]  /*e5e0*/  BSSY B0, `(.L_x_8903) ;  /* 0x0000014000007945 */ /* 0x000fe20003800000 */
[----:B-1-3-5:R-:W-:-:S03]  /*e5f0*/  FSETP.GEU.AND P1, PT, |R13|, 6.5827683646048100446e-37, PT ;  /* 0x036000000d00780b */ /* 0x02afc60003f2e200 */
        /* <DEDUP_REMOVED lines=18> */
.L_x_8904:
[----:B------:R-:W-:Y:S05]  /*e720*/  BSYNC B0 ;  /* 0x0000000000007941 */ /* 0x000fea0003800000 */
.L_x_8903:
        /* <DEDUP_REMOVED lines=23> */
.L_x_8906:
[----:B------:R-:W-:Y:S05]  /*e8a0*/  BSYNC B0 ;  /* 0x0000000000007941 */ /* 0x000fea0003800000 */
.L_x_8905:
[----:B------:R-:W-:Y:S02]  /*e8b0*/  IMAD.MOV.U32 R14, RZ, RZ, R4 ;  /* 0x000000ffff0e7224 */ /* 0x000fe400078e0004 */
[----:B------:R-:W-:Y:S01]  /*e8c0*/  IMAD.MOV.U32 R15, RZ, RZ, R5 ;  /* 0x000000ffff0f7224 */ /* 0x000fe200078e0005 */
[----:B------:R-:W-:Y:S06]  /*e8d0*/  BRA `(.L_x_8902) ;  /* 0x0000000000c87947 */ /* 0x000fec0003800000 */
.L_x_8897:
        /* <DEDUP_REMOVED lines=26> */
.L_x_8907:
        /* <DEDUP_REMOVED lines=19> */
.L_x_8909:
[----:B------:R-:W-:Y:S05]  /*ebb0*/  BSYNC B0 ;  /* 0x0000000000007941 */ /* 0x000fea0003800000 */
.L_x_8908:
[C---:B-1-3-5:R-:W-:Y:S02]  /*ebc0*/  DFMA R4, R2.reuse, R12, R14 ;  /* 0x0000000c0204722b */ /* 0x06afe4000000000e */
[----:B------:R-:W-:-:S06]  /*ebd0*/  DFMA R14, R2, R14, -R12 ;  /* 0x0000000e020e722b */ /* 0x000fcc000000080c */
[-C--:B------:R-:W-:Y:S02]  /*ebe0*/  DMUL R12, R4, R6.reuse ;  /* 0x00000006040c7228 */ /* 0x080fe40000000000 */
[----:B------:R-:W-:-:S11]  /*ebf0*/  DMUL R14, R14, R6 ;  /* 0x000000060e0e7228 */ /* 0x000fd60000000000 */
.L_x_8902:
        /* <DEDUP_REMOVED lines=15> */
.L_x_8913:
[----:B------:R-:W0:Y:S02]  /*ecf0*/  F2I.S64.F64.TRUNC R12, R12 ;  /* 0x0000000c000c7311 */ /* 0x000e24000030d900 */
[----:B0-----:R-:W-:-:S05]  /*ed00*/  IMAD.MOV.U32 R3, RZ, RZ, R12 ;  /* 0x000000ffff037224 */ /* 0x001fca00078e000c */
[----:B------:R-:W-:Y:S01]  /*ed10*/  STG.E.U8 desc[UR36][R16.64], R3 ;  /* 0x0000000310007986 */ /* 0x000fe2000c101124 */
[----:B------:R-:W-:Y:S05]  /*ed20*/  EXIT ;  /* 0x000000000000794d */ /* 0x000fea0003800000 */
.L_x_8912:
        /* <DEDUP_REMOVED lines=9> */
.L_x_8916:
[----:B------:R-:W0:Y:S02]  /*edc0*/  F2I.F64.TRUNC R13, R12 ;  /* 0x0000000c000d7311 */ /* 0x000e24000030d100 */
[----:B0-----:R-:W-:Y:S01]  /*edd0*/  STG.E desc[UR36][R16.64], R13 ;  /* 0x0000000d10007986 */ /* 0x001fe2000c101924 */
[----:B------:R-:W-:Y:S05]  /*ede0*/  EXIT ;  /* 0x000000000000794d */ /* 0x000fea0003800000 */
.L_x_8915:
[----:B------:R-:W0:Y:S02]  /*edf0*/  F2I.F64.TRUNC R13, R12 ;  /* 0x0000000c000d7311 */ /* 0x000e24000030d100 */
[----:B0-----:R-:W-:Y:S01]  /*ee00*/  STG.E.U16 desc[UR36][R16.64], R13 ;  /* 0x0000000d10007986 */ /* 0x001fe2000c101524 */
[----:B------:R-:W-:Y:S05]  /*ee10*/  EXIT ;  /* 0x000000000000794d */ /* 0x000fea0003800000 */
.L_x_8911:
        /* <DEDUP_REMOVED lines=13> */
.L_x_8918:
        /* <DEDUP_REMOVED lines=8> */
.L_x_8917:
        /* <DEDUP_REMOVED lines=16> */
.L_x_8920:
        /* <DEDUP_REMOVED lines=11> */
.L_x_8919:
[----:B------:R-:W-:Y:S01]  /*f120*/  STG.E.64 desc[UR36][R16.64], R12 ;  /* 0x0000000c10007986 */ /* 0x000fe2000c101b24 */
[----:B------:R-:W-:Y:S05]  /*f130*/  EXIT ;  /* 0x000000000000794d */ /* 0x000fea0003800000 */
.L_x_8910:
        /* <DEDUP_REMOVED lines=13> */
.L_x_8923:
[----:B------:R-:W-:Y:S01]  /*f210*/  STG.E.128 desc[UR36][R16.64], R12 ;  /* 0x0000000c10007986 */ /* 0x000fe2000c101d24 */
[----:B------:R-:W-:Y:S05]  /*f220*/  EXIT ;  /* 0x000000000000794d */ /* 0x000fea0003800000 */
.L_x_8922:
        /* <DEDUP_REMOVED lines=25> */
.L_x_8927:
[----:B------:R-:W-:Y:S05]  /*f3c0*/  BSYNC B0 ;  /* 0x0000000000007941 */ /* 0x000fea0003800000 */
.L_x_8926:
[----:B------:R-:W-:-:S05]  /*f3d0*/  LOP3.LUT R3, R0, R3, RZ, 0xfc, !PT ;  /* 0x0000000300037212 */ /* 0x000fca00078efcff */
[----:B------:R-:W-:Y:S01]  /*f3e0*/  STG.E.U8 desc[UR36][R16.64], R3 ;  /* 0x0000000310007986 */ /* 0x000fe2000c101124 */
[----:B------:R-:W-:Y:S05]  /*f3f0*/  EXIT ;  /* 0x000000000000794d */ /* 0x000fea0003800000 */
.L_x_8925:
        /* <DEDUP_REMOVED lines=17> */
.L_x_8929:
[----:B------:R-:W-:Y:S01]  /*f510*/  IMAD.MOV.U32 R0, RZ, RZ, 0x7f ;  /* 0x0000007fff007424 */ /* 0x000fe200078e00ff */
[----:B------:R-:W-:-:S04]  /*f520*/  ISETP.GT.U32.AND P0, PT, R2, 0x7f800000, PT ;  /* 0x7f8000000200780c */ /* 0x000fc80003f04070 */
[----:B------:R-:W-:-:S09]  /*f530*/  SEL R0, R0, 0x7c, P0 ;  /* 0x0000007c00007807 */ /* 0x000fd20000000000 */
.L_x_8930:
[----:B------:R-:W-:Y:S05]  /*f540*/  BSYNC B0 ;  /* 0x0000000000007941 */ /* 0x000fea0003800000 */
.L_x_8928:
[----:B------:R-:W-:-:S04]  /*f550*/  LOP3.LUT R2, R3, 0x80000000, RZ, 0xc0, !PT ;  /* 0x8000000003027812 */ /* 0x000fc800078ec0ff */
[----:B------:R-:W-:-:S04]  /*f560*/  SHF.R.U32.HI R3, RZ, 0x18, R2 ;  /* 0x00000018ff037819 */ /* 0x000fc80000011602 */
[----:B------:R-:W-:-:S05]  /*f570*/  LOP3.LUT R3, R0, R3, RZ, 0xfc, !PT ;  /* 0x0000000300037212 */ /* 0x000fca00078efcff */
[----:B------:R-:W-:Y:S01]  /*f580*/  STG.E.U8 desc[UR36][R16.64], R3 ;  /* 0x0000000310007986 */ /* 0x000fe2000c101124 */
[----:B------:R-:W-:Y:S05]  /*f590*/  EXIT ;  /* 0x000000000000794d */ /* 0x000fea0003800000 */
.L_x_8924:
        /* <DEDUP_REMOVED lines=8> */
.L_x_8921:
        /* <DEDUP_REMOVED lines=11> */
.L_x_8933:
        /* <DEDUP_REMOVED lines=21> */
.L_x_8936:
[----:B------:R-:W-:-:S04]  /*f820*/  LOP3.LUT R2, R3, 0x80000000, RZ, 0xc0, !PT ;  /* 0x8000000003027812 */ /* 0x000fc800078ec0ff */
[----:B------:R-:W-:-:S04]  /*f830*/  SHF.R.U32.HI R3, RZ, 0x18, R2 ;  /* 0x00000018ff037819 */ /* 0x000fc80000011602 */
[----:B------:R-:W-:-:S04]  /*f840*/  LOP3.LUT R0, R0, R3, RZ, 0xfc, !PT ;  /* 0x0000000300007212 */ /* 0x000fc800078efcff */
[----:B------:R-:W-:-:S07]  /*f850*/  PRMT R8, R0, 0x7610, R8 ;  /* 0x0000761000087816 */ /* 0x000fce0000000008 */
.L_x_8935:
[----:B------:R-:W-:Y:S05]  /*f860*/  BSYNC B0 ;  /* 0x0000000000007941 */ /* 0x000fea0003800000 */
.L_x_8934:
[----:B------:R-:W-:Y:S01]  /*f870*/  STG.E.U8 desc[UR36][R16.64], R8 ;  /* 0x0000000810007986 */ /* 0x000fe2000c101124 */
[----:B------:R-:W-:Y:S05]  /*f880*/  EXIT ;  /* 0x000000000000794d */ /* 0x000fea0003800000 */
.L_x_8932:
        /* <DEDUP_REMOVED lines=21> */
.L_x_8939:
[----:B------:R-:W-:-:S04]  /*f9e0*/  LOP3.LUT R2, R3, 0x80000000, RZ, 0xc0, !PT ;  /* 0x8000000003027812 */ /* 0x000fc800078ec0ff */
[----:B------:R-:W-:-:S04]  /*f9f0*/  SHF.R.U32.HI R3, RZ, 0x18, R2 ;  /* 0x00000018ff037819 */ /* 0x000fc80000011602 */
[----:B------:R-:W-:-:S04]  /*fa00*/  LOP3.LUT R0, R0, R3, RZ, 0xfc, !PT ;  /* 0x0000000300007212 */ /* 0x000fc800078efcff */
[----:B------:R-:W-:-:S07]  /*fa10*/  PRMT R8, R0, 0x7610, R8 ;  /* 0x0000761000087816 */ /* 0x000fce0000000008 */
.L_x_8938:
[----:B------:R-:W-:Y:S05]  /*fa20*/  BSYNC B0 ;  /* 0x0000000000007941 */ /* 0x000fea0003800000 */
.L_x_8937:
[----:B------:R-:W-:Y:S01]  /*fa30*/  STG.E.U8 desc[UR36][R16.64], R8 ;  /* 0x0000000810007986 */ /* 0x000fe2000c101124 */
[----:B------:R-:W-:Y:S05]  /*fa40*/  EXIT ;  /* 0x000000000000794d */ /* 0x000fea0003800000 */
.L_x_8931:
        /* <DEDUP_REMOVED lines=18> */
[----:B------:R-:W-:Y:S02]  /*fb70*/  @P2 ISETP.EQ.U32.AND P1, PT, R0, 0x1, P0 ;  /* 0x000000010000280c */ /* 0x000fe40000722070 */
[----:B------:R-:W-:Y:S02]  /*fb80*/  PLOP3.LUT P0, PT, PT, PT, PT, 0x80, 0x0 ;  /* 0x000000000000781c */ /* 0x000fe40003f0f070 */
[----:B------:R-:W-:Y:S02]  /*fb90*/  @P2 PLOP3.LUT P0, PT, P1, PT, PT, 0x80, 0x0 ;  /* 0x000000000000281c */ /* 0x000fe40000f0f070 */
[----:B------:R-:W-:-:S11]  /*fba0*/  @P2 IADD3 R0, R2, 0x1, RZ ;  /* 0x0000000102002810 */ /* 0x000fd60007ffe0ff */
[----:B------:R-:W-:-:S04]  /*fbb0*/  @!P0 IMAD.MOV R0, RZ, RZ, R2 ;  /* 0x000000ffff008224 */ /* 0x000fc800078e0202 */
[----:B------:R-:W-:-:S05]  /*fbc0*/  @P2 IMAD.MOV.U32 R3, RZ, RZ, R0 ;  /* 0x000000ffff032224 */ /* 0x000fca00078e0000 */
[----:B------:R-:W-:Y:S01]  /*fbd0*/  STG.E.U8 desc[UR36][R16.64], R3 ;  /* 0x0000000310007986 */ /* 0x000fe2000c101124 */
[----:B------:R-:W-:Y:S05]  /*fbe0*/  EXIT ;  /* 0x000000000000794d */ /* 0x000fea0003800000 */
.L_x_8914:
        /* <DEDUP_REMOVED lines=16> */
.L_x_8942:
[----:B------:R-:W-:Y:S05]  /*fcf0*/  EXIT ;  /* 0x000000000000794d */ /* 0x000fea0003800000 */
.L_x_8941:
[----:B------:R-:W0:Y:S02]  /*fd00*/  F2I.U64.F64.TRUNC R12, R12 ;  /* 0x0000000c000c7311 */ /* 0x000e24000030d800 */
[----:B0-----:R-:W-:Y:S01]  /*fd10*/  STG.E.64 desc[UR36][R16.64], R12 ;  /* 0x0000000c10007986 */ /* 0x001fe2000c101b24 */
[----:B------:R-:W-:Y:S05]  /*fd20*/  EXIT ;  /* 0x000000000000794d */ /* 0x000fea0003800000 */
.L_x_8940:
[----:B------:R-:W0:Y:S02]  /*fd30*/  F2I.U32.F64.TRUNC R13, R12 ;  /* 0x0000000c000d7311 */ /* 0x000e24000030d000 */
[----:B0-----:R-:W-:Y:S01]  /*fd40*/  STG.E desc[UR36][R16.64], R13 ;  /* 0x0000000d10007986 */ /* 0x001fe2000c101924 */
[----:B------:R-:W-:Y:S05]  /*fd50*/  EXIT ;  /* 0x000000000000794d */ /* 0x000fea0003800000 */
        .weak           $__internal_14_$__cuda_sm20_dblrcp_rn_slowpath_v3
        .type           $__internal_14_$__cuda_sm20_dblrcp_rn_slowpath_v3,@function
        .size           $__internal_14_$__cuda_sm20_dblrcp_rn_slowpath_v3,($__internal_15_$__cuda_sm20_div_rn_f64_full - $__internal_14_$__cuda_sm20_dblrcp_rn_slowpath_v3)
$__internal_14_$__cuda_sm20_dblrcp_rn_slowpath_v3:
        /* <DEDUP_REMOVED lines=24> */
.L_x_8946:
        /* <DEDUP_REMOVED lines=9> */
.L_x_8944:
[----:B------:R-:W-:Y:S01]  /*ff70*/  LOP3.LUT R7, R5, 0x80000, RZ, 0xfc, !PT ;  /* 0x0008000005077812 */ /* 0x000fe200078efcff */
[----:B------:R-:W-:-:S07]  /*ff80*/  IMAD.MOV.U32 R6, RZ, RZ, R4 ;  /* 0x000000ffff067224 */ /* 0x000fce00078e0004 */
.L_x_8945:
[----:B------:R-:W-:Y:S05]  /*ff90*/  BSYNC B1 ;  /* 0x0000000000017941 */ /* 0x000fea0003800000 */
.L_x_8943:
[----:B------:R-:W-:Y:S02]  /*ffa0*/  IMAD.MOV.U32 R4, RZ, RZ, R0 ;  /* 0x000000ffff047224 */ /* 0x000fe400078e0000 */
[----:B------:R-:W-:-:S04]  /*ffb0*/  IMAD.MOV.U32 R5, RZ, RZ, 0x0 ;  /* 0x00000000ff057424 */ /* 0x000fc800078e00ff */
[----:B------:R-:W-:Y:S05]  /*ffc0*/  RET.REL.NODEC R4 `(_ZN2at6native18elementwise_kernelILi128ELi4EZNS0_15gpu_kernel_implINS0_13BUnaryFunctorIN3c107complexIdEES6_S6_NS0_15binary_internal10DivFunctorIS6_EEEEEEvRNS_18TensorIteratorBaseERKT_EUliE_EEviT1_) ;  /* 0xffffff00040c7950 */ /* 0x000fea0003c3ffff */
        .weak           $__internal_15_$__cuda_sm20_div_rn_f64_full
        .type           $__internal_15_$__cuda_sm20_div_rn_f64_full,@function
        .size           $__internal_15_$__cuda_sm20_div_rn_f64_full,(.L_x_19270 - $__internal_15_$__cuda_sm20_div_rn_f64_full)
$__internal_15_$__cuda_sm20_div_rn_f64_full:
[C---:B------:R-:W-:Y:S01]  /*ffd0*/  FSETP.GEU.AND P0, PT, |R9|.reuse, 1.469367938527859385e-39, PT ;  /* 0x001000000900780b */ /* 0x040fe20003f0e200 */
[----:B------:R-:W-:Y:S01]  /*ffe0*/  IMAD.MOV.U32 R6, RZ, RZ, 0x1 ;  /* 0x00000001ff067424 */ /* 0x000fe200078e00ff */
[----:B------:R-:W-:Y:S01]  /*fff0*/  LOP3.LUT R22, R9, 0x800fffff, RZ, 0xc0, !PT ;  /* 0x800fffff09167812 */ /* 0x000fe200078ec0ff */
[----:B------:R-:W-:Y:S01]  /*10000*/  IMAD.MOV.U32 R24, RZ, RZ, R10 ;  /* 0x000000ffff187224 */ /* 0x000fe200078e000a */
[C---:B------:R-:W-:Y:S01]  /*10010*/  FSETP.GEU.AND P2, PT, |R11|.reuse, 1.469367938527859385e-39, PT ;  /* 0x001000000b00780b */ /* 0x040fe20003f4e200 */
[----:B------:R-:W-:Y:S01]  /*10020*/  BSSY B1, `(.L_x_8947) ;  /* 0x0000052000017945 */ /* 0x000fe20003800000 */
[----:B------:R-:W-:Y:S01]  /*10030*/  LOP3.LUT R23, R22, 0x3ff00000, RZ, 0xfc, !PT ;  /* 0x3ff0000016177812 */ /* 0x000fe200078efcff */
[----:B------:R-:W-:Y:S01]  /*10040*/  IMAD.MOV.U32 R22, RZ, RZ, R8 ;  /* 0x000000ffff167224 */ /* 0x000fe200078e0008 */
[----:B------:R-:W-:Y:S02]  /*10050*/  LOP3.LUT R2, R11, 0x7ff00000, RZ, 0xc0, !PT ;  /* 0x7ff000000b027812 */ /* 0x000fe400078ec0ff */
[----:B------:R-:W-:-:S03]  /*10060*/  LOP3.LUT R5, R9, 0x7ff00000, RZ, 0xc0, !PT ;  /* 0x7ff0000009057812 */ /* 0x000fc600078ec0ff */
[----:B------:R-:W-:Y:S01]  /*10070*/  @!P0 DMUL R22, R8, 8.98846567431157953865e+307 ;  /* 0x7fe0000008168828 */ /* 0x000fe20000000000 */
[C---:B------:R-:W-:Y:S01]  /*10080*/  ISETP.GE.U32.AND P1, PT, R2.reuse, R5, PT ;  /* 0x000000050200720c */ /* 0x040fe20003f26070 */
[----:B------:R-:W-:Y:S02]  /*10090*/  IMAD.MOV.U32 R4, RZ, RZ, R2 ;  /* 0x000000ffff047224 */ /* 0x000fe400078e0002 */
[----:B------:R-:W-:Y:S01]  /*100a0*/  @!P2 LOP3.LUT R3, R9, 0x7ff00000, RZ, 0xc0, !PT ;  /* 0x7ff000000903a812 */ /* 0x000fe200078ec0ff */
[----:B------:R-:W-:Y:S01]  /*100b0*/  @!P2 IMAD.MOV.U32 R20, RZ, RZ, RZ ;  /* 0x000000ffff14a224 */ /* 0x000fe200078e00ff */
[----:B------:R-:W0:Y:S02]  /*100c0*/  MUFU.RCP64H R7, R23 ;  /* 0x0000001700077308 */ /* 0x000e240000001800 */
[----:B------:R-:W-:Y:S01]  /*100d0*/  @!P2 ISETP.GE.U32.AND P3, PT, R2, R3, PT ;  /* 0x000000030200a20c */ /* 0x000fe20003f66070 */
[----:B------:R-:W-:Y:S01]  /*100e0*/  IMAD.MOV.U32 R3, RZ, RZ, 0x1ca00000 ;  /* 0x1ca00000ff037424 */ /* 0x000fe200078e00ff */
[----:B------:R-:W-:-:S04]  /*100f0*/  @!P0 LOP3.LUT R5, R23, 0x7ff00000, RZ, 0xc0, !PT ;  /* 0x7ff0000017058812 */ /* 0x000fc800078ec0ff */
[----:B------:R-:W-:-:S04]  /*10100*/  @!P2 SEL R21, R3, 0x63400000, !P3 ;  /* 0x634000000315a807 */ /* 0x000fc80005800000 */
[----:B------:R-:W-:-:S04]  /*10110*/  @!P2 LOP3.LUT R21, R21, 0x80000000, R11, 0xf8, !PT ;  /* 0x800000001515a812 */ /* 0x000fc800078ef80b */
[----:B------:R-:W-:Y:S01]  /*10120*/  @!P2 LOP3.LUT R21, R21, 0x100000, RZ, 0xfc, !PT ;  /* 0x001000001515a812 */ /* 0x000fe200078efcff */
[----:B0-----:R-:W-:-:S08]  /*10130*/  DFMA R26, R6, -R22, 1 ;  /* 0x3ff00000061a742b */ /* 0x001fd00000000816 */
[----:B------:R-:W-:-:S08]  /*10140*/  DFMA R26, R26, R26, R26 ;  /* 0x0000001a1a1a722b */ /* 0x000fd0000000001a */
[----:B------:R-:W-:Y:S01]  /*10150*/  DFMA R26, R6, R26, R6 ;  /* 0x0000001a061a722b */ /* 0x000fe20000000006 */
[----:B------:R-:W-:-:S04]  /*10160*/  SEL R7, R3, 0x63400000, !P1 ;  /* 0x6340000003077807 */ /* 0x000fc80004800000 */
[----:B------:R-:W-:-:S03]  /*10170*/  LOP3.LUT R25, R7, 0x800fffff, R11, 0xf8, !PT ;  /* 0x800fffff07197812 */ /* 0x000fc600078ef80b */
[----:B------:R-:W-:-:S03]  /*10180*/  DFMA R6, R26, -R22, 1 ;  /* 0x3ff000001a06742b */ /* 0x000fc60000000816 */
[----:B------:R-:W-:-:S05]  /*10190*/  @!P2 DFMA R24, R24, 2, -R20 ;  /* 0x400000001818a82b */ /* 0x000fca0000000814 */
[----:B------:R-:W-:Y:S01]  /*101a0*/  DFMA R26, R26, R6, R26 ;  /* 0x000000061a1a722b */ /* 0x000fe2000000001a */
[----:B------:R-:W-:-:S04]  /*101b0*/  VIADD R7, R5, 0xffffffff ;  /* 0xffffffff05077836 */ /* 0x000fc80000000000 */
[----:B------:R-:W-:-:S03]  /*101c0*/  @!P2 LOP3.LUT R4, R25, 0x7ff00000, RZ, 0xc0, !PT ;  /* 0x7ff000001904a812 */ /* 0x000fc600078ec0ff */
[----:B------:R-:W-:Y:S02]  /*101d0*/  DMUL R20, R26, R24 ;  /* 0x000000181a147228 */ /* 0x000fe40000000000 */
[----:B------:R-:W-:-:S05]  /*101e0*/  VIADD R6, R4, 0xffffffff ;  /* 0xffffffff04067836 */ /* 0x000fca0000000000 */
[----:B------:R-:W-:Y:S01]  /*101f0*/  ISETP.GT.U32.AND P0, PT, R6, 0x7feffffe, PT ;  /* 0x7feffffe0600780c */ /* 0x000fe20003f04070 */
        /* <DEDUP_REMOVED lines=22> */
[----:B------:R-:W-:Y:S01]  /*10360*/  IADD3 R3, -R3, -0x43300000, RZ ;  /* 0xbcd0000003037810 */ /* 0x000fe20007ffe1ff */
[----:B------:R-:W-:-:S06]  /*10370*/  IMAD.MOV.U32 R4, RZ, RZ, RZ ;  /* 0x000000ffff047224 */ /* 0x000fcc00078e00ff */
[----:B------:R-:W-:Y:S02]  /*10380*/  DFMA R4, R20, -R4, R6 ;  /* 0x800000041404722b */ /* 0x000fe40000000006 */
[----:B------:R-:W-:-:S08]  /*10390*/  DMUL.RP R6, R6, R10 ;  /* 0x0000000a06067228 */ /* 0x000fd00000008000 */
[----:B------:R-:W-:Y:S02]  /*103a0*/  FSETP.NEU.AND P0, PT, |R5|, R3, PT ;  /* 0x000000030500720b */ /* 0x000fe40003f0d200 */
[----:B------:R-:W-:Y:S02]  /*103b0*/  LOP3.LUT R9, R7, R9, RZ, 0x3c, !PT ;  /* 0x0000000907097212 */ /* 0x000fe400078e3cff */
[----:B------:R-:W-:Y:S02]  /*103c0*/  FSEL R20, R6, R20, !P0 ;  /* 0x0000001406147208 */ /* 0x000fe40004000000 */
[----:B------:R-:W-:Y:S01]  /*103d0*/  FSEL R21, R9, R21, !P0 ;  /* 0x0000001509157208 */ /* 0x000fe20004000000 */
[----:B------:R-:W-:Y:S06]  /*103e0*/  BRA `(.L_x_8949) ;  /* 0x0000000000547947 */ /* 0x000fec0003800000 */
.L_x_8948:
        /* <DEDUP_REMOVED lines=16> */
.L_x_8951:
[----:B------:R-:W-:Y:S01]  /*104f0*/  LOP3.LUT R21, R9, 0x80000, RZ, 0xfc, !PT ;  /* 0x0008000009157812 */ /* 0x000fe200078efcff */
[----:B------:R-:W-:Y:S01]  /*10500*/  IMAD.MOV.U32 R20, RZ, RZ, R8 ;  /* 0x000000ffff147224 */ /* 0x000fe200078e0008 */
[----:B------:R-:W-:Y:S06]  /*10510*/  BRA `(.L_x_8949) ;  /* 0x0000000000087947 */ /* 0x000fec0003800000 */
.L_x_8950:
[----:B------:R-:W-:Y:S01]  /*10520*/  LOP3.LUT R21, R11, 0x80000, RZ, 0xfc, !PT ;  /* 0x000800000b157812 */ /* 0x000fe200078efcff */
[----:B------:R-:W-:-:S07]  /*10530*/  IMAD.MOV.U32 R20, RZ, RZ, R10 ;  /* 0x000000ffff147224 */ /* 0x000fce00078e000a */
.L_x_8949:
[----:B------:R-:W-:Y:S05]  /*10540*/  BSYNC B1 ;  /* 0x0000000000017941 */ /* 0x000fea0003800000 */
.L_x_8947:
[----:B------:R-:W-:Y:S02]  /*10550*/  IMAD.MOV.U32 R2, RZ, RZ, R0 ;  /* 0x000000ffff027224 */ /* 0x000fe400078e0000 */
[----:B------:R-:W-:Y:S02]  /*10560*/  IMAD.MOV.U32 R3, RZ, RZ, 0x0 ;  /* 0x00000000ff037424 */ /* 0x000fe400078e00ff */
[----:B------:R-:W-:Y:S02]  /*10570*/  IMAD.MOV.U32 R4, RZ, RZ, R20 ;  /* 0x000000ffff047224 */ /* 0x000fe400078e0014 */
[----:B------:R-:W-:Y:S01]  /*10580*/  IMAD.MOV.U32 R5, RZ, RZ, R21 ;  /* 0x000000ffff057224 */ /* 0x000fe200078e0015 */
[----:B------:R-:W-:Y:S06]  /*10590*/  RET.REL.NODEC R2 `(_ZN2at6native18elementwise_kernelILi128ELi4EZNS0_15gpu_kernel_implINS0_13BUnaryFunctorIN3c107complexIdEES6_S6_NS0_15binary_internal10DivFunctorIS6_EEEEEEvRNS_18TensorIteratorBaseERKT_EUliE_EEviT1_) ;  /* 0xfffffef802987950 */ /* 0x000fec0003c3ffff */
.L_x_8952:
        /* <DEDUP_REMOVED lines=14> */
.L_x_19270:


//--------------------- .text._ZN2at6native27unrolled_elementwise_kernelINS0_13BUnaryFunctorIN3c107complexIdEES5_S5_NS0_15binary_internal10DivFunctorIS5_EEEESt5arrayIPcLm2EELi4E23TrivialOffsetCalculatorILi1EjESE_NS0_6memory12LoadWithCastILi1EEENSF_13StoreWithCastILi1EEEEEviT_T0_T2_T3_T4_T5_ --------------------------
	.section	.text._ZN2at6native27unrolled_elementwise_kernelINS0_13BUnaryFunctorIN3c107complexIdEES5_S5_NS0_15binary_internal10DivFunctorIS5_EEEESt5arrayIPcLm2EELi4E23TrivialOffsetCalculatorILi1EjESE_NS0_6memory12LoadWithCastILi1EEENSF_13StoreWithCastILi1EEEEEviT_T0_T2_T3_T4_T5_,"ax",@progbits
	.align	128
        .global         _ZN2at6native27unrolled_elementwise_kernelINS0_13BUnaryFunctorIN3c107complexIdEES5_S5_NS0_15binary_internal10DivFunctorIS5_EEEESt5arrayIPcLm2EELi4E23TrivialOffsetCalculatorILi1EjESE_NS0_6memory12LoadWithCastILi1EEENSF_13StoreWithCastILi1EEEEEviT_T0_T2_T3_T4_T5_
        .type           _ZN2at6native27unrolled_elementwise_kernelINS0_13BUnaryFunctorIN3c107complexIdEES5_S5_NS0_15binary_internal10DivFunctorIS5_EEEESt5arrayIPcLm2EELi4E23TrivialOffsetCalculatorILi1EjESE_NS0_6memory12LoadWithCastILi1EEENSF_13StoreWithCastILi1EEEEEviT_T0_T2_T3_T4_T5_,@function
        .size           _ZN2at6native27unrolled_elementwise_kernelINS0_13BUnaryFunctorIN3c107complexIdEES5_S5_NS0_15binary_internal10DivFunctorIS5_EEEESt5arrayIPcLm2EELi4E23TrivialOffsetCalculatorILi1EjESE_NS0_6memory12LoadWithCastILi1EEENSF_13StoreWithCastILi1EEEEEviT_T0_T2_T3_T4_T5_,(.L_x_19272 - _ZN2at6native27unrolled_elementwise_kernelINS0_13BUnaryFunctorIN3c107complexIdEES5_S5_NS0_15binary_internal10DivFunctorIS5_EEEESt5arrayIPcLm2EELi4E23TrivialOffsetCalculatorILi1EjESE_NS0_6memory12LoadWithCastILi1EEENSF_13StoreWithCastILi1EEEEEviT_T0_T2_T3_T4_T5_)
        .other          _ZN2at6native27unrolled_elementwise_kernelINS0_13BUnaryFunctorIN3c107complexIdEES5_S5_NS0_15binary_internal10DivFunctorIS5_EEEESt5arrayIPcLm2EELi4E23TrivialOffsetCalculatorILi1EjESE_NS0_6memory12LoadWithCastILi1EEENSF_13StoreWithCastILi1EEEEEviT_T0_T2_T3_T4_T5_,@"STO_CUDA_ENTRY STV_DEFAULT"
_ZN2at6native27unrolled_elementwise_kernelINS0_13BUnaryFunctorIN3c107complexIdEES5_S5_NS0_15binary_internal10DivFunctorIS5_EEEESt5arrayIPcLm2EELi4E23TrivialOffsetCalculatorILi1EjESE_NS0_6memory12LoadWithCastILi1EEENSF_13StoreWithCastILi1EEEEEviT_T0_T2_T3_T4_T5_:
.text._ZN2at6native27unrolled_elementwise_kernelINS0_13BUnaryFunctorIN3c107complexIdEES5_S5_NS0_15binary_internal10DivFunctorIS5_EEEESt5arrayIPcLm2EELi4E23TrivialOffsetCalculatorILi1EjESE_NS0_6memory12LoadWithCastILi1EEENSF_13StoreWithCastILi1EEEEEviT_T0_T2_T3_T4_T5_:
[----:B------:R-:W0:Y:S01]  /*0000*/  LDC R1, c[0x0][0x28] ;  /* 0x00000a00ff017b82 */ /* 0x000e220000000800 */
[----:B------:R-:W1:Y:S07]  /*0010*/  S2R R53, SR_CTAID.X ;  /* 0x0000000000357919 */ /* 0x000e6e0000002500 */
[----:B------:R-:W1:Y:S01]  /*0020*/  LDC R52, c[0x0][0x210] ;  /* 0x00008400ff347b82 */ /* 0x000e620000000800 */
[----:B------:R-:W-:Y:S01]  /*0030*/  ULDC.64 UR36, c[0x0][0x208] ;  /* 0x0000820000247ab9 */ /* 0x000fe20000000a00 */
[----:B------:R-:W-:Y:S01]  /*0040*/  BSSY B6, `(.L_x_8953) ;  /* 0x0000117000067945 */ /* 0x000fe20003800000 */
[----:B------:R-:W2:Y:S01]  /*0050*/  S2R R33, SR_TID.X ;  /* 0x0000000000217919 */ /* 0x000ea20000002100 */
[----:B------:R-:W-:-:S02]  /*0060*/  CS2R R26, SRZ ;  /* 0x00000000001a7805 */ /* 0x000fc4000001ff00 */
[----:B------:R-:W-:Y:S02]  /*0070*/  CS2R R30, SRZ ;  /* 0x00000000001e7805 */ /* 0x000fe4000001ff00 */
[----:B------:R-:W-:Y:S01]  /*0080*/  CS2R R28, SRZ ;  /* 0x00000000001c7805 */ /* 0x000fe2000001ff00 */
[----:B------:R-:W3:Y:S01]  /*0090*/  LDC.U8 R34, c[0x0][0x254] ;  /* 0x00009500ff227b82 */ /* 0x000ee20000000000 */
[----:B-1----:R-:W-:-:S05]  /*00a0*/  IMAD R52, R53, -0x200, R52 ;  /* 0xfffffe0035347824 */ /* 0x002fca00078e0234 */
[----:B--2---:R-:W-:-:S04]  /*00b0*/  ISETP.GE.AND P0, PT, R33, R52, PT ;  /* 0x000000342100720c */ /* 0x004fc80003f06270 */
[----:B------:R-:W-:-:S09]  /*00c0*/  P2R R32, PR, RZ, 0x1 ;  /* 0x00000001ff207803 */ /* 0x000fd20000000000 */
[----:B0--3--:R-:W-:Y:S05]  /*00d0*/  @P0 BRA `(.L_x_8954) ;  /* 0x0000001000340947 */ /* 0x009fea0003800000 */
[----:B------:R-:W0:Y:S01]  /*00e0*/  LDC.64 R2, c[0x0][0x248] ;  /* 0x00009200ff027b82 */ /* 0x000e220000000a00 */
        /* <DEDUP_REMOVED lines=21> */
.L_x_8958:
[----:B------:R-:W2:Y:S01]  /*0240*/  LDG.E.U8 R2, desc[UR36][R2.64] ;  /* 0x0000002402027981 */ /* 0x000ea2000c1e1100 */
[----:B------:R-:W-:Y:S01]  /*0250*/  CS2R R30, SRZ ;  /* 0x00000000001e7805 */ /* 0x000fe2000001ff00 */
[----:B--2---:R0:W1:Y:S01]  /*0260*/  I2F.F64.U16 R28, R2 ;  /* 0x00000002001c7312 */ /* 0x0040620000101800 */
[----:B------:R-:W-:Y:S05]  /*0270*/  BRA `(.L_x_8960) ;  /* 0x0000000c00c87947 */ /* 0x000fea0003800000 */
.L_x_8957:
        /* <DEDUP_REMOVED lines=10> */
.L_x_8962:
[----:B------:R-:W2:Y:S01]  /*0320*/  LDG.E R2, desc[UR36][R2.64] ;  /* 0x0000002402027981 */ /* 0x000ea2000c1e1900 */
[----:B------:R-:W-:Y:S01]  /*0330*/  CS2R R30, SRZ ;  /* 0x00000000001e7805 */ /* 0x000fe2000001ff00 */
[----:B--2---:R1:W2:Y:S01]  /*0340*/  I2F.F64 R28, R2 ;  /* 0x00000002001c7312 */ /* 0x0042a20000201c00 */
[----:B------:R-:W-:Y:S05]  /*0350*/  BRA `(.L_x_8960) ;  /* 0x0000000c00907947 */ /* 0x000fea0003800000 */
.L_x_8961:
[----:B------:R-:W2:Y:S01]  /*0360*/  LDG.E.U16 R2, desc[UR36][R2.64] ;  /* 0x0000002402027981 */ /* 0x000ea2000c1e1500 */
[----:B------:R-:W-:Y:S01]  /*0370*/  CS2R R30, SRZ ;  /* 0x00000000001e7805 */ /* 0x000fe2000001ff00 */
[----:B--2---:R3:W4:Y:S01]  /*0380*/  I2F.F64.S16 R28, R2 ;  /* 0x00000002001c7312 */ /* 0x0047220000101c00 */
[----:B------:R-:W-:Y:S05]  /*0390*/  BRA `(.L_x_8960) ;  /* 0x0000000c00807947 */ /* 0x000fea0003800000 */
.L_x_8956:
        /* <DEDUP_REMOVED lines=11> */
.L_x_8964:
[----:B------:R-:W2:Y:S01]  /*0450*/  LDG.E.U16 R0, desc[UR36][R2.64] ;  /* 0x0000002402007981 */ /* 0x000ea2000c1e1500 */
[----:B------:R-:W-:Y:S01]  /*0460*/  CS2R R30, SRZ ;  /* 0x00000000001e7805 */ /* 0x000fe2000001ff00 */
[----:B--2---:R-:W-:-:S05]  /*0470*/  HADD2.F32 R0, -RZ, R0.H0_H0 ;  /* 0x20000000ff007230 */ /* 0x004fca0000004100 */
[----:B------:R-:W-:-:S04]  /*0480*/  FMUL.FTZ R0, R0, 1 ;  /* 0x3f80000000007820 */ /* 0x000fc80000410000 */
[----:B------:R0:W1:Y:S01]  /*0490*/  F2F.F64.F32 R28, R0 ;  /* 0x00000000001c7310 */ /* 0x0000620000201800 */
[----:B------:R-:W-:Y:S05]  /*04a0*/  BRA `(.L_x_8960) ;  /* 0x0000000c003c7947 */ /* 0x000fea0003800000 */
.L_x_8963:
        /* <DEDUP_REMOVED lines=12> */
.L_x_8966:
        /* <DEDUP_REMOVED lines=8> */
.L_x_8965:
[----:B------:R0:W5:Y:S01]  /*05f0*/  LDG.E.64 R28, desc[UR36][R2.64] ;  /* 0x00000024021c7981 */ /* 0x000162000c1e1b00 */
[----:B------:R-:W-:Y:S01]  /*0600*/  CS2R R30, SRZ ;  /* 0x00000000001e7805 */ /* 0x000fe2000001ff00 */
[----:B------:R-:W-:Y:S06]  /*0610*/  BRA `(.L_x_8960) ;  /* 0x0000000800e07947 */ /* 0x000fec0003800000 */
.L_x_8955:
        /* <DEDUP_REMOVED lines=14> */
.L_x_8969:
[----:B------:R0:W5:Y:S01]  /*0700*/  LDG.E.128 R28, desc[UR36][R2.64] ;  /* 0x00000024021c7981 */ /* 0x000162000c1e1d00 */
[----:B------:R-:W-:Y:S05]  /*0710*/  BRA `(.L_x_8960) ;  /* 0x0000000800a07947 */ /* 0x000fea0003800000 */
.L_x_8968:
        /* <DEDUP_REMOVED lines=29> */
.L_x_8971:
        /* <DEDUP_REMOVED lines=16> */
.L_x_8970:
[----:B------:R-:W2:Y:S01]  /*09f0*/  LDG.E.U16 R0, desc[UR36][R2.64] ;  /* 0x0000002402007981 */ /* 0x000ea2000c1e1500 */
[----:B------:R-:W-:Y:S01]  /*0a00*/  CS2R R30, SRZ ;  /* 0x00000000001e7805 */ /* 0x000fe2000001ff00 */
[----:B--2---:R-:W-:-:S04]  /*0a10*/  IMAD.U32 R0, R0, 0x10000, RZ ;  /* 0x0001000000007824 */ /* 0x004fc800078e00ff */
[----:B------:R-:W-:-:S04]  /*0a20*/  FMUL.FTZ R0, R0, 1 ;  /* 0x3f80000000007820 */ /* 0x000fc80000410000 */
[----:B------:R0:W1:Y:S01]  /*0a30*/  F2F.F64.F32 R28, R0 ;  /* 0x00000000001c7310 */ /* 0x0000620000201800 */
[----:B------:R-:W-:Y:S05]  /*0a40*/  BRA `(.L_x_8960) ;  /* 0x0000000400d47947 */ /* 0x000fea0003800000 */
.L_x_8967:
        /* <DEDUP_REMOVED lines=12> */
.L_x_8974:
        /* <DEDUP_REMOVED lines=21> */
.L_x_8978:
[----:B------:R-:W-:Y:S05]  /*0c60*/  BSYNC B1 ;  /* 0x0000000000017941 */ /* 0x000fea0003800000 */
.L_x_8977:
[----:B------:R-:W-:Y:S01]  /*0c70*/  LEA R3, R0, 0x3b800000, 0x17 ;  /* 0x3b80000000037811 */ /* 0x000fe200078eb8ff */
[----:B------:R-:W-:-:S05]  /*0c80*/  IMAD.SHL.U32 R0, R2, 0x100000, RZ ;  /* 0x0010000002007824 */ /* 0x000fca00078e00ff */
[----:B------:R-:W-:-:S07]  /*0c90*/  LOP3.LUT R0, R3, R0, R4, 0xfe, !PT ;  /* 0x0000000003007212 */ /* 0x000fce00078efe04 */
.L_x_8976:
[----:B------:R-:W-:Y:S05]  /*0ca0*/  BSYNC B0 ;  /* 0x0000000000007941 */ /* 0x000fea0003800000 */
.L_x_8975:
[----:B------:R-:W-:Y:S01]  /*0cb0*/  FMUL.FTZ R0, R0, 1 ;  /* 0x3f80000000007820 */ /* 0x000fe20000410000 */
[----:B------:R-:W-:-:S03]  /*0cc0*/  CS2R R30, SRZ ;  /* 0x00000000001e7805 */ /* 0x000fc6000001ff00 */
[----:B------:R0:W1:Y:S01]  /*0cd0*/  F2F.F64.F32 R28, R0 ;  /* 0x00000000001c7310 */ /* 0x0000620000201800 */
[----:B------:R-:W-:Y:S05]  /*0ce0*/  BRA `(.L_x_8960) ;  /* 0x00000004002c7947 */ /* 0x000fea0003800000 */
.L_x_8973:
        /* <DEDUP_REMOVED lines=21> */
.L_x_8982:
[----:B------:R-:W-:Y:S05]  /*0e40*/  BSYNC B1 ;  /* 0x0000000000017941 */ /* 0x000fea0003800000 */
.L_x_8981:
[----:B------:R-:W-:Y:S01]  /*0e50*/  LEA R3, R0, 0x37800000, 0x17 ;  /* 0x3780000000037811 */ /* 0x000fe200078eb8ff */
[----:B------:R-:W-:-:S05]  /*0e60*/  IMAD.SHL.U32 R0, R2, 0x200000, RZ ;  /* 0x0020000002007824 */ /* 0x000fca00078e00ff */
[----:B------:R-:W-:-:S07]  /*0e70*/  LOP3.LUT R0, R3, R0, R4, 0xfe, !PT ;  /* 0x0000000003007212 */ /* 0x000fce00078efe04 */
.L_x_8980:
[----:B------:R-:W-:Y:S05]  /*0e80*/  BSYNC B0 ;  /* 0x0000000000007941 */ /* 0x000fea0003800000 */
.L_x_8979:
[----:B------:R-:W-:Y:S01]  /*0e90*/  FMUL.FTZ R0, R0, 1 ;  /* 0x3f80000000007820 */ /* 0x000fe20000410000 */
[----:B------:R-:W-:-:S03]  /*0ea0*/  CS2R R30, SRZ ;  /* 0x00000000001e7805 */ /* 0x000fc6000001ff00 */
[----:B------:R0:W1:Y:S01]  /*0eb0*/  F2F.F64.F32 R28, R0 ;  /* 0x00000000001c7310 */ /* 0x0000620000201800 */
[----:B------:R-:W-:Y:S05]  /*0ec0*/  BRA `(.L_x_8960) ;  /* 0x0000000000b47947 */ /* 0x000fea0003800000 */
.L_x_8972:
        /* <DEDUP_REMOVED lines=14> */
.L_x_8986:
[----:B------:R-:W-:Y:S05]  /*0fb0*/  BSYNC B0 ;  /* 0x0000000000007941 */ /* 0x000fea0003800000 */
.L_x_8985:
[----:B------:R-:W-:Y:S01]  /*0fc0*/  FMUL.FTZ R0, R0, 1 ;  /* 0x3f80000000007820 */ /* 0x000fe20000410000 */
[----:B------:R-:W-:-:S03]  /*0fd0*/  CS2R R30, SRZ ;  /* 0x00000000001e7805 */ /* 0x000fc6000001ff00 */
[----:B------:R0:W1:Y:S01]  /*0fe0*/  F2F.F64.F32 R28, R0 ;  /* 0x00000000001c7310 */ /* 0x0000620000201800 */
[----:B------:R-:W-:Y:S05]  /*0ff0*/  BRA `(.L_x_8960) ;  /* 0x0000000000687947 */ /* 0x000fea0003800000 */
.L_x_8959:
        /* <DEDUP_REMOVED lines=16> */
.L_x_8987:
[----:B------:R-:W-:Y:S02]  /*1100*/  CS2R R28, SRZ ;  /* 0x00000000001c7805 */ /* 0x000fe4000001ff00 */
[----:B------:R-:W-:Y:S01]  /*1110*/  CS2R R30, SRZ ;  /* 0x00000000001e7805 */ /* 0x000fe2000001ff00 */
[----:B------:R-:W-:Y:S06]  /*1120*/  BRA `(.L_x_8960) ;  /* 0x00000000001c7947 */ /* 0x000fec0003800000 */
.L_x_8984:
[----:B------:R-:W2:Y:S01]  /*1130*/  LDG.E.64 R28, desc[UR36][R2.64] ;  /* 0x00000024021c7981 */ /* 0x000ea2000c1e1b00 */
[----:B------:R-:W-:Y:S01]  /*1140*/  CS2R R30, SRZ ;  /* 0x00000000001e7805 */ /* 0x000fe2000001ff00 */
[----:B--2---:R-:W0:Y:S01]  /*1150*/  I2F.F64.U64 R28, R28 ;  /* 0x0000001c001c7312 */ /* 0x004e220000301800 */
[----:B------:R-:W-:Y:S05]  /*1160*/  BRA `(.L_x_8960) ;  /* 0x00000000000c7947 */ /* 0x000fea0003800000 */
.L_x_8983:
[----:B------:R-:W2:Y:S01]  /*1170*/  LDG.E R2, desc[UR36][R2.64] ;  /* 0x0000002402027981 */ /* 0x000ea2000c1e1900 */
[----:B------:R-:W-:Y:S01]  /*1180*/  CS2R R30, SRZ ;  /* 0x00000000001e7805 */ /* 0x000fe2000001ff00 */
[----:B--2---:R0:W1:Y:S06]  /*1190*/  I2F.F64.U32 R28, R2 ;  /* 0x00000002001c7312 */ /* 0x00406c0000201800 */
.L_x_8960:
[----:B------:R-:W-:-:S07]  /*11a0*/  VIADD R33, R33, 0x80 ;  /* 0x0000008021217836 */ /* 0x000fce0000000000 */
.L_x_8954:
[----:B------:R-:W-:Y:S05]  /*11b0*/  BSYNC B6 ;  /* 0x0000000000067941 */ /* 0x000fea0003800000 */
.L_x_8953:
[----:B------:R-:W-:Y:S01]  /*11c0*/  ISETP.GE.AND P0, PT, R33, R52, PT ;  /* 0x000000342100720c */ /* 0x000fe20003f06270 */
[----:B------:R-:W-:Y:S01]  /*11d0*/  BSSY B6, `(.L_x_8988) ;  /* 0x0000110000067945 */ /* 0x000fe20003800000 */
[----:B------:R-:W-:-:S11]  /*11e0*/  CS2R R24, SRZ ;  /* 0x0000000000187805 */ /* 0x000fd6000001ff00 */
[----:B------:R-:W-:Y:S05]  /*11f0*/  @P0 BRA `(.L_x_8989) ;  /* 0x0000001000340947 */ /* 0x000fea0003800000 */
[----:B01-3--:R-:W0:Y:S01]  /*1200*/  LDC.64 R2, c[0x0][0x248] ;  /* 0x00009200ff027b82 */ /* 0x00be220000000a00 */
        /* <DEDUP_REMOVED lines=21> */
.L_x_8993:
[----:B------:R-:W3:Y:S01]  /*1360*/  LDG.E.U8 R2, desc[UR36][R2.64] ;  /* 0x0000002402027981 */ /* 0x000ee2000c1e1100 */
[----:B------:R-:W-:Y:S01]  /*1370*/  CS2R R26, SRZ ;  /* 0x00000000001a7805 */ /* 0x000fe2000001ff00 */
[----:B---3--:R0:W1:Y:S01]  /*1380*/  I2F.F64.U16 R24, R2 ;  /* 0x0000000200187312 */ /* 0x0080620000101800 */
[----:B------:R-:W-:Y:S05]  /*1390*/  BRA `(.L_x_8995) ;  /* 0x0000000c00c87947 */ /* 0x000fea0003800000 */
.L_x_8992:
        /* <DEDUP_REMOVED lines=10> */
.L_x_8997:
[----:B------:R-:W3:Y:S01]  /*1440*/  LDG.E R2, desc[UR36][R2.64] ;  /* 0x0000002402027981 */ /* 0x000ee2000c1e1900 */
[----:B------:R-:W-:Y:S01]  /*1450*/  CS2R R26, SRZ ;  /* 0x00000000001a7805 */ /* 0x000fe2000001ff00 */
[----:B---3--:R0:W1:Y:S01]  /*1460*/  I2F.F64 R24, R2 ;  /* 0x0000000200187312 */ /* 0x0080620000201c00 */
[----:B------:R-:W-:Y:S05]  /*1470*/  BRA `(.L_x_8995) ;  /* 0x0000000c00907947 */ /* 0x000fea0003800000 */
.L_x_8996:
[----:B------:R-:W3:Y:S01]  /*1480*/  LDG.E.U16 R2, desc[UR36][R2.64] ;  /* 0x0000002402027981 */ /* 0x000ee2000c1e1500 */
[----:B------:R-:W-:Y:S01]  /*1490*/  CS2R R26, SRZ ;  /* 0x00000000001a7805 */ /* 0x000fe2000001ff00 */
[----:B---3--:R0:W1:Y:S01]  /*14a0*/  I2F.F64.S16 R24, R2 ;  /* 0x0000000200187312 */ /* 0x0080620000101c00 */
[----:B------:R-:W-:Y:S05]  /*14b0*/  BRA `(.L_x_8995) ;  /* 0x0000000c00807947 */ /* 0x000fea0003800000 */
.L_x_8991:
        /* <DEDUP_REMOVED lines=11> */
.L_x_8999:
[----:B------:R-:W3:Y:S01]  /*1570*/  LDG.E.U16 R0, desc[UR36][R2.64] ;  /* 0x0000002402007981 */ /* 0x000ee2000c1e1500 */
[----:B------:R-:W-:Y:S01]  /*1580*/  CS2R R26, SRZ ;  /* 0x00000000001a7805 */ /* 0x000fe2000001ff00 */
[----:B---3--:R-:W-:-:S05]  /*1590*/  HADD2.F32 R0, -RZ, R0.H0_H0 ;  /* 0x20000000ff007230 */ /* 0x008fca0000004100 */
[----:B------:R-:W-:-:S04]  /*15a0*/  FMUL.FTZ R0, R0, 1 ;  /* 0x3f80000000007820 */ /* 0x000fc80000410000 */
[----:B------:R0:W1:Y:S01]  /*15b0*/  F2F.F64.F32 R24, R0 ;  /* 0x0000000000187310 */ /* 0x0000620000201800 */
[----:B------:R-:W-:Y:S05]  /*15c0*/  BRA `(.L_x_8995) ;  /* 0x0000000c003c7947 */ /* 0x000fea0003800000 */
.L_x_8998:
        /* <DEDUP_REMOVED lines=12> */
.L_x_9001:
        /* <DEDUP_REMOVED lines=8> */
.L_x_9000:
[----:B------:R0:W5:Y:S01]  /*1710*/  LDG.E.64 R24, desc[UR36][R2.64] ;  /* 0x0000002402187981 */ /* 0x000162000c1e1b00 */
[----:B------:R-:W-:Y:S01]  /*1720*/  CS2R R26, SRZ ;  /* 0x00000000001a7805 */ /* 0x000fe2000001ff00 */
[----:B------:R-:W-:Y:S06]  /*1730*/  BRA `(.L_x_8995) ;  /* 0x0000000800e07947 */ /* 0x000fec0003800000 */
.L_x_8990:
        /* <DEDUP_REMOVED lines=14> */
.L_x_9004:
[----:B------:R0:W5:Y:S01]  /*1820*/  LDG.E.128 R24, desc[UR36][R2.64] ;  /* 0x0000002402187981 */ /* 0x000162000c1e1d00 */
[----:B------:R-:W-:Y:S05]  /*1830*/  BRA `(.L_x_8995) ;  /* 0x0000000800a07947 */ /* 0x000fea0003800000 */
.L_x_9003:
        /* <DEDUP_REMOVED lines=29> */
.L_x_9006:
        /* <DEDUP_REMOVED lines=16> */
.L_x_9005:
[----:B------:R-:W3:Y:S01]  /*1b10*/  LDG.E.U16 R0, desc[UR36][R2.64] ;  /* 0x0000002402007981 */ /* 0x000ee2000c1e1500 */
[----:B------:R-:W-:Y:S01]  /*1b20*/  CS2R R26, SRZ ;  /* 0x00000000001a7805 */ /* 0x000fe2000001ff00 */
[----:B---3--:R-:W-:-:S04]  /*1b30*/  IMAD.U32 R0, R0, 0x10000, RZ ;  /* 0x0001000000007824 */ /* 0x008fc800078e00ff */
[----:B------:R-:W-:-:S04]  /*1b40*/  FMUL.FTZ R0, R0, 1 ;  /* 0x3f80000000007820 */ /* 0x000fc80000410000 */
[----:B------:R0:W1:Y:S01]  /*1b50*/  F2F.F64.F32 R24, R0 ;  /* 0x0000000000187310 */ /* 0x0000620000201800 */
[----:B------:R-:W-:Y:S05]  /*1b60*/  BRA `(.L_x_8995) ;  /* 0x0000000400d47947 */ /* 0x000fea0003800000 */
.L_x_9002:
        /* <DEDUP_REMOVED lines=12> */
.L_x_9009:
        /* <DEDUP_REMOVED lines=21> */
.L_x_9013:
[----:B------:R-:W-:Y:S05]  /*1d80*/  BSYNC B1 ;  /* 0x0000000000017941 */ /* 0x000fea0003800000 */
.L_x_9012:
[----:B------:R-:W-:Y:S01]  /*1d90*/  LEA R3, R0, 0x3b800000, 0x17 ;  /* 0x3b80000000037811 */ /* 0x000fe200078eb8ff */
[----:B------:R-:W-:-:S05]  /*1da0*/  IMAD.SHL.U32 R0, R2, 0x100000, RZ ;  /* 0x0010000002007824 */ /* 0x000fca00078e00ff */
[----:B------:R-:W-:-:S07]  /*1db0*/  LOP3.LUT R0, R3, R0, R4, 0xfe, !PT ;  /* 0x0000000003007212 */ /* 0x000fce00078efe04 */
.L_x_9011:
[----:B------:R-:W-:Y:S05]  /*1dc0*/  BSYNC B0 ;  /* 0x0000000000007941 */ /* 0x000fea0003800000 */
.L_x_9010:
[----:B------:R-:W-:Y:S01]  /*1dd0*/  FMUL.FTZ R0, R0, 1 ;  /* 0x3f80000000007820 */ /* 0x000fe20000410000 */
[----:B------:R-:W-:-:S03]  /*1de0*/  CS2R R26, SRZ ;  /* 0x00000000001a7805 */ /* 0x000fc6000001ff00 */
[----:B------:R0:W1:Y:S01]  /*1df0*/  F2F.F64.F32 R24, R0 ;  /* 0x0000000000187310 */ /* 0x0000620000201800 */
[----:B------:R-:W-:Y:S05]  /*1e00*/  BRA `(.L_x_8995) ;  /* 0x00000004002c7947 */ /* 0x000fea0003800000 */
.L_x_9008:
        /* <DEDUP_REMOVED lines=21> */
.L_x_9017:
[----:B------:R-:W-:Y:S05]  /*1f60*/  BSYNC B1 ;  /* 0x0000000000017941 */ /* 0x000fea0003800000 */
.L_x_9016:
[----:B------:R-:W-:Y:S01]  /*1f70*/  LEA R3, R0, 0x37800000, 0x17 ;  /* 0x3780000000037811 */ /* 0x000fe200078eb8ff */
[----:B------:R-:W-:-:S05]  /*1f80*/  IMAD.SHL.U32 R0, R2, 0x200000, RZ ;  /* 0x0020000002007824 */ /* 0x000fca00078e00ff */
[----:B------:R-:W-:-:S07]  /*1f90*/  LOP3.LUT R0, R3, R0, R4, 0xfe, !PT ;  /* 0x0000000003007212 */ /* 0x000fce00078efe04 */
.L_x_9015:
[----:B------:R-:W-:Y:S05]  /*1fa0*/  BSYNC B0 ;  /* 0x0000000000007941 */ /* 0x000fea0003800000 */
.L_x_9014:
[----:B------:R-:W-:Y:S01]  /*1fb0*/  FMUL.FTZ R0, R0, 1 ;  /* 0x3f80000000007820 */ /* 0x000fe20000410000 */
[----:B------:R-:W-:-:S03]  /*1fc0*/  CS2R R26, SRZ ;  /* 0x00000000001a7805 */ /* 0x000fc6000001ff00 */
[----:B------:R0:W1:Y:S01]  /*1fd0*/  F2F.F64.F32 R24, R0 ;  /* 0x0000000000187310 */ /* 0x0000620000201800 */
[----:B------:R-:W-:Y:S05]  /*1fe0*/  BRA `(.L_x_8995) ;  /* 0x0000000000b47947 */ /* 0x000fea0003800000 */
.L_x_9007:
        /* <DEDUP_REMOVED lines=14> */
.L_x_9021:
[----:B------:R-:W-:Y:S05]  /*20d0*/  BSYNC B0 ;  /* 0x0000000000007941 */ /* 0x000fea0003800000 */
.L_x_9020:
[----:B------:R-:W-:Y:S01]  /*20e0*/  FMUL.FTZ R0, R0, 1 ;  /* 0x3f80000000007820 */ /* 0x000fe20000410000 */
[----:B------:R-:W-:-:S03]  /*20f0*/  CS2R R26, SRZ ;  /* 0x00000000001a7805 */ /* 0x000fc6000001ff00 */
[----:B------:R0:W1:Y:S01]  /*2100*/  F2F.F64.F32 R24, R0 ;  /* 0x0000000000187310 */ /* 0x0000620000201800 */
[----:B------:R-:W-:Y:S05]  /*2110*/  BRA `(.L_x_8995) ;  /* 0x0000000000687947 */ /* 0x000fea0003800000 */
.L_x_8994:
        /* <DEDUP_REMOVED lines=16> */
.L_x_9022:
[----:B------:R-:W-:Y:S02]  /*2220*/  CS2R R24, SRZ ;  /* 0x0000000000187805 */ /* 0x000fe4000001ff00 */
[----:B------:R-:W-:Y:S01]  /*2230*/  CS2R R26, SRZ ;  /* 0x00000000001a7805 */ /* 0x000fe2000001ff00 */
[----:B------:R-:W-:Y:S06]  /*2240*/  BRA `(.L_x_8995) ;  /* 0x00000000001c7947 */ /* 0x000fec0003800000 */
.L_x_9019:
[----:B------:R-:W3:Y:S01]  /*2250*/  LDG.E.64 R24, desc[UR36][R2.64] ;  /* 0x0000002402187981 */ /* 0x000ee2000c1e1b00 */
[----:B------:R-:W-:Y:S01]  /*2260*/  CS2R R26, SRZ ;  /* 0x00000000001a7805 */ /* 0x000fe2000001ff00 */
[----:B---3--:R-:W0:Y:S01]  /*2270*/  I2F.F64.U64 R24, R24 ;  /* 0x0000001800187312 */ /* 0x008e220000301800 */
[----:B------:R-:W-:Y:S05]  /*2280*/  BRA `(.L_x_8995) ;  /* 0x00000000000c7947 */ /* 0x000fea0003800000 */
.L_x_9018:
[----:B------:R-:W3:Y:S01]  /*2290*/  LDG.E R2, desc[UR36][R2.64] ;  /* 0x0000002402027981 */ /* 0x000ee2000c1e1900 */
[----:B------:R-:W-:Y:S01]  /*22a0*/  CS2R R26, SRZ ;  /* 0x00000000001a7805 */ /* 0x000fe2000001ff00 */
[----:B---3--:R0:W1:Y:S06]  /*22b0*/  I2F.F64.U32 R24, R2 ;  /* 0x0000000200187312 */ /* 0x00806c0000201800 */
.L_x_8995:
[----:B------:R-:W-:-:S07]  /*22c0*/  VIADD R33, R33, 0x80 ;  /* 0x0000008021217836 */ /* 0x000fce0000000000 */
.L_x_8989:
[----:B------:R-:W-:Y:S05]  /*22d0*/  BSYNC B6 ;  /* 0x0000000000067941 */ /* 0x000fea0003800000 */
.L_x_8988:
[----:B------:R-:W-:Y:S01]  /*22e0*/  ISETP.GE.AND P0, PT, R33, R52, PT ;  /* 0x000000342100720c */ /* 0x000fe20003f06270 */
[----:B------:R-:W-:Y:S01]  /*22f0*/  BSSY B6, `(.L_x_9023) ;  /* 0x0000112000067945 */ /* 0x000fe20003800000 */
[----:B------:R-:W-:Y:S02]  /*2300*/  CS2R R22, SRZ ;  /* 0x0000000000167805 */ /* 0x000fe4000001ff00 */
[----:B------:R-:W-:Y:S02]  /*2310*/  CS2R R18, SRZ ;  /* 0x0000000000127805 */ /* 0x000fe4000001ff00 */
[----:B------:R-:W-:-:S07]  /*2320*/  CS2R R16, SRZ ;  /* 0x0000000000107805 */ /* 0x000fce000001ff00 */
        /* <DEDUP_REMOVED lines=23> */
.L_x_9028:
[----:B------:R-:W3:Y:S01]  /*24a0*/  LDG.E.U8 R2, desc[UR36][R2.64] ;  /* 0x0000002402027981 */ /* 0x000ee2000c1e1100 */
[----:B------:R-:W-:Y:S01]  /*24b0*/  CS2R R18, SRZ ;  /* 0x0000000000127805 */ /* 0x000fe2000001ff00 */
[----:B---3--:R0:W1:Y:S01]  /*24c0*/  I2F.F64.U16 R16, R2 ;  /* 0x0000000200107312 */ /* 0x0080620000101800 */
[----:B------:R-:W-:Y:S05]  /*24d0*/  BRA `(.L_x_9030) ;  /* 0x0000000c00c87947 */ /* 0x000fea0003800000 */
.L_x_9027:
        /* <DEDUP_REMOVED lines=10> */
.L_x_9032:
[----:B------:R-:W3:Y:S01]  /*2580*/  LDG.E R2, desc[UR36][R2.64] ;  /* 0x0000002402027981 */ /* 0x000ee2000c1e1900 */
[----:B------:R-:W-:Y:S01]  /*2590*/  CS2R R18, SRZ ;  /* 0x0000000000127805 */ /* 0x000fe2000001ff00 */
[----:B---3--:R0:W1:Y:S01]  /*25a0*/  I2F.F64 R16, R2 ;  /* 0x0000000200107312 */ /* 0x0080620000201c00 */
[----:B------:R-:W-:Y:S05]  /*25b0*/  BRA `(.L_x_9030) ;  /* 0x0000000c00907947 */ /* 0x000fea0003800000 */
.L_x_9031:
[----:B------:R-:W3:Y:S01]  /*25c0*/  LDG.E.U16 R2, desc[UR36][R2.64] ;  /* 0x0000002402027981 */ /* 0x000ee2000c1e1500 */
[----:B------:R-:W-:Y:S01]  /*25d0*/  CS2R R18, SRZ ;  /* 0x0000000000127805 */ /* 0x000fe2000001ff00 */
[----:B---3--:R0:W1:Y:S01]  /*25e0*/  I2F.F64.S16 R16, R2 ;  /* 0x0000000200107312 */ /* 0x0080620000101c00 */
[----:B------:R-:W-:Y:S05]  /*25f0*/  BRA `(.L_x_9030) ;  /* 0x0000000c00807947 */ /* 0x000fea0003800000 */
.L_x_9026:
        /* <DEDUP_REMOVED lines=11> */
.L_x_9034:
[----:B------:R-:W3:Y:S01]  /*26b0*/  LDG.E.U16 R0, desc[UR36][R2.64] ;  /* 0x0000002402007981 */ /* 0x000ee2000c1e1500 */
[----:B------:R-:W-:Y:S01]  /*26c0*/  CS2R R18, SRZ ;  /* 0x0000000000127805 */ /* 0x000fe2000001ff00 */
[----:B---3--:R-:W-:-:S05]  /*26d0*/  HADD2.F32 R0, -RZ, R0.H0_H0 ;  /* 0x20000000ff007230 */ /* 0x008fca0000004100 */
[----:B------:R-:W-:-:S04]  /*26e0*/  FMUL.FTZ R0, R0, 1 ;  /* 0x3f80000000007820 */ /* 0x000fc80000410000 */
[----:B------:R0:W1:Y:S01]  /*26f0*/  F2F.F64.F32 R16, R0 ;  /* 0x0000000000107310 */ /* 0x0000620000201800 */
[----:B------:R-:W-:Y:S05]  /*2700*/  BRA `(.L_x_9030) ;  /* 0x0000000c003c7947 */ /* 0x000fea0003800000 */
.L_x_9033:
        /* <DEDUP_REMOVED lines=12> */
.L_x_9036:
        /* <DEDUP_REMOVED lines=8> */
.L_x_9035:
[----:B------:R0:W5:Y:S01]  /*2850*/  LDG.E.64 R16, desc[UR36][R2.64] ;  /* 0x0000002402107981 */ /* 0x000162000c1e1b00 */
[----:B------:R-:W-:Y:S01]  /*2860*/  CS2R R18, SRZ ;  /* 0x0000000000127805 */ /* 0x000fe2000001ff00 */
[----:B------:R-:W-:Y:S06]  /*2870*/  BRA `(.L_x_9030) ;  /* 0x0000000800e07947 */ /* 0x000fec0003800000 */
.L_x_9025:
        /* <DEDUP_REMOVED lines=14> */
.L_x_9039:
[----:B------:R0:W5:Y:S01]  /*2960*/  LDG.E.128 R16, desc[UR36][R2.64] ;  /* 0x0000002402107981 */ /* 0x000162000c1e1d00 */
[----:B------:R-:W-:Y:S05]  /*2970*/  BRA `(.L_x_9030) ;  /* 0x0000000800a07947 */ /* 0x000fea0003800000 */
.L_x_9038:
        /* <DEDUP_REMOVED lines=29> */
.L_x_9041:
        /* <DEDUP_REMOVED lines=16> */
.L_x_9040:
[----:B------:R-:W3:Y:S01]  /*2c50*/  LDG.E.U16 R0, desc[UR36][R2.64] ;  /* 0x0000002402007981 */ /* 0x000ee2000c1e1500 */
[----:B------:R-:W-:Y:S01]  /*2c60*/  CS2R R18, SRZ ;  /* 0x0000000000127805 */ /* 0x000fe2000001ff00 */
[----:B---3--:R-:W-:-:S04]  /*2c70*/  IMAD.U32 R0, R0, 0x10000, RZ ;  /* 0x0001000000007824 */ /* 0x008fc800078e00ff */
[----:B------:R-:W-:-:S04]  /*2c80*/  FMUL.FTZ R0, R0, 1 ;  /* 0x3f80000000007820 */ /* 0x000fc80000410000 */
[----:B------:R0:W1:Y:S01]  /*2c90*/  F2F.F64.F32 R16, R0 ;  /* 0x0000000000107310 */ /* 0x0000620000201800 */
[----:B------:R-:W-:Y:S05]  /*2ca0*/  BRA `(.L_x_9030) ;  /* 0x0000000400d47947 */ /* 0x000fea0003800000 */
.L_x_9037:
        /* <DEDUP_REMOVED lines=12> */
.L_x_9044:
        /* <DEDUP_REMOVED lines=21> */
.L_x_9048:
[----:B------:R-:W-:Y:S05]  /*2ec0*/  BSYNC B1 ;  /* 0x0000000000017941 */ /* 0x000fea0003800000 */
.L_x_9047:
[----:B------:R-:W-:Y:S01]  /*2ed0*/  LEA R3, R0, 0x3b800000, 0x17 ;  /* 0x3b80000000037811 */ /* 0x000fe200078eb8ff */
[----:B------:R-:W-:-:S05]  /*2ee0*/  IMAD.SHL.U32 R0, R2, 0x100000, RZ ;  /* 0x0010000002007824 */ /* 0x000fca00078e00ff */
[----:B------:R-:W-:-:S07]  /*2ef0*/  LOP3.LUT R0, R3, R0, R4, 0xfe, !PT ;  /* 0x0000000003007212 */ /* 0x000fce00078efe04 */
.L_x_9046:
[----:B------:R-:W-:Y:S05]  /*2f00*/  BSYNC B0 ;  /* 0x0000000000007941 */ /* 0x000fea0003800000 */
.L_x_9045:
[----:B------:R-:W-:Y:S01]  /*2f10*/  FMUL.FTZ R0, R0, 1 ;  /* 0x3f80000000007820 */ /* 0x000fe20000410000 */
[----:B------:R-:W-:-:S03]  /*2f20*/  CS2R R18, SRZ ;  /* 0x0000000000127805 */ /* 0x000fc6000001ff00 */
[----:B------:R3:W0:Y:S01]  /*2f30*/  F2F.F64.F32 R16, R0 ;  /* 0x0000000000107310 */ /* 0x0006220000201800 */
[----:B------:R-:W-:Y:S05]  /*2f40*/  BRA `(.L_x_9030) ;  /* 0x00000004002c7947 */ /* 0x000fea0003800000 */
.L_x_9043:
        /* <DEDUP_REMOVED lines=21> */
.L_x_9052:
[----:B------:R-:W-:Y:S05]  /*30a0*/  BSYNC B1 ;  /* 0x0000000000017941 */ /* 0x000fea0003800000 */
.L_x_9051:
[----:B------:R-:W-:Y:S01]  /*30b0*/  LEA R3, R0, 0x37800000, 0x17 ;  /* 0x3780000000037811 */ /* 0x000fe200078eb8ff */
[----:B------:R-:W-:-:S05]  /*30c0*/  IMAD.SHL.U32 R0, R2, 0x200000, RZ ;  /* 0x0020000002007824 */ /* 0x000fca00078e00ff */
[----:B------:R-:W-:-:S07]  /*30d0*/  LOP3.LUT R0, R3, R0, R4, 0xfe, !PT ;  /* 0x0000000003007212 */ /* 0x000fce00078efe04 */
.L_x_9050:
[----:B------:R-:W-:Y:S05]  /*30e0*/  BSYNC B0 ;  /* 0x0000000000007941 */ /* 0x000fea0003800000 */
.L_x_9049:
[----:B------:R-:W-:Y:S01]  /*30f0*/  FMUL.FTZ R0, R0, 1 ;  /* 0x3f80000000007820 */ /* 0x000fe20000410000 */
[----:B------:R-:W-:-:S03]  /*3100*/  CS2R R18, SRZ ;  /* 0x0000000000127805 */ /* 0x000fc6000001ff00 */
[----:B------:R0:W1:Y:S01]  /*3110*/  F2F.F64.F32 R16, R0 ;  /* 0x0000000000107310 */ /* 0x0000620000201800 */
[----:B------:R-:W-:Y:S05]  /*3120*/  BRA `(.L_x_9030) ;  /* 0x0000000000b47947 */ /* 0x000fea0003800000 */
.L_x_9042:
        /* <DEDUP_REMOVED lines=14> */
.L_x_9056:
[----:B------:R-:W-:Y:S05]  /*3210*/  BSYNC B0 ;  /* 0x0000000000007941 */ /* 0x000fea0003800000 */
.L_x_9055:
[----:B------:R-:W-:Y:S01]  /*3220*/  FMUL.FTZ R0, R0, 1 ;  /* 0x3f80000000007820 */ /* 0x000fe20000410000 */
[----:B------:R-:W-:-:S03]  /*3230*/  CS2R R18, SRZ ;  /* 0x0000000000127805 */ /* 0x000fc6000001ff00 */
[----:B------:R0:W1:Y:S01]  /*3240*/  F2F.F64.F32 R16, R0 ;  /* 0x0000000000107310 */ /* 0x0000620000201800 */
[----:B------:R-:W-:Y:S05]  /*3250*/  BRA `(.L_x_9030) ;  /* 0x0000000000687947 */ /* 0x000fea0003800000 */
.L_x_9029:
        /* <DEDUP_REMOVED lines=16> */
.L_x_9057:
[----:B------:R-:W-:Y:S02]  /*3360*/  CS2R R16, SRZ ;  /* 0x0000000000107805 */ /* 0x000fe4000001ff00 */
[----:B------:R-:W-:Y:S01]  /*3370*/  CS2R R18, SRZ ;  /* 0x0000000000127805 */ /* 0x000fe2000001ff00 */
[----:B------:R-:W-:Y:S06]  /*3380*/  BRA `(.L_x_9030) ;  /* 0x00000000001c7947 */ /* 0x000fec0003800000 */
.L_x_9054:
[----:B------:R-:W3:Y:S01]  /*3390*/  LDG.E.64 R16, desc[UR36][R2.64] ;  /* 0x0000002402107981 */ /* 0x000ee2000c1e1b00 */
[----:B------:R-:W-:Y:S01]  /*33a0*/  CS2R R18, SRZ ;  /* 0x0000000000127805 */ /* 0x000fe2000001ff00 */
[----:B---3--:R-:W0:Y:S01]  /*33b0*/  I2F.F64.U64 R16, R16 ;  /* 0x0000001000107312 */ /* 0x008e220000301800 */
[----:B------:R-:W-:Y:S05]  /*33c0*/  BRA `(.L_x_9030) ;  /* 0x00000000000c7947 */ /* 0x000fea0003800000 */
.L_x_9053:
[----:B------:R-:W3:Y:S01]  /*33d0*/  LDG.E R2, desc[UR36][R2.64] ;  /* 0x0000002402027981 */ /* 0x000ee2000c1e1900 */
[----:B------:R-:W-:Y:S01]  /*33e0*/  CS2R R18, SRZ ;  /* 0x0000000000127805 */ /* 0x000fe2000001ff00 */
[----:B---3--:R0:W1:Y:S06]  /*33f0*/  I2F.F64.U32 R16, R2 ;  /* 0x0000000200107312 */ /* 0x00806c0000201800 */
.L_x_9030:
[----:B------:R-:W-:-:S07]  /*3400*/  VIADD R33, R33, 0x80 ;  /* 0x0000008021217836 */ /* 0x000fce0000000000 */
.L_x_9024:
[----:B------:R-:W-:Y:S05]  /*3410*/  BSYNC B6 ;  /* 0x0000000000067941 */ /* 0x000fea0003800000 */
.L_x_9023:
[----:B------:R-:W-:Y:S01]  /*3420*/  ISETP.GE.AND P0, PT, R33, R52, PT ;  /* 0x000000342100720c */ /* 0x000fe20003f06270 */
[----:B------:R-:W-:Y:S01]  /*3430*/  BSSY B6, `(.L_x_9058) ;  /* 0x000010e000067945 */ /* 0x000fe20003800000 */
[----:B------:R-:W-:-:S11]  /*3440*/  CS2R R20, SRZ ;  /* 0x0000000000147805 */ /* 0x000fd6000001ff00 */
[----:B------:R-:W-:Y:S05]  /*3450*/  @P0 BRA `(.L_x_9059) ;  /* 0x00000010002c0947 */ /* 0x000fea0003800000 */
[----:B01-3--:R-:W0:Y:S01]  /*3460*/  LDC.64 R2, c[0x0][0x248] ;  /* 0x00009200ff027b82 */ /* 0x00be220000000a00 */
        /* <DEDUP_REMOVED lines=20> */
.L_x_9063:
[----:B------:R-:W3:Y:S01]  /*35b0*/  LDG.E.U8 R2, desc[UR36][R2.64] ;  /* 0x0000002402027981 */ /* 0x000ee2000c1e1100 */
[----:B------:R-:W-:Y:S01]  /*35c0*/  CS2R R22, SRZ ;  /* 0x0000000000167805 */ /* 0x000fe2000001ff00 */
[----:B---3--:R0:W1:Y:S01]  /*35d0*/  I2F.F64.U16 R20, R2 ;  /* 0x0000000200147312 */ /* 0x0080620000101800 */
[----:B------:R-:W-:Y:S05]  /*35e0*/  BRA `(.L_x_9059) ;  /* 0x0000000c00c87947 */ /* 0x000fea0003800000 */
.L_x_9062:
        /* <DEDUP_REMOVED lines=10> */
.L_x_9066:
[----:B------:R-:W3:Y:S01]  /*3690*/  LDG.E R2, desc[UR36][R2.64] ;  /* 0x0000002402027981 */ /* 0x000ee2000c1e1900 */
[----:B------:R-:W-:Y:S01]  /*36a0*/  CS2R R22, SRZ ;  /* 0x0000000000167805 */ /* 0x000fe2000001ff00 */
[----:B---3--:R0:W1:Y:S01]  /*36b0*/  I2F.F64 R20, R2 ;  /* 0x0000000200147312 */ /* 0x0080620000201c00 */
[----:B------:R-:W-:Y:S05]  /*36c0*/  BRA `(.L_x_9059) ;  /* 0x0000000c00907947 */ /* 0x000fea0003800000 */
.L_x_9065:
[----:B------:R-:W3:Y:S01]  /*36d0*/  LDG.E.U16 R2, desc[UR36][R2.64] ;  /* 0x0000002402027981 */ /* 0x000ee2000c1e1500 */
[----:B------:R-:W-:Y:S01]  /*36e0*/  CS2R R22, SRZ ;  /* 0x0000000000167805 */ /* 0x000fe2000001ff00 */
[----:B---3--:R0:W1:Y:S01]  /*36f0*/  I2F.F64.S16 R20, R2 ;  /* 0x0000000200147312 */ /* 0x0080620000101c00 */
[----:B------:R-:W-:Y:S05]  /*3700*/  BRA `(.L_x_9059) ;  /* 0x0000000c00807947 */ /* 0x000fea0003800000 */
.L_x_9061:
        /* <DEDUP_REMOVED lines=11> */
.L_x_9068:
[----:B------:R-:W3:Y:S01]  /*37c0*/  LDG.E.U16 R0, desc[UR36][R2.64] ;  /* 0x0000002402007981 */ /* 0x000ee2000c1e1500 */
[----:B------:R-:W-:Y:S01]  /*37d0*/  CS2R R22, SRZ ;  /* 0x0000000000167805 */ /* 0x000fe2000001ff00 */
[----:B---3--:R-:W-:-:S05]  /*37e0*/  HADD2.F32 R0, -RZ, R0.H0_H0 ;  /* 0x20000000ff007230 */ /* 0x008fca0000004100 */
[----:B------:R-:W-:-:S04]  /*37f0*/  FMUL.FTZ R0, R0, 1 ;  /* 0x3f80000000007820 */ /* 0x000fc80000410000 */
[----:B------:R0:W1:Y:S01]  /*3800*/  F2F.F64.F32 R20, R0 ;  /* 0x0000000000147310 */ /* 0x0000620000201800 */
[----:B------:R-:W-:Y:S05]  /*3810*/  BRA `(.L_x_9059) ;  /* 0x0000000c003c7947 */ /* 0x000fea0003800000 */
.L_x_9067:
        /* <DEDUP_REMOVED lines=12> */
.L_x_9070:
        /* <DEDUP_REMOVED lines=8> */
.L_x_9069:
[----:B------:R0:W5:Y:S01]  /*3960*/  LDG.E.64 R20, desc[UR36][R2.64] ;  /* 0x0000002402147981 */ /* 0x000162000c1e1b00 */
[----:B------:R-:W-:Y:S01]  /*3970*/  CS2R R22, SRZ ;  /* 0x0000000000167805 */ /* 0x000fe2000001ff00 */
[----:B------:R-:W-:Y:S06]  /*3980*/  BRA `(.L_x_9059) ;  /* 0x0000000800e07947 */ /* 0x000fec0003800000 */
.L_x_9060:
        /* <DEDUP_REMOVED lines=14> */
.L_x_9073:
[----:B------:R0:W5:Y:S01]  /*3a70*/  LDG.E.128 R20, desc[UR36][R2.64] ;  /* 0x0000002402147981 */ /* 0x000162000c1e1d00 */
[----:B------:R-:W-:Y:S05]  /*3a80*/  BRA `(.L_x_9059) ;  /* 0x0000000800a07947 */ /* 0x000fea0003800000 */
.L_x_9072:
        /* <DEDUP_REMOVED lines=29> */
.L_x_9075:
        /* <DEDUP_REMOVED lines=16> */
.L_x_9074:
[----:B------:R-:W3:Y:S01]  /*3d60*/  LDG.E.U16 R0, desc[UR36][R2.64] ;  /* 0x0000002402007981 */ /* 0x000ee2000c1e1500 */
[----:B------:R-:W-:Y:S01]  /*3d70*/  CS2R R22, SRZ ;  /* 0x0000000000167805 */ /* 0x000fe2000001ff00 */
[----:B---3--:R-:W-:-:S04]  /*3d80*/  IMAD.U32 R0, R0, 0x10000, RZ ;  /* 0x0001000000007824 */ /* 0x008fc800078e00ff */
[----:B------:R-:W-:-:S04]  /*3d90*/  FMUL.FTZ R0, R0, 1 ;  /* 0x3f80000000007820 */ /* 0x000fc80000410000 */
[----:B------:R0:W1:Y:S01]  /*3da0*/  F2F.F64.F32 R20, R0 ;  /* 0x0000000000147310 */ /* 0x0000620000201800 */
[----:B------:R-:W-:Y:S05]  /*3db0*/  BRA `(.L_x_9059) ;  /* 0x0000000400d47947 */ /* 0x000fea0003800000 */
.L_x_9071:
        /* <DEDUP_REMOVED lines=12> */
.L_x_9078:
        /* <DEDUP_REMOVED lines=21> */
.L_x_9082:
[----:B------:R-:W-:Y:S05]  /*3fd0*/  BSYNC B1 ;  /* 0x0000000000017941 */ /* 0x000fea0003800000 */
.L_x_9081:
[----:B------:R-:W-:Y:S01]  /*3fe0*/  LEA R3, R0, 0x3b800000, 0x17 ;  /* 0x3b80000000037811 */ /* 0x000fe200078eb8ff */
[----:B------:R-:W-:-:S05]  /*3ff0*/  IMAD.SHL.U32 R0, R2, 0x100000, RZ ;  /* 0x0010000002007824 */ /* 0x000fca00078e00ff */
[----:B------:R-:W-:-:S07]  /*4000*/  LOP3.LUT R0, R3, R0, R4, 0xfe, !PT ;  /* 0x0000000003007212 */ /* 0x000fce00078efe04 */
.L_x_9080:
[----:B------:R-:W-:Y:S05]  /*4010*/  BSYNC B0 ;  /* 0x0000000000007941 */ /* 0x000fea0003800000 */
.L_x_9079:
[----:B------:R-:W-:Y:S01]  /*4020*/  FMUL.FTZ R0, R0, 1 ;  /* 0x3f80000000007820 */ /* 0x000fe20000410000 */
[----:B------:R-:W-:-:S03]  /*4030*/  CS2R R22, SRZ ;  /* 0x0000000000167805 */ /* 0x000fc6000001ff00 */
[----:B------:R0:W1:Y:S01]  /*4040*/  F2F.F64.F32 R20, R0 ;  /* 0x0000000000147310 */ /* 0x0000620000201800 */
[----:B------:R-:W-:Y:S05]  /*4050*/  BRA `(.L_x_9059) ;  /* 0x00000004002c7947 */ /* 0x000fea0003800000 */
.L_x_9077:
        /* <DEDUP_REMOVED lines=21> */
.L_x_9086:
[----:B------:R-:W-:Y:S05]  /*41b0*/  BSYNC B1 ;  /* 0x0000000000017941 */ /* 0x000fea0003800000 */
.L_x_9085:
[----:B------:R-:W-:Y:S01]  /*41c0*/  LEA R3, R0, 0x37800000, 0x17 ;  /* 0x3780000000037811 */ /* 0x000fe200078eb8ff */
[----:B------:R-:W-:-:S05]  /*41d0*/  IMAD.SHL.U32 R0, R2, 0x200000, RZ ;  /* 0x0020000002007824 */ /* 0x000fca00078e00ff */
[----:B------:R-:W-:-:S07]  /*41e0*/  LOP3.LUT R0, R3, R0, R4, 0xfe, !PT ;  /* 0x0000000003007212 */ /* 0x000fce00078efe04 */
.L_x_9084:
[----:B------:R-:W-:Y:S05]  /*41f0*/  BSYNC B0 ;  /* 0x0000000000007941 */ /* 0x000fea0003800000 */
.L_x_9083:
[----:B------:R-:W-:Y:S01]  /*4200*/  FMUL.FTZ R0, R0, 1 ;  /* 0x3f80000000007820 */ /* 0x000fe20000410000 */
[----:B------:R-:W-:-:S03]  /*4210*/  CS2R R22, SRZ ;  /* 0x0000000000167805 */ /* 0x000fc6000001ff00 */
[----:B------:R0:W1:Y:S01]  /*4220*/  F2F.F64.F32 R20, R0 ;  /* 0x0000000000147310 */ /* 0x0000620000201800 */
[----:B------:R-:W-:Y:S05]  /*4230*/  BRA `(.L_x_9059) ;  /* 0x0000000000b47947 */ /* 0x000fea0003800000 */
.L_x_9076:
        /* <DEDUP_REMOVED lines=14> */
.L_x_9090:
[----:B------:R-:W-:Y:S05]  /*4320*/  BSYNC B0 ;  /* 0x0000000000007941 */ /* 0x000fea0003800000 */
.L_x_9089:
[----:B------:R-:W-:Y:S01]  /*4330*/  FMUL.FTZ R0, R0, 1 ;  /* 0x3f80000000007820 */ /* 0x000fe20000410000 */
[----:B------:R-:W-:-:S03]  /*4340*/  CS2R R22, SRZ ;  /* 0x0000000000167805 */ /* 0x000fc6000001ff00 */
[----:B------:R0:W1:Y:S01]  /*4350*/  F2F.F64.F32 R20, R0 ;  /* 0x0000000000147310 */ /* 0x0000620000201800 */
[----:B------:R-:W-:Y:S05]  /*4360*/  BRA `(.L_x_9059) ;  /* 0x0000000000687947 */ /* 0x000fea0003800000 */
.L_x_9064:
        /* <DEDUP_REMOVED lines=16> */
.L_x_9091:
[----:B------:R-:W-:Y:S02]  /*4470*/  CS2R R20, SRZ ;  /* 0x0000000000147805 */ /* 0x000fe4000001ff00 */
[----:B------:R-:W-:Y:S01]  /*4480*/  CS2R R22, SRZ ;  /* 0x0000000000167805 */ /* 0x000fe2000001ff00 */
[----:B------:R-:W-:Y:S06]  /*4490*/  BRA `(.L_x_9059) ;  /* 0x00000000001c7947 */ /* 0x000fec0003800000 */
.L_x_9088:
[----:B------:R-:W3:Y:S01]  /*44a0*/  LDG.E.64 R20, desc[UR36][R2.64] ;  /* 0x0000002402147981 */ /* 0x000ee2000c1e1b00 */
[----:B------:R-:W-:Y:S01]  /*44b0*/  CS2R R22, SRZ ;  /* 0x0000000000167805 */ /* 0x000fe2000001ff00 */
[----:B---3--:R-:W0:Y:S01]  /*44c0*/  I2F.F64.U64 R20, R20 ;  /* 0x0000001400147312 */ /* 0x008e220000301800 */
[----:B------:R-:W-:Y:S05]  /*44d0*/  BRA `(.L_x_9059) ;  /* 0x00000000000c7947 */ /* 0x000fea0003800000 */
.L_x_9087:
[----:B------:R-:W3:Y:S01]  /*44e0*/  LDG.E R2, desc[UR36][R2.64] ;  /* 0x0000002402027981 */ /* 0x000ee2000c1e1900 */
[----:B------:R-:W-:Y:S01]  /*44f0*/  CS2R R22, SRZ ;  /* 0x0000000000167805 */ /* 0x000fe2000001ff00 */
[----:B---3--:R0:W1:Y:S06]  /*4500*/  I2F.F64.U32 R20, R2 ;  /* 0x0000000200147312 */ /* 0x00806c0000201800 */
.L_x_9059:
[----:B------:R-:W-:Y:S05]  /*4510*/  BSYNC B6 ;  /* 0x0000000000067941 */ /* 0x000fea0003800000 */
.L_x_9058:
[----:B------:R-:W2:Y:S01]  /*4520*/  LDC.64 R6, c[0x0][0x238] ;  /* 0x00008e00ff067b82 */ /* 0x000ea20000000a00 */
[----:B------:R-:W-:Y:S01]  /*4530*/  ULDC UR4, c[0x0][0x23c] ;  /* 0x00008f0000047ab9 */ /* 0x000fe20000000800 */
[----:B01-3--:R-:W-:Y:S01]  /*4540*/  IMAD.MOV.U32 R2, RZ, RZ, 0x1 ;  /* 0x00000001ff027424 */ /* 0x00bfe200078e00ff */
[----:B------:R-:W2:Y:S01]  /*4550*/  MUFU.RCP64H R3, UR4 ;  /* 0x0000000400037d08 */ /* 0x000ea20008001800 */
[----:B------:R-:W-:-:S04]  /*4560*/  ULDC.64 UR6, c[0x0][0x230] ;  /* 0x00008c0000067ab9 */ /* 0x000fc80000000a00 */
[----:B------:R-:W0:Y:S01]  /*4570*/  LDC R8, c[0x0][0x234] ;  /* 0x00008d00ff087b82 */ /* 0x000e220000000800 */
[----:B--2---:R-:W-:-:S08]  /*4580*/  DFMA R4, R2, -R6, 1 ;  /* 0x3ff000000204742b */ /* 0x004fd00000000806 */
[----:B------:R-:W-:Y:S01]  /*4590*/  DFMA R4, R4, R4, R4 ;  /* 0x000000040404722b */ /* 0x000fe20000000004 */
[----:B0-----:R-:W-:-:S07]  /*45a0*/  FSETP.GEU.AND P1, PT, |R8|, 6.5827683646048100446e-37, PT ;  /* 0x036000000800780b */ /* 0x001fce0003f2e200 */
[----:B------:R-:W-:-:S08]  /*45b0*/  DFMA R4, R2, R4, R2 ;  /* 0x000000040204722b */ /* 0x000fd00000000002 */
[----:B------:R-:W-:-:S08]  /*45c0*/  DFMA R2, R4, -R6, 1 ;  /* 0x3ff000000402742b */ /* 0x000fd00000000806 */
[----:B------:R-:W-:-:S08]  /*45d0*/  DFMA R2, R4, R2, R4 ;  /* 0x000000020402722b */ /* 0x000fd00000000004 */
[----:B------:R-:W-:-:S08]  /*45e0*/  DMUL R4, R2, UR6 ;  /* 0x0000000602047c28 */ /* 0x000fd00008000000 */
[----:B------:R-:W-:-:S08]  /*45f0*/  DFMA R6, R4, -R6, UR6 ;  /* 0x0000000604067e2b */ /* 0x000fd00008000806 */
        /* <DEDUP_REMOVED lines=11> */
[----:B----45:R-:W-:Y:S05]  /*46b0*/  CALL.REL.NOINC `($__internal_17_$__cuda_sm20_div_rn_f64_full) ;  /* 0x0000006000807944 */ /* 0x030fea0003c00000 */
[----:B------:R-:W-:Y:S02]  /*46c0*/  IMAD.MOV.U32 R4, RZ, RZ, R42 ;  /* 0x000000ffff047224 */ /* 0x000fe400078e002a */
[----:B------:R-:W-:-:S07]  /*46d0*/  IMAD.MOV.U32 R5, RZ, RZ, R43 ;  /* 0x000000ffff057224 */ /* 0x000fce00078e002b */
.L_x_9092:
        /* <DEDUP_REMOVED lines=14> */
[----:B------:R-:W-:Y:S02]  /*47c0*/  IMAD.MOV.U32 R6, RZ, RZ, R8 ;  /* 0x000000ffff067224 */ /* 0x000fe400078e0008 */
[----:B------:R-:W-:Y:S02]  /*47d0*/  IMAD.MOV.U32 R7, RZ, RZ, R9 ;  /* 0x000000ffff077224 */ /* 0x000fe400078e0009 */
[----:B------:R-:W-:Y:S01]  /*47e0*/  VIADD R10, R0, 0xfff00000 ;  /* 0xfff00000000a7836 */ /* 0x000fe20000000000 */
[----:B------:R-:W-:-:S07]  /*47f0*/  MOV R0, 0x4810 ;  /* 0x0000481000007802 */ /* 0x000fce0000000f00 */
[----:B----45:R-:W-:Y:S05]  /*4800*/  CALL.REL.NOINC `($__internal_16_$__cuda_sm20_dblrcp_rn_slowpath_v3) ;  /* 0x0000005c008c7944 */ /* 0x030fea0003c00000 */
[----:B------:R-:W-:Y:S02]  /*4810*/  IMAD.MOV.U32 R40, RZ, RZ, R8 ;  /* 0x000000ffff287224 */ /* 0x000fe400078e0008 */
[----:B------:R-:W-:-:S07]  /*4820*/  IMAD.MOV.U32 R41, RZ, RZ, R9 ;  /* 0x000000ffff297224 */ /* 0x000fce00078e0009 */
.L_x_9094:
[----:B------:R-:W-:Y:S05]  /*4830*/  BSYNC B0 ;  /* 0x0000000000007941 */ /* 0x000fea0003800000 */
.L_x_9093:
[----:B------:R-:W0:Y:S01]  /*4840*/  LDC.64 R8, c[0x0][0x230] ;  /* 0x00008c00ff087b82 */ /* 0x000e220000000a00 */
[----:B------:R-:W-:Y:S01]  /*4850*/  ULDC UR4, c[0x0][0x234] ;  /* 0x00008d0000047ab9 */ /* 0x000fe20000000800 */
[----:B------:R-:W-:Y:S01]  /*4860*/  IMAD.MOV.U32 R2, RZ, RZ, 0x1 ;  /* 0x00000001ff027424 */ /* 0x000fe200078e00ff */
[----:B------:R-:W0:Y:S01]  /*4870*/  MUFU.RCP64H R3, UR4 ;  /* 0x0000000400037d08 */ /* 0x000e220008001800 */
[----:B------:R-:W-:-:S04]  /*4880*/  ULDC.64 UR6, c[0x0][0x238] ;  /* 0x00008e0000067ab9 */ /* 0x000fc80000000a00 */
[----:B------:R-:W1:Y:S01]  /*4890*/  LDC R10, c[0x0][0x23c] ;  /* 0x00008f00ff0a7b82 */ /* 0x000e620000000800 */
[----:B0-----:R-:W-:-:S08]  /*48a0*/  DFMA R6, R2, -R8, 1 ;  /* 0x3ff000000206742b */ /* 0x001fd00000000808 */
[----:B------:R-:W-:Y:S01]  /*48b0*/  DFMA R6, R6, R6, R6 ;  /* 0x000000060606722b */ /* 0x000fe20000000006 */
[----:B-1----:R-:W-:-:S07]  /*48c0*/  FSETP.GEU.AND P1, PT, |R10|, 6.5827683646048100446e-37, PT ;  /* 0x036000000a00780b */ /* 0x002fce0003f2e200 */
        /* <DEDUP_REMOVED lines=19> */
.L_x_9095:
        /* <DEDUP_REMOVED lines=21> */
.L_x_9097:
[----:B------:R-:W-:Y:S05]  /*4b50*/  BSYNC B0 ;  /* 0x0000000000007941 */ /* 0x000fea0003800000 */
.L_x_9096:
[----:B------:R-:W-:Y:S01]  /*4b60*/  ISETP.NE.AND P0, PT, R32, RZ, PT ;  /* 0x000000ff2000720c */ /* 0x000fe20003f05270 */
[----:B------:R-:W-:Y:S01]  /*4b70*/  BSSY B1, `(.L_x_9098) ;  /* 0x0000044000017945 */ /* 0x000fe20003800000 */
[----:B------:R-:W-:Y:S02]  /*4b80*/  CS2R R34, SRZ ;  /* 0x0000000000227805 */ /* 0x000fe4000001ff00 */
[----:B------:R-:W-:Y:S02]  /*4b90*/  CS2R R10, SRZ ;  /* 0x00000000000a7805 */ /* 0x000fe4000001ff00 */
[----:B------:R-:W-:-:S07]  /*4ba0*/  CS2R R8, SRZ ;  /* 0x0000000000087805 */ /* 0x000fce000001ff00 */
[----:B------:R-:W-:Y:S05]  /*4bb0*/  @P0 BRA `(.L_x_9099) ;  /* 0x0000000000fc0947 */ /* 0x000fea0003800000 */
[----:B------:R-:W0:Y:S01]  /*4bc0*/  LDC.64 R12, c[0x0][0x230] ;  /* 0x00008c00ff0c7b82 */ /* 0x000e220000000a00 */
[----:B------:R-:W-:Y:S02]  /*4bd0*/  ULDC.64 UR4, c[0x0][0x238] ;  /* 0x00008e0000047ab9 */ /* 0x000fe40000000a00 */
[----:B0-----:R-:W-:-:S14]  /*4be0*/  DSETP.GE.AND P0, PT, |R12|, |UR4|, PT ;  /* 0x400000040c007e2a */ /* 0x001fdc000bf06200 */
[----:B------:R-:W-:Y:S05]  /*4bf0*/  @!P0 BRA `(.L_x_9100) ;  /* 0x0000000000dc8947 */ /* 0x000fea0003800000 */
[----:B------:R-:W-:-:S06]  /*4c00*/  DSETP.NEU.AND P0, PT, RZ, |UR4|, PT ;  /* 0x40000004ff007e2a */ /* 0x000fcc000bf0d000 */
[----:B------:R-:W-:-:S14]  /*4c10*/  DSETP.EQ.AND P0, PT, |R12|, RZ, !P0 ;  /* 0x000000ff0c00722a */ /* 0x000fdc0004702200 */
[C---:B----45:R-:W-:Y:S02]  /*4c20*/  @!P0 DFMA R8, R2.reuse, R30, R28 ;  /* 0x0000001e0208822b */ /* 0x070fe4000000001c */
[----:B------:R-:W-:-:S06]  /*4c30*/  @!P0 DFMA R10, -R2, R28, R30 ;  /* 0x0000001c020a822b */ /* 0x000fcc000000011e */
[-C--:B------:R-:W-:Y:S02]  /*4c40*/  @!P0 DMUL R8, R8, R38.reuse ;  /* 0x0000002608088228 */ /* 0x080fe40000000000 */
[----:B------:R-:W-:Y:S01]  /*4c50*/  @!P0 DMUL R10, R10, R38 ;  /* 0x000000260a0a8228 */ /* 0x000fe20000000000 */
[----:B------:R-:W-:Y:S10]  /*4c60*/  @!P0 BRA `(.L_x_9099) ;  /* 0x0000000000d08947 */ /* 0x000ff40003800000 */
        /* <DEDUP_REMOVED lines=19> */
[----:B------:R-:W-:Y:S05]  /*4da0*/  CALL.REL.NOINC `($__internal_17_$__cuda_sm20_div_rn_f64_full) ;  /* 0x0000005800c47944 */ /* 0x000fea0003c00000 */
[----:B------:R-:W-:Y:S02]  /*4db0*/  IMAD.MOV.U32 R8, RZ, RZ, R42 ;  /* 0x000000ffff087224 */ /* 0x000fe400078e002a */
[----:B------:R-:W-:-:S07]  /*4dc0*/  IMAD.MOV.U32 R9, RZ, RZ, R43 ;  /* 0x000000ffff097224 */ /* 0x000fce00078e002b */
.L_x_9102:
[----:B------:R-:W-:Y:S05]  /*4dd0*/  BSYNC B2 ;  /* 0x0000000000027941 */ /* 0x000fea0003800000 */
.L_x_9101:
[----:B------:R-:W0:Y:S01]  /*4de0*/  LDC.64 R14, c[0x0][0x238] ;  /* 0x00008e00ff0e7b82 */ /* 0x000e220000000a00 */
[----:B------:R-:W-:Y:S01]  /*4df0*/  IMAD.MOV.U32 R10, RZ, RZ, 0x1 ;  /* 0x00000001ff0a7424 */ /* 0x000fe200078e00ff */
[----:B------:R-:W-:Y:S01]  /*4e00*/  FSETP.GEU.AND P1, PT, |R31|, 6.5827683646048100446e-37, PT ;  /* 0x036000001f00780b */ /* 0x000fe20003f2e200 */
[----:B------:R-:W-:Y:S01]  /*4e10*/  BSSY B2, `(.L_x_9103) ;  /* 0x0000014000027945 */ /* 0x000fe20003800000 */
        /* <DEDUP_REMOVED lines=19> */
.L_x_9104:
[----:B------:R-:W-:Y:S05]  /*4f50*/  BSYNC B2 ;  /* 0x0000000000027941 */ /* 0x000fea0003800000 */
.L_x_9103:
[----:B------:R-:W-:Y:S05]  /*4f60*/  BRA `(.L_x_9099) ;  /* 0x0000000000107947 */ /* 0x000fea0003800000 */
.L_x_9100:
[C---:B----45:R-:W-:Y:S02]  /*4f70*/  DFMA R8, R4.reuse, R28, R30 ;  /* 0x0000001c0408722b */ /* 0x070fe4000000001e */
[----:B------:R-:W-:-:S06]  /*4f80*/  DFMA R10, R4, R30, -R28 ;  /* 0x0000001e040a722b */ /* 0x000fcc000000081c */
[-C--:B------:R-:W-:Y:S02]  /*4f90*/  DMUL R8, R8, R40.reuse ;  /* 0x0000002808087228 */ /* 0x080fe40000000000 */
[----:B------:R-:W-:-:S11]  /*4fa0*/  DMUL R10, R10, R40 ;  /* 0x000000280a0a7228 */ /* 0x000fd60000000000 */
.L_x_9099:
[----:B------:R-:W-:Y:S05]  /*4fb0*/  BSYNC B1 ;  /* 0x0000000000017941 */ /* 0x000fea0003800000 */
.L_x_9098:
[----:B------:R-:W0:Y:S01]  /*4fc0*/  S2R R37, SR_TID.X ;  /* 0x0000000000257919 */ /* 0x000e220000002100 */
[----:B------:R-:W-:Y:S01]  /*4fd0*/  BSSY B1, `(.L_x_9105) ;  /* 0x0000044000017945 */ /* 0x000fe20003800000 */
[----:B------:R-:W-:Y:S01]  /*4fe0*/  CS2R R32, SRZ ;  /* 0x0000000000207805 */ /* 0x000fe2000001ff00 */
[----:B0-----:R-:W-:-:S05]  /*4ff0*/  VIADD R36, R37, 0x80 ;  /* 0x0000008025247836 */ /* 0x001fca0000000000 */
[----:B------:R-:W-:-:S13]  /*5000*/  ISETP.GE.AND P0, PT, R36, R52, PT ;  /* 0x000000342400720c */ /* 0x000fda0003f06270 */
[----:B------:R-:W-:Y:S05]  /*5010*/  @P0 BRA `(.L_x_9106) ;  /* 0x0000000000fc0947 */ /* 0x000fea0003800000 */
[----:B------:R-:W0:Y:S01]  /*5020*/  LDC.64 R12, c[0x0][0x230] ;  /* 0x00008c00ff0c7b82 */ /* 0x000e220000000a00 */
[----:B------:R-:W-:Y:S02]  /*5030*/  ULDC.64 UR4, c[0x0][0x238] ;  /* 0x00008e0000047ab9 */ /* 0x000fe40000000a00 */
[----:B0-----:R-:W-:-:S14]  /*5040*/  DSETP.GE.AND P0, PT, |R12|, |UR4|, PT ;  /* 0x400000040c007e2a */ /* 0x001fdc000bf06200 */
[----:B------:R-:W-:Y:S05]  /*5050*/  @!P0 BRA `(.L_x_9107) ;  /* 0x0000000000dc8947 */ /* 0x000fea0003800000 */
[----:B------:R-:W-:-:S06]  /*5060*/  DSETP.NEU.AND P0, PT, RZ, |UR4|, PT ;  /* 0x40000004ff007e2a */ /* 0x000fcc000bf0d000 */
[----:B------:R-:W-:-:S14]  /*5070*/  DSETP.EQ.AND P0, PT, |R12|, RZ, !P0 ;  /* 0x000000ff0c00722a */ /* 0x000fdc0004702200 */
[C---:B-----5:R-:W-:Y:S02]  /*5080*/  @!P0 DFMA R32, R2.reuse, R26, R24 ;  /* 0x0000001a0220822b */ /* 0x060fe40000000018 */
        /* <DEDUP_REMOVED lines=8> */
[----:B------:R-:W4:Y:S02]  /*5110*/  MUFU.RCP64H R15, R7 ;  /* 0x00000007000f7308 */ /* 0x000f240000001800 */
[----:B----4-:R-:W-:-:S08]  /*5120*/  DFMA R28, R14, -|R12|, 1 ;  /* 0x3ff000000e1c742b */ /* 0x010fd00000000c0c */
        /* <DEDUP_REMOVED lines=16> */
.L_x_9109:
[----:B------:R-:W-:Y:S05]  /*5230*/  BSYNC B2 ;  /* 0x0000000000027941 */ /* 0x000fea0003800000 */
.L_x_9108:
        /* <DEDUP_REMOVED lines=23> */
.L_x_9111:
[----:B------:R-:W-:Y:S05]  /*53b0*/  BSYNC B2 ;  /* 0x0000000000027941 */ /* 0x000fea0003800000 */
.L_x_9110:
[----:B------:R-:W-:Y:S05]  /*53c0*/  BRA `(.L_x_9106) ;  /* 0x0000000000107947 */ /* 0x000fea0003800000 */
.L_x_9107:
[C---:B-----5:R-:W-:Y:S02]  /*53d0*/  DFMA R32, R4.reuse, R24, R26 ;  /* 0x000000180420722b */ /* 0x060fe4000000001a */
[----:B------:R-:W-:-:S06]  /*53e0*/  DFMA R24, R4, R26, -R24 ;  /* 0x0000001a0418722b */ /* 0x000fcc0000000818 */
[-C--:B------:R-:W-:Y:S02]  /*53f0*/  DMUL R32, R32, R40.reuse ;  /* 0x0000002820207228 */ /* 0x080fe40000000000 */
[----:B------:R-:W-:-:S11]  /*5400*/  DMUL R34, R24, R40 ;  /* 0x0000002818227228 */ /* 0x000fd60000000000 */
.L_x_9106:
[----:B------:R-:W-:Y:S05]  /*5410*/  BSYNC B1 ;  /* 0x0000000000017941 */ /* 0x000fea0003800000 */
.L_x_9105:
[----:B------:R-:W-:Y:S01]  /*5420*/  VIADD R7, R37, 0x100 ;  /* 0x0000010025077836 */ /* 0x000fe20000000000 */
[----:B------:R-:W-:Y:S01]  /*5430*/  BSSY B1, `(.L_x_9112) ;  /* 0x0000045000017945 */ /* 0x000fe20003800000 */
[----:B-----5:R-:W-:Y:S02]  /*5440*/  CS2R R26, SRZ ;  /* 0x00000000001a7805 */ /* 0x020fe4000001ff00 */
[----:B------:R-:W-:Y:S02]  /*5450*/  CS2R R30, SRZ ;  /* 0x00000000001e7805 */ /* 0x000fe4000001ff00 */
[----:B----4-:R-:W-:Y:S02]  /*5460*/  CS2R R28, SRZ ;  /* 0x00000000001c7805 */ /* 0x010fe4000001ff00 */
        /* <DEDUP_REMOVED lines=8> */
[C---:B------:R-:W-:Y:S02]  /*54f0*/  @!P0 DFMA R28, R2.reuse, R18, R16 ;  /* 0x00000012021c822b */ /* 0x040fe40000000010 */
        /* <DEDUP_REMOVED lines=26> */
.L_x_9116:
[----:B------:R-:W-:Y:S05]  /*56a0*/  BSYNC B2 ;  /* 0x0000000000027941 */ /* 0x000fea0003800000 */
.L_x_9115:
        /* <DEDUP_REMOVED lines=23> */
.L_x_9118:
[----:B------:R-:W-:Y:S05]  /*5820*/  BSYNC B2 ;  /* 0x0000000000027941 */ /* 0x000fea0003800000 */
.L_x_9117:
[----:B------:R-:W-:Y:S05]  /*5830*/  BRA `(.L_x_9113) ;  /* 0x0000000000107947 */ /* 0x000fea0003800000 */
.L_x_9114:
[C---:B------:R-:W-:Y:S02]  /*5840*/  DFMA R28, R4.reuse, R16, R18 ;  /* 0x00000010041c722b */ /* 0x040fe40000000012 */
[----:B------:R-:W-:-:S06]  /*5850*/  DFMA R16, R4, R18, -R16 ;  /* 0x000000120410722b */ /* 0x000fcc0000000810 */
[-C--:B------:R-:W-:Y:S02]  /*5860*/  DMUL R28, R28, R40.reuse ;  /* 0x000000281c1c7228 */ /* 0x080fe40000000000 */
[----:B------:R-:W-:-:S11]  /*5870*/  DMUL R30, R16, R40 ;  /* 0x00000028101e7228 */ /* 0x000fd60000000000 */
.L_x_9113:
[----:B------:R-:W-:Y:S05]  /*5880*/  BSYNC B1 ;  /* 0x0000000000017941 */ /* 0x000fea0003800000 */
.L_x_9112:
[----:B------:R-:W-:Y:S01]  /*5890*/  VIADD R7, R37, 0x180 ;  /* 0x0000018025077836 */ /* 0x000fe20000000000 */
[----:B------:R-:W-:Y:S01]  /*58a0*/  BSSY B1, `(.L_x_9119) ;  /* 0x0000045000017945 */ /* 0x000fe20003800000 */
[----:B------:R-:W-:-:S03]  /*58b0*/  CS2R R24, SRZ ;  /* 0x0000000000187805 */ /* 0x000fc6000001ff00 */
        /* <DEDUP_REMOVED lines=34> */
[----:B------:R-:W-:Y:S05]  /*5ae0*/  CALL.REL.NOINC `($__internal_17_$__cuda_sm20_div_rn_f64_full) ;  /* 0x0000004c00747944 */ /* 0x000fea0003c00000 */
[----:B------:R-:W-:Y:S02]  /*5af0*/  IMAD.MOV.U32 R24, RZ, RZ, R42 ;  /* 0x000000ffff187224 */ /* 0x000fe400078e002a */
[----:B------:R-:W-:-:S07]  /*5b00*/  IMAD.MOV.U32 R25, RZ, RZ, R43 ;  /* 0x000000ffff197224 */ /* 0x000fce00078e002b */
.L_x_9123:
[----:B------:R-:W-:Y:S05]  /*5b10*/  BSYNC B2 ;  /* 0x0000000000027941 */ /* 0x000fea0003800000 */
.L_x_9122:
        /* <DEDUP_REMOVED lines=23> */
.L_x_9125:
[----:B------:R-:W-:Y:S05]  /*5c90*/  BSYNC B2 ;  /* 0x0000000000027941 */ /* 0x000fea0003800000 */
.L_x_9124:
[----:B------:R-:W-:Y:S05]  /*5ca0*/  BRA `(.L_x_9120) ;  /* 0x0000000000107947 */ /* 0x000fea0003800000 */
.L_x_9121:
[C---:B------:R-:W-:Y:S02]  /*5cb0*/  DFMA R24, R4.reuse, R20, R22 ;  /* 0x000000140418722b */ /* 0x040fe40000000016 */
[----:B------:R-:W-:-:S06]  /*5cc0*/  DFMA R4, R4, R22, -R20 ;  /* 0x000000160404722b */ /* 0x000fcc0000000814 */
[-C--:B------:R-:W-:Y:S02]  /*5cd0*/  DMUL R24, R24, R40.reuse ;  /* 0x0000002818187228 */ /* 0x080fe40000000000 */
[----:B------:R-:W-:-:S11]  /*5ce0*/  DMUL R26, R4, R40 ;  /* 0x00000028041a7228 */ /* 0x000fd60000000000 */
.L_x_9120:
[----:B------:R-:W-:Y:S05]  /*5cf0*/  BSYNC B1 ;  /* 0x0000000000017941 */ /* 0x000fea0003800000 */
.L_x_9119:
[----:B------:R-:W0:Y:S01]  /*5d00*/  LDC.U8 R16, c[0x0][0x25c] ;  /* 0x00009700ff107b82 */ /* 0x000e220000000000 */
[----:B------:R-:W-:Y:S01]  /*5d10*/  ISETP.GE.AND P0, PT, R37, R52, PT ;  /* 0x000000342500720c */ /* 0x000fe20003f06270 */
[----:B------:R-:W-:Y:S04]  /*5d20*/  BSSY B7, `(.L_x_9126) ;  /* 0x0000374000077945 */ /* 0x000fe80003800000 */
[----:B------:R-:W-:Y:S08]  /*5d30*/  BSSY B6, `(.L_x_9127) ;  /* 0x0000256000067945 */ /* 0x000ff00003800000 */
[----:B------:R-:W-:Y:S05]  /*5d40*/  @P0 BRA `(.L_x_9128) ;  /* 0x0000002400440947 */ /* 0x000fea0003800000 */
[----:B------:R-:W1:Y:S01]  /*5d50*/  S2R R0, SR_TID.X ;  /* 0x0000000000007919 */ /* 0x000e620000002100 */
[----:B------:R-:W2:Y:S01]  /*5d60*/  LDC.64 R2, c[0x0][0x240] ;  /* 0x00009000ff027b82 */ /* 0x000ea20000000a00 */
        /* <DEDUP_REMOVED lines=21> */
.L_x_9132:
[----:B------:R-:W0:Y:S01]  /*5ec0*/  F2I.S64.F64.TRUNC R8, R8 ;  /* 0x0000000800087311 */ /* 0x000e22000030d900 */
[----:B------:R-:W-:Y:S02]  /*5ed0*/  IMAD.MOV.U32 R37, RZ, RZ, R36 ;  /* 0x000000ffff257224 */ /* 0x000fe400078e0024 */
[----:B0-----:R-:W-:-:S05]  /*5ee0*/  IMAD.MOV.U32 R5, RZ, RZ, R8 ;  /* 0x000000ffff057224 */ /* 0x001fca00078e0008 */
[----:B------:R0:W-:Y:S01]  /*5ef0*/  STG.E.U8 desc[UR36][R2.64], R5 ;  /* 0x0000000502007986 */ /* 0x0001e2000c101124 */
[----:B------:R-:W-:Y:S05]  /*5f00*/  BRA `(.L_x_9134) ;  /* 0x0000001000587947 */ /* 0x000fea0003800000 */
.L_x_9131:
        /* <DEDUP_REMOVED lines=10> */
.L_x_9136:
[----:B------:R-:W0:Y:S01]  /*5fb0*/  F2I.F64.TRUNC R9, R8 ;  /* 0x0000000800097311 */ /* 0x000e22000030d100 */
[----:B------:R-:W-:Y:S01]  /*5fc0*/  IMAD.MOV.U32 R37, RZ, RZ, R36 ;  /* 0x000000ffff257224 */ /* 0x000fe200078e0024 */
[----:B0-----:R3:W-:Y:S01]  /*5fd0*/  STG.E desc[UR36][R2.64], R9 ;  /* 0x0000000902007986 */ /* 0x0017e2000c101924 */
[----:B------:R-:W-:Y:S05]  /*5fe0*/  BRA `(.L_x_9134) ;  /* 0x0000001000207947 */ /* 0x000fea0003800000 */
.L_x_9135:
[----:B------:R-:W0:Y:S01]  /*5ff0*/  F2I.F64.TRUNC R9, R8 ;  /* 0x0000000800097311 */ /* 0x000e22000030d100 */
[----:B------:R-:W-:Y:S01]  /*6000*/  IMAD.MOV.U32 R37, RZ, RZ, R36 ;  /* 0x000000ffff257224 */ /* 0x000fe200078e0024 */
[----:B0-----:R2:W-:Y:S01]  /*6010*/  STG.E.U16 desc[UR36][R2.64], R9 ;  /* 0x0000000902007986 */ /* 0x0015e2000c101524 */
[----:B------:R-:W-:Y:S05]  /*6020*/  BRA `(.L_x_9134) ;  /* 0x0000001000107947 */ /* 0x000fea0003800000 */
.L_x_9130:
        /* <DEDUP_REMOVED lines=14> */
.L_x_9138:
        /* <DEDUP_REMOVED lines=9> */
.L_x_9137:
        /* <DEDUP_REMOVED lines=17> */
.L_x_9140:
        /* <DEDUP_REMOVED lines=12> */
.L_x_9139:
[----:B------:R0:W-:Y:S01]  /*6370*/  STG.E.64 desc[UR36][R2.64], R8 ;  /* 0x0000000802007986 */ /* 0x0001e2000c101b24 */
[----:B------:R-:W-:Y:S01]  /*6380*/  IMAD.MOV.U32 R37, RZ, RZ, R36 ;  /* 0x000000ffff257224 */ /* 0x000fe200078e0024 */
[----:B------:R-:W-:Y:S06]  /*6390*/  BRA `(.L_x_9134) ;  /* 0x0000000c00347947 */ /* 0x000fec0003800000 */
.L_x_9129:
        /* <DEDUP_REMOVED lines=14> */
.L_x_9143:
[----:B------:R0:W-:Y:S01]  /*6480*/  STG.E.128 desc[UR36][R2.64], R8 ;  /* 0x0000000802007986 */ /* 0x0001e2000c101d24 */
[----:B------:R-:W-:Y:S01]  /*6490*/  IMAD.MOV.U32 R37, RZ, RZ, R36 ;  /* 0x000000ffff257224 */ /* 0x000fe200078e0024 */
[----:B------:R-:W-:Y:S06]  /*64a0*/  BRA `(.L_x_9134) ;  /* 0x0000000800f07947 */ /* 0x000fec0003800000 */
.L_x_9142:
        /* <DEDUP_REMOVED lines=25> */
.L_x_9147:
[----:B------:R-:W-:Y:S05]  /*6640*/  BSYNC B0 ;  /* 0x0000000000007941 */ /* 0x000fea0003800000 */
.L_x_9146:
[----:B------:R-:W-:Y:S01]  /*6650*/  LOP3.LUT R5, R0, R5, RZ, 0xfc, !PT ;  /* 0x0000000500057212 */ /* 0x000fe200078efcff */
[----:B------:R-:W-:-:S04]  /*6660*/  IMAD.MOV.U32 R37, RZ, RZ, R36 ;  /* 0x000000ffff257224 */ /* 0x000fc800078e0024 */
[----:B------:R0:W-:Y:S01]  /*6670*/  STG.E.U8 desc[UR36][R2.64], R5 ;  /* 0x0000000502007986 */ /* 0x0001e2000c101124 */
[----:B------:R-:W-:Y:S05]  /*6680*/  BRA `(.L_x_9134) ;  /* 0x0000000800787947 */ /* 0x000fea0003800000 */
.L_x_9145:
        /* <DEDUP_REMOVED lines=17> */
.L_x_9149:
[----:B------:R-:W-:Y:S01]  /*67a0*/  IMAD.MOV.U32 R0, RZ, RZ, 0x7f ;  /* 0x0000007fff007424 */ /* 0x000fe200078e00ff */
[----:B------:R-:W-:-:S04]  /*67b0*/  ISETP.GT.U32.AND P0, PT, R4, 0x7f800000, PT ;  /* 0x7f8000000400780c */ /* 0x000fc80003f04070 */
[----:B------:R-:W-:-:S09]  /*67c0*/  SEL R0, R0, 0x7c, P0 ;  /* 0x0000007c00007807 */ /* 0x000fd20000000000 */
.L_x_9150:
[----:B------:R-:W-:Y:S05]  /*67d0*/  BSYNC B0 ;  /* 0x0000000000007941 */ /* 0x000fea0003800000 */
.L_x_9148:
[----:B------:R-:W-:Y:S01]  /*67e0*/  LOP3.LUT R4, R5, 0x80000000, RZ, 0xc0, !PT ;  /* 0x8000000005047812 */ /* 0x000fe200078ec0ff */
[----:B------:R-:W-:-:S03]  /*67f0*/  IMAD.MOV.U32 R37, RZ, RZ, R36 ;  /* 0x000000ffff257224 */ /* 0x000fc600078e0024 */
[----:B------:R-:W-:-:S04]  /*6800*/  SHF.R.U32.HI R5, RZ, 0x18, R4 ;  /* 0x00000018ff057819 */ /* 0x000fc80000011604 */
[----:B------:R-:W-:-:S05]  /*6810*/  LOP3.LUT R5, R0, R5, RZ, 0xfc, !PT ;  /* 0x0000000500057212 */ /* 0x000fca00078efcff */
[----:B------:R0:W-:Y:S01]  /*6820*/  STG.E.U8 desc[UR36][R2.64], R5 ;  /* 0x0000000502007986 */ /* 0x0001e2000c101124 */
[----:B------:R-:W-:Y:S05]  /*6830*/  BRA `(.L_x_9134) ;  /* 0x00000008000c7947 */ /* 0x000fea0003800000 */
.L_x_9144:
        /* <DEDUP_REMOVED lines=9> */
.L_x_9141:
        /* <DEDUP_REMOVED lines=12> */
.L_x_9153:
        /* <DEDUP_REMOVED lines=21> */
.L_x_9156:
[----:B------:R-:W-:-:S04]  /*6ae0*/  LOP3.LUT R0, R7, 0x80000000, RZ, 0xc0, !PT ;  /* 0x8000000007007812 */ /* 0x000fc800078ec0ff */
[----:B------:R-:W-:-:S04]  /*6af0*/  SHF.R.U32.HI R5, RZ, 0x18, R0 ;  /* 0x00000018ff057819 */ /* 0x000fc80000011600 */
[----:B------:R-:W-:-:S04]  /*6b00*/  LOP3.LUT R4, R4, R5, RZ, 0xfc, !PT ;  /* 0x0000000504047212 */ /* 0x000fc800078efcff */
[----:B------:R-:W-:-:S07]  /*6b10*/  PRMT R0, R4, 0x7610, R0 ;  /* 0x0000761004007816 */ /* 0x000fce0000000000 */
.L_x_9155:
[----:B------:R-:W-:Y:S05]  /*6b20*/  BSYNC B0 ;  /* 0x0000000000007941 */ /* 0x000fea0003800000 */
.L_x_9154:
[----:B------:R0:W-:Y:S01]  /*6b30*/  STG.E.U8 desc[UR36][R2.64], R0 ;  /* 0x0000000002007986 */ /* 0x0001e2000c101124 */
[----:B------:R-:W-:Y:S01]  /*6b40*/  IMAD.MOV.U32 R37, RZ, RZ, R36 ;  /* 0x000000ffff257224 */ /* 0x000fe200078e0024 */
[----:B------:R-:W-:Y:S06]  /*6b50*/  BRA `(.L_x_9134) ;  /* 0x0000000400447947 */ /* 0x000fec0003800000 */
.L_x_9152:
        /* <DEDUP_REMOVED lines=21> */
.L_x_9159:
[----:B------:R-:W-:-:S04]  /*6cb0*/  LOP3.LUT R0, R7, 0x80000000, RZ, 0xc0, !PT ;  /* 0x8000000007007812 */ /* 0x000fc800078ec0ff */
[----:B------:R-:W-:-:S04]  /*6cc0*/  SHF.R.U32.HI R5, RZ, 0x18, R0 ;  /* 0x00000018ff057819 */ /* 0x000fc80000011600 */
[----:B------:R-:W-:-:S04]  /*6cd0*/  LOP3.LUT R4, R4, R5, RZ, 0xfc, !PT ;  /* 0x0000000504047212 */ /* 0x000fc800078efcff */
[----:B------:R-:W-:-:S07]  /*6ce0*/  PRMT R0, R4, 0x7610, R0 ;  /* 0x0000761004007816 */ /* 0x000fce0000000000 */
.L_x_9158:
[----:B------:R-:W-:Y:S05]  /*6cf0*/  BSYNC B0 ;  /* 0x0000000000007941 */ /* 0x000fea0003800000 */
.L_x_9157:
[----:B------:R0:W-:Y:S01]  /*6d00*/  STG.E.U8 desc[UR36][R2.64], R0 ;  /* 0x0000000002007986 */ /* 0x0001e2000c101124 */
[----:B------:R-:W-:Y:S01]  /*6d10*/  IMAD.MOV.U32 R37, RZ, RZ, R36 ;  /* 0x000000ffff257224 */ /* 0x000fe200078e0024 */
[----:B------:R-:W-:Y:S06]  /*6d20*/  BRA `(.L_x_9134) ;  /* 0x0000000000d07947 */ /* 0x000fec0003800000 */
.L_x_9151:
        /* <DEDUP_REMOVED lines=27> */
.L_x_9133:
        /* <DEDUP_REMOVED lines=16> */
.L_x_9162:
[----:B------:R-:W-:Y:S01]  /*6fe0*/  IMAD.MOV.U32 R37, RZ, RZ, R36 ;  /* 0x000000ffff257224 */ /* 0x000fe200078e0024 */
[----:B------:R-:W-:Y:S06]  /*6ff0*/  BRA `(.L_x_9134) ;  /* 0x00000000001c7947 */ /* 0x000fec0003800000 */
.L_x_9161:
[----:B------:R-:W0:Y:S01]  /*7000*/  F2I.U64.F64.TRUNC R8, R8 ;  /* 0x0000000800087311 */ /* 0x000e22000030d800 */
[----:B------:R-:W-:Y:S01]  /*7010*/  IMAD.MOV.U32 R37, RZ, RZ, R36 ;  /* 0x000000ffff257224 */ /* 0x000fe200078e0024 */
[----:B0-----:R0:W-:Y:S01]  /*7020*/  STG.E.64 desc[UR36][R2.64], R8 ;  /* 0x0000000802007986 */ /* 0x0011e2000c101b24 */
[----:B------:R-:W-:Y:S05]  /*7030*/  BRA `(.L_x_9134) ;  /* 0x00000000000c7947 */ /* 0x000fea0003800000 */
.L_x_9160:
[----:B------:R-:W0:Y:S01]  /*7040*/  F2I.U32.F64.TRUNC R9, R8 ;  /* 0x0000000800097311 */ /* 0x000e22000030d000 */
[----:B------:R-:W-:Y:S01]  /*7050*/  IMAD.MOV.U32 R37, RZ, RZ, R36 ;  /* 0x000000ffff257224 */ /* 0x000fe200078e0024 */
[----:B0-----:R0:W-:Y:S06]  /*7060*/  STG.E desc[UR36][R2.64], R9 ;  /* 0x0000000902007986 */ /* 0x0011ec000c101924 */
.L_x_9134:
[----:B------:R-:W-:-:S13]  /*7070*/  ISETP.GE.AND P0, PT, R37, R52, PT ;  /* 0x000000342500720c */ /* 0x000fda0003f06270 */
[----:B------:R-:W-:Y:S05]  /*7080*/  @P0 BREAK B6 ;  /* 0x0000000000060942 */ /* 0x000fea0003800000 */
        /* <DEDUP_REMOVED lines=22> */
.L_x_9167:
[----:B------:R-:W0:Y:S02]  /*71f0*/  F2I.S64.F64.TRUNC R32, R32 ;  /* 0x0000002000207311 */ /* 0x000e24000030d900 */
[----:B0-----:R-:W-:-:S05]  /*7200*/  IMAD.MOV.U32 R5, RZ, RZ, R32 ;  /* 0x000000ffff057224 */ /* 0x001fca00078e0020 */
[----:B------:R0:W-:Y:S01]  /*7210*/  STG.E.U8 desc[UR36][R2.64], R5 ;  /* 0x0000000502007986 */ /* 0x0001e2000c101124 */
[----:B------:R-:W-:Y:S05]  /*7220*/  BRA `(.L_x_9169) ;  /* 0x0000001000087947 */ /* 0x000fea0003800000 */
.L_x_9166:
        /* <DEDUP_REMOVED lines=9> */
.L_x_9171:
[----:B------:R-:W0:Y:S02]  /*72c0*/  F2I.F64.TRUNC R33, R32 ;  /* 0x0000002000217311 */ /* 0x000e24000030d100 */
[----:B0-----:R0:W-:Y:S01]  /*72d0*/  STG.E desc[UR36][R2.64], R33 ;  /* 0x0000002102007986 */ /* 0x0011e2000c101924 */
[----:B------:R-:W-:Y:S05]  /*72e0*/  BRA `(.L_x_9169) ;  /* 0x0000000c00d87947 */ /* 0x000fea0003800000 */
.L_x_9170:
[----:B------:R-:W0:Y:S02]  /*72f0*/  F2I.F64.TRUNC R33, R32 ;  /* 0x0000002000217311 */ /* 0x000e24000030d100 */
[----:B0-----:R0:W-:Y:S01]  /*7300*/  STG.E.U16 desc[UR36][R2.64], R33 ;  /* 0x0000002102007986 */ /* 0x0011e2000c101524 */
[----:B------:R-:W-:Y:S05]  /*7310*/  BRA `(.L_x_9169) ;  /* 0x0000000c00cc7947 */ /* 0x000fea0003800000 */
.L_x_9165:
        /* <DEDUP_REMOVED lines=13> */
.L_x_9173:
        /* <DEDUP_REMOVED lines=8> */
.L_x_9172:
        /* <DEDUP_REMOVED lines=16> */
.L_x_9175:
        /* <DEDUP_REMOVED lines=11> */
.L_x_9174:
[----:B------:R0:W-:Y:S01]  /*7620*/  STG.E.64 desc[UR36][R2.64], R32 ;  /* 0x0000002002007986 */ /* 0x0001e2000c101b24 */
[----:B------:R-:W-:Y:S05]  /*7630*/  BRA `(.L_x_9169) ;  /* 0x0000000c00047947 */ /* 0x000fea0003800000 */
.L_x_9164:
        /* <DEDUP_REMOVED lines=13> */
.L_x_9178:
[----:B------:R0:W-:Y:S01]  /*7710*/  STG.E.128 desc[UR36][R2.64], R32 ;  /* 0x0000002002007986 */ /* 0x0001e2000c101d24 */
[----:B------:R-:W-:Y:S05]  /*7720*/  BRA `(.L_x_9169) ;  /* 0x0000000800c87947 */ /* 0x000fea0003800000 */
.L_x_9177:
        /* <DEDUP_REMOVED lines=25> */
.L_x_9182:
[----:B------:R-:W-:Y:S05]  /*78c0*/  BSYNC B0 ;  /* 0x0000000000007941 */ /* 0x000fea0003800000 */
.L_x_9181:
[----:B------:R-:W-:-:S05]  /*78d0*/  LOP3.LUT R5, R0, R5, RZ, 0xfc, !PT ;  /* 0x0000000500057212 */ /* 0x000fca00078efcff */
[----:B------:R0:W-:Y:S01]  /*78e0*/  STG.E.U8 desc[UR36][R2.64], R5 ;  /* 0x0000000502007986 */ /* 0x0001e2000c101124 */
[----:B------:R-:W-:Y:S05]  /*78f0*/  BRA `(.L_x_9169) ;  /* 0x0000000800547947 */ /* 0x000fea0003800000 */
.L_x_9180:
        /* <DEDUP_REMOVED lines=17> */
.L_x_9184:
[----:B------:R-:W-:Y:S01]  /*7a10*/  IMAD.MOV.U32 R0, RZ, RZ, 0x7f ;  /* 0x0000007fff007424 */ /* 0x000fe200078e00ff */
[----:B------:R-:W-:-:S04]  /*7a20*/  ISETP.GT.U32.AND P0, PT, R4, 0x7f800000, PT ;  /* 0x7f8000000400780c */ /* 0x000fc80003f04070 */
[----:B------:R-:W-:-:S09]  /*7a30*/  SEL R0, R0, 0x7c, P0 ;  /* 0x0000007c00007807 */ /* 0x000fd20000000000 */
.L_x_9185:
[----:B------:R-:W-:Y:S05]  /*7a40*/  BSYNC B0 ;  /* 0x0000000000007941 */ /* 0x000fea0003800000 */
.L_x_9183:
[----:B------:R-:W-:-:S04]  /*7a50*/  LOP3.LUT R4, R5, 0x80000000, RZ, 0xc0, !PT ;  /* 0x8000000005047812 */ /* 0x000fc800078ec0ff */
[----:B------:R-:W-:-:S04]  /*7a60*/  SHF.R.U32.HI R5, RZ, 0x18, R4 ;  /* 0x00000018ff057819 */ /* 0x000fc80000011604 */
[----:B------:R-:W-:-:S05]  /*7a70*/  LOP3.LUT R5, R0, R5, RZ, 0xfc, !PT ;  /* 0x0000000500057212 */ /* 0x000fca00078efcff */
[----:B------:R0:W-:Y:S01]  /*7a80*/  STG.E.U8 desc[UR36][R2.64], R5 ;  /* 0x0000000502007986 */ /* 0x0001e2000c101124 */
[----:B------:R-:W-:Y:S05]  /*7a90*/  BRA `(.L_x_9169) ;  /* 0x0000000400ec7947 */ /* 0x000fea0003800000 */
.L_x_9179:
        /* <DEDUP_REMOVED lines=8> */
.L_x_9176:
        /* <DEDUP_REMOVED lines=11> */
.L_x_9188:
        /* <DEDUP_REMOVED lines=21> */
.L_x_9191:
[----:B------:R-:W-:-:S04]  /*7d20*/  LOP3.LUT R0, R7, 0x80000000, RZ, 0xc0, !PT ;  /* 0x8000000007007812 */ /* 0x000fc800078ec0ff */
[----:B------:R-:W-:-:S04]  /*7d30*/  SHF.R.U32.HI R5, RZ, 0x18, R0 ;  /* 0x00000018ff057819 */ /* 0x000fc80000011600 */
[----:B------:R-:W-:-:S04]  /*7d40*/  LOP3.LUT R4, R4, R5, RZ, 0xfc, !PT ;  /* 0x0000000504047212 */ /* 0x000fc800078efcff */
[----:B------:R-:W-:-:S07]  /*7d50*/  PRMT R0, R4, 0x7610, R0 ;  /* 0x0000761004007816 */ /* 0x000fce0000000000 */
.L_x_9190:
[----:B------:R-:W-:Y:S05]  /*7d60*/  BSYNC B0 ;  /* 0x0000000000007941 */ /* 0x000fea0003800000 */
.L_x_9189:
[----:B------:R3:W-:Y:S01]  /*7d70*/  STG.E.U8 desc[UR36][R2.64], R0 ;  /* 0x0000000002007986 */ /* 0x0007e2000c101124 */
[----:B------:R-:W-:Y:S05]  /*7d80*/  BRA `(.L_x_9169) ;  /* 0x0000000400307947 */ /* 0x000fea0003800000 */
.L_x_9187:
        /* <DEDUP_REMOVED lines=21> */
.L_x_9194:
[----:B------:R-:W-:-:S04]  /*7ee0*/  LOP3.LUT R0, R7, 0x80000000, RZ, 0xc0, !PT ;  /* 0x8000000007007812 */ /* 0x000fc800078ec0ff */
[----:B------:R-:W-:-:S04]  /*7ef0*/  SHF.R.U32.HI R5, RZ, 0x18, R0 ;  /* 0x00000018ff057819 */ /* 0x000fc80000011600 */
[----:B------:R-:W-:-:S04]  /*7f00*/  LOP3.LUT R4, R4, R5, RZ, 0xfc, !PT ;  /* 0x0000000504047212 */ /* 0x000fc800078efcff */
[----:B------:R-:W-:-:S07]  /*7f10*/  PRMT R0, R4, 0x7610, R0 ;  /* 0x0000761004007816 */ /* 0x000fce0000000000 */
.L_x_9193:
[----:B------:R-:W-:Y:S05]  /*7f20*/  BSYNC B0 ;  /* 0x0000000000007941 */ /* 0x000fea0003800000 */
.L_x_9192:
[----:B------:R0:W-:Y:S01]  /*7f30*/  STG.E.U8 desc[UR36][R2.64], R0 ;  /* 0x0000000002007986 */ /* 0x0001e2000c101124 */
[----:B------:R-:W-:Y:S05]  /*7f40*/  BRA `(.L_x_9169) ;  /* 0x0000000000c07947 */ /* 0x000fea0003800000 */
.L_x_9186:
        /* <DEDUP_REMOVED lines=26> */
.L_x_9168:
        /* <DEDUP_REMOVED lines=16> */
.L_x_9197:
[----:B------:R-:W-:Y:S05]  /*81f0*/  BRA `(.L_x_9169) ;  /* 0x0000000000147947 */ /* 0x000fea0003800000 */
.L_x_9196:
[----:B------:R-:W0:Y:S02]  /*8200*/  F2I.U64.F64.TRUNC R32, R32 ;  /* 0x0000002000207311 */ /* 0x000e24000030d800 */
[----:B0-----:R1:W-:Y:S01]  /*8210*/  STG.E.64 desc[UR36][R2.64], R32 ;  /* 0x0000002002007986 */ /* 0x0013e2000c101b24 */
[----:B------:R-:W-:Y:S05]  /*8220*/  BRA `(.L_x_9169) ;  /* 0x0000000000087947 */ /* 0x000fea0003800000 */
.L_x_9195:
[----:B------:R-:W0:Y:S02]  /*8230*/  F2I.U32.F64.TRUNC R33, R32 ;  /* 0x0000002000217311 */ /* 0x000e24000030d000 */
[----:B0-----:R0:W-:Y:S02]  /*8240*/  STG.E desc[UR36][R2.64], R33 ;  /* 0x0000002102007986 */ /* 0x0011e4000c101924 */
.L_x_9169:
[----:B------:R-:W-:-:S07]  /*8250*/  VIADD R37, R37, 0x80 ;  /* 0x0000008025257836 */ /* 0x000fce0000000000 */
.L_x_9128:
[----:B------:R-:W-:-:S13]  /*8260*/  ISETP.GE.AND P0, PT, R37, R52, PT ;  /* 0x000000342500720c */ /* 0x000fda0003f06270 */
[----:B------:R-:W-:Y:S05]  /*8270*/  @P0 BREAK B6 ;  /* 0x0000000000060942 */ /* 0x000fea0003800000 */
[----:B------:R-:W-:Y:S05]  /*8280*/  @P0 BRA `(.L_x_9163) ;  /* 0x0000001000740947 */ /* 0x000fea0003800000 */
[----:B------:R-:W-:Y:S05]  /*8290*/  BSYNC B6 ;  /* 0x0000000000067941 */ /* 0x000fea0003800000 */
.L_x_9127:
        /* <DEDUP_REMOVED lines=21> */
.L_x_9201:
[----:B------:R-:W0:Y:S02]  /*83f0*/  F2I.S64.F64.TRUNC R28, R28 ;  /* 0x0000001c001c7311 */ /* 0x000e24000030d900 */
[----:B0-----:R-:W-:-:S05]  /*8400*/  IMAD.MOV.U32 R5, RZ, RZ, R28 ;  /* 0x000000ffff057224 */ /* 0x001fca00078e001c */
[----:B------:R4:W-:Y:S01]  /*8410*/  STG.E.U8 desc[UR36][R2.64], R5 ;  /* 0x0000000502007986 */ /* 0x0009e2000c101124 */
[----:B------:R-:W-:Y:S05]  /*8420*/  BRA `(.L_x_9203) ;  /* 0x0000001000087947 */ /* 0x000fea0003800000 */
.L_x_9200:
        /* <DEDUP_REMOVED lines=9> */
.L_x_9205:
[----:B------:R-:W0:Y:S02]  /*84c0*/  F2I.F64.TRUNC R29, R28 ;  /* 0x0000001c001d7311 */ /* 0x000e24000030d100 */
[----:B0-----:R2:W-:Y:S01]  /*84d0*/  STG.E desc[UR36][R2.64], R29 ;  /* 0x0000001d02007986 */ /* 0x0015e2000c101924 */
[----:B------:R-:W-:Y:S05]  /*84e0*/  BRA `(.L_x_9203) ;  /* 0x0000000c00d87947 */ /* 0x000fea0003800000 */
.L_x_9204:
[----:B------:R-:W0:Y:S02]  /*84f0*/  F2I.F64.TRUNC R29, R28 ;  /* 0x0000001c001d7311 */ /* 0x000e24000030d100 */
[----:B0-----:R0:W-:Y:S01]  /*8500*/  STG.E.U16 desc[UR36][R2.64], R29 ;  /* 0x0000001d02007986 */ /* 0x0011e2000c101524 */
[----:B------:R-:W-:Y:S05]  /*8510*/  BRA `(.L_x_9203) ;  /* 0x0000000c00cc7947 */ /* 0x000fea0003800000 */
.L_x_9199:
        /* <DEDUP_REMOVED lines=13> */
.L_x_9207:
        /* <DEDUP_REMOVED lines=8> */
.L_x_9206:
        /* <DEDUP_REMOVED lines=16> */
.L_x_9209:
        /* <DEDUP_REMOVED lines=11> */
.L_x_9208:
[----:B------:R0:W-:Y:S01]  /*8820*/  STG.E.64 desc[UR36][R2.64], R28 ;  /* 0x0000001c02007986 */ /* 0x0001e2000c101b24 */
[----:B------:R-:W-:Y:S05]  /*8830*/  BRA `(.L_x_9203) ;  /* 0x0000000c00047947 */ /* 0x000fea0003800000 */
.L_x_9198:
        /* <DEDUP_REMOVED lines=13> */
.L_x_9212:
[----:B------:R0:W-:Y:S01]  /*8910*/  STG.E.128 desc[UR36][R2.64], R28 ;  /* 0x0000001c02007986 */ /* 0x0001e2000c101d24 */
[----:B------:R-:W-:Y:S05]  /*8920*/  BRA `(.L_x_9203) ;  /* 0x0000000800c87947 */ /* 0x000fea0003800000 */
.L_x_9211:
        /* <DEDUP_REMOVED lines=25> */
.L_x_9216:
[----:B------:R-:W-:Y:S05]  /*8ac0*/  BSYNC B0 ;  /* 0x0000000000007941 */ /* 0x000fea0003800000 */
.L_x_9215:
[----:B------:R-:W-:-:S05]  /*8ad0*/  LOP3.LUT R5, R0, R5, RZ, 0xfc, !PT ;  /* 0x0000000500057212 */ /* 0x000fca00078efcff */
[----:B------:R0:W-:Y:S01]  /*8ae0*/  STG.E.U8 desc[UR36][R2.64], R5 ;  /* 0x0000000502007986 */ /* 0x0001e2000c101124 */
[----:B------:R-:W-:Y:S05]  /*8af0*/  BRA `(.L_x_9203) ;  /* 0x0000000800547947 */ /* 0x000fea0003800000 */
.L_x_9214:
        /* <DEDUP_REMOVED lines=17> */
.L_x_9218:
[----:B------:R-:W-:Y:S01]  /*8c10*/  IMAD.MOV.U32 R0, RZ, RZ, 0x7f ;  /* 0x0000007fff007424 */ /* 0x000fe200078e00ff */
[----:B------:R-:W-:-:S04]  /*8c20*/  ISETP.GT.U32.AND P0, PT, R4, 0x7f800000, PT ;  /* 0x7f8000000400780c */ /* 0x000fc80003f04070 */
[----:B------:R-:W-:-:S09]  /*8c30*/  SEL R0, R0, 0x7c, P0 ;  /* 0x0000007c00007807 */ /* 0x000fd20000000000 */
.L_x_9219:
[----:B------:R-:W-:Y:S05]  /*8c40*/  BSYNC B0 ;  /* 0x0000000000007941 */ /* 0x000fea0003800000 */
.L_x_9217:
[----:B------:R-:W-:-:S04]  /*8c50*/  LOP3.LUT R4, R5, 0x80000000, RZ, 0xc0, !PT ;  /* 0x8000000005047812 */ /* 0x000fc800078ec0ff */
[----:B------:R-:W-:-:S04]  /*8c60*/  SHF.R.U32.HI R5, RZ, 0x18, R4 ;  /* 0x00000018ff057819 */ /* 0x000fc80000011604 */
[----:B------:R-:W-:-:S05]  /*8c70*/  LOP3.LUT R5, R0, R5, RZ, 0xfc, !PT ;  /* 0x0000000500057212 */ /* 0x000fca00078efcff */
[----:B------:R0:W-:Y:S01]  /*8c80*/  STG.E.U8 desc[UR36][R2.64], R5 ;  /* 0x0000000502007986 */ /* 0x0001e2000c101124 */
[----:B------:R-:W-:Y:S05]  /*8c90*/  BRA `(.L_x_9203) ;  /* 0x0000000400ec7947 */ /* 0x000fea0003800000 */
.L_x_9213:
        /* <DEDUP_REMOVED lines=8> */
.L_x_9210:
        /* <DEDUP_REMOVED lines=11> */
.L_x_9222:
        /* <DEDUP_REMOVED lines=21> */
.L_x_9225:
[----:B------:R-:W-:-:S04]  /*8f20*/  LOP3.LUT R0, R7, 0x80000000, RZ, 0xc0, !PT ;  /* 0x8000000007007812 */ /* 0x000fc800078ec0ff */
[----:B------:R-:W-:-:S04]  /*8f30*/  SHF.R.U32.HI R5, RZ, 0x18, R0 ;  /* 0x00000018ff057819 */ /* 0x000fc80000011600 */
[----:B------:R-:W-:-:S04]  /*8f40*/  LOP3.LUT R4, R4, R5, RZ, 0xfc, !PT ;  /* 0x0000000504047212 */ /* 0x000fc800078efcff */
[----:B------:R-:W-:-:S07]  /*8f50*/  PRMT R0, R4, 0x7610, R0 ;  /* 0x0000761004007816 */ /* 0x000fce0000000000 */
.L_x_9224:
[----:B------:R-:W-:Y:S05]  /*8f60*/  BSYNC B0 ;  /* 0x0000000000007941 */ /* 0x000fea0003800000 */
.L_x_9223:
[----:B------:R0:W-:Y:S01]  /*8f70*/  STG.E.U8 desc[UR36][R2.64], R0 ;  /* 0x0000000002007986 */ /* 0x0001e2000c101124 */
[----:B------:R-:W-:Y:S05]  /*8f80*/  BRA `(.L_x_9203) ;  /* 0x0000000400307947 */ /* 0x000fea0003800000 */
.L_x_9221:
        /* <DEDUP_REMOVED lines=21> */
.L_x_9228:
[----:B------:R-:W-:-:S04]  /*90e0*/  LOP3.LUT R0, R7, 0x80000000, RZ, 0xc0, !PT ;  /* 0x8000000007007812 */ /* 0x000fc800078ec0ff */
[----:B------:R-:W-:-:S04]  /*90f0*/  SHF.R.U32.HI R5, RZ, 0x18, R0 ;  /* 0x00000018ff057819 */ /* 0x000fc80000011600 */
[----:B------:R-:W-:-:S04]  /*9100*/  LOP3.LUT R4, R4, R5, RZ, 0xfc, !PT ;  /* 0x0000000504047212 */ /* 0x000fc800078efcff */
[----:B------:R-:W-:-:S07]  /*9110*/  PRMT R0, R4, 0x7610, R0 ;  /* 0x0000761004007816 */ /* 0x000fce0000000000 */
.L_x_9227:
[----:B------:R-:W-:Y:S05]  /*9120*/  BSYNC B0 ;  /* 0x0000000000007941 */ /* 0x000fea0003800000 */
.L_x_9226:
[----:B------:R0:W-:Y:S01]  /*9130*/  STG.E.U8 desc[UR36][R2.64], R0 ;  /* 0x0000000002007986 */ /* 0x0001e2000c101124 */
[----:B------:R-:W-:Y:S05]  /*9140*/  BRA `(.L_x_9203) ;  /* 0x0000000000c07947 */ /* 0x000fea0003800000 */
.L_x_9220:
        /* <DEDUP_REMOVED lines=26> */
.L_x_9202:
        /* <DEDUP_REMOVED lines=16> */
.L_x_9231:
[----:B------:R-:W-:Y:S05]  /*93f0*/  BRA `(.L_x_9203) ;  /* 0x0000000000147947 */ /* 0x000fea0003800000 */
.L_x_9230:
[----:B------:R-:W0:Y:S02]  /*9400*/  F2I.U64.F64.TRUNC R28, R28 ;  /* 0x0000001c001c7311 */ /* 0x000e24000030d800 */
[----:B0-----:R0:W-:Y:S01]  /*9410*/  STG.E.64 desc[UR36][R2.64], R28 ;  /* 0x0000001c02007986 */ /* 0x0011e2000c101b24 */
[----:B------:R-:W-:Y:S05]  /*9420*/  BRA `(.L_x_9203) ;  /* 0x0000000000087947 */ /* 0x000fea0003800000 */
.L_x_9229:
[----:B------:R-:W0:Y:S02]  /*9430*/  F2I.U32.F64.TRUNC R29, R28 ;  /* 0x0000001c001d7311 */ /* 0x000e24000030d000 */
[----:B0-----:R0:W-:Y:S02]  /*9440*/  STG.E desc[UR36][R2.64], R29 ;  /* 0x0000001d02007986 */ /* 0x0011e4000c101924 */
.L_x_9203:
[----:B------:R-:W-:-:S07]  /*9450*/  VIADD R37, R37, 0x80 ;  /* 0x0000008025257836 */ /* 0x000fce0000000000 */
.L_x_9163:
[----:B------:R-:W-:Y:S05]  /*9460*/  BSYNC B7 ;  /* 0x0000000000077941 */ /* 0x000fea0003800000 */
.L_x_9126:
        /* <DEDUP_REMOVED lines=22> */
.L_x_9235:
[----:B------:R-:W0:Y:S02]  /*95d0*/  F2I.S64.F64.TRUNC R24, R24 ;  /* 0x0000001800187311 */ /* 0x000e24000030d900 */
[----:B0-----:R-:W-:-:S05]  /*95e0*/  IMAD.MOV.U32 R5, RZ, RZ, R24 ;  /* 0x000000ffff057224 */ /* 0x001fca00078e0018 */
[----:B------:R-:W-:Y:S01]  /*95f0*/  STG.E.U8 desc[UR36][R2.64], R5 ;  /* 0x0000000502007986 */ /* 0x000fe2000c101124 */
[----:B------:R-:W-:Y:S05]  /*9600*/  EXIT ;  /* 0x000000000000794d */ /* 0x000fea0003800000 */
.L_x_9234:
        /* <DEDUP_REMOVED lines=9> */
.L_x_9238:
[----:B------:R-:W0:Y:S02]  /*96a0*/  F2I.F64.TRUNC R25, R24 ;  /* 0x0000001800197311 */ /* 0x000e24000030d100 */
[----:B0-----:R-:W-:Y:S01]  /*96b0*/  STG.E desc[UR36][R2.64], R25 ;  /* 0x0000001902007986 */ /* 0x001fe2000c101924 */
[----:B------:R-:W-:Y:S05]  /*96c0*/  EXIT ;  /* 0x000000000000794d */ /* 0x000fea0003800000 */
.L_x_9237:
[----:B------:R-:W0:Y:S02]  /*96d0*/  F2I.F64.TRUNC R25, R24 ;  /* 0x0000001800197311 */ /* 0x000e24000030d100 */
[----:B0-----:R-:W-:Y:S01]  /*96e0*/  STG.E.U16 desc[UR36][R2.64], R25 ;  /* 0x0000001902007986 */ /* 0x001fe2000c101524 */
[----:B------:R-:W-:Y:S05]  /*96f0*/  EXIT ;  /* 0x000000000000794d */ /* 0x000fea0003800000 */
.L_x_9233:
        /* <DEDUP_REMOVED lines=13> */
.L_x_9240:
        /* <DEDUP_REMOVED lines=8> */
.L_x_9239:
        /* <DEDUP_REMOVED lines=16> */
.L_x_9242:
        /* <DEDUP_REMOVED lines=11> */
.L_x_9241:
[----:B------:R-:W-:Y:S01]  /*9a00*/  STG.E.64 desc[UR36][R2.64], R24 ;  /* 0x0000001802007986 */ /* 0x000fe2000c101b24 */
[----:B------:R-:W-:Y:S05]  /*9a10*/  EXIT ;  /* 0x000000000000794d */ /* 0x000fea0003800000 */
.L_x_9232:
        /* <DEDUP_REMOVED lines=13> */
.L_x_9245:
[----:B------:R-:W-:Y:S01]  /*9af0*/  STG.E.128 desc[UR36][R2.64], R24 ;  /* 0x0000001802007986 */ /* 0x000fe2000c101d24 */
[----:B------:R-:W-:Y:S05]  /*9b00*/  EXIT ;  /* 0x000000000000794d */ /* 0x000fea0003800000 */
.L_x_9244:
        /* <DEDUP_REMOVED lines=25> */
.L_x_9249:
[----:B------:R-:W-:Y:S05]  /*9ca0*/  BSYNC B0 ;  /* 0x0000000000007941 */ /* 0x000fea0003800000 */
.L_x_9248:
[----:B------:R-:W-:-:S05]  /*9cb0*/  LOP3.LUT R5, R0, R5, RZ, 0xfc, !PT ;  /* 0x0000000500057212 */ /* 0x000fca00078efcff */
[----:B------:R-:W-:Y:S01]  /*9cc0*/  STG.E.U8 desc[UR36][R2.64], R5 ;  /* 0x0000000502007986 */ /* 0x000fe2000c101124 */
[----:B------:R-:W-:Y:S05]  /*9cd0*/  EXIT ;  /* 0x000000000000794d */ /* 0x000fea0003800000 */
.L_x_9247:
        /* <DEDUP_REMOVED lines=17> */
.L_x_9251:
[----:B------:R-:W-:Y:S01]  /*9df0*/  IMAD.MOV.U32 R0, RZ, RZ, 0x7f ;  /* 0x0000007fff007424 */ /* 0x000fe200078e00ff */
[----:B------:R-:W-:-:S04]  /*9e00*/  ISETP.GT.U32.AND P0, PT, R4, 0x7f800000, PT ;  /* 0x7f8000000400780c */ /* 0x000fc80003f04070 */
[----:B------:R-:W-:-:S09]  /*9e10*/  SEL R0, R0, 0x7c, P0 ;  /* 0x0000007c00007807 */ /* 0x000fd20000000000 */
.L_x_9252:
[----:B------:R-:W-:Y:S05]  /*9e20*/  BSYNC B0 ;  /* 0x0000000000007941 */ /* 0x000fea0003800000 */
.L_x_9250:
[----:B------:R-:W-:-:S04]  /*9e30*/  LOP3.LUT R4, R5, 0x80000000, RZ, 0xc0, !PT ;  /* 0x8000000005047812 */ /* 0x000fc800078ec0ff */
[----:B------:R-:W-:-:S04]  /*9e40*/  SHF.R.U32.HI R5, RZ, 0x18, R4 ;  /* 0x00000018ff057819 */ /* 0x000fc80000011604 */
[----:B------:R-:W-:-:S05]  /*9e50*/  LOP3.LUT R5, R0, R5, RZ, 0xfc, !PT ;  /* 0x0000000500057212 */ /* 0x000fca00078efcff */
[----:B------:R-:W-:Y:S01]  /*9e60*/  STG.E.U8 desc[UR36][R2.64], R5 ;  /* 0x0000000502007986 */ /* 0x000fe2000c101124 */
[----:B------:R-:W-:Y:S05]  /*9e70*/  EXIT ;  /* 0x000000000000794d */ /* 0x000fea0003800000 */
.L_x_9246:
        /* <DEDUP_REMOVED lines=8> */
.L_x_9243:
        /* <DEDUP_REMOVED lines=11> */
.L_x_9255:
        /* <DEDUP_REMOVED lines=21> */
.L_x_9258:
[----:B------:R-:W-:-:S04]  /*a100*/  LOP3.LUT R0, R7, 0x80000000, RZ, 0xc0, !PT ;  /* 0x8000000007007812 */ /* 0x000fc800078ec0ff */
[----:B------:R-:W-:-:S04]  /*a110*/  SHF.R.U32.HI R5, RZ, 0x18, R0 ;  /* 0x00000018ff057819 */ /* 0x000fc80000011600 */
[----:B------:R-:W-:-:S04]  /*a120*/  LOP3.LUT R4, R4, R5, RZ, 0xfc, !PT ;  /* 0x0000000504047212 */ /* 0x000fc800078efcff */
[----:B------:R-:W-:-:S07]  /*a130*/  PRMT R0, R4, 0x7610, R0 ;  /* 0x0000761004007816 */ /* 0x000fce0000000000 */
.L_x_9257:
[----:B------:R-:W-:Y:S05]  /*a140*/  BSYNC B0 ;  /* 0x0000000000007941 */ /* 0x000fea0003800000 */
.L_x_9256:
[----:B------:R-:W-:Y:S01]  /*a150*/  STG.E.U8 desc[UR36][R2.64], R0 ;  /* 0x0000000002007986 */ /* 0x000fe2000c101124 */
[----:B------:R-:W-:Y:S05]  /*a160*/  EXIT ;  /* 0x000000000000794d */ /* 0x000fea0003800000 */
.L_x_9254:
        /* <DEDUP_REMOVED lines=21> */
.L_x_9261:
[----:B------:R-:W-:-:S04]  /*a2c0*/  LOP3.LUT R0, R7, 0x80000000, RZ, 0xc0, !PT ;  /* 0x8000000007007812 */ /* 0x000fc800078ec0ff */
[----:B------:R-:W-:-:S04]  /*a2d0*/  SHF.R.U32.HI R5, RZ, 0x18, R0 ;  /* 0x00000018ff057819 */ /* 0x000fc80000011600 */
[----:B------:R-:W-:-:S04]  /*a2e0*/  LOP3.LUT R4, R4, R5, RZ, 0xfc, !PT ;  /* 0x0000000504047212 */ /* 0x000fc800078efcff */
[----:B------:R-:W-:-:S07]  /*a2f0*/  PRMT R0, R4, 0x7610, R0 ;  /* 0x0000761004007816 */ /* 0x000fce0000000000 */
.L_x_9260:
[----:B------:R-:W-:Y:S05]  /*a300*/  BSYNC B0 ;  /* 0x0000000000007941 */ /* 0x000fea0003800000 */
.L_x_9259:
[----:B------:R-:W-:Y:S01]  /*a310*/  STG.E.U8 desc[UR36][R2.64], R0 ;  /* 0x0000000002007986 */ /* 0x000fe2000c101124 */
[----:B------:R-:W-:Y:S05]  /*a320*/  EXIT ;  /* 0x000000000000794d */ /* 0x000fea0003800000 */
.L_x_9253:
        /* <DEDUP_REMOVED lines=26> */
.L_x_9236:
        /* <DEDUP_REMOVED lines=16> */
.L_x_9264:
[----:B------:R-:W-:Y:S05]  /*a5d0*/  EXIT ;  /* 0x000000000000794d */ /* 0x000fea0003800000 */
.L_x_9263:
[----:B------:R-:W0:Y:S02]  /*a5e0*/  F2I.U64.F64.TRUNC R24, R24 ;  /* 0x0000001800187311 */ /* 0x000e24000030d800 */
[----:B0-----:R-:W-:Y:S01]  /*a5f0*/  STG.E.64 desc[UR36][R2.64], R24 ;  /* 0x0000001802007986 */ /* 0x001fe2000c101b24 */
[----:B------:R-:W-:Y:S05]  /*a600*/  EXIT ;  /* 0x000000000000794d */ /* 0x000fea0003800000 */
.L_x_9262:
[----:B------:R-:W0:Y:S02]  /*a610*/  F2I.U32.F64.TRUNC R25, R24 ;  /* 0x0000001800197311 */ /* 0x000e24000030d000 */
[----:B0-----:R-:W-:Y:S01]  /*a620*/  STG.E desc[UR36][R2.64], R25 ;  /* 0x0000001902007986 */ /* 0x001fe2000c101924 */
[----:B------:R-:W-:Y:S05]  /*a630*/  EXIT ;  /* 0x000000000000794d */ /* 0x000fea0003800000 */
        .weak           $__internal_16_$__cuda_sm20_dblrcp_rn_slowpath_v3
        .type           $__internal_16_$__cuda_sm20_dblrcp_rn_slowpath_v3,@function
        .size           $__internal_16_$__cuda_sm20_dblrcp_rn_slowpath_v3,($__internal_17_$__cuda_sm20_div_rn_f64_full - $__internal_16_$__cuda_sm20_dblrcp_rn_slowpath_v3)
$__internal_16_$__cuda_sm20_dblrcp_rn_slowpath_v3:
        /* <DEDUP_REMOVED lines=24> */
.L_x_9268:
[----:B------:R-:W-:Y:S01]  /*a7c0*/  DMUL R6, R6, 8.11296384146066816958e+31 ;  /* 0x4690000006067828 */ /* 0x000fe20000000000 */
[----:B------:R-:W-:-:S05]  /*a7d0*/  IMAD.MOV.U32 R8, RZ, RZ, R10 ;  /* 0x000000ffff087224 */ /* 0x000fca00078e000a */
        /* <DEDUP_REMOVED lines=8> */
.L_x_9266:
[----:B------:R-:W-:Y:S01]  /*a860*/  LOP3.LUT R9, R7, 0x80000, RZ, 0xfc, !PT ;  /* 0x0008000007097812 */ /* 0x000fe200078efcff */
[----:B------:R-:W-:-:S07]  /*a870*/  IMAD.MOV.U32 R8, RZ, RZ, R6 ;  /* 0x000000ffff087224 */ /* 0x000fce00078e0006 */
.L_x_9267:
[----:B------:R-:W-:Y:S05]  /*a880*/  BSYNC B1 ;  /* 0x0000000000017941 */ /* 0x000fea0003800000 */
.L_x_9265:
[----:B------:R-:W-:Y:S02]  /*a890*/  IMAD.MOV.U32 R6, RZ, RZ, R0 ;  /* 0x000000ffff067224 */ /* 0x000fe400078e0000 */
[----:B------:R-:W-:-:S04]  /*a8a0*/  IMAD.MOV.U32 R7, RZ, RZ, 0x0 ;  /* 0x00000000ff077424 */ /* 0x000fc800078e00ff */
[----:B------:R-:W-:Y:S05]  /*a8b0*/  RET.REL.NODEC R6 `(_ZN2at6native27unrolled_elementwise_kernelINS0_13BUnaryFunctorIN3c107complexIdEES5_S5_NS0_15binary_internal10DivFunctorIS5_EEEESt5arrayIPcLm2EELi4E23TrivialOffsetCalculatorILi1EjESE_NS0_6memory12LoadWithCastILi1EEENSF_13StoreWithCastILi1EEEEEviT_T0_T2_T3_T4_T5_) ;  /* 0xffffff5406d07950 */ /* 0x000fea0003c3ffff */
        .weak           $__internal_17_$__cuda_sm20_div_rn_f64_full
        .type           $__internal_17_$__cuda_sm20_div_rn_f64_full,@function
        .size           $__internal_17_$__cuda_sm20_div_rn_f64_full,(.L_x_19272 - $__internal_17_$__cuda_sm20_div_rn_f64_full)
$__internal_17_$__cuda_sm20_div_rn_f64_full:
[----:B------:R-:W-:Y:S01]  /*a8c0*/  FSETP.GEU.AND P2, PT, |R15|, 1.469367938527859385e-39, PT ;  /* 0x001000000f00780b */ /* 0x000fe20003f4e200 */
[----:B------:R-:W-:Y:S01]  /*a8d0*/  IMAD.MOV.U32 R44, RZ, RZ, 0x1ca00000 ;  /* 0x1ca00000ff2c7424 */ /* 0x000fe200078e00ff */
[C---:B------:R-:W-:Y:S01]  /*a8e0*/  FSETP.GEU.AND P0, PT, |R7|.reuse, 1.469367938527859385e-39, PT ;  /* 0x001000000700780b */ /* 0x040fe20003f0e200 */
[----:B------:R-:W-:Y:S01]  /*a8f0*/  BSSY B0, `(.L_x_9269) ;  /* 0x0000056000007945 */ /* 0x000fe20003800000 */
[----:B------:R-:W-:Y:S02]  /*a900*/  LOP3.LUT R12, R7, 0x800fffff, RZ, 0xc0, !PT ;  /* 0x800fffff070c7812 */ /* 0x000fe400078ec0ff */
[----:B------:R-:W-:Y:S02]  /*a910*/  LOP3.LUT R51, R15, 0x7ff00000, RZ, 0xc0, !PT ;  /* 0x7ff000000f337812 */ /* 0x000fe400078ec0ff */
[----:B------:R-:W-:Y:S01]  /*a920*/  LOP3.LUT R13, R12, 0x3ff00000, RZ, 0xfc, !PT ;  /* 0x3ff000000c0d7812 */ /* 0x000fe200078efcff */
[----:B------:R-:W-:Y:S01]  /*a930*/  IMAD.MOV.U32 R12, RZ, RZ, R6 ;  /* 0x000000ffff0c7224 */ /* 0x000fe200078e0006 */
[----:B------:R-:W-:-:S03]  /*a940*/  LOP3.LUT R50, R7, 0x7ff00000, RZ, 0xc0, !PT ;  /* 0x7ff0000007327812 */ /* 0x000fc600078ec0ff */
[----:B------:R-:W-:Y:S01]  /*a950*/  @!P2 LOP3.LUT R42, R7, 0x7ff00000, RZ, 0xc0, !PT ;  /* 0x7ff00000072aa812 */ /* 0x000fe200078ec0ff */
[----:B------:R-:W-:Y:S01]  /*a960*/  @!P2 IMAD.MOV.U32 R46, RZ, RZ, RZ ;  /* 0x000000ffff2ea224 */ /* 0x000fe200078e00ff */
[----:B------:R-:W-:Y:S01]  /*a970*/  @!P0 DMUL R12, R6, 8.98846567431157953865e+307 ;  /* 0x7fe00000060c8828 */ /* 0x000fe20000000000 */
[C---:B------:R-:W-:Y:S02]  /*a980*/  ISETP.GE.U32.AND P1, PT, R51.reuse, R50, PT ;  /* 0x000000323300720c */ /* 0x040fe40003f26070 */
[----:B------:R-:W-:-:S03]  /*a990*/  @!P2 ISETP.GE.U32.AND P3, PT, R51, R42, PT ;  /* 0x0000002a3300a20c */ /* 0x000fc60003f66070 */
[----:B------:R-:W0:Y:S01]  /*a9a0*/  MUFU.RCP64H R43, R13 ;  /* 0x0000000d002b7308 */ /* 0x000e220000001800 */
[C---:B------:R-:W-:Y:S02]  /*a9b0*/  @!P2 SEL R42, R44.reuse, 0x63400000, !P3 ;  /* 0x634000002c2aa807 */ /* 0x040fe40005800000 */
[----:B------:R-:W-:Y:S02]  /*a9c0*/  SEL R44, R44, 0x63400000, !P1 ;  /* 0x634000002c2c7807 */ /* 0x000fe40004800000 */
[--C-:B------:R-:W-:Y:S02]  /*a9d0*/  @!P2 LOP3.LUT R42, R42, 0x80000000, R15.reuse, 0xf8, !PT ;  /* 0x800000002a2aa812 */ /* 0x100fe400078ef80f */
[----:B------:R-:W-:Y:S01]  /*a9e0*/  LOP3.LUT R45, R44, 0x800fffff, R15, 0xf8, !PT ;  /* 0x800fffff2c2d7812 */ /* 0x000fe200078ef80f */
[----:B------:R-:W-:Y:S01]  /*a9f0*/  IMAD.MOV.U32 R44, RZ, RZ, R14 ;  /* 0x000000ffff2c7224 */ /* 0x000fe200078e000e */
[----:B------:R-:W-:Y:S01]  /*aa00*/  @!P2 LOP3.LUT R47, R42, 0x100000, RZ, 0xfc, !PT ;  /* 0x001000002a2fa812 */ /* 0x000fe200078efcff */
[----:B------:R-:W-:-:S05]  /*aa10*/  IMAD.MOV.U32 R42, RZ, RZ, 0x1 ;  /* 0x00000001ff2a7424 */ /* 0x000fca00078e00ff */
[----:B------:R-:W-:Y:S02]  /*aa20*/  @!P2 DFMA R44, R44, 2, -R46 ;  /* 0x400000002c2ca82b */ /* 0x000fe4000000082e */
[----:B0-----:R-:W-:-:S08]  /*aa30*/  DFMA R46, R42, -R12, 1 ;  /* 0x3ff000002a2e742b */ /* 0x001fd0000000080c */
[----:B------:R-:W-:-:S08]  /*aa40*/  DFMA R46, R46, R46, R46 ;  /* 0x0000002e2e2e722b */ /* 0x000fd0000000002e */
[----:B------:R-:W-:-:S08]  /*aa50*/  DFMA R42, R42, R46, R42 ;  /* 0x0000002e2a2a722b */ /* 0x000fd0000000002a */
[----:B------:R-:W-:-:S08]  /*aa60*/  DFMA R46, R42, -R12, 1 ;  /* 0x3ff000002a2e742b */ /* 0x000fd0000000080c */
[----:B------:R-:W-:-:S08]  /*aa70*/  DFMA R42, R42, R46, R42 ;  /* 0x0000002e2a2a722b */ /* 0x000fd0000000002a */
[----:B------:R-:W-:-:S08]  /*aa80*/  DMUL R46, R42, R44 ;  /* 0x0000002c2a2e7228 */ /* 0x000fd00000000000 */
[----:B------:R-:W-:-:S08]  /*aa90*/  DFMA R48, R46, -R12, R44 ;  /* 0x8000000c2e30722b */ /* 0x000fd0000000002c */
[----:B------:R-:W-:Y:S01]  /*aaa0*/  DFMA R46, R42, R48, R46 ;  /* 0x000000302a2e722b */ /* 0x000fe2000000002e */
[----:B------:R-:W-:Y:S01]  /*aab0*/  IMAD.MOV.U32 R48, RZ, RZ, R51 ;  /* 0x000000ffff307224 */ /* 0x000fe200078e0033 */
[----:B------:R-:W-:Y:S01]  /*aac0*/  @!P2 LOP3.LUT R48, R45, 0x7ff00000, RZ, 0xc0, !PT ;  /* 0x7ff000002d30a812 */ /* 0x000fe200078ec0ff */
[----:B------:R-:W-:Y:S01]  /*aad0*/  IMAD.MOV.U32 R49, RZ, RZ, R50 ;  /* 0x000000ffff317224 */ /* 0x000fe200078e0032 */
[----:B------:R-:W-:-:S03]  /*aae0*/  @!P0 LOP3.LUT R49, R13, 0x7ff00000, RZ, 0xc0, !PT ;  /* 0x7ff000000d318812 */ /* 0x000fc600078ec0ff */
[----:B------:R-:W-:-:S05]  /*aaf0*/  VIADD R42, R48, 0xffffffff ;  /* 0xffffffff302a7836 */ /* 0x000fca0000000000 */
[----:B------:R-:W-:Y:S01]  /*ab00*/  ISETP.GT.U32.AND P0, PT, R42, 0x7feffffe, PT ;  /* 0x7feffffe2a00780c */ /* 0x000fe20003f04070 */
[----:B------:R-:W-:-:S05]  /*ab10*/  VIADD R42, R49, 0xffffffff ;  /* 0xffffffff312a7836 */ /* 0x000fca0000000000 */
[----:B------:R-:W-:-:S13]  /*ab20*/  ISETP.GT.U32.OR P0, PT, R42, 0x7feffffe, P0 ;  /* 0x7feffffe2a00780c */ /* 0x000fda0000704470 */
[----:B------:R-:W-:Y:S05]  /*ab30*/  @P0 BRA `(.L_x_9270) ;  /* 0x0000000000700947 */ /* 0x000fea0003800000 */
[----:B------:R-:W-:Y:S01]  /*ab40*/  LOP3.LUT R14, R7, 0x7ff00000, RZ, 0xc0, !PT ;  /* 0x7ff00000070e7812 */ /* 0x000fe200078ec0ff */
[----:B------:R-:W-:-:S03]  /*ab50*/  IMAD.MOV.U32 R43, RZ, RZ, 0x1ca00000 ;  /* 0x1ca00000ff2b7424 */ /* 0x000fc600078e00ff */
[CC--:B------:R-:W-:Y:S02]  /*ab60*/  ISETP.GE.U32.AND P0, PT, R51.reuse, R14.reuse, PT ;  /* 0x0000000e3300720c */ /* 0x0c0fe40003f06070 */
[----:B------:R-:W-:Y:S02]  /*ab70*/  VIADDMNMX R48, R51, -R14, 0xb9600000, !PT ;  /* 0xb960000033307446 */ /* 0x000fe4000780090e */
[----:B------:R-:W-:Y:S02]  /*ab80*/  SEL R14, R43, 0x63400000, !P0 ;  /* 0x634000002b0e7807 */ /* 0x000fe40004000000 */
[----:B------:R-:W-:-:S05]  /*ab90*/  VIMNMX R48, R48, 0x46a00000, PT ;  /* 0x46a0000030307848 */ /* 0x000fca0003fe0100 */
        /* <DEDUP_REMOVED lines=22> */
.L_x_9270:
        /* <DEDUP_REMOVED lines=16> */
.L_x_9273:
[----:B------:R-:W-:Y:S01]  /*ae00*/  LOP3.LUT R43, R7, 0x80000, RZ, 0xfc, !PT ;  /* 0x00080000072b7812 */ /* 0x000fe200078efcff */
[----:B------:R-:W-:Y:S01]  /*ae10*/  IMAD.MOV.U32 R42, RZ, RZ, R6 ;  /* 0x000000ffff2a7224 */ /* 0x000fe200078e0006 */
[----:B------:R-:W-:Y:S06]  /*ae20*/  BRA `(.L_x_9271) ;  /* 0x0000000000087947 */ /* 0x000fec0003800000 */
.L_x_9272:
[----:B------:R-:W-:Y:S01]  /*ae30*/  LOP3.LUT R43, R15, 0x80000, RZ, 0xfc, !PT ;  /* 0x000800000f2b7812 */ /* 0x000fe200078efcff */
[----:B------:R-:W-:-:S07]  /*ae40*/  IMAD.MOV.U32 R42, RZ, RZ, R14 ;  /* 0x000000ffff2a7224 */ /* 0x000fce00078e000e */
.L_x_9271:
[----:B------:R-:W-:Y:S05]  /*ae50*/  BSYNC B0 ;  /* 0x0000000000007941 */ /* 0x000fea0003800000 */
.L_x_9269:
[----:B------:R-:W-:Y:S02]  /*ae60*/  IMAD.MOV.U32 R6, RZ, RZ, R0 ;  /* 0x000000ffff067224 */ /* 0x000fe400078e0000 */
[----:B------:R-:W-:-:S04]  /*ae70*/  IMAD.MOV.U32 R7, RZ, RZ, 0x0 ;  /* 0x00000000ff077424 */ /* 0x000fc800078e00ff */
[----:B------:R-:W-:Y:S05]  /*ae80*/  RET.REL.NODEC R6 `(_ZN2at6native27unrolled_elementwise_kernelINS0_13BUnaryFunctorIN3c107complexIdEES5_S5_NS0_15binary_internal10DivFunctorIS5_EEEESt5arrayIPcLm2EELi4E23TrivialOffsetCalculatorILi1EjESE_NS0_6memory12LoadWithCastILi1EEENSF_13StoreWithCastILi1EEEEEviT_T0_T2_T3_T4_T5_) ;  /* 0xffffff50065c7950 */ /* 0x000fea0003c3ffff */
.L_x_9274:
        /* <DEDUP_REMOVED lines=15> */
.L_x_19272:


//--------------------- .text._ZN2at6native18elementwise_kernelILi128ELi2EZNS0_22gpu_kernel_impl_nocastINS0_13BUnaryFunctorIN3c107complexIdEES6_S6_NS0_15binary_internal10DivFunctorIS6_EEEEEEvRNS_18TensorIteratorBaseERKT_EUliE_EEviT1_ --------------------------
	.section	.text._ZN2at6native18elementwise_kernelILi128ELi2EZNS0_22gpu_kernel_impl_nocastINS0_13BUnaryFunctorIN3c107complexIdEES6_S6_NS0_15binary_internal10DivFunctorIS6_EEEEEEvRNS_18TensorIteratorBaseERKT_EUliE_EEviT1_,"ax",@progbits
	.align	128
        .global         _ZN2at6native18elementwise_kernelILi128ELi2EZNS0_22gpu_kernel_impl_nocastINS0_13BUnaryFunctorIN3c107complexIdEES6_S6_NS0_15binary_internal10DivFunctorIS6_EEEEEEvRNS_18TensorIteratorBaseERKT_EUliE_EEviT1_
        .type           _ZN2at6native18elementwise_kernelILi128ELi2EZNS0_22gpu_kernel_impl_nocastINS0_13BUnaryFunctorIN3c107complexIdEES6_S6_NS0_15binary_internal10DivFunctorIS6_EEEEEEvRNS_18TensorIteratorBaseERKT_EUliE_EEviT1_,@function
        .size           _ZN2at6native18elementwise_kernelILi128ELi2EZNS0_22gpu_kernel_impl_nocastINS0_13BUnaryFunctorIN3c107complexIdEES6_S6_NS0_15binary_internal10DivFunctorIS6_EEEEEEvRNS_18TensorIteratorBaseERKT_EUliE_EEviT1_,(.L_x_19274 - _ZN2at6native18elementwise_kernelILi128ELi2EZNS0_22gpu_kernel_impl_nocastINS0_13BUnaryFunctorIN3c107complexIdEES6_S6_NS0_15binary_internal10DivFunctorIS6_EEEEEEvRNS_18TensorIteratorBaseERKT_EUliE_EEviT1_)
        .other          _ZN2at6native18elementwise_kernelILi128ELi2EZNS0_22gpu_kernel_impl_nocastINS0_13BUnaryFunctorIN3c107complexIdEES6_S6_NS0_15binary_internal10DivFunctorIS6_EEEEEEvRNS_18TensorIteratorBaseERKT_EUliE_EEviT1_,@"STO_CUDA_ENTRY STV_DEFAULT"
_ZN2at6native18elementwise_kernelILi128ELi2EZNS0_22gpu_kernel_impl_nocastINS0_13BUnaryFunctorIN3c107complexIdEES6_S6_NS0_15binary_internal10DivFunctorIS6_EEEEEEvRNS_18TensorIteratorBaseERKT_EUliE_EEviT1_:
.text._ZN2at6native18elementwise_kernelILi128ELi2EZNS0_22gpu_kernel_impl_nocastINS0_13BUnaryFunctorIN3c107complexIdEES6_S6_NS0_15binary_internal10DivFunctorIS6_EEEEEEvRNS_18TensorIteratorBaseERKT_EUliE_EEviT1_:
[----:B------:R-:W-:Y:S08]  /*0000*/  LDC R1, c[0x0][0x28] ;  /* 0x00000a00ff017b82 */ /* 0x000ff00000000800 */
[----:B------:R-:W0:Y:S01]  /*0010*/  LDC.64 R6, c[0x0][0x448] ;  /* 0x00011200ff067b82 */ /* 0x000e220000000a00 */
[----:B------:R-:W-:Y:S01]  /*0020*/  ULDC UR4, c[0x0][0x44c] ;  /* 0x0001130000047ab9 */ /* 0x000fe20000000800 */
[----:B------:R-:W-:Y:S01]  /*0030*/  HFMA2.MMA R2, -RZ, RZ, 0, 5.9604644775390625e-08 ;  /* 0x00000001ff027435 */ /* 0x000fe200000001ff */
[----:B------:R-:W0:Y:S01]  /*0040*/  MUFU.RCP64H R3, UR4 ;  /* 0x0000000400037d08 */ /* 0x000e220008001800 */
[----:B------:R-:W-:Y:S01]  /*0050*/  ULDC.64 UR6, c[0x0][0x440] ;  /* 0x0001100000067ab9 */ /* 0x000fe20000000a00 */
[----:B------:R-:W1:Y:S03]  /*0060*/  S2R R0, SR_CTAID.X ;  /* 0x0000000000007919 */ /* 0x000e660000002500 */
[----:B------:R-:W2:Y:S01]  /*0070*/  LDC R8, c[0x0][0x444] ;  /* 0x00011100ff087b82 */ /* 0x000ea20000000800 */
[----:B------:R-:W1:Y:S01]  /*0080*/  S2R R9, SR_TID.X ;  /* 0x0000000000097919 */ /* 0x000e620000002100 */
[----:B0-----:R-:W-:-:S08]  /*0090*/  DFMA R4, R2, -R6, 1 ;  /* 0x3ff000000204742b */ /* 0x001fd00000000806 */
[----:B------:R-:W-:Y:S01]  /*00a0*/  DFMA R4, R4, R4, R4 ;  /* 0x000000040404722b */ /* 0x000fe20000000004 */
[----:B--2---:R-:W-:-:S07]  /*00b0*/  FSETP.GEU.AND P1, PT, |R8|, 6.5827683646048100446e-37, PT ;  /* 0x036000000800780b */ /* 0x004fce0003f2e200 */
[----:B------:R-:W-:-:S08]  /*00c0*/  DFMA R4, R2, R4, R2 ;  /* 0x000000040204722b */ /* 0x000fd00000000002 */
[----:B------:R-:W-:-:S08]  /*00d0*/  DFMA R2, R4, -R6, 1 ;  /* 0x3ff000000402742b */ /* 0x000fd00000000806 */
[----:B------:R-:W-:-:S08]  /*00e0*/  DFMA R2, R4, R2, R4 ;  /* 0x000000020402722b */ /* 0x000fd00000000004 */
[----:B------:R-:W-:-:S08]  /*00f0*/  DMUL R4, R2, UR6 ;  /* 0x0000000602047c28 */ /* 0x000fd00008000000 */
[----:B------:R-:W-:-:S08]  /*0100*/  DFMA R6, R4, -R6, UR6 ;  /* 0x0000000604067e2b */ /* 0x000fd00008000806 */
[----:B------:R-:W-:Y:S01]  /*0110*/  DFMA R2, R2, R6, R4 ;  /* 0x000000060202722b */ /* 0x000fe20000000004 */
[----:B-1----:R-:W-:-:S09]  /*0120*/  IMAD R7, R0, 0x100, R9 ;  /* 0x0000010000077824 */ /* 0x002fd200078e0209 */
[----:B------:R-:W-:-:S05]  /*0130*/  FFMA R4, RZ, UR4, R3 ;  /* 0x00000004ff047c23 */ /* 0x000fca0008000003 */
[----:B------:R-:W-:-:S13]  /*0140*/  FSETP.GT.AND P0, PT, |R4|, 1.469367938527859385e-39, PT ;  /* 0x001000000400780b */ /* 0x000fda0003f04200 */
[----:B------:R-:W-:Y:S05]  /*0150*/  @P0 BRA P1, `(.L_x_9275) ;  /* 0x0000000000280947 */ /* 0x000fea0000800000 */
[----:B------:R-:W-:Y:S01]  /*0160*/  ULDC.64 UR4, c[0x0][0x440] ;  /* 0x0001100000047ab9 */ /* 0x000fe20000000a00 */
[----:B------:R-:W-:Y:S01]  /*0170*/  ULDC.64 UR6, c[0x0][0x448] ;  /* 0x0001120000067ab9 */ /* 0x000fe20000000a00 */
[----:B------:R-:W-:Y:S01]  /*0180*/  MOV R14, UR4 ;  /* 0x00000004000e7c02 */ /* 0x000fe20008000f00 */
[----:B------:R-:W-:Y:S01]  /*0190*/  IMAD.U32 R9, RZ, RZ, UR5 ;  /* 0x00000005ff097e24 */ /* 0x000fe2000f8e00ff */
[----:B------:R-:W-:Y:S01]  /*01a0*/  MOV R20, UR6 ;  /* 0x0000000600147c02 */ /* 0x000fe20008000f00 */
[----:B------:R-:W-:Y:S01]  /*01b0*/  IMAD.U32 R21, RZ, RZ, UR7 ;  /* 0x00000007ff157e24 */ /* 0x000fe2000f8e00ff */
[----:B------:R-:W-:-:S07]  /*01c0*/  MOV R8, 0x1e0 ;  /* 0x000001e000087802 */ /* 0x000fce0000000f00 */
[----:B------:R-:W-:Y:S05]  /*01d0*/  CALL.REL.NOINC `($__internal_19_$__cuda_sm20_div_rn_f64_full) ;  /* 0x00000034008c7944 */ /* 0x000fea0003c00000 */
[----:B------:R-:W-:Y:S01]  /*01e0*/  MOV R2, R6 ;  /* 0x0000000600027202 */ /* 0x000fe20000000f00 */
[----:B------:R-:W-:-:S07]  /*01f0*/  IMAD.MOV.U32 R3, RZ, RZ, R15 ;  /* 0x000000ffff037224 */ /* 0x000fce00078e000f */
.L_x_9275:
        /* <DEDUP_REMOVED lines=15> */
[----:B------:R-:W-:-:S03]  /*02f0*/  MOV R9, R11 ;  /* 0x0000000b00097202 */ /* 0x000fc60000000f00 */
[----:B------:R-:W-:Y:S01]  /*0300*/  VIADD R12, R0, 0xfff00000 ;  /* 0xfff00000000c7836 */ /* 0x000fe20000000000 */
[----:B------:R-:W-:-:S07]  /*0310*/  MOV R0, 0x330 ;  /* 0x0000033000007802 */ /* 0x000fce0000000f00 */
[----:B------:R-:W-:Y:S05]  /*0320*/  CALL.REL.NOINC `($__internal_18_$__cuda_sm20_dblrcp_rn_slowpath_v3) ;  /* 0x0000003000987944 */ /* 0x000fea0003c00000 */
[----:B------:R-:W-:Y:S01]  /*0330*/  MOV R16, R10 ;  /* 0x0000000a00107202 */ /* 0x000fe20000000f00 */
[----:B------:R-:W-:-:S07]  /*0340*/  IMAD.MOV.U32 R17, RZ, RZ, R11 ;  /* 0x000000ffff117224 */ /* 0x000fce00078e000b */
.L_x_9277:
[----:B------:R-:W-:Y:S05]  /*0350*/  BSYNC B0 ;  /* 0x0000000000007941 */ /* 0x000fea0003800000 */
.L_x_9276:
[----:B------:R-:W0:Y:S01]  /*0360*/  LDC.64 R10, c[0x0][0x440] ;  /* 0x00011000ff0a7b82 */ /* 0x000e220000000a00 */
[----:B------:R-:W-:Y:S01]  /*0370*/  ULDC UR4, c[0x0][0x444] ;  /* 0x0001110000047ab9 */ /* 0x000fe20000000800 */
[----:B------:R-:W-:Y:S01]  /*0380*/  HFMA2.MMA R4, -RZ, RZ, 0, 5.9604644775390625e-08 ;  /* 0x00000001ff047435 */ /* 0x000fe200000001ff */
[----:B------:R-:W0:Y:S01]  /*0390*/  MUFU.RCP64H R5, UR4 ;  /* 0x0000000400057d08 */ /* 0x000e220008001800 */
[----:B------:R-:W-:-:S04]  /*03a0*/  ULDC.64 UR6, c[0x0][0x448] ;  /* 0x0001120000067ab9 */ /* 0x000fc80000000a00 */
[----:B------:R-:W1:Y:S02]  /*03b0*/  LDC R6, c[0x0][0x44c] ;  /* 0x00011300ff067b82 */ /* 0x000e640000000800 */
        /* <DEDUP_REMOVED lines=17> */
[----:B------:R-:W-:Y:S02]  /*04d0*/  MOV R21, UR7 ;  /* 0x0000000700157c02 */ /* 0x000fe40008000f00 */
[----:B------:R-:W-:-:S07]  /*04e0*/  MOV R8, 0x500 ;  /* 0x0000050000087802 */ /* 0x000fce0000000f00 */
[----:B------:R-:W-:Y:S05]  /*04f0*/  CALL.REL.NOINC `($__internal_19_$__cuda_sm20_div_rn_f64_full) ;  /* 0x0000003000c47944 */ /* 0x000fea0003c00000 */
[----:B------:R-:W-:Y:S01]  /*0500*/  IMAD.MOV.U32 R4, RZ, RZ, R6 ;  /* 0x000000ffff047224 */ /* 0x000fe200078e0006 */
[----:B------:R-:W-:-:S07]  /*0510*/  MOV R5, R15 ;  /* 0x0000000f00057202 */ /* 0x000fce0000000f00 */
.L_x_9278:
        /* <DEDUP_REMOVED lines=16> */
[----:B------:R-:W-:Y:S02]  /*0620*/  IADD3 R12, R0, -0x100000, RZ ;  /* 0xfff00000000c7810 */ /* 0x000fe40007ffe0ff */
[----:B------:R-:W-:-:S07]  /*0630*/  MOV R0, 0x650 ;  /* 0x0000065000007802 */ /* 0x000fce0000000f00 */
[----:B------:R-:W-:Y:S05]  /*0640*/  CALL.REL.NOINC `($__internal_18_$__cuda_sm20_dblrcp_rn_slowpath_v3) ;  /* 0x0000002c00d07944 */ /* 0x000fea0003c00000 */
[----:B------:R-:W-:Y:S01]  /*0650*/  IMAD.MOV.U32 R18, RZ, RZ, R10 ;  /* 0x000000ffff127224 */ /* 0x000fe200078e000a */
[----:B------:R-:W-:-:S07]  /*0660*/  MOV R19, R11 ;  /* 0x0000000b00137202 */ /* 0x000fce0000000f00 */
.L_x_9280:
[----:B------:R-:W-:Y:S05]  /*0670*/  BSYNC B0 ;  /* 0x0000000000007941 */ /* 0x000fea0003800000 */
.L_x_9279:
[----:B------:R-:W-:Y:S01]  /*0680*/  ULDC UR4, c[0x0][0x210] ;  /* 0x0000840000047ab9 */ /* 0x000fe20000000800 */
[----:B------:R-:W-:Y:S01]  /*0690*/  BSSY B0, `(.L_x_9281) ;  /* 0x0000178000007945 */ /* 0x000fe20003800000 */
[----:B------:R-:W-:Y:S01]  /*06a0*/  ISETP.GE.AND P0, PT, R7, UR4, PT ;  /* 0x0000000407007c0c */ /* 0x000fe2000bf06270 */
[----:B------:R-:W-:-:S12]  /*06b0*/  ULDC.64 UR4, c[0x0][0x208] ;  /* 0x0000820000047ab9 */ /* 0x000fd80000000a00 */
[----:B------:R-:W-:Y:S05]  /*06c0*/  @P0 BRA `(.L_x_9282) ;  /* 0x0000001400d00947 */ /* 0x000fea0003800000 */
[----:B------:R-:W0:Y:S01]  /*06d0*/  LDC R12, c[0x0][0x220] ;  /* 0x00008800ff0c7b82 */ /* 0x000e220000000800 */
[----:B------:R-:W-:Y:S01]  /*06e0*/  HFMA2.MMA R23, -RZ, RZ, 0, 0 ;  /* 0x00000000ff177435 */ /* 0x000fe200000001ff */
        /* <DEDUP_REMOVED lines=285> */
[----:B------:R-:W-:Y:S02]  /*18c0*/  ULDC.64 UR6, c[0x0][0x408] ;  /* 0x0001020000067ab9 */ /* 0x000fe40000000a00 */
[----:B------:R-:W0:Y:S01]  /*18d0*/  @P0 LDC.64 R14, c[0x0][0x348] ;  /* 0x0000d200ff0e0b82 */ /* 0x000e220000000a00 */
[----:B------:R-:W-:Y:S01]  /*18e0*/  @P0 MOV R12, RZ ;  /* 0x000000ff000c0202 */ /* 0x000fe20000000f00 */
[----:B------:R-:W-:-:S04]  /*18f0*/  IMAD.MOV R8, RZ, RZ, -R13 ;  /* 0x000000ffff087224 */ /* 0x000fc800078e0a0d */
[----:B------:R-:W-:Y:S02]  /*1900*/  IMAD R8, R8, UR8, R9 ;  /* 0x0000000808087c24 */ /* 0x000fe4000f8e0209 */
[----:B------:R-:W1:Y:S02]  /*1910*/  @P0 LDC R21, c[0x0][0x344] ;  /* 0x0000d100ff150b82 */ /* 0x000e640000000800 */
[C---:B------:R-:W-:Y:S02]  /*1920*/  IMAD R23, R8.reuse, UR6, R23 ;  /* 0x0000000608177c24 */ /* 0x040fe4000f8e0217 */
[----:B------:R-:W-:-:S04]  /*1930*/  IMAD R0, R8, UR7, R0 ;  /* 0x0000000708007c24 */ /* 0x000fc8000f8e0200 */
[----:B------:R-:W2:Y:S01]  /*1940*/  @P0 LDC.64 R10, c[0x0][0x410] ;  /* 0x00010400ff0a0b82 */ /* 0x000ea20000000a00 */
[----:B0-----:R-:W-:-:S05]  /*1950*/  @P0 IMAD.HI.U32 R6, R13, R14, R12 ;  /* 0x0000000e0d060227 */ /* 0x001fca00078e000c */
[----:B------:R-:W-:-:S04]  /*1960*/  @P0 SHF.R.U32.HI R6, RZ, R15, R6 ;  /* 0x0000000fff060219 */ /* 0x000fc80000011606 */
[----:B------:R-:W-:-:S05]  /*1970*/  @P0 IADD3 R12, -R6, RZ, RZ ;  /* 0x000000ff060c0210 */ /* 0x000fca0007ffe1ff */
[----:B-1----:R-:W-:-:S04]  /*1980*/  @P0 IMAD R12, R12, R21, R13 ;  /* 0x000000150c0c0224 */ /* 0x002fc800078e020d */
[C---:B--2---:R-:W-:Y:S02]  /*1990*/  @P0 IMAD R23, R12.reuse, R10, R23 ;  /* 0x0000000a0c170224 */ /* 0x044fe400078e0217 */
[----:B------:R-:W-:-:S07]  /*19a0*/  @P0 IMAD R0, R12, R11, R0 ;  /* 0x0000000b0c000224 */ /* 0x000fce00078e0200 */
.L_x_9283:
[----:B------:R-:W-:Y:S01]  /*19b0*/  ULDC.64 UR6, c[0x0][0x420] ;  /* 0x0001080000067ab9 */ /* 0x000fe20000000a00 */
[----:B------:R-:W0:Y:S01]  /*19c0*/  LDC.64 R24, c[0x0][0x440] ;  /* 0x00011000ff187b82 */ /* 0x000e220000000a00 */
[----:B------:R-:W-:Y:S01]  /*19d0*/  IADD3 R8, P0, R0, UR6, RZ ;  /* 0x0000000600087c10 */ /* 0x000fe2000ff1e0ff */
[----:B------:R-:W-:-:S04]  /*19e0*/  ULDC.64 UR8, c[0x0][0x448] ;  /* 0x0001120000087ab9 */ /* 0x000fc80000000a00 */
[----:B------:R-:W-:Y:S01]  /*19f0*/  IMAD.X R9, RZ, RZ, UR7, P0 ;  /* 0x00000007ff097e24 */ /* 0x000fe200080e06ff */
[----:B------:R-:W-:-:S05]  /*1a00*/  ULDC.64 UR6, c[0x0][0x418] ;  /* 0x0001060000067ab9 */ /* 0x000fca0000000a00 */
[----:B------:R-:W5:Y:S01]  /*1a10*/  LDG.E.128 R8, desc[UR4][R8.64] ;  /* 0x0000000408087981 */ /* 0x000f62000c1e1d00 */
[----:B------:R-:W-:-:S04]  /*1a20*/  IADD3 R22, P1, R23, UR6, RZ ;  /* 0x0000000617167c10 */ /* 0x000fc8000ff3e0ff */
[----:B------:R-:W-:Y:S01]  /*1a30*/  IADD3.X R23, RZ, UR7, RZ, P1, !PT ;  /* 0x00000007ff177c10 */ /* 0x000fe20008ffe4ff */
[----:B0-----:R-:W-:-:S14]  /*1a40*/  DSETP.GE.AND P0, PT, |R24|, |UR8|, PT ;  /* 0x4000000818007e2a */ /* 0x001fdc000bf06200 */
[----:B------:R-:W-:Y:S05]  /*1a50*/  @!P0 BRA `(.L_x_9284) ;  /* 0x0000000000d48947 */ /* 0x000fea0003800000 */
[----:B------:R-:W-:-:S06]  /*1a60*/  DSETP.NEU.AND P0, PT, RZ, |UR8|, PT ;  /* 0x40000008ff007e2a */ /* 0x000fcc000bf0d000 */
[----:B------:R-:W-:-:S14]  /*1a70*/  DSETP.EQ.AND P0, PT, |R24|, RZ, !P0 ;  /* 0x000000ff1800722a */ /* 0x000fdc0004702200 */
[-C--:B-----5:R-:W-:Y:S02]  /*1a80*/  @!P0 DFMA R12, R10, R4.reuse, R8 ;  /* 0x000000040a0c822b */ /* 0x0a0fe40000000008 */
        /* <DEDUP_REMOVED lines=20> */
[----:B------:R-:W-:Y:S02]  /*1bd0*/  MOV R14, R8 ;  /* 0x00000008000e7202 */ /* 0x000fe40000000f00 */
[----:B------:R-:W-:-:S07]  /*1be0*/  MOV R8, 0x1c00 ;  /* 0x00001c0000087802 */ /* 0x000fce0000000f00 */
[----:B------:R-:W-:Y:S05]  /*1bf0*/  CALL.REL.NOINC `($__internal_19_$__cuda_sm20_div_rn_f64_full) ;  /* 0x0000001c00047944 */ /* 0x000fea0003c00000 */
[----:B------:R-:W-:Y:S01]  /*1c00*/  IMAD.MOV.U32 R12, RZ, RZ, R6 ;  /* 0x000000ffff0c7224 */ /* 0x000fe200078e0006 */
[----:B------:R-:W-:-:S07]  /*1c10*/  MOV R13, R15 ;  /* 0x0000000f000d7202 */ /* 0x000fce0000000f00 */
.L_x_9287:
[----:B------:R-:W-:Y:S05]  /*1c20*/  BSYNC B1 ;  /* 0x0000000000017941 */ /* 0x000fea0003800000 */
.L_x_9286:
        /* <DEDUP_REMOVED lines=19> */
[----:B------:R-:W-:-:S07]  /*1d60*/  MOV R8, 0x1d80 ;  /* 0x00001d8000087802 */ /* 0x000fce0000000f00 */
[----:B------:R-:W-:Y:S05]  /*1d70*/  CALL.REL.NOINC `($__internal_19_$__cuda_sm20_div_rn_f64_full) ;  /* 0x0000001800a47944 */ /* 0x000fea0003c00000 */
[----:B------:R-:W-:-:S07]  /*1d80*/  MOV R14, R6 ;  /* 0x00000006000e7202 */ /* 0x000fce0000000f00 */
.L_x_9289:
[----:B------:R-:W-:Y:S05]  /*1d90*/  BSYNC B1 ;  /* 0x0000000000017941 */ /* 0x000fea0003800000 */
.L_x_9288:
[----:B------:R-:W-:Y:S05]  /*1da0*/  BRA `(.L_x_9285) ;  /* 0x0000000000107947 */ /* 0x000fea0003800000 */
.L_x_9284:
[-C--:B-----5:R-:W-:Y:S02]  /*1db0*/  DFMA R12, R8, R2.reuse, R10 ;  /* 0x00000002080c722b */ /* 0x0a0fe4000000000a */
[----:B------:R-:W-:-:S06]  /*1dc0*/  DFMA R8, R10, R2, -R8 ;  /* 0x000000020a08722b */ /* 0x000fcc0000000808 */
[-C--:B------:R-:W-:Y:S02]  /*1dd0*/  DMUL R12, R12, R16.reuse ;  /* 0x000000100c0c7228 */ /* 0x080fe40000000000 */
[----:B------:R-:W-:-:S11]  /*1de0*/  DMUL R14, R8, R16 ;  /* 0x00000010080e7228 */ /* 0x000fd60000000000 */
.L_x_9285:
[----:B------:R0:W-:Y:S01]  /*1df0*/  STG.E.128 desc[UR4][R22.64], R12 ;  /* 0x0000000c16007986 */ /* 0x0001e2000c101d04 */
[----:B------:R-:W-:-:S07]  /*1e00*/  VIADD R7, R7, 0x80 ;  /* 0x0000008007077836 */ /* 0x000fce0000000000 */
.L_x_9282:
[----:B------:R-:W-:Y:S05]  /*1e10*/  BSYNC B0 ;  /* 0x0000000000007941 */ /* 0x000fea0003800000 */
.L_x_9281:
[----:B------:R-:W-:Y:S02]  /*1e20*/  ULDC UR6, c[0x0][0x210] ;  /* 0x0000840000067ab9 */ /* 0x000fe40000000800 */
[----:B------:R-:W-:-:S13]  /*1e30*/  ISETP.GE.AND P0, PT, R7, UR6, PT ;  /* 0x0000000607007c0c */ /* 0x000fda000bf06270 */
[----:B------:R-:W-:Y:S05]  /*1e40*/  @P0 EXIT ;  /* 0x000000000000094d */ /* 0x000fea0003800000 */
[----:B------:R-:W1:Y:S01]  /*1e50*/  LDC R10, c[0x0][0x220] ;  /* 0x00008800ff0a7b82 */ /* 0x000e620000000800 */
[----:B0-----:R-:W-:Y:S01]  /*1e60*/  HFMA2.MMA R13, -RZ, RZ, 0, 0 ;  /* 0x00000000ff0d7435 */ /* 0x001fe200000001ff */
[----:B------:R-:W-:Y:S02]  /*1e70*/  MOV R0, RZ ;  /* 0x000000ff00007202 */ /* 0x000fe40000000f00 */
[----:B-1----:R-:W-:-:S13]  /*1e80*/  ISETP.NE.AND P0, PT, R10, RZ, PT ;  /* 0x000000ff0a00720c */ /* 0x002fda0003f05270 */
        /* <DEDUP_REMOVED lines=298> */
.L_x_9290:
[----:B------:R-:W-:Y:S01]  /*3130*/  ULDC.64 UR6, c[0x0][0x420] ;  /* 0x0001080000067ab9 */ /* 0x000fe20000000a00 */
[----:B------:R-:W0:Y:S01]  /*3140*/  LDC.64 R14, c[0x0][0x440] ;  /* 0x00011000ff0e7b82 */ /* 0x000e220000000a00 */
[----:B------:R-:W-:Y:S01]  /*3150*/  IADD3 R8, P0, R0, UR6, RZ ;  /* 0x0000000600087c10 */ /* 0x000fe2000ff1e0ff */
[----:B------:R-:W-:-:S03]  /*3160*/  ULDC.64 UR8, c[0x0][0x448] ;  /* 0x0001120000087ab9 */ /* 0x000fc60000000a00 */
[----:B------:R-:W-:Y:S01]  /*3170*/  IADD3.X R9, RZ, UR7, RZ, P0, !PT ;  /* 0x00000007ff097c10 */ /* 0x000fe200087fe4ff */
[----:B------:R-:W-:-:S05]  /*3180*/  ULDC.64 UR6, c[0x0][0x418] ;  /* 0x0001060000067ab9 */ /* 0x000fca0000000a00 */
[----:B------:R-:W5:Y:S01]  /*3190*/  LDG.E.128 R8, desc[UR4][R8.64] ;  /* 0x0000000408087981 */ /* 0x000f62000c1e1d00 */
[----:B------:R-:W-:-:S05]  /*31a0*/  IADD3 R12, P0, R13, UR6, RZ ;  /* 0x000000060d0c7c10 */ /* 0x000fca000ff1e0ff */
[----:B------:R-:W-:Y:S01]  /*31b0*/  IMAD.X R13, RZ, RZ, UR7, P0 ;  /* 0x00000007ff0d7e24 */ /* 0x000fe200080e06ff */
        /* <DEDUP_REMOVED lines=30> */
.L_x_9294:
[----:B------:R-:W-:Y:S05]  /*33a0*/  BSYNC B0 ;  /* 0x0000000000007941 */ /* 0x000fea0003800000 */
.L_x_9293:
[----:B------:R-:W0:Y:S01]  /*33b0*/  LDC.64 R2, c[0x0][0x448] ;  /* 0x00011200ff027b82 */ /* 0x000e220000000a00 */
[----:B------:R-:W-:Y:S01]  /*33c0*/  MOV R6, 0x1 ;  /* 0x0000000100067802 */ /* 0x000fe20000000f00 */
[----:B------:R-:W-:Y:S01]  /*33d0*/  BSSY B0, `(.L_x_9295) ;  /* 0x0000014000007945 */ /* 0x000fe20003800000 */
[----:B------:R-:W-:Y:S01]  /*33e0*/  FSETP.GEU.AND P1, PT, |R11|, 6.5827683646048100446e-37, PT ;  /* 0x036000000b00780b */ /* 0x000fe20003f2e200 */
        /* <DEDUP_REMOVED lines=14> */
[----:B------:R-:W-:Y:S02]  /*34d0*/  MOV R9, R11 ;  /* 0x0000000b00097202 */ /* 0x000fe40000000f00 */
[----:B------:R-:W-:-:S07]  /*34e0*/  MOV R8, 0x3500 ;  /* 0x0000350000087802 */ /* 0x000fce0000000f00 */
[----:B------:R-:W-:Y:S05]  /*34f0*/  CALL.REL.NOINC `($__internal_19_$__cuda_sm20_div_rn_f64_full) ;  /* 0x0000000000c47944 */ /* 0x000fea0003c00000 */
[----:B------:R-:W-:-:S07]  /*3500*/  MOV R7, R15 ;  /* 0x0000000f00077202 */ /* 0x000fce0000000f00 */
.L_x_9296:
[----:B------:R-:W-:Y:S05]  /*3510*/  BSYNC B0 ;  /* 0x0000000000007941 */ /* 0x000fea0003800000 */
.L_x_9295:
[----:B------:R-:W-:Y:S05]  /*3520*/  BRA `(.L_x_9292) ;  /* 0x0000000000107947 */ /* 0x000fea0003800000 */
.L_x_9291:
[-C--:B-----5:R-:W-:Y:S02]  /*3530*/  DFMA R4, R8, R2.reuse, R10 ;  /* 0x000000020804722b */ /* 0x0a0fe4000000000a */
[----:B------:R-:W-:-:S06]  /*3540*/  DFMA R2, R10, R2, -R8 ;  /* 0x000000020a02722b */ /* 0x000fcc0000000808 */
[-C--:B------:R-:W-:Y:S02]  /*3550*/  DMUL R4, R4, R16.reuse ;  /* 0x0000001004047228 */ /* 0x080fe40000000000 */
[----:B------:R-:W-:-:S11]  /*3560*/  DMUL R6, R2, R16 ;  /* 0x0000001002067228 */ /* 0x000fd60000000000 */
.L_x_9292:
[----:B------:R-:W-:Y:S01]  /*3570*/  STG.E.128 desc[UR4][R12.64], R4 ;  /* 0x000000040c007986 */ /* 0x000fe2000c101d04 */
[----:B------:R-:W-:Y:S05]  /*3580*/  EXIT ;  /* 0x000000000000794d */ /* 0x000fea0003800000 */
        .weak           $__internal_18_$__cuda_sm20_dblrcp_rn_slowpath_v3
        .type           $__internal_18_$__cuda_sm20_dblrcp_rn_slowpath_v3,@function
        .size           $__internal_18_$__cuda_sm20_dblrcp_rn_slowpath_v3,($__internal_19_$__cuda_sm20_div_rn_f64_full - $__internal_18_$__cuda_sm20_dblrcp_rn_slowpath_v3)
$__internal_18_$__cuda_sm20_dblrcp_rn_slowpath_v3:
[----:B------:R-:W-:Y:S01]  /*3590*/  DSETP.GTU.AND P0, PT, |R8|, +INF , PT ;  /* 0x7ff000000800742a */ /* 0x000fe20003f0c200 */
[----:B------:R-:W-:-:S13]  /*35a0*/  BSSY B1, `(.L_x_9297) ;  /* 0x0000023000017945 */ /* 0x000fda0003800000 */
[----:B------:R-:W-:Y:S05]  /*35b0*/  @P0 BRA `(.L_x_9298) ;  /* 0x00000000007c0947 */ /* 0x000fea0003800000 */
[----:B------:R-:W-:-:S05]  /*35c0*/  LOP3.LUT R13, R9, 0x7fffffff, RZ, 0xc0, !PT ;  /* 0x7fffffff090d7812 */ /* 0x000fca00078ec0ff */
[----:B------:R-:W-:-:S05]  /*35d0*/  VIADD R6, R13, 0xffffffff ;  /* 0xffffffff0d067836 */ /* 0x000fca0000000000 */
[----:B------:R-:W-:-:S13]  /*35e0*/  ISETP.GE.U32.AND P0, PT, R6, 0x7fefffff, PT ;  /* 0x7fefffff0600780c */ /* 0x000fda0003f06070 */
[----:B------:R-:W-:Y:S02]  /*35f0*/  @P0 LOP3.LUT R11, R9, 0x7ff00000, RZ, 0x3c, !PT ;  /* 0x7ff00000090b0812 */ /* 0x000fe400078e3cff */
[----:B------:R-:W-:Y:S01]  /*3600*/  @P0 MOV R10, RZ ;  /* 0x000000ff000a0202 */ /* 0x000fe20000000f00 */
        /* <DEDUP_REMOVED lines=16> */
.L_x_9300:
[----:B------:R-:W-:Y:S01]  /*3710*/  DMUL R8, R8, 8.11296384146066816958e+31 ;  /* 0x4690000008087828 */ /* 0x000fe20000000000 */
[----:B------:R-:W-:-:S05]  /*3720*/  MOV R10, R12 ;  /* 0x0000000c000a7202 */ /* 0x000fca0000000f00 */
        /* <DEDUP_REMOVED lines=8> */
.L_x_9298:
[----:B------:R-:W-:Y:S02]  /*37b0*/  LOP3.LUT R11, R9, 0x80000, RZ, 0xfc, !PT ;  /* 0x00080000090b7812 */ /* 0x000fe400078efcff */
[----:B------:R-:W-:-:S07]  /*37c0*/  MOV R10, R8 ;  /* 0x00000008000a7202 */ /* 0x000fce0000000f00 */
.L_x_9299:
[----:B------:R-:W-:Y:S05]  /*37d0*/  BSYNC B1 ;  /* 0x0000000000017941 */ /* 0x000fea0003800000 */
.L_x_9297:
[----:B------:R-:W-:Y:S01]  /*37e0*/  IMAD.MOV.U32 R8, RZ, RZ, R0 ;  /* 0x000000ffff087224 */ /* 0x000fe200078e0000 */
[----:B------:R-:W-:-:S04]  /*37f0*/  MOV R9, 0x0 ;  /* 0x0000000000097802 */ /* 0x000fc80000000f00 */
[----:B------:R-:W-:Y:S05]  /*3800*/  RET.REL.NODEC R8 `(_ZN2at6native18elementwise_kernelILi128ELi2EZNS0_22gpu_kernel_impl_nocastINS0_13BUnaryFunctorIN3c107complexIdEES6_S6_NS0_15binary_internal10DivFunctorIS6_EEEEEEvRNS_18TensorIteratorBaseERKT_EUliE_EEviT1_) ;  /* 0xffffffc408fc7950 */ /* 0x000fea0003c3ffff */
        .weak           $__internal_19_$__cuda_sm20_div_rn_f64_full
        .type           $__internal_19_$__cuda_sm20_div_rn_f64_full,@function
        .size           $__internal_19_$__cuda_sm20_div_rn_f64_full,(.L_x_19274 - $__internal_19_$__cuda_sm20_div_rn_f64_full)
$__internal_19_$__cuda_sm20_div_rn_f64_full:
[C---:B------:R-:W-:Y:S01]  /*3810*/  FSETP.GEU.AND P0, PT, |R21|.reuse, 1.469367938527859385e-39, PT ;  /* 0x001000001500780b */ /* 0x040fe20003f0e200 */
[----:B------:R-:W-:Y:S01]  /*3820*/  IMAD.MOV.U32 R15, RZ, RZ, R9 ;  /* 0x000000ffff0f7224 */ /* 0x000fe200078e0009 */
[----:B------:R-:W-:Y:S01]  /*3830*/  LOP3.LUT R36, R21, 0x800fffff, RZ, 0xc0, !PT ;  /* 0x800fffff15247812 */ /* 0x000fe200078ec0ff */
[----:B------:R-:W-:Y:S01]  /*3840*/  IMAD.MOV.U32 R34, RZ, RZ, R14 ;  /* 0x000000ffff227224 */ /* 0x000fe200078e000e */
[----:B------:R-:W-:Y:S01]  /*3850*/  MOV R24, 0x1 ;  /* 0x0000000100187802 */ /* 0x000fe20000000f00 */
[----:B------:R-:W-:Y:S01]  /*3860*/  BSSY B2, `(.L_x_9301) ;  /* 0x0000053000027945 */ /* 0x000fe20003800000 */
[----:B------:R-:W-:Y:S02]  /*3870*/  LOP3.LUT R37, R36, 0x3ff00000, RZ, 0xfc, !PT ;  /* 0x3ff0000024257812 */ /* 0x000fe400078efcff */
[----:B------:R-:W-:Y:S02]  /*3880*/  MOV R36, R20 ;  /* 0x0000001400247202 */ /* 0x000fe40000000f00 */
[----:B------:R-:W-:-:S02]  /*3890*/  FSETP.GEU.AND P2, PT, |R15|, 1.469367938527859385e-39, PT ;  /* 0x001000000f00780b */ /* 0x000fc40003f4e200 */
[----:B------:R-:W-:Y:S01]  /*38a0*/  LOP3.LUT R6, R15, 0x7ff00000, RZ, 0xc0, !PT ;  /* 0x7ff000000f067812 */ /* 0x000fe200078ec0ff */
[----:B------:R-:W-:Y:S01]  /*38b0*/  @!P0 DMUL R36, R20, 8.98846567431157953865e+307 ;  /* 0x7fe0000014248828 */ /* 0x000fe20000000000 */
[----:B------:R-:W-:Y:S02]  /*38c0*/  LOP3.LUT R30, R21, 0x7ff00000, RZ, 0xc0, !PT ;  /* 0x7ff00000151e7812 */ /* 0x000fe400078ec0ff */
[----:B------:R-:W-:Y:S02]  /*38d0*/  MOV R0, 0x1ca00000 ;  /* 0x1ca0000000007802 */ /* 0x000fe40000000f00 */
[----:B------:R-:W-:Y:S01]  /*38e0*/  ISETP.GE.U32.AND P1, PT, R6, R30, PT ;  /* 0x0000001e0600720c */ /* 0x000fe20003f26070 */
[----:B------:R-:W0:Y:S03]  /*38f0*/  MUFU.RCP64H R25, R37 ;  /* 0x0000002500197308 */ /* 0x000e260000001800 */
[----:B------:R-:W-:-:S02]  /*3900*/  SEL R35, R0, 0x63400000, !P1 ;  /* 0x6340000000237807 */ /* 0x000fc40004800000 */
[----:B------:R-:W-:Y:S02]  /*3910*/  @!P2 LOP3.LUT R9, R21, 0x7ff00000, RZ, 0xc0, !PT ;  /* 0x7ff000001509a812 */ /* 0x000fe400078ec0ff */
[--C-:B------:R-:W-:Y:S02]  /*3920*/  LOP3.LUT R35, R35, 0x800fffff, R15.reuse, 0xf8, !PT ;  /* 0x800fffff23237812 */ /* 0x100fe400078ef80f */
[----:B------:R-:W-:Y:S02]  /*3930*/  @!P2 ISETP.GE.U32.AND P3, PT, R6, R9, PT ;  /* 0x000000090600a20c */ /* 0x000fe40003f66070 */
[----:B------:R-:W-:Y:S02]  /*3940*/  @!P2 MOV R28, RZ ;  /* 0x000000ff001ca202 */ /* 0x000fe40000000f00 */
[----:B------:R-:W-:Y:S02]  /*3950*/  @!P2 SEL R9, R0, 0x63400000, !P3 ;  /* 0x634000000009a807 */ /* 0x000fe40005800000 */
[----:B------:R-:W-:Y:S01]  /*3960*/  @!P0 LOP3.LUT R30, R37, 0x7ff00000, RZ, 0xc0, !PT ;  /* 0x7ff00000251e8812 */ /* 0x000fe200078ec0ff */
[----:B0-----:R-:W-:Y:S01]  /*3970*/  DFMA R26, R24, -R36, 1 ;  /* 0x3ff00000181a742b */ /* 0x001fe20000000824 */
[----:B------:R-:W-:-:S02]  /*3980*/  @!P2 LOP3.LUT R9, R9, 0x80000000, R15, 0xf8, !PT ;  /* 0x800000000909a812 */ /* 0x000fc400078ef80f */
[----:B------:R-:W-:Y:S02]  /*3990*/  IADD3 R32, R30, -0x1, RZ ;  /* 0xffffffff1e207810 */ /* 0x000fe40007ffe0ff */
[----:B------:R-:W-:Y:S02]  /*39a0*/  @!P2 LOP3.LUT R29, R9, 0x100000, RZ, 0xfc, !PT ;  /* 0x00100000091da812 */ /* 0x000fe400078efcff */
[----:B------:R-:W-:Y:S01]  /*39b0*/  MOV R9, R6 ;  /* 0x0000000600097202 */ /* 0x000fe20000000f00 */
[----:B------:R-:W-:-:S03]  /*39c0*/  DFMA R26, R26, R26, R26 ;  /* 0x0000001a1a1a722b */ /* 0x000fc6000000001a */
[----:B------:R-:W-:-:S05]  /*39d0*/  @!P2 DFMA R34, R34, 2, -R28 ;  /* 0x400000002222a82b */ /* 0x000fca000000081c */
[----:B------:R-:W-:-:S05]  /*39e0*/  DFMA R26, R24, R26, R24 ;  /* 0x0000001a181a722b */ /* 0x000fca0000000018 */
[----:B------:R-:W-:-:S03]  /*39f0*/  @!P2 LOP3.LUT R9, R35, 0x7ff00000, RZ, 0xc0, !PT ;  /* 0x7ff000002309a812 */ /* 0x000fc600078ec0ff */
[----:B------:R-:W-:Y:S02]  /*3a00*/  DFMA R24, R26, -R36, 1 ;  /* 0x3ff000001a18742b */ /* 0x000fe40000000824 */
[----:B------:R-:W-:-:S05]  /*3a10*/  VIADD R31, R9, 0xffffffff ;  /* 0xffffffff091f7836 */ /* 0x000fca0000000000 */
[----:B------:R-:W-:Y:S01]  /*3a20*/  ISETP.GT.U32.AND P0, PT, R31, 0x7feffffe, PT ;  /* 0x7feffffe1f00780c */ /* 0x000fe20003f04070 */
[----:B------:R-:W-:-:S03]  /*3a30*/  DFMA R24, R26, R24, R26 ;  /* 0x000000181a18722b */ /* 0x000fc6000000001a */
[----:B------:R-:W-:-:S05]  /*3a40*/  ISETP.GT.U32.OR P0, PT, R32, 0x7feffffe, P0 ;  /* 0x7feffffe2000780c */ /* 0x000fca0000704470 */
[----:B------:R-:W-:-:S08]  /*3a50*/  DMUL R26, R24, R34 ;  /* 0x00000022181a7228 */ /* 0x000fd00000000000 */
[----:B------:R-:W-:-:S08]  /*3a60*/  DFMA R28, R26, -R36, R34 ;  /* 0x800000241a1c722b */ /* 0x000fd00000000022 */
[----:B------:R-:W-:Y:S01]  /*3a70*/  DFMA R28, R24, R28, R26 ;  /* 0x0000001c181c722b */ /* 0x000fe2000000001a */
[----:B------:R-:W-:Y:S10]  /*3a80*/  @P0 BRA `(.L_x_9302) ;  /* 0x00000000006c0947 */ /* 0x000ff40003800000 */
[----:B------:R-:W-:Y:S02]  /*3a90*/  LOP3.LUT R15, R21, 0x7ff00000, RZ, 0xc0, !PT ;  /* 0x7ff00000150f7812 */ /* 0x000fe400078ec0ff */
[----:B------:R-:W-:Y:S02]  /*3aa0*/  MOV R14, RZ ;  /* 0x000000ff000e7202 */ /* 0x000fe40000000f00 */
[CC--:B------:R-:W-:Y:S02]  /*3ab0*/  VIADDMNMX R9, R6.reuse, -R15.reuse, 0xb9600000, !PT ;  /* 0xb960000006097446 */ /* 0x0c0fe4000780090f */
[----:B------:R-:W-:Y:S02]  /*3ac0*/  ISETP.GE.U32.AND P0, PT, R6, R15, PT ;  /* 0x0000000f0600720c */ /* 0x000fe40003f06070 */
[----:B------:R-:W-:Y:S02]  /*3ad0*/  VIMNMX R9, R9, 0x46a00000, PT ;  /* 0x46a0000009097848 */ /* 0x000fe40003fe0100 */
[----:B------:R-:W-:-:S04]  /*3ae0*/  SEL R0, R0, 0x63400000, !P0 ;  /* 0x6340000000007807 */ /* 0x000fc80004000000 */
[----:B------:R-:W-:-:S05]  /*3af0*/  IADD3 R0, -R0, R9, RZ ;  /* 0x0000000900007210 */ /* 0x000fca0007ffe1ff */
        /* <DEDUP_REMOVED lines=18> */
[----:B------:R-:W-:Y:S01]  /*3c20*/  FSEL R25, R21, R25, !P0 ;  /* 0x0000001915197208 */ /* 0x000fe20004000000 */
[----:B------:R-:W-:Y:S06]  /*3c30*/  BRA `(.L_x_9303) ;  /* 0x0000000000547947 */ /* 0x000fec0003800000 */
.L_x_9302:
        /* <DEDUP_REMOVED lines=11> */
[----:B------:R-:W-:Y:S02]  /*3cf0*/  @P0 LOP3.LUT R0, R25, 0x7ff00000, RZ, 0xfc, !PT ;  /* 0x7ff0000019000812 */ /* 0x000fe400078efcff */
[----:B------:R-:W-:Y:S02]  /*3d00*/  @!P0 MOV R24, RZ ;  /* 0x000000ff00188202 */ /* 0x000fe40000000f00 */
[----:B------:R-:W-:Y:S01]  /*3d10*/  @P0 MOV R24, RZ ;  /* 0x000000ff00180202 */ /* 0x000fe20000000f00 */
[----:B------:R-:W-:Y:S01]  /*3d20*/  @P0 IMAD.MOV.U32 R25, RZ, RZ, R0 ;  /* 0x000000ffff190224 */ /* 0x000fe200078e0000 */
[----:B------:R-:W-:Y:S06]  /*3d30*/  BRA `(.L_x_9303) ;  /* 0x0000000000147947 */ /* 0x000fec0003800000 */
.L_x_9305:
[----:B------:R-:W-:Y:S02]  /*3d40*/  LOP3.LUT R25, R21, 0x80000, RZ, 0xfc, !PT ;  /* 0x0008000015197812 */ /* 0x000fe400078efcff */
[----:B------:R-:W-:Y:S01]  /*3d50*/  MOV R24, R20 ;  /* 0x0000001400187202 */ /* 0x000fe20000000f00 */
[----:B------:R-:W-:Y:S06]  /*3d60*/  BRA `(.L_x_9303) ;  /* 0x0000000000087947 */ /* 0x000fec0003800000 */
.L_x_9304:
[----:B------:R-:W-:Y:S02]  /*3d70*/  LOP3.LUT R25, R15, 0x80000, RZ, 0xfc, !PT ;  /* 0x000800000f197812 */ /* 0x000fe400078efcff */
[----:B------:R-:W-:-:S07]  /*3d80*/  MOV R24, R14 ;  /* 0x0000000e00187202 */ /* 0x000fce0000000f00 */
.L_x_9303:
[----:B------:R-:W-:Y:S05]  /*3d90*/  BSYNC B2 ;  /* 0x0000000000027941 */ /* 0x000fea0003800000 */
.L_x_9301:
[----:B------:R-:W-:Y:S01]  /*3da0*/  HFMA2.MMA R9, -RZ, RZ, 0, 0 ;  /* 0x00000000ff097435 */ /* 0x000fe200000001ff */
[----:B------:R-:W-:Y:S01]  /*3db0*/  IMAD.MOV.U32 R6, RZ, RZ, R24 ;  /* 0x000000ffff067224 */ /* 0x000fe200078e0018 */
[----:B------:R-:W-:-:S04]  /*3dc0*/  MOV R15, R25 ;  /* 0x00000019000f7202 */ /* 0x000fc80000000f00 */
[----:B------:R-:W-:Y:S05]  /*3dd0*/  RET.REL.NODEC R8 `(_ZN2at6native18elementwise_kernelILi128ELi2EZNS0_22gpu_kernel_impl_nocastINS0_13BUnaryFunctorIN3c107complexIdEES6_S6_NS0_15binary_internal10DivFunctorIS6_EEEEEEvRNS_18TensorIteratorBaseERKT_EUliE_EEviT1_) ;  /* 0xffffffc008887950 */ /* 0x000fea0003c3ffff */
.L_x_9306:
        /* <DEDUP_REMOVED lines=10> */
.L_x_19274:


//--------------------- .text._ZN2at6native27unrolled_elementwise_kernelINS0_13BUnaryFunctorIN3c107complexIdEES5_S5_NS0_15binary_internal10DivFunctorIS5_EEEESt5arrayIPcLm2EELi4E23TrivialOffsetCalculatorILi1EjESE_NS0_6memory15LoadWithoutCastENSF_16StoreWithoutCastEEEviT_T0_T2_T3_T4_T5_ --------------------------
	.section	.text._ZN2at6native27unrolled_elementwise_kernelINS0_13BUnaryFunctorIN3c107complexIdEES5_S5_NS0_15binary_internal10DivFunctorIS5_EEEESt5arrayIPcLm2EELi4E23TrivialOffsetCalculatorILi1EjESE_NS0_6memory15LoadWithoutCastENSF_16StoreWithoutCastEEEviT_T0_T2_T3_T4_T5_,"ax",@progbits
	.align	128
        .global         _ZN2at6native27unrolled_elementwise_kernelINS0_13BUnaryFunctorIN3c107complexIdEES5_S5_NS0_15binary_internal10DivFunctorIS5_EEEESt5arrayIPcLm2EELi4E23TrivialOffsetCalculatorILi1EjESE_NS0_6memory15LoadWithoutCastENSF_16StoreWithoutCastEEEviT_T0_T2_T3_T4_T5_
        .type           _ZN2at6native27unrolled_elementwise_kernelINS0_13BUnaryFunctorIN3c107complexIdEES5_S5_NS0_15binary_internal10DivFunctorIS5_EEEESt5arrayIPcLm2EELi4E23TrivialOffsetCalculatorILi1EjESE_NS0_6memory15LoadWithoutCastENSF_16StoreWithoutCastEEEviT_T0_T2_T3_T4_T5_,@function
        .size           _ZN2at6native27unrolled_elementwise_kernelINS0_13BUnaryFunctorIN3c107complexIdEES5_S5_NS0_15binary_internal10DivFunctorIS5_EEEESt5arrayIPcLm2EELi4E23TrivialOffsetCalculatorILi1EjESE_NS0_6memory15LoadWithoutCastENSF_16StoreWithoutCastEEEviT_T0_T2_T3_T4_T5_,(.L_x_19276 - _ZN2at6native27unrolled_elementwise_kernelINS0_13BUnaryFunctorIN3c107complexIdEES5_S5_NS0_15binary_internal10DivFunctorIS5_EEEESt5arrayIPcLm2EELi4E23TrivialOffsetCalculatorILi1EjESE_NS0_6memory15LoadWithoutCastENSF_16StoreWithoutCastEEEviT_T0_T2_T3_T4_T5_)
        .other          _ZN2at6native27unrolled_elementwise_kernelINS0_13BUnaryFunctorIN3c107complexIdEES5_S5_NS0_15binary_internal10DivFunctorIS5_EEEESt5arrayIPcLm2EELi4E23TrivialOffsetCalculatorILi1EjESE_NS0_6memory15LoadWithoutCastENSF_16StoreWithoutCastEEEviT_T0_T2_T3_T4_T5_,@"STO_CUDA_ENTRY STV_DEFAULT"
_ZN2at6native27unrolled_elementwise_kernelINS0_13BUnaryFunctorIN3c107complexIdEES5_S5_NS0_15binary_internal10DivFunctorIS5_EEEESt5arrayIPcLm2EELi4E23TrivialOffsetCalculatorILi1EjESE_NS0_6memory15LoadWithoutCastENSF_16StoreWithoutCastEEEviT_T0_T2_T3_T4_T5_:
.text._ZN2at6native27unrolled_elementwise_kernelINS0_13BUnaryFunctorIN3c107complexIdEES5_S5_NS0_15binary_internal10DivFunctorIS5_EEEESt5arrayIPcLm2EELi4E23TrivialOffsetCalculatorILi1EjESE_NS0_6memory15LoadWithoutCastENSF_16StoreWithoutCastEEEviT_T0_T2_T3_T4_T5_:
[----:B------:R-:W-:Y:S01]  /*0000*/  LDC R1, c[0x0][0x28] ;  /* 0x00000a00ff017b82 */ /* 0x000fe20000000800 */
[----:B------:R-:W0:Y:S07]  /*0010*/  S2R R53, SR_CTAID.X ;  /* 0x0000000000357919 */ /* 0x000e2e0000002500 */
[----:B------:R-:W0:Y:S01]  /*0020*/  LDC R52, c[0x0][0x210] ;  /* 0x00008400ff347b82 */ /* 0x000e220000000800 */
[----:B------:R-:W-:Y:S02]  /*0030*/  CS2R R22, SRZ ;  /* 0x0000000000167805 */ /* 0x000fe4000001ff00 */
[----:B------:R-:W-:Y:S01]  /*0040*/  CS2R R20, SRZ ;  /* 0x0000000000147805 */ /* 0x000fe2000001ff00 */
[----:B------:R-:W1:Y:S01]  /*0050*/  S2R R0, SR_TID.X ;  /* 0x0000000000007919 */ /* 0x000e620000002100 */
[----:B------:R-:W-:Y:S01]  /*0060*/  ULDC.64 UR4, c[0x0][0x208] ;  /* 0x0000820000047ab9 */ /* 0x000fe20000000a00 */
[----:B------:R-:W-:Y:S01]  /*0070*/  ULDC UR6, c[0x0][0x23c] ;  /* 0x00008f0000067ab9 */ /* 0x000fe20000000800 */
[----:B------:R-:W-:-:S02]  /*0080*/  CS2R R30, SRZ ;  /* 0x00000000001e7805 */ /* 0x000fc4000001ff00 */
[----:B------:R-:W-:Y:S02]  /*0090*/  CS2R R28, SRZ ;  /* 0x00000000001c7805 */ /* 0x000fe4000001ff00 */
[----:B------:R-:W-:Y:S01]  /*00a0*/  CS2R R18, SRZ ;  /* 0x0000000000127805 */ /* 0x000fe2000001ff00 */
[----:B------:R-:W-:Y:S01]  /*00b0*/  ULDC.64 UR8, c[0x0][0x230] ;  /* 0x00008c0000087ab9 */ /* 0x000fe20000000a00 */
[----:B------:R-:W-:Y:S02]  /*00c0*/  CS2R R26, SRZ ;  /* 0x00000000001a7805 */ /* 0x000fe4000001ff00 */
[----:B------:R-:W-:Y:S01]  /*00d0*/  CS2R R24, SRZ ;  /* 0x0000000000187805 */ /* 0x000fe2000001ff00 */
[----:B0-----:R-:W-:-:S05]  /*00e0*/  IMAD R52, R53, -0x200, R52 ;  /* 0xfffffe0035347824 */ /* 0x001fca00078e0234 */
[----:B-1----:R-:W-:-:S13]  /*00f0*/  ISETP.GE.AND P1, PT, R0, R52, PT ;  /* 0x000000340000720c */ /* 0x002fda0003f26270 */
[----:B------:R-:W-:Y:S01]  /*0100*/  @!P1 IMAD R11, R53, 0x200, R0 ;  /* 0x00000200350b9824 */ /* 0x000fe200078e0200 */
[----:B------:R-:W0:Y:S01]  /*0110*/  @!P1 LDC.64 R2, c[0x0][0x248] ;  /* 0x00009200ff029b82 */ /* 0x000e220000000a00 */
[----:B------:R-:W-:-:S05]  /*0120*/  @!P1 VIADD R0, R0, 0x80 ;  /* 0x0000008000009836 */ /* 0x000fca0000000000 */
[----:B------:R-:W-:-:S13]  /*0130*/  ISETP.GE.AND P0, PT, R0, R52, PT ;  /* 0x000000340000720c */ /* 0x000fda0003f06270 */
[----:B------:R-:W-:Y:S01]  /*0140*/  @!P0 IMAD R13, R53, 0x200, R0 ;  /* 0x00000200350d8824 */ /* 0x000fe200078e0200 */
[----:B------:R-:W1:Y:S01]  /*0150*/  @!P0 LDC.64 R4, c[0x0][0x248] ;  /* 0x00009200ff048b82 */ /* 0x000e620000000a00 */
[----:B------:R-:W-:Y:S02]  /*0160*/  @!P0 VIADD R0, R0, 0x80 ;  /* 0x0000008000008836 */ /* 0x000fe40000000000 */
[----:B0-----:R-:W-:-:S03]  /*0170*/  @!P1 IMAD.WIDE.U32 R2, R11, 0x10, R2 ;  /* 0x000000100b029825 */ /* 0x001fc600078e0002 */
[----:B------:R-:W-:Y:S02]  /*0180*/  ISETP.GE.AND P3, PT, R0, R52, PT ;  /* 0x000000340000720c */ /* 0x000fe40003f66270 */
[----:B------:R-:W0:Y:S01]  /*0190*/  LDC.64 R10, c[0x0][0x238] ;  /* 0x00008e00ff0a7b82 */ /* 0x000e220000000a00 */
[----:B------:R2:W5:Y:S10]  /*01a0*/  @!P1 LDG.E.128 R28, desc[UR4][R2.64] ;  /* 0x00000004021c9981 */ /* 0x000574000c1e1d00 */
[----:B------:R-:W3:Y:S01]  /*01b0*/  @!P3 LDC.64 R6, c[0x0][0x248] ;  /* 0x00009200ff06bb82 */ /* 0x000ee20000000a00 */
[----:B------:R-:W-:-:S02]  /*01c0*/  @!P3 IMAD R15, R53, 0x200, R0 ;  /* 0x00000200350fb824 */ /* 0x000fc400078e0200 */
[----:B------:R-:W-:Y:S02]  /*01d0*/  @!P3 VIADD R0, R0, 0x80 ;  /* 0x000000800000b836 */ /* 0x000fe40000000000 */
[----:B-1----:R-:W-:-:S03]  /*01e0*/  @!P0 IMAD.WIDE.U32 R12, R13, 0x10, R4 ;  /* 0x000000100d0c8825 */ /* 0x002fc600078e0004 */
[----:B------:R-:W-:Y:S02]  /*01f0*/  ISETP.GE.AND P2, PT, R0, R52, PT ;  /* 0x000000340000720c */ /* 0x000fe40003f46270 */
[----:B------:R-:W5:Y:S11]  /*0200*/  @!P0 LDG.E.128 R24, desc[UR4][R12.64] ;  /* 0x000000040c188981 */ /* 0x000f76000c1e1d00 */
[----:B------:R-:W1:Y:S01]  /*0210*/  @!P2 LDC.64 R8, c[0x0][0x248] ;  /* 0x00009200ff08ab82 */ /* 0x000e620000000a00 */
[----:B------:R-:W-:Y:S01]  /*0220*/  @!P2 LEA R17, R53, R0, 0x9 ;  /* 0x000000003511a211 */ /* 0x000fe200078e48ff */
[----:B---3--:R-:W-:-:S05]  /*0230*/  @!P3 IMAD.WIDE.U32 R14, R15, 0x10, R6 ;  /* 0x000000100f0eb825 */ /* 0x008fca00078e0006 */
[----:B------:R-:W5:Y:S01]  /*0240*/  @!P3 LDG.E.128 R20, desc[UR4][R14.64] ;  /* 0x000000040e14b981 */ /* 0x000f62000c1e1d00 */
[----:B------:R-:W0:Y:S01]  /*0250*/  MUFU.RCP64H R7, UR6 ;  /* 0x0000000600077d08 */ /* 0x000e220008001800 */
[----:B------:R-:W-:Y:S02]  /*0260*/  IMAD.MOV.U32 R6, RZ, RZ, 0x1 ;  /* 0x00000001ff067424 */ /* 0x000fe400078e00ff */
[----:B-1----:R-:W-:Y:S01]  /*0270*/  @!P2 IMAD.WIDE.U32 R4, R17, 0x10, R8 ;  /* 0x000000101104a825 */ /* 0x002fe200078e0008 */
[----:B------:R-:W-:-:S03]  /*0280*/  CS2R R16, SRZ ;  /* 0x0000000000107805 */ /* 0x000fc6000001ff00 */
[----:B0-----:R-:W-:-:S03]  /*0290*/  DFMA R8, R6, -R10, 1 ;  /* 0x3ff000000608742b */ /* 0x001fc6000000080a */
[----:B------:R0:W5:Y:S05]  /*02a0*/  @!P2 LDG.E.128 R16, desc[UR4][R4.64] ;  /* 0x000000040410a981 */ /* 0x00016a000c1e1d00 */
[----:B------:R-:W-:-:S08]  /*02b0*/  DFMA R8, R8, R8, R8 ;  /* 0x000000080808722b */ /* 0x000fd00000000008 */
[----:B------:R-:W-:-:S08]  /*02c0*/  DFMA R8, R6, R8, R6 ;  /* 0x000000080608722b */ /* 0x000fd00000000006 */
[----:B--2---:R-:W-:-:S08]  /*02d0*/  DFMA R2, R8, -R10, 1 ;  /* 0x3ff000000802742b */ /* 0x004fd0000000080a */
[----:B------:R-:W-:Y:S01]  /*02e0*/  DFMA R2, R8, R2, R8 ;  /* 0x000000020802722b */ /* 0x000fe20000000008 */
[----:B------:R-:W1:Y:S07]  /*02f0*/  LDC R8, c[0x0][0x234] ;  /* 0x00008d00ff087b82 */ /* 0x000e6e0000000800 */
[----:B0-----:R-:W-:-:S08]  /*0300*/  DMUL R4, R2, UR8 ;  /* 0x0000000802047c28 */ /* 0x001fd00008000000 */
[----:B------:R-:W-:-:S08]  /*0310*/  DFMA R6, R4, -R10, UR8 ;  /* 0x0000000804067e2b */ /* 0x000fd0000800080a */
[----:B------:R-:W-:Y:S01]  /*0320*/  DFMA R4, R2, R6, R4 ;  /* 0x000000060204722b */ /* 0x000fe20000000004 */
[----:B-1----:R-:W-:-:S09]  /*0330*/  FSETP.GEU.AND P2, PT, |R8|, 6.5827683646048100446e-37, PT ;  /* 0x036000000800780b */ /* 0x002fd20003f4e200 */
        /* <DEDUP_REMOVED lines=10> */
[----:B-----5:R-:W-:Y:S05]  /*03e0*/  CALL.REL.NOINC `($__internal_21_$__cuda_sm20_div_rn_f64_full) ;  /* 0x0000001800cc7944 */ /* 0x020fea0003c00000 */
[----:B------:R-:W-:Y:S01]  /*03f0*/  MOV R4, R40 ;  /* 0x0000002800047202 */ /* 0x000fe20000000f00 */
[----:B------:R-:W-:-:S07]  /*0400*/  IMAD.MOV.U32 R5, RZ, RZ, R41 ;  /* 0x000000ffff057224 */ /* 0x000fce00078e0029 */
.L_x_9307:
        /* <DEDUP_REMOVED lines=18> */
[----:B-----5:R-:W-:Y:S05]  /*0530*/  CALL.REL.NOINC `($__internal_20_$__cuda_sm20_dblrcp_rn_slowpath_v3) ;  /* 0x0000001400d87944 */ /* 0x020fea0003c00000 */
[----:B------:R-:W-:Y:S01]  /*0540*/  MOV R38, R8 ;  /* 0x0000000800267202 */ /* 0x000fe20000000f00 */
[----:B------:R-:W-:-:S07]  /*0550*/  IMAD.MOV.U32 R39, RZ, RZ, R9 ;  /* 0x000000ffff277224 */ /* 0x000fce00078e0009 */
.L_x_9309:
[----:B------:R-:W-:Y:S05]  /*0560*/  BSYNC B0 ;  /* 0x0000000000007941 */ /* 0x000fea0003800000 */
.L_x_9308:
        /* <DEDUP_REMOVED lines=25> */
[----:B-----5:R-:W-:Y:S05]  /*0700*/  CALL.REL.NOINC `($__internal_21_$__cuda_sm20_div_rn_f64_full) ;  /* 0x0000001800047944 */ /* 0x020fea0003c00000 */
[----:B------:R-:W-:Y:S02]  /*0710*/  IMAD.MOV.U32 R2, RZ, RZ, R40 ;  /* 0x000000ffff027224 */ /* 0x000fe400078e0028 */
[----:B------:R-:W-:-:S07]  /*0720*/  IMAD.MOV.U32 R3, RZ, RZ, R41 ;  /* 0x000000ffff037224 */ /* 0x000fce00078e0029 */
.L_x_9310:
        /* <DEDUP_REMOVED lines=15> */
[----:B------:R-:W-:Y:S01]  /*0820*/  IMAD.MOV.U32 R7, RZ, RZ, R11 ;  /* 0x000000ffff077224 */ /* 0x000fe200078e000b */
[----:B------:R-:W-:Y:S02]  /*0830*/  IADD3 R10, R0, -0x100000, RZ ;  /* 0xfff00000000a7810 */ /* 0x000fe40007ffe0ff */
[----:B------:R-:W-:-:S07]  /*0840*/  MOV R0, 0x860 ;  /* 0x0000086000007802 */ /* 0x000fce0000000f00 */
[----:B-----5:R-:W-:Y:S05]  /*0850*/  CALL.REL.NOINC `($__internal_20_$__cuda_sm20_dblrcp_rn_slowpath_v3) ;  /* 0x0000001400107944 */ /* 0x020fea0003c00000 */
[----:B------:R-:W-:Y:S02]  /*0860*/  IMAD.MOV.U32 R36, RZ, RZ, R8 ;  /* 0x000000ffff247224 */ /* 0x000fe400078e0008 */
[----:B------:R-:W-:-:S07]  /*0870*/  IMAD.MOV.U32 R37, RZ, RZ, R9 ;  /* 0x000000ffff257224 */ /* 0x000fce00078e0009 */
.L_x_9312:
[----:B------:R-:W-:Y:S05]  /*0880*/  BSYNC B0 ;  /* 0x0000000000007941 */ /* 0x000fea0003800000 */
.L_x_9311:
[----:B------:R-:W-:Y:S01]  /*0890*/  BSSY B1, `(.L_x_9313) ;  /* 0x0000046000017945 */ /* 0x000fe20003800000 */
[----:B------:R-:W-:Y:S02]  /*08a0*/  CS2R R14, SRZ ;  /* 0x00000000000e7805 */ /* 0x000fe4000001ff00 */
[----:B------:R-:W-:Y:S02]  /*08b0*/  CS2R R10, SRZ ;  /* 0x00000000000a7805 */ /* 0x000fe4000001ff00 */
[----:B------:R-:W-:Y:S01]  /*08c0*/  CS2R R8, SRZ ;  /* 0x0000000000087805 */ /* 0x000fe2000001ff00 */
[----:B------:R-:W-:Y:S06]  /*08d0*/  @P1 BRA `(.L_x_9314) ;  /* 0x0000000400041947 */ /* 0x000fec0003800000 */
        /* <DEDUP_REMOVED lines=30> */
[----:B------:R-:W-:-:S07]  /*0ac0*/  MOV R0, 0xae0 ;  /* 0x00000ae000007802 */ /* 0x000fce0000000f00 */
[----:B------:R-:W-:Y:S05]  /*0ad0*/  CALL.REL.NOINC `($__internal_21_$__cuda_sm20_div_rn_f64_full) ;  /* 0x0000001400107944 */ /* 0x000fea0003c00000 */
[----:B------:R-:W-:Y:S02]  /*0ae0*/  IMAD.MOV.U32 R8, RZ, RZ, R40 ;  /* 0x000000ffff087224 */ /* 0x000fe400078e0028 */
[----:B------:R-:W-:-:S07]  /*0af0*/  IMAD.MOV.U32 R9, RZ, RZ, R41 ;  /* 0x000000ffff097224 */ /* 0x000fce00078e0029 */
.L_x_9317:
[----:B------:R-:W-:Y:S05]  /*0b00*/  BSYNC B2 ;  /* 0x0000000000027941 */ /* 0x000fea0003800000 */
.L_x_9316:
        /* <DEDUP_REMOVED lines=24> */
.L_x_9319:
[----:B------:R-:W-:Y:S05]  /*0c90*/  BSYNC B2 ;  /* 0x0000000000027941 */ /* 0x000fea0003800000 */
.L_x_9318:
[----:B------:R-:W-:Y:S05]  /*0ca0*/  BRA `(.L_x_9314) ;  /* 0x0000000000107947 */ /* 0x000fea0003800000 */
.L_x_9315:
[C---:B-----5:R-:W-:Y:S02]  /*0cb0*/  DFMA R8, R4.reuse, R28, R30 ;  /* 0x0000001c0408722b */ /* 0x060fe4000000001e */
[----:B------:R-:W-:-:S06]  /*0cc0*/  DFMA R10, R4, R30, -R28 ;  /* 0x0000001e040a722b */ /* 0x000fcc000000081c */
[-C--:B------:R-:W-:Y:S02]  /*0cd0*/  DMUL R8, R8, R38.reuse ;  /* 0x0000002608087228 */ /* 0x080fe40000000000 */
[----:B------:R-:W-:-:S11]  /*0ce0*/  DMUL R10, R10, R38 ;  /* 0x000000260a0a7228 */ /* 0x000fd60000000000 */
.L_x_9314:
[----:B------:R-:W-:Y:S05]  /*0cf0*/  BSYNC B1 ;  /* 0x0000000000017941 */ /* 0x000fea0003800000 */
.L_x_9313:
        /* <DEDUP_REMOVED lines=40> */
.L_x_9324:
[----:B------:R-:W-:Y:S05]  /*0f80*/  BSYNC B2 ;  /* 0x0000000000027941 */ /* 0x000fea0003800000 */
.L_x_9323:
        /* <DEDUP_REMOVED lines=24> */
.L_x_9326:
[----:B------:R-:W-:Y:S05]  /*1110*/  BSYNC B2 ;  /* 0x0000000000027941 */ /* 0x000fea0003800000 */
.L_x_9325:
[----:B------:R-:W-:Y:S05]  /*1120*/  BRA `(.L_x_9321) ;  /* 0x0000000000107947 */ /* 0x000fea0003800000 */
.L_x_9322:
[C---:B-----5:R-:W-:Y:S02]  /*1130*/  DFMA R12, R4.reuse, R24, R26 ;  /* 0x00000018040c722b */ /* 0x060fe4000000001a */
[----:B------:R-:W-:-:S06]  /*1140*/  DFMA R14, R4, R26, -R24 ;  /* 0x0000001a040e722b */ /* 0x000fcc0000000818 */
[-C--:B------:R-:W-:Y:S02]  /*1150*/  DMUL R12, R12, R38.reuse ;  /* 0x000000260c0c7228 */ /* 0x080fe40000000000 */
[----:B------:R-:W-:-:S11]  /*1160*/  DMUL R14, R14, R38 ;  /* 0x000000260e0e7228 */ /* 0x000fd60000000000 */
.L_x_9321:
[----:B------:R-:W-:Y:S05]  /*1170*/  BSYNC B1 ;  /* 0x0000000000017941 */ /* 0x000fea0003800000 */
.L_x_9320:
[----:B------:R-:W-:Y:S01]  /*1180*/  VIADD R7, R44, 0x100 ;  /* 0x000001002c077836 */ /* 0x000fe20000000000 */
[----:B------:R-:W-:Y:S01]  /*1190*/  BSSY B1, `(.L_x_9327) ;  /* 0x0000047000017945 */ /* 0x000fe20003800000 */
[----:B-----5:R-:W-:Y:S02]  /*11a0*/  CS2R R30, SRZ ;  /* 0x00000000001e7805 */ /* 0x020fe4000001ff00 */
[----:B------:R-:W-:Y:S02]  /*11b0*/  CS2R R26, SRZ ;  /* 0x00000000001a7805 */ /* 0x000fe4000001ff00 */
[----:B------:R-:W-:Y:S02]  /*11c0*/  CS2R R24, SRZ ;  /* 0x0000000000187805 */ /* 0x000fe4000001ff00 */
        /* <DEDUP_REMOVED lines=33> */
[----:B------:R-:W-:Y:S05]  /*13e0*/  CALL.REL.NOINC `($__internal_21_$__cuda_sm20_div_rn_f64_full) ;  /* 0x0000000800cc7944 */ /* 0x000fea0003c00000 */
[----:B------:R-:W-:Y:S02]  /*13f0*/  IMAD.MOV.U32 R24, RZ, RZ, R40 ;  /* 0x000000ffff187224 */ /* 0x000fe400078e0028 */
[----:B------:R-:W-:-:S07]  /*1400*/  IMAD.MOV.U32 R25, RZ, RZ, R41 ;  /* 0x000000ffff197224 */ /* 0x000fce00078e0029 */
.L_x_9331:
[----:B------:R-:W-:Y:S05]  /*1410*/  BSYNC B2 ;  /* 0x0000000000027941 */ /* 0x000fea0003800000 */
.L_x_9330:
        /* <DEDUP_REMOVED lines=24> */
.L_x_9333:
[----:B------:R-:W-:Y:S05]  /*15a0*/  BSYNC B2 ;  /* 0x0000000000027941 */ /* 0x000fea0003800000 */
.L_x_9332:
[----:B------:R-:W-:Y:S05]  /*15b0*/  BRA `(.L_x_9328) ;  /* 0x0000000000107947 */ /* 0x000fea0003800000 */
.L_x_9329:
[C---:B------:R-:W-:Y:S02]  /*15c0*/  DFMA R24, R4.reuse, R20, R22 ;  /* 0x000000140418722b */ /* 0x040fe40000000016 */
[----:B------:R-:W-:-:S06]  /*15d0*/  DFMA R20, R4, R22, -R20 ;  /* 0x000000160414722b */ /* 0x000fcc0000000814 */
[-C--:B------:R-:W-:Y:S02]  /*15e0*/  DMUL R24, R24, R38.reuse ;  /* 0x0000002618187228 */ /* 0x080fe40000000000 */
[----:B------:R-:W-:-:S11]  /*15f0*/  DMUL R26, R20, R38 ;  /* 0x00000026141a7228 */ /* 0x000fd60000000000 */
.L_x_9328:
[----:B------:R-:W-:Y:S05]  /*1600*/  BSYNC B1 ;  /* 0x0000000000017941 */ /* 0x000fea0003800000 */
.L_x_9327:
        /* <DEDUP_REMOVED lines=36> */
[----:B------:R-:W-:Y:S05]  /*1850*/  CALL.REL.NOINC `($__internal_21_$__cuda_sm20_div_rn_f64_full) ;  /* 0x0000000400b07944 */ /* 0x000fea0003c00000 */
[----:B------:R-:W-:Y:S02]  /*1860*/  IMAD.MOV.U32 R28, RZ, RZ, R40 ;  /* 0x000000ffff1c7224 */ /* 0x000fe400078e0028 */
[----:B------:R-:W-:-:S07]  /*1870*/  IMAD.MOV.U32 R29, RZ, RZ, R41 ;  /* 0x000000ffff1d7224 */ /* 0x000fce00078e0029 */
.L_x_9338:
[----:B------:R-:W-:Y:S05]  /*1880*/  BSYNC B2 ;  /* 0x0000000000027941 */ /* 0x000fea0003800000 */
.L_x_9337:
        /* <DEDUP_REMOVED lines=24> */
.L_x_9340:
[----:B------:R-:W-:Y:S05]  /*1a10*/  BSYNC B2 ;  /* 0x0000000000027941 */ /* 0x000fea0003800000 */
.L_x_9339:
[----:B------:R-:W-:Y:S05]  /*1a20*/  BRA `(.L_x_9335) ;  /* 0x0000000000107947 */ /* 0x000fea0003800000 */
.L_x_9336:
[C---:B------:R-:W-:Y:S02]  /*1a30*/  DFMA R28, R4.reuse, R16, R18 ;  /* 0x00000010041c722b */ /* 0x040fe40000000012 */
[----:B------:R-:W-:-:S06]  /*1a40*/  DFMA R4, R4, R18, -R16 ;  /* 0x000000120404722b */ /* 0x000fcc0000000810 */
[-C--:B------:R-:W-:Y:S02]  /*1a50*/  DMUL R28, R28, R38.reuse ;  /* 0x000000261c1c7228 */ /* 0x080fe40000000000 */
[----:B------:R-:W-:-:S11]  /*1a60*/  DMUL R30, R4, R38 ;  /* 0x00000026041e7228 */ /* 0x000fd60000000000 */
.L_x_9335:
[----:B------:R-:W-:Y:S05]  /*1a70*/  BSYNC B1 ;  /* 0x0000000000017941 */ /* 0x000fea0003800000 */
.L_x_9334:
[----:B------:R-:W-:Y:S01]  /*1a80*/  ISETP.GE.AND P0, PT, R44, R52, PT ;  /* 0x000000342c00720c */ /* 0x000fe20003f06270 */
[----:B------:R-:W-:Y:S04]  /*1a90*/  BSSY B0, `(.L_x_9341) ;  /* 0x0000018000007945 */ /* 0x000fe80003800000 */
[----:B------:R-:W-:Y:S08]  /*1aa0*/  BSSY B1, `(.L_x_9342) ;  /* 0x0000010000017945 */ /* 0x000ff00003800000 */
[----:B------:R-:W-:Y:S05]  /*1ab0*/  @P0 BRA `(.L_x_9343) ;  /* 0x0000000000380947 */ /* 0x000fea0003800000 */
[----:B------:R-:W0:Y:S01]  /*1ac0*/  S2R R44, SR_TID.X ;  /* 0x00000000002c7919 */ /* 0x000e220000002100 */
[----:B------:R-:W1:Y:S01]  /*1ad0*/  LDC.64 R2, c[0x0][0x240] ;  /* 0x00009000ff027b82 */ /* 0x000e620000000a00 */
[----:B0-----:R-:W-:Y:S01]  /*1ae0*/  LEA R5, R53, R44, 0x9 ;  /* 0x0000002c35057211 */ /* 0x001fe200078e48ff */
[----:B------:R-:W-:-:S04]  /*1af0*/  VIADD R44, R44, 0x80 ;  /* 0x000000802c2c7836 */ /* 0x000fc80000000000 */
[----:B-1----:R-:W-:Y:S01]  /*1b00*/  IMAD.WIDE.U32 R2, R5, 0x10, R2 ;  /* 0x0000001005027825 */ /* 0x002fe200078e0002 */
[----:B------:R-:W-:-:S04]  /*1b10*/  ISETP.GE.AND P0, PT, R44, R52, PT ;  /* 0x000000342c00720c */ /* 0x000fc80003f06270 */
[----:B------:R0:W-:Y:S09]  /*1b20*/  STG.E.128 desc[UR4][R2.64], R8 ;  /* 0x0000000802007986 */ /* 0x0001f2000c101d04 */
[----:B------:R-:W-:Y:S05]  /*1b30*/  @P0 BREAK B1 ;  /* 0x0000000000010942 */ /* 0x000fea0003800000 */
[----:B------:R-:W-:Y:S05]  /*1b40*/  @P0 BRA `(.L_x_9344) ;  /* 0x0000000000300947 */ /* 0x000fea0003800000 */
[----:B0-----:R-:W0:Y:S01]  /*1b50*/  LDC.64 R2, c[0x0][0x240] ;  /* 0x00009000ff027b82 */ /* 0x001e220000000a00 */
[----:B------:R-:W-:Y:S02]  /*1b60*/  IMAD R5, R53, 0x200, R44 ;  /* 0x0000020035057824 */ /* 0x000fe400078e022c */
[----:B------:R-:W-:Y:S02]  /*1b70*/  VIADD R44, R44, 0x80 ;  /* 0x000000802c2c7836 */ /* 0x000fe40000000000 */
[----:B0-----:R-:W-:-:S05]  /*1b80*/  IMAD.WIDE.U32 R2, R5, 0x10, R2 ;  /* 0x0000001005027825 */ /* 0x001fca00078e0002 */
[----:B------:R0:W-:Y:S02]  /*1b90*/  STG.E.128 desc[UR4][R2.64], R12 ;  /* 0x0000000c02007986 */ /* 0x0001e4000c101d04 */
.L_x_9343:
[----:B------:R-:W-:Y:S05]  /*1ba0*/  BSYNC B1 ;  /* 0x0000000000017941 */ /* 0x000fea0003800000 */
.L_x_9342:
[----:B------:R-:W-:-:S13]  /*1bb0*/  ISETP.GE.AND P0, PT, R44, R52, PT ;  /* 0x000000342c00720c */ /* 0x000fda0003f06270 */
[----:B0-----:R-:W0:Y:S01]  /*1bc0*/  @!P0 LDC.64 R2, c[0x0][0x240] ;  /* 0x00009000ff028b82 */ /* 0x001e220000000a00 */
[----:B------:R-:W-:Y:S02]  /*1bd0*/  @!P0 IMAD R5, R53, 0x200, R44 ;  /* 0x0000020035058824 */ /* 0x000fe400078e022c */
[----:B------:R-:W-:Y:S02]  /*1be0*/  @!P0 VIADD R44, R44, 0x80 ;  /* 0x000000802c2c8836 */ /* 0x000fe40000000000 */
[----:B0-----:R-:W-:-:S05]  /*1bf0*/  @!P0 IMAD.WIDE.U32 R2, R5, 0x10, R2 ;  /* 0x0000001005028825 */ /* 0x001fca00078e0002 */
[----:B------:R1:W-:Y:S02]  /*1c00*/  @!P0 STG.E.128 desc[UR4][R2.64], R24 ;  /* 0x0000001802008986 */ /* 0x0003e4000c101d04 */
.L_x_9344:
[----:B------:R-:W-:Y:S05]  /*1c10*/  BSYNC B0 ;  /* 0x0000000000007941 */ /* 0x000fea0003800000 */
.L_x_9341:
[----:B------:R-:W-:Y:S05]  /*1c20*/  WARPSYNC.ALL ;  /* 0x0000000000007948 */ /* 0x000fea0003800000 */
[----:B------:R-:W-:-:S13]  /*1c30*/  ISETP.GE.AND P0, PT, R44, R52, PT ;  /* 0x000000342c00720c */ /* 0x000fda0003f06270 */
[----:B------:R-:W-:Y:S05]  /*1c40*/  @P0 EXIT ;  /* 0x000000000000094d */ /* 0x000fea0003800000 */
[----:B01----:R-:W0:Y:S01]  /*1c50*/  LDC.64 R2, c[0x0][0x240] ;  /* 0x00009000ff027b82 */ /* 0x003e220000000a00 */
[----:B------:R-:W-:-:S05]  /*1c60*/  LEA R53, R53, R44, 0x9 ;  /* 0x0000002c35357211 */ /* 0x000fca00078e48ff */
[----:B0-----:R-:W-:-:S05]  /*1c70*/  IMAD.WIDE.U32 R2, R53, 0x10, R2 ;  /* 0x0000001035027825 */ /* 0x001fca00078e0002 */
[----:B------:R-:W-:Y:S01]  /*1c80*/  STG.E.128 desc[UR4][R2.64], R28 ;  /* 0x0000001c02007986 */ /* 0x000fe2000c101d04 */
[----:B------:R-:W-:Y:S05]  /*1c90*/  EXIT ;  /* 0x000000000000794d */ /* 0x000fea0003800000 */
        .weak           $__internal_20_$__cuda_sm20_dblrcp_rn_slowpath_v3
        .type           $__internal_20_$__cuda_sm20_dblrcp_rn_slowpath_v3,@function
        .size           $__internal_20_$__cuda_sm20_dblrcp_rn_slowpath_v3,($__internal_21_$__cuda_sm20_div_rn_f64_full - $__internal_20_$__cuda_sm20_dblrcp_rn_slowpath_v3)
$__internal_20_$__cuda_sm20_dblrcp_rn_slowpath_v3:
        /* <DEDUP_REMOVED lines=24> */
.L_x_9348:
        /* <DEDUP_REMOVED lines=10> */
.L_x_9346:
[----:B------:R-:W-:Y:S02]  /*1ec0*/  LOP3.LUT R9, R7, 0x80000, RZ, 0xfc, !PT ;  /* 0x0008000007097812 */ /* 0x000fe400078efcff */
[----:B------:R-:W-:-:S07]  /*1ed0*/  MOV R8, R6 ;  /* 0x0000000600087202 */ /* 0x000fce0000000f00 */
.L_x_9347:
[----:B------:R-:W-:Y:S05]  /*1ee0*/  BSYNC B1 ;  /* 0x0000000000017941 */ /* 0x000fea0003800000 */
.L_x_9345:
[----:B------:R-:W-:Y:S02]  /*1ef0*/  IMAD.MOV.U32 R6, RZ, RZ, R0 ;  /* 0x000000ffff067224 */ /* 0x000fe400078e0000 */
[----:B------:R-:W-:-:S04]  /*1f00*/  IMAD.MOV.U32 R7, RZ, RZ, 0x0 ;  /* 0x00000000ff077424 */ /* 0x000fc800078e00ff */
[----:B------:R-:W-:Y:S05]  /*1f10*/  RET.REL.NODEC R6 `(_ZN2at6native27unrolled_elementwise_kernelINS0_13BUnaryFunctorIN3c107complexIdEES5_S5_NS0_15binary_internal10DivFunctorIS5_EEEESt5arrayIPcLm2EELi4E23TrivialOffsetCalculatorILi1EjESE_NS0_6memory15LoadWithoutCastENSF_16StoreWithoutCastEEEviT_T0_T2_T3_T4_T5_) ;  /* 0xffffffe006387950 */ /* 0x000fea0003c3ffff */
        .weak           $__internal_21_$__cuda_sm20_div_rn_f64_full
        .type           $__internal_21_$__cuda_sm20_div_rn_f64_full,@function
        .size           $__internal_21_$__cuda_sm20_div_rn_f64_full,(.L_x_19276 - $__internal_21_$__cuda_sm20_div_rn_f64_full)
$__internal_21_$__cuda_sm20_div_rn_f64_full:
[----:B------:R-:W-:Y:S01]  /*1f20*/  FSETP.GEU.AND P3, PT, |R43|, 1.469367938527859385e-39, PT ;  /* 0x001000002b00780b */ /* 0x000fe20003f6e200 */
[--C-:B------:R-:W-:Y:S01]  /*1f30*/  IMAD.MOV.U32 R32, RZ, RZ, R7.reuse ;  /* 0x000000ffff207224 */ /* 0x100fe200078e0007 */
[C---:B------:R-:W-:Y:S01]  /*1f40*/  FSETP.GEU.AND P0, PT, |R33|.reuse, 1.469367938527859385e-39, PT ;  /* 0x001000002100780b */ /* 0x040fe20003f0e200 */
[----:B------:R-:W-:Y:S01]  /*1f50*/  IMAD.MOV.U32 R45, RZ, RZ, 0x1ca00000 ;  /* 0x1ca00000ff2d7424 */ /* 0x000fe200078e00ff */
[----:B------:R-:W-:Y:S01]  /*1f60*/  LOP3.LUT R34, R33, 0x800fffff, RZ, 0xc0, !PT ;  /* 0x800fffff21227812 */ /* 0x000fe200078ec0ff */
[----:B------:R-:W-:Y:S01]  /*1f70*/  IMAD.MOV.U32 R40, RZ, RZ, 0x1 ;  /* 0x00000001ff287424 */ /* 0x000fe200078e00ff */
[----:B------:R-:W-:Y:S01]  /*1f80*/  LOP3.LUT R51, R43, 0x7ff00000, RZ, 0xc0, !PT ;  /* 0x7ff000002b337812 */ /* 0x000fe200078ec0ff */
[----:B------:R-:W-:Y:S01]  /*1f90*/  BSSY B0, `(.L_x_9349) ;  /* 0x0000053000007945 */ /* 0x000fe20003800000 */
[----:B------:R-:W-:Y:S01]  /*1fa0*/  LOP3.LUT R35, R34, 0x3ff00000, RZ, 0xfc, !PT ;  /* 0x3ff0000022237812 */ /* 0x000fe200078efcff */
[----:B------:R-:W-:Y:S01]  /*1fb0*/  IMAD.MOV.U32 R34, RZ, RZ, R7 ;  /* 0x000000ffff227224 */ /* 0x000fe200078e0007 */
[----:B------:R-:W-:-:S03]  /*1fc0*/  LOP3.LUT R50, R33, 0x7ff00000, RZ, 0xc0, !PT ;  /* 0x7ff0000021327812 */ /* 0x000fc600078ec0ff */
[----:B------:R-:W-:Y:S02]  /*1fd0*/  @!P3 LOP3.LUT R6, R33, 0x7ff00000, RZ, 0xc0, !PT ;  /* 0x7ff000002106b812 */ /* 0x000fe400078ec0ff */
[----:B------:R-:W-:Y:S01]  /*1fe0*/  @!P0 DMUL R34, R32, 8.98846567431157953865e+307 ;  /* 0x7fe0000020228828 */ /* 0x000fe20000000000 */
[C---:B------:R-:W-:Y:S02]  /*1ff0*/  ISETP.GE.U32.AND P2, PT, R51.reuse, R50, PT ;  /* 0x000000323300720c */ /* 0x040fe40003f46070 */
[----:B------:R-:W-:Y:S02]  /*2000*/  @!P3 ISETP.GE.U32.AND P4, PT, R51, R6, PT ;  /* 0x000000063300b20c */ /* 0x000fe40003f86070 */
[C---:B------:R-:W-:Y:S01]  /*2010*/  SEL R6, R45.reuse, 0x63400000, !P2 ;  /* 0x634000002d067807 */ /* 0x040fe20005000000 */
[----:B------:R-:W0:Y:S01]  /*2020*/  MUFU.RCP64H R41, R35 ;  /* 0x0000002300297308 */ /* 0x000e220000001800 */
[----:B------:R-:W-:Y:S01]  /*2030*/  @!P3 SEL R46, R45, 0x63400000, !P4 ;  /* 0x634000002d2eb807 */ /* 0x000fe20006000000 */
[----:B------:R-:W-:Y:S01]  /*2040*/  IMAD.MOV.U32 R45, RZ, RZ, R51 ;  /* 0x000000ffff2d7224 */ /* 0x000fe200078e0033 */
[----:B------:R-:W-:-:S02]  /*2050*/  LOP3.LUT R7, R6, 0x800fffff, R43, 0xf8, !PT ;  /* 0x800fffff06077812 */ /* 0x000fc400078ef82b */
[----:B------:R-:W-:Y:S02]  /*2060*/  @!P3 LOP3.LUT R46, R46, 0x80000000, R43, 0xf8, !PT ;  /* 0x800000002e2eb812 */ /* 0x000fe400078ef82b */
[----:B------:R-:W-:Y:S02]  /*2070*/  MOV R6, R42 ;  /* 0x0000002a00067202 */ /* 0x000fe40000000f00 */
[----:B------:R-:W-:Y:S01]  /*2080*/  @!P3 LOP3.LUT R47, R46, 0x100000, RZ, 0xfc, !PT ;  /* 0x001000002e2fb812 */ /* 0x000fe200078efcff */
[----:B------:R-:W-:-:S06]  /*2090*/  @!P3 IMAD.MOV.U32 R46, RZ, RZ, RZ ;  /* 0x000000ffff2eb224 */ /* 0x000fcc00078e00ff */
        /* <DEDUP_REMOVED lines=10> */
[----:B------:R-:W-:Y:S02]  /*2140*/  VIADD R40, R45, 0xffffffff ;  /* 0xffffffff2d287836 */ /* 0x000fe40000000000 */
[----:B------:R-:W-:Y:S01]  /*2150*/  IMAD.MOV.U32 R48, RZ, RZ, R50 ;  /* 0x000000ffff307224 */ /* 0x000fe200078e0032 */
[----:B------:R-:W-:Y:S02]  /*2160*/  @!P0 LOP3.LUT R48, R35, 0x7ff00000, RZ, 0xc0, !PT ;  /* 0x7ff0000023308812 */ /* 0x000fe400078ec0ff */
[----:B------:R-:W-:Y:S02]  /*2170*/  ISETP.GT.U32.AND P0, PT, R40, 0x7feffffe, PT ;  /* 0x7feffffe2800780c */ /* 0x000fe40003f04070 */
[----:B------:R-:W-:-:S04]  /*2180*/  IADD3 R40, R48, -0x1, RZ ;  /* 0xffffffff30287810 */ /* 0x000fc80007ffe0ff */
[----:B------:R-:W-:-:S13]  /*2190*/  ISETP.GT.U32.OR P0, PT, R40, 0x7feffffe, P0 ;  /* 0x7feffffe2800780c */ /* 0x000fda0000704470 */
[----:B------:R-:W-:Y:S05]  /*21a0*/  @P0 BRA `(.L_x_9350) ;  /* 0x0000000000700947 */ /* 0x000fea0003800000 */
[----:B------:R-:W-:Y:S01]  /*21b0*/  LOP3.LUT R40, R33, 0x7ff00000, RZ, 0xc0, !PT ;  /* 0x7ff0000021287812 */ /* 0x000fe200078ec0ff */
[----:B------:R-:W-:Y:S02]  /*21c0*/  IMAD.MOV.U32 R49, RZ, RZ, 0x1ca00000 ;  /* 0x1ca00000ff317424 */ /* 0x000fe400078e00ff */
[----:B------:R-:W-:Y:S01]  /*21d0*/  IMAD.MOV.U32 R42, RZ, RZ, RZ ;  /* 0x000000ffff2a7224 */ /* 0x000fe200078e00ff */
[CC--:B------:R-:W-:Y:S02]  /*21e0*/  VIADDMNMX R41, R51.reuse, -R40.reuse, 0xb9600000, !PT ;  /* 0xb960000033297446 */ /* 0x0c0fe40007800928 */
[----:B------:R-:W-:Y:S02]  /*21f0*/  ISETP.GE.U32.AND P0, PT, R51, R40, PT ;  /* 0x000000283300720c */ /* 0x000fe40003f06070 */
[----:B------:R-:W-:Y:S02]  /*2200*/  VIMNMX R41, R41, 0x46a00000, PT ;  /* 0x46a0000029297848 */ /* 0x000fe40003fe0100 */
[----:B------:R-:W-:-:S05]  /*2210*/  SEL R45, R49, 0x63400000, !P0 ;  /* 0x63400000312d7807 */ /* 0x000fca0004000000 */
[----:B------:R-:W-:-:S04]  /*2220*/  IMAD.IADD R45, R41, 0x1, -R45 ;  /* 0x00000001292d7824 */ /* 0x000fc800078e0a2d */
        /* <DEDUP_REMOVED lines=10> */
[C---:B------:R-:W-:Y:S01]  /*22d0*/  IADD3 R7, -R45.reuse, RZ, RZ ;  /* 0x000000ff2d077210 */ /* 0x040fe20007ffe1ff */
[----:B------:R-:W-:Y:S01]  /*22e0*/  IMAD.MOV.U32 R6, RZ, RZ, RZ ;  /* 0x000000ffff067224 */ /* 0x000fe200078e00ff */
[----:B------:R-:W-:Y:S01]  /*22f0*/  DMUL.RP R42, R46, R42 ;  /* 0x0000002a2e2a7228 */ /* 0x000fe20000008000 */
[----:B------:R-:W-:-:S04]  /*2300*/  IADD3 R45, -R45, -0x43300000, RZ ;  /* 0xbcd000002d2d7810 */ /* 0x000fc80007ffe1ff */
[----:B------:R-:W-:-:S10]  /*2310*/  DFMA R6, R40, -R6, R46 ;  /* 0x800000062806722b */ /* 0x000fd4000000002e */
[----:B------:R-:W-:Y:S02]  /*2320*/  FSETP.NEU.AND P0, PT, |R7|, R45, PT ;  /* 0x0000002d0700720b */ /* 0x000fe40003f0d200 */
[----:B------:R-:W-:Y:S02]  /*2330*/  LOP3.LUT R7, R43, R32, RZ, 0x3c, !PT ;  /* 0x000000202b077212 */ /* 0x000fe400078e3cff */
[----:B------:R-:W-:Y:S02]  /*2340*/  FSEL R40, R42, R40, !P0 ;  /* 0x000000282a287208 */ /* 0x000fe40004000000 */
[----:B------:R-:W-:Y:S01]  /*2350*/  FSEL R41, R7, R41, !P0 ;  /* 0x0000002907297208 */ /* 0x000fe20004000000 */
[----:B------:R-:W-:Y:S06]  /*2360*/  BRA `(.L_x_9351) ;  /* 0x0000000000547947 */ /* 0x000fec0003800000 */
.L_x_9350:
        /* <DEDUP_REMOVED lines=13> */
[----:B------:R-:W-:Y:S01]  /*2440*/  @P0 IMAD.MOV.U32 R40, RZ, RZ, RZ ;  /* 0x000000ffff280224 */ /* 0x000fe200078e00ff */
[----:B------:R-:W-:Y:S01]  /*2450*/  @P0 MOV R41, R6 ;  /* 0x0000000600290202 */ /* 0x000fe20000000f00 */
[----:B------:R-:W-:Y:S06]  /*2460*/  BRA `(.L_x_9351) ;  /* 0x0000000000147947 */ /* 0x000fec0003800000 */
.L_x_9353:
[----:B------:R-:W-:Y:S01]  /*2470*/  LOP3.LUT R41, R33, 0x80000, RZ, 0xfc, !PT ;  /* 0x0008000021297812 */ /* 0x000fe200078efcff */
[----:B------:R-:W-:Y:S01]  /*2480*/  IMAD.MOV.U32 R40, RZ, RZ, R32 ;  /* 0x000000ffff287224 */ /* 0x000fe200078e0020 */
[----:B------:R-:W-:Y:S06]  /*2490*/  BRA `(.L_x_9351) ;  /* 0x0000000000087947 */ /* 0x000fec0003800000 */
.L_x_9352:
[----:B------:R-:W-:Y:S01]  /*24a0*/  LOP3.LUT R41, R43, 0x80000, RZ, 0xfc, !PT ;  /* 0x000800002b297812 */ /* 0x000fe200078efcff */
[----:B------:R-:W-:-:S07]  /*24b0*/  IMAD.MOV.U32 R40, RZ, RZ, R42 ;  /* 0x000000ffff287224 */ /* 0x000fce00078e002a */
.L_x_9351:
[----:B------:R-:W-:Y:S05]  /*24c0*/  BSYNC B0 ;  /* 0x0000000000007941 */ /* 0x000fea0003800000 */
.L_x_9349:
[----:B------:R-:W-:Y:S02]  /*24d0*/  IMAD.MOV.U32 R6, RZ, RZ, R0 ;  /* 0x000000ffff067224 */ /* 0x000fe400078e0000 */
[----:B------:R-:W-:-:S04]  /*24e0*/  IMAD.MOV.U32 R7, RZ, RZ, 0x0 ;  /* 0x00000000ff077424 */ /* 0x000fc800078e00ff */
[----:B------:R-:W-:Y:S05]  /*24f0*/  RET.REL.NODEC R6 `(_ZN2at6native27unrolled_elementwise_kernelINS0_13BUnaryFunctorIN3c107complexIdEES5_S5_NS0_15binary_internal10DivFunctorIS5_EEEESt5arrayIPcLm2EELi4E23TrivialOffsetCalculatorILi1EjESE_NS0_6memory15LoadWithoutCastENSF_16StoreWithoutCastEEEviT_T0_T2_T3_T4_T5_) ;  /* 0xffffffd806c07950 */ /* 0x000fea0003c3ffff */
.L_x_9354:
        /* <DEDUP_REMOVED lines=16> */
.L_x_19276:


//--------------------- .text._ZN2at6native29vectorized_elementwise_kernelILi2ENS0_13BUnaryFunctorIN3c107complexIdEES5_S5_NS0_15binary_internal10DivFunctorIS5_EEEESt5arrayIPcLm2EEEEviT0_T1_ --------------------------
	.section	.text._ZN2at6native29vectorized_elementwise_kernelILi2ENS0_13BUnaryFunctorIN3c107complexIdEES5_S5_NS0_15binary_internal10DivFunctorIS5_EEEESt5arrayIPcLm2EEEEviT0_T1_,"ax",@progbits
	.align	128
        .global         _ZN2at6native29vectorized_elementwise_kernelILi2ENS0_13BUnaryFunctorIN3c107complexIdEES5_S5_NS0_15binary_internal10DivFunctorIS5_EEEESt5arrayIPcLm2EEEEviT0_T1_
        .type           _ZN2at6native29vectorized_elementwise_kernelILi2ENS0_13BUnaryFunctorIN3c107complexIdEES5_S5_NS0_15binary_internal10DivFunctorIS5_EEEESt5arrayIPcLm2EEEEviT0_T1_,@function
        .size           _ZN2at6native29vectorized_elementwise_kernelILi2ENS0_13BUnaryFunctorIN3c107complexIdEES5_S5_NS0_15binary_internal10DivFunctorIS5_EEEESt5arrayIPcLm2EEEEviT0_T1_,(.L_x_19278 - _ZN2at6native29vectorized_elementwise_kernelILi2ENS0_13BUnaryFunctorIN3c107complexIdEES5_S5_NS0_15binary_internal10DivFunctorIS5_EEEESt5arrayIPcLm2EEEEviT0_T1_)
        .other          _ZN2at6native29vectorized_elementwise_kernelILi2ENS0_13BUnaryFunctorIN3c107complexIdEES5_S5_NS0_15binary_internal10DivFunctorIS5_EEEESt5arrayIPcLm2EEEEviT0_T1_,@"STO_CUDA_ENTRY STV_DEFAULT"
_ZN2at6native29vectorized_elementwise_kernelILi2ENS0_13BUnaryFunctorIN3c107complexIdEES5_S5_NS0_15binary_internal10DivFunctorIS5_EEEESt5arrayIPcLm2EEEEviT0_T1_:
.text._ZN2at6native29vectorized_elementwise_kernelILi2ENS0_13BUnaryFunctorIN3c107complexIdEES5_S5_NS0_15binary_internal10DivFunctorIS5_EEEESt5arrayIPcLm2EEEEviT0_T1_:
        /* <DEDUP_REMOVED lines=8> */
[----:B------:R-:W0:Y:S01]  /*0080*/  LDC.64 R44, c[0x0][0x238] ;  /* 0x00008e00ff2c7b82 */ /* 0x000e220000000a00 */
[----:B------:R-:W-:Y:S01]  /*0090*/  ULDC UR8, c[0x0][0x23c] ;  /* 0x00008f0000087ab9 */ /* 0x000fe20000000800 */
[----:B------:R-:W-:Y:S01]  /*00a0*/  IMAD.MOV.U32 R4, RZ, RZ, 0x1 ;  /* 0x00000001ff047424 */ /* 0x000fe200078e00ff */
[----:B------:R-:W0:Y:S01]  /*00b0*/  MUFU.RCP64H R5, UR8 ;  /* 0x0000000800057d08 */ /* 0x000e220008001800 */
[----:B------:R-:W1:Y:S01]  /*00c0*/  S2R R40, SR_TID.X ;  /* 0x0000000000287919 */ /* 0x000e620000002100 */
[----:B------:R-:W-:-:S03]  /*00d0*/  ULDC.64 UR6, c[0x0][0x230] ;  /* 0x00008c0000067ab9 */ /* 0x000fc60000000a00 */
[----:B------:R-:W2:Y:S01]  /*00e0*/  LDC.64 R2, c[0x0][0x248] ;  /* 0x00009200ff027b82 */ /* 0x000ea20000000a00 */
[----:B0-----:R-:W-:-:S08]  /*00f0*/  DFMA R6, R4, -R44, 1 ;  /* 0x3ff000000406742b */ /* 0x001fd0000000082c */
[----:B------:R-:W-:Y:S01]  /*0100*/  DFMA R6, R6, R6, R6 ;  /* 0x000000060606722b */ /* 0x000fe20000000006 */
[----:B--2---:R-:W-:-:S04]  /*0110*/  IMAD.WIDE R2, R0, 0x10, R2 ;  /* 0x0000001000027825 */ /* 0x004fc800078e0202 */
[----:B-1----:R-:W-:-:S03]  /*0120*/  IMAD.WIDE.U32 R2, R40, 0x20, R2 ;  /* 0x0000002028027825 */ /* 0x002fc600078e0002 */
[----:B------:R-:W-:Y:S02]  /*0130*/  DFMA R6, R4, R6, R4 ;  /* 0x000000060406722b */ /* 0x000fe40000000004 */
[----:B------:R-:W5:Y:S06]  /*0140*/  LDG.E.128 R20, desc[UR4][R2.64] ;  /* 0x0000000402147981 */ /* 0x000f6c000c1e1d00 */
[C---:B------:R-:W-:Y:S01]  /*0150*/  DFMA R4, R6.reuse, -R44, 1 ;  /* 0x3ff000000604742b */ /* 0x040fe2000000082c */
[----:B------:R-:W5:Y:S04]  /*0160*/  LDG.E.128 R16, desc[UR4][R2.64+0x10] ;  /* 0x0000100402107981 */ /* 0x000f68000c1e1d00 */
[----:B------:R-:W5:Y:S03]  /*0170*/  LDG.E.128 R12, desc[UR4][R2.64+0x1000] ;  /* 0x00100004020c7981 */ /* 0x000f66000c1e1d00 */
[----:B------:R-:W-:Y:S01]  /*0180*/  DFMA R4, R6, R4, R6 ;  /* 0x000000040604722b */ /* 0x000fe20000000006 */
[----:B------:R-:W5:Y:S01]  /*0190*/  LDG.E.128 R8, desc[UR4][R2.64+0x1010] ;  /* 0x0010100402087981 */ /* 0x000f62000c1e1d00 */
[----:B------:R-:W0:Y:S03]  /*01a0*/  LDC R6, c[0x0][0x234] ;  /* 0x00008d00ff067b82 */ /* 0x000e260000000800 */
[----:B------:R-:W5:Y:S03]  /*01b0*/  LDG.E.128 R36, desc[UR4][R2.64+0x2000] ;  /* 0x0020000402247981 */ /* 0x000f66000c1e1d00 */
[----:B------:R-:W-:Y:S01]  /*01c0*/  DMUL R42, R4, UR6 ;  /* 0x00000006042a7c28 */ /* 0x000fe20008000000 */
[----:B------:R-:W5:Y:S04]  /*01d0*/  LDG.E.128 R32, desc[UR4][R2.64+0x2010] ;  /* 0x0020100402207981 */ /* 0x000f68000c1e1d00 */
[----:B------:R-:W5:Y:S04]  /*01e0*/  LDG.E.128 R28, desc[UR4][R2.64+0x3000] ;  /* 0x00300004021c7981 */ /* 0x000f68000c1e1d00 */
[----:B------:R1:W5:Y:S01]  /*01f0*/  LDG.E.128 R24, desc[UR4][R2.64+0x3010] ;  /* 0x0030100402187981 */ /* 0x000362000c1e1d00 */
[----:B------:R-:W-:Y:S01]  /*0200*/  DSETP.LE.AND P1, PT, |R44|, |UR6|, PT ;  /* 0x400000062c007e2a */ /* 0x000fe2000bf23200 */
[----:B0-----:R-:W-:Y:S01]  /*0210*/  FSETP.GEU.AND P2, PT, |R6|, 6.5827683646048100446e-37, PT ;  /* 0x036000000600780b */ /* 0x001fe20003f4e200 */
[----:B-1----:R-:W-:-:S08]  /*0220*/  DFMA R2, R42, -R44, UR6 ;  /* 0x000000062a027e2b */ /* 0x002fd0000800082c */
        /* <DEDUP_REMOVED lines=11> */
[----:B-----5:R-:W-:Y:S05]  /*02e0*/  CALL.REL.NOINC `($__internal_23_$__cuda_sm20_div_rn_f64_full) ;  /* 0x0000005400e47944 */ /* 0x020fea0003c00000 */
[----:B------:R-:W-:Y:S01]  /*02f0*/  IMAD.MOV.U32 R42, RZ, RZ, R4 ;  /* 0x000000ffff2a7224 */ /* 0x000fe200078e0004 */
[----:B------:R-:W-:-:S07]  /*0300*/  MOV R43, R3 ;  /* 0x00000003002b7202 */ /* 0x000fce0000000f00 */
.L_x_9356:
        /* <DEDUP_REMOVED lines=13> */
[-C--:B------:R-:W-:Y:S02]  /*03e0*/  DFMA R4, R48, -R44.reuse, UR6 ;  /* 0x0000000630047e2b */ /* 0x080fe4000800082c */
[----:B------:R-:W-:-:S06]  /*03f0*/  DFMA R44, R42, R44, UR6 ;  /* 0x000000062a2c7e2b */ /* 0x000fcc000800002c */
        /* <DEDUP_REMOVED lines=12> */
[----:B------:R-:W-:Y:S02]  /*04c0*/  IMAD.MOV.U32 R48, RZ, RZ, R4 ;  /* 0x000000ffff307224 */ /* 0x000fe400078e0004 */
[----:B------:R-:W-:-:S07]  /*04d0*/  IMAD.MOV.U32 R49, RZ, RZ, R3 ;  /* 0x000000ffff317224 */ /* 0x000fce00078e0003 */
.L_x_9357:
[----:B------:R-:W-:Y:S05]  /*04e0*/  @!P1 BRA `(.L_x_9358) ;  /* 0x0000001c005c9947 */ /* 0x000fea0003800000 */
[----:B------:R-:W0:Y:S01]  /*04f0*/  LDC.64 R42, c[0x0][0x230] ;  /* 0x00008c00ff2a7b82 */ /* 0x000e220000000a00 */
[----:B------:R-:W-:Y:S02]  /*0500*/  ULDC.64 UR6, c[0x0][0x238] ;  /* 0x00008e0000067ab9 */ /* 0x000fe40000000a00 */
[----:B------:R-:W-:Y:S02]  /*0510*/  DSETP.NEU.AND P0, PT, RZ, |UR6|, PT ;  /* 0x40000006ff007e2a */ /* 0x000fe4000bf0d000 */
[----:B0-----:R-:W-:Y:S02]  /*0520*/  DSETP.EQ.AND P1, PT, |R42|, RZ, PT ;  /* 0x000000ff2a00722a */ /* 0x001fe40003f22200 */
[----:B------:R-:W-:-:S12]  /*0530*/  DFMA R6, R48, UR6, R42 ;  /* 0x0000000630067c2b */ /* 0x000fd8000800002a */
[----:B------:R-:W-:Y:S05]  /*0540*/  @!P0 BRA P1, `(.L_x_9359) ;  /* 0x0000000000c48947 */ /* 0x000fea0000800000 */
[----:B------:R-:W0:Y:S01]  /*0550*/  MUFU.RCP64H R3, R7 ;  /* 0x0000000700037308 */ /* 0x000e220000001800 */
[----:B------:R-:W-:Y:S01]  /*0560*/  IADD3 R2, R7, 0x300402, RZ ;  /* 0x0030040207027810 */ /* 0x000fe20007ffe0ff */
[----:B------:R-:W-:Y:S03]  /*0570*/  BSSY B0, `(.L_x_9360) ;  /* 0x000000d000007945 */ /* 0x000fe60003800000 */
        /* <DEDUP_REMOVED lines=9> */
[----:B------:R-:W-:-:S03]  /*0610*/  MOV R2, 0x640 ;  /* 0x0000064000027802 */ /* 0x000fc60000000f00 */
[----:B------:R-:W-:-:S07]  /*0620*/  VIADD R4, R4, 0xfff00000 ;  /* 0xfff0000004047836 */ /* 0x000fce0000000000 */
[----:B-----5:R-:W-:Y:S05]  /*0630*/  CALL.REL.NOINC `($__internal_22_$__cuda_sm20_dblrcp_rn_slowpath_v3) ;  /* 0x0000005000747944 */ /* 0x020fea0003c00000 */
.L_x_9361:
[----:B------:R-:W-:Y:S05]  /*0640*/  BSYNC B0 ;  /* 0x0000000000007941 */ /* 0x000fea0003800000 */
.L_x_9360:
[-C--:B-----5:R-:W-:Y:S02]  /*0650*/  DFMA R50, R22, R48.reuse, R20 ;  /* 0x000000301632722b */ /* 0x0a0fe40000000014 */
[-C--:B------:R-:W-:Y:S02]  /*0660*/  DFMA R2, R18, R48.reuse, R16 ;  /* 0x000000301202722b */ /* 0x080fe40000000010 */
[-C--:B------:R-:W-:Y:S02]  /*0670*/  DFMA R4, R14, R48.reuse, R12 ;  /* 0x000000300e04722b */ /* 0x080fe4000000000c */
[-C--:B------:R-:W-:Y:S02]  /*0680*/  DFMA R6, R10, R48.reuse, R8 ;  /* 0x000000300a06722b */ /* 0x080fe40000000008 */
[-C--:B------:R-:W-:Y:S02]  /*0690*/  DFMA R42, R38, R48.reuse, R36 ;  /* 0x00000030262a722b */ /* 0x080fe40000000024 */
[----:B------:R-:W-:-:S02]  /*06a0*/  DFMA R44, R34, R48, R32 ;  /* 0x00000030222c722b */ /* 0x000fc40000000020 */
[-C--:B------:R-:W-:Y:S02]  /*06b0*/  DFMA R46, R30, R48.reuse, R28 ;  /* 0x000000301e2e722b */ /* 0x080fe4000000001c */
[-C--:B------:R-:W-:Y:S02]  /*06c0*/  DFMA R52, R26, R48.reuse, R24 ;  /* 0x000000301a34722b */ /* 0x080fe40000000018 */
[-C--:B------:R-:W-:Y:S02]  /*06d0*/  DFMA R22, R20, -R48.reuse, R22 ;  /* 0x800000301416722b */ /* 0x080fe40000000016 */
[-C--:B------:R-:W-:Y:S02]  /*06e0*/  DFMA R18, R16, -R48.reuse, R18 ;  /* 0x800000301012722b */ /* 0x080fe40000000012 */
[-C--:B------:R-:W-:Y:S02]  /*06f0*/  DFMA R14, R12, -R48.reuse, R14 ;  /* 0x800000300c0e722b */ /* 0x080fe4000000000e */
[----:B------:R-:W-:-:S02]  /*0700*/  DFMA R10, R8, -R48, R10 ;  /* 0x80000030080a722b */ /* 0x000fc4000000000a */
[-C--:B------:R-:W-:Y:S02]  /*0710*/  DFMA R38, R36, -R48.reuse, R38 ;  /* 0x800000302426722b */ /* 0x080fe40000000026 */
[-C--:B------:R-:W-:Y:S02]  /*0720*/  DFMA R34, R32, -R48.reuse, R34 ;  /* 0x800000302022722b */ /* 0x080fe40000000022 */
[-C--:B------:R-:W-:Y:S02]  /*0730*/  DFMA R30, R28, -R48.reuse, R30 ;  /* 0x800000301c1e722b */ /* 0x080fe4000000001e */
[----:B------:R-:W-:Y:S02]  /*0740*/  DFMA R26, R24, -R48, R26 ;  /* 0x80000030181a722b */ /* 0x000fe4000000001a */
[-C--:B------:R-:W-:Y:S02]  /*0750*/  DMUL R20, R50, R62.reuse ;  /* 0x0000003e32147228 */ /* 0x080fe40000000000 */
[----:B------:R-:W-:-:S02]  /*0760*/  DMUL R22, R22, R62 ;  /* 0x0000003e16167228 */ /* 0x000fc40000000000 */
[-C--:B------:R-:W-:Y:S02]  /*0770*/  DMUL R16, R2, R62.reuse ;  /* 0x0000003e02107228 */ /* 0x080fe40000000000 */
[-C--:B------:R-:W-:Y:S02]  /*0780*/  DMUL R18, R18, R62.reuse ;  /* 0x0000003e12127228 */ /* 0x080fe40000000000 */
[-C--:B------:R-:W-:Y:S02]  /*0790*/  DMUL R12, R4, R62.reuse ;  /* 0x0000003e040c7228 */ /* 0x080fe40000000000 */
[-C--:B------:R-:W-:Y:S02]  /*07a0*/  DMUL R14, R14, R62.reuse ;  /* 0x0000003e0e0e7228 */ /* 0x080fe40000000000 */
        /* <DEDUP_REMOVED lines=9> */
[----:B------:R-:W-:Y:S01]  /*0840*/  DMUL R26, R26, R62 ;  /* 0x0000003e1a1a7228 */ /* 0x000fe20000000000 */
[----:B------:R-:W-:Y:S10]  /*0850*/  BRA `(.L_x_9362) ;  /* 0x0000001c00447947 */ /* 0x000ff40003800000 */
.L_x_9359:
[----:B------:R-:W-:Y:S01]  /*0860*/  DADD R6, -RZ, |R42| ;  /* 0x00000000ff067229 */ /* 0x000fe2000000052a */
[----:B------:R-:W-:Y:S01]  /*0870*/  IMAD.MOV.U32 R2, RZ, RZ, 0x1 ;  /* 0x00000001ff027424 */ /* 0x000fe200078e00ff */
[----:B-----5:R-:W-:Y:S01]  /*0880*/  FSETP.GEU.AND P1, PT, |R21|, 6.5827683646048100446e-37, PT ;  /* 0x036000001500780b */ /* 0x020fe20003f2e200 */
        /* <DEDUP_REMOVED lines=17> */
[----:B------:R-:W-:Y:S05]  /*09a0*/  CALL.REL.NOINC `($__internal_23_$__cuda_sm20_div_rn_f64_full) ;  /* 0x0000005000347944 */ /* 0x000fea0003c00000 */
[----:B------:R-:W-:-:S07]  /*09b0*/  IMAD.MOV.U32 R5, RZ, RZ, R3 ;  /* 0x000000ffff057224 */ /* 0x000fce00078e0003 */
.L_x_9364:
[----:B------:R-:W-:Y:S05]  /*09c0*/  BSYNC B1 ;  /* 0x0000000000017941 */ /* 0x000fea0003800000 */
.L_x_9363:
        /* <DEDUP_REMOVED lines=13> */
[----:B------:R-:W-:Y:S01]  /*0aa0*/  DFMA R2, R2, R42, R20 ;  /* 0x0000002a0202722b */ /* 0x000fe20000000014 */
[----:B------:R-:W-:-:S09]  /*0ab0*/  IMAD.MOV.U32 R21, RZ, RZ, R5 ;  /* 0x000000ffff157224 */ /* 0x000fd200078e0005 */
[----:B------:R-:W-:-:S05]  /*0ac0*/  FFMA R20, RZ, R7, R3 ;  /* 0x00000007ff147223 */ /* 0x000fca0000000003 */
[----:B------:R-:W-:Y:S01]  /*0ad0*/  FSETP.GT.AND P0, PT, |R20|, 1.469367938527859385e-39, PT ;  /* 0x001000001400780b */ /* 0x000fe20003f04200 */
[----:B------:R-:W-:-:S12]  /*0ae0*/  IMAD.MOV.U32 R20, RZ, RZ, R4 ;  /* 0x000000ffff147224 */ /* 0x000fd800078e0004 */
[----:B------:R-:W-:Y:S05]  /*0af0*/  @P0 BRA P1, `(.L_x_9366) ;  /* 0x0000000000180947 */ /* 0x000fea0000800000 */
[----:B------:R-:W-:Y:S01]  /*0b00*/  IMAD.MOV.U32 R4, RZ, RZ, R22 ;  /* 0x000000ffff047224 */ /* 0x000fe200078e0016 */
[----:B------:R-:W-:Y:S01]  /*0b10*/  MOV R3, R23 ;  /* 0x0000001700037202 */ /* 0x000fe20000000f00 */
[----:B------:R-:W-:Y:S01]  /*0b20*/  IMAD.MOV.U32 R5, RZ, RZ, R7 ;  /* 0x000000ffff057224 */ /* 0x000fe200078e0007 */
[----:B------:R-:W-:-:S07]  /*0b30*/  MOV R2, 0xb50 ;  /* 0x00000b5000027802 */ /* 0x000fce0000000f00 */
[----:B------:R-:W-:Y:S05]  /*0b40*/  CALL.REL.NOINC `($__internal_23_$__cuda_sm20_div_rn_f64_full) ;  /* 0x0000004c00cc7944 */ /* 0x000fea0003c00000 */
[----:B------:R-:W-:-:S07]  /*0b50*/  IMAD.MOV.U32 R2, RZ, RZ, R4 ;  /* 0x000000ffff027224 */ /* 0x000fce00078e0004 */
.L_x_9366:
[----:B------:R-:W-:Y:S05]  /*0b60*/  BSYNC B1 ;  /* 0x0000000000017941 */ /* 0x000fea0003800000 */
.L_x_9365:
        /* <DEDUP_REMOVED lines=16> */
[----:B------:R-:W-:Y:S02]  /*0c70*/  FSETP.GT.AND P0, PT, |R22|, 1.469367938527859385e-39, PT ;  /* 0x001000001600780b */ /* 0x000fe40003f04200 */
[----:B------:R-:W-:-:S11]  /*0c80*/  MOV R22, R2 ;  /* 0x0000000200167202 */ /* 0x000fd60000000f00 */
[----:B------:R-:W-:Y:S05]  /*0c90*/  @P0 BRA P1, `(.L_x_9368) ;  /* 0x0000000000180947 */ /* 0x000fea0000800000 */
[----:B------:R-:W-:Y:S01]  /*0ca0*/  IMAD.MOV.U32 R4, RZ, RZ, R16 ;  /* 0x000000ffff047224 */ /* 0x000fe200078e0010 */
[----:B------:R-:W-:Y:S01]  /*0cb0*/  MOV R5, R7 ;  /* 0x0000000700057202 */ /* 0x000fe20000000f00 */
[----:B------:R-:W-:Y:S01]  /*0cc0*/  IMAD.MOV.U32 R3, RZ, RZ, R17 ;  /* 0x000000ffff037224 */ /* 0x000fe200078e0011 */
[----:B------:R-:W-:-:S07]  /*0cd0*/  MOV R2, 0xcf0 ;  /* 0x00000cf000027802 */ /* 0x000fce0000000f00 */
[----:B------:R-:W-:Y:S05]  /*0ce0*/  CALL.REL.NOINC `($__internal_23_$__cuda_sm20_div_rn_f64_full) ;  /* 0x0000004c00647944 */ /* 0x000fea0003c00000 */
[----:B------:R-:W-:-:S07]  /*0cf0*/  IMAD.MOV.U32 R5, RZ, RZ, R3 ;  /* 0x000000ffff057224 */ /* 0x000fce00078e0003 */
.L_x_9368:
[----:B------:R-:W-:Y:S05]  /*0d00*/  BSYNC B1 ;  /* 0x0000000000017941 */ /* 0x000fea0003800000 */
.L_x_9367:
        /* <DEDUP_REMOVED lines=14> */
[----:B------:R-:W-:-:S09]  /*0df0*/  MOV R17, R5 ;  /* 0x0000000500117202 */ /* 0x000fd20000000f00 */
[----:B------:R-:W-:-:S05]  /*0e00*/  FFMA R16, RZ, R7, R3 ;  /* 0x00000007ff107223 */ /* 0x000fca0000000003 */
[----:B------:R-:W-:Y:S01]  /*0e10*/  FSETP.GT.AND P0, PT, |R16|, 1.469367938527859385e-39, PT ;  /* 0x001000001000780b */ /* 0x000fe20003f04200 */
[----:B------:R-:W-:-:S12]  /*0e20*/  IMAD.MOV.U32 R16, RZ, RZ, R4 ;  /* 0x000000ffff107224 */ /* 0x000fd800078e0004 */
[----:B------:R-:W-:Y:S05]  /*0e30*/  @P0 BRA P1, `(.L_x_9370) ;  /* 0x0000000000180947 */ /* 0x000fea0000800000 */
[----:B------:R-:W-:Y:S01]  /*0e40*/  IMAD.MOV.U32 R4, RZ, RZ, R18 ;  /* 0x000000ffff047224 */ /* 0x000fe200078e0012 */
[----:B------:R-:W-:Y:S01]  /*0e50*/  MOV R2, 0xe90 ;  /* 0x00000e9000027802 */ /* 0x000fe20000000f00 */
[----:B------:R-:W-:Y:S02]  /*0e60*/  IMAD.MOV.U32 R3, RZ, RZ, R19 ;  /* 0x000000ffff037224 */ /* 0x000fe400078e0013 */
[----:B------:R-:W-:-:S07]  /*0e70*/  IMAD.MOV.U32 R5, RZ, RZ, R7 ;  /* 0x000000ffff057224 */ /* 0x000fce00078e0007 */
[----:B------:R-:W-:Y:S05]  /*0e80*/  CALL.REL.NOINC `($__internal_23_$__cuda_sm20_div_rn_f64_full) ;  /* 0x0000004800fc7944 */ /* 0x000fea0003c00000 */
[----:B------:R-:W-:-:S07]  /*0e90*/  MOV R2, R4 ;  /* 0x0000000400027202 */ /* 0x000fce0000000f00 */
.L_x_9370:
[----:B------:R-:W-:Y:S05]  /*0ea0*/  BSYNC B1 ;  /* 0x0000000000017941 */ /* 0x000fea0003800000 */
.L_x_9369:
        /* <DEDUP_REMOVED lines=19> */
[----:B------:R-:W-:Y:S01]  /*0fe0*/  MOV R4, R12 ;  /* 0x0000000c00047202 */ /* 0x000fe20000000f00 */
[----:B------:R-:W-:Y:S01]  /*0ff0*/  IMAD.MOV.U32 R3, RZ, RZ, R13 ;  /* 0x000000ffff037224 */ /* 0x000fe200078e000d */
[----:B------:R-:W-:Y:S01]  /*1000*/  MOV R2, 0x1030 ;  /* 0x0000103000027802 */ /* 0x000fe20000000f00 */
[----:B------:R-:W-:-:S07]  /*1010*/  IMAD.MOV.U32 R5, RZ, RZ, R7 ;  /* 0x000000ffff057224 */ /* 0x000fce00078e0007 */
[----:B------:R-:W-:Y:S05]  /*1020*/  CALL.REL.NOINC `($__internal_23_$__cuda_sm20_div_rn_f64_full) ;  /* 0x0000004800947944 */ /* 0x000fea0003c00000 */
[----:B------:R-:W-:-:S07]  /*1030*/  IMAD.MOV.U32 R5, RZ, RZ, R3 ;  /* 0x000000ffff057224 */ /* 0x000fce00078e0003 */
.L_x_9372:
[----:B------:R-:W-:Y:S05]  /*1040*/  BSYNC B1 ;  /* 0x0000000000017941 */ /* 0x000fea0003800000 */
.L_x_9371:
        /* <DEDUP_REMOVED lines=25> */
.L_x_9374:
[----:B------:R-:W-:Y:S05]  /*11e0*/  BSYNC B1 ;  /* 0x0000000000017941 */ /* 0x000fea0003800000 */
.L_x_9373:
        /* <DEDUP_REMOVED lines=25> */
.L_x_9376:
[----:B------:R-:W-:Y:S05]  /*1380*/  BSYNC B1 ;  /* 0x0000000000017941 */ /* 0x000fea0003800000 */
.L_x_9375:
        /* <DEDUP_REMOVED lines=25> */
.L_x_9378:
[----:B------:R-:W-:Y:S05]  /*1520*/  BSYNC B1 ;  /* 0x0000000000017941 */ /* 0x000fea0003800000 */
.L_x_9377:
        /* <DEDUP_REMOVED lines=25> */
.L_x_9380:
[----:B------:R-:W-:Y:S05]  /*16c0*/  BSYNC B1 ;  /* 0x0000000000017941 */ /* 0x000fea0003800000 */
.L_x_9379:
        /* <DEDUP_REMOVED lines=25> */
.L_x_9382:
[----:B------:R-:W-:Y:S05]  /*1860*/  BSYNC B1 ;  /* 0x0000000000017941 */ /* 0x000fea0003800000 */
.L_x_9381:
        /* <DEDUP_REMOVED lines=25> */
.L_x_9384:
[----:B------:R-:W-:Y:S05]  /*1a00*/  BSYNC B1 ;  /* 0x0000000000017941 */ /* 0x000fea0003800000 */
.L_x_9383:
        /* <DEDUP_REMOVED lines=25> */
.L_x_9386:
[----:B------:R-:W-:Y:S05]  /*1ba0*/  BSYNC B1 ;  /* 0x0000000000017941 */ /* 0x000fea0003800000 */
.L_x_9385:
        /* <DEDUP_REMOVED lines=25> */
.L_x_9388:
[----:B------:R-:W-:Y:S05]  /*1d40*/  BSYNC B1 ;  /* 0x0000000000017941 */ /* 0x000fea0003800000 */
.L_x_9387:
        /* <DEDUP_REMOVED lines=25> */
.L_x_9390:
[----:B------:R-:W-:Y:S05]  /*1ee0*/  BSYNC B1 ;  /* 0x0000000000017941 */ /* 0x000fea0003800000 */
.L_x_9389:
        /* <DEDUP_REMOVED lines=25> */
.L_x_9392:
[----:B------:R-:W-:Y:S05]  /*2080*/  BSYNC B1 ;  /* 0x0000000000017941 */ /* 0x000fea0003800000 */
.L_x_9391:
        /* <DEDUP_REMOVED lines=25> */
.L_x_9394:
[----:B------:R-:W-:Y:S05]  /*2220*/  BSYNC B1 ;  /* 0x0000000000017941 */ /* 0x000fea0003800000 */
.L_x_9393:
[----:B------:R-:W-:Y:S02]  /*2230*/  IMAD.MOV.U32 R26, RZ, RZ, R2 ;  /* 0x000000ffff1a7224 */ /* 0x000fe400078e0002 */
[----:B------:R-:W-:Y:S01]  /*2240*/  IMAD.MOV.U32 R27, RZ, RZ, R3 ;  /* 0x000000ffff1b7224 */ /* 0x000fe200078e0003 */
[----:B------:R-:W-:Y:S06]  /*2250*/  BRA `(.L_x_9362) ;  /* 0x0000000000c47947 */ /* 0x000fec0003800000 */
.L_x_9358:
[----:B------:R-:W0:Y:S01]  /*2260*/  MUFU.RCP64H R3, R45 ;  /* 0x0000002d00037308 */ /* 0x000e220000001800 */
[----:B------:R-:W-:Y:S01]  /*2270*/  VIADD R2, R45, 0x300402 ;  /* 0x003004022d027836 */ /* 0x000fe20000000000 */
[----:B------:R-:W-:Y:S04]  /*2280*/  BSSY B0, `(.L_x_9395) ;  /* 0x000000e000007945 */ /* 0x000fe80003800000 */
        /* <DEDUP_REMOVED lines=12> */
[----:B-----5:R-:W-:Y:S05]  /*2350*/  CALL.REL.NOINC `($__internal_22_$__cuda_sm20_dblrcp_rn_slowpath_v3) ;  /* 0x00000034002c7944 */ /* 0x020fea0003c00000 */
.L_x_9396:
[----:B------:R-:W-:Y:S05]  /*2360*/  BSYNC B0 ;  /* 0x0000000000007941 */ /* 0x000fea0003800000 */
.L_x_9395:
        /* <DEDUP_REMOVED lines=8> */
[-C--:B------:R-:W-:Y:S02]  /*23f0*/  DFMA R22, R22, R42.reuse, -R20 ;  /* 0x0000002a1616722b */ /* 0x080fe40000000814 */
[-C--:B------:R-:W-:Y:S02]  /*2400*/  DFMA R18, R18, R42.reuse, -R16 ;  /* 0x0000002a1212722b */ /* 0x080fe40000000810 */
[-C--:B------:R-:W-:Y:S02]  /*2410*/  DFMA R14, R14, R42.reuse, -R12 ;  /* 0x0000002a0e0e722b */ /* 0x080fe4000000080c */
[----:B------:R-:W-:-:S02]  /*2420*/  DFMA R10, R10, R42, -R8 ;  /* 0x0000002a0a0a722b */ /* 0x000fc40000000808 */
[-C--:B------:R-:W-:Y:S02]  /*2430*/  DFMA R38, R38, R42.reuse, -R36 ;  /* 0x0000002a2626722b */ /* 0x080fe40000000824 */
[-C--:B------:R-:W-:Y:S02]  /*2440*/  DFMA R34, R34, R42.reuse, -R32 ;  /* 0x0000002a2222722b */ /* 0x080fe40000000820 */
[-C--:B------:R-:W-:Y:S02]  /*2450*/  DFMA R30, R30, R42.reuse, -R28 ;  /* 0x0000002a1e1e722b */ /* 0x080fe4000000081c */
[----:B------:R-:W-:Y:S02]  /*2460*/  DFMA R26, R26, R42, -R24 ;  /* 0x0000002a1a1a722b */ /* 0x000fe40000000818 */
        /* <DEDUP_REMOVED lines=15> */
[----:B------:R-:W-:-:S11]  /*2560*/  DMUL R26, R26, R62 ;  /* 0x0000003e1a1a7228 */ /* 0x000fd60000000000 */
.L_x_9362:
[----:B------:R-:W0:Y:S02]  /*2570*/  LDC.64 R2, c[0x0][0x240] ;  /* 0x00009000ff027b82 */ /* 0x000e240000000a00 */
[----:B0-----:R-:W-:-:S04]  /*2580*/  IMAD.WIDE.U32 R2, R0, 0x10, R2 ;  /* 0x0000001000027825 */ /* 0x001fc800078e0002 */
[----:B------:R-:W-:-:S05]  /*2590*/  IMAD.WIDE R2, R40, 0x20, R2 ;  /* 0x0000002028027825 */ /* 0x000fca00078e0202 */
        /* <DEDUP_REMOVED lines=9> */
.L_x_9355:
[----:B------:R-:W0:Y:S01]  /*2630*/  S2R R19, SR_TID.X ;  /* 0x0000000000137919 */ /* 0x000e220000002100 */
[----:B------:R-:W-:Y:S02]  /*2640*/  CS2R R10, SRZ ;  /* 0x00000000000a7805 */ /* 0x000fe4000001ff00 */
[----:B------:R-:W-:Y:S02]  /*2650*/  CS2R R8, SRZ ;  /* 0x0000000000087805 */ /* 0x000fe4000001ff00 */
[----:B------:R-:W-:Y:S02]  /*2660*/  CS2R R34, SRZ ;  /* 0x0000000000227805 */ /* 0x000fe4000001ff00 */
[----:B------:R-:W-:Y:S02]  /*2670*/  CS2R R32, SRZ ;  /* 0x0000000000207805 */ /* 0x000fe4000001ff00 */
[----:B------:R-:W-:Y:S01]  /*2680*/  CS2R R38, SRZ ;  /* 0x0000000000267805 */ /* 0x000fe2000001ff00 */
[----:B------:R-:W1:Y:S01]  /*2690*/  LDC.64 R46, c[0x0][0x238] ;  /* 0x00008e00ff2e7b82 */ /* 0x000e620000000a00 */
[----:B------:R-:W-:Y:S01]  /*26a0*/  ULDC UR6, c[0x0][0x23c] ;  /* 0x00008f0000067ab9 */ /* 0x000fe20000000800 */
[----:B------:R-:W-:Y:S01]  /*26b0*/  ULDC.64 UR8, c[0x0][0x230] ;  /* 0x00008c0000087ab9 */ /* 0x000fe20000000a00 */
[----:B0-----:R-:W-:-:S13]  /*26c0*/  ISETP.GE.AND P1, PT, R19, R48, PT ;  /* 0x000000301300720c */ /* 0x001fda0003f26270 */
[----:B------:R-:W-:Y:S01]  /*26d0*/  @!P1 IMAD.IADD R23, R0, 0x1, R19 ;  /* 0x0000000100179824 */ /* 0x000fe200078e0213 */
[----:B------:R-:W-:Y:S01]  /*26e0*/  @!P1 IADD3 R19, R19, 0x80, RZ ;  /* 0x0000008013139810 */ /* 0x000fe20007ffe0ff */
[----:B------:R-:W0:Y:S03]  /*26f0*/  @!P1 LDC.64 R6, c[0x0][0x248] ;  /* 0x00009200ff069b82 */ /* 0x000e260000000a00 */
[----:B------:R-:W-:-:S13]  /*2700*/  ISETP.GE.AND P6, PT, R19, R48, PT ;  /* 0x000000301300720c */ /* 0x000fda0003fc6270 */
[----:B------:R-:W-:Y:S01]  /*2710*/  @!P6 IMAD.IADD R5, R0, 0x1, R19 ;  /* 0x000000010005e824 */ /* 0x000fe200078e0213 */
[----:B------:R-:W2:Y:S01]  /*2720*/  @!P6 LDC.64 R2, c[0x0][0x248] ;  /* 0x00009200ff02eb82 */ /* 0x000ea20000000a00 */
[----:B------:R-:W-:-:S05]  /*2730*/  @!P6 VIADD R19, R19, 0x80 ;  /* 0x000000801313e836 */ /* 0x000fca0000000000 */
[----:B------:R-:W-:-:S13]  /*2740*/  ISETP.GE.AND P5, PT, R19, R48, PT ;  /* 0x000000301300720c */ /* 0x000fda0003fa6270 */
[----:B------:R-:W-:Y:S01]  /*2750*/  @!P5 IMAD.IADD R37, R0, 0x1, R19 ;  /* 0x000000010025d824 */ /* 0x000fe200078e0213 */
[----:B------:R-:W-:-:S04]  /*2760*/  @!P5 IADD3 R19, R19, 0x80, RZ ;  /* 0x000000801313d810 */ /* 0x000fc80007ffe0ff */
[----:B------:R-:W-:Y:S01]  /*2770*/  ISETP.GE.AND P4, PT, R19, R48, PT ;  /* 0x000000301300720c */ /* 0x000fe20003f86270 */
[----:B--2---:R-:W-:Y:S02]  /*2780*/  @!P6 IMAD.WIDE.U32 R2, R5, 0x10, R2 ;  /* 0x000000100502e825 */ /* 0x004fe400078e0002 */
[----:B------:R-:W2:Y:S03]  /*2790*/  @!P5 LDC.64 R4, c[0x0][0x248] ;  /* 0x00009200ff04db82 */ /* 0x000ea60000000a00 */
[----:B------:R3:W5:Y:S07]  /*27a0*/  @!P6 LDG.E.128 R8, desc[UR4][R2.64] ;  /* 0x000000040208e981 */ /* 0x00076e000c1e1d00 */
[----:B------:R-:W-:Y:S01]  /*27b0*/  @!P4 IMAD.IADD R43, R0, 0x1, R19 ;  /* 0x00000001002bc824 */ /* 0x000fe200078e0213 */
[----:B------:R-:W4:Y:S01]  /*27c0*/  @!P4 LDC.64 R12, c[0x0][0x248] ;  /* 0x00009200ff0ccb82 */ /* 0x000f220000000a00 */
[----:B------:R-:W-:-:S05]  /*27d0*/  @!P4 VIADD R19, R19, 0x80 ;  /* 0x000000801313c836 */ /* 0x000fca0000000000 */
[----:B------:R-:W-:-:S13]  /*27e0*/  ISETP.GE.AND P3, PT, R19, R48, PT ;  /* 0x000000301300720c */ /* 0x000fda0003f66270 */
[----:B------:R-:W-:Y:S01]  /*27f0*/  @!P3 IMAD.IADD R25, R0, 0x1, R19 ;  /* 0x000000010019b824 */ /* 0x000fe200078e0213 */
[----:B------:R-:W-:Y:S01]  /*2800*/  @!P3 IADD3 R19, R19, 0x80, RZ ;  /* 0x000000801313b810 */ /* 0x000fe20007ffe0ff */
[----:B------:R-:W3:Y:S03]  /*2810*/  @!P3 LDC.64 R14, c[0x0][0x248] ;  /* 0x00009200ff0ebb82 */ /* 0x000ee60000000a00 */
[----:B------:R-:W-:-:S13]  /*2820*/  ISETP.GE.AND P2, PT, R19, R48, PT ;  /* 0x000000301300720c */ /* 0x000fda0003f46270 */
[----:B------:R-:W-:Y:S01]  /*2830*/  @!P2 IMAD.IADD R27, R0, 0x1, R19 ;  /* 0x00000001001ba824 */ /* 0x000fe200078e0213 */
[----:B------:R-:W1:Y:S01]  /*2840*/  @!P2 LDC.64 R16, c[0x0][0x248] ;  /* 0x00009200ff10ab82 */ /* 0x000e620000000a00 */
[----:B------:R-:W-:-:S05]  /*2850*/  @!P2 VIADD R19, R19, 0x80 ;  /* 0x000000801313a836 */ /* 0x000fca0000000000 */
[----:B------:R-:W-:-:S13]  /*2860*/  ISETP.GE.AND P0, PT, R19, R48, PT ;  /* 0x000000301300720c */ /* 0x000fda0003f06270 */
[----:B------:R-:W-:Y:S01]  /*2870*/  @!P0 IMAD.IADD R45, R0, 0x1, R19 ;  /* 0x00000001002d8824 */ /* 0x000fe200078e0213 */
[----:B------:R-:W-:Y:S01]  /*2880*/  @!P0 IADD3 R19, R19, 0x80, RZ ;  /* 0x0000008013138810 */ /* 0x000fe20007ffe0ff */
[----:B----4-:R-:W-:Y:S01]  /*2890*/  @!P4 IMAD.WIDE.U32 R42, R43, 0x10, R12 ;  /* 0x000000102b2ac825 */ /* 0x010fe200078e000c */
[----:B------:R-:W4:Y:S02]  /*28a0*/  @!P0 LDC.64 R20, c[0x0][0x248] ;  /* 0x00009200ff148b82 */ /* 0x000f240000000a00 */
[----:B------:R-:W-:-:S13]  /*28b0*/  ISETP.GE.AND P6, PT, R19, R48, PT ;  /* 0x000000301300720c */ /* 0x000fda0003fc6270 */
[----:B------:R-:W1:Y:S01]  /*28c0*/  @!P6 LDC.64 R40, c[0x0][0x248] ;  /* 0x00009200ff28eb82 */ /* 0x000e620000000a00 */
[----:B---3--:R-:W-:Y:S01]  /*28d0*/  @!P3 IMAD.WIDE.U32 R2, R25, 0x10, R14 ;  /* 0x000000101902b825 */ /* 0x008fe200078e000e */
[----:B------:R-:W-:Y:S02]  /*28e0*/  CS2R R14, SRZ ;  /* 0x00000000000e7805 */ /* 0x000fe4000001ff00 */
[----:B------:R-:W-:Y:S01]  /*28f0*/  CS2R R12, SRZ ;  /* 0x00000000000c7805 */ /* 0x000fe2000001ff00 */
[----:B--2---:R-:W-:-:S04]  /*2900*/  @!P5 IMAD.WIDE.U32 R36, R37, 0x10, R4 ;  /* 0x000000102524d825 */ /* 0x004fc800078e0004 */
[----:B------:R-:W-:Y:S01]  /*2910*/  @!P6 IMAD.IADD R25, R0, 0x1, R19 ;  /* 0x000000010019e824 */ /* 0x000fe200078e0213 */
[----:B------:R2:W5:Y:S01]  /*2920*/  @!P5 LDG.E.128 R12, desc[UR4][R36.64] ;  /* 0x00000004240cd981 */ /* 0x000562000c1e1d00 */
[----:B0-----:R-:W-:Y:S01]  /*2930*/  @!P1 IMAD.WIDE.U32 R6, R23, 0x10, R6 ;  /* 0x0000001017069825 */ /* 0x001fe200078e0006 */
[----:B--2---:R-:W-:-:S03]  /*2940*/  CS2R R36, SRZ ;  /* 0x0000000000247805 */ /* 0x004fc6000001ff00 */
[----:B-1----:R-:W-:-:S03]  /*2950*/  @!P6 IMAD.WIDE.U32 R40, R25, 0x10, R40 ;  /* 0x000000101928e825 */ /* 0x002fc600078e0028 */
[----:B------:R-:W5:Y:S04]  /*2960*/  @!P1 LDG.E.128 R36, desc[UR4][R6.64] ;  /* 0x0000000406249981 */ /* 0x000f68000c1e1d00 */
[----:B------:R-:W5:Y:S01]  /*2970*/  @!P6 LDG.E.128 R32, desc[UR4][R40.64] ;  /* 0x000000042820e981 */ /* 0x000f62000c1e1d00 */
[----:B------:R-:W-:Y:S01]  /*2980*/  @!P2 IMAD.WIDE.U32 R4, R27, 0x10, R16 ;  /* 0x000000101b04a825 */ /* 0x000fe200078e0010 */
[----:B------:R-:W-:Y:S02]  /*2990*/  CS2R R18, SRZ ;  /* 0x0000000000127805 */ /* 0x000fe4000001ff00 */
[----:B------:R-:W-:-:S06]  /*29a0*/  CS2R R16, SRZ ;  /* 0x0000000000107805 */ /* 0x000fcc000001ff00 */
[----:B------:R0:W5:Y:S02]  /*29b0*/  @!P4 LDG.E.128 R16, desc[UR4][R42.64] ;  /* 0x000000042a10c981 */ /* 0x000164000c1e1d00 */
[----:B0-----:R-:W0:Y:S01]  /*29c0*/  MUFU.RCP64H R43, UR6 ;  /* 0x00000006002b7d08 */ /* 0x001e220008001800 */
[----:B------:R-:W-:-:S06]  /*29d0*/  IMAD.MOV.U32 R42, RZ, RZ, 0x1 ;  /* 0x00000001ff2a7424 */ /* 0x000fcc00078e00ff */
[----:B0-----:R-:W-:-:S08]  /*29e0*/  DFMA R50, R42, -R46, 1 ;  /* 0x3ff000002a32742b */ /* 0x001fd0000000082e */
[----:B------:R-:W-:Y:S01]  /*29f0*/  DFMA R50, R50, R50, R50 ;  /* 0x000000323232722b */ /* 0x000fe20000000032 */
[----:B----4-:R-:W-:Y:S01]  /*2a00*/  @!P0 IMAD.WIDE.U32 R44, R45, 0x10, R20 ;  /* 0x000000102d2c8825 */ /* 0x010fe200078e0014 */
[----:B------:R-:W-:Y:S02]  /*2a10*/  CS2R R22, SRZ ;  /* 0x0000000000167805 */ /* 0x000fe4000001ff00 */
[----:B------:R-:W-:-:S04]  /*2a20*/  CS2R R20, SRZ ;  /* 0x0000000000147805 */ /* 0x000fc8000001ff00 */
[----:B------:R-:W-:Y:S02]  /*2a30*/  DFMA R50, R42, R50, R42 ;  /* 0x000000322a32722b */ /* 0x000fe4000000002a */
[----:B------:R0:W5:Y:S06]  /*2a40*/  @!P3 LDG.E.128 R20, desc[UR4][R2.64] ;  /* 0x000000040214b981 */ /* 0x00016c000c1e1d00 */
[----:B0-----:R-:W-:-:S08]  /*2a50*/  DFMA R2, R50, -R46, 1 ;  /* 0x3ff000003202742b */ /* 0x001fd0000000082e */
[----:B------:R-:W-:Y:S01]  /*2a60*/  DFMA R2, R50, R2, R50 ;  /* 0x000000023202722b */ /* 0x000fe20000000032 */
[----:B------:R-:W-:Y:S02]  /*2a70*/  CS2R R26, SRZ ;  /* 0x00000000001a7805 */ /* 0x000fe4000001ff00 */
[----:B------:R-:W-:-:S05]  /*2a80*/  CS2R R24, SRZ ;  /* 0x0000000000187805 */ /* 0x000fca000001ff00 */
[----:B------:R-:W-:Y:S01]  /*2a90*/  DMUL R68, R2, UR8 ;  /* 0x0000000802447c28 */ /* 0x000fe20008000000 */
[----:B------:R0:W5:Y:S07]  /*2aa0*/  @!P2 LDG.E.128 R24, desc[UR4][R4.64] ;  /* 0x000000040418a981 */ /* 0x00016e000c1e1d00 */
[----:B------:R-:W-:Y:S01]  /*2ab0*/  DFMA R46, R68, -R46, UR8 ;  /* 0x00000008442e7e2b */ /* 0x000fe2000800082e */
[----:B0-----:R-:W0:Y:S07]  /*2ac0*/  LDC R4, c[0x0][0x234] ;  /* 0x00008d00ff047b82 */ /* 0x001e2e0000000800 */
[----:B------:R-:W-:Y:S01]  /*2ad0*/  DFMA R68, R2, R46, R68 ;  /* 0x0000002e0244722b */ /* 0x000fe20000000044 */
[----:B------:R-:W-:-:S02]  /*2ae0*/  CS2R R30, SRZ ;  /* 0x00000000001e7805 */ /* 0x000fc4000001ff00 */
[----:B------:R-:W-:-:S06]  /*2af0*/  CS2R R28, SRZ ;  /* 0x00000000001c7805 */ /* 0x000fcc000001ff00 */
[----:B------:R1:W5:Y:S01]  /*2b00*/  @!P0 LDG.E.128 R28, desc[UR4][R44.64] ;  /* 0x000000042c1c8981 */ /* 0x000362000c1e1d00 */
[----:B------:R-:W-:-:S05]  /*2b10*/  FFMA R2, RZ, UR6, R69 ;  /* 0x00000006ff027c23 */ /* 0x000fca0008000045 */
[----:B------:R-:W-:Y:S02]  /*2b20*/  FSETP.GT.AND P0, PT, |R2|, 1.469367938527859385e-39, PT ;  /* 0x001000000200780b */ /* 0x000fe40003f04200 */
[----:B0-----:R-:W-:-:S13]  /*2b30*/  FSETP.GEU.AND P2, PT, |R4|, 6.5827683646048100446e-37, PT ;  /* 0x036000000400780b */ /* 0x001fda0003f4e200 */
[----:B-1----:R-:W-:Y:S05]  /*2b40*/  @P0 BRA P2, `(.L_x_9397) ;  /* 0x0000000000280947 */ /* 0x002fea0001000000 */
        /* <DEDUP_REMOVED lines=10> */
.L_x_9397:
        /* <DEDUP_REMOVED lines=18> */
[----:B------:R-:W-:Y:S01]  /*2d10*/  MOV R66, R62 ;  /* 0x0000003e00427202 */ /* 0x000fe20000000f00 */
[----:B------:R-:W-:-:S07]  /*2d20*/  IMAD.MOV.U32 R67, RZ, RZ, R63 ;  /* 0x000000ffff437224 */ /* 0x000fce00078e003f */
.L_x_9399:
[----:B------:R-:W-:Y:S05]  /*2d30*/  BSYNC B0 ;  /* 0x0000000000007941 */ /* 0x000fea0003800000 */
.L_x_9398:
[----:B------:R-:W0:Y:S01]  /*2d40*/  LDC.64 R4, c[0x0][0x230] ;  /* 0x00008c00ff047b82 */ /* 0x000e220000000a00 */
[----:B------:R-:W-:Y:S01]  /*2d50*/  ULDC UR6, c[0x0][0x234] ;  /* 0x00008d0000067ab9 */ /* 0x000fe20000000800 */
[----:B------:R-:W-:Y:S01]  /*2d60*/  IMAD.MOV.U32 R2, RZ, RZ, 0x1 ;  /* 0x00000001ff027424 */ /* 0x000fe200078e00ff */
[----:B------:R-:W0:Y:S01]  /*2d70*/  MUFU.RCP64H R3, UR6 ;  /* 0x0000000600037d08 */ /* 0x000e220008001800 */
[----:B------:R-:W-:-:S04]  /*2d80*/  ULDC.64 UR8, c[0x0][0x238] ;  /* 0x00008e0000087ab9 */ /* 0x000fc80000000a00 */
[----:B0-----:R-:W-:-:S08]  /*2d90*/  DFMA R6, R2, -R4, 1 ;  /* 0x3ff000000206742b */ /* 0x001fd00000000804 */
[----:B------:R-:W-:-:S08]  /*2da0*/  DFMA R6, R6, R6, R6 ;  /* 0x000000060606722b */ /* 0x000fd00000000006 */
[----:B------:R-:W-:-:S08]  /*2db0*/  DFMA R6, R2, R6, R2 ;  /* 0x000000060206722b */ /* 0x000fd00000000002 */
[----:B------:R-:W-:-:S08]  /*2dc0*/  DFMA R2, R6, -R4, 1 ;  /* 0x3ff000000602742b */ /* 0x000fd00000000804 */
[----:B------:R-:W-:Y:S01]  /*2dd0*/  DFMA R2, R6, R2, R6 ;  /* 0x000000020602722b */ /* 0x000fe20000000006 */
[----:B------:R-:W0:Y:S07]  /*2de0*/  LDC R6, c[0x0][0x23c] ;  /* 0x00008f00ff067b82 */ /* 0x000e2e0000000800 */
[----:B------:R-:W-:-:S08]  /*2df0*/  DMUL R64, R2, UR8 ;  /* 0x0000000802407c28 */ /* 0x000fd00008000000 */
[----:B------:R-:W-:-:S08]  /*2e00*/  DFMA R4, R64, -R4, UR8 ;  /* 0x0000000840047e2b */ /* 0x000fd00008000804 */
[----:B------:R-:W-:Y:S01]  /*2e10*/  DFMA R64, R2, R4, R64 ;  /* 0x000000040240722b */ /* 0x000fe20000000040 */
[----:B0-----:R-:W-:-:S09]  /*2e20*/  FSETP.GEU.AND P2, PT, |R6|, 6.5827683646048100446e-37, PT ;  /* 0x036000000600780b */ /* 0x001fd20003f4e200 */
        /* <DEDUP_REMOVED lines=13> */
.L_x_9400:
        /* <DEDUP_REMOVED lines=18> */
.L_x_9402:
[----:B------:R-:W-:Y:S05]  /*3020*/  BSYNC B0 ;  /* 0x0000000000007941 */ /* 0x000fea0003800000 */
.L_x_9401:
        /* <DEDUP_REMOVED lines=36> */
[----:B------:R-:W-:Y:S05]  /*3270*/  CALL.REL.NOINC `($__internal_23_$__cuda_sm20_div_rn_f64_full) ;  /* 0x0000002800007944 */ /* 0x000fea0003c00000 */
[----:B------:R-:W-:Y:S01]  /*3280*/  MOV R40, R4 ;  /* 0x0000000400287202 */ /* 0x000fe20000000f00 */
[----:B------:R-:W-:-:S07]  /*3290*/  IMAD.MOV.U32 R41, RZ, RZ, R3 ;  /* 0x000000ffff297224 */ /* 0x000fce00078e0003 */
.L_x_9407:
[----:B------:R-:W-:Y:S05]  /*32a0*/  BSYNC B2 ;  /* 0x0000000000027941 */ /* 0x000fea0003800000 */
.L_x_9406:
        /* <DEDUP_REMOVED lines=21> */
[----:B------:R-:W-:Y:S05]  /*3400*/  CALL.REL.NOINC `($__internal_23_$__cuda_sm20_div_rn_f64_full) ;  /* 0x00000024009c7944 */ /* 0x000fea0003c00000 */
[----:B------:R-:W-:Y:S02]  /*3410*/  IMAD.MOV.U32 R42, RZ, RZ, R4 ;  /* 0x000000ffff2a7224 */ /* 0x000fe400078e0004 */
[----:B------:R-:W-:-:S07]  /*3420*/  IMAD.MOV.U32 R43, RZ, RZ, R3 ;  /* 0x000000ffff2b7224 */ /* 0x000fce00078e0003 */
.L_x_9409:
[----:B------:R-:W-:Y:S05]  /*3430*/  BSYNC B2 ;  /* 0x0000000000027941 */ /* 0x000fea0003800000 */
.L_x_9408:
[----:B------:R-:W-:Y:S05]  /*3440*/  BRA `(.L_x_9404) ;  /* 0x0000000000107947 */ /* 0x000fea0003800000 */
.L_x_9405:
[C---:B-----5:R-:W-:Y:S02]  /*3450*/  DFMA R40, R68.reuse, R36, R38 ;  /* 0x000000244428722b */ /* 0x060fe40000000026 */
[----:B------:R-:W-:-:S06]  /*3460*/  DFMA R36, R68, R38, -R36 ;  /* 0x000000264424722b */ /* 0x000fcc0000000824 */
[-C--:B------:R-:W-:Y:S02]  /*3470*/  DMUL R40, R40, R66.reuse ;  /* 0x0000004228287228 */ /* 0x080fe40000000000 */
[----:B------:R-:W-:-:S11]  /*3480*/  DMUL R42, R36, R66 ;  /* 0x00000042242a7228 */ /* 0x000fd60000000000 */
.L_x_9404:
[----:B------:R-:W-:Y:S05]  /*3490*/  BSYNC B1 ;  /* 0x0000000000017941 */ /* 0x000fea0003800000 */
.L_x_9403:
[----:B-----5:R-:W0:Y:S01]  /*34a0*/  S2R R37, SR_TID.X ;  /* 0x0000000000257919 */ /* 0x020e220000002100 */
[----:B------:R-:W-:Y:S01]  /*34b0*/  BSSY B1, `(.L_x_9410) ;  /* 0x0000046000017945 */ /* 0x000fe20003800000 */
[----:B------:R-:W-:Y:S02]  /*34c0*/  CS2R R44, SRZ ;  /* 0x00000000002c7805 */ /* 0x000fe4000001ff00 */
[----:B0-----:R-:W-:-:S04]  /*34d0*/  IADD3 R3, R37, 0x80, RZ ;  /* 0x0000008025037810 */ /* 0x001fc80007ffe0ff */
        /* <DEDUP_REMOVED lines=36> */
.L_x_9414:
[----:B------:R-:W-:Y:S05]  /*3720*/  BSYNC B2 ;  /* 0x0000000000027941 */ /* 0x000fea0003800000 */
.L_x_9413:
        /* <DEDUP_REMOVED lines=22> */
[----:B------:R-:W-:Y:S01]  /*3890*/  IMAD.MOV.U32 R46, RZ, RZ, R4 ;  /* 0x000000ffff2e7224 */ /* 0x000fe200078e0004 */
[----:B------:R-:W-:-:S07]  /*38a0*/  MOV R47, R3 ;  /* 0x00000003002f7202 */ /* 0x000fce0000000f00 */
.L_x_9416:
[----:B------:R-:W-:Y:S05]  /*38b0*/  BSYNC B2 ;  /* 0x0000000000027941 */ /* 0x000fea0003800000 */
.L_x_9415:
[----:B------:R-:W-:Y:S05]  /*38c0*/  BRA `(.L_x_9411) ;  /* 0x0000000000107947 */ /* 0x000fea0003800000 */
.L_x_9412:
[C---:B------:R-:W-:Y:S02]  /*38d0*/  DFMA R44, R68.reuse, R8, R10 ;  /* 0x00000008442c722b */ /* 0x040fe4000000000a */
[----:B------:R-:W-:-:S06]  /*38e0*/  DFMA R8, R68, R10, -R8 ;  /* 0x0000000a4408722b */ /* 0x000fcc0000000808 */
[-C--:B------:R-:W-:Y:S02]  /*38f0*/  DMUL R44, R44, R66.reuse ;  /* 0x000000422c2c7228 */ /* 0x080fe40000000000 */
[----:B------:R-:W-:-:S11]  /*3900*/  DMUL R46, R8, R66 ;  /* 0x00000042082e7228 */ /* 0x000fd60000000000 */
.L_x_9411:
[----:B------:R-:W-:Y:S05]  /*3910*/  BSYNC B1 ;  /* 0x0000000000017941 */ /* 0x000fea0003800000 */
.L_x_9410:
[----:B------:R-:W-:Y:S01]  /*3920*/  VIADD R3, R37, 0x100 ;  /* 0x0000010025037836 */ /* 0x000fe20000000000 */
[----:B------:R-:W-:Y:S01]  /*3930*/  BSSY B1, `(.L_x_9417) ;  /* 0x0000046000017945 */ /* 0x000fe20003800000 */
        /* <DEDUP_REMOVED lines=38> */
.L_x_9421:
[----:B------:R-:W-:Y:S05]  /*3ba0*/  BSYNC B2 ;  /* 0x0000000000027941 */ /* 0x000fea0003800000 */
.L_x_9420:
        /* <DEDUP_REMOVED lines=24> */
.L_x_9423:
[----:B------:R-:W-:Y:S05]  /*3d30*/  BSYNC B2 ;  /* 0x0000000000027941 */ /* 0x000fea0003800000 */
.L_x_9422:
[----:B------:R-:W-:Y:S05]  /*3d40*/  BRA `(.L_x_9418) ;  /* 0x0000000000107947 */ /* 0x000fea0003800000 */
.L_x_9419:
[C---:B------:R-:W-:Y:S02]  /*3d50*/  DFMA R8, R68.reuse, R12, R14 ;  /* 0x0000000c4408722b */ /* 0x040fe4000000000e */
[----:B------:R-:W-:-:S06]  /*3d60*/  DFMA R10, R68, R14, -R12 ;  /* 0x0000000e440a722b */ /* 0x000fcc000000080c */
[-C--:B------:R-:W-:Y:S02]  /*3d70*/  DMUL R8, R8, R66.reuse ;  /* 0x0000004208087228 */ /* 0x080fe40000000000 */
[----:B------:R-:W-:-:S11]  /*3d80*/  DMUL R10, R10, R66 ;  /* 0x000000420a0a7228 */ /* 0x000fd60000000000 */
.L_x_9418:
[----:B------:R-:W-:Y:S05]  /*3d90*/  BSYNC B1 ;  /* 0x0000000000017941 */ /* 0x000fea0003800000 */
.L_x_9417:
        /* <DEDUP_REMOVED lines=40> */
.L_x_9428:
[----:B------:R-:W-:Y:S05]  /*4020*/  BSYNC B2 ;  /* 0x0000000000027941 */ /* 0x000fea0003800000 */
.L_x_9427:
        /* <DEDUP_REMOVED lines=24> */
.L_x_9430:
[----:B------:R-:W-:Y:S05]  /*41b0*/  BSYNC B2 ;  /* 0x0000000000027941 */ /* 0x000fea0003800000 */
.L_x_9429:
[----:B------:R-:W-:Y:S05]  /*41c0*/  BRA `(.L_x_9425) ;  /* 0x0000000000107947 */ /* 0x000fea0003800000 */
.L_x_9426:
[C---:B------:R-:W-:Y:S02]  /*41d0*/  DFMA R12, R68.reuse, R16, R18 ;  /* 0x00000010440c722b */ /* 0x040fe40000000012 */
[----:B------:R-:W-:-:S06]  /*41e0*/  DFMA R14, R68, R18, -R16 ;  /* 0x00000012440e722b */ /* 0x000fcc0000000810 */
[-C--:B------:R-:W-:Y:S02]  /*41f0*/  DMUL R12, R12, R66.reuse ;  /* 0x000000420c0c7228 */ /* 0x080fe40000000000 */
[----:B------:R-:W-:-:S11]  /*4200*/  DMUL R14, R14, R66 ;  /* 0x000000420e0e7228 */ /* 0x000fd60000000000 */
.L_x_9425:
[----:B------:R-:W-:Y:S05]  /*4210*/  BSYNC B1 ;  /* 0x0000000000017941 */ /* 0x000fea0003800000 */
.L_x_9424:
        /* <DEDUP_REMOVED lines=40> */
.L_x_9435:
[----:B------:R-:W-:Y:S05]  /*44a0*/  BSYNC B2 ;  /* 0x0000000000027941 */ /* 0x000fea0003800000 */
.L_x_9434:
        /* <DEDUP_REMOVED lines=24> */
.L_x_9437:
[----:B------:R-:W-:Y:S05]  /*4630*/  BSYNC B2 ;  /* 0x0000000000027941 */ /* 0x000fea0003800000 */
.L_x_9436:
[----:B------:R-:W-:Y:S05]  /*4640*/  BRA `(.L_x_9432) ;  /* 0x0000000000107947 */ /* 0x000fea0003800000 */
.L_x_9433:
[C---:B------:R-:W-:Y:S02]  /*4650*/  DFMA R16, R68.reuse, R20, R22 ;  /* 0x000000144410722b */ /* 0x040fe40000000016 */
[----:B------:R-:W-:-:S06]  /*4660*/  DFMA R18, R68, R22, -R20 ;  /* 0x000000164412722b */ /* 0x000fcc0000000814 */
[-C--:B------:R-:W-:Y:S02]  /*4670*/  DMUL R16, R16, R66.reuse ;  /* 0x0000004210107228 */ /* 0x080fe40000000000 */
[----:B------:R-:W-:-:S11]  /*4680*/  DMUL R18, R18, R66 ;  /* 0x0000004212127228 */ /* 0x000fd60000000000 */
.L_x_9432:
[----:B------:R-:W-:Y:S05]  /*4690*/  BSYNC B1 ;  /* 0x0000000000017941 */ /* 0x000fea0003800000 */
.L_x_9431:
[----:B------:R-:W-:Y:S01]  /*46a0*/  IADD3 R3, R37, 0x280, RZ ;  /* 0x0000028025037810 */ /* 0x000fe20007ffe0ff */
        /* <DEDUP_REMOVED lines=39> */
.L_x_9442:
[----:B------:R-:W-:Y:S05]  /*4920*/  BSYNC B2 ;  /* 0x0000000000027941 */ /* 0x000fea0003800000 */
.L_x_9441:
        /* <DEDUP_REMOVED lines=24> */
.L_x_9444:
[----:B------:R-:W-:Y:S05]  /*4ab0*/  BSYNC B2 ;  /* 0x0000000000027941 */ /* 0x000fea0003800000 */
.L_x_9443:
[----:B------:R-:W-:Y:S05]  /*4ac0*/  BRA `(.L_x_9439) ;  /* 0x0000000000107947 */ /* 0x000fea0003800000 */
.L_x_9440:
[C---:B------:R-:W-:Y:S02]  /*4ad0*/  DFMA R20, R68.reuse, R24, R26 ;  /* 0x000000184414722b */ /* 0x040fe4000000001a */
[----:B------:R-:W-:-:S06]  /*4ae0*/  DFMA R22, R68, R26, -R24 ;  /* 0x0000001a4416722b */ /* 0x000fcc0000000818 */
[-C--:B------:R-:W-:Y:S02]  /*4af0*/  DMUL R20, R20, R66.reuse ;  /* 0x0000004214147228 */ /* 0x080fe40000000000 */
[----:B------:R-:W-:-:S11]  /*4b00*/  DMUL R22, R22, R66 ;  /* 0x0000004216167228 */ /* 0x000fd60000000000 */
.L_x_9439:
[----:B------:R-:W-:Y:S05]  /*4b10*/  BSYNC B1 ;  /* 0x0000000000017941 */ /* 0x000fea0003800000 */
.L_x_9438:
        /* <DEDUP_REMOVED lines=40> */
.L_x_9449:
[----:B------:R-:W-:Y:S05]  /*4da0*/  BSYNC B2 ;  /* 0x0000000000027941 */ /* 0x000fea0003800000 */
.L_x_9448:
        /* <DEDUP_REMOVED lines=24> */
.L_x_9451:
[----:B------:R-:W-:Y:S05]  /*4f30*/  BSYNC B2 ;  /* 0x0000000000027941 */ /* 0x000fea0003800000 */
.L_x_9450:
[----:B------:R-:W-:Y:S05]  /*4f40*/  BRA `(.L_x_9446) ;  /* 0x0000000000107947 */ /* 0x000fea0003800000 */
.L_x_9447:
[C---:B------:R-:W-:Y:S02]  /*4f50*/  DFMA R24, R68.reuse, R28, R30 ;  /* 0x0000001c4418722b */ /* 0x040fe4000000001e */
[----:B------:R-:W-:-:S06]  /*4f60*/  DFMA R26, R68, R30, -R28 ;  /* 0x0000001e441a722b */ /* 0x000fcc000000081c */
[-C--:B------:R-:W-:Y:S02]  /*4f70*/  DMUL R24, R24, R66.reuse ;  /* 0x0000004218187228 */ /* 0x080fe40000000000 */
[----:B------:R-:W-:-:S11]  /*4f80*/  DMUL R26, R26, R66 ;  /* 0x000000421a1a7228 */ /* 0x000fd60000000000 */
.L_x_9446:
[----:B------:R-:W-:Y:S05]  /*4f90*/  BSYNC B1 ;  /* 0x0000000000017941 */ /* 0x000fea0003800000 */
.L_x_9445:
        /* <DEDUP_REMOVED lines=39> */
.L_x_9456:
[----:B------:R-:W-:Y:S05]  /*5210*/  BSYNC B2 ;  /* 0x0000000000027941 */ /* 0x000fea0003800000 */
.L_x_9455:
        /* <DEDUP_REMOVED lines=14> */
[----:B------:R-:W-:Y:S02]  /*5300*/  IMAD.MOV.U32 R28, RZ, RZ, R4 ;  /* 0x000000ffff1c7224 */ /* 0x000fe400078e0004 */
[----:B------:R-:W-:-:S07]  /*5310*/  IMAD.MOV.U32 R29, RZ, RZ, R5 ;  /* 0x000000ffff1d7224 */ /* 0x000fce00078e0005 */
        /* <DEDUP_REMOVED lines=10> */
.L_x_9458:
[----:B------:R-:W-:Y:S05]  /*53c0*/  BSYNC B2 ;  /* 0x0000000000027941 */ /* 0x000fea0003800000 */
.L_x_9457:
[----:B------:R-:W-:Y:S05]  /*53d0*/  BRA `(.L_x_9453) ;  /* 0x0000000000107947 */ /* 0x000fea0003800000 */
.L_x_9454:
[C---:B------:R-:W-:Y:S02]  /*53e0*/  DFMA R28, R68.reuse, R32, R34 ;  /* 0x00000020441c722b */ /* 0x040fe40000000022 */
[----:B------:R-:W-:-:S06]  /*53f0*/  DFMA R30, R68, R34, -R32 ;  /* 0x00000022441e722b */ /* 0x000fcc0000000820 */
[-C--:B------:R-:W-:Y:S02]  /*5400*/  DMUL R28, R28, R66.reuse ;  /* 0x000000421c1c7228 */ /* 0x080fe40000000000 */
[----:B------:R-:W-:-:S11]  /*5410*/  DMUL R30, R30, R66 ;  /* 0x000000421e1e7228 */ /* 0x000fd60000000000 */
.L_x_9453:
[----:B------:R-:W-:Y:S05]  /*5420*/  BSYNC B1 ;  /* 0x0000000000017941 */ /* 0x000fea0003800000 */
.L_x_9452:
[----:B------:R-:W-:Y:S01]  /*5430*/  ISETP.GE.AND P0, PT, R37, R48, PT ;  /* 0x000000302500720c */ /* 0x000fe20003f06270 */
[----:B------:R-:W-:Y:S04]  /*5440*/  BSSY B0, `(.L_x_9459) ;  /* 0x0000034000007945 */ /* 0x000fe80003800000 */
[----:B------:R-:W-:Y:S08]  /*5450*/  BSSY B1, `(.L_x_9460) ;  /* 0x000002c000017945 */ /* 0x000ff00003800000 */
[----:B------:R-:W-:Y:S05]  /*5460*/  @P0 BRA `(.L_x_9461) ;  /* 0x0000000000340947 */ /* 0x000fea0003800000 */
[----:B------:R-:W0:Y:S01]  /*5470*/  S2R R37, SR_TID.X ;  /* 0x0000000000257919 */ /* 0x000e220000002100 */
[----:B------:R-:W1:Y:S01]  /*5480*/  LDC.64 R2, c[0x0][0x240] ;  /* 0x00009000ff027b82 */ /* 0x000e620000000a00 */
[----:B0-----:R-:W-:Y:S01]  /*5490*/  IADD3 R5, R0, R37, RZ ;  /* 0x0000002500057210 */ /* 0x001fe20007ffe0ff */
[----:B------:R-:W-:-:S04]  /*54a0*/  VIADD R37, R37, 0x80 ;  /* 0x0000008025257836 */ /* 0x000fc80000000000 */
[----:B-1----:R-:W-:Y:S01]  /*54b0*/  IMAD.WIDE.U32 R2, R5, 0x10, R2 ;  /* 0x0000001005027825 */ /* 0x002fe200078e0002 */
[----:B------:R-:W-:-:S04]  /*54c0*/  ISETP.GE.AND P0, PT, R37, R48, PT ;  /* 0x000000302500720c */ /* 0x000fc80003f06270 */
[----:B------:R0:W-:Y:S09]  /*54d0*/  STG.E.128 desc[UR4][R2.64], R40 ;  /* 0x0000002802007986 */ /* 0x0001f2000c101d04 */
[----:B------:R-:W-:Y:S05]  /*54e0*/  @P0 BRA `(.L_x_9462) ;  /* 0x0000000000300947 */ /* 0x000fea0003800000 */
[----:B0-----:R-:W0:Y:S01]  /*54f0*/  LDC.64 R2, c[0x0][0x240] ;  /* 0x00009000ff027b82 */ /* 0x001e220000000a00 */
[----:B------:R-:W-:Y:S02]  /*5500*/  IMAD.IADD R5, R0, 0x1, R37 ;  /* 0x0000000100057824 */ /* 0x000fe400078e0225 */
[----:B------:R-:W-:Y:S02]  /*5510*/  VIADD R37, R37, 0x80 ;  /* 0x0000008025257836 */ /* 0x000fe40000000000 */
[----:B0-----:R-:W-:-:S05]  /*5520*/  IMAD.WIDE.U32 R2, R5, 0x10, R2 ;  /* 0x0000001005027825 */ /* 0x001fca00078e0002 */
[----:B------:R0:W-:Y:S02]  /*5530*/  STG.E.128 desc[UR4][R2.64], R44 ;  /* 0x0000002c02007986 */ /* 0x0001e4000c101d04 */
.L_x_9461:
[----:B------:R-:W-:-:S13]  /*5540*/  ISETP.GE.AND P0, PT, R37, R48, PT ;  /* 0x000000302500720c */ /* 0x000fda0003f06270 */
[----:B------:R-:W-:Y:S05]  /*5550*/  @P0 BRA `(.L_x_9463) ;  /* 0x0000000000300947 */ /* 0x000fea0003800000 */
[----:B0-----:R-:W0:Y:S01]  /*5560*/  LDC.64 R2, c[0x0][0x240] ;  /* 0x00009000ff027b82 */ /* 0x001e220000000a00 */
[----:B------:R-:W-:Y:S01]  /*5570*/  IADD3 R5, R0, R37, RZ ;  /* 0x0000002500057210 */ /* 0x000fe20007ffe0ff */
[----:B------:R-:W-:-:S04]  /*5580*/  VIADD R37, R37, 0x80 ;  /* 0x0000008025257836 */ /* 0x000fc80000000000 */
[----:B0-----:R-:W-:-:S05]  /*5590*/  IMAD.WIDE.U32 R2, R5, 0x10, R2 ;  /* 0x0000001005027825 */ /* 0x001fca00078e0002 */
[----:B------:R1:W-:Y:S02]  /*55a0*/  STG.E.128 desc[UR4][R2.64], R8 ;  /* 0x0000000802007986 */ /* 0x0003e4000c101d04 */
.L_x_9462:
[----:B------:R-:W-:-:S13]  /*55b0*/  ISETP.GE.AND P0, PT, R37, R48, PT ;  /* 0x000000302500720c */ /* 0x000fda0003f06270 */
[----:B------:R-:W-:Y:S05]  /*55c0*/  @P0 BRA `(.L_x_9464) ;  /* 0x0000000000300947 */ /* 0x000fea0003800000 */
[----:B01----:R-:W0:Y:S01]  /*55d0*/  LDC.64 R2, c[0x0][0x240] ;  /* 0x00009000ff027b82 */ /* 0x003e220000000a00 */
[----:B------:R-:W-:Y:S02]  /*55e0*/  IMAD.IADD R5, R0, 0x1, R37 ;  /* 0x0000000100057824 */ /* 0x000fe400078e0225 */
[----:B------:R-:W-:Y:S02]  /*55f0*/  VIADD R37, R37, 0x80 ;  /* 0x0000008025257836 */ /* 0x000fe40000000000 */
[----:B0-----:R-:W-:-:S05]  /*5600*/  IMAD.WIDE.U32 R2, R5, 0x10, R2 ;  /* 0x0000001005027825 */ /* 0x001fca00078e0002 */
[----:B------:R1:W-:Y:S02]  /*5610*/  STG.E.128 desc[UR4][R2.64], R12 ;  /* 0x0000000c02007986 */ /* 0x0003e4000c101d04 */
.L_x_9463:
[----:B------:R-:W-:-:S13]  /*5620*/  ISETP.GE.AND P0, PT, R37, R48, PT ;  /* 0x000000302500720c */ /* 0x000fda0003f06270 */
[----:B------:R-:W-:Y:S05]  /*5630*/  @P0 BRA `(.L_x_9465) ;  /* 0x0000000000340947 */ /* 0x000fea0003800000 */
[----:B01----:R-:W0:Y:S01]  /*5640*/  LDC.64 R2, c[0x0][0x240] ;  /* 0x00009000ff027b82 */ /* 0x003e220000000a00 */
[----:B------:R-:W-:Y:S01]  /*5650*/  IADD3 R5, R0, R37, RZ ;  /* 0x0000002500057210 */ /* 0x000fe20007ffe0ff */
[----:B------:R-:W-:-:S04]  /*5660*/  VIADD R37, R37, 0x80 ;  /* 0x0000008025257836 */ /* 0x000fc80000000000 */
[----:B0-----:R-:W-:-:S05]  /*5670*/  IMAD.WIDE.U32 R2, R5, 0x10, R2 ;  /* 0x0000001005027825 */ /* 0x001fca00078e0002 */
[----:B------:R2:W-:Y:S02]  /*5680*/  STG.E.128 desc[UR4][R2.64], R16 ;  /* 0x0000001002007986 */ /* 0x0005e4000c101d04 */
.L_x_9464:
[----:B------:R-:W-:-:S13]  /*5690*/  ISETP.GE.AND P0, PT, R37, R48, PT ;  /* 0x000000302500720c */ /* 0x000fda0003f06270 */
[----:B------:R-:W-:Y:S05]  /*56a0*/  @P0 BREAK B1 ;  /* 0x0000000000010942 */ /* 0x000fea0003800000 */
[----:B------:R-:W-:Y:S05]  /*56b0*/  @P0 BRA `(.L_x_9466) ;  /* 0x0000000000300947 */ /* 0x000fea0003800000 */
[----:B012---:R-:W0:Y:S01]  /*56c0*/  LDC.64 R2, c[0x0][0x240] ;  /* 0x00009000ff027b82 */ /* 0x007e220000000a00 */
[----:B------:R-:W-:Y:S02]  /*56d0*/  IMAD.IADD R5, R0, 0x1, R37 ;  /* 0x0000000100057824 */ /* 0x000fe400078e0225 */
[----:B------:R-:W-:Y:S02]  /*56e0*/  VIADD R37, R37, 0x80 ;  /* 0x0000008025257836 */ /* 0x000fe40000000000 */
[----:B0-----:R-:W-:-:S05]  /*56f0*/  IMAD.WIDE.U32 R2, R5, 0x10, R2 ;  /* 0x0000001005027825 */ /* 0x001fca00078e0002 */
[----:B------:R2:W-:Y:S02]  /*5700*/  STG.E.128 desc[UR4][R2.64], R20 ;  /* 0x0000001402007986 */ /* 0x0005e4000c101d04 */
.L_x_9465:
[----:B------:R-:W-:Y:S05]  /*5710*/  BSYNC B1 ;  /* 0x0000000000017941 */ /* 0x000fea0003800000 */
.L_x_9460:
[----:B------:R-:W-:-:S13]  /*5720*/  ISETP.GE.AND P0, PT, R37, R48, PT ;  /* 0x000000302500720c */ /* 0x000fda0003f06270 */
[----:B012---:R-:W0:Y:S01]  /*5730*/  @!P0 LDC.64 R2, c[0x0][0x240] ;  /* 0x00009000ff028b82 */ /* 0x007e220000000a00 */
[----:B------:R-:W-:Y:S01]  /*5740*/  @!P0 IADD3 R5, R0, R37, RZ ;  /* 0x0000002500058210 */ /* 0x000fe20007ffe0ff */
[----:B------:R-:W-:-:S04]  /*5750*/  @!P0 VIADD R37, R37, 0x80 ;  /* 0x0000008025258836 */ /* 0x000fc80000000000 */
[----:B0-----:R-:W-:-:S05]  /*5760*/  @!P0 IMAD.WIDE.U32 R2, R5, 0x10, R2 ;  /* 0x0000001005028825 */ /* 0x001fca00078e0002 */
[----:B------:R3:W-:Y:S02]  /*5770*/  @!P0 STG.E.128 desc[UR4][R2.64], R24 ;  /* 0x0000001802008986 */ /* 0x0007e4000c101d04 */
.L_x_9466:
[----:B------:R-:W-:Y:S05]  /*5780*/  BSYNC B0 ;  /* 0x0000000000007941 */ /* 0x000fea0003800000 */
.L_x_9459:
        /* <DEDUP_REMOVED lines=8> */
        .weak           $__internal_22_$__cuda_sm20_dblrcp_rn_slowpath_v3
        .type           $__internal_22_$__cuda_sm20_dblrcp_rn_slowpath_v3,@function
        .size           $__internal_22_$__cuda_sm20_dblrcp_rn_slowpath_v3,($__internal_23_$__cuda_sm20_div_rn_f64_full - $__internal_22_$__cuda_sm20_dblrcp_rn_slowpath_v3)
$__internal_22_$__cuda_sm20_dblrcp_rn_slowpath_v3:
[----:B------:R-:W-:Y:S01]  /*5810*/  IMAD.MOV.U32 R7, RZ, RZ, R3 ;  /* 0x000000ffff077224 */ /* 0x000fe200078e0003 */
[----:B------:R-:W-:Y:S05]  /*5820*/  BSSY B1, `(.L_x_9467) ;  /* 0x0000023000017945 */ /* 0x000fea0003800000 */
[----:B------:R-:W-:-:S14]  /*5830*/  DSETP.GTU.AND P0, PT, |R6|, +INF , PT ;  /* 0x7ff000000600742a */ /* 0x000fdc0003f0c200 */
[----:B------:R-:W-:Y:S05]  /*5840*/  @P0 BRA `(.L_x_9468) ;  /* 0x0000000000780947 */ /* 0x000fea0003800000 */
[----:B------:R-:W-:-:S04]  /*5850*/  LOP3.LUT R3, R3, 0x7fffffff, RZ, 0xc0, !PT ;  /* 0x7fffffff03037812 */ /* 0x000fc800078ec0ff */
[----:B------:R-:W-:-:S04]  /*5860*/  IADD3 R5, R3, -0x1, RZ ;  /* 0xffffffff03057810 */ /* 0x000fc80007ffe0ff */
        /* <DEDUP_REMOVED lines=19> */
.L_x_9470:
        /* <DEDUP_REMOVED lines=9> */
.L_x_9468:
[----:B------:R-:W-:Y:S02]  /*5a30*/  LOP3.LUT R63, R7, 0x80000, RZ, 0xfc, !PT ;  /* 0x00080000073f7812 */ /* 0x000fe400078efcff */
[----:B------:R-:W-:-:S07]  /*5a40*/  MOV R62, R6 ;  /* 0x00000006003e7202 */ /* 0x000fce0000000f00 */
.L_x_9469:
[----:B------:R-:W-:Y:S05]  /*5a50*/  BSYNC B1 ;  /* 0x0000000000017941 */ /* 0x000fea0003800000 */
.L_x_9467:
[----:B------:R-:W-:-:S04]  /*5a60*/  IMAD.MOV.U32 R3, RZ, RZ, 0x0 ;  /* 0x00000000ff037424 */ /* 0x000fc800078e00ff */
[----:B------:R-:W-:Y:S05]  /*5a70*/  RET.REL.NODEC R2 `(_ZN2at6native29vectorized_elementwise_kernelILi2ENS0_13BUnaryFunctorIN3c107complexIdEES5_S5_NS0_15binary_internal10DivFunctorIS5_EEEESt5arrayIPcLm2EEEEviT0_T1_) ;  /* 0xffffffa402607950 */ /* 0x000fea0003c3ffff */
        .weak           $__internal_23_$__cuda_sm20_div_rn_f64_full
        .type           $__internal_23_$__cuda_sm20_div_rn_f64_full,@function
        .size           $__internal_23_$__cuda_sm20_div_rn_f64_full,(.L_x_19278 - $__internal_23_$__cuda_sm20_div_rn_f64_full)
$__internal_23_$__cuda_sm20_div_rn_f64_full:
[----:B------:R-:W-:Y:S01]  /*5a80*/  IMAD.MOV.U32 R55, RZ, RZ, R3 ;  /* 0x000000ffff377224 */ /* 0x000fe200078e0003 */
[C---:B------:R-:W-:Y:S01]  /*5a90*/  FSETP.GEU.AND P0, PT, |R5|.reuse, 1.469367938527859385e-39, PT ;  /* 0x001000000500780b */ /* 0x040fe20003f0e200 */
[----:B------:R-:W-:Y:S01]  /*5aa0*/  IMAD.MOV.U32 R51, RZ, RZ, R5 ;  /* 0x000000ffff337224 */ /* 0x000fe200078e0005 */
[----:B------:R-:W-:Y:S01]  /*5ab0*/  LOP3.LUT R3, R5, 0x800fffff, RZ, 0xc0, !PT ;  /* 0x800fffff05037812 */ /* 0x000fe200078ec0ff */
[----:B------:R-:W-:Y:S01]  /*5ac0*/  IMAD.MOV.U32 R54, RZ, RZ, R4 ;  /* 0x000000ffff367224 */ /* 0x000fe200078e0004 */
[----:B------:R-:W-:Y:S01]  /*5ad0*/  FSETP.GEU.AND P3, PT, |R55|, 1.469367938527859385e-39, PT ;  /* 0x001000003700780b */ /* 0x000fe20003f6e200 */
[----:B------:R-:W-:Y:S01]  /*5ae0*/  IMAD.MOV.U32 R52, RZ, RZ, R6 ;  /* 0x000000ffff347224 */ /* 0x000fe200078e0006 */
[----:B------:R-:W-:Y:S01]  /*5af0*/  MOV R50, R6 ;  /* 0x0000000600327202 */ /* 0x000fe20000000f00 */
[----:B------:R-:W-:Y:S01]  /*5b00*/  IMAD.MOV.U32 R56, RZ, RZ, 0x1 ;  /* 0x00000001ff387424 */ /* 0x000fe200078e00ff */
[----:B------:R-:W-:Y:S01]  /*5b10*/  LOP3.LUT R53, R3, 0x3ff00000, RZ, 0xfc, !PT ;  /* 0x3ff0000003357812 */ /* 0x000fe200078efcff */
[----:B------:R-:W-:Y:S01]  /*5b20*/  BSSY B0, `(.L_x_9471) ;  /* 0x0000056000007945 */ /* 0x000fe20003800000 */
[----:B------:R-:W-:-:S02]  /*5b30*/  LOP3.LUT R3, R55, 0x7ff00000, RZ, 0xc0, !PT ;  /* 0x7ff0000037037812 */ /* 0x000fc400078ec0ff */
[----:B------:R-:W-:Y:S01]  /*5b40*/  LOP3.LUT R7, R5, 0x7ff00000, RZ, 0xc0, !PT ;  /* 0x7ff0000005077812 */ /* 0x000fe200078ec0ff */
[----:B------:R-:W-:Y:S01]  /*5b50*/  @!P0 DMUL R52, R50, 8.98846567431157953865e+307 ;  /* 0x7fe0000032348828 */ /* 0x000fe20000000000 */
[----:B------:R-:W-:Y:S02]  /*5b60*/  MOV R58, R54 ;  /* 0x00000036003a7202 */ /* 0x000fe40000000f00 */
[----:B------:R-:W-:Y:S01]  /*5b70*/  ISETP.GE.U32.AND P2, PT, R3, R7, PT ;  /* 0x000000070300720c */ /* 0x000fe20003f46070 */
[----:B------:R-:W-:Y:S01]  /*5b80*/  @!P3 IMAD.MOV.U32 R60, RZ, RZ, RZ ;  /* 0x000000ffff3cb224 */ /* 0x000fe200078e00ff */
[----:B------:R-:W-:Y:S01]  /*5b90*/  @!P3 LOP3.LUT R4, R51, 0x7ff00000, RZ, 0xc0, !PT ;  /* 0x7ff000003304b812 */ /* 0x000fe200078ec0ff */
[----:B------:R-:W0:Y:S03]  /*5ba0*/  MUFU.RCP64H R57, R53 ;  /* 0x0000003500397308 */ /* 0x000e260000001800 */
[----:B------:R-:W-:Y:S01]  /*5bb0*/  @!P3 ISETP.GE.U32.AND P4, PT, R3, R4, PT ;  /* 0x000000040300b20c */ /* 0x000fe20003f86070 */
[----:B------:R-:W-:Y:S01]  /*5bc0*/  IMAD.MOV.U32 R4, RZ, RZ, 0x1ca00000 ;  /* 0x1ca00000ff047424 */ /* 0x000fe200078e00ff */
[----:B------:R-:W-:-:S04]  /*5bd0*/  @!P0 LOP3.LUT R7, R53, 0x7ff00000, RZ, 0xc0, !PT ;  /* 0x7ff0000035078812 */ /* 0x000fc800078ec0ff */
[C---:B------:R-:W-:Y:S02]  /*5be0*/  @!P3 SEL R5, R4.reuse, 0x63400000, !P4 ;  /* 0x634000000405b807 */ /* 0x040fe40006000000 */
[----:B------:R-:W-:Y:S02]  /*5bf0*/  SEL R6, R4, 0x63400000, !P2 ;  /* 0x6340000004067807 */ /* 0x000fe40005000000 */
[--C-:B------:R-:W-:Y:S02]  /*5c00*/  @!P3 LOP3.LUT R5, R5, 0x80000000, R55.reuse, 0xf8, !PT ;  /* 0x800000000505b812 */ /* 0x100fe400078ef837 */
[----:B------:R-:W-:Y:S01]  /*5c10*/  LOP3.LUT R59, R6, 0x800fffff, R55, 0xf8, !PT ;  /* 0x800fffff063b7812 */ /* 0x000fe200078ef837 */
[----:B------:R-:W-:Y:S01]  /*5c20*/  IMAD.MOV.U32 R6, RZ, RZ, R3 ;  /* 0x000000ffff067224 */ /* 0x000fe200078e0003 */
[----:B------:R-:W-:-:S06]  /*5c30*/  @!P3 LOP3.LUT R61, R5, 0x100000, RZ, 0xfc, !PT ;  /* 0x00100000053db812 */ /* 0x000fcc00078efcff */
[----:B------:R-:W-:Y:S02]  /*5c40*/  @!P3 DFMA R58, R58, 2, -R60 ;  /* 0x400000003a3ab82b */ /* 0x000fe4000000083c */
[----:B0-----:R-:W-:-:S08]  /*5c50*/  DFMA R60, R56, -R52, 1 ;  /* 0x3ff00000383c742b */ /* 0x001fd00000000834 */
[----:B------:R-:W-:Y:S01]  /*5c60*/  DFMA R60, R60, R60, R60 ;  /* 0x0000003c3c3c722b */ /* 0x000fe2000000003c */
[----:B------:R-:W-:-:S04]  /*5c70*/  @!P3 LOP3.LUT R6, R59, 0x7ff00000, RZ, 0xc0, !PT ;  /* 0x7ff000003b06b812 */ /* 0x000fc800078ec0ff */
[----:B------:R-:W-:-:S03]  /*5c80*/  IADD3 R5, R6, -0x1, RZ ;  /* 0xffffffff06057810 */ /* 0x000fc60007ffe0ff */
[----:B------:R-:W-:Y:S01]  /*5c90*/  DFMA R56, R56, R60, R56 ;  /* 0x0000003c3838722b */ /* 0x000fe20000000038 */
[----:B------:R-:W-:Y:S01]  /*5ca0*/  ISETP.GT.U32.AND P0, PT, R5, 0x7feffffe, PT ;  /* 0x7feffffe0500780c */ /* 0x000fe20003f04070 */
[----:B------:R-:W-:-:S05]  /*5cb0*/  VIADD R5, R7, 0xffffffff ;  /* 0xffffffff07057836 */ /* 0x000fca0000000000 */
[----:B------:R-:W-:Y:S01]  /*5cc0*/  ISETP.GT.U32.OR P0, PT, R5, 0x7feffffe, P0 ;  /* 0x7feffffe0500780c */ /* 0x000fe20000704470 */
[----:B------:R-:W-:-:S08]  /*5cd0*/  DFMA R70, R56, -R52, 1 ;  /* 0x3ff000003846742b */ /* 0x000fd00000000834 */
        /* <DEDUP_REMOVED lines=23> */
[----:B------:R-:W-:Y:S02]  /*5e50*/  MOV R6, RZ ;  /* 0x000000ff00067202 */ /* 0x000fe40000000f00 */
[----:B------:R-:W-:-:S04]  /*5e60*/  IADD3 R4, -R4, -0x43300000, RZ ;  /* 0xbcd0000004047810 */ /* 0x000fc80007ffe1ff */
[----:B------:R-:W-:Y:S02]  /*5e70*/  DFMA R6, R60, -R6, R56 ;  /* 0x800000063c06722b */ /* 0x000fe40000000038 */
[----:B------:R-:W-:-:S08]  /*5e80*/  DMUL.RP R56, R56, R50 ;  /* 0x0000003238387228 */ /* 0x000fd00000008000 */
[----:B------:R-:W-:Y:S02]  /*5e90*/  FSETP.NEU.AND P0, PT, |R7|, R4, PT ;  /* 0x000000040700720b */ /* 0x000fe40003f0d200 */
[----:B------:R-:W-:Y:S02]  /*5ea0*/  LOP3.LUT R3, R57, R3, RZ, 0x3c, !PT ;  /* 0x0000000339037212 */ /* 0x000fe400078e3cff */
[----:B------:R-:W-:Y:S02]  /*5eb0*/  FSEL R4, R56, R60, !P0 ;  /* 0x0000003c38047208 */ /* 0x000fe40004000000 */
[----:B------:R-:W-:-:S03]  /*5ec0*/  FSEL R5, R3, R61, !P0 ;  /* 0x0000003d03057208 */ /* 0x000fc60004000000 */
[----:B------:R-:W-:Y:S02]  /*5ed0*/  IMAD.MOV.U32 R60, RZ, RZ, R4 ;  /* 0x000000ffff3c7224 */ /* 0x000fe400078e0004 */
[----:B------:R-:W-:Y:S01]  /*5ee0*/  IMAD.MOV.U32 R61, RZ, RZ, R5 ;  /* 0x000000ffff3d7224 */ /* 0x000fe200078e0005 */
[----:B------:R-:W-:Y:S06]  /*5ef0*/  BRA `(.L_x_9473) ;  /* 0x0000000000607947 */ /* 0x000fec0003800000 */
.L_x_9472:
        /* <DEDUP_REMOVED lines=17> */
.L_x_9475:
[----:B------:R-:W-:Y:S02]  /*6010*/  LOP3.LUT R3, R51, 0x80000, RZ, 0xfc, !PT ;  /* 0x0008000033037812 */ /* 0x000fe400078efcff */
[----:B------:R-:W-:-:S03]  /*6020*/  MOV R60, R50 ;  /* 0x00000032003c7202 */ /* 0x000fc60000000f00 */
[----:B------:R-:W-:Y:S01]  /*6030*/  IMAD.MOV.U32 R61, RZ, RZ, R3 ;  /* 0x000000ffff3d7224 */ /* 0x000fe200078e0003 */
[----:B------:R-:W-:Y:S06]  /*6040*/  BRA `(.L_x_9473) ;  /* 0x00000000000c7947 */ /* 0x000fec0003800000 */
.L_x_9474:
[----:B------:R-:W-:Y:S01]  /*6050*/  LOP3.LUT R3, R55, 0x80000, RZ, 0xfc, !PT ;  /* 0x0008000037037812 */ /* 0x000fe200078efcff */
[----:B------:R-:W-:-:S03]  /*6060*/  IMAD.MOV.U32 R60, RZ, RZ, R54 ;  /* 0x000000ffff3c7224 */ /* 0x000fc600078e0036 */
[----:B------:R-:W-:-:S07]  /*6070*/  MOV R61, R3 ;  /* 0x00000003003d7202 */ /* 0x000fce0000000f00 */
.L_x_9473:
[----:B------:R-:W-:Y:S05]  /*6080*/  BSYNC B0 ;  /* 0x0000000000007941 */ /* 0x000fea0003800000 */
.L_x_9471:
[----:B------:R-:W-:Y:S01]  /*6090*/  MOV R6, R2 ;  /* 0x0000000200067202 */ /* 0x000fe20000000f00 */
[----:B------:R-:W-:Y:S02]  /*60a0*/  IMAD.MOV.U32 R7, RZ, RZ, 0x0 ;  /* 0x00000000ff077424 */ /* 0x000fe400078e00ff */
[----:B------:R-:W-:Y:S02]  /*60b0*/  IMAD.MOV.U32 R4, RZ, RZ, R60 ;  /* 0x000000ffff047224 */ /* 0x000fe400078e003c */
[----:B------:R-:W-:Y:S01]  /*60c0*/  IMAD.MOV.U32 R3, RZ, RZ, R61 ;  /* 0x000000ffff037224 */ /* 0x000fe200078e003d */
[----:B------:R-:W-:Y:S06]  /*60d0*/  RET.REL.NODEC R6 `(_ZN2at6native29vectorized_elementwise_kernelILi2ENS0_13BUnaryFunctorIN3c107complexIdEES5_S5_NS0_15binary_internal10DivFunctorIS5_EEEESt5arrayIPcLm2EEEEviT0_T1_) ;  /* 0xffffff9c06c87950 */ /* 0x000fec0003c3ffff */
.L_x_9476:
        /* <DEDUP_REMOVED lines=10> */
.L_x_19278:


//--------------------- .text._ZN2at6native29vectorized_elementwise_kernelILi4ENS0_13BUnaryFunctorIN3c107complexIdEES5_S5_NS0_15binary_internal10DivFunctorIS5_EEEESt5arrayIPcLm2EEEEviT0_T1_ --------------------------
	.section	.text._ZN2at6native29vectorized_elementwise_kernelILi4ENS0_13BUnaryFunctorIN3c107complexIdEES5_S5_NS0_15binary_internal10DivFunctorIS5_EEEESt5arrayIPcLm2EEEEviT0_T1_,"ax",@progbits
	.align	128
        .global         _ZN2at6native29vectorized_elementwise_kernelILi4ENS0_13BUnaryFunctorIN3c107complexIdEES5_S5_NS0_15binary_internal10DivFunctorIS5_EEEESt5arrayIPcLm2EEEEviT0_T1_
        .type           _ZN2at6native29vectorized_elementwise_kernelILi4ENS0_13BUnaryFunctorIN3c107complexIdEES5_S5_NS0_15binary_internal10DivFunctorIS5_EEEESt5arrayIPcLm2EEEEviT0_T1_,@function
        .size           _ZN2at6native29vectorized_elementwise_kernelILi4ENS0_13BUnaryFunctorIN3c107complexIdEES5_S5_NS0_15binary_internal10DivFunctorIS5_EEEESt5arrayIPcLm2EEEEviT0_T1_,(.L_x_19280 - _ZN2at6native29vectorized_elementwise_kernelILi4ENS0_13BUnaryFunctorIN3c107complexIdEES5_S5_NS0_15binary_internal10DivFunctorIS5_EEEESt5arrayIPcLm2EEEEviT0_T1_)
        .other          _ZN2at6native29vectorized_elementwise_kernelILi4ENS0_13BUnaryFunctorIN3c107complexIdEES5_S5_NS0_15binary_internal10DivFunctorIS5_EEEESt5arrayIPcLm2EEEEviT0_T1_,@"STO_CUDA_ENTRY STV_DEFAULT"
_ZN2at6native29vectorized_elementwise_kernelILi4ENS0_13BUnaryFunctorIN3c107complexIdEES5_S5_NS0_15binary_internal10DivFunctorIS5_EEEESt5arrayIPcLm2EEEEviT0_T1_:
.text._ZN2at6native29vectorized_elementwise_kernelILi4ENS0_13BUnaryFunctorIN3c107complexIdEES5_S5_NS0_15binary_internal10DivFunctorIS5_EEEESt5arrayIPcLm2EEEEviT0_T1_:
        /* <DEDUP_REMOVED lines=46> */
[----:B-----5:R-:W-:Y:S05]  /*02e0*/  CALL.REL.NOINC `($__internal_25_$__cuda_sm20_div_rn_f64_full) ;  /* 0x0000005400e47944 */ /* 0x020fea0003c00000 */
[----:B------:R-:W-:Y:S01]  /*02f0*/  IMAD.MOV.U32 R42, RZ, RZ, R4 ;  /* 0x000000ffff2a7224 */ /* 0x000fe200078e0004 */
[----:B------:R-:W-:-:S07]  /*0300*/  MOV R43, R3 ;  /* 0x00000003002b7202 */ /* 0x000fce0000000f00 */
.L_x_9478:
        /* <DEDUP_REMOVED lines=27> */
[----:B------:R-:W-:Y:S02]  /*04c0*/  IMAD.MOV.U32 R48, RZ, RZ, R4 ;  /* 0x000000ffff307224 */ /* 0x000fe400078e0004 */
[----:B------:R-:W-:-:S07]  /*04d0*/  IMAD.MOV.U32 R49, RZ, RZ, R3 ;  /* 0x000000ffff317224 */ /* 0x000fce00078e0003 */
.L_x_9479:
        /* <DEDUP_REMOVED lines=21> */
[----:B-----5:R-:W-:Y:S05]  /*0630*/  CALL.REL.NOINC `($__internal_24_$__cuda_sm20_dblrcp_rn_slowpath_v3) ;  /* 0x0000005000747944 */ /* 0x020fea0003c00000 */
.L_x_9483:
[----:B------:R-:W-:Y:S05]  /*0640*/  BSYNC B0 ;  /* 0x0000000000007941 */ /* 0x000fea0003800000 */
.L_x_9482:
        /* <DEDUP_REMOVED lines=33> */
.L_x_9481:
        /* <DEDUP_REMOVED lines=20> */
[----:B------:R-:W-:Y:S05]  /*09a0*/  CALL.REL.NOINC `($__internal_25_$__cuda_sm20_div_rn_f64_full) ;  /* 0x0000005000347944 */ /* 0x000fea0003c00000 */
[----:B------:R-:W-:-:S07]  /*09b0*/  IMAD.MOV.U32 R5, RZ, RZ, R3 ;  /* 0x000000ffff057224 */ /* 0x000fce00078e0003 */
.L_x_9486:
[----:B------:R-:W-:Y:S05]  /*09c0*/  BSYNC B1 ;  /* 0x0000000000017941 */ /* 0x000fea0003800000 */
.L_x_9485:
        /* <DEDUP_REMOVED lines=23> */
[----:B------:R-:W-:Y:S05]  /*0b40*/  CALL.REL.NOINC `($__internal_25_$__cuda_sm20_div_rn_f64_full) ;  /* 0x0000004c00cc7944 */ /* 0x000fea0003c00000 */
[----:B------:R-:W-:-:S07]  /*0b50*/  IMAD.MOV.U32 R2, RZ, RZ, R4 ;  /* 0x000000ffff027224 */ /* 0x000fce00078e0004 */
.L_x_9488:
[----:B------:R-:W-:Y:S05]  /*0b60*/  BSYNC B1 ;  /* 0x0000000000017941 */ /* 0x000fea0003800000 */
.L_x_9487:
        /* <DEDUP_REMOVED lines=23> */
[----:B------:R-:W-:Y:S05]  /*0ce0*/  CALL.REL.NOINC `($__internal_25_$__cuda_sm20_div_rn_f64_full) ;  /* 0x0000004c00647944 */ /* 0x000fea0003c00000 */
[----:B------:R-:W-:-:S07]  /*0cf0*/  IMAD.MOV.U32 R5, RZ, RZ, R3 ;  /* 0x000000ffff057224 */ /* 0x000fce00078e0003 */
.L_x_9490:
[----:B------:R-:W-:Y:S05]  /*0d00*/  BSYNC B1 ;  /* 0x0000000000017941 */ /* 0x000fea0003800000 */
.L_x_9489:
        /* <DEDUP_REMOVED lines=23> */
[----:B------:R-:W-:Y:S05]  /*0e80*/  CALL.REL.NOINC `($__internal_25_$__cuda_sm20_div_rn_f64_full) ;  /* 0x0000004800fc7944 */ /* 0x000fea0003c00000 */
[----:B------:R-:W-:-:S07]  /*0e90*/  MOV R2, R4 ;  /* 0x0000000400027202 */ /* 0x000fce0000000f00 */
.L_x_9492:
[----:B------:R-:W-:Y:S05]  /*0ea0*/  BSYNC B1 ;  /* 0x0000000000017941 */ /* 0x000fea0003800000 */
.L_x_9491:
        /* <DEDUP_REMOVED lines=23> */
[----:B------:R-:W-:Y:S05]  /*1020*/  CALL.REL.NOINC `($__internal_25_$__cuda_sm20_div_rn_f64_full) ;  /* 0x0000004800947944 */ /* 0x000fea0003c00000 */
[----:B------:R-:W-:-:S07]  /*1030*/  IMAD.MOV.U32 R5, RZ, RZ, R3 ;  /* 0x000000ffff057224 */ /* 0x000fce00078e0003 */
.L_x_9494:
[----:B------:R-:W-:Y:S05]  /*1040*/  BSYNC B1 ;  /* 0x0000000000017941 */ /* 0x000fea0003800000 */
.L_x_9493:
        /* <DEDUP_REMOVED lines=25> */
.L_x_9496:
[----:B------:R-:W-:Y:S05]  /*11e0*/  BSYNC B1 ;  /* 0x0000000000017941 */ /* 0x000fea0003800000 */
.L_x_9495:
        /* <DEDUP_REMOVED lines=25> */
.L_x_9498:
[----:B------:R-:W-:Y:S05]  /*1380*/  BSYNC B1 ;  /* 0x0000000000017941 */ /* 0x000fea0003800000 */
.L_x_9497:
        /* <DEDUP_REMOVED lines=25> */
.L_x_9500:
[----:B------:R-:W-:Y:S05]  /*1520*/  BSYNC B1 ;  /* 0x0000000000017941 */ /* 0x000fea0003800000 */
.L_x_9499:
        /* <DEDUP_REMOVED lines=25> */
.L_x_9502:
[----:B------:R-:W-:Y:S05]  /*16c0*/  BSYNC B1 ;  /* 0x0000000000017941 */ /* 0x000fea0003800000 */
.L_x_9501:
        /* <DEDUP_REMOVED lines=25> */
.L_x_9504:
[----:B------:R-:W-:Y:S05]  /*1860*/  BSYNC B1 ;  /* 0x0000000000017941 */ /* 0x000fea0003800000 */
.L_x_9503:
        /* <DEDUP_REMOVED lines=25> */
.L_x_9506:
[----:B------:R-:W-:Y:S05]  /*1a00*/  BSYNC B1 ;  /* 0x0000000000017941 */ /* 0x000fea0003800000 */
.L_x_9505:
        /* <DEDUP_REMOVED lines=25> */
.L_x_9508:
[----:B------:R-:W-:Y:S05]  /*1ba0*/  BSYNC B1 ;  /* 0x0000000000017941 */ /* 0x000fea0003800000 */
.L_x_9507:
        /* <DEDUP_REMOVED lines=25> */
.L_x_9510:
[----:B------:R-:W-:Y:S05]  /*1d40*/  BSYNC B1 ;  /* 0x0000000000017941 */ /* 0x000fea0003800000 */
.L_x_9509:
        /* <DEDUP_REMOVED lines=25> */
.L_x_9512:
[----:B------:R-:W-:Y:S05]  /*1ee0*/  BSYNC B1 ;  /* 0x0000000000017941 */ /* 0x000fea0003800000 */
.L_x_9511:
        /* <DEDUP_REMOVED lines=25> */
.L_x_9514:
[----:B------:R-:W-:Y:S05]  /*2080*/  BSYNC B1 ;  /* 0x0000000000017941 */ /* 0x000fea0003800000 */
.L_x_9513:
        /* <DEDUP_REMOVED lines=25> */
.L_x_9516:
[----:B------:R-:W-:Y:S05]  /*2220*/  BSYNC B1 ;  /* 0x0000000000017941 */ /* 0x000fea0003800000 */
.L_x_9515:
[----:B------:R-:W-:Y:S02]  /*2230*/  IMAD.MOV.U32 R26, RZ, RZ, R2 ;  /* 0x000000ffff1a7224 */ /* 0x000fe400078e0002 */
[----:B------:R-:W-:Y:S01]  /*2240*/  IMAD.MOV.U32 R27, RZ, RZ, R3 ;  /* 0x000000ffff1b7224 */ /* 0x000fe200078e0003 */
[----:B------:R-:W-:Y:S06]  /*2250*/  BRA `(.L_x_9484) ;  /* 0x0000000000c47947 */ /* 0x000fec0003800000 */
.L_x_9480:
        /* <DEDUP_REMOVED lines=15> */
[----:B-----5:R-:W-:Y:S05]  /*2350*/  CALL.REL.NOINC `($__internal_24_$__cuda_sm20_dblrcp_rn_slowpath_v3) ;  /* 0x00000034002c7944 */ /* 0x020fea0003c00000 */
.L_x_9518:
[----:B------:R-:W-:Y:S05]  /*2360*/  BSYNC B0 ;  /* 0x0000000000007941 */ /* 0x000fea0003800000 */
.L_x_9517:
        /* <DEDUP_REMOVED lines=32> */
.L_x_9484:
        /* <DEDUP_REMOVED lines=12> */
.L_x_9477:
        /* <DEDUP_REMOVED lines=92> */
.L_x_9519:
        /* <DEDUP_REMOVED lines=18> */
[----:B------:R-:W-:Y:S01]  /*2d10*/  MOV R66, R62 ;  /* 0x0000003e00427202 */ /* 0x000fe20000000f00 */
[----:B------:R-:W-:-:S07]  /*2d20*/  IMAD.MOV.U32 R67, RZ, RZ, R63 ;  /* 0x000000ffff437224 */ /* 0x000fce00078e003f */
.L_x_9521:
[----:B------:R-:W-:Y:S05]  /*2d30*/  BSYNC B0 ;  /* 0x0000000000007941 */ /* 0x000fea0003800000 */
.L_x_9520:
        /* <DEDUP_REMOVED lines=28> */
.L_x_9522:
        /* <DEDUP_REMOVED lines=18> */
.L_x_9524:
[----:B------:R-:W-:Y:S05]  /*3020*/  BSYNC B0 ;  /* 0x0000000000007941 */ /* 0x000fea0003800000 */
.L_x_9523:
        /* <DEDUP_REMOVED lines=36> */
[----:B------:R-:W-:Y:S05]  /*3270*/  CALL.REL.NOINC `($__internal_25_$__cuda_sm20_div_rn_f64_full) ;  /* 0x0000002800007944 */ /* 0x000fea0003c00000 */
[----:B------:R-:W-:Y:S01]  /*3280*/  MOV R40, R4 ;  /* 0x0000000400287202 */ /* 0x000fe20000000f00 */
[----:B------:R-:W-:-:S07]  /*3290*/  IMAD.MOV.U32 R41, RZ, RZ, R3 ;  /* 0x000000ffff297224 */ /* 0x000fce00078e0003 */
.L_x_9529:
[----:B------:R-:W-:Y:S05]  /*32a0*/  BSYNC B2 ;  /* 0x0000000000027941 */ /* 0x000fea0003800000 */
.L_x_9528:
        /* <DEDUP_REMOVED lines=21> */
[----:B------:R-:W-:Y:S05]  /*3400*/  CALL.REL.NOINC `($__internal_25_$__cuda_sm20_div_rn_f64_full) ;  /* 0x00000024009c7944 */ /* 0x000fea0003c00000 */
[----:B------:R-:W-:Y:S02]  /*3410*/  IMAD.MOV.U32 R42, RZ, RZ, R4 ;  /* 0x000000ffff2a7224 */ /* 0x000fe400078e0004 */
[----:B------:R-:W-:-:S07]  /*3420*/  IMAD.MOV.U32 R43, RZ, RZ, R3 ;  /* 0x000000ffff2b7224 */ /* 0x000fce00078e0003 */
.L_x_9531:
[----:B------:R-:W-:Y:S05]  /*3430*/  BSYNC B2 ;  /* 0x0000000000027941 */ /* 0x000fea0003800000 */
.L_x_9530:
[----:B------:R-:W-:Y:S05]  /*3440*/  BRA `(.L_x_9526) ;  /* 0x0000000000107947 */ /* 0x000fea0003800000 */
.L_x_9527:
[C---:B-----5:R-:W-:Y:S02]  /*3450*/  DFMA R40, R68.reuse, R36, R38 ;  /* 0x000000244428722b */ /* 0x060fe40000000026 */
[----:B------:R-:W-:-:S06]  /*3460*/  DFMA R36, R68, R38, -R36 ;  /* 0x000000264424722b */ /* 0x000fcc0000000824 */
[-C--:B------:R-:W-:Y:S02]  /*3470*/  DMUL R40, R40, R66.reuse ;  /* 0x0000004228287228 */ /* 0x080fe40000000000 */
[----:B------:R-:W-:-:S11]  /*3480*/  DMUL R42, R36, R66 ;  /* 0x00000042242a7228 */ /* 0x000fd60000000000 */
.L_x_9526:
[----:B------:R-:W-:Y:S05]  /*3490*/  BSYNC B1 ;  /* 0x0000000000017941 */ /* 0x000fea0003800000 */
.L_x_9525:
        /* <DEDUP_REMOVED lines=40> */
.L_x_9536:
[----:B------:R-:W-:Y:S05]  /*3720*/  BSYNC B2 ;  /* 0x0000000000027941 */ /* 0x000fea0003800000 */
.L_x_9535:
        /* <DEDUP_REMOVED lines=22> */
[----:B------:R-:W-:Y:S01]  /*3890*/  IMAD.MOV.U32 R46, RZ, RZ, R4 ;  /* 0x000000ffff2e7224 */ /* 0x000fe200078e0004 */
[----:B------:R-:W-:-:S07]  /*38a0*/  MOV R47, R3 ;  /* 0x00000003002f7202 */ /* 0x000fce0000000f00 */
.L_x_9538:
[----:B------:R-:W-:Y:S05]  /*38b0*/  BSYNC B2 ;  /* 0x0000000000027941 */ /* 0x000fea0003800000 */
.L_x_9537:
[----:B------:R-:W-:Y:S05]  /*38c0*/  BRA `(.L_x_9533) ;  /* 0x0000000000107947 */ /* 0x000fea0003800000 */
.L_x_9534:
[C---:B------:R-:W-:Y:S02]  /*38d0*/  DFMA R44, R68.reuse, R8, R10 ;  /* 0x00000008442c722b */ /* 0x040fe4000000000a */
[----:B------:R-:W-:-:S06]  /*38e0*/  DFMA R8, R68, R10, -R8 ;  /* 0x0000000a4408722b */ /* 0x000fcc0000000808 */
[-C--:B------:R-:W-:Y:S02]  /*38f0*/  DMUL R44, R44, R66.reuse ;  /* 0x000000422c2c7228 */ /* 0x080fe40000000000 */
[----:B------:R-:W-:-:S11]  /*3900*/  DMUL R46, R8, R66 ;  /* 0x00000042082e7228 */ /* 0x000fd60000000000 */
.L_x_9533:
[----:B------:R-:W-:Y:S05]  /*3910*/  BSYNC B1 ;  /* 0x0000000000017941 */ /* 0x000fea0003800000 */
.L_x_9532:
        /* <DEDUP_REMOVED lines=40> */
.L_x_9543:
[----:B------:R-:W-:Y:S05]  /*3ba0*/  BSYNC B2 ;  /* 0x0000000000027941 */ /* 0x000fea0003800000 */
.L_x_9542:
        /* <DEDUP_REMOVED lines=24> */
.L_x_9545:
[----:B------:R-:W-:Y:S05]  /*3d30*/  BSYNC B2 ;  /* 0x0000000000027941 */ /* 0x000fea0003800000 */
.L_x_9544:
[----:B------:R-:W-:Y:S05]  /*3d40*/  BRA `(.L_x_9540) ;  /* 0x0000000000107947 */ /* 0x000fea0003800000 */
.L_x_9541:
[C---:B------:R-:W-:Y:S02]  /*3d50*/  DFMA R8, R68.reuse, R12, R14 ;  /* 0x0000000c4408722b */ /* 0x040fe4000000000e */
[----:B------:R-:W-:-:S06]  /*3d60*/  DFMA R10, R68, R14, -R12 ;  /* 0x0000000e440a722b */ /* 0x000fcc000000080c */
[-C--:B------:R-:W-:Y:S02]  /*3d70*/  DMUL R8, R8, R66.reuse ;  /* 0x0000004208087228 */ /* 0x080fe40000000000 */
[----:B------:R-:W-:-:S11]  /*3d80*/  DMUL R10, R10, R66 ;  /* 0x000000420a0a7228 */ /* 0x000fd60000000000 */
.L_x_9540:
[----:B------:R-:W-:Y:S05]  /*3d90*/  BSYNC B1 ;  /* 0x0000000000017941 */ /* 0x000fea0003800000 */
.L_x_9539:
        /* <DEDUP_REMOVED lines=40> */
.L_x_9550:
[----:B------:R-:W-:Y:S05]  /*4020*/  BSYNC B2 ;  /* 0x0000000000027941 */ /* 0x000fea0003800000 */
.L_x_9549:
        /* <DEDUP_REMOVED lines=24> */
.L_x_9552:
[----:B------:R-:W-:Y:S05]  /*41b0*/  BSYNC B2 ;  /* 0x0000000000027941 */ /* 0x000fea0003800000 */
.L_x_9551:
[----:B------:R-:W-:Y:S05]  /*41c0*/  BRA `(.L_x_9547) ;  /* 0x0000000000107947 */ /* 0x000fea0003800000 */
.L_x_9548:
[C---:B------:R-:W-:Y:S02]  /*41d0*/  DFMA R12, R68.reuse, R16, R18 ;  /* 0x00000010440c722b */ /* 0x040fe40000000012 */
[----:B------:R-:W-:-:S06]  /*41e0*/  DFMA R14, R68, R18, -R16 ;  /* 0x00000012440e722b */ /* 0x000fcc0000000810 */
[-C--:B------:R-:W-:Y:S02]  /*41f0*/  DMUL R12, R12, R66.reuse ;  /* 0x000000420c0c7228 */ /* 0x080fe40000000000 */
[----:B------:R-:W-:-:S11]  /*4200*/  DMUL R14, R14, R66 ;  /* 0x000000420e0e7228 */ /* 0x000fd60000000000 */
.L_x_9547:
[----:B------:R-:W-:Y:S05]  /*4210*/  BSYNC B1 ;  /* 0x0000000000017941 */ /* 0x000fea0003800000 */
.L_x_9546:
        /* <DEDUP_REMOVED lines=40> */
.L_x_9557:
[----:B------:R-:W-:Y:S05]  /*44a0*/  BSYNC B2 ;  /* 0x0000000000027941 */ /* 0x000fea0003800000 */
.L_x_9556:
        /* <DEDUP_REMOVED lines=24> */
.L_x_9559:
[----:B------:R-:W-:Y:S05]  /*4630*/  BSYNC B2 ;  /* 0x0000000000027941 */ /* 0x000fea0003800000 */
.L_x_9558:
[----:B------:R-:W-:Y:S05]  /*4640*/  BRA `(.L_x_9554) ;  /* 0x0000000000107947 */ /* 0x000fea0003800000 */
.L_x_9555:
[C---:B------:R-:W-:Y:S02]  /*4650*/  DFMA R16, R68.reuse, R20, R22 ;  /* 0x000000144410722b */ /* 0x040fe40000000016 */
[----:B------:R-:W-:-:S06]  /*4660*/  DFMA R18, R68, R22, -R20 ;  /* 0x000000164412722b */ /* 0x000fcc0000000814 */
[-C--:B------:R-:W-:Y:S02]  /*4670*/  DMUL R16, R16, R66.reuse ;  /* 0x0000004210107228 */ /* 0x080fe40000000000 */
[----:B------:R-:W-:-:S11]  /*4680*/  DMUL R18, R18, R66 ;  /* 0x0000004212127228 */ /* 0x000fd60000000000 */
.L_x_9554:
[----:B------:R-:W-:Y:S05]  /*4690*/  BSYNC B1 ;  /* 0x0000000000017941 */ /* 0x000fea0003800000 */
.L_x_9553:
        /* <DEDUP_REMOVED lines=40> */
.L_x_9564:
[----:B------:R-:W-:Y:S05]  /*4920*/  BSYNC B2 ;  /* 0x0000000000027941 */ /* 0x000fea0003800000 */
.L_x_9563:
        /* <DEDUP_REMOVED lines=24> */
.L_x_9566:
[----:B------:R-:W-:Y:S05]  /*4ab0*/  BSYNC B2 ;  /* 0x0000000000027941 */ /* 0x000fea0003800000 */
.L_x_9565:
[----:B------:R-:W-:Y:S05]  /*4ac0*/  BRA `(.L_x_9561) ;  /* 0x0000000000107947 */ /* 0x000fea0003800000 */
.L_x_9562:
[C---:B------:R-:W-:Y:S02]  /*4ad0*/  DFMA R20, R68.reuse, R24, R26 ;  /* 0x000000184414722b */ /* 0x040fe4000000001a */
[----:B------:R-:W-:-:S06]  /*4ae0*/  DFMA R22, R68, R26, -R24 ;  /* 0x0000001a4416722b */ /* 0x000fcc0000000818 */
[-C--:B------:R-:W-:Y:S02]  /*4af0*/  DMUL R20, R20, R66.reuse ;  /* 0x0000004214147228 */ /* 0x080fe40000000000 */
[----:B------:R-:W-:-:S11]  /*4b00*/  DMUL R22, R22, R66 ;  /* 0x0000004216167228 */ /* 0x000fd60000000000 */
.L_x_9561:
[----:B------:R-:W-:Y:S05]  /*4b10*/  BSYNC B1 ;  /* 0x0000000000017941 */ /* 0x000fea0003800000 */
.L_x_9560:
        /* <DEDUP_REMOVED lines=40> */
.L_x_9571:
[----:B------:R-:W-:Y:S05]  /*4da0*/  BSYNC B2 ;  /* 0x0000000000027941 */ /* 0x000fea0003800000 */
.L_x_9570:
        /* <DEDUP_REMOVED lines=24> */
.L_x_9573:
[----:B------:R-:W-:Y:S05]  /*4f30*/  BSYNC B2 ;  /* 0x0000000000027941 */ /* 0x000fea0003800000 */
.L_x_9572:
[----:B------:R-:W-:Y:S05]  /*4f40*/  BRA `(.L_x_9568) ;  /* 0x0000000000107947 */ /* 0x000fea0003800000 */
.L_x_9569:
[C---:B------:R-:W-:Y:S02]  /*4f50*/  DFMA R24, R68.reuse, R28, R30 ;  /* 0x0000001c4418722b */ /* 0x040fe4000000001e */
[----:B------:R-:W-:-:S06]  /*4f60*/  DFMA R26, R68, R30, -R28 ;  /* 0x0000001e441a722b */ /* 0x000fcc000000081c */
[-C--:B------:R-:W-:Y:S02]  /*4f70*/  DMUL R24, R24, R66.reuse ;  /* 0x0000004218187228 */ /* 0x080fe40000000000 */
[----:B------:R-:W-:-:S11]  /*4f80*/  DMUL R26, R26, R66 ;  /* 0x000000421a1a7228 */ /* 0x000fd60000000000 */
.L_x_9568:
[----:B------:R-:W-:Y:S05]  /*4f90*/  BSYNC B1 ;  /* 0x0000000000017941 */ /* 0x000fea0003800000 */
.L_x_9567:
        /* <DEDUP_REMOVED lines=39> */
.L_x_9578:
[----:B------:R-:W-:Y:S05]  /*5210*/  BSYNC B2 ;  /* 0x0000000000027941 */ /* 0x000fea0003800000 */
.L_x_9577:
        /* <DEDUP_REMOVED lines=26> */
.L_x_9580:
[----:B------:R-:W-:Y:S05]  /*53c0*/  BSYNC B2 ;  /* 0x0000000000027941 */ /* 0x000fea0003800000 */
.L_x_9579:
[----:B------:R-:W-:Y:S05]  /*53d0*/  BRA `(.L_x_9575) ;  /* 0x0000000000107947 */ /* 0x000fea0003800000 */
.L_x_9576:
[C---:B------:R-:W-:Y:S02]  /*53e0*/  DFMA R28, R68.reuse, R32, R34 ;  /* 0x00000020441c722b */ /* 0x040fe40000000022 */
[----:B------:R-:W-:-:S06]  /*53f0*/  DFMA R30, R68, R34, -R32 ;  /* 0x00000022441e722b */ /* 0x000fcc0000000820 */
[-C--:B------:R-:W-:Y:S02]  /*5400*/  DMUL R28, R28, R66.reuse ;  /* 0x000000421c1c7228 */ /* 0x080fe40000000000 */
[----:B------:R-:W-:-:S11]  /*5410*/  DMUL R30, R30, R66 ;  /* 0x000000421e1e7228 */ /* 0x000fd60000000000 */
.L_x_9575:
[----:B------:R-:W-:Y:S05]  /*5420*/  BSYNC B1 ;  /* 0x0000000000017941 */ /* 0x000fea0003800000 */
.L_x_9574:
        /* <DEDUP_REMOVED lines=17> */
.L_x_9583:
[----:B------:R-:W-:-:S13]  /*5540*/  ISETP.GE.AND P0, PT, R37, R48, PT ;  /* 0x000000302500720c */ /* 0x000fda0003f06270 */
[----:B------:R-:W-:Y:S05]  /*5550*/  @P0 BRA `(.L_x_9585) ;  /* 0x0000000000300947 */ /* 0x000fea0003800000 */
[----:B0-----:R-:W0:Y:S01]  /*5560*/  LDC.64 R2, c[0x0][0x240] ;  /* 0x00009000ff027b82 */ /* 0x001e220000000a00 */
[----:B------:R-:W-:Y:S01]  /*5570*/  IADD3 R5, R0, R37, RZ ;  /* 0x0000002500057210 */ /* 0x000fe20007ffe0ff */
[----:B------:R-:W-:-:S04]  /*5580*/  VIADD R37, R37, 0x80 ;  /* 0x0000008025257836 */ /* 0x000fc80000000000 */
[----:B0-----:R-:W-:-:S05]  /*5590*/  IMAD.WIDE.U32 R2, R5, 0x10, R2 ;  /* 0x0000001005027825 */ /* 0x001fca00078e0002 */
[----:B------:R1:W-:Y:S02]  /*55a0*/  STG.E.128 desc[UR4][R2.64], R8 ;  /* 0x0000000802007986 */ /* 0x0003e4000c101d04 */
.L_x_9584:
[----:B------:R-:W-:-:S13]  /*55b0*/  ISETP.GE.AND P0, PT, R37, R48, PT ;  /* 0x000000302500720c */ /* 0x000fda0003f06270 */
[----:B------:R-:W-:Y:S05]  /*55c0*/  @P0 BRA `(.L_x_9586) ;  /* 0x0000000000300947 */ /* 0x000fea0003800000 */
[----:B01----:R-:W0:Y:S01]  /*55d0*/  LDC.64 R2, c[0x0][0x240] ;  /* 0x00009000ff027b82 */ /* 0x003e220000000a00 */
[----:B------:R-:W-:Y:S02]  /*55e0*/  IMAD.IADD R5, R0, 0x1, R37 ;  /* 0x0000000100057824 */ /* 0x000fe400078e0225 */
[----:B------:R-:W-:Y:S02]  /*55f0*/  VIADD R37, R37, 0x80 ;  /* 0x0000008025257836 */ /* 0x000fe40000000000 */
[----:B0-----:R-:W-:-:S05]  /*5600*/  IMAD.WIDE.U32 R2, R5, 0x10, R2 ;  /* 0x0000001005027825 */ /* 0x001fca00078e0002 */
[----:B------:R1:W-:Y:S02]  /*5610*/  STG.E.128 desc[UR4][R2.64], R12 ;  /* 0x0000000c02007986 */ /* 0x0003e4000c101d04 */
.L_x_9585:
[----:B------:R-:W-:-:S13]  /*5620*/  ISETP.GE.AND P0, PT, R37, R48, PT ;  /* 0x000000302500720c */ /* 0x000fda0003f06270 */
[----:B------:R-:W-:Y:S05]  /*5630*/  @P0 BRA `(.L_x_9587) ;  /* 0x0000000000340947 */ /* 0x000fea0003800000 */
[----:B01----:R-:W0:Y:S01]  /*5640*/  LDC.64 R2, c[0x0][0x240] ;  /* 0x00009000ff027b82 */ /* 0x003e220000000a00 */
[----:B------:R-:W-:Y:S01]  /*5650*/  IADD3 R5, R0, R37, RZ ;  /* 0x0000002500057210 */ /* 0x000fe20007ffe0ff */
[----:B------:R-:W-:-:S04]  /*5660*/  VIADD R37, R37, 0x80 ;  /* 0x0000008025257836 */ /* 0x000fc80000000000 */
[----:B0-----:R-:W-:-:S05]  /*5670*/  IMAD.WIDE.U32 R2, R5, 0x10, R2 ;  /* 0x0000001005027825 */ /* 0x001fca00078e0002 */
[----:B------:R2:W-:Y:S02]  /*5680*/  STG.E.128 desc[UR4][R2.64], R16 ;  /* 0x0000001002007986 */ /* 0x0005e4000c101d04 */
.L_x_9586:
        /* <DEDUP_REMOVED lines=8> */
.L_x_9587:
[----:B------:R-:W-:Y:S05]  /*5710*/  BSYNC B1 ;  /* 0x0000000000017941 */ /* 0x000fea0003800000 */
.L_x_9582:
[----:B------:R-:W-:-:S13]  /*5720*/  ISETP.GE.AND P0, PT, R37, R48, PT ;  /* 0x000000302500720c */ /* 0x000fda0003f06270 */
[----:B012---:R-:W0:Y:S01]  /*5730*/  @!P0 LDC.64 R2, c[0x0][0x240] ;  /* 0x00009000ff028b82 */ /* 0x007e220000000a00 */
[----:B------:R-:W-:Y:S01]  /*5740*/  @!P0 IADD3 R5, R0, R37, RZ ;  /* 0x0000002500058210 */ /* 0x000fe20007ffe0ff */
[----:B------:R-:W-:-:S04]  /*5750*/  @!P0 VIADD R37, R37, 0x80 ;  /* 0x0000008025258836 */ /* 0x000fc80000000000 */
[----:B0-----:R-:W-:-:S05]  /*5760*/  @!P0 IMAD.WIDE.U32 R2, R5, 0x10, R2 ;  /* 0x0000001005028825 */ /* 0x001fca00078e0002 */
[----:B------:R3:W-:Y:S02]  /*5770*/  @!P0 STG.E.128 desc[UR4][R2.64], R24 ;  /* 0x0000001802008986 */ /* 0x0007e4000c101d04 */
.L_x_9588:
[----:B------:R-:W-:Y:S05]  /*5780*/  BSYNC B0 ;  /* 0x0000000000007941 */ /* 0x000fea0003800000 */
.L_x_9581:
        /* <DEDUP_REMOVED lines=8> */
        .weak           $__internal_24_$__cuda_sm20_dblrcp_rn_slowpath_v3
        .type           $__internal_24_$__cuda_sm20_dblrcp_rn_slowpath_v3,@function
        .size           $__internal_24_$__cuda_sm20_dblrcp_rn_slowpath_v3,($__internal_25_$__cuda_sm20_div_rn_f64_full - $__internal_24_$__cuda_sm20_dblrcp_rn_slowpath_v3)
$__internal_24_$__cuda_sm20_dblrcp_rn_slowpath_v3:
        /* <DEDUP_REMOVED lines=25> */
.L_x_9592:
        /* <DEDUP_REMOVED lines=9> */
.L_x_9590:
[----:B------:R-:W-:Y:S02]  /*5a30*/  LOP3.LUT R63, R7, 0x80000, RZ, 0xfc, !PT ;  /* 0x00080000073f7812 */ /* 0x000fe400078efcff */
[----:B------:R-:W-:-:S07]  /*5a40*/  MOV R62, R6 ;  /* 0x00000006003e7202 */ /* 0x000fce0000000f00 */
.L_x_9591:
[----:B------:R-:W-:Y:S05]  /*5a50*/  BSYNC B1 ;  /* 0x0000000000017941 */ /* 0x000fea0003800000 */
.L_x_9589:
[----:B------:R-:W-:-:S04]  /*5a60*/  IMAD.MOV.U32 R3, RZ, RZ, 0x0 ;  /* 0x00000000ff037424 */ /* 0x000fc800078e00ff */
[----:B------:R-:W-:Y:S05]  /*5a70*/  RET.REL.NODEC R2 `(_ZN2at6native29vectorized_elementwise_kernelILi4ENS0_13BUnaryFunctorIN3c107complexIdEES5_S5_NS0_15binary_internal10DivFunctorIS5_EEEESt5arrayIPcLm2EEEEviT0_T1_) ;  /* 0xffffffa402607950 */ /* 0x000fea0003c3ffff */
        .weak           $__internal_25_$__cuda_sm20_div_rn_f64_full
        .type           $__internal_25_$__cuda_sm20_div_rn_f64_full,@function
        .size           $__internal_25_$__cuda_sm20_div_rn_f64_full,(.L_x_19280 - $__internal_25_$__cuda_sm20_div_rn_f64_full)
$__internal_25_$__cuda_sm20_div_rn_f64_full:
        /* <DEDUP_REMOVED lines=72> */
.L_x_9594:
        /* <DEDUP_REMOVED lines=17> */
.L_x_9597:
[----:B------:R-:W-:Y:S02]  /*6010*/  LOP3.LUT R3, R51, 0x80000, RZ, 0xfc, !PT ;  /* 0x0008000033037812 */ /* 0x000fe400078efcff */
[----:B------:R-:W-:-:S03]  /*6020*/  MOV R60, R50 ;  /* 0x00000032003c7202 */ /* 0x000fc60000000f00 */
[----:B------:R-:W-:Y:S01]  /*6030*/  IMAD.MOV.U32 R61, RZ, RZ, R3 ;  /* 0x000000ffff3d7224 */ /* 0x000fe200078e0003 */
[----:B------:R-:W-:Y:S06]  /*6040*/  BRA `(.L_x_9595) ;  /* 0x00000000000c7947 */ /* 0x000fec0003800000 */
.L_x_9596:
[----:B------:R-:W-:Y:S01]  /*6050*/  LOP3.LUT R3, R55, 0x80000, RZ, 0xfc, !PT ;  /* 0x0008000037037812 */ /* 0x000fe200078efcff */
[----:B------:R-:W-:-:S03]  /*6060*/  IMAD.MOV.U32 R60, RZ, RZ, R54 ;  /* 0x000000ffff3c7224 */ /* 0x000fc600078e0036 */
[----:B------:R-:W-:-:S07]  /*6070*/  MOV R61, R3 ;  /* 0x00000003003d7202 */ /* 0x000fce0000000f00 */
.L_x_9595:
[----:B------:R-:W-:Y:S05]  /*6080*/  BSYNC B0 ;  /* 0x0000000000007941 */ /* 0x000fea0003800000 */
.L_x_9593:
[----:B------:R-:W-:Y:S01]  /*6090*/  MOV R6, R2 ;  /* 0x0000000200067202 */ /* 0x000fe20000000f00 */
[----:B------:R-:W-:Y:S02]  /*60a0*/  IMAD.MOV.U32 R7, RZ, RZ, 0x0 ;  /* 0x00000000ff077424 */ /* 0x000fe400078e00ff */
[----:B------:R-:W-:Y:S02]  /*60b0*/  IMAD.MOV.U32 R4, RZ, RZ, R60 ;  /* 0x000000ffff047224 */ /* 0x000fe400078e003c */
[----:B------:R-:W-:Y:S01]  /*60c0*/  IMAD.MOV.U32 R3, RZ, RZ, R61 ;  /* 0x000000ffff037224 */ /* 0x000fe200078e003d */
[----:B------:R-:W-:Y:S06]  /*60d0*/  RET.REL.NODEC R6 `(_ZN2at6native29vectorized_elementwise_kernelILi4ENS0_13BUnaryFunctorIN3c107complexIdEES5_S5_NS0_15binary_internal10DivFunctorIS5_EEEESt5arrayIPcLm2EEEEviT0_T1_) ;  /* 0xffffff9c06c87950 */ /* 0x000fec0003c3ffff */
.L_x_9598:
        /* <DEDUP_REMOVED lines=10> */
.L_x_19280:


//--------------------- .text._ZN2at6native29vectorized_elementwise_kernelILi8ENS0_13BUnaryFunctorIN3c107complexIdEES5_S5_NS0_15binary_internal10DivFunctorIS5_EEEESt5arrayIPcLm2EEEEviT0_T1_ --------------------------
	.section	.text._ZN2at6native29vectorized_elementwise_kernelILi8ENS0_13BUnaryFunctorIN3c107complexIdEES5_S5_NS0_15binary_internal10DivFunctorIS5_EEEESt5arrayIPcLm2EEEEviT0_T1_,"ax",@progbits
	.align	128
        .global         _ZN2at6native29vectorized_elementwise_kernelILi8ENS0_13BUnaryFunctorIN3c107complexIdEES5_S5_NS0_15binary_internal10DivFunctorIS5_EEEESt5arrayIPcLm2EEEEviT0_T1_
        .type           _ZN2at6native29vectorized_elementwise_kernelILi8ENS0_13BUnaryFunctorIN3c107complexIdEES5_S5_NS0_15binary_internal10DivFunctorIS5_EEEESt5arrayIPcLm2EEEEviT0_T1_,@function
        .size           _ZN2at6native29vectorized_elementwise_kernelILi8ENS0_13BUnaryFunctorIN3c107complexIdEES5_S5_NS0_15binary_internal10DivFunctorIS5_EEEESt5arrayIPcLm2EEEEviT0_T1_,(.L_x_19282 - _ZN2at6native29vectorized_elementwise_kernelILi8ENS0_13BUnaryFunctorIN3c107complexIdEES5_S5_NS0_15binary_internal10DivFunctorIS5_EEEESt5arrayIPcLm2EEEEviT0_T1_)
        .other          _ZN2at6native29vectorized_elementwise_kernelILi8ENS0_13BUnaryFunctorIN3c107complexIdEES5_S5_NS0_15binary_internal10DivFunctorIS5_EEEESt5arrayIPcLm2EEEEviT0_T1_,@"STO_CUDA_ENTRY STV_DEFAULT"
_ZN2at6native29vectorized_elementwise_kernelILi8ENS0_13BUnaryFunctorIN3c107complexIdEES5_S5_NS0_15binary_internal10DivFunctorIS5_EEEESt5arrayIPcLm2EEEEviT0_T1_:
.text._ZN2at6native29vectorized_elementwise_kernelILi8ENS0_13BUnaryFunctorIN3c107complexIdEES5_S5_NS0_15binary_internal10DivFunctorIS5_EEEESt5arrayIPcLm2EEEEviT0_T1_:
        /* <DEDUP_REMOVED lines=46> */
[----:B-----5:R-:W-:Y:S05]  /*02e0*/  CALL.REL.NOINC `($__internal_27_$__cuda_sm20_div_rn_f64_full) ;  /* 0x0000005400e47944 */ /* 0x020fea0003c00000 */
[----:B------:R-:W-:Y:S01]  /*02f0*/  IMAD.MOV.U32 R42, RZ, RZ, R4 ;  /* 0x000000ffff2a7224 */ /* 0x000fe200078e0004 */
[----:B------:R-:W-:-:S07]  /*0300*/  MOV R43, R3 ;  /* 0x00000003002b7202 */ /* 0x000fce0000000f00 */
.L_x_9600:
        /* <DEDUP_REMOVED lines=27> */
[----:B------:R-:W-:Y:S02]  /*04c0*/  IMAD.MOV.U32 R48, RZ, RZ, R4 ;  /* 0x000000ffff307224 */ /* 0x000fe400078e0004 */
[----:B------:R-:W-:-:S07]  /*04d0*/  IMAD.MOV.U32 R49, RZ, RZ, R3 ;  /* 0x000000ffff317224 */ /* 0x000fce00078e0003 */
.L_x_9601:
        /* <DEDUP_REMOVED lines=21> */
[----:B-----5:R-:W-:Y:S05]  /*0630*/  CALL.REL.NOINC `($__internal_26_$__cuda_sm20_dblrcp_rn_slowpath_v3) ;  /* 0x0000005000747944 */ /* 0x020fea0003c00000 */
.L_x_9605:
[----:B------:R-:W-:Y:S05]  /*0640*/  BSYNC B0 ;  /* 0x0000000000007941 */ /* 0x000fea0003800000 */
.L_x_9604:
        /* <DEDUP_REMOVED lines=33> */
.L_x_9603:
        /* <DEDUP_REMOVED lines=20> */
[----:B------:R-:W-:Y:S05]  /*09a0*/  CALL.REL.NOINC `($__internal_27_$__cuda_sm20_div_rn_f64_full) ;  /* 0x0000005000347944 */ /* 0x000fea0003c00000 */
[----:B------:R-:W-:-:S07]  /*09b0*/  IMAD.MOV.U32 R5, RZ, RZ, R3 ;  /* 0x000000ffff057224 */ /* 0x000fce00078e0003 */
.L_x_9608:
[----:B------:R-:W-:Y:S05]  /*09c0*/  BSYNC B1 ;  /* 0x0000000000017941 */ /* 0x000fea0003800000 */
.L_x_9607:
        /* <DEDUP_REMOVED lines=23> */
[----:B------:R-:W-:Y:S05]  /*0b40*/  CALL.REL.NOINC `($__internal_27_$__cuda_sm20_div_rn_f64_full) ;  /* 0x0000004c00cc7944 */ /* 0x000fea0003c00000 */
[----:B------:R-:W-:-:S07]  /*0b50*/  IMAD.MOV.U32 R2, RZ, RZ, R4 ;  /* 0x000000ffff027224 */ /* 0x000fce00078e0004 */
.L_x_9610:
[----:B------:R-:W-:Y:S05]  /*0b60*/  BSYNC B1 ;  /* 0x0000000000017941 */ /* 0x000fea0003800000 */
.L_x_9609:
        /* <DEDUP_REMOVED lines=23> */
[----:B------:R-:W-:Y:S05]  /*0ce0*/  CALL.REL.NOINC `($__internal_27_$__cuda_sm20_div_rn_f64_full) ;  /* 0x0000004c00647944 */ /* 0x000fea0003c00000 */
[----:B------:R-:W-:-:S07]  /*0cf0*/  IMAD.MOV.U32 R5, RZ, RZ, R3 ;  /* 0x000000ffff057224 */ /* 0x000fce00078e0003 */
.L_x_9612:
[----:B------:R-:W-:Y:S05]  /*0d00*/  BSYNC B1 ;  /* 0x0000000000017941 */ /* 0x000fea0003800000 */
.L_x_9611:
        /* <DEDUP_REMOVED lines=23> */
[----:B------:R-:W-:Y:S05]  /*0e80*/  CALL.REL.NOINC `($__internal_27_$__cuda_sm20_div_rn_f64_full) ;  /* 0x0000004800fc7944 */ /* 0x000fea0003c00000 */
[----:B------:R-:W-:-:S07]  /*0e90*/  MOV R2, R4 ;  /* 0x0000000400027202 */ /* 0x000fce0000000f00 */
.L_x_9614:
[----:B------:R-:W-:Y:S05]  /*0ea0*/  BSYNC B1 ;  /* 0x0000000000017941 */ /* 0x000fea0003800000 */
.L_x_9613:
        /* <DEDUP_REMOVED lines=23> */
[----:B------:R-:W-:Y:S05]  /*1020*/  CALL.REL.NOINC `($__internal_27_$__cuda_sm20_div_rn_f64_full) ;  /* 0x0000004800947944 */ /* 0x000fea0003c00000 */
[----:B------:R-:W-:-:S07]  /*1030*/  IMAD.MOV.U32 R5, RZ, RZ, R3 ;  /* 0x000000ffff057224 */ /* 0x000fce00078e0003 */
.L_x_9616:
[----:B------:R-:W-:Y:S05]  /*1040*/  BSYNC B1 ;  /* 0x0000000000017941 */ /* 0x000fea0003800000 */
.L_x_9615:
        /* <DEDUP_REMOVED lines=25> */
.L_x_9618:
[----:B------:R-:W-:Y:S05]  /*11e0*/  BSYNC B1 ;  /* 0x0000000000017941 */ /* 0x000fea0003800000 */
.L_x_9617:
        /* <DEDUP_REMOVED lines=25> */
.L_x_9620:
[----:B------:R-:W-:Y:S05]  /*1380*/  BSYNC B1 ;  /* 0x0000000000017941 */ /* 0x000fea0003800000 */
.L_x_9619:
        /* <DEDUP_REMOVED lines=25> */
.L_x_9622:
[----:B------:R-:W-:Y:S05]  /*1520*/  BSYNC B1 ;  /* 0x0000000000017941 */ /* 0x000fea0003800000 */
.L_x_9621:
        /* <DEDUP_REMOVED lines=25> */
.L_x_9624:
[----:B------:R-:W-:Y:S05]  /*16c0*/  BSYNC B1 ;  /* 0x0000000000017941 */ /* 0x000fea0003800000 */
.L_x_9623:
        /* <DEDUP_REMOVED lines=25> */
.L_x_9626:
[----:B------:R-:W-:Y:S05]  /*1860*/  BSYNC B1 ;  /* 0x0000000000017941 */ /* 0x000fea0003800000 */
.L_x_9625:
        /* <DEDUP_REMOVED lines=25> */
.L_x_9628:
[----:B------:R-:W-:Y:S05]  /*1a00*/  BSYNC B1 ;  /* 0x0000000000017941 */ /* 0x000fea0003800000 */
.L_x_9627:
        /* <DEDUP_REMOVED lines=25> */
.L_x_9630:
[----:B------:R-:W-:Y:S05]  /*1ba0*/  BSYNC B1 ;  /* 0x0000000000017941 */ /* 0x000fea0003800000 */
.L_x_9629:
        /* <DEDUP_REMOVED lines=25> */
.L_x_9632:
[----:B------:R-:W-:Y:S05]  /*1d40*/  BSYNC B1 ;  /* 0x0000000000017941 */ /* 0x000fea0003800000 */
.L_x_9631:
        /* <DEDUP_REMOVED lines=25> */
.L_x_9634:
[----:B------:R-:W-:Y:S05]  /*1ee0*/  BSYNC B1 ;  /* 0x0000000000017941 */ /* 0x000fea0003800000 */
.L_x_9633:
        /* <DEDUP_REMOVED lines=25> */
.L_x_9636:
[----:B------:R-:W-:Y:S05]  /*2080*/  BSYNC B1 ;  /* 0x0000000000017941 */ /* 0x000fea0003800000 */
.L_x_9635:
        /* <DEDUP_REMOVED lines=25> */
.L_x_9638:
[----:B------:R-:W-:Y:S05]  /*2220*/  BSYNC B1 ;  /* 0x0000000000017941 */ /* 0x000fea0003800000 */
.L_x_9637:
[----:B------:R-:W-:Y:S02]  /*2230*/  IMAD.MOV.U32 R34, RZ, RZ, R2 ;  /* 0x000000ffff227224 */ /* 0x000fe400078e0002 */
[----:B------:R-:W-:Y:S01]  /*2240*/  IMAD.MOV.U32 R35, RZ, RZ, R3 ;  /* 0x000000ffff237224 */ /* 0x000fe200078e0003 */
[----:B------:R-:W-:Y:S06]  /*2250*/  BRA `(.L_x_9606) ;  /* 0x0000000000c47947 */ /* 0x000fec0003800000 */
.L_x_9602:
        /* <DEDUP_REMOVED lines=15> */
[----:B-----5:R-:W-:Y:S05]  /*2350*/  CALL.REL.NOINC `($__internal_26_$__cuda_sm20_dblrcp_rn_slowpath_v3) ;  /* 0x00000034002c7944 */ /* 0x020fea0003c00000 */
.L_x_9640:
[----:B------:R-:W-:Y:S05]  /*2360*/  BSYNC B0 ;  /* 0x0000000000007941 */ /* 0x000fea0003800000 */
.L_x_9639:
        /* <DEDUP_REMOVED lines=32> */
.L_x_9606:
        /* <DEDUP_REMOVED lines=12> */
.L_x_9599:
        /* <DEDUP_REMOVED lines=92> */
.L_x_9641:
        /* <DEDUP_REMOVED lines=18> */
[----:B------:R-:W-:Y:S01]  /*2d10*/  MOV R66, R62 ;  /* 0x0000003e00427202 */ /* 0x000fe20000000f00 */
[----:B------:R-:W-:-:S07]  /*2d20*/  IMAD.MOV.U32 R67, RZ, RZ, R63 ;  /* 0x000000ffff437224 */ /* 0x000fce00078e003f */
.L_x_9643:
[----:B------:R-:W-:Y:S05]  /*2d30*/  BSYNC B0 ;  /* 0x0000000000007941 */ /* 0x000fea0003800000 */
.L_x_9642:
        /* <DEDUP_REMOVED lines=28> */
.L_x_9644:
        /* <DEDUP_REMOVED lines=18> */
.L_x_9646:
[----:B------:R-:W-:Y:S05]  /*3020*/  BSYNC B0 ;  /* 0x0000000000007941 */ /* 0x000fea0003800000 */
.L_x_9645:
        /* <DEDUP_REMOVED lines=36> */
[----:B------:R-:W-:Y:S05]  /*3270*/  CALL.REL.NOINC `($__internal_27_$__cuda_sm20_div_rn_f64_full) ;  /* 0x0000002800007944 */ /* 0x000fea0003c00000 */
[----:B------:R-:W-:Y:S01]  /*3280*/  MOV R40, R4 ;  /* 0x0000000400287202 */ /* 0x000fe20000000f00 */
[----:B------:R-:W-:-:S07]  /*3290*/  IMAD.MOV.U32 R41, RZ, RZ, R3 ;  /* 0x000000ffff297224 */ /* 0x000fce00078e0003 */
.L_x_9651:
[----:B------:R-:W-:Y:S05]  /*32a0*/  BSYNC B2 ;  /* 0x0000000000027941 */ /* 0x000fea0003800000 */
.L_x_9650:
        /* <DEDUP_REMOVED lines=21> */
[----:B------:R-:W-:Y:S05]  /*3400*/  CALL.REL.NOINC `($__internal_27_$__cuda_sm20_div_rn_f64_full) ;  /* 0x00000024009c7944 */ /* 0x000fea0003c00000 */
[----:B------:R-:W-:Y:S02]  /*3410*/  IMAD.MOV.U32 R42, RZ, RZ, R4 ;  /* 0x000000ffff2a7224 */ /* 0x000fe400078e0004 */
[----:B------:R-:W-:-:S07]  /*3420*/  IMAD.MOV.U32 R43, RZ, RZ, R3 ;  /* 0x000000ffff2b7224 */ /* 0x000fce00078e0003 */
.L_x_9653:
[----:B------:R-:W-:Y:S05]  /*3430*/  BSYNC B2 ;  /* 0x0000000000027941 */ /* 0x000fea0003800000 */
.L_x_9652:
[----:B------:R-:W-:Y:S05]  /*3440*/  BRA `(.L_x_9648) ;  /* 0x0000000000107947 */ /* 0x000fea0003800000 */
.L_x_9649:
[C---:B-----5:R-:W-:Y:S02]  /*3450*/  DFMA R40, R68.reuse, R36, R38 ;  /* 0x000000244428722b */ /* 0x060fe40000000026 */
[----:B------:R-:W-:-:S06]  /*3460*/  DFMA R36, R68, R38, -R36 ;  /* 0x000000264424722b */ /* 0x000fcc0000000824 */
[-C--:B------:R-:W-:Y:S02]  /*3470*/  DMUL R40, R40, R66.reuse ;  /* 0x0000004228287228 */ /* 0x080fe40000000000 */
[----:B------:R-:W-:-:S11]  /*3480*/  DMUL R42, R36, R66 ;  /* 0x00000042242a7228 */ /* 0x000fd60000000000 */
.L_x_9648:
[----:B------:R-:W-:Y:S05]  /*3490*/  BSYNC B1 ;  /* 0x0000000000017941 */ /* 0x000fea0003800000 */
.L_x_9647:
        /* <DEDUP_REMOVED lines=40> */
.L_x_9658:
[----:B------:R-:W-:Y:S05]  /*3720*/  BSYNC B2 ;  /* 0x0000000000027941 */ /* 0x000fea0003800000 */
.L_x_9657:
        /* <DEDUP_REMOVED lines=22> */
[----:B------:R-:W-:Y:S01]  /*3890*/  IMAD.MOV.U32 R46, RZ, RZ, R4 ;  /* 0x000000ffff2e7224 */ /* 0x000fe200078e0004 */
[----:B------:R-:W-:-:S07]  /*38a0*/  MOV R47, R3 ;  /* 0x00000003002f7202 */ /* 0x000fce0000000f00 */
.L_x_9660:
[----:B------:R-:W-:Y:S05]  /*38b0*/  BSYNC B2 ;  /* 0x0000000000027941 */ /* 0x000fea0003800000 */
.L_x_9659:
[----:B------:R-:W-:Y:S05]  /*38c0*/  BRA `(.L_x_9655) ;  /* 0x0000000000107947 */ /* 0x000fea0003800000 */
.L_x_9656:
[C---:B------:R-:W-:Y:S02]  /*38d0*/  DFMA R44, R68.reuse, R8, R10 ;  /* 0x00000008442c722b */ /* 0x040fe4000000000a */
[----:B------:R-:W-:-:S06]  /*38e0*/  DFMA R8, R68, R10, -R8 ;  /* 0x0000000a4408722b */ /* 0x000fcc0000000808 */
[-C--:B------:R-:W-:Y:S02]  /*38f0*/  DMUL R44, R44, R66.reuse ;  /* 0x000000422c2c7228 */ /* 0x080fe40000000000 */
[----:B------:R-:W-:-:S11]  /*3900*/  DMUL R46, R8, R66 ;  /* 0x00000042082e7228 */ /* 0x000fd60000000000 */
.L_x_9655:
[----:B------:R-:W-:Y:S05]  /*3910*/  BSYNC B1 ;  /* 0x0000000000017941 */ /* 0x000fea0003800000 */
.L_x_9654:
        /* <DEDUP_REMOVED lines=40> */
.L_x_9665:
[----:B------:R-:W-:Y:S05]  /*3ba0*/  BSYNC B2 ;  /* 0x0000000000027941 */ /* 0x000fea0003800000 */
.L_x_9664:
        /* <DEDUP_REMOVED lines=24> */
.L_x_9667:
[----:B------:R-:W-:Y:S05]  /*3d30*/  BSYNC B2 ;  /* 0x0000000000027941 */ /* 0x000fea0003800000 */
.L_x_9666:
[----:B------:R-:W-:Y:S05]  /*3d40*/  BRA `(.L_x_9662) ;  /* 0x0000000000107947 */ /* 0x000fea0003800000 */
.L_x_9663:
[C---:B------:R-:W-:Y:S02]  /*3d50*/  DFMA R8, R68.reuse, R12, R14 ;  /* 0x0000000c4408722b */ /* 0x040fe4000000000e */
[----:B------:R-:W-:-:S06]  /*3d60*/  DFMA R10, R68, R14, -R12 ;  /* 0x0000000e440a722b */ /* 0x000fcc000000080c */
[-C--:B------:R-:W-:Y:S02]  /*3d70*/  DMUL R8, R8, R66.reuse ;  /* 0x0000004208087228 */ /* 0x080fe40000000000 */
[----:B------:R-:W-:-:S11]  /*3d80*/  DMUL R10, R10, R66 ;  /* 0x000000420a0a7228 */ /* 0x000fd60000000000 */
.L_x_9662:
[----:B------:R-:W-:Y:S05]  /*3d90*/  BSYNC B1 ;  /* 0x0000000000017941 */ /* 0x000fea0003800000 */
.L_x_9661:
        /* <DEDUP_REMOVED lines=40> */
.L_x_9672:
[----:B------:R-:W-:Y:S05]  /*4020*/  BSYNC B2 ;  /* 0x0000000000027941 */ /* 0x000fea0003800000 */
.L_x_9671:
        /* <DEDUP_REMOVED lines=24> */
.L_x_9674:
[----:B------:R-:W-:Y:S05]  /*41b0*/  BSYNC B2 ;  /* 0x0000000000027941 */ /* 0x000fea0003800000 */
.L_x_9673:
[----:B------:R-:W-:Y:S05]  /*41c0*/  BRA `(.L_x_9669) ;  /* 0x0000000000107947 */ /* 0x000fea0003800000 */
.L_x_9670:
[C---:B------:R-:W-:Y:S02]  /*41d0*/  DFMA R12, R68.reuse, R16, R18 ;  /* 0x00000010440c722b */ /* 0x040fe40000000012 */
[----:B------:R-:W-:-:S06]  /*41e0*/  DFMA R14, R68, R18, -R16 ;  /* 0x00000012440e722b */ /* 0x000fcc0000000810 */
[-C--:B------:R-:W-:Y:S02]  /*41f0*/  DMUL R12, R12, R66.reuse ;  /* 0x000000420c0c7228 */ /* 0x080fe40000000000 */
[----:B------:R-:W-:-:S11]  /*4200*/  DMUL R14, R14, R66 ;  /* 0x000000420e0e7228 */ /* 0x000fd60000000000 */
.L_x_9669:
[----:B------:R-:W-:Y:S05]  /*4210*/  BSYNC B1 ;  /* 0x0000000000017941 */ /* 0x000fea0003800000 */
.L_x_9668:
        /* <DEDUP_REMOVED lines=40> */
.L_x_9679:
[----:B------:R-:W-:Y:S05]  /*44a0*/  BSYNC B2 ;  /* 0x0000000000027941 */ /* 0x000fea0003800000 */
.L_x_9678:
        /* <DEDUP_REMOVED lines=24> */
.L_x_9681:
[----:B------:R-:W-:Y:S05]  /*4630*/  BSYNC B2 ;  /* 0x0000000000027941 */ /* 0x000fea0003800000 */
.L_x_9680:
[----:B------:R-:W-:Y:S05]  /*4640*/  BRA `(.L_x_9676) ;  /* 0x0000000000107947 */ /* 0x000fea0003800000 */
.L_x_9677:
[C---:B------:R-:W-:Y:S02]  /*4650*/  DFMA R16, R68.reuse, R20, R22 ;  /* 0x000000144410722b */ /* 0x040fe40000000016 */
[----:B------:R-:W-:-:S06]  /*4660*/  DFMA R18, R68, R22, -R20 ;  /* 0x000000164412722b */ /* 0x000fcc0000000814 */
[-C--:B------:R-:W-:Y:S02]  /*4670*/  DMUL R16, R16, R66.reuse ;  /* 0x0000004210107228 */ /* 0x080fe40000000000 */
[----:B------:R-:W-:-:S11]  /*4680*/  DMUL R18, R18, R66 ;  /* 0x0000004212127228 */ /* 0x000fd60000000000 */
.L_x_9676:
[----:B------:R-:W-:Y:S05]  /*4690*/  BSYNC B1 ;  /* 0x0000000000017941 */ /* 0x000fea0003800000 */
.L_x_9675:
        /* <DEDUP_REMOVED lines=40> */
.L_x_9686:
[----:B------:R-:W-:Y:S05]  /*4920*/  BSYNC B2 ;  /* 0x0000000000027941 */ /* 0x000fea0003800000 */
.L_x_9685:
        /* <DEDUP_REMOVED lines=24> */
.L_x_9688:
[----:B------:R-:W-:Y:S05]  /*4ab0*/  BSYNC B2 ;  /* 0x0000000000027941 */ /* 0x000fea0003800000 */
.L_x_9687:
[----:B------:R-:W-:Y:S05]  /*4ac0*/  BRA `(.L_x_9683) ;  /* 0x0000000000107947 */ /* 0x000fea0003800000 */
.L_x_9684:
[C---:B------:R-:W-:Y:S02]  /*4ad0*/  DFMA R20, R68.reuse, R24, R26 ;  /* 0x000000184414722b */ /* 0x040fe4000000001a */
[----:B------:R-:W-:-:S06]  /*4ae0*/  DFMA R22, R68, R26, -R24 ;  /* 0x0000001a4416722b */ /* 0x000fcc0000000818 */
[-C--:B------:R-:W-:Y:S02]  /*4af0*/  DMUL R20, R20, R66.reuse ;  /* 0x0000004214147228 */ /* 0x080fe40000000000 */
[----:B------:R-:W-:-:S11]  /*4b00*/  DMUL R22, R22, R66 ;  /* 0x0000004216167228 */ /* 0x000fd60000000000 */
.L_x_9683:
[----:B------:R-:W-:Y:S05]  /*4b10*/  BSYNC B1 ;  /* 0x0000000000017941 */ /* 0x000fea0003800000 */
.L_x_9682:
        /* <DEDUP_REMOVED lines=40> */
.L_x_9693:
[----:B------:R-:W-:Y:S05]  /*4da0*/  BSYNC B2 ;  /* 0x0000000000027941 */ /* 0x000fea0003800000 */
.L_x_9692:
        /* <DEDUP_REMOVED lines=24> */
.L_x_9695:
[----:B------:R-:W-:Y:S05]  /*4f30*/  BSYNC B2 ;  /* 0x0000000000027941 */ /* 0x000fea0003800000 */
.L_x_9694:
[----:B------:R-:W-:Y:S05]  /*4f40*/  BRA `(.L_x_9690) ;  /* 0x0000000000107947 */ /* 0x000fea0003800000 */
.L_x_9691:
[C---:B------:R-:W-:Y:S02]  /*4f50*/  DFMA R24, R68.reuse, R28, R30 ;  /* 0x0000001c4418722b */ /* 0x040fe4000000001e */
[----:B------:R-:W-:-:S06]  /*4f60*/  DFMA R26, R68, R30, -R28 ;  /* 0x0000001e441a722b */ /* 0x000fcc000000081c */
[-C--:B------:R-:W-:Y:S02]  /*4f70*/  DMUL R24, R24, R66.reuse ;  /* 0x0000004218187228 */ /* 0x080fe40000000000 */
[----:B------:R-:W-:-:S11]  /*4f80*/  DMUL R26, R26, R66 ;  /* 0x000000421a1a7228 */ /* 0x000fd60000000000 */
.L_x_9690:
[----:B------:R-:W-:Y:S05]  /*4f90*/  BSYNC B1 ;  /* 0x0000000000017941 */ /* 0x000fea0003800000 */
.L_x_9689:
        /* <DEDUP_REMOVED lines=39> */
.L_x_9700:
[----:B------:R-:W-:Y:S05]  /*5210*/  BSYNC B2 ;  /* 0x0000000000027941 */ /* 0x000fea0003800000 */
.L_x_9699:
        /* <DEDUP_REMOVED lines=26> */
.L_x_9702:
[----:B------:R-:W-:Y:S05]  /*53c0*/  BSYNC B2 ;  /* 0x0000000000027941 */ /* 0x000fea0003800000 */
.L_x_9701:
[----:B------:R-:W-:Y:S05]  /*53d0*/  BRA `(.L_x_9697) ;  /* 0x0000000000107947 */ /* 0x000fea0003800000 */
.L_x_9698:
[C---:B------:R-:W-:Y:S02]  /*53e0*/  DFMA R28, R68.reuse, R32, R34 ;  /* 0x00000020441c722b */ /* 0x040fe40000000022 */
[----:B------:R-:W-:-:S06]  /*53f0*/  DFMA R30, R68, R34, -R32 ;  /* 0x00000022441e722b */ /* 0x000fcc0000000820 */
[-C--:B------:R-:W-:Y:S02]  /*5400*/  DMUL R28, R28, R66.reuse ;  /* 0x000000421c1c7228 */ /* 0x080fe40000000000 */
[----:B------:R-:W-:-:S11]  /*5410*/  DMUL R30, R30, R66 ;  /* 0x000000421e1e7228 */ /* 0x000fd60000000000 */
.L_x_9697:
[----:B------:R-:W-:Y:S05]  /*5420*/  BSYNC B1 ;  /* 0x0000000000017941 */ /* 0x000fea0003800000 */
.L_x_9696:
        /* <DEDUP_REMOVED lines=17> */
.L_x_9705:
[----:B------:R-:W-:-:S13]  /*5540*/  ISETP.GE.AND P0, PT, R37, R48, PT ;  /* 0x000000302500720c */ /* 0x000fda0003f06270 */
[----:B------:R-:W-:Y:S05]  /*5550*/  @P0 BRA `(.L_x_9707) ;  /* 0x0000000000300947 */ /* 0x000fea0003800000 */
[----:B0-----:R-:W0:Y:S01]  /*5560*/  LDC.64 R2, c[0x0][0x240] ;  /* 0x00009000ff027b82 */ /* 0x001e220000000a00 */
[----:B------:R-:W-:Y:S01]  /*5570*/  IADD3 R5, R0, R37, RZ ;  /* 0x0000002500057210 */ /* 0x000fe20007ffe0ff */
[----:B------:R-:W-:-:S04]  /*5580*/  VIADD R37, R37, 0x80 ;  /* 0x0000008025257836 */ /* 0x000fc80000000000 */
[----:B0-----:R-:W-:-:S05]  /*5590*/  IMAD.WIDE.U32 R2, R5, 0x10, R2 ;  /* 0x0000001005027825 */ /* 0x001fca00078e0002 */
[----:B------:R1:W-:Y:S02]  /*55a0*/  STG.E.128 desc[UR4][R2.64], R8 ;  /* 0x0000000802007986 */ /* 0x0003e4000c101d04 */
.L_x_9706:
[----:B------:R-:W-:-:S13]  /*55b0*/  ISETP.GE.AND P0, PT, R37, R48, PT ;  /* 0x000000302500720c */ /* 0x000fda0003f06270 */
[----:B------:R-:W-:Y:S05]  /*55c0*/  @P0 BRA `(.L_x_9708) ;  /* 0x0000000000300947 */ /* 0x000fea0003800000 */
[----:B01----:R-:W0:Y:S01]  /*55d0*/  LDC.64 R2, c[0x0][0x240] ;  /* 0x00009000ff027b82 */ /* 0x003e220000000a00 */
[----:B------:R-:W-:Y:S02]  /*55e0*/  IMAD.IADD R5, R0, 0x1, R37 ;  /* 0x0000000100057824 */ /* 0x000fe400078e0225 */
[----:B------:R-:W-:Y:S02]  /*55f0*/  VIADD R37, R37, 0x80 ;  /* 0x0000008025257836 */ /* 0x000fe40000000000 */
[----:B0-----:R-:W-:-:S05]  /*5600*/  IMAD.WIDE.U32 R2, R5, 0x10, R2 ;  /* 0x0000001005027825 */ /* 0x001fca00078e0002 */
[----:B------:R1:W-:Y:S02]  /*5610*/  STG.E.128 desc[UR4][R2.64], R12 ;  /* 0x0000000c02007986 */ /* 0x0003e4000c101d04 */
.L_x_9707:
[----:B------:R-:W-:-:S13]  /*5620*/  ISETP.GE.AND P0, PT, R37, R48, PT ;  /* 0x000000302500720c */ /* 0x000fda0003f06270 */
[----:B------:R-:W-:Y:S05]  /*5630*/  @P0 BRA `(.L_x_9709) ;  /* 0x0000000000340947 */ /* 0x000fea0003800000 */
[----:B01----:R-:W0:Y:S01]  /*5640*/  LDC.64 R2, c[0x0][0x240] ;  /* 0x00009000ff027b82 */ /* 0x003e220000000a00 */
[----:B------:R-:W-:Y:S01]  /*5650*/  IADD3 R5, R0, R37, RZ ;  /* 0x0000002500057210 */ /* 0x000fe20007ffe0ff */
[----:B------:R-:W-:-:S04]  /*5660*/  VIADD R37, R37, 0x80 ;  /* 0x0000008025257836 */ /* 0x000fc80000000000 */
[----:B0-----:R-:W-:-:S05]  /*5670*/  IMAD.WIDE.U32 R2, R5, 0x10, R2 ;  /* 0x0000001005027825 */ /* 0x001fca00078e0002 */
[----:B------:R2:W-:Y:S02]  /*5680*/  STG.E.128 desc[UR4][R2.64], R16 ;  /* 0x0000001002007986 */ /* 0x0005e4000c101d04 */
.L_x_9708:
        /* <DEDUP_REMOVED lines=8> */
.L_x_9709:
[----:B------:R-:W-:Y:S05]  /*5710*/  BSYNC B1 ;  /* 0x0000000000017941 */ /* 0x000fea0003800000 */
.L_x_9704:
[----:B------:R-:W-:-:S13]  /*5720*/  ISETP.GE.AND P0, PT, R37, R48, PT ;  /* 0x000000302500720c */ /* 0x000fda0003f06270 */
[----:B012---:R-:W0:Y:S01]  /*5730*/  @!P0 LDC.64 R2, c[0x0][0x240] ;  /* 0x00009000ff028b82 */ /* 0x007e220000000a00 */
[----:B------:R-:W-:Y:S01]  /*5740*/  @!P0 IADD3 R5, R0, R37, RZ ;  /* 0x0000002500058210 */ /* 0x000fe20007ffe0ff */
[----:B------:R-:W-:-:S04]  /*5750*/  @!P0 VIADD R37, R37, 0x80 ;  /* 0x0000008025258836 */ /* 0x000fc80000000000 */
[----:B0-----:R-:W-:-:S05]  /*5760*/  @!P0 IMAD.WIDE.U32 R2, R5, 0x10, R2 ;  /* 0x0000001005028825 */ /* 0x001fca00078e0002 */
[----:B------:R3:W-:Y:S02]  /*5770*/  @!P0 STG.E.128 desc[UR4][R2.64], R24 ;  /* 0x0000001802008986 */ /* 0x0007e4000c101d04 */
.L_x_9710:
[----:B------:R-:W-:Y:S05]  /*5780*/  BSYNC B0 ;  /* 0x0000000000007941 */ /* 0x000fea0003800000 */
.L_x_9703:
        /* <DEDUP_REMOVED lines=8> */
        .weak           $__internal_26_$__cuda_sm20_dblrcp_rn_slowpath_v3
        .type           $__internal_26_$__cuda_sm20_dblrcp_rn_slowpath_v3,@function
        .size           $__internal_26_$__cuda_sm20_dblrcp_rn_slowpath_v3,($__internal_27_$__cuda_sm20_div_rn_f64_full - $__internal_26_$__cuda_sm20_dblrcp_rn_slowpath_v3)
$__internal_26_$__cuda_sm20_dblrcp_rn_slowpath_v3:
        /* <DEDUP_REMOVED lines=25> */
.L_x_9714:
        /* <DEDUP_REMOVED lines=9> */
.L_x_9712:
[----:B------:R-:W-:Y:S02]  /*5a30*/  LOP3.LUT R63, R7, 0x80000, RZ, 0xfc, !PT ;  /* 0x00080000073f7812 */ /* 0x000fe400078efcff */
[----:B------:R-:W-:-:S07]  /*5a40*/  MOV R62, R6 ;  /* 0x00000006003e7202 */ /* 0x000fce0000000f00 */
.L_x_9713:
[----:B------:R-:W-:Y:S05]  /*5a50*/  BSYNC B1 ;  /* 0x0000000000017941 */ /* 0x000fea0003800000 */
.L_x_9711:
[----:B------:R-:W-:-:S04]  /*5a60*/  IMAD.MOV.U32 R3, RZ, RZ, 0x0 ;  /* 0x00000000ff037424 */ /* 0x000fc800078e00ff */
[----:B------:R-:W-:Y:S05]  /*5a70*/  RET.REL.NODEC R2 `(_ZN2at6native29vectorized_elementwise_kernelILi8ENS0_13BUnaryFunctorIN3c107complexIdEES5_S5_NS0_15binary_internal10DivFunctorIS5_EEEESt5arrayIPcLm2EEEEviT0_T1_) ;  /* 0xffffffa402607950 */ /* 0x000fea0003c3ffff */
        .weak           $__internal_27_$__cuda_sm20_div_rn_f64_full
        .type           $__internal_27_$__cuda_sm20_div_rn_f64_full,@function
        .size           $__internal_27_$__cuda_sm20_div_rn_f64_full,(.L_x_19282 - $__internal_27_$__cuda_sm20_div_rn_f64_full)
$__internal_27_$__cuda_sm20_div_rn_f64_full:
        /* <DEDUP_REMOVED lines=72> */
.L_x_9716:
        /* <DEDUP_REMOVED lines=17> */
.L_x_9719:
[----:B------:R-:W-:Y:S02]  /*6010*/  LOP3.LUT R3, R51, 0x80000, RZ, 0xfc, !PT ;  /* 0x0008000033037812 */ /* 0x000fe400078efcff */
[----:B------:R-:W-:-:S03]  /*6020*/  MOV R60, R50 ;  /* 0x00000032003c7202 */ /* 0x000fc60000000f00 */
[----:B------:R-:W-:Y:S01]  /*6030*/  IMAD.MOV.U32 R61, RZ, RZ, R3 ;  /* 0x000000ffff3d7224 */ /* 0x000fe200078e0003 */
[----:B------:R-:W-:Y:S06]  /*6040*/  BRA `(.L_x_9717) ;  /* 0x00000000000c7947 */ /* 0x000fec0003800000 */
.L_x_9718:
[----:B------:R-:W-:Y:S01]  /*6050*/  LOP3.LUT R3, R55, 0x80000, RZ, 0xfc, !PT ;  /* 0x0008000037037812 */ /* 0x000fe200078efcff */
[----:B------:R-:W-:-:S03]  /*6060*/  IMAD.MOV.U32 R60, RZ, RZ, R54 ;  /* 0x000000ffff3c7224 */ /* 0x000fc600078e0036 */
[----:B------:R-:W-:-:S07]  /*6070*/  MOV R61, R3 ;  /* 0x00000003003d7202 */ /* 0x000fce0000000f00 */
.L_x_9717:
[----:B------:R-:W-:Y:S05]  /*6080*/  BSYNC B0 ;  /* 0x0000000000007941 */ /* 0x000fea0003800000 */
.L_x_9715:
[----:B------:R-:W-:Y:S01]  /*6090*/  MOV R6, R2 ;  /* 0x0000000200067202 */ /* 0x000fe20000000f00 */
[----:B------:R-:W-:Y:S02]  /*60a0*/  IMAD.MOV.U32 R7, RZ, RZ, 0x0 ;  /* 0x00000000ff077424 */ /* 0x000fe400078e00ff */
[----:B------:R-:W-:Y:S02]  /*60b0*/  IMAD.MOV.U32 R4, RZ, RZ, R60 ;  /* 0x000000ffff047224 */ /* 0x000fe400078e003c */
[----:B------:R-:W-:Y:S01]  /*60c0*/  IMAD.MOV.U32 R3, RZ, RZ, R61 ;  /* 0x000000ffff037224 */ /* 0x000fe200078e003d */
[----:B------:R-:W-:Y:S06]  /*60d0*/  RET.REL.NODEC R6 `(_ZN2at6native29vectorized_elementwise_kernelILi8ENS0_13BUnaryFunctorIN3c107complexIdEES5_S5_NS0_15binary_internal10DivFunctorIS5_EEEESt5arrayIPcLm2EEEEviT0_T1_) ;  /* 0xffffff9c06c87950 */ /* 0x000fec0003c3ffff */
.L_x_9720:
        /* <DEDUP_REMOVED lines=10> */
.L_x_19282:


//--------------------- .text._ZN2at6native18elementwise_kernelILi128ELi4EZNS0_15gpu_kernel_implINS0_13AUnaryFunctorIN3c107complexIdEES6_S6_NS0_15binary_internal10DivFunctorIS6_EEEEEEvRNS_18TensorIteratorBaseERKT_EUliE_EEviT1_ --------------------------
	.section	.text._ZN2at6native18elementwise_kernelILi128ELi4EZNS0_15gpu_kernel_implINS0_13AUnaryFunctorIN3c107complexIdEES6_S6_NS0_15binary_internal10DivFunctorIS6_EEEEEEvRNS_18TensorIteratorBaseERKT_EUliE_EEviT1_,"ax",@progbits
	.align	128
        .global         _ZN2at6native18elementwise_kernelILi128ELi4EZNS0_15gpu_kernel_implINS0_13AUnaryFunctorIN3c107complexIdEES6_S6_NS0_15binary_internal10DivFunctorIS6_EEEEEEvRNS_18TensorIteratorBaseERKT_EUliE_EEviT1_
        .type           _ZN2at6native18elementwise_kernelILi128ELi4EZNS0_15gpu_kernel_implINS0_13AUnaryFunctorIN3c107complexIdEES6_S6_NS0_15binary_internal10DivFunctorIS6_EEEEEEvRNS_18TensorIteratorBaseERKT_EUliE_EEviT1_,@function
        .size           _ZN2at6native18elementwise_kernelILi128ELi4EZNS0_15gpu_kernel_implINS0_13AUnaryFunctorIN3c107complexIdEES6_S6_NS0_15binary_internal10DivFunctorIS6_EEEEEEvRNS_18TensorIteratorBaseERKT_EUliE_EEviT1_,(.L_x_19284 - _ZN2at6native18elementwise_kernelILi128ELi4EZNS0_15gpu_kernel_implINS0_13AUnaryFunctorIN3c107complexIdEES6_S6_NS0_15binary_internal10DivFunctorIS6_EEEEEEvRNS_18TensorIteratorBaseERKT_EUliE_EEviT1_)
        .other          _ZN2at6native18elementwise_kernelILi128ELi4EZNS0_15gpu_kernel_implINS0_13AUnaryFunctorIN3c107complexIdEES6_S6_NS0_15binary_internal10DivFunctorIS6_EEEEEEvRNS_18TensorIteratorBaseERKT_EUliE_EEviT1_,@"STO_CUDA_ENTRY STV_DEFAULT"
_ZN2at6native18elementwise_kernelILi128ELi4EZNS0_15gpu_kernel_implINS0_13AUnaryFunctorIN3c107complexIdEES6_S6_NS0_15binary_internal10DivFunctorIS6_EEEEEEvRNS_18TensorIteratorBaseERKT_EUliE_EEviT1_:
.text._ZN2at6native18elementwise_kernelILi128ELi4EZNS0_15gpu_kernel_implINS0_13AUnaryFunctorIN3c107complexIdEES6_S6_NS0_15binary_internal10DivFunctorIS6_EEEEEEvRNS_18TensorIteratorBaseERKT_EUliE_EEviT1_:
        /* <DEDUP_REMOVED lines=312> */
.L_x_9723:
        /* <DEDUP_REMOVED lines=22> */
.L_x_9727:
[----:B------:R-:W2:Y:S01]  /*14e0*/  LDG.E.U8 R2, desc[UR36][R2.64] ;  /* 0x0000002402027981 */ /* 0x000ea2000c1e1100 */
[----:B------:R-:W-:Y:S01]  /*14f0*/  CS2R R14, SRZ ;  /* 0x00000000000e7805 */ /* 0x000fe2000001ff00 */
[----:B--2---:R0:W1:Y:S01]  /*1500*/  I2F.F64.U16 R12, R2 ;  /* 0x00000002000c7312 */ /* 0x0040620000101800 */
[----:B------:R-:W-:Y:S05]  /*1510*/  BRA `(.L_x_9729) ;  /* 0x0000000c00c87947 */ /* 0x000fea0003800000 */
.L_x_9726:
        /* <DEDUP_REMOVED lines=10> */
.L_x_9731:
[----:B------:R-:W2:Y:S01]  /*15c0*/  LDG.E R2, desc[UR36][R2.64] ;  /* 0x0000002402027981 */ /* 0x000ea2000c1e1900 */
[----:B------:R-:W-:Y:S01]  /*15d0*/  CS2R R14, SRZ ;  /* 0x00000000000e7805 */ /* 0x000fe2000001ff00 */
[----:B--2---:R0:W1:Y:S01]  /*15e0*/  I2F.F64 R12, R2 ;  /* 0x00000002000c7312 */ /* 0x0040620000201c00 */
[----:B------:R-:W-:Y:S05]  /*15f0*/  BRA `(.L_x_9729) ;  /* 0x0000000c00907947 */ /* 0x000fea0003800000 */
.L_x_9730:
[----:B------:R-:W2:Y:S01]  /*1600*/  LDG.E.U16 R2, desc[UR36][R2.64] ;  /* 0x0000002402027981 */ /* 0x000ea2000c1e1500 */
[----:B------:R-:W-:Y:S01]  /*1610*/  CS2R R14, SRZ ;  /* 0x00000000000e7805 */ /* 0x000fe2000001ff00 */
[----:B--2---:R0:W1:Y:S01]  /*1620*/  I2F.F64.S16 R12, R2 ;  /* 0x00000002000c7312 */ /* 0x0040620000101c00 */
[----:B------:R-:W-:Y:S05]  /*1630*/  BRA `(.L_x_9729) ;  /* 0x0000000c00807947 */ /* 0x000fea0003800000 */
.L_x_9725:
        /* <DEDUP_REMOVED lines=11> */
.L_x_9733:
[----:B------:R-:W2:Y:S01]  /*16f0*/  LDG.E.U16 R0, desc[UR36][R2.64] ;  /* 0x0000002402007981 */ /* 0x000ea2000c1e1500 */
[----:B------:R-:W-:Y:S01]  /*1700*/  CS2R R14, SRZ ;  /* 0x00000000000e7805 */ /* 0x000fe2000001ff00 */
[----:B--2---:R-:W-:-:S05]  /*1710*/  HADD2.F32 R0, -RZ, R0.H0_H0 ;  /* 0x20000000ff007230 */ /* 0x004fca0000004100 */
[----:B------:R-:W-:-:S04]  /*1720*/  FMUL.FTZ R0, R0, 1 ;  /* 0x3f80000000007820 */ /* 0x000fc80000410000 */
[----:B------:R0:W1:Y:S01]  /*1730*/  F2F.F64.F32 R12, R0 ;  /* 0x00000000000c7310 */ /* 0x0000620000201800 */
[----:B------:R-:W-:Y:S05]  /*1740*/  BRA `(.L_x_9729) ;  /* 0x0000000c003c7947 */ /* 0x000fea0003800000 */
.L_x_9732:
        /* <DEDUP_REMOVED lines=12> */
.L_x_9735:
        /* <DEDUP_REMOVED lines=8> */
.L_x_9734:
[----:B------:R0:W5:Y:S01]  /*1890*/  LDG.E.64 R12, desc[UR36][R2.64] ;  /* 0x00000024020c7981 */ /* 0x000162000c1e1b00 */
[----:B------:R-:W-:Y:S01]  /*18a0*/  CS2R R14, SRZ ;  /* 0x00000000000e7805 */ /* 0x000fe2000001ff00 */
[----:B------:R-:W-:Y:S06]  /*18b0*/  BRA `(.L_x_9729) ;  /* 0x0000000800e07947 */ /* 0x000fec0003800000 */
.L_x_9724:
        /* <DEDUP_REMOVED lines=14> */
.L_x_9738:
[----:B------:R0:W5:Y:S01]  /*19a0*/  LDG.E.128 R12, desc[UR36][R2.64] ;  /* 0x00000024020c7981 */ /* 0x000162000c1e1d00 */
[----:B------:R-:W-:Y:S05]  /*19b0*/  BRA `(.L_x_9729) ;  /* 0x0000000800a07947 */ /* 0x000fea0003800000 */
.L_x_9737:
        /* <DEDUP_REMOVED lines=29> */
.L_x_9740:
[----:B------:R-:W2:Y:S01]  /*1b90*/  LDG.E.U8 R2, desc[UR36][R2.64] ;  /* 0x0000002402027981 */ /* 0x000ea2000c1e1100 */
[----:B------:R-:W-:Y:S01]  /*1ba0*/  CS2R R14, SRZ ;  /* 0x00000000000e7805 */ /* 0x000fe2000001ff00 */
        /* <DEDUP_REMOVED lines=14> */
.L_x_9739:
[----:B------:R-:W2:Y:S01]  /*1c90*/  LDG.E.U16 R0, desc[UR36][R2.64] ;  /* 0x0000002402007981 */ /* 0x000ea2000c1e1500 */
[----:B------:R-:W-:Y:S01]  /*1ca0*/  CS2R R14, SRZ ;  /* 0x00000000000e7805 */ /* 0x000fe2000001ff00 */
[----:B--2---:R-:W-:-:S04]  /*1cb0*/  IMAD.U32 R0, R0, 0x10000, RZ ;  /* 0x0001000000007824 */ /* 0x004fc800078e00ff */
[----:B------:R-:W-:-:S04]  /*1cc0*/  FMUL.FTZ R0, R0, 1 ;  /* 0x3f80000000007820 */ /* 0x000fc80000410000 */
[----:B------:R0:W1:Y:S01]  /*1cd0*/  F2F.F64.F32 R12, R0 ;  /* 0x00000000000c7310 */ /* 0x0000620000201800 */
[----:B------:R-:W-:Y:S05]  /*1ce0*/  BRA `(.L_x_9729) ;  /* 0x0000000400d47947 */ /* 0x000fea0003800000 */
.L_x_9736:
        /* <DEDUP_REMOVED lines=12> */
.L_x_9743:
        /* <DEDUP_REMOVED lines=21> */
.L_x_9747:
[----:B------:R-:W-:Y:S05]  /*1f00*/  BSYNC B1 ;  /* 0x0000000000017941 */ /* 0x000fea0003800000 */
.L_x_9746:
[----:B------:R-:W-:Y:S01]  /*1f10*/  LEA R3, R0, 0x3b800000, 0x17 ;  /* 0x3b80000000037811 */ /* 0x000fe200078eb8ff */
[----:B------:R-:W-:-:S05]  /*1f20*/  IMAD.SHL.U32 R0, R2, 0x100000, RZ ;  /* 0x0010000002007824 */ /* 0x000fca00078e00ff */
[----:B------:R-:W-:-:S07]  /*1f30*/  LOP3.LUT R0, R3, R0, R4, 0xfe, !PT ;  /* 0x0000000003007212 */ /* 0x000fce00078efe04 */
.L_x_9745:
[----:B------:R-:W-:Y:S05]  /*1f40*/  BSYNC B0 ;  /* 0x0000000000007941 */ /* 0x000fea0003800000 */
.L_x_9744:
[----:B------:R-:W-:Y:S01]  /*1f50*/  FMUL.FTZ R0, R0, 1 ;  /* 0x3f80000000007820 */ /* 0x000fe20000410000 */
[----:B------:R-:W-:-:S03]  /*1f60*/  CS2R R14, SRZ ;  /* 0x00000000000e7805 */ /* 0x000fc6000001ff00 */
[----:B------:R2:W3:Y:S01]  /*1f70*/  F2F.F64.F32 R12, R0 ;  /* 0x00000000000c7310 */ /* 0x0004e20000201800 */
[----:B------:R-:W-:Y:S05]  /*1f80*/  BRA `(.L_x_9729) ;  /* 0x00000004002c7947 */ /* 0x000fea0003800000 */
.L_x_9742:
        /* <DEDUP_REMOVED lines=21> */
.L_x_9751:
[----:B------:R-:W-:Y:S05]  /*20e0*/  BSYNC B1 ;  /* 0x0000000000017941 */ /* 0x000fea0003800000 */
.L_x_9750:
[----:B------:R-:W-:Y:S01]  /*20f0*/  LEA R3, R0, 0x37800000, 0x17 ;  /* 0x3780000000037811 */ /* 0x000fe200078eb8ff */
[----:B------:R-:W-:-:S05]  /*2100*/  IMAD.SHL.U32 R0, R2, 0x200000, RZ ;  /* 0x0020000002007824 */ /* 0x000fca00078e00ff */
[----:B------:R-:W-:-:S07]  /*2110*/  LOP3.LUT R0, R3, R0, R4, 0xfe, !PT ;  /* 0x0000000003007212 */ /* 0x000fce00078efe04 */
.L_x_9749:
[----:B------:R-:W-:Y:S05]  /*2120*/  BSYNC B0 ;  /* 0x0000000000007941 */ /* 0x000fea0003800000 */
.L_x_9748:
[----:B------:R-:W-:Y:S01]  /*2130*/  FMUL.FTZ R0, R0, 1 ;  /* 0x3f80000000007820 */ /* 0x000fe20000410000 */
[----:B------:R-:W-:-:S03]  /*2140*/  CS2R R14, SRZ ;  /* 0x00000000000e7805 */ /* 0x000fc6000001ff00 */
[----:B------:R4:W0:Y:S01]  /*2150*/  F2F.F64.F32 R12, R0 ;  /* 0x00000000000c7310 */ /* 0x0008220000201800 */
[----:B------:R-:W-:Y:S05]  /*2160*/  BRA `(.L_x_9729) ;  /* 0x0000000000b47947 */ /* 0x000fea0003800000 */
.L_x_9741:
        /* <DEDUP_REMOVED lines=14> */
.L_x_9755:
[----:B------:R-:W-:Y:S05]  /*2250*/  BSYNC B0 ;  /* 0x0000000000007941 */ /* 0x000fea0003800000 */
.L_x_9754:
[----:B------:R-:W-:Y:S01]  /*2260*/  FMUL.FTZ R0, R0, 1 ;  /* 0x3f80000000007820 */ /* 0x000fe20000410000 */
[----:B------:R-:W-:-:S03]  /*2270*/  CS2R R14, SRZ ;  /* 0x00000000000e7805 */ /* 0x000fc6000001ff00 */
[----:B------:R0:W1:Y:S01]  /*2280*/  F2F.F64.F32 R12, R0 ;  /* 0x00000000000c7310 */ /* 0x0000620000201800 */
[----:B------:R-:W-:Y:S05]  /*2290*/  BRA `(.L_x_9729) ;  /* 0x0000000000687947 */ /* 0x000fea0003800000 */
.L_x_9728:
[----:B------:R-:W-:Y:S01]  /*22a0*/  MOV R0, 0x0 ;  /* 0x0000000000007802 */ /* 0x000fe20000000f00 */
[----:B------:R-:W-:Y:S01]  /*22b0*/  ULDC.64 UR4, c[0x4][0x148] ;  /* 0x0100520000047ab9 */ /* 0x000fe20000000a00 */
[----:B------:R-:W-:Y:S01]  /*22c0*/  ULDC.64 UR6, c[0x4][0x30] ;  /* 0x01000c0000067ab9 */ /* 0x000fe20000000a00 */
[----:B------:R-:W-:Y:S01]  /*22d0*/  IMAD.U32 R4, RZ, RZ, UR4 ;  /* 0x00000004ff047e24 */ /* 0x000fe2000f8e00ff */
[----:B------:R0:W1:Y:S01]  /*22e0*/  LDC.64 R2, c[0x4][R0] ;  /* 0x0100000000027b82 */ /* 0x0000620000000a00 */
[----:B------:R-:W-:Y:S01]  /*22f0*/  IMAD.U32 R5, RZ, RZ, UR5 ;  /* 0x00000005ff057e24 */ /* 0x000fe2000f8e00ff */
[----:B------:R-:W-:Y:S01]  /*2300*/  ULDC.64 UR4, c[0x4][0x150] ;  /* 0x0100540000047ab9 */ /* 0x000fe20000000a00 */
[----:B------:R-:W-:Y:S01]  /*2310*/  MOV R10, UR6 ;  /* 0x00000006000a7c02 */ /* 0x000fe20008000f00 */
        /* <DEDUP_REMOVED lines=8> */
.L_x_9756:
[----:B------:R-:W-:Y:S02]  /*23a0*/  CS2R R12, SRZ ;  /* 0x00000000000c7805 */ /* 0x000fe4000001ff00 */
[----:B------:R-:W-:Y:S01]  /*23b0*/  CS2R R14, SRZ ;  /* 0x00000000000e7805 */ /* 0x000fe2000001ff00 */
[----:B------:R-:W-:Y:S06]  /*23c0*/  BRA `(.L_x_9729) ;  /* 0x00000000001c7947 */ /* 0x000fec0003800000 */
.L_x_9753:
[----:B------:R-:W2:Y:S01]  /*23d0*/  LDG.E.64 R12, desc[UR36][R2.64] ;  /* 0x00000024020c7981 */ /* 0x000ea2000c1e1b00 */
[----:B------:R-:W-:Y:S01]  /*23e0*/  CS2R R14, SRZ ;  /* 0x00000000000e7805 */ /* 0x000fe2000001ff00 */
[----:B--2---:R-:W0:Y:S01]  /*23f0*/  I2F.F64.U64 R12, R12 ;  /* 0x0000000c000c7312 */ /* 0x004e220000301800 */
[----:B------:R-:W-:Y:S05]  /*2400*/  BRA `(.L_x_9729) ;  /* 0x00000000000c7947 */ /* 0x000fea0003800000 */
.L_x_9752:
[----:B------:R-:W2:Y:S01]  /*2410*/  LDG.E R2, desc[UR36][R2.64] ;  /* 0x0000002402027981 */ /* 0x000ea2000c1e1900 */
[----:B------:R-:W-:Y:S01]  /*2420*/  CS2R R14, SRZ ;  /* 0x00000000000e7805 */ /* 0x000fe2000001ff00 */
[----:B--2---:R0:W1:Y:S06]  /*2430*/  I2F.F64.U32 R12, R2 ;  /* 0x00000002000c7312 */ /* 0x00406c0000201800 */
.L_x_9729:
        /* <DEDUP_REMOVED lines=18> */
[----:B----4-:R-:W-:-:S05]  /*2560*/  FFMA R0, RZ, R13, R3 ;  /* 0x0000000dff007223 */ /* 0x010fca0000000003 */
[----:B------:R-:W-:-:S13]  /*2570*/  FSETP.GT.AND P0, PT, |R0|, 1.469367938527859385e-39, PT ;  /* 0x001000000000780b */ /* 0x000fda0003f04200 */
[----:B------:R-:W-:Y:S05]  /*2580*/  @P0 BRA P1, `(.L_x_9761) ;  /* 0x0000000000200947 */ /* 0x000fea0000800000 */
[----:B------:R-:W-:Y:S01]  /*2590*/  IMAD.MOV.U32 R10, RZ, RZ, R14 ;  /* 0x000000ffff0a7224 */ /* 0x000fe200078e000e */
[----:B------:R-:W-:Y:S01]  /*25a0*/  MOV R0, 0x25f0 ;  /* 0x000025f000007802 */ /* 0x000fe20000000f00 */
[----:B------:R-:W-:Y:S02]  /*25b0*/  IMAD.MOV.U32 R11, RZ, RZ, R15 ;  /* 0x000000ffff0b7224 */ /* 0x000fe400078e000f */
[----:B------:R-:W-:Y:S02]  /*25c0*/  IMAD.MOV.U32 R8, RZ, RZ, R12 ;  /* 0x000000ffff087224 */ /* 0x000fe400078e000c */
[----:B------:R-:W-:-:S07]  /*25d0*/  IMAD.MOV.U32 R9, RZ, RZ, R13 ;  /* 0x000000ffff097224 */ /* 0x000fce00078e000d */
[----:B------:R-:W-:Y:S05]  /*25e0*/  CALL.REL.NOINC `($__internal_29_$__cuda_sm20_div_rn_f64_full) ;  /* 0x000000d800487944 */ /* 0x000fea0003c00000 */
[----:B------:R-:W-:Y:S02]  /*25f0*/  IMAD.MOV.U32 R2, RZ, RZ, R20 ;  /* 0x000000ffff027224 */ /* 0x000fe400078e0014 */
[----:B------:R-:W-:-:S07]  /*2600*/  IMAD.MOV.U32 R3, RZ, RZ, R21 ;  /* 0x000000ffff037224 */ /* 0x000fce00078e0015 */
.L_x_9761:
[----:B------:R-:W-:Y:S05]  /*2610*/  BSYNC B2 ;  /* 0x0000000000027941 */ /* 0x000fea0003800000 */
.L_x_9760:
        /* <DEDUP_REMOVED lines=12> */
[----:B------:R-:W-:-:S04]  /*26e0*/  IMAD.MOV.U32 R4, RZ, RZ, R12 ;  /* 0x000000ffff047224 */ /* 0x000fc800078e000c */
[----:B------:R-:W-:Y:S01]  /*26f0*/  VIADD R8, R0, 0xfff00000 ;  /* 0xfff0000000087836 */ /* 0x000fe20000000000 */
[----:B------:R-:W-:-:S07]  /*2700*/  MOV R0, 0x2720 ;  /* 0x0000272000007802 */ /* 0x000fce0000000f00 */
[----:B------:R-:W-:Y:S05]  /*2710*/  CALL.REL.NOINC `($__internal_28_$__cuda_sm20_dblrcp_rn_slowpath_v3) ;  /* 0x000000d400587944 */ /* 0x000fea0003c00000 */
.L_x_9763:
[----:B------:R-:W-:Y:S05]  /*2720*/  BSYNC B2 ;  /* 0x0000000000027941 */ /* 0x000fea0003800000 */
.L_x_9762:
[----:B------:R-:W0:Y:S01]  /*2730*/  LDC.64 R4, c[0x0][0x440] ;  /* 0x00011000ff047b82 */ /* 0x000e220000000a00 */
[----:B------:R-:W-:Y:S02]  /*2740*/  ULDC.64 UR4, c[0x0][0x448] ;  /* 0x0001120000047ab9 */ /* 0x000fe40000000a00 */
[C---:B0-----:R-:W-:Y:S02]  /*2750*/  DFMA R12, R2.reuse, UR4, R4 ;  /* 0x00000004020c7c2b */ /* 0x041fe40008000004 */
[----:B------:R-:W-:-:S06]  /*2760*/  DFMA R2, -R2, R4, UR4 ;  /* 0x0000000402027e2b */ /* 0x000fcc0008000104 */
[-C--:B------:R-:W-:Y:S02]  /*2770*/  DMUL R12, R12, R6.reuse ;  /* 0x000000060c0c7228 */ /* 0x080fe40000000000 */
[----:B------:R-:W-:Y:S01]  /*2780*/  DMUL R14, R2, R6 ;  /* 0x00000006020e7228 */ /* 0x000fe20000000000 */
[----:B------:R-:W-:Y:S10]  /*2790*/  BRA `(.L_x_9764) ;  /* 0x0000000400907947 */ /* 0x000ff40003800000 */
.L_x_9759:
[----:B------:R-:W-:Y:S01]  /*27a0*/  DADD R8, -RZ, |R12| ;  /* 0x00000000ff087229 */ /* 0x000fe2000000050c */
[----:B------:R-:W-:Y:S01]  /*27b0*/  IMAD.MOV.U32 R2, RZ, RZ, 0x1 ;  /* 0x00000001ff027424 */ /* 0x000fe200078e00ff */
[----:B------:R-:W-:Y:S01]  /*27c0*/  ULDC.64 UR4, c[0x0][0x440] ;  /* 0x0001100000047ab9 */ /* 0x000fe20000000a00 */
[----:B----4-:R-:W0:Y:S01]  /*27d0*/  LDC R0, c[0x0][0x444] ;  /* 0x00011100ff007b82 */ /* 0x010e220000000800 */
[----:B------:R-:W-:Y:S02]  /*27e0*/  BSSY B2, `(.L_x_9765) ;  /* 0x0000015000027945 */ /* 0x000fe40003800000 */
[----:B------:R-:W1:Y:S02]  /*27f0*/  MUFU.RCP64H R3, R9 ;  /* 0x0000000900037308 */ /* 0x000e640000001800 */
[----:B-1----:R-:W-:Y:S01]  /*2800*/  DFMA R4, R2, -|R12|, 1 ;  /* 0x3ff000000204742b */ /* 0x002fe20000000c0c */
[----:B0-----:R-:W-:-:S07]  /*2810*/  FSETP.GEU.AND P1, PT, |R0|, 6.5827683646048100446e-37, PT ;  /* 0x036000000000780b */ /* 0x001fce0003f2e200 */
[----:B------:R-:W-:-:S08]  /*2820*/  DFMA R4, R4, R4, R4 ;  /* 0x000000040404722b */ /* 0x000fd00000000004 */
[----:B------:R-:W-:-:S08]  /*2830*/  DFMA R4, R2, R4, R2 ;  /* 0x000000040204722b */ /* 0x000fd00000000002 */
[----:B------:R-:W-:-:S08]  /*2840*/  DFMA R2, R4, -|R12|, 1 ;  /* 0x3ff000000402742b */ /* 0x000fd00000000c0c */
[----:B------:R-:W-:-:S08]  /*2850*/  DFMA R2, R4, R2, R4 ;  /* 0x000000020402722b */ /* 0x000fd00000000004 */
[----:B------:R-:W-:-:S08]  /*2860*/  DMUL R4, R2, UR4 ;  /* 0x0000000402047c28 */ /* 0x000fd00008000000 */
[----:B------:R-:W-:-:S08]  /*2870*/  DFMA R12, R4, -|R12|, UR4 ;  /* 0x00000004040c7e2b */ /* 0x000fd00008000c0c */
[----:B------:R-:W-:-:S10]  /*2880*/  DFMA R12, R2, R12, R4 ;  /* 0x0000000c020c722b */ /* 0x000fd40000000004 */
[----:B------:R-:W-:-:S05]  /*2890*/  FFMA R2, RZ, R9, R13 ;  /* 0x00000009ff027223 */ /* 0x000fca000000000d */
[----:B------:R-:W-:-:S13]  /*28a0*/  FSETP.GT.AND P0, PT, |R2|, 1.469367938527859385e-39, PT ;  /* 0x001000000200780b */ /* 0x000fda0003f04200 */
[----:B------:R-:W-:Y:S05]  /*28b0*/  @P0 BRA P1, `(.L_x_9766) ;  /* 0x00000000001c0947 */ /* 0x000fea0000800000 */
[----:B------:R-:W-:Y:S01]  /*28c0*/  ULDC.64 UR4, c[0x0][0x440] ;  /* 0x0001100000047ab9 */ /* 0x000fe20000000a00 */
[----:B------:R-:W-:Y:S01]  /*28d0*/  MOV R0, 0x2910 ;  /* 0x0000291000007802 */ /* 0x000fe20000000f00 */
[----:B------:R-:W-:Y:S02]  /*28e0*/  IMAD.U32 R10, RZ, RZ, UR4 ;  /* 0x00000004ff0a7e24 */ /* 0x000fe4000f8e00ff */
[----:B------:R-:W-:-:S07]  /*28f0*/  IMAD.U32 R11, RZ, RZ, UR5 ;  /* 0x00000005ff0b7e24 */ /* 0x000fce000f8e00ff */
[----:B------:R-:W-:Y:S05]  /*2900*/  CALL.REL.NOINC `($__internal_29_$__cuda_sm20_div_rn_f64_full) ;  /* 0x000000d400807944 */ /* 0x000fea0003c00000 */
[----:B------:R-:W-:Y:S02]  /*2910*/  IMAD.MOV.U32 R12, RZ, RZ, R20 ;  /* 0x000000ffff0c7224 */ /* 0x000fe400078e0014 */
[----:B------:R-:W-:-:S07]  /*2920*/  IMAD.MOV.U32 R13, RZ, RZ, R21 ;  /* 0x000000ffff0d7224 */ /* 0x000fce00078e0015 */
.L_x_9766:
[----:B------:R-:W-:Y:S05]  /*2930*/  BSYNC B2 ;  /* 0x0000000000027941 */ /* 0x000fea0003800000 */
.L_x_9765:
[----:B------:R-:W-:Y:S01]  /*2940*/  DADD R8, -RZ, |R14| ;  /* 0x00000000ff087229 */ /* 0x000fe2000000050e */
[----:B------:R-:W-:Y:S01]  /*2950*/  IMAD.MOV.U32 R2, RZ, RZ, 0x1 ;  /* 0x00000001ff027424 */ /* 0x000fe200078e00ff */
[----:B------:R-:W-:Y:S01]  /*2960*/  ULDC.64 UR4, c[0x0][0x448] ;  /* 0x0001120000047ab9 */ /* 0x000fe20000000a00 */
[----:B------:R-:W0:Y:S01]  /*2970*/  LDC R0, c[0x0][0x44c] ;  /* 0x00011300ff007b82 */ /* 0x000e220000000800 */
        /* <DEDUP_REMOVED lines=16> */
[----:B------:R-:W-:Y:S01]  /*2a80*/  IMAD.U32 R11, RZ, RZ, UR5 ;  /* 0x00000005ff0b7e24 */ /* 0x000fe2000f8e00ff */
[----:B------:R-:W-:-:S07]  /*2a90*/  MOV R10, UR4 ;  /* 0x00000004000a7c02 */ /* 0x000fce0008000f00 */
[----:B------:R-:W-:Y:S05]  /*2aa0*/  CALL.REL.NOINC `($__internal_29_$__cuda_sm20_div_rn_f64_full) ;  /* 0x000000d400187944 */ /* 0x000fea0003c00000 */
[----:B------:R-:W-:Y:S02]  /*2ab0*/  IMAD.MOV.U32 R14, RZ, RZ, R20 ;  /* 0x000000ffff0e7224 */ /* 0x000fe400078e0014 */
[----:B------:R-:W-:-:S07]  /*2ac0*/  IMAD.MOV.U32 R15, RZ, RZ, R21 ;  /* 0x000000ffff0f7224 */ /* 0x000fce00078e0015 */
.L_x_9768:
[----:B------:R-:W-:Y:S05]  /*2ad0*/  BSYNC B2 ;  /* 0x0000000000027941 */ /* 0x000fea0003800000 */
.L_x_9767:
[----:B------:R-:W-:Y:S05]  /*2ae0*/  BRA `(.L_x_9764) ;  /* 0x0000000000bc7947 */ /* 0x000fea0003800000 */
.L_x_9758:
        /* <DEDUP_REMOVED lines=23> */
.L_x_9770:
[----:B------:R-:W-:Y:S05]  /*2c60*/  BSYNC B2 ;  /* 0x0000000000027941 */ /* 0x000fea0003800000 */
.L_x_9769:
        /* <DEDUP_REMOVED lines=16> */
.L_x_9772:
[----:B------:R-:W-:Y:S05]  /*2d70*/  BSYNC B2 ;  /* 0x0000000000027941 */ /* 0x000fea0003800000 */
.L_x_9771:
[----:B------:R-:W0:Y:S01]  /*2d80*/  LDC.64 R4, c[0x0][0x448] ;  /* 0x00011200ff047b82 */ /* 0x000e220000000a00 */
[----:B------:R-:W-:Y:S02]  /*2d90*/  ULDC.64 UR4, c[0x0][0x440] ;  /* 0x0001100000047ab9 */ /* 0x000fe40000000a00 */
[C---:B0-----:R-:W-:Y:S02]  /*2da0*/  DFMA R12, R2.reuse, UR4, R4 ;  /* 0x00000004020c7c2b */ /* 0x041fe40008000004 */
[----:B------:R-:W-:-:S06]  /*2db0*/  DFMA R2, R2, R4, -UR4 ;  /* 0x8000000402027e2b */ /* 0x000fcc0008000004 */
[-C--:B------:R-:W-:Y:S02]  /*2dc0*/  DMUL R12, R12, R6.reuse ;  /* 0x000000060c0c7228 */ /* 0x080fe40000000000 */
[----:B------:R-:W-:-:S11]  /*2dd0*/  DMUL R14, R2, R6 ;  /* 0x00000006020e7228 */ /* 0x000fd60000000000 */
.L_x_9764:
[----:B------:R-:W-:Y:S05]  /*2de0*/  BSYNC B1 ;  /* 0x0000000000017941 */ /* 0x000fea0003800000 */
.L_x_9757:
        /* <DEDUP_REMOVED lines=15> */
.L_x_9776:
[----:B------:R-:W0:Y:S02]  /*2ee0*/  F2I.S64.F64.TRUNC R12, R12 ;  /* 0x0000000c000c7311 */ /* 0x000e24000030d900 */
[----:B0-----:R-:W-:-:S05]  /*2ef0*/  IMAD.MOV.U32 R3, RZ, RZ, R12 ;  /* 0x000000ffff037224 */ /* 0x001fca00078e000c */
[----:B------:R0:W-:Y:S01]  /*2f00*/  STG.E.U8 desc[UR36][R16.64], R3 ;  /* 0x0000000310007986 */ /* 0x0001e2000c101124 */
[----:B------:R-:W-:Y:S05]  /*2f10*/  BRA `(.L_x_9778) ;  /* 0x0000001000087947 */ /* 0x000fea0003800000 */
.L_x_9775:
        /* <DEDUP_REMOVED lines=9> */
.L_x_9780:
[----:B------:R-:W0:Y:S02]  /*2fb0*/  F2I.F64.TRUNC R13, R12 ;  /* 0x0000000c000d7311 */ /* 0x000e24000030d100 */
[----:B0-----:R0:W-:Y:S01]  /*2fc0*/  STG.E desc[UR36][R16.64], R13 ;  /* 0x0000000d10007986 */ /* 0x0011e2000c101924 */
[----:B------:R-:W-:Y:S05]  /*2fd0*/  BRA `(.L_x_9778) ;  /* 0x0000000c00d87947 */ /* 0x000fea0003800000 */
.L_x_9779:
[----:B------:R-:W0:Y:S02]  /*2fe0*/  F2I.F64.TRUNC R13, R12 ;  /* 0x0000000c000d7311 */ /* 0x000e24000030d100 */
[----:B0-----:R0:W-:Y:S01]  /*2ff0*/  STG.E.U16 desc[UR36][R16.64], R13 ;  /* 0x0000000d10007986 */ /* 0x0011e2000c101524 */
[----:B------:R-:W-:Y:S05]  /*3000*/  BRA `(.L_x_9778) ;  /* 0x0000000c00cc7947 */ /* 0x000fea0003800000 */
.L_x_9774:
        /* <DEDUP_REMOVED lines=13> */
.L_x_9782:
        /* <DEDUP_REMOVED lines=8> */
.L_x_9781:
        /* <DEDUP_REMOVED lines=16> */
.L_x_9784:
        /* <DEDUP_REMOVED lines=11> */
.L_x_9783:
[----:B------:R0:W-:Y:S01]  /*3310*/  STG.E.64 desc[UR36][R16.64], R12 ;  /* 0x0000000c10007986 */ /* 0x0001e2000c101b24 */
[----:B------:R-:W-:Y:S05]  /*3320*/  BRA `(.L_x_9778) ;  /* 0x0000000c00047947 */ /* 0x000fea0003800000 */
.L_x_9773:
        /* <DEDUP_REMOVED lines=13> */
.L_x_9787:
[----:B------:R0:W-:Y:S01]  /*3400*/  STG.E.128 desc[UR36][R16.64], R12 ;  /* 0x0000000c10007986 */ /* 0x0001e2000c101d24 */
[----:B------:R-:W-:Y:S05]  /*3410*/  BRA `(.L_x_9778) ;  /* 0x0000000800c87947 */ /* 0x000fea0003800000 */
.L_x_9786:
        /* <DEDUP_REMOVED lines=25> */
.L_x_9791:
[----:B------:R-:W-:Y:S05]  /*35b0*/  BSYNC B0 ;  /* 0x0000000000007941 */ /* 0x000fea0003800000 */
.L_x_9790:
[----:B------:R-:W-:-:S05]  /*35c0*/  LOP3.LUT R3, R0, R3, RZ, 0xfc, !PT ;  /* 0x0000000300037212 */ /* 0x000fca00078efcff */
[----:B------:R0:W-:Y:S01]  /*35d0*/  STG.E.U8 desc[UR36][R16.64], R3 ;  /* 0x0000000310007986 */ /* 0x0001e2000c101124 */
[----:B------:R-:W-:Y:S05]  /*35e0*/  BRA `(.L_x_9778) ;  /* 0x0000000800547947 */ /* 0x000fea0003800000 */
.L_x_9789:
        /* <DEDUP_REMOVED lines=17> */
.L_x_9793:
[----:B------:R-:W-:Y:S01]  /*3700*/  IMAD.MOV.U32 R0, RZ, RZ, 0x7f ;  /* 0x0000007fff007424 */ /* 0x000fe200078e00ff */
[----:B------:R-:W-:-:S04]  /*3710*/  ISETP.GT.U32.AND P0, PT, R2, 0x7f800000, PT ;  /* 0x7f8000000200780c */ /* 0x000fc80003f04070 */
[----:B------:R-:W-:-:S09]  /*3720*/  SEL R0, R0, 0x7c, P0 ;  /* 0x0000007c00007807 */ /* 0x000fd20000000000 */
.L_x_9794:
[----:B------:R-:W-:Y:S05]  /*3730*/  BSYNC B0 ;  /* 0x0000000000007941 */ /* 0x000fea0003800000 */
.L_x_9792:
[----:B------:R-:W-:-:S04]  /*3740*/  LOP3.LUT R2, R3, 0x80000000, RZ, 0xc0, !PT ;  /* 0x8000000003027812 */ /* 0x000fc800078ec0ff */
[----:B------:R-:W-:-:S04]  /*3750*/  SHF.R.U32.HI R3, RZ, 0x18, R2 ;  /* 0x00000018ff037819 */ /* 0x000fc80000011602 */
[----:B------:R-:W-:-:S05]  /*3760*/  LOP3.LUT R3, R0, R3, RZ, 0xfc, !PT ;  /* 0x0000000300037212 */ /* 0x000fca00078efcff */
[----:B------:R0:W-:Y:S01]  /*3770*/  STG.E.U8 desc[UR36][R16.64], R3 ;  /* 0x0000000310007986 */ /* 0x0001e2000c101124 */
[----:B------:R-:W-:Y:S05]  /*3780*/  BRA `(.L_x_9778) ;  /* 0x0000000400ec7947 */ /* 0x000fea0003800000 */
.L_x_9788:
        /* <DEDUP_REMOVED lines=8> */
.L_x_9785:
        /* <DEDUP_REMOVED lines=11> */
.L_x_9797:
        /* <DEDUP_REMOVED lines=21> */
.L_x_9800:
[----:B------:R-:W-:-:S04]  /*3a10*/  LOP3.LUT R2, R3, 0x80000000, RZ, 0xc0, !PT ;  /* 0x8000000003027812 */ /* 0x000fc800078ec0ff */
[----:B------:R-:W-:-:S04]  /*3a20*/  SHF.R.U32.HI R3, RZ, 0x18, R2 ;  /* 0x00000018ff037819 */ /* 0x000fc80000011602 */
[----:B------:R-:W-:-:S04]  /*3a30*/  LOP3.LUT R0, R0, R3, RZ, 0xfc, !PT ;  /* 0x0000000300007212 */ /* 0x000fc800078efcff */
[----:B------:R-:W-:-:S07]  /*3a40*/  PRMT R8, R0, 0x7610, R8 ;  /* 0x0000761000087816 */ /* 0x000fce0000000008 */
.L_x_9799:
[----:B------:R-:W-:Y:S05]  /*3a50*/  BSYNC B0 ;  /* 0x0000000000007941 */ /* 0x000fea0003800000 */
.L_x_9798:
[----:B------:R3:W-:Y:S01]  /*3a60*/  STG.E.U8 desc[UR36][R16.64], R8 ;  /* 0x0000000810007986 */ /* 0x0007e2000c101124 */
[----:B------:R-:W-:Y:S05]  /*3a70*/  BRA `(.L_x_9778) ;  /* 0x0000000400307947 */ /* 0x000fea0003800000 */
.L_x_9796:
        /* <DEDUP_REMOVED lines=21> */
.L_x_9803:
[----:B------:R-:W-:-:S04]  /*3bd0*/  LOP3.LUT R2, R3, 0x80000000, RZ, 0xc0, !PT ;  /* 0x8000000003027812 */ /* 0x000fc800078ec0ff */
[----:B------:R-:W-:-:S04]  /*3be0*/  SHF.R.U32.HI R3, RZ, 0x18, R2 ;  /* 0x00000018ff037819 */ /* 0x000fc80000011602 */
[----:B------:R-:W-:-:S04]  /*3bf0*/  LOP3.LUT R0, R0, R3, RZ, 0xfc, !PT ;  /* 0x0000000300007212 */ /* 0x000fc800078efcff */
[----:B------:R-:W-:-:S07]  /*3c00*/  PRMT R8, R0, 0x7610, R8 ;  /* 0x0000761000087816 */ /* 0x000fce0000000008 */
.L_x_9802:
[----:B------:R-:W-:Y:S05]  /*3c10*/  BSYNC B0 ;  /* 0x0000000000007941 */ /* 0x000fea0003800000 */
.L_x_9801:
[----:B------:R0:W-:Y:S01]  /*3c20*/  STG.E.U8 desc[UR36][R16.64], R8 ;  /* 0x0000000810007986 */ /* 0x0001e2000c101124 */
[----:B------:R-:W-:Y:S05]  /*3c30*/  BRA `(.L_x_9778) ;  /* 0x0000000000c07947 */ /* 0x000fea0003800000 */
.L_x_9795:
        /* <DEDUP_REMOVED lines=26> */
.L_x_9777:
        /* <DEDUP_REMOVED lines=16> */
.L_x_9806:
[----:B------:R-:W-:Y:S05]  /*3ee0*/  BRA `(.L_x_9778) ;  /* 0x0000000000147947 */ /* 0x000fea0003800000 */
.L_x_9805:
[----:B------:R-:W0:Y:S02]  /*3ef0*/  F2I.U64.F64.TRUNC R12, R12 ;  /* 0x0000000c000c7311 */ /* 0x000e24000030d800 */
[----:B0-----:R2:W-:Y:S01]  /*3f00*/  STG.E.64 desc[UR36][R16.64], R12 ;  /* 0x0000000c10007986 */ /* 0x0015e2000c101b24 */
[----:B------:R-:W-:Y:S05]  /*3f10*/  BRA `(.L_x_9778) ;  /* 0x0000000000087947 */ /* 0x000fea0003800000 */
.L_x_9804:
[----:B------:R-:W0:Y:S02]  /*3f20*/  F2I.U32.F64.TRUNC R13, R12 ;  /* 0x0000000c000d7311 */ /* 0x000e24000030d000 */
[----:B0-----:R0:W-:Y:S02]  /*3f30*/  STG.E desc[UR36][R16.64], R13 ;  /* 0x0000000d10007986 */ /* 0x0011e4000c101924 */
.L_x_9778:
[----:B01234-:R-:W-:-:S04]  /*3f40*/  IMAD R17, R18, 0x200, R19 ;  /* 0x0000020012117824 */ /* 0x01ffc800078e0213 */
[----:B------:R-:W-:-:S07]  /*3f50*/  VIADD R17, R17, 0x80 ;  /* 0x0000008011117836 */ /* 0x000fce0000000000 */
.L_x_9722:
[----:B------:R-:W-:Y:S05]  /*3f60*/  BSYNC B6 ;  /* 0x0000000000067941 */ /* 0x000fea0003800000 */
.L_x_9721:
        /* <DEDUP_REMOVED lines=307> */
.L_x_9809:
        /* <DEDUP_REMOVED lines=22> */
.L_x_9813:
[----:B------:R-:W2:Y:S01]  /*5400*/  LDG.E.U8 R2, desc[UR36][R2.64] ;  /* 0x0000002402027981 */ /* 0x000ea2000c1e1100 */
[----:B------:R-:W-:Y:S01]  /*5410*/  CS2R R14, SRZ ;  /* 0x00000000000e7805 */ /* 0x000fe2000001ff00 */
[----:B--2---:R0:W1:Y:S01]  /*5420*/  I2F.F64.U16 R12, R2 ;  /* 0x00000002000c7312 */ /* 0x0040620000101800 */
[----:B------:R-:W-:Y:S05]  /*5430*/  BRA `(.L_x_9815) ;  /* 0x0000000c00c87947 */ /* 0x000fea0003800000 */
.L_x_9812:
        /* <DEDUP_REMOVED lines=10> */
.L_x_9817:
[----:B------:R-:W2:Y:S01]  /*54e0*/  LDG.E R2, desc[UR36][R2.64] ;  /* 0x0000002402027981 */ /* 0x000ea2000c1e1900 */
[----:B------:R-:W-:Y:S01]  /*54f0*/  CS2R R14, SRZ ;  /* 0x00000000000e7805 */ /* 0x000fe2000001ff00 */
[----:B--2---:R0:W1:Y:S01]  /*5500*/  I2F.F64 R12, R2 ;  /* 0x00000002000c7312 */ /* 0x0040620000201c00 */
[----:B------:R-:W-:Y:S05]  /*5510*/  BRA `(.L_x_9815) ;  /* 0x0000000c00907947 */ /* 0x000fea0003800000 */
.L_x_9816:
[----:B------:R-:W2:Y:S01]  /*5520*/  LDG.E.U16 R2, desc[UR36][R2.64] ;  /* 0x0000002402027981 */ /* 0x000ea2000c1e1500 */
[----:B------:R-:W-:Y:S01]  /*5530*/  CS2R R14, SRZ ;  /* 0x00000000000e7805 */ /* 0x000fe2000001ff00 */
[----:B--2---:R0:W1:Y:S01]  /*5540*/  I2F.F64.S16 R12, R2 ;  /* 0x00000002000c7312 */ /* 0x0040620000101c00 */
[----:B------:R-:W-:Y:S05]  /*5550*/  BRA `(.L_x_9815) ;  /* 0x0000000c00807947 */ /* 0x000fea0003800000 */
.L_x_9811:
        /* <DEDUP_REMOVED lines=11> */
.L_x_9819:
[----:B------:R-:W2:Y:S01]  /*5610*/  LDG.E.U16 R0, desc[UR36][R2.64] ;  /* 0x0000002402007981 */ /* 0x000ea2000c1e1500 */
[----:B------:R-:W-:Y:S01]  /*5620*/  CS2R R14, SRZ ;  /* 0x00000000000e7805 */ /* 0x000fe2000001ff00 */
[----:B--2---:R-:W-:-:S05]  /*5630*/  HADD2.F32 R0, -RZ, R0.H0_H0 ;  /* 0x20000000ff007230 */ /* 0x004fca0000004100 */
[----:B------:R-:W-:-:S04]  /*5640*/  FMUL.FTZ R0, R0, 1 ;  /* 0x3f80000000007820 */ /* 0x000fc80000410000 */
[----:B------:R0:W1:Y:S01]  /*5650*/  F2F.F64.F32 R12, R0 ;  /* 0x00000000000c7310 */ /* 0x0000620000201800 */
[----:B------:R-:W-:Y:S05]  /*5660*/  BRA `(.L_x_9815) ;  /* 0x0000000c003c7947 */ /* 0x000fea0003800000 */
.L_x_9818:
        /* <DEDUP_REMOVED lines=12> */
.L_x_9821:
        /* <DEDUP_REMOVED lines=8> */
.L_x_9820:
[----:B------:R0:W5:Y:S01]  /*57b0*/  LDG.E.64 R12, desc[UR36][R2.64] ;  /* 0x00000024020c7981 */ /* 0x000162000c1e1b00 */
[----:B------:R-:W-:Y:S01]  /*57c0*/  CS2R R14, SRZ ;  /* 0x00000000000e7805 */ /* 0x000fe2000001ff00 */
[----:B------:R-:W-:Y:S06]  /*57d0*/  BRA `(.L_x_9815) ;  /* 0x0000000800e07947 */ /* 0x000fec0003800000 */
.L_x_9810:
        /* <DEDUP_REMOVED lines=14> */
.L_x_9824:
[----:B------:R0:W5:Y:S01]  /*58c0*/  LDG.E.128 R12, desc[UR36][R2.64] ;  /* 0x00000024020c7981 */ /* 0x000162000c1e1d00 */
[----:B------:R-:W-:Y:S05]  /*58d0*/  BRA `(.L_x_9815) ;  /* 0x0000000800a07947 */ /* 0x000fea0003800000 */
.L_x_9823:
        /* <DEDUP_REMOVED lines=29> */
.L_x_9826:
        /* <DEDUP_REMOVED lines=16> */
.L_x_9825:
[----:B------:R-:W2:Y:S01]  /*5bb0*/  LDG.E.U16 R0, desc[UR36][R2.64] ;  /* 0x0000002402007981 */ /* 0x000ea2000c1e1500 */
[----:B------:R-:W-:Y:S01]  /*5bc0*/  CS2R R14, SRZ ;  /* 0x00000000000e7805 */ /* 0x000fe2000001ff00 */
[----:B--2---:R-:W-:-:S04]  /*5bd0*/  IMAD.U32 R0, R0, 0x10000, RZ ;  /* 0x0001000000007824 */ /* 0x004fc800078e00ff */
[----:B------:R-:W-:-:S04]  /*5be0*/  FMUL.FTZ R0, R0, 1 ;  /* 0x3f80000000007820 */ /* 0x000fc80000410000 */
[----:B------:R0:W1:Y:S01]  /*5bf0*/  F2F.F64.F32 R12, R0 ;  /* 0x00000000000c7310 */ /* 0x0000620000201800 */
[----:B------:R-:W-:Y:S05]  /*5c00*/  BRA `(.L_x_9815) ;  /* 0x0000000400d47947 */ /* 0x000fea0003800000 */
.L_x_9822:
        /* <DEDUP_REMOVED lines=12> */
.L_x_9829:
        /* <DEDUP_REMOVED lines=21> */
.L_x_9833:
[----:B------:R-:W-:Y:S05]  /*5e20*/  BSYNC B1 ;  /* 0x0000000000017941 */ /* 0x000fea0003800000 */
.L_x_9832:
[----:B------:R-:W-:Y:S01]  /*5e30*/  LEA R3, R0, 0x3b800000, 0x17 ;  /* 0x3b80000000037811 */ /* 0x000fe200078eb8ff */
[----:B------:R-:W-:-:S05]  /*5e40*/  IMAD.SHL.U32 R0, R2, 0x100000, RZ ;  /* 0x0010000002007824 */ /* 0x000fca00078e00ff */
[----:B------:R-:W-:-:S07]  /*5e50*/  LOP3.LUT R0, R3, R0, R4, 0xfe, !PT ;  /* 0x0000000003007212 */ /* 0x000fce00078efe04 */
.L_x_9831:
[----:B------:R-:W-:Y:S05]  /*5e60*/  BSYNC B0 ;  /* 0x0000000000007941 */ /* 0x000fea0003800000 */
.L_x_9830:
[----:B------:R-:W-:Y:S01]  /*5e70*/  FMUL.FTZ R0, R0, 1 ;  /* 0x3f80000000007820 */ /* 0x000fe20000410000 */
[----:B------:R-:W-:-:S03]  /*5e80*/  CS2R R14, SRZ ;  /* 0x00000000000e7805 */ /* 0x000fc6000001ff00 */
[----:B------:R0:W1:Y:S01]  /*5e90*/  F2F.F64.F32 R12, R0 ;  /* 0x00000000000c7310 */ /* 0x0000620000201800 */
[----:B------:R-:W-:Y:S05]  /*5ea0*/  BRA `(.L_x_9815) ;  /* 0x00000004002c7947 */ /* 0x000fea0003800000 */
.L_x_9828:
        /* <DEDUP_REMOVED lines=21> */
.L_x_9837:
[----:B------:R-:W-:Y:S05]  /*6000*/  BSYNC B1 ;  /* 0x0000000000017941 */ /* 0x000fea0003800000 */
.L_x_9836:
[----:B------:R-:W-:Y:S01]  /*6010*/  LEA R3, R0, 0x37800000, 0x17 ;  /* 0x3780000000037811 */ /* 0x000fe200078eb8ff */
[----:B------:R-:W-:-:S05]  /*6020*/  IMAD.SHL.U32 R0, R2, 0x200000, RZ ;  /* 0x0020000002007824 */ /* 0x000fca00078e00ff */
[----:B------:R-:W-:-:S07]  /*6030*/  LOP3.LUT R0, R3, R0, R4, 0xfe, !PT ;  /* 0x0000000003007212 */ /* 0x000fce00078efe04 */
.L_x_9835:
[----:B------:R-:W-:Y:S05]  /*6040*/  BSYNC B0 ;  /* 0x0000000000007941 */ /* 0x000fea0003800000 */
.L_x_9834:
[----:B------:R-:W-:Y:S01]  /*6050*/  FMUL.FTZ R0, R0, 1 ;  /* 0x3f80000000007820 */ /* 0x000fe20000410000 */
[----:B------:R-:W-:-:S03]  /*6060*/  CS2R R14, SRZ ;  /* 0x00000000000e7805 */ /* 0x000fc6000001ff00 */
[----:B------:R0:W1:Y:S01]  /*6070*/  F2F.F64.F32 R12, R0 ;  /* 0x00000000000c7310 */ /* 0x0000620000201800 */
[----:B------:R-:W-:Y:S05]  /*6080*/  BRA `(.L_x_9815) ;  /* 0x0000000000b47947 */ /* 0x000fea0003800000 */
.L_x_9827:
        /* <DEDUP_REMOVED lines=14> */
.L_x_9841:
[----:B------:R-:W-:Y:S05]  /*6170*/  BSYNC B0 ;  /* 0x0000000000007941 */ /* 0x000fea0003800000 */
.L_x_9840:
[----:B------:R-:W-:Y:S01]  /*6180*/  FMUL.FTZ R0, R0, 1 ;  /* 0x3f80000000007820 */ /* 0x000fe20000410000 */
[----:B------:R-:W-:-:S03]  /*6190*/  CS2R R14, SRZ ;  /* 0x00000000000e7805 */ /* 0x000fc6000001ff00 */
[----:B------:R0:W1:Y:S01]  /*61a0*/  F2F.F64.F32 R12, R0 ;  /* 0x00000000000c7310 */ /* 0x0000620000201800 */
[----:B------:R-:W-:Y:S05]  /*61b0*/  BRA `(.L_x_9815) ;  /* 0x0000000000687947 */ /* 0x000fea0003800000 */
.L_x_9814:
        /* <DEDUP_REMOVED lines=16> */
.L_x_9842:
[----:B------:R-:W-:Y:S02]  /*62c0*/  CS2R R12, SRZ ;  /* 0x00000000000c7805 */ /* 0x000fe4000001ff00 */
[----:B------:R-:W-:Y:S01]  /*62d0*/  CS2R R14, SRZ ;  /* 0x00000000000e7805 */ /* 0x000fe2000001ff00 */
[----:B------:R-:W-:Y:S06]  /*62e0*/  BRA `(.L_x_9815) ;  /* 0x00000000001c7947 */ /* 0x000fec0003800000 */
.L_x_9839:
[----:B------:R-:W2:Y:S01]  /*62f0*/  LDG.E.64 R12, desc[UR36][R2.64] ;  /* 0x00000024020c7981 */ /* 0x000ea2000c1e1b00 */
[----:B------:R-:W-:Y:S01]  /*6300*/  CS2R R14, SRZ ;  /* 0x00000000000e7805 */ /* 0x000fe2000001ff00 */
[----:B--2---:R-:W2:Y:S01]  /*6310*/  I2F.F64.U64 R12, R12 ;  /* 0x0000000c000c7312 */ /* 0x004ea20000301800 */
[----:B------:R-:W-:Y:S05]  /*6320*/  BRA `(.L_x_9815) ;  /* 0x00000000000c7947 */ /* 0x000fea0003800000 */
.L_x_9838:
[----:B------:R-:W2:Y:S01]  /*6330*/  LDG.E R2, desc[UR36][R2.64] ;  /* 0x0000002402027981 */ /* 0x000ea2000c1e1900 */
[----:B------:R-:W-:Y:S01]  /*6340*/  CS2R R14, SRZ ;  /* 0x00000000000e7805 */ /* 0x000fe2000001ff00 */
[----:B--2---:R3:W4:Y:S06]  /*6350*/  I2F.F64.U32 R12, R2 ;  /* 0x00000002000c7312 */ /* 0x00472c0000201800 */
.L_x_9815:
[----:B012-45:R-:W-:Y:S01]  /*6360*/  DSETP.GE.AND P0, PT, |R12|, |R14|, PT ;  /* 0x4000000e0c00722a */ /* 0x037fe20003f06200 */
[----:B------:R-:W-:-:S13]  /*6370*/  BSSY B1, `(.L_x_9843) ;  /* 0x0000099000017945 */ /* 0x000fda0003800000 */
[----:B------:R-:W-:Y:S05]  /*6380*/  @!P0 BRA `(.L_x_9844) ;  /* 0x0000000400a08947 */ /* 0x000fea0003800000 */
[----:B------:R-:W-:Y:S02]  /*6390*/  DSETP.NEU.AND P0, PT, |R14|, RZ, PT ;  /* 0x000000ff0e00722a */ /* 0x000fe40003f0d200 */
[----:B------:R-:W-:-:S14]  /*63a0*/  DSETP.EQ.AND P1, PT, |R12|, RZ, PT ;  /* 0x000000ff0c00722a */ /* 0x000fdc0003f22200 */
[----:B------:R-:W-:Y:S05]  /*63b0*/  @!P0 BRA P1, `(.L_x_9845) ;  /* 0x0000000000c08947 */ /* 0x000fea0000800000 */
[----:B------:R-:W0:Y:S01]  /*63c0*/  MUFU.RCP64H R3, R13 ;  /* 0x0000000d00037308 */ /* 0x000e220000001800 */
[----:B---3--:R-:W-:Y:S01]  /*63d0*/  IMAD.MOV.U32 R2, RZ, RZ, 0x1 ;  /* 0x00000001ff027424 */ /* 0x008fe200078e00ff */
        /* <DEDUP_REMOVED lines=21> */
.L_x_9847:
[----:B------:R-:W-:Y:S05]  /*6530*/  BSYNC B2 ;  /* 0x0000000000027941 */ /* 0x000fea0003800000 */
.L_x_9846:
        /* <DEDUP_REMOVED lines=16> */
.L_x_9849:
[----:B------:R-:W-:Y:S05]  /*6640*/  BSYNC B2 ;  /* 0x0000000000027941 */ /* 0x000fea0003800000 */
.L_x_9848:
[----:B------:R-:W0:Y:S01]  /*6650*/  LDC.64 R4, c[0x0][0x440] ;  /* 0x00011000ff047b82 */ /* 0x000e220000000a00 */
[----:B------:R-:W-:Y:S02]  /*6660*/  ULDC.64 UR4, c[0x0][0x448] ;  /* 0x0001120000047ab9 */ /* 0x000fe40000000a00 */
[C---:B0-----:R-:W-:Y:S02]  /*6670*/  DFMA R12, R2.reuse, UR4, R4 ;  /* 0x00000004020c7c2b */ /* 0x041fe40008000004 */
[----:B------:R-:W-:-:S06]  /*6680*/  DFMA R2, -R2, R4, UR4 ;  /* 0x0000000402027e2b */ /* 0x000fcc0008000104 */
[-C--:B------:R-:W-:Y:S02]  /*6690*/  DMUL R12, R12, R6.reuse ;  /* 0x000000060c0c7228 */ /* 0x080fe40000000000 */
[----:B------:R-:W-:Y:S01]  /*66a0*/  DMUL R14, R2, R6 ;  /* 0x00000006020e7228 */ /* 0x000fe20000000000 */
[----:B------:R-:W-:Y:S10]  /*66b0*/  BRA `(.L_x_9850) ;  /* 0x0000000400907947 */ /* 0x000ff40003800000 */
.L_x_9845:
[----:B------:R-:W-:Y:S01]  /*66c0*/  DADD R8, -RZ, |R12| ;  /* 0x00000000ff087229 */ /* 0x000fe2000000050c */
[----:B---3--:R-:W-:Y:S01]  /*66d0*/  IMAD.MOV.U32 R2, RZ, RZ, 0x1 ;  /* 0x00000001ff027424 */ /* 0x008fe200078e00ff */
        /* <DEDUP_REMOVED lines=23> */
.L_x_9852:
[----:B------:R-:W-:Y:S05]  /*6850*/  BSYNC B2 ;  /* 0x0000000000027941 */ /* 0x000fea0003800000 */
.L_x_9851:
        /* <DEDUP_REMOVED lines=23> */
[----:B------:R-:W-:Y:S01]  /*69d0*/  IMAD.MOV.U32 R14, RZ, RZ, R20 ;  /* 0x000000ffff0e7224 */ /* 0x000fe200078e0014 */
[----:B------:R-:W-:-:S07]  /*69e0*/  MOV R15, R21 ;  /* 0x00000015000f7202 */ /* 0x000fce0000000f00 */
.L_x_9854:
[----:B------:R-:W-:Y:S05]  /*69f0*/  BSYNC B2 ;  /* 0x0000000000027941 */ /* 0x000fea0003800000 */
.L_x_9853:
[----:B------:R-:W-:Y:S05]  /*6a00*/  BRA `(.L_x_9850) ;  /* 0x0000000000bc7947 */ /* 0x000fea0003800000 */
.L_x_9844:
        /* <DEDUP_REMOVED lines=23> */
.L_x_9856:
[----:B------:R-:W-:Y:S05]  /*6b80*/  BSYNC B2 ;  /* 0x0000000000027941 */ /* 0x000fea0003800000 */
.L_x_9855:
        /* <DEDUP_REMOVED lines=16> */
.L_x_9858:
[----:B------:R-:W-:Y:S05]  /*6c90*/  BSYNC B2 ;  /* 0x0000000000027941 */ /* 0x000fea0003800000 */
.L_x_9857:
[----:B------:R-:W0:Y:S01]  /*6ca0*/  LDC.64 R4, c[0x0][0x448] ;  /* 0x00011200ff047b82 */ /* 0x000e220000000a00 */
[----:B------:R-:W-:Y:S02]  /*6cb0*/  ULDC.64 UR4, c[0x0][0x440] ;  /* 0x0001100000047ab9 */ /* 0x000fe40000000a00 */
[C---:B0-----:R-:W-:Y:S02]  /*6cc0*/  DFMA R12, R2.reuse, UR4, R4 ;  /* 0x00000004020c7c2b */ /* 0x041fe40008000004 */
[----:B------:R-:W-:-:S06]  /*6cd0*/  DFMA R2, R2, R4, -UR4 ;  /* 0x8000000402027e2b */ /* 0x000fcc0008000004 */
[-C--:B------:R-:W-:Y:S02]  /*6ce0*/  DMUL R12, R12, R6.reuse ;  /* 0x000000060c0c7228 */ /* 0x080fe40000000000 */
[----:B------:R-:W-:-:S11]  /*6cf0*/  DMUL R14, R2, R6 ;  /* 0x00000006020e7228 */ /* 0x000fd60000000000 */
.L_x_9850:
[----:B------:R-:W-:Y:S05]  /*6d00*/  BSYNC B1 ;  /* 0x0000000000017941 */ /* 0x000fea0003800000 */
.L_x_9843:
        /* <DEDUP_REMOVED lines=15> */
.L_x_9862:
[----:B------:R-:W0:Y:S02]  /*6e00*/  F2I.S64.F64.TRUNC R12, R12 ;  /* 0x0000000c000c7311 */ /* 0x000e24000030d900 */
[----:B0-----:R-:W-:-:S05]  /*6e10*/  IMAD.MOV.U32 R3, RZ, RZ, R12 ;  /* 0x000000ffff037224 */ /* 0x001fca00078e000c */
[----:B------:R0:W-:Y:S01]  /*6e20*/  STG.E.U8 desc[UR36][R18.64], R3 ;  /* 0x0000000312007986 */ /* 0x0001e2000c101124 */
[----:B------:R-:W-:Y:S05]  /*6e30*/  BRA `(.L_x_9864) ;  /* 0x0000001000087947 */ /* 0x000fea0003800000 */
.L_x_9861:
        /* <DEDUP_REMOVED lines=9> */
.L_x_9866:
[----:B------:R-:W0:Y:S02]  /*6ed0*/  F2I.F64.TRUNC R13, R12 ;  /* 0x0000000c000d7311 */ /* 0x000e24000030d100 */
[----:B0-----:R3:W-:Y:S01]  /*6ee0*/  STG.E desc[UR36][R18.64], R13 ;  /* 0x0000000d12007986 */ /* 0x0017e2000c101924 */
[----:B------:R-:W-:Y:S05]  /*6ef0*/  BRA `(.L_x_9864) ;  /* 0x0000000c00d87947 */ /* 0x000fea0003800000 */
.L_x_9865:
[----:B------:R-:W0:Y:S02]  /*6f00*/  F2I.F64.TRUNC R13, R12 ;  /* 0x0000000c000d7311 */ /* 0x000e24000030d100 */
[----:B0-----:R2:W-:Y:S01]  /*6f10*/  STG.E.U16 desc[UR36][R18.64], R13 ;  /* 0x0000000d12007986 */ /* 0x0015e2000c101524 */
[----:B------:R-:W-:Y:S05]  /*6f20*/  BRA `(.L_x_9864) ;  /* 0x0000000c00cc7947 */ /* 0x000fea0003800000 */
.L_x_9860:
        /* <DEDUP_REMOVED lines=13> */
.L_x_9868:
        /* <DEDUP_REMOVED lines=8> */
.L_x_9867:
        /* <DEDUP_REMOVED lines=16> */
.L_x_9870:
        /* <DEDUP_REMOVED lines=11> */
.L_x_9869:
[----:B------:R0:W-:Y:S01]  /*7230*/  STG.E.64 desc[UR36][R18.64], R12 ;  /* 0x0000000c12007986 */ /* 0x0001e2000c101b24 */
[----:B------:R-:W-:Y:S05]  /*7240*/  BRA `(.L_x_9864) ;  /* 0x0000000c00047947 */ /* 0x000fea0003800000 */
.L_x_9859:
        /* <DEDUP_REMOVED lines=13> */
.L_x_9873:
[----:B------:R0:W-:Y:S01]  /*7320*/  STG.E.128 desc[UR36][R18.64], R12 ;  /* 0x0000000c12007986 */ /* 0x0001e2000c101d24 */
[----:B------:R-:W-:Y:S05]  /*7330*/  BRA `(.L_x_9864) ;  /* 0x0000000800c87947 */ /* 0x000fea0003800000 */
.L_x_9872:
        /* <DEDUP_REMOVED lines=25> */
.L_x_9877:
[----:B------:R-:W-:Y:S05]  /*74d0*/  BSYNC B0 ;  /* 0x0000000000007941 */ /* 0x000fea0003800000 */
.L_x_9876:
[----:B------:R-:W-:-:S05]  /*74e0*/  LOP3.LUT R3, R0, R3, RZ, 0xfc, !PT ;  /* 0x0000000300037212 */ /* 0x000fca00078efcff */
[----:B------:R0:W-:Y:S01]  /*74f0*/  STG.E.U8 desc[UR36][R18.64], R3 ;  /* 0x0000000312007986 */ /* 0x0001e2000c101124 */
[----:B------:R-:W-:Y:S05]  /*7500*/  BRA `(.L_x_9864) ;  /* 0x0000000800547947 */ /* 0x000fea0003800000 */
.L_x_9875:
        /* <DEDUP_REMOVED lines=17> */
.L_x_9879:
[----:B------:R-:W-:Y:S01]  /*7620*/  IMAD.MOV.U32 R0, RZ, RZ, 0x7f ;  /* 0x0000007fff007424 */ /* 0x000fe200078e00ff */
[----:B------:R-:W-:-:S04]  /*7630*/  ISETP.GT.U32.AND P0, PT, R2, 0x7f800000, PT ;  /* 0x7f8000000200780c */ /* 0x000fc80003f04070 */
[----:B------:R-:W-:-:S09]  /*7640*/  SEL R0, R0, 0x7c, P0 ;  /* 0x0000007c00007807 */ /* 0x000fd20000000000 */
.L_x_9880:
[----:B------:R-:W-:Y:S05]  /*7650*/  BSYNC B0 ;  /* 0x0000000000007941 */ /* 0x000fea0003800000 */
.L_x_9878:
[----:B------:R-:W-:-:S04]  /*7660*/  LOP3.LUT R2, R3, 0x80000000, RZ, 0xc0, !PT ;  /* 0x8000000003027812 */ /* 0x000fc800078ec0ff */
[----:B------:R-:W-:-:S04]  /*7670*/  SHF.R.U32.HI R3, RZ, 0x18, R2 ;  /* 0x00000018ff037819 */ /* 0x000fc80000011602 */
[----:B------:R-:W-:-:S05]  /*7680*/  LOP3.LUT R3, R0, R3, RZ, 0xfc, !PT ;  /* 0x0000000300037212 */ /* 0x000fca00078efcff */
[----:B------:R0:W-:Y:S01]  /*7690*/  STG.E.U8 desc[UR36][R18.64], R3 ;  /* 0x0000000312007986 */ /* 0x0001e2000c101124 */
[----:B------:R-:W-:Y:S05]  /*76a0*/  BRA `(.L_x_9864) ;  /* 0x0000000400ec7947 */ /* 0x000fea0003800000 */
.L_x_9874:
        /* <DEDUP_REMOVED lines=8> */
.L_x_9871:
        /* <DEDUP_REMOVED lines=11> */
.L_x_9883:
        /* <DEDUP_REMOVED lines=21> */
.L_x_9886:
[----:B------:R-:W-:-:S04]  /*7930*/  LOP3.LUT R2, R3, 0x80000000, RZ, 0xc0, !PT ;  /* 0x8000000003027812 */ /* 0x000fc800078ec0ff */
[----:B------:R-:W-:-:S04]  /*7940*/  SHF.R.U32.HI R3, RZ, 0x18, R2 ;  /* 0x00000018ff037819 */ /* 0x000fc80000011602 */
[----:B------:R-:W-:-:S04]  /*7950*/  LOP3.LUT R0, R0, R3, RZ, 0xfc, !PT ;  /* 0x0000000300007212 */ /* 0x000fc800078efcff */
[----:B------:R-:W-:-:S07]  /*7960*/  PRMT R9, R0, 0x7610, R9 ;  /* 0x0000761000097816 */ /* 0x000fce0000000009 */
.L_x_9885:
[----:B------:R-:W-:Y:S05]  /*7970*/  BSYNC B0 ;  /* 0x0000000000007941 */ /* 0x000fea0003800000 */
.L_x_9884:
[----:B------:R0:W-:Y:S01]  /*7980*/  STG.E.U8 desc[UR36][R18.64], R9 ;  /* 0x0000000912007986 */ /* 0x0001e2000c101124 */
[----:B------:R-:W-:Y:S05]  /*7990*/  BRA `(.L_x_9864) ;  /* 0x0000000400307947 */ /* 0x000fea0003800000 */
.L_x_9882:
        /* <DEDUP_REMOVED lines=21> */
.L_x_9889:
[----:B------:R-:W-:-:S04]  /*7af0*/  LOP3.LUT R2, R3, 0x80000000, RZ, 0xc0, !PT ;  /* 0x8000000003027812 */ /* 0x000fc800078ec0ff */
[----:B------:R-:W-:-:S04]  /*7b00*/  SHF.R.U32.HI R3, RZ, 0x18, R2 ;  /* 0x00000018ff037819 */ /* 0x000fc80000011602 */
[----:B------:R-:W-:-:S04]  /*7b10*/  LOP3.LUT R0, R0, R3, RZ, 0xfc, !PT ;  /* 0x0000000300007212 */ /* 0x000fc800078efcff */
[----:B------:R-:W-:-:S07]  /*7b20*/  PRMT R9, R0, 0x7610, R9 ;  /* 0x0000761000097816 */ /* 0x000fce0000000009 */
.L_x_9888:
[----:B------:R-:W-:Y:S05]  /*7b30*/  BSYNC B0 ;  /* 0x0000000000007941 */ /* 0x000fea0003800000 */
.L_x_9887:
[----:B------:R0:W-:Y:S01]  /*7b40*/  STG.E.U8 desc[UR36][R18.64], R9 ;  /* 0x0000000912007986 */ /* 0x0001e2000c101124 */
[----:B------:R-:W-:Y:S05]  /*7b50*/  BRA `(.L_x_9864) ;  /* 0x0000000000c07947 */ /* 0x000fea0003800000 */
.L_x_9881:
        /* <DEDUP_REMOVED lines=26> */
.L_x_9863:
        /* <DEDUP_REMOVED lines=16> */
.L_x_9892:
[----:B------:R-:W-:Y:S05]  /*7e00*/  BRA `(.L_x_9864) ;  /* 0x0000000000147947 */ /* 0x000fea0003800000 */
.L_x_9891:
[----:B------:R-:W0:Y:S02]  /*7e10*/  F2I.U64.F64.TRUNC R12, R12 ;  /* 0x0000000c000c7311 */ /* 0x000e24000030d800 */
[----:B0-----:R0:W-:Y:S01]  /*7e20*/  STG.E.64 desc[UR36][R18.64], R12 ;  /* 0x0000000c12007986 */ /* 0x0011e2000c101b24 */
[----:B------:R-:W-:Y:S05]  /*7e30*/  BRA `(.L_x_9864) ;  /* 0x0000000000087947 */ /* 0x000fea0003800000 */
.L_x_9890:
[----:B------:R-:W0:Y:S02]  /*7e40*/  F2I.U32.F64.TRUNC R13, R12 ;  /* 0x0000000c000d7311 */ /* 0x000e24000030d000 */
[----:B0-----:R0:W-:Y:S02]  /*7e50*/  STG.E desc[UR36][R18.64], R13 ;  /* 0x0000000d12007986 */ /* 0x0011e4000c101924 */
.L_x_9864:
[----:B------:R-:W-:-:S07]  /*7e60*/  VIADD R17, R17, 0x80 ;  /* 0x0000008011117836 */ /* 0x000fce0000000000 */
.L_x_9808:
[----:B------:R-:W-:Y:S05]  /*7e70*/  BSYNC B6 ;  /* 0x0000000000067941 */ /* 0x000fea0003800000 */
.L_x_9807:
[----:B------:R-:W-:Y:S01]  /*7e80*/  ULDC UR4, c[0x0][0x210] ;  /* 0x0000840000047ab9 */ /* 0x000fe20000000800 */
[----:B------:R-:W-:Y:S01]  /*7e90*/  BSSY B6, `(.L_x_9893) ;  /* 0x00003ef000067945 */ /* 0x000fe20003800000 */
[----:B------:R-:W-:-:S13]  /*7ea0*/  ISETP.GE.AND P0, PT, R17, UR4, PT ;  /* 0x0000000411007c0c */ /* 0x000fda000bf06270 */
[----:B------:R-:W-:Y:S05]  /*7eb0*/  @P0 BRA `(.L_x_9894) ;  /* 0x0000003c00b00947 */ /* 0x000fea0003800000 */
[----:B------:R-:W5:Y:S01]  /*7ec0*/  LDC R6, c[0x0][0x220] ;  /* 0x00008800ff067b82 */ /* 0x000f620000000800 */
[----:B0-----:R-:W-:Y:S02]  /*7ed0*/  IMAD.MOV.U32 R0, RZ, RZ, RZ ;  /* 0x000000ffff007224 */ /* 0x001fe400078e00ff */
        /* <DEDUP_REMOVED lines=301> */
.L_x_9895:
        /* <DEDUP_REMOVED lines=22> */
.L_x_9899:
[----:B------:R-:W2:Y:S01]  /*9310*/  LDG.E.U8 R2, desc[UR36][R2.64] ;  /* 0x0000002402027981 */ /* 0x000ea2000c1e1100 */
[----:B------:R-:W-:Y:S01]  /*9320*/  CS2R R14, SRZ ;  /* 0x00000000000e7805 */ /* 0x000fe2000001ff00 */
[----:B--2---:R0:W1:Y:S01]  /*9330*/  I2F.F64.U16 R12, R2 ;  /* 0x00000002000c7312 */ /* 0x0040620000101800 */
[----:B------:R-:W-:Y:S05]  /*9340*/  BRA `(.L_x_9901) ;  /* 0x0000000c00c87947 */ /* 0x000fea0003800000 */
.L_x_9898:
        /* <DEDUP_REMOVED lines=10> */
.L_x_9903:
[----:B------:R-:W2:Y:S01]  /*93f0*/  LDG.E R2, desc[UR36][R2.64] ;  /* 0x0000002402027981 */ /* 0x000ea2000c1e1900 */
[----:B------:R-:W-:Y:S01]  /*9400*/  CS2R R14, SRZ ;  /* 0x00000000000e7805 */ /* 0x000fe2000001ff00 */
[----:B--2---:R0:W1:Y:S01]  /*9410*/  I2F.F64 R12, R2 ;  /* 0x00000002000c7312 */ /* 0x0040620000201c00 */
[----:B------:R-:W-:Y:S05]  /*9420*/  BRA `(.L_x_9901) ;  /* 0x0000000c00907947 */ /* 0x000fea0003800000 */
.L_x_9902:
[----:B------:R-:W2:Y:S01]  /*9430*/  LDG.E.U16 R2, desc[UR36][R2.64] ;  /* 0x0000002402027981 */ /* 0x000ea2000c1e1500 */
[----:B------:R-:W-:Y:S01]  /*9440*/  CS2R R14, SRZ ;  /* 0x00000000000e7805 */ /* 0x000fe2000001ff00 */
[----:B--2---:R0:W1:Y:S01]  /*9450*/  I2F.F64.S16 R12, R2 ;  /* 0x00000002000c7312 */ /* 0x0040620000101c00 */
[----:B------:R-:W-:Y:S05]  /*9460*/  BRA `(.L_x_9901) ;  /* 0x0000000c00807947 */ /* 0x000fea0003800000 */
.L_x_9897:
        /* <DEDUP_REMOVED lines=11> */
.L_x_9905:
[----:B------:R-:W2:Y:S01]  /*9520*/  LDG.E.U16 R0, desc[UR36][R2.64] ;  /* 0x0000002402007981 */ /* 0x000ea2000c1e1500 */
[----:B------:R-:W-:Y:S01]  /*9530*/  CS2R R14, SRZ ;  /* 0x00000000000e7805 */ /* 0x000fe2000001ff00 */
[----:B--2---:R-:W-:-:S05]  /*9540*/  HADD2.F32 R0, -RZ, R0.H0_H0 ;  /* 0x20000000ff007230 */ /* 0x004fca0000004100 */
[----:B------:R-:W-:-:S04]  /*9550*/  FMUL.FTZ R0, R0, 1 ;  /* 0x3f80000000007820 */ /* 0x000fc80000410000 */
[----:B------:R0:W1:Y:S01]  /*9560*/  F2F.F64.F32 R12, R0 ;  /* 0x00000000000c7310 */ /* 0x0000620000201800 */
[----:B------:R-:W-:Y:S05]  /*9570*/  BRA `(.L_x_9901) ;  /* 0x0000000c003c7947 */ /* 0x000fea0003800000 */
.L_x_9904:
        /* <DEDUP_REMOVED lines=12> */
.L_x_9907:
        /* <DEDUP_REMOVED lines=8> */
.L_x_9906:
[----:B------:R0:W5:Y:S01]  /*96c0*/  LDG.E.64 R12, desc[UR36][R2.64] ;  /* 0x00000024020c7981 */ /* 0x000162000c1e1b00 */
[----:B------:R-:W-:Y:S01]  /*96d0*/  CS2R R14, SRZ ;  /* 0x00000000000e7805 */ /* 0x000fe2000001ff00 */
[----:B------:R-:W-:Y:S06]  /*96e0*/  BRA `(.L_x_9901) ;  /* 0x0000000800e07947 */ /* 0x000fec0003800000 */
.L_x_9896:
        /* <DEDUP_REMOVED lines=14> */
.L_x_9910:
[----:B------:R0:W5:Y:S01]  /*97d0*/  LDG.E.128 R12, desc[UR36][R2.64] ;  /* 0x00000024020c7981 */ /* 0x000162000c1e1d00 */
[----:B------:R-:W-:Y:S05]  /*97e0*/  BRA `(.L_x_9901) ;  /* 0x0000000800a07947 */ /* 0x000fea0003800000 */
.L_x_9909:
        /* <DEDUP_REMOVED lines=29> */
.L_x_9912:
        /* <DEDUP_REMOVED lines=16> */
.L_x_9911:
[----:B------:R-:W2:Y:S01]  /*9ac0*/  LDG.E.U16 R0, desc[UR36][R2.64] ;  /* 0x0000002402007981 */ /* 0x000ea2000c1e1500 */
[----:B------:R-:W-:Y:S01]  /*9ad0*/  CS2R R14, SRZ ;  /* 0x00000000000e7805 */ /* 0x000fe2000001ff00 */
[----:B--2---:R-:W-:-:S04]  /*9ae0*/  IMAD.U32 R0, R0, 0x10000, RZ ;  /* 0x0001000000007824 */ /* 0x004fc800078e00ff */
[----:B------:R-:W-:-:S04]  /*9af0*/  FMUL.FTZ R0, R0, 1 ;  /* 0x3f80000000007820 */ /* 0x000fc80000410000 */
[----:B------:R0:W1:Y:S01]  /*9b00*/  F2F.F64.F32 R12, R0 ;  /* 0x00000000000c7310 */ /* 0x0000620000201800 */
[----:B------:R-:W-:Y:S05]  /*9b10*/  BRA `(.L_x_9901) ;  /* 0x0000000400d47947 */ /* 0x000fea0003800000 */
.L_x_9908:
        /* <DEDUP_REMOVED lines=12> */
.L_x_9915:
        /* <DEDUP_REMOVED lines=21> */
.L_x_9919:
[----:B------:R-:W-:Y:S05]  /*9d30*/  BSYNC B1 ;  /* 0x0000000000017941 */ /* 0x000fea0003800000 */
.L_x_9918:
[----:B------:R-:W-:Y:S01]  /*9d40*/  LEA R3, R0, 0x3b800000, 0x17 ;  /* 0x3b80000000037811 */ /* 0x000fe200078eb8ff */
[----:B------:R-:W-:-:S05]  /*9d50*/  IMAD.SHL.U32 R0, R2, 0x100000, RZ ;  /* 0x0010000002007824 */ /* 0x000fca00078e00ff */
[----:B------:R-:W-:-:S07]  /*9d60*/  LOP3.LUT R0, R3, R0, R4, 0xfe, !PT ;  /* 0x0000000003007212 */ /* 0x000fce00078efe04 */
.L_x_9917:
[----:B------:R-:W-:Y:S05]  /*9d70*/  BSYNC B0 ;  /* 0x0000000000007941 */ /* 0x000fea0003800000 */
.L_x_9916:
[----:B------:R-:W-:Y:S01]  /*9d80*/  FMUL.FTZ R0, R0, 1 ;  /* 0x3f80000000007820 */ /* 0x000fe20000410000 */
[----:B------:R-:W-:-:S03]  /*9d90*/  CS2R R14, SRZ ;  /* 0x00000000000e7805 */ /* 0x000fc6000001ff00 */
[----:B------:R0:W1:Y:S01]  /*9da0*/  F2F.F64.F32 R12, R0 ;  /* 0x00000000000c7310 */ /* 0x0000620000201800 */
[----:B------:R-:W-:Y:S05]  /*9db0*/  BRA `(.L_x_9901) ;  /* 0x00000004002c7947 */ /* 0x000fea0003800000 */
.L_x_9914:
        /* <DEDUP_REMOVED lines=21> */
.L_x_9923:
[----:B------:R-:W-:Y:S05]  /*9f10*/  BSYNC B1 ;  /* 0x0000000000017941 */ /* 0x000fea0003800000 */
.L_x_9922:
[----:B------:R-:W-:Y:S01]  /*9f20*/  LEA R3, R0, 0x37800000, 0x17 ;  /* 0x3780000000037811 */ /* 0x000fe200078eb8ff */
[----:B------:R-:W-:-:S05]  /*9f30*/  IMAD.SHL.U32 R0, R2, 0x200000, RZ ;  /* 0x0020000002007824 */ /* 0x000fca00078e00ff */
[----:B------:R-:W-:-:S07]  /*9f40*/  LOP3.LUT R0, R3, R0, R4, 0xfe, !PT ;  /* 0x0000000003007212 */ /* 0x000fce00078efe04 */
.L_x_9921:
[----:B------:R-:W-:Y:S05]  /*9f50*/  BSYNC B0 ;  /* 0x0000000000007941 */ /* 0x000fea0003800000 */
.L_x_9920:
[----:B------:R-:W-:Y:S01]  /*9f60*/  FMUL.FTZ R0, R0, 1 ;  /* 0x3f80000000007820 */ /* 0x000fe20000410000 */
[----:B------:R-:W-:-:S03]  /*9f70*/  CS2R R14, SRZ ;  /* 0x00000000000e7805 */ /* 0x000fc6000001ff00 */
[----:B------:R0:W1:Y:S01]  /*9f80*/  F2F.F64.F32 R12, R0 ;  /* 0x00000000000c7310 */ /* 0x0000620000201800 */
[----:B------:R-:W-:Y:S05]  /*9f90*/  BRA `(.L_x_9901) ;  /* 0x0000000000b47947 */ /* 0x000fea0003800000 */
.L_x_9913:
        /* <DEDUP_REMOVED lines=14> */
.L_x_9927:
[----:B------:R-:W-:Y:S05]  /*a080*/  BSYNC B0 ;  /* 0x0000000000007941 */ /* 0x000fea0003800000 */
.L_x_9926:
[----:B------:R-:W-:Y:S01]  /*a090*/  FMUL.FTZ R0, R0, 1 ;  /* 0x3f80000000007820 */ /* 0x000fe20000410000 */
[----:B------:R-:W-:-:S03]  /*a0a0*/  CS2R R14, SRZ ;  /* 0x00000000000e7805 */ /* 0x000fc6000001ff00 */
[----:B------:R0:W1:Y:S01]  /*a0b0*/  F2F.F64.F32 R12, R0 ;  /* 0x00000000000c7310 */ /* 0x0000620000201800 */
[----:B------:R-:W-:Y:S05]  /*a0c0*/  BRA `(.L_x_9901) ;  /* 0x0000000000687947 */ /* 0x000fea0003800000 */
.L_x_9900:
        /* <DEDUP_REMOVED lines=16> */
.L_x_9928:
[----:B------:R-:W-:Y:S02]  /*a1d0*/  CS2R R12, SRZ ;  /* 0x00000000000c7805 */ /* 0x000fe4000001ff00 */
[----:B------:R-:W-:Y:S01]  /*a1e0*/  CS2R R14, SRZ ;  /* 0x00000000000e7805 */ /* 0x000fe2000001ff00 */
[----:B------:R-:W-:Y:S06]  /*a1f0*/  BRA `(.L_x_9901) ;  /* 0x00000000001c7947 */ /* 0x000fec0003800000 */
.L_x_9925:
[----:B------:R-:W2:Y:S01]  /*a200*/  LDG.E.64 R12, desc[UR36][R2.64] ;  /* 0x00000024020c7981 */ /* 0x000ea2000c1e1b00 */
[----:B------:R-:W-:Y:S01]  /*a210*/  CS2R R14, SRZ ;  /* 0x00000000000e7805 */ /* 0x000fe2000001ff00 */
[----:B--2---:R-:W0:Y:S01]  /*a220*/  I2F.F64.U64 R12, R12 ;  /* 0x0000000c000c7312 */ /* 0x004e220000301800 */
[----:B------:R-:W-:Y:S05]  /*a230*/  BRA `(.L_x_9901) ;  /* 0x00000000000c7947 */ /* 0x000fea0003800000 */
.L_x_9924:
[----:B------:R-:W2:Y:S01]  /*a240*/  LDG.E R2, desc[UR36][R2.64] ;  /* 0x0000002402027981 */ /* 0x000ea2000c1e1900 */
[----:B------:R-:W-:Y:S01]  /*a250*/  CS2R R14, SRZ ;  /* 0x00000000000e7805 */ /* 0x000fe2000001ff00 */
[----:B--2---:R0:W1:Y:S06]  /*a260*/  I2F.F64.U32 R12, R2 ;  /* 0x00000002000c7312 */ /* 0x00406c0000201800 */
.L_x_9901:
[----:B0123-5:R-:W-:Y:S01]  /*a270*/  DSETP.GE.AND P0, PT, |R12|, |R14|, PT ;  /* 0x4000000e0c00722a */ /* 0x02ffe20003f06200 */
[----:B------:R-:W-:-:S13]  /*a280*/  BSSY B1, `(.L_x_9929) ;  /* 0x0000099000017945 */ /* 0x000fda0003800000 */
[----:B------:R-:W-:Y:S05]  /*a290*/  @!P0 BRA `(.L_x_9930) ;  /* 0x0000000400a08947 */ /* 0x000fea0003800000 */
[----:B------:R-:W-:Y:S02]  /*a2a0*/  DSETP.NEU.AND P0, PT, |R14|, RZ, PT ;  /* 0x000000ff0e00722a */ /* 0x000fe40003f0d200 */
[----:B------:R-:W-:-:S14]  /*a2b0*/  DSETP.EQ.AND P1, PT, |R12|, RZ, PT ;  /* 0x000000ff0c00722a */ /* 0x000fdc0003f22200 */
[----:B------:R-:W-:Y:S05]  /*a2c0*/  @!P0 BRA P1, `(.L_x_9931) ;  /* 0x0000000000c08947 */ /* 0x000fea0000800000 */
[----:B------:R-:W4:Y:S01]  /*a2d0*/  MUFU.RCP64H R3, R13 ;  /* 0x0000000d00037308 */ /* 0x000f220000001800 */
[----:B------:R-:W-:Y:S01]  /*a2e0*/  IMAD.MOV.U32 R2, RZ, RZ, 0x1 ;  /* 0x00000001ff027424 */ /* 0x000fe200078e00ff */
[----:B------:R-:W-:Y:S01]  /*a2f0*/  FSETP.GEU.AND P1, PT, |R15|, 6.5827683646048100446e-37, PT ;  /* 0x036000000f00780b */ /* 0x000fe20003f2e200 */
[----:B------:R-:W-:Y:S04]  /*a300*/  BSSY B2, `(.L_x_9932) ;  /* 0x0000014000027945 */ /* 0x000fe80003800000 */
[----:B----4-:R-:W-:-:S08]  /*a310*/  DFMA R4, R2, -R12, 1 ;  /* 0x3ff000000204742b */ /* 0x010fd0000000080c */
        /* <DEDUP_REMOVED lines=15> */
[----:B------:R-:W-:Y:S05]  /*a410*/  CALL.REL.NOINC `($__internal_29_$__cuda_sm20_div_rn_f64_full) ;  /* 0x0000005800bc7944 */ /* 0x000fea0003c00000 */
[----:B------:R-:W-:Y:S02]  /*a420*/  IMAD.MOV.U32 R2, RZ, RZ, R20 ;  /* 0x000000ffff027224 */ /* 0x000fe400078e0014 */
[----:B------:R-:W-:-:S07]  /*a430*/  IMAD.MOV.U32 R3, RZ, RZ, R21 ;  /* 0x000000ffff037224 */ /* 0x000fce00078e0015 */
.L_x_9933:
[----:B------:R-:W-:Y:S05]  /*a440*/  BSYNC B2 ;  /* 0x0000000000027941 */ /* 0x000fea0003800000 */
.L_x_9932:
        /* <DEDUP_REMOVED lines=16> */
.L_x_9935:
[----:B------:R-:W-:Y:S05]  /*a550*/  BSYNC B2 ;  /* 0x0000000000027941 */ /* 0x000fea0003800000 */
.L_x_9934:
[----:B------:R-:W0:Y:S01]  /*a560*/  LDC.64 R4, c[0x0][0x440] ;  /* 0x00011000ff047b82 */ /* 0x000e220000000a00 */
[----:B------:R-:W-:Y:S02]  /*a570*/  ULDC.64 UR4, c[0x0][0x448] ;  /* 0x0001120000047ab9 */ /* 0x000fe40000000a00 */
[C---:B0-----:R-:W-:Y:S02]  /*a580*/  DFMA R12, R2.reuse, UR4, R4 ;  /* 0x00000004020c7c2b */ /* 0x041fe40008000004 */
[----:B------:R-:W-:-:S06]  /*a590*/  DFMA R2, -R2, R4, UR4 ;  /* 0x0000000402027e2b */ /* 0x000fcc0008000104 */
[-C--:B------:R-:W-:Y:S02]  /*a5a0*/  DMUL R12, R12, R6.reuse ;  /* 0x000000060c0c7228 */ /* 0x080fe40000000000 */
[----:B------:R-:W-:Y:S01]  /*a5b0*/  DMUL R14, R2, R6 ;  /* 0x00000006020e7228 */ /* 0x000fe20000000000 */
[----:B------:R-:W-:Y:S10]  /*a5c0*/  BRA `(.L_x_9936) ;  /* 0x0000000400907947 */ /* 0x000ff40003800000 */
.L_x_9931:
[----:B------:R-:W-:Y:S01]  /*a5d0*/  DADD R8, -RZ, |R12| ;  /* 0x00000000ff087229 */ /* 0x000fe2000000050c */
[----:B------:R-:W-:Y:S01]  /*a5e0*/  IMAD.MOV.U32 R2, RZ, RZ, 0x1 ;  /* 0x00000001ff027424 */ /* 0x000fe200078e00ff */
[----:B------:R-:W-:Y:S01]  /*a5f0*/  ULDC.64 UR4, c[0x0][0x440] ;  /* 0x0001100000047ab9 */ /* 0x000fe20000000a00 */
[----:B------:R-:W0:Y:S01]  /*a600*/  LDC R0, c[0x0][0x444] ;  /* 0x00011100ff007b82 */ /* 0x000e220000000800 */
[----:B------:R-:W-:Y:S02]  /*a610*/  BSSY B2, `(.L_x_9937) ;  /* 0x0000015000027945 */ /* 0x000fe40003800000 */
[----:B------:R-:W4:Y:S02]  /*a620*/  MUFU.RCP64H R3, R9 ;  /* 0x0000000900037308 */ /* 0x000f240000001800 */
[----:B----4-:R-:W-:Y:S01]  /*a630*/  DFMA R4, R2, -|R12|, 1 ;  /* 0x3ff000000204742b */ /* 0x010fe20000000c0c */
        /* <DEDUP_REMOVED lines=18> */
.L_x_9938:
[----:B------:R-:W-:Y:S05]  /*a760*/  BSYNC B2 ;  /* 0x0000000000027941 */ /* 0x000fea0003800000 */
.L_x_9937:
        /* <DEDUP_REMOVED lines=25> */
.L_x_9940:
[----:B------:R-:W-:Y:S05]  /*a900*/  BSYNC B2 ;  /* 0x0000000000027941 */ /* 0x000fea0003800000 */
.L_x_9939:
[----:B------:R-:W-:Y:S05]  /*a910*/  BRA `(.L_x_9936) ;  /* 0x0000000000bc7947 */ /* 0x000fea0003800000 */
.L_x_9930:
        /* <DEDUP_REMOVED lines=23> */
.L_x_9942:
[----:B------:R-:W-:Y:S05]  /*aa90*/  BSYNC B2 ;  /* 0x0000000000027941 */ /* 0x000fea0003800000 */
.L_x_9941:
        /* <DEDUP_REMOVED lines=16> */
.L_x_9944:
[----:B------:R-:W-:Y:S05]  /*aba0*/  BSYNC B2 ;  /* 0x0000000000027941 */ /* 0x000fea0003800000 */
.L_x_9943:
[----:B------:R-:W0:Y:S01]  /*abb0*/  LDC.64 R4, c[0x0][0x448] ;  /* 0x00011200ff047b82 */ /* 0x000e220000000a00 */
[----:B------:R-:W-:Y:S02]  /*abc0*/  ULDC.64 UR4, c[0x0][0x440] ;  /* 0x0001100000047ab9 */ /* 0x000fe40000000a00 */
[C---:B0-----:R-:W-:Y:S02]  /*abd0*/  DFMA R12, R2.reuse, UR4, R4 ;  /* 0x00000004020c7c2b */ /* 0x041fe40008000004 */
[----:B------:R-:W-:-:S06]  /*abe0*/  DFMA R2, R2, R4, -UR4 ;  /* 0x8000000402027e2b */ /* 0x000fcc0008000004 */
[-C--:B------:R-:W-:Y:S02]  /*abf0*/  DMUL R12, R12, R6.reuse ;  /* 0x000000060c0c7228 */ /* 0x080fe40000000000 */
[----:B------:R-:W-:-:S11]  /*ac00*/  DMUL R14, R2, R6 ;  /* 0x00000006020e7228 */ /* 0x000fd60000000000 */
.L_x_9936:
[----:B------:R-:W-:Y:S05]  /*ac10*/  BSYNC B1 ;  /* 0x0000000000017941 */ /* 0x000fea0003800000 */
.L_x_9929:
        /* <DEDUP_REMOVED lines=15> */
.L_x_9948:
[----:B------:R-:W0:Y:S02]  /*ad10*/  F2I.S64.F64.TRUNC R12, R12 ;  /* 0x0000000c000c7311 */ /* 0x000e24000030d900 */
[----:B0-----:R-:W-:-:S05]  /*ad20*/  IMAD.MOV.U32 R3, RZ, RZ, R12 ;  /* 0x000000ffff037224 */ /* 0x001fca00078e000c */
[----:B------:R0:W-:Y:S01]  /*ad30*/  STG.E.U8 desc[UR36][R18.64], R3 ;  /* 0x0000000312007986 */ /* 0x0001e2000c101124 */
[----:B------:R-:W-:Y:S05]  /*ad40*/  BRA `(.L_x_9950) ;  /* 0x0000001000087947 */ /* 0x000fea0003800000 */
.L_x_9947:
        /* <DEDUP_REMOVED lines=9> */
.L_x_9952:
[----:B------:R-:W0:Y:S02]  /*ade0*/  F2I.F64.TRUNC R13, R12 ;  /* 0x0000000c000d7311 */ /* 0x000e24000030d100 */
[----:B0-----:R0:W-:Y:S01]  /*adf0*/  STG.E desc[UR36][R18.64], R13 ;  /* 0x0000000d12007986 */ /* 0x0011e2000c101924 */
[----:B------:R-:W-:Y:S05]  /*ae00*/  BRA `(.L_x_9950) ;  /* 0x0000000c00d87947 */ /* 0x000fea0003800000 */
.L_x_9951:
[----:B------:R-:W0:Y:S02]  /*ae10*/  F2I.F64.TRUNC R13, R12 ;  /* 0x0000000c000d7311 */ /* 0x000e24000030d100 */
[----:B0-----:R0:W-:Y:S01]  /*ae20*/  STG.E.U16 desc[UR36][R18.64], R13 ;  /* 0x0000000d12007986 */ /* 0x0011e2000c101524 */
[----:B------:R-:W-:Y:S05]  /*ae30*/  BRA `(.L_x_9950) ;  /* 0x0000000c00cc7947 */ /* 0x000fea0003800000 */
.L_x_9946:
        /* <DEDUP_REMOVED lines=13> */
.L_x_9954:
        /* <DEDUP_REMOVED lines=8> */
.L_x_9953:
        /* <DEDUP_REMOVED lines=16> */
.L_x_9956:
        /* <DEDUP_REMOVED lines=11> */
.L_x_9955:
[----:B------:R2:W-:Y:S01]  /*b140*/  STG.E.64 desc[UR36][R18.64], R12 ;  /* 0x0000000c12007986 */ /* 0x0005e2000c101b24 */
[----:B------:R-:W-:Y:S05]  /*b150*/  BRA `(.L_x_9950) ;  /* 0x0000000c00047947 */ /* 0x000fea0003800000 */
.L_x_9945:
        /* <DEDUP_REMOVED lines=13> */
.L_x_9959:
[----:B------:R0:W-:Y:S01]  /*b230*/  STG.E.128 desc[UR36][R18.64], R12 ;  /* 0x0000000c12007986 */ /* 0x0001e2000c101d24 */
[----:B------:R-:W-:Y:S05]  /*b240*/  BRA `(.L_x_9950) ;  /* 0x0000000800c87947 */ /* 0x000fea0003800000 */
.L_x_9958:
        /* <DEDUP_REMOVED lines=25> */
.L_x_9963:
[----:B------:R-:W-:Y:S05]  /*b3e0*/  BSYNC B0 ;  /* 0x0000000000007941 */ /* 0x000fea0003800000 */
.L_x_9962:
[----:B------:R-:W-:-:S05]  /*b3f0*/  LOP3.LUT R3, R0, R3, RZ, 0xfc, !PT ;  /* 0x0000000300037212 */ /* 0x000fca00078efcff */
[----:B------:R0:W-:Y:S01]  /*b400*/  STG.E.U8 desc[UR36][R18.64], R3 ;  /* 0x0000000312007986 */ /* 0x0001e2000c101124 */
[----:B------:R-:W-:Y:S05]  /*b410*/  BRA `(.L_x_9950) ;  /* 0x0000000800547947 */ /* 0x000fea0003800000 */
.L_x_9961:
        /* <DEDUP_REMOVED lines=17> */
.L_x_9965:
[----:B------:R-:W-:Y:S01]  /*b530*/  IMAD.MOV.U32 R0, RZ, RZ, 0x7f ;  /* 0x0000007fff007424 */ /* 0x000fe200078e00ff */
[----:B------:R-:W-:-:S04]  /*b540*/  ISETP.GT.U32.AND P0, PT, R2, 0x7f800000, PT ;  /* 0x7f8000000200780c */ /* 0x000fc80003f04070 */
[----:B------:R-:W-:-:S09]  /*b550*/  SEL R0, R0, 0x7c, P0 ;  /* 0x0000007c00007807 */ /* 0x000fd20000000000 */
.L_x_9966:
[----:B------:R-:W-:Y:S05]  /*b560*/  BSYNC B0 ;  /* 0x0000000000007941 */ /* 0x000fea0003800000 */
.L_x_9964:
[----:B------:R-:W-:-:S04]  /*b570*/  LOP3.LUT R2, R3, 0x80000000, RZ, 0xc0, !PT ;  /* 0x8000000003027812 */ /* 0x000fc800078ec0ff */
[----:B------:R-:W-:-:S04]  /*b580*/  SHF.R.U32.HI R3, RZ, 0x18, R2 ;  /* 0x00000018ff037819 */ /* 0x000fc80000011602 */
[----:B------:R-:W-:-:S05]  /*b590*/  LOP3.LUT R3, R0, R3, RZ, 0xfc, !PT ;  /* 0x0000000300037212 */ /* 0x000fca00078efcff */
[----:B------:R0:W-:Y:S01]  /*b5a0*/  STG.E.U8 desc[UR36][R18.64], R3 ;  /* 0x0000000312007986 */ /* 0x0001e2000c101124 */
[----:B------:R-:W-:Y:S05]  /*b5b0*/  BRA `(.L_x_9950) ;  /* 0x0000000400ec7947 */ /* 0x000fea0003800000 */
.L_x_9960:
        /* <DEDUP_REMOVED lines=8> */
.L_x_9957:
        /* <DEDUP_REMOVED lines=11> */
.L_x_9969:
        /* <DEDUP_REMOVED lines=21> */
.L_x_9972:
[----:B------:R-:W-:-:S04]  /*b840*/  LOP3.LUT R2, R3, 0x80000000, RZ, 0xc0, !PT ;  /* 0x8000000003027812 */ /* 0x000fc800078ec0ff */
[----:B------:R-:W-:-:S04]  /*b850*/  SHF.R.U32.HI R3, RZ, 0x18, R2 ;  /* 0x00000018ff037819 */ /* 0x000fc80000011602 */
[----:B------:R-:W-:-:S04]  /*b860*/  LOP3.LUT R0, R0, R3, RZ, 0xfc, !PT ;  /* 0x0000000300007212 */ /* 0x000fc800078efcff */
[----:B------:R-:W-:-:S07]  /*b870*/  PRMT R9, R0, 0x7610, R9 ;  /* 0x0000761000097816 */ /* 0x000fce0000000009 */
.L_x_9971:
[----:B------:R-:W-:Y:S05]  /*b880*/  BSYNC B0 ;  /* 0x0000000000007941 */ /* 0x000fea0003800000 */
.L_x_9970:
[----:B------:R0:W-:Y:S01]  /*b890*/  STG.E.U8 desc[UR36][R18.64], R9 ;  /* 0x0000000912007986 */ /* 0x0001e2000c101124 */
[----:B------:R-:W-:Y:S05]  /*b8a0*/  BRA `(.L_x_9950) ;  /* 0x0000000400307947 */ /* 0x000fea0003800000 */
.L_x_9968:
        /* <DEDUP_REMOVED lines=21> */
.L_x_9975:
[----:B------:R-:W-:-:S04]  /*ba00*/  LOP3.LUT R2, R3, 0x80000000, RZ, 0xc0, !PT ;  /* 0x8000000003027812 */ /* 0x000fc800078ec0ff */
[----:B------:R-:W-:-:S04]  /*ba10*/  SHF.R.U32.HI R3, RZ, 0x18, R2 ;  /* 0x00000018ff037819 */ /* 0x000fc80000011602 */
[----:B------:R-:W-:-:S04]  /*ba20*/  LOP3.LUT R0, R0, R3, RZ, 0xfc, !PT ;  /* 0x0000000300007212 */ /* 0x000fc800078efcff */
[----:B------:R-:W-:-:S07]  /*ba30*/  PRMT R9, R0, 0x7610, R9 ;  /* 0x0000761000097816 */ /* 0x000fce0000000009 */
.L_x_9974:
[----:B------:R-:W-:Y:S05]  /*ba40*/  BSYNC B0 ;  /* 0x0000000000007941 */ /* 0x000fea0003800000 */
.L_x_9973:
[----:B------:R0:W-:Y:S01]  /*ba50*/  STG.E.U8 desc[UR36][R18.64], R9 ;  /* 0x0000000912007986 */ /* 0x0001e2000c101124 */
[----:B------:R-:W-:Y:S05]  /*ba60*/  BRA `(.L_x_9950) ;  /* 0x0000000000c07947 */ /* 0x000fea0003800000 */
.L_x_9967:
        /* <DEDUP_REMOVED lines=26> */
.L_x_9949:
        /* <DEDUP_REMOVED lines=16> */
.L_x_9978:
[----:B------:R-:W-:Y:S05]  /*bd10*/  BRA `(.L_x_9950) ;  /* 0x0000000000147947 */ /* 0x000fea0003800000 */
.L_x_9977:
[----:B------:R-:W0:Y:S02]  /*bd20*/  F2I.U64.F64.TRUNC R12, R12 ;  /* 0x0000000c000c7311 */ /* 0x000e24000030d800 */
[----:B0-----:R0:W-:Y:S01]  /*bd30*/  STG.E.64 desc[UR36][R18.64], R12 ;  /* 0x0000000c12007986 */ /* 0x0011e2000c101b24 */
[----:B------:R-:W-:Y:S05]  /*bd40*/  BRA `(.L_x_9950) ;  /* 0x0000000000087947 */ /* 0x000fea0003800000 */
.L_x_9976:
[----:B------:R-:W0:Y:S02]  /*bd50*/  F2I.U32.F64.TRUNC R13, R12 ;  /* 0x0000000c000d7311 */ /* 0x000e24000030d000 */
[----:B0-----:R0:W-:Y:S02]  /*bd60*/  STG.E desc[UR36][R18.64], R13 ;  /* 0x0000000d12007986 */ /* 0x0011e4000c101924 */
.L_x_9950:
[----:B------:R-:W-:-:S07]  /*bd70*/  VIADD R17, R17, 0x80 ;  /* 0x0000008011117836 */ /* 0x000fce0000000000 */
.L_x_9894:
[----:B------:R-:W-:Y:S05]  /*bd80*/  BSYNC B6 ;  /* 0x0000000000067941 */ /* 0x000fea0003800000 */
.L_x_9893:
[----:B------:R-:W-:Y:S02]  /*bd90*/  ULDC UR4, c[0x0][0x210] ;  /* 0x0000840000047ab9 */ /* 0x000fe40000000800 */
[----:B------:R-:W-:-:S13]  /*bda0*/  ISETP.GE.AND P0, PT, R17, UR4, PT ;  /* 0x0000000411007c0c */ /* 0x000fda000bf06270 */
[----:B------:R-:W-:Y:S05]  /*bdb0*/  @P0 EXIT ;  /* 0x000000000000094d */ /* 0x000fea0003800000 */
[----:B------:R-:W5:Y:S01]  /*bdc0*/  LDC R6, c[0x0][0x220] ;  /* 0x00008800ff067b82 */ /* 0x000f620000000800 */
[----:B01----:R-:W-:Y:S02]  /*bdd0*/  IMAD.MOV.U32 R0, RZ, RZ, RZ ;  /* 0x000000ffff007224 */ /* 0x003fe400078e00ff */
[----:B------:R-:W-:Y:S01]  /*bde0*/  IMAD.MOV.U32 R16, RZ, RZ, RZ ;  /* 0x000000ffff107224 */ /* 0x000fe200078e00ff */
[----:B-----5:R-:W-:-:S13]  /*bdf0*/  ISETP.NE.AND P0, PT, R6, RZ, PT ;  /* 0x000000ff0600720c */ /* 0x020fda0003f05270 */
[----:B------:R-:W-:Y:S05]  /*be00*/  @!P0 BRA `(.L_x_9979) ;  /* 0x0000001000a88947 */ /* 0x000fea0003800000 */
[----:B------:R-:W-:Y:S01]  /*be10*/  IMAD.MOV.U32 R16, RZ, RZ, RZ ;  /* 0x000000ffff107224 */ /* 0x000fe200078e00ff */
[----:B------:R-:W-:Y:S01]  /*be20*/  ULDC.64 UR4, c[0x0][0x228] ;  /* 0x00008a0000047ab9 */ /* 0x000fe20000000a00 */
[----:B------:R-:W-:Y:S02]  /*be30*/  ISETP.NE.AND P0, PT, R6, 0x1, PT ;  /* 0x000000010600780c */ /* 0x000fe40003f05270 */
[----:B---3--:R-:W-:Y:S01]  /*be40*/  IMAD.HI.U32 R2, R17, UR4, R16 ;  /* 0x0000000411027c27 */ /* 0x008fe2000f8e0010 */
[----:B------:R-:W-:-:S04]  /*be50*/  ULDC UR4, c[0x0][0x224] ;  /* 0x0000890000047ab9 */ /* 0x000fc80000000800 */
[----:B----4-:R-:W-:-:S05]  /*be60*/  SHF.R.U32.HI R3, RZ, UR5, R2 ;  /* 0x00000005ff037c19 */ /* 0x010fca0008011602 */
        /* <DEDUP_REMOVED lines=292> */
.L_x_9979:
[----:B------:R-:W0:Y:S01]  /*d0b0*/  LDC.U8 R5, c[0x0][0x451] ;  /* 0x00011440ff057b82 */ /* 0x000e220000000000 */
[----:B------:R-:W-:Y:S01]  /*d0c0*/  ULDC.64 UR4, c[0x0][0x418] ;  /* 0x0001060000047ab9 */ /* 0x000fe20000000a00 */
[----:B------:R-:W-:Y:S01]  /*d0d0*/  ULDC.64 UR6, c[0x0][0x420] ;  /* 0x0001080000067ab9 */ /* 0x000fe20000000a00 */
[----:B------:R-:W-:Y:S02]  /*d0e0*/  IADD3 R16, P0, R16, UR4, RZ ;  /* 0x0000000410107c10 */ /* 0x000fe4000ff1e0ff */
[----:B---3--:R-:W-:-:S03]  /*d0f0*/  IADD3 R2, P1, R0, UR6, RZ ;  /* 0x0000000600027c10 */ /* 0x008fc6000ff3e0ff */
        /* <DEDUP_REMOVED lines=17> */
.L_x_9983:
[----:B------:R-:W2:Y:S01]  /*d210*/  LDG.E.U8 R2, desc[UR36][R2.64] ;  /* 0x0000002402027981 */ /* 0x000ea2000c1e1100 */
[----:B------:R-:W-:Y:S01]  /*d220*/  CS2R R14, SRZ ;  /* 0x00000000000e7805 */ /* 0x000fe2000001ff00 */
[----:B--2---:R0:W1:Y:S01]  /*d230*/  I2F.F64.U16 R12, R2 ;  /* 0x00000002000c7312 */ /* 0x0040620000101800 */
[----:B------:R-:W-:Y:S05]  /*d240*/  BRA `(.L_x_9985) ;  /* 0x0000000c00c87947 */ /* 0x000fea0003800000 */
.L_x_9982:
[----:B------:R-:W-:-:S13]  /*d250*/  ISETP.NE.AND P0, PT, R4, 0x2, PT ;  /* 0x000000020400780c */ /* 0x000fda0003f05270 */
[----:B------:R-:W-:Y:S05]  /*d260*/  @!P0 BRA `(.L_x_9986) ;  /* 0x0000000000308947 */ /* 0x000fea0003800000 */
[----:B------:R-:W-:-:S13]  /*d270*/  ISETP.NE.AND P0, PT, R4, 0x3, PT ;  /* 0x000000030400780c */ /* 0x000fda0003f05270 */
[----:B------:R-:W-:Y:S05]  /*d280*/  @!P0 BRA `(.L_x_9987) ;  /* 0x0000000000188947 */ /* 0x000fea0003800000 */
[----:B------:R-:W-:-:S13]  /*d290*/  ISETP.NE.AND P0, PT, R4, 0x4, PT ;  /* 0x000000040400780c */ /* 0x000fda0003f05270 */
[----:B------:R-:W-:Y:S05]  /*d2a0*/  @P0 BRA `(.L_x_9984) ;  /* 0x0000000c00480947 */ /* 0x000fea0003800000 */
[----:B--2---:R-:W2:Y:S01]  /*d2b0*/  LDG.E.64 R12, desc[UR36][R2.64] ;  /* 0x00000024020c7981 */ /* 0x004ea2000c1e1b00 */
[----:B------:R-:W-:Y:S01]  /*d2c0*/  CS2R R14, SRZ ;  /* 0x00000000000e7805 */ /* 0x000fe2000001ff00 */
[----:B--2---:R-:W0:Y:S01]  /*d2d0*/  I2F.F64.S64 R12, R12 ;  /* 0x0000000c000c7312 */ /* 0x004e220000301c00 */
[----:B------:R-:W-:Y:S05]  /*d2e0*/  BRA `(.L_x_9985) ;  /* 0x0000000c00a07947 */ /* 0x000fea0003800000 */
.L_x_9987:
[----:B------:R-:W2:Y:S01]  /*d2f0*/  LDG.E R2, desc[UR36][R2.64] ;  /* 0x0000002402027981 */ /* 0x000ea2000c1e1900 */
[----:B------:R-:W-:Y:S01]  /*d300*/  CS2R R14, SRZ ;  /* 0x00000000000e7805 */ /* 0x000fe2000001ff00 */
[----:B--2---:R0:W1:Y:S01]  /*d310*/  I2F.F64 R12, R2 ;  /* 0x00000002000c7312 */ /* 0x0040620000201c00 */
[----:B------:R-:W-:Y:S05]  /*d320*/  BRA `(.L_x_9985) ;  /* 0x0000000c00907947 */ /* 0x000fea0003800000 */
.L_x_9986:
[----:B------:R-:W2:Y:S01]  /*d330*/  LDG.E.U16 R2, desc[UR36][R2.64] ;  /* 0x0000002402027981 */ /* 0x000ea2000c1e1500 */
[----:B------:R-:W-:Y:S01]  /*d340*/  CS2R R14, SRZ ;  /* 0x00000000000e7805 */ /* 0x000fe2000001ff00 */
[----:B--2---:R0:W1:Y:S01]  /*d350*/  I2F.F64.S16 R12, R2 ;  /* 0x00000002000c7312 */ /* 0x0040620000101c00 */
[----:B------:R-:W-:Y:S05]  /*d360*/  BRA `(.L_x_9985) ;  /* 0x0000000c00807947 */ /* 0x000fea0003800000 */
.L_x_9981:
[----:B------:R-:W-:-:S13]  /*d370*/  ISETP.GT.AND P0, PT, R4, 0x6, PT ;  /* 0x000000060400780c */ /* 0x000fda0003f04270 */
[----:B------:R-:W-:Y:S05]  /*d380*/  @P0 BRA `(.L_x_9988) ;  /* 0x00000000003c0947 */ /* 0x000fea0003800000 */
[----:B------:R-:W-:-:S13]  /*d390*/  ISETP.NE.AND P0, PT, R4, 0x5, PT ;  /* 0x000000050400780c */ /* 0x000fda0003f05270 */
[----:B------:R-:W-:Y:S05]  /*d3a0*/  @!P0 BRA `(.L_x_9989) ;  /* 0x00000000001c8947 */ /* 0x000fea0003800000 */
[----:B------:R-:W-:-:S13]  /*d3b0*/  ISETP.NE.AND P0, PT, R4, 0x6, PT ;  /* 0x000000060400780c */ /* 0x000fda0003f05270 */
[----:B------:R-:W-:Y:S05]  /*d3c0*/  @P0 BRA `(.L_x_9984) ;  /* 0x0000000c00000947 */ /* 0x000fea0003800000 */
[----:B--2---:R-:W2:Y:S01]  /*d3d0*/  LDG.E R12, desc[UR36][R2.64] ;  /* 0x00000024020c7981 */ /* 0x004ea2000c1e1900 */
[----:B------:R-:W-:Y:S01]  /*d3e0*/  CS2R R14, SRZ ;  /* 0x00000000000e7805 */ /* 0x000fe2000001ff00 */
[----:B--2---:R-:W-:-:S06]  /*d3f0*/  FMUL.FTZ R12, R12, 1 ;  /* 0x3f8000000c0c7820 */ /* 0x004fcc0000410000 */
[----:B------:R-:W2:Y:S01]  /*d400*/  F2F.F64.F32 R12, R12 ;  /* 0x0000000c000c7310 */ /* 0x000ea20000201800 */
[----:B------:R-:W-:Y:S05]  /*d410*/  BRA `(.L_x_9985) ;  /* 0x0000000c00547947 */ /* 0x000fea0003800000 */
.L_x_9989:
[----:B------:R-:W3:Y:S01]  /*d420*/  LDG.E.U16 R0, desc[UR36][R2.64] ;  /* 0x0000002402007981 */ /* 0x000ee2000c1e1500 */
[----:B------:R-:W-:Y:S01]  /*d430*/  CS2R R14, SRZ ;  /* 0x00000000000e7805 */ /* 0x000fe2000001ff00 */
[----:B---3--:R-:W-:-:S05]  /*d440*/  HADD2.F32 R0, -RZ, R0.H0_H0 ;  /* 0x20000000ff007230 */ /* 0x008fca0000004100 */
[----:B------:R-:W-:-:S04]  /*d450*/  FMUL.FTZ R0, R0, 1 ;  /* 0x3f80000000007820 */ /* 0x000fc80000410000 */
[----:B--2---:R0:W1:Y:S01]  /*d460*/  F2F.F64.F32 R12, R0 ;  /* 0x00000000000c7310 */ /* 0x0040620000201800 */
[----:B------:R-:W-:Y:S05]  /*d470*/  BRA `(.L_x_9985) ;  /* 0x0000000c003c7947 */ /* 0x000fea0003800000 */
.L_x_9988:
        /* <DEDUP_REMOVED lines=8> */
[----:B--2---:R-:W-:-:S05]  /*d500*/  FMUL.FTZ R12, R2, 1 ;  /* 0x3f800000020c7820 */ /* 0x004fca0000410000 */
[----:B------:R-:W3:Y:S08]  /*d510*/  F2F.F64.F32 R14, R14 ;  /* 0x0000000e000e7310 */ /* 0x000ef00000201800 */
[----:B------:R-:W4:Y:S01]  /*d520*/  F2F.F64.F32 R12, R12 ;  /* 0x0000000c000c7310 */ /* 0x000f220000201800 */
[----:B------:R-:W-:Y:S05]  /*d530*/  BRA `(.L_x_9985) ;  /* 0x0000000c000c7947 */ /* 0x000fea0003800000 */
.L_x_9991:
[----:B------:R-:W3:Y:S02]  /*d540*/  LDG.E R0, desc[UR36][R2.64] ;  /* 0x0000002402007981 */ /* 0x000ee4000c1e1900 */
[--C-:B---3--:R-:W-:Y:S02]  /*d550*/  HADD2.F32 R4, -RZ, R0.reuse.H1_H1 ;  /* 0x30000000ff047230 */ /* 0x108fe40000004100 */
[----:B------:R-:W-:-:S03]  /*d560*/  HADD2.F32 R0, -RZ, R0.H0_H0 ;  /* 0x20000000ff007230 */ /* 0x000fc60000004100 */
[----:B------:R-:W-:Y:S02]  /*d570*/  FMUL.FTZ R4, R4, 1 ;  /* 0x3f80000004047820 */ /* 0x000fe40000410000 */
[----:B------:R-:W-:Y:S02]  /*d580*/  FMUL.FTZ R0, R0, 1 ;  /* 0x3f80000000007820 */ /* 0x000fe40000410000 */
[----:B------:R0:W1:Y:S08]  /*d590*/  F2F.F64.F32 R14, R4 ;  /* 0x00000004000e7310 */ /* 0x0000700000201800 */
[----:B--2---:R0:W2:Y:S01]  /*d5a0*/  F2F.F64.F32 R12, R0 ;  /* 0x00000000000c7310 */ /* 0x0040a20000201800 */
[----:B------:R-:W-:Y:S05]  /*d5b0*/  BRA `(.L_x_9985) ;  /* 0x0000000800ec7947 */ /* 0x000fea0003800000 */
.L_x_9990:
[----:B--2---:R0:W5:Y:S01]  /*d5c0*/  LDG.E.64 R12, desc[UR36][R2.64] ;  /* 0x00000024020c7981 */ /* 0x004162000c1e1b00 */
[----:B------:R-:W-:Y:S01]  /*d5d0*/  CS2R R14, SRZ ;  /* 0x00000000000e7805 */ /* 0x000fe2000001ff00 */
[----:B------:R-:W-:Y:S06]  /*d5e0*/  BRA `(.L_x_9985) ;  /* 0x0000000800e07947 */ /* 0x000fec0003800000 */
.L_x_9980:
        /* <DEDUP_REMOVED lines=10> */
[----:B--2---:R-:W-:Y:S01]  /*d690*/  IMAD.MOV.U32 R12, RZ, RZ, RZ ;  /* 0x000000ffff0c7224 */ /* 0x004fe200078e00ff */
[----:B---3--:R-:W-:-:S04]  /*d6a0*/  ISETP.NE.AND P0, PT, R2, RZ, PT ;  /* 0x000000ff0200720c */ /* 0x008fc80003f05270 */
[----:B------:R-:W-:Y:S01]  /*d6b0*/  FSEL R13, RZ, 1.875, !P0 ;  /* 0x3ff00000ff0d7808 */ /* 0x000fe20004000000 */
[----:B------:R-:W-:Y:S08]  /*d6c0*/  BRA `(.L_x_9985) ;  /* 0x0000000800a87947 */ /* 0x000ff00003800000 */
.L_x_9994:
[----:B--2---:R0:W5:Y:S01]  /*d6d0*/  LDG.E.128 R12, desc[UR36][R2.64] ;  /* 0x00000024020c7981 */ /* 0x004162000c1e1d00 */
[----:B------:R-:W-:Y:S05]  /*d6e0*/  BRA `(.L_x_9985) ;  /* 0x0000000800a07947 */ /* 0x000fea0003800000 */
.L_x_9993:
        /* <DEDUP_REMOVED lines=27> */
[----:B--2---:R0:W1:Y:S01]  /*d8a0*/  F2F.F64.F32 R12, R5 ;  /* 0x00000005000c7310 */ /* 0x0040620000201800 */
[----:B------:R-:W-:Y:S05]  /*d8b0*/  BRA `(.L_x_9985) ;  /* 0x00000008002c7947 */ /* 0x000fea0003800000 */
.L_x_9996:
        /* <DEDUP_REMOVED lines=14> */
[----:B--2---:R0:W1:Y:S01]  /*d9a0*/  F2F.F64.F32 R12, R4 ;  /* 0x00000004000c7310 */ /* 0x0040620000201800 */
[----:B------:R-:W-:Y:S05]  /*d9b0*/  BRA `(.L_x_9985) ;  /* 0x0000000400ec7947 */ /* 0x000fea0003800000 */
.L_x_9995:
[----:B------:R-:W3:Y:S01]  /*d9c0*/  LDG.E.U16 R0, desc[UR36][R2.64] ;  /* 0x0000002402007981 */ /* 0x000ee2000c1e1500 */
[----:B------:R-:W-:Y:S01]  /*d9d0*/  CS2R R14, SRZ ;  /* 0x00000000000e7805 */ /* 0x000fe2000001ff00 */
[----:B---3--:R-:W-:-:S04]  /*d9e0*/  IMAD.U32 R0, R0, 0x10000, RZ ;  /* 0x0001000000007824 */ /* 0x008fc800078e00ff */
[----:B------:R-:W-:-:S04]  /*d9f0*/  FMUL.FTZ R0, R0, 1 ;  /* 0x3f80000000007820 */ /* 0x000fc80000410000 */
[----:B--2---:R0:W1:Y:S01]  /*da00*/  F2F.F64.F32 R12, R0 ;  /* 0x00000000000c7310 */ /* 0x0040620000201800 */
[----:B------:R-:W-:Y:S05]  /*da10*/  BRA `(.L_x_9985) ;  /* 0x0000000400d47947 */ /* 0x000fea0003800000 */
.L_x_9992:
        /* <DEDUP_REMOVED lines=12> */
.L_x_9999:
        /* <DEDUP_REMOVED lines=21> */
.L_x_10003:
[----:B------:R-:W-:Y:S05]  /*dc30*/  BSYNC B1 ;  /* 0x0000000000017941 */ /* 0x000fea0003800000 */
.L_x_10002:
[----:B------:R-:W-:Y:S01]  /*dc40*/  LEA R3, R0, 0x3b800000, 0x17 ;  /* 0x3b80000000037811 */ /* 0x000fe200078eb8ff */
[----:B------:R-:W-:-:S05]  /*dc50*/  IMAD.SHL.U32 R0, R2, 0x100000, RZ ;  /* 0x0010000002007824 */ /* 0x000fca00078e00ff */
[----:B------:R-:W-:-:S07]  /*dc60*/  LOP3.LUT R0, R3, R0, R4, 0xfe, !PT ;  /* 0x0000000003007212 */ /* 0x000fce00078efe04 */
.L_x_10001:
[----:B------:R-:W-:Y:S05]  /*dc70*/  BSYNC B0 ;  /* 0x0000000000007941 */ /* 0x000fea0003800000 */
.L_x_10000:
[----:B------:R-:W-:Y:S01]  /*dc80*/  FMUL.FTZ R0, R0, 1 ;  /* 0x3f80000000007820 */ /* 0x000fe20000410000 */
[----:B------:R-:W-:-:S03]  /*dc90*/  CS2R R14, SRZ ;  /* 0x00000000000e7805 */ /* 0x000fc6000001ff00 */
[----:B--2---:R0:W1:Y:S01]  /*dca0*/  F2F.F64.F32 R12, R0 ;  /* 0x00000000000c7310 */ /* 0x0040620000201800 */
[----:B------:R-:W-:Y:S05]  /*dcb0*/  BRA `(.L_x_9985) ;  /* 0x00000004002c7947 */ /* 0x000fea0003800000 */
.L_x_9998:
[----:B------:R-:W3:Y:S01]  /*dcc0*/  LDG.E.U8 R2, desc[UR36][R2.64] ;  /* 0x0000002402027981 */ /* 0x000ee2000c1e1100 */
[----:B------:R-:W-:Y:S01]  /*dcd0*/  BSSY B0, `(.L_x_10004) ;  /* 0x0000018000007945 */ /* 0x000fe20003800000 */
[----:B------:R-:W-:Y:S02]  /*dce0*/  MOV R0, RZ ;  /* 0x000000ff00007202 */ /* 0x000fe40000000f00 */
        /* <DEDUP_REMOVED lines=18> */
.L_x_10007:
[----:B------:R-:W-:Y:S05]  /*de10*/  BSYNC B1 ;  /* 0x0000000000017941 */ /* 0x000fea0003800000 */
.L_x_10006:
[----:B------:R-:W-:Y:S01]  /*de20*/  LEA R3, R0, 0x37800000, 0x17 ;  /* 0x3780000000037811 */ /* 0x000fe200078eb8ff */
[----:B------:R-:W-:-:S05]  /*de30*/  IMAD.SHL.U32 R0, R2, 0x200000, RZ ;  /* 0x0020000002007824 */ /* 0x000fca00078e00ff */
[----:B------:R-:W-:-:S07]  /*de40*/  LOP3.LUT R0, R3, R0, R4, 0xfe, !PT ;  /* 0x0000000003007212 */ /* 0x000fce00078efe04 */
.L_x_10005:
[----:B------:R-:W-:Y:S05]  /*de50*/  BSYNC B0 ;  /* 0x0000000000007941 */ /* 0x000fea0003800000 */
.L_x_10004:
[----:B------:R-:W-:Y:S01]  /*de60*/  FMUL.FTZ R0, R0, 1 ;  /* 0x3f80000000007820 */ /* 0x000fe20000410000 */
[----:B------:R-:W-:-:S03]  /*de70*/  CS2R R14, SRZ ;  /* 0x00000000000e7805 */ /* 0x000fc6000001ff00 */
[----:B--2---:R0:W1:Y:S01]  /*de80*/  F2F.F64.F32 R12, R0 ;  /* 0x00000000000c7310 */ /* 0x0040620000201800 */
[----:B------:R-:W-:Y:S05]  /*de90*/  BRA `(.L_x_9985) ;  /* 0x0000000000b47947 */ /* 0x000fea0003800000 */
.L_x_9997:
        /* <DEDUP_REMOVED lines=14> */
.L_x_10011:
[----:B------:R-:W-:Y:S05]  /*df80*/  BSYNC B0 ;  /* 0x0000000000007941 */ /* 0x000fea0003800000 */
.L_x_10010:
[----:B------:R-:W-:Y:S01]  /*df90*/  FMUL.FTZ R0, R0, 1 ;  /* 0x3f80000000007820 */ /* 0x000fe20000410000 */
[----:B------:R-:W-:-:S03]  /*dfa0*/  CS2R R14, SRZ ;  /* 0x00000000000e7805 */ /* 0x000fc6000001ff00 */
[----:B--2---:R0:W1:Y:S01]  /*dfb0*/  F2F.F64.F32 R12, R0 ;  /* 0x00000000000c7310 */ /* 0x0040620000201800 */
[----:B------:R-:W-:Y:S05]  /*dfc0*/  BRA `(.L_x_9985) ;  /* 0x0000000000687947 */ /* 0x000fea0003800000 */
.L_x_9984:
        /* <DEDUP_REMOVED lines=12> */
[----:B--2---:R-:W-:Y:S02]  /*e090*/  IMAD.MOV.U32 R12, RZ, RZ, 0x1 ;  /* 0x00000001ff0c7424 */ /* 0x004fe400078e00ff */
[----:B0-----:R-:W-:-:S07]  /*e0a0*/  IMAD.MOV.U32 R13, RZ, RZ, RZ ;  /* 0x000000ffff0d7224 */ /* 0x001fce00078e00ff */
[----:B------:R-:W-:-:S07]  /*e0b0*/  LEPC R20, `(.L_x_10012) ;  /* 0x000000001014794e */ /* 0x000fce0000000000 */
[----:B-1----:R-:W-:Y:S05]  /*e0c0*/  CALL.ABS.NOINC R2 ;  /* 0x0000000002007343 */ /* 0x002fea0003c00000 */
.L_x_10012:
[----:B------:R-:W-:Y:S02]  /*e0d0*/  CS2R R12, SRZ ;  /* 0x00000000000c7805 */ /* 0x000fe4000001ff00 */
[----:B------:R-:W-:Y:S01]  /*e0e0*/  CS2R R14, SRZ ;  /* 0x00000000000e7805 */ /* 0x000fe2000001ff00 */
[----:B------:R-:W-:Y:S06]  /*e0f0*/  BRA `(.L_x_9985) ;  /* 0x00000000001c7947 */ /* 0x000fec0003800000 */
.L_x_10009:
[----:B--2---:R-:W2:Y:S01]  /*e100*/  LDG.E.64 R12, desc[UR36][R2.64] ;  /* 0x00000024020c7981 */ /* 0x004ea2000c1e1b00 */
[----:B------:R-:W-:Y:S01]  /*e110*/  CS2R R14, SRZ ;  /* 0x00000000000e7805 */ /* 0x000fe2000001ff00 */
[----:B--2---:R-:W0:Y:S01]  /*e120*/  I2F.F64.U64 R12, R12 ;  /* 0x0000000c000c7312 */ /* 0x004e220000301800 */
[----:B------:R-:W-:Y:S05]  /*e130*/  BRA `(.L_x_9985) ;  /* 0x00000000000c7947 */ /* 0x000fea0003800000 */
.L_x_10008:
[----:B------:R-:W2:Y:S01]  /*e140*/  LDG.E R2, desc[UR36][R2.64] ;  /* 0x0000002402027981 */ /* 0x000ea2000c1e1900 */
[----:B------:R-:W-:Y:S01]  /*e150*/  CS2R R14, SRZ ;  /* 0x00000000000e7805 */ /* 0x000fe2000001ff00 */
[----:B--2---:R0:W1:Y:S06]  /*e160*/  I2F.F64.U32 R12, R2 ;  /* 0x00000002000c7312 */ /* 0x00406c0000201800 */
.L_x_9985:
[----:B012345:R-:W-:Y:S01]  /*e170*/  DSETP.GE.AND P0, PT, |R12|, |R14|, PT ;  /* 0x4000000e0c00722a */ /* 0x03ffe20003f06200 */
        /* <DEDUP_REMOVED lines=25> */
[----:B------:R-:W-:Y:S05]  /*e310*/  CALL.REL.NOINC `($__internal_29_$__cuda_sm20_div_rn_f64_full) ;  /* 0x0000001800fc7944 */ /* 0x000fea0003c00000 */
[----:B------:R-:W-:Y:S02]  /*e320*/  IMAD.MOV.U32 R2, RZ, RZ, R20 ;  /* 0x000000ffff027224 */ /* 0x000fe400078e0014 */
[----:B------:R-:W-:-:S07]  /*e330*/  IMAD.MOV.U32 R3, RZ, RZ, R21 ;  /* 0x000000ffff037224 */ /* 0x000fce00078e0015 */
.L_x_10017:
[----:B------:R-:W-:Y:S05]  /*e340*/  BSYNC B2 ;  /* 0x0000000000027941 */ /* 0x000fea0003800000 */
.L_x_10016:
        /* <DEDUP_REMOVED lines=16> */
.L_x_10019:
[----:B------:R-:W-:Y:S05]  /*e450*/  BSYNC B2 ;  /* 0x0000000000027941 */ /* 0x000fea0003800000 */
.L_x_10018:
[----:B------:R-:W0:Y:S01]  /*e460*/  LDC.64 R4, c[0x0][0x440] ;  /* 0x00011000ff047b82 */ /* 0x000e220000000a00 */
[----:B------:R-:W-:Y:S02]  /*e470*/  ULDC.64 UR4, c[0x0][0x448] ;  /* 0x0001120000047ab9 */ /* 0x000fe40000000a00 */
[C---:B0-----:R-:W-:Y:S02]  /*e480*/  DFMA R12, R2.reuse, UR4, R4 ;  /* 0x00000004020c7c2b */ /* 0x041fe40008000004 */
[----:B------:R-:W-:-:S06]  /*e490*/  DFMA R2, -R2, R4, UR4 ;  /* 0x0000000402027e2b */ /* 0x000fcc0008000104 */
[-C--:B------:R-:W-:Y:S02]  /*e4a0*/  DMUL R12, R12, R6.reuse ;  /* 0x000000060c0c7228 */ /* 0x080fe40000000000 */
[----:B------:R-:W-:Y:S01]  /*e4b0*/  DMUL R14, R2, R6 ;  /* 0x00000006020e7228 */ /* 0x000fe20000000000 */
[----:B------:R-:W-:Y:S10]  /*e4c0*/  BRA `(.L_x_10020) ;  /* 0x0000000400907947 */ /* 0x000ff40003800000 */
.L_x_10015:
        /* <DEDUP_REMOVED lines=25> */
.L_x_10022:
[----:B------:R-:W-:Y:S05]  /*e660*/  BSYNC B2 ;  /* 0x0000000000027941 */ /* 0x000fea0003800000 */
.L_x_10021:
        /* <DEDUP_REMOVED lines=25> */
.L_x_10024:
[----:B------:R-:W-:Y:S05]  /*e800*/  BSYNC B2 ;  /* 0x0000000000027941 */ /* 0x000fea0003800000 */
.L_x_10023:
[----:B------:R-:W-:Y:S05]  /*e810*/  BRA `(.L_x_10020) ;  /* 0x0000000000bc7947 */ /* 0x000fea0003800000 */
.L_x_10014:
        /* <DEDUP_REMOVED lines=23> */
.L_x_10026:
[----:B------:R-:W-:Y:S05]  /*e990*/  BSYNC B2 ;  /* 0x0000000000027941 */ /* 0x000fea0003800000 */
.L_x_10025:
        /* <DEDUP_REMOVED lines=16> */
.L_x_10028:
[----:B------:R-:W-:Y:S05]  /*eaa0*/  BSYNC B2 ;  /* 0x0000000000027941 */ /* 0x000fea0003800000 */
.L_x_10027:
[----:B------:R-:W0:Y:S01]  /*eab0*/  LDC.64 R4, c[0x0][0x448] ;  /* 0x00011200ff047b82 */ /* 0x000e220000000a00 */
[----:B------:R-:W-:Y:S02]  /*eac0*/  ULDC.64 UR4, c[0x0][0x440] ;  /* 0x0001100000047ab9 */ /* 0x000fe40000000a00 */
[C---:B0-----:R-:W-:Y:S02]  /*ead0*/  DFMA R12, R2.reuse, UR4, R4 ;  /* 0x00000004020c7c2b */ /* 0x041fe40008000004 */
[----:B------:R-:W-:-:S06]  /*eae0*/  DFMA R2, R2, R4, -UR4 ;  /* 0x8000000402027e2b */ /* 0x000fcc0008000004 */
[-C--:B------:R-:W-:Y:S02]  /*eaf0*/  DMUL R12, R12, R6.reuse ;  /* 0x000000060c0c7228 */ /* 0x080fe40000000000 */
[----:B------:R-:W-:-:S11]  /*eb00*/  DMUL R14, R2, R6 ;  /* 0x00000006020e7228 */ /* 0x000fd60000000000 */
.L_x_10020:
[----:B------:R-:W-:Y:S05]  /*eb10*/  BSYNC B1 ;  /* 0x0000000000017941 */ /* 0x000fea0003800000 */
.L_x_10013:
        /* <DEDUP_REMOVED lines=15> */
.L_x_10032:
[----:B------:R-:W0:Y:S02]  /*ec10*/  F2I.S64.F64.TRUNC R12, R12 ;  /* 0x0000000c000c7311 */ /* 0x000e24000030d900 */
[----:B0-----:R-:W-:-:S05]  /*ec20*/  IMAD.MOV.U32 R3, RZ, RZ, R12 ;  /* 0x000000ffff037224 */ /* 0x001fca00078e000c */
[----:B------:R-:W-:Y:S01]  /*ec30*/  STG.E.U8 desc[UR36][R16.64], R3 ;  /* 0x0000000310007986 */ /* 0x000fe2000c101124 */
[----:B------:R-:W-:Y:S05]  /*ec40*/  EXIT ;  /* 0x000000000000794d */ /* 0x000fea0003800000 */
.L_x_10031:
        /* <DEDUP_REMOVED lines=9> */
.L_x_10035:
[----:B------:R-:W0:Y:S02]  /*ece0*/  F2I.F64.TRUNC R13, R12 ;  /* 0x0000000c000d7311 */ /* 0x000e24000030d100 */
[----:B0-----:R-:W-:Y:S01]  /*ecf0*/  STG.E desc[UR36][R16.64], R13 ;  /* 0x0000000d10007986 */ /* 0x001fe2000c101924 */
[----:B------:R-:W-:Y:S05]  /*ed00*/  EXIT ;  /* 0x000000000000794d */ /* 0x000fea0003800000 */
.L_x_10034:
[----:B------:R-:W0:Y:S02]  /*ed10*/  F2I.F64.TRUNC R13, R12 ;  /* 0x0000000c000d7311 */ /* 0x000e24000030d100 */
[----:B0-----:R-:W-:Y:S01]  /*ed20*/  STG.E.U16 desc[UR36][R16.64], R13 ;  /* 0x0000000d10007986 */ /* 0x001fe2000c101524 */
[----:B------:R-:W-:Y:S05]  /*ed30*/  EXIT ;  /* 0x000000000000794d */ /* 0x000fea0003800000 */
.L_x_10030:
        /* <DEDUP_REMOVED lines=13> */
.L_x_10037:
        /* <DEDUP_REMOVED lines=8> */
.L_x_10036:
        /* <DEDUP_REMOVED lines=16> */
.L_x_10039:
        /* <DEDUP_REMOVED lines=11> */
.L_x_10038:
[----:B------:R-:W-:Y:S01]  /*f040*/  STG.E.64 desc[UR36][R16.64], R12 ;  /* 0x0000000c10007986 */ /* 0x000fe2000c101b24 */
[----:B------:R-:W-:Y:S05]  /*f050*/  EXIT ;  /* 0x000000000000794d */ /* 0x000fea0003800000 */
.L_x_10029:
        /* <DEDUP_REMOVED lines=13> */
.L_x_10042:
[----:B------:R-:W-:Y:S01]  /*f130*/  STG.E.128 desc[UR36][R16.64], R12 ;  /* 0x0000000c10007986 */ /* 0x000fe2000c101d24 */
[----:B------:R-:W-:Y:S05]  /*f140*/  EXIT ;  /* 0x000000000000794d */ /* 0x000fea0003800000 */
.L_x_10041:
        /* <DEDUP_REMOVED lines=25> */
.L_x_10046:
[----:B------:R-:W-:Y:S05]  /*f2e0*/  BSYNC B0 ;  /* 0x0000000000007941 */ /* 0x000fea0003800000 */
.L_x_10045:
[----:B------:R-:W-:-:S05]  /*f2f0*/  LOP3.LUT R3, R0, R3, RZ, 0xfc, !PT ;  /* 0x0000000300037212 */ /* 0x000fca00078efcff */
[----:B------:R-:W-:Y:S01]  /*f300*/  STG.E.U8 desc[UR36][R16.64], R3 ;  /* 0x0000000310007986 */ /* 0x000fe2000c101124 */
[----:B------:R-:W-:Y:S05]  /*f310*/  EXIT ;  /* 0x000000000000794d */ /* 0x000fea0003800000 */
.L_x_10044:
        /* <DEDUP_REMOVED lines=17> */
.L_x_10048:
[----:B------:R-:W-:Y:S01]  /*f430*/  IMAD.MOV.U32 R0, RZ, RZ, 0x7f ;  /* 0x0000007fff007424 */ /* 0x000fe200078e00ff */
[----:B------:R-:W-:-:S04]  /*f440*/  ISETP.GT.U32.AND P0, PT, R2, 0x7f800000, PT ;  /* 0x7f8000000200780c */ /* 0x000fc80003f04070 */
[----:B------:R-:W-:-:S09]  /*f450*/  SEL R0, R0, 0x7c, P0 ;  /* 0x0000007c00007807 */ /* 0x000fd20000000000 */
.L_x_10049:
[----:B------:R-:W-:Y:S05]  /*f460*/  BSYNC B0 ;  /* 0x0000000000007941 */ /* 0x000fea0003800000 */
.L_x_10047:
[----:B------:R-:W-:-:S04]  /*f470*/  LOP3.LUT R2, R3, 0x80000000, RZ, 0xc0, !PT ;  /* 0x8000000003027812 */ /* 0x000fc800078ec0ff */
[----:B------:R-:W-:-:S04]  /*f480*/  SHF.R.U32.HI R3, RZ, 0x18, R2 ;  /* 0x00000018ff037819 */ /* 0x000fc80000011602 */
[----:B------:R-:W-:-:S05]  /*f490*/  LOP3.LUT R3, R0, R3, RZ, 0xfc, !PT ;  /* 0x0000000300037212 */ /* 0x000fca00078efcff */
[----:B------:R-:W-:Y:S01]  /*f4a0*/  STG.E.U8 desc[UR36][R16.64], R3 ;  /* 0x0000000310007986 */ /* 0x000fe2000c101124 */
[----:B------:R-:W-:Y:S05]  /*f4b0*/  EXIT ;  /* 0x000000000000794d */ /* 0x000fea0003800000 */
.L_x_10043:
        /* <DEDUP_REMOVED lines=8> */
.L_x_10040:
        /* <DEDUP_REMOVED lines=11> */
.L_x_10052:
        /* <DEDUP_REMOVED lines=21> */
.L_x_10055:
[----:B------:R-:W-:-:S04]  /*f740*/  LOP3.LUT R2, R3, 0x80000000, RZ, 0xc0, !PT ;  /* 0x8000000003027812 */ /* 0x000fc800078ec0ff */
[----:B------:R-:W-:-:S04]  /*f750*/  SHF.R.U32.HI R3, RZ, 0x18, R2 ;  /* 0x00000018ff037819 */ /* 0x000fc80000011602 */
[----:B------:R-:W-:-:S04]  /*f760*/  LOP3.LUT R0, R0, R3, RZ, 0xfc, !PT ;  /* 0x0000000300007212 */ /* 0x000fc800078efcff */
[----:B------:R-:W-:-:S07]  /*f770*/  PRMT R8, R0, 0x7610, R8 ;  /* 0x0000761000087816 */ /* 0x000fce0000000008 */
.L_x_10054:
[----:B------:R-:W-:Y:S05]  /*f780*/  BSYNC B0 ;  /* 0x0000000000007941 */ /* 0x000fea0003800000 */
.L_x_10053:
[----:B------:R-:W-:Y:S01]  /*f790*/  STG.E.U8 desc[UR36][R16.64], R8 ;  /* 0x0000000810007986 */ /* 0x000fe2000c101124 */
[----:B------:R-:W-:Y:S05]  /*f7a0*/  EXIT ;  /* 0x000000000000794d */ /* 0x000fea0003800000 */
.L_x_10051:
        /* <DEDUP_REMOVED lines=21> */
.L_x_10058:
[----:B------:R-:W-:-:S04]  /*f900*/  LOP3.LUT R2, R3, 0x80000000, RZ, 0xc0, !PT ;  /* 0x8000000003027812 */ /* 0x000fc800078ec0ff */
[----:B------:R-:W-:-:S04]  /*f910*/  SHF.R.U32.HI R3, RZ, 0x18, R2 ;  /* 0x00000018ff037819 */ /* 0x000fc80000011602 */
[----:B------:R-:W-:-:S04]  /*f920*/  LOP3.LUT R0, R0, R3, RZ, 0xfc, !PT ;  /* 0x0000000300007212 */ /* 0x000fc800078efcff */
[----:B------:R-:W-:-:S07]  /*f930*/  PRMT R8, R0, 0x7610, R8 ;  /* 0x0000761000087816 */ /* 0x000fce0000000008 */
.L_x_10057:
[----:B------:R-:W-:Y:S05]  /*f940*/  BSYNC B0 ;  /* 0x0000000000007941 */ /* 0x000fea0003800000 */
.L_x_10056:
[----:B------:R-:W-:Y:S01]  /*f950*/  STG.E.U8 desc[UR36][R16.64], R8 ;  /* 0x0000000810007986 */ /* 0x000fe2000c101124 */
[----:B------:R-:W-:Y:S05]  /*f960*/  EXIT ;  /* 0x000000000000794d */ /* 0x000fea0003800000 */
.L_x_10050:
        /* <DEDUP_REMOVED lines=26> */
.L_x_10033:
        /* <DEDUP_REMOVED lines=16> */
.L_x_10061:
[----:B------:R-:W-:Y:S05]  /*fc10*/  EXIT ;  /* 0x000000000000794d */ /* 0x000fea0003800000 */
.L_x_10060:
[----:B------:R-:W0:Y:S02]  /*fc20*/  F2I.U64.F64.TRUNC R12, R12 ;  /* 0x0000000c000c7311 */ /* 0x000e24000030d800 */
[----:B0-----:R-:W-:Y:S01]  /*fc30*/  STG.E.64 desc[UR36][R16.64], R12 ;  /* 0x0000000c10007986 */ /* 0x001fe2000c101b24 */
[----:B------:R-:W-:Y:S05]  /*fc40*/  EXIT ;  /* 0x000000000000794d */ /* 0x000fea0003800000 */
.L_x_10059:
[----:B------:R-:W0:Y:S02]  /*fc50*/  F2I.U32.F64.TRUNC R13, R12 ;  /* 0x0000000c000d7311 */ /* 0x000e24000030d000 */
[----:B0-----:R-:W-:Y:S01]  /*fc60*/  STG.E desc[UR36][R16.64], R13 ;  /* 0x0000000d10007986 */ /* 0x001fe2000c101924 */
[----:B------:R-:W-:Y:S05]  /*fc70*/  EXIT ;  /* 0x000000000000794d */ /* 0x000fea0003800000 */
        .weak           $__internal_28_$__cuda_sm20_dblrcp_rn_slowpath_v3
        .type           $__internal_28_$__cuda_sm20_dblrcp_rn_slowpath_v3,@function
        .size           $__internal_28_$__cuda_sm20_dblrcp_rn_slowpath_v3,($__internal_29_$__cuda_sm20_div_rn_f64_full - $__internal_28_$__cuda_sm20_dblrcp_rn_slowpath_v3)
$__internal_28_$__cuda_sm20_dblrcp_rn_slowpath_v3:
        /* <DEDUP_REMOVED lines=25> */
.L_x_10065:
        /* <DEDUP_REMOVED lines=10> */
.L_x_10063:
[----:B------:R-:W-:Y:S01]  /*feb0*/  LOP3.LUT R7, R5, 0x80000, RZ, 0xfc, !PT ;  /* 0x0008000005077812 */ /* 0x000fe200078efcff */
[----:B------:R-:W-:-:S07]  /*fec0*/  IMAD.MOV.U32 R6, RZ, RZ, R4 ;  /* 0x000000ffff067224 */ /* 0x000fce00078e0004 */
.L_x_10064:
[----:B------:R-:W-:Y:S05]  /*fed0*/  BSYNC B0 ;  /* 0x0000000000007941 */ /* 0x000fea0003800000 */
.L_x_10062:
[----:B------:R-:W-:Y:S02]  /*fee0*/  IMAD.MOV.U32 R4, RZ, RZ, R0 ;  /* 0x000000ffff047224 */ /* 0x000fe400078e0000 */
[----:B------:R-:W-:-:S04]  /*fef0*/  IMAD.MOV.U32 R5, RZ, RZ, 0x0 ;  /* 0x00000000ff057424 */ /* 0x000fc800078e00ff */
[----:B------:R-:W-:Y:S05]  /*ff00*/  RET.REL.NODEC R4 `(_ZN2at6native18elementwise_kernelILi128ELi4EZNS0_15gpu_kernel_implINS0_13AUnaryFunctorIN3c107complexIdEES6_S6_NS0_15binary_internal10DivFunctorIS6_EEEEEEvRNS_18TensorIteratorBaseERKT_EUliE_EEviT1_) ;  /* 0xffffff00043c7950 */ /* 0x000fea0003c3ffff */
        .weak           $__internal_29_$__cuda_sm20_div_rn_f64_full
        .type           $__internal_29_$__cuda_sm20_div_rn_f64_full,@function
        .size           $__internal_29_$__cuda_sm20_div_rn_f64_full,(.L_x_19284 - $__internal_29_$__cuda_sm20_div_rn_f64_full)
$__internal_29_$__cuda_sm20_div_rn_f64_full:
        /* <DEDUP_REMOVED lines=13> */
[----:B------:R-:W-:Y:S02]  /*ffe0*/  @!P2 LOP3.LUT R3, R9, 0x7ff00000, RZ, 0xc0, !PT ;  /* 0x7ff000000903a812 */ /* 0x000fe400078ec0ff */
[----:B------:R-:W0:Y:S01]  /*fff0*/  MUFU.RCP64H R7, R23 ;  /* 0x0000001700077308 */ /* 0x000e220000001800 */
[----:B------:R-:W-:Y:S02]  /*10000*/  @!P2 MOV R20, RZ ;  /* 0x000000ff0014a202 */ /* 0x000fe40000000f00 */
[----:B------:R-:W-:Y:S01]  /*10010*/  @!P2 ISETP.GE.U32.AND P3, PT, R2, R3, PT ;  /* 0x000000030200a20c */ /* 0x000fe20003f66070 */
[----:B------:R-:W-:Y:S01]  /*10020*/  IMAD.MOV.U32 R3, RZ, RZ, 0x1ca00000 ;  /* 0x1ca00000ff037424 */ /* 0x000fe200078e00ff */
[----:B------:R-:W-:-:S04]  /*10030*/  @!P0 LOP3.LUT R5, R23, 0x7ff00000, RZ, 0xc0, !PT ;  /* 0x7ff0000017058812 */ /* 0x000fc800078ec0ff */
[----:B------:R-:W-:-:S04]  /*10040*/  @!P2 SEL R21, R3, 0x63400000, !P3 ;  /* 0x634000000315a807 */ /* 0x000fc80005800000 */
[----:B------:R-:W-:Y:S01]  /*10050*/  @!P2 LOP3.LUT R21, R21, 0x80000000, R11, 0xf8, !PT ;  /* 0x800000001515a812 */ /* 0x000fe200078ef80b */
[----:B0-----:R-:W-:-:S03]  /*10060*/  DFMA R26, R6, -R22, 1 ;  /* 0x3ff00000061a742b */ /* 0x001fc60000000816 */
[----:B------:R-:W-:-:S05]  /*10070*/  @!P2 LOP3.LUT R21, R21, 0x100000, RZ, 0xfc, !PT ;  /* 0x001000001515a812 */ /* 0x000fca00078efcff */
        /* <DEDUP_REMOVED lines=43> */
.L_x_10067:
        /* <DEDUP_REMOVED lines=16> */
.L_x_10070:
[----:B------:R-:W-:Y:S01]  /*10430*/  LOP3.LUT R21, R9, 0x80000, RZ, 0xfc, !PT ;  /* 0x0008000009157812 */ /* 0x000fe200078efcff */
[----:B------:R-:W-:Y:S01]  /*10440*/  IMAD.MOV.U32 R20, RZ, RZ, R8 ;  /* 0x000000ffff147224 */ /* 0x000fe200078e0008 */
[----:B------:R-:W-:Y:S06]  /*10450*/  BRA `(.L_x_10068) ;  /* 0x0000000000087947 */ /* 0x000fec0003800000 */
.L_x_10069:
[----:B------:R-:W-:Y:S01]  /*10460*/  LOP3.LUT R21, R11, 0x80000, RZ, 0xfc, !PT ;  /* 0x000800000b157812 */ /* 0x000fe200078efcff */
[----:B------:R-:W-:-:S07]  /*10470*/  IMAD.MOV.U32 R20, RZ, RZ, R10 ;  /* 0x000000ffff147224 */ /* 0x000fce00078e000a */
.L_x_10068:
[----:B------:R-:W-:Y:S05]  /*10480*/  BSYNC B0 ;  /* 0x0000000000007941 */ /* 0x000fea0003800000 */
.L_x_10066:
[----:B------:R-:W-:Y:S02]  /*10490*/  IMAD.MOV.U32 R2, RZ, RZ, R0 ;  /* 0x000000ffff027224 */ /* 0x000fe400078e0000 */
[----:B------:R-:W-:-:S04]  /*104a0*/  IMAD.MOV.U32 R3, RZ, RZ, 0x0 ;  /* 0x00000000ff037424 */ /* 0x000fc800078e00ff */
[----:B------:R-:W-:Y:S05]  /*104b0*/  RET.REL.NODEC R2 `(_ZN2at6native18elementwise_kernelILi128ELi4EZNS0_15gpu_kernel_implINS0_13AUnaryFunctorIN3c107complexIdEES6_S6_NS0_15binary_internal10DivFunctorIS6_EEEEEEvRNS_18TensorIteratorBaseERKT_EUliE_EEviT1_) ;  /* 0xfffffef802d07950 */ /* 0x000fea0003c3ffff */
.L_x_10071:
        /* <DEDUP_REMOVED lines=12> */
.L_x_19284:


//--------------------- .text._ZN2at6native27unrolled_elementwise_kernelINS0_13AUnaryFunctorIN3c107complexIdEES5_S5_NS0_15binary_internal10DivFunctorIS5_EEEESt5arrayIPcLm2EELi4E23TrivialOffsetCalculatorILi1EjESE_NS0_6memory12LoadWithCastILi1EEENSF_13StoreWithCastILi1EEEEEviT_T0_T2_T3_T4_T5_ --------------------------
	.section	.text._ZN2at6native27unrolled_elementwise_kernelINS0_13AUnaryFunctorIN3c107complexIdEES5_S5_NS0_15binary_internal10DivFunctorIS5_EEEESt5arrayIPcLm2EELi4E23TrivialOffsetCalculatorILi1EjESE_NS0_6memory12LoadWithCastILi1EEENSF_13StoreWithCastILi1EEEEEviT_T0_T2_T3_T4_T5_,"ax",@progbits
	.align	128
        .global         _ZN2at6native27unrolled_elementwise_kernelINS0_13AUnaryFunctorIN3c107complexIdEES5_S5_NS0_15binary_internal10DivFunctorIS5_EEEESt5arrayIPcLm2EELi4E23TrivialOffsetCalculatorILi1EjESE_NS0_6memory12LoadWithCastILi1EEENSF_13StoreWithCastILi1EEEEEviT_T0_T2_T3_T4_T5_
        .type           _ZN2at6native27unrolled_elementwise_kernelINS0_13AUnaryFunctorIN3c107complexIdEES5_S5_NS0_15binary_internal10DivFunctorIS5_EEEESt5arrayIPcLm2EELi4E23TrivialOffsetCalculatorILi1EjESE_NS0_6memory12LoadWithCastILi1EEENSF_13StoreWithCastILi1EEEEEviT_T0_T2_T3_T4_T5_,@function
        .size           _ZN2at6native27unrolled_elementwise_kernelINS0_13AUnaryFunctorIN3c107complexIdEES5_S5_NS0_15binary_internal10DivFunctorIS5_EEEESt5arrayIPcLm2EELi4E23TrivialOffsetCalculatorILi1EjESE_NS0_6memory12LoadWithCastILi1EEENSF_13StoreWithCastILi1EEEEEviT_T0_T2_T3_T4_T5_,(.L_x_19286 - _ZN2at6native27unrolled_elementwise_kernelINS0_13AUnaryFunctorIN3c107complexIdEES5_S5_NS0_15binary_internal10DivFunctorIS5_EEEESt5arrayIPcLm2EELi4E23TrivialOffsetCalculatorILi1EjESE_NS0_6memory12LoadWithCastILi1EEENSF_13StoreWithCastILi1EEEEEviT_T0_T2_T3_T4_T5_)
        .other          _ZN2at6native27unrolled_elementwise_kernelINS0_13AUnaryFunctorIN3c107complexIdEES5_S5_NS0_15binary_internal10DivFunctorIS5_EEEESt5arrayIPcLm2EELi4E23TrivialOffsetCalculatorILi1EjESE_NS0_6memory12LoadWithCastILi1EEENSF_13StoreWithCastILi1EEEEEviT_T0_T2_T3_T4_T5_,@"STO_CUDA_ENTRY STV_DEFAULT"
_ZN2at6native27unrolled_elementwise_kernelINS0_13AUnaryFunctorIN3c107complexIdEES5_S5_NS0_15binary_internal10DivFunctorIS5_EEEESt5arrayIPcLm2EELi4E23TrivialOffsetCalculatorILi1EjESE_NS0_6memory12LoadWithCastILi1EEENSF_13StoreWithCastILi1EEEEEviT_T0_T2_T3_T4_T5_:
.text._ZN2at6native27unrolled_elementwise_kernelINS0_13AUnaryFunctorIN3c107complexIdEES5_S5_NS0_15binary_internal10DivFunctorIS5_EEEESt5arrayIPcLm2EELi4E23TrivialOffsetCalculatorILi1EjESE_NS0_6memory12LoadWithCastILi1EEENSF_13StoreWithCastILi1EEEEEviT_T0_T2_T3_T4_T5_:
        /* <DEDUP_REMOVED lines=11> */
[----:B--2---:R-:W-:-:S13]  /*00b0*/  ISETP.GE.AND P0, PT, R22, R45, PT ;  /* 0x0000002d1600720c */ /* 0x004fda0003f06270 */
        /* <DEDUP_REMOVED lines=23> */
.L_x_10077:
[----:B------:R-:W2:Y:S01]  /*0230*/  LDG.E.U8 R2, desc[UR36][R2.64] ;  /* 0x0000002402027981 */ /* 0x000ea2000c1e1100 */
[----:B------:R-:W-:Y:S01]  /*0240*/  CS2R R34, SRZ ;  /* 0x0000000000227805 */ /* 0x000fe2000001ff00 */
[----:B--2---:R0:W1:Y:S01]  /*0250*/  I2F.F64.U16 R32, R2 ;  /* 0x0000000200207312 */ /* 0x0040620000101800 */
[----:B------:R-:W-:Y:S05]  /*0260*/  BRA `(.L_x_10079) ;  /* 0x0000000c00c87947 */ /* 0x000fea0003800000 */
.L_x_10076:
        /* <DEDUP_REMOVED lines=10> */
.L_x_10081:
[----:B------:R-:W2:Y:S01]  /*0310*/  LDG.E R2, desc[UR36][R2.64] ;  /* 0x0000002402027981 */ /* 0x000ea2000c1e1900 */
[----:B------:R-:W-:Y:S01]  /*0320*/  CS2R R34, SRZ ;  /* 0x0000000000227805 */ /* 0x000fe2000001ff00 */
[----:B--2---:R1:W2:Y:S01]  /*0330*/  I2F.F64 R32, R2 ;  /* 0x0000000200207312 */ /* 0x0042a20000201c00 */
[----:B------:R-:W-:Y:S05]  /*0340*/  BRA `(.L_x_10079) ;  /* 0x0000000c00907947 */ /* 0x000fea0003800000 */
.L_x_10080:
[----:B------:R-:W2:Y:S01]  /*0350*/  LDG.E.U16 R2, desc[UR36][R2.64] ;  /* 0x0000002402027981 */ /* 0x000ea2000c1e1500 */
[----:B------:R-:W-:Y:S01]  /*0360*/  CS2R R34, SRZ ;  /* 0x0000000000227805 */ /* 0x000fe2000001ff00 */
[----:B--2---:R3:W4:Y:S01]  /*0370*/  I2F.F64.S16 R32, R2 ;  /* 0x0000000200207312 */ /* 0x0047220000101c00 */
[----:B------:R-:W-:Y:S05]  /*0380*/  BRA `(.L_x_10079) ;  /* 0x0000000c00807947 */ /* 0x000fea0003800000 */
.L_x_10075:
        /* <DEDUP_REMOVED lines=11> */
.L_x_10083:
[----:B------:R-:W2:Y:S01]  /*0440*/  LDG.E.U16 R0, desc[UR36][R2.64] ;  /* 0x0000002402007981 */ /* 0x000ea2000c1e1500 */
[----:B------:R-:W-:Y:S01]  /*0450*/  CS2R R34, SRZ ;  /* 0x0000000000227805 */ /* 0x000fe2000001ff00 */
[----:B--2---:R-:W-:-:S05]  /*0460*/  HADD2.F32 R0, -RZ, R0.H0_H0 ;  /* 0x20000000ff007230 */ /* 0x004fca0000004100 */
[----:B------:R-:W-:-:S04]  /*0470*/  FMUL.FTZ R0, R0, 1 ;  /* 0x3f80000000007820 */ /* 0x000fc80000410000 */
[----:B------:R0:W1:Y:S01]  /*0480*/  F2F.F64.F32 R32, R0 ;  /* 0x0000000000207310 */ /* 0x0000620000201800 */
[----:B------:R-:W-:Y:S05]  /*0490*/  BRA `(.L_x_10079) ;  /* 0x0000000c003c7947 */ /* 0x000fea0003800000 */
.L_x_10082:
        /* <DEDUP_REMOVED lines=12> */
.L_x_10085:
        /* <DEDUP_REMOVED lines=8> */
.L_x_10084:
[----:B------:R0:W5:Y:S01]  /*05e0*/  LDG.E.64 R32, desc[UR36][R2.64] ;  /* 0x0000002402207981 */ /* 0x000162000c1e1b00 */
[----:B------:R-:W-:Y:S01]  /*05f0*/  CS2R R34, SRZ ;  /* 0x0000000000227805 */ /* 0x000fe2000001ff00 */
[----:B------:R-:W-:Y:S06]  /*0600*/  BRA `(.L_x_10079) ;  /* 0x0000000800e07947 */ /* 0x000fec0003800000 */
.L_x_10074:
        /* <DEDUP_REMOVED lines=14> */
.L_x_10088:
[----:B------:R0:W5:Y:S01]  /*06f0*/  LDG.E.128 R32, desc[UR36][R2.64] ;  /* 0x0000002402207981 */ /* 0x000162000c1e1d00 */
[----:B------:R-:W-:Y:S05]  /*0700*/  BRA `(.L_x_10079) ;  /* 0x0000000800a07947 */ /* 0x000fea0003800000 */
.L_x_10087:
        /* <DEDUP_REMOVED lines=29> */
.L_x_10090:
        /* <DEDUP_REMOVED lines=16> */
.L_x_10089:
[----:B------:R-:W2:Y:S01]  /*09e0*/  LDG.E.U16 R0, desc[UR36][R2.64] ;  /* 0x0000002402007981 */ /* 0x000ea2000c1e1500 */
[----:B------:R-:W-:Y:S01]  /*09f0*/  CS2R R34, SRZ ;  /* 0x0000000000227805 */ /* 0x000fe2000001ff00 */
[----:B--2---:R-:W-:-:S04]  /*0a00*/  IMAD.U32 R0, R0, 0x10000, RZ ;  /* 0x0001000000007824 */ /* 0x004fc800078e00ff */
[----:B------:R-:W-:-:S04]  /*0a10*/  FMUL.FTZ R0, R0, 1 ;  /* 0x3f80000000007820 */ /* 0x000fc80000410000 */
[----:B------:R0:W1:Y:S01]  /*0a20*/  F2F.F64.F32 R32, R0 ;  /* 0x0000000000207310 */ /* 0x0000620000201800 */
[----:B------:R-:W-:Y:S05]  /*0a30*/  BRA `(.L_x_10079) ;  /* 0x0000000400d47947 */ /* 0x000fea0003800000 */
.L_x_10086:
        /* <DEDUP_REMOVED lines=12> */
.L_x_10093:
        /* <DEDUP_REMOVED lines=21> */
.L_x_10097:
[----:B------:R-:W-:Y:S05]  /*0c50*/  BSYNC B1 ;  /* 0x0000000000017941 */ /* 0x000fea0003800000 */
.L_x_10096:
[----:B------:R-:W-:Y:S01]  /*0c60*/  LEA R3, R0, 0x3b800000, 0x17 ;  /* 0x3b80000000037811 */ /* 0x000fe200078eb8ff */
[----:B------:R-:W-:-:S05]  /*0c70*/  IMAD.SHL.U32 R0, R2, 0x100000, RZ ;  /* 0x0010000002007824 */ /* 0x000fca00078e00ff */
[----:B------:R-:W-:-:S07]  /*0c80*/  LOP3.LUT R0, R3, R0, R4, 0xfe, !PT ;  /* 0x0000000003007212 */ /* 0x000fce00078efe04 */
.L_x_10095:
[----:B------:R-:W-:Y:S05]  /*0c90*/  BSYNC B0 ;  /* 0x0000000000007941 */ /* 0x000fea0003800000 */
.L_x_10094:
[----:B------:R-:W-:Y:S01]  /*0ca0*/  FMUL.FTZ R0, R0, 1 ;  /* 0x3f80000000007820 */ /* 0x000fe20000410000 */
[----:B------:R-:W-:-:S03]  /*0cb0*/  CS2R R34, SRZ ;  /* 0x0000000000227805 */ /* 0x000fc6000001ff00 */
[----:B------:R0:W1:Y:S01]  /*0cc0*/  F2F.F64.F32 R32, R0 ;  /* 0x0000000000207310 */ /* 0x0000620000201800 */
[----:B------:R-:W-:Y:S05]  /*0cd0*/  BRA `(.L_x_10079) ;  /* 0x00000004002c7947 */ /* 0x000fea0003800000 */
.L_x_10092:
        /* <DEDUP_REMOVED lines=21> */
.L_x_10101:
[----:B------:R-:W-:Y:S05]  /*0e30*/  BSYNC B1 ;  /* 0x0000000000017941 */ /* 0x000fea0003800000 */
.L_x_10100:
[----:B------:R-:W-:Y:S01]  /*0e40*/  LEA R3, R0, 0x37800000, 0x17 ;  /* 0x3780000000037811 */ /* 0x000fe200078eb8ff */
[----:B------:R-:W-:-:S05]  /*0e50*/  IMAD.SHL.U32 R0, R2, 0x200000, RZ ;  /* 0x0020000002007824 */ /* 0x000fca00078e00ff */
[----:B------:R-:W-:-:S07]  /*0e60*/  LOP3.LUT R0, R3, R0, R4, 0xfe, !PT ;  /* 0x0000000003007212 */ /* 0x000fce00078efe04 */
.L_x_10099:
[----:B------:R-:W-:Y:S05]  /*0e70*/  BSYNC B0 ;  /* 0x0000000000007941 */ /* 0x000fea0003800000 */
.L_x_10098:
[----:B------:R-:W-:Y:S01]  /*0e80*/  FMUL.FTZ R0, R0, 1 ;  /* 0x3f80000000007820 */ /* 0x000fe20000410000 */
[----:B------:R-:W-:-:S03]  /*0e90*/  CS2R R34, SRZ ;  /* 0x0000000000227805 */ /* 0x000fc6000001ff00 */
[----:B------:R0:W1:Y:S01]  /*0ea0*/  F2F.F64.F32 R32, R0 ;  /* 0x0000000000207310 */ /* 0x0000620000201800 */
[----:B------:R-:W-:Y:S05]  /*0eb0*/  BRA `(.L_x_10079) ;  /* 0x0000000000b47947 */ /* 0x000fea0003800000 */
.L_x_10091:
        /* <DEDUP_REMOVED lines=14> */
.L_x_10105:
[----:B------:R-:W-:Y:S05]  /*0fa0*/  BSYNC B0 ;  /* 0x0000000000007941 */ /* 0x000fea0003800000 */
.L_x_10104:
[----:B------:R-:W-:Y:S01]  /*0fb0*/  FMUL.FTZ R0, R0, 1 ;  /* 0x3f80000000007820 */ /* 0x000fe20000410000 */
[----:B------:R-:W-:-:S03]  /*0fc0*/  CS2R R34, SRZ ;  /* 0x0000000000227805 */ /* 0x000fc6000001ff00 */
[----:B------:R0:W1:Y:S01]  /*0fd0*/  F2F.F64.F32 R32, R0 ;  /* 0x0000000000207310 */ /* 0x0000620000201800 */
[----:B------:R-:W-:Y:S05]  /*0fe0*/  BRA `(.L_x_10079) ;  /* 0x0000000000687947 */ /* 0x000fea0003800000 */
.L_x_10078:
        /* <DEDUP_REMOVED lines=16> */
.L_x_10106:
[----:B------:R-:W-:Y:S02]  /*10f0*/  CS2R R32, SRZ ;  /* 0x0000000000207805 */ /* 0x000fe4000001ff00 */
[----:B------:R-:W-:Y:S01]  /*1100*/  CS2R R34, SRZ ;  /* 0x0000000000227805 */ /* 0x000fe2000001ff00 */
[----:B------:R-:W-:Y:S06]  /*1110*/  BRA `(.L_x_10079) ;  /* 0x00000000001c7947 */ /* 0x000fec0003800000 */
.L_x_10103:
[----:B------:R-:W2:Y:S01]  /*1120*/  LDG.E.64 R32, desc[UR36][R2.64] ;  /* 0x0000002402207981 */ /* 0x000ea2000c1e1b00 */
[----:B------:R-:W-:Y:S01]  /*1130*/  CS2R R34, SRZ ;  /* 0x0000000000227805 */ /* 0x000fe2000001ff00 */
[----:B--2---:R-:W0:Y:S01]  /*1140*/  I2F.F64.U64 R32, R32 ;  /* 0x0000002000207312 */ /* 0x004e220000301800 */
[----:B------:R-:W-:Y:S05]  /*1150*/  BRA `(.L_x_10079) ;  /* 0x00000000000c7947 */ /* 0x000fea0003800000 */
.L_x_10102:
[----:B------:R-:W2:Y:S01]  /*1160*/  LDG.E R2, desc[UR36][R2.64] ;  /* 0x0000002402027981 */ /* 0x000ea2000c1e1900 */
[----:B------:R-:W-:Y:S01]  /*1170*/  CS2R R34, SRZ ;  /* 0x0000000000227805 */ /* 0x000fe2000001ff00 */
[----:B--2---:R0:W1:Y:S06]  /*1180*/  I2F.F64.U32 R32, R2 ;  /* 0x0000000200207312 */ /* 0x00406c0000201800 */
.L_x_10079:
[----:B------:R-:W-:-:S07]  /*1190*/  VIADD R22, R22, 0x80 ;  /* 0x0000008016167836 */ /* 0x000fce0000000000 */
.L_x_10073:
[----:B------:R-:W-:Y:S05]  /*11a0*/  BSYNC B6 ;  /* 0x0000000000067941 */ /* 0x000fea0003800000 */
.L_x_10072:
        /* <DEDUP_REMOVED lines=26> */
.L_x_10112:
[----:B------:R-:W3:Y:S01]  /*1350*/  LDG.E.U8 R2, desc[UR36][R2.64] ;  /* 0x0000002402027981 */ /* 0x000ee2000c1e1100 */
[----:B------:R-:W-:Y:S01]  /*1360*/  CS2R R30, SRZ ;  /* 0x00000000001e7805 */ /* 0x000fe2000001ff00 */
[----:B---3--:R0:W1:Y:S01]  /*1370*/  I2F.F64.U16 R28, R2 ;  /* 0x00000002001c7312 */ /* 0x0080620000101800 */
[----:B------:R-:W-:Y:S05]  /*1380*/  BRA `(.L_x_10114) ;  /* 0x0000000c00cc7947 */ /* 0x000fea0003800000 */
.L_x_10111:
        /* <DEDUP_REMOVED lines=10> */
.L_x_10116:
[----:B------:R-:W3:Y:S01]  /*1430*/  LDG.E R2, desc[UR36][R2.64] ;  /* 0x0000002402027981 */ /* 0x000ee2000c1e1900 */
[----:B------:R-:W-:Y:S01]  /*1440*/  CS2R R30, SRZ ;  /* 0x00000000001e7805 */ /* 0x000fe2000001ff00 */
[----:B---3--:R0:W1:Y:S01]  /*1450*/  I2F.F64 R28, R2 ;  /* 0x00000002001c7312 */ /* 0x0080620000201c00 */
[----:B------:R-:W-:Y:S05]  /*1460*/  BRA `(.L_x_10114) ;  /* 0x0000000c00947947 */ /* 0x000fea0003800000 */
.L_x_10115:
[----:B------:R-:W3:Y:S01]  /*1470*/  LDG.E.U16 R2, desc[UR36][R2.64] ;  /* 0x0000002402027981 */ /* 0x000ee2000c1e1500 */
[----:B------:R-:W-:Y:S01]  /*1480*/  CS2R R30, SRZ ;  /* 0x00000000001e7805 */ /* 0x000fe2000001ff00 */
[----:B---3--:R0:W1:Y:S01]  /*1490*/  I2F.F64.S16 R28, R2 ;  /* 0x00000002001c7312 */ /* 0x0080620000101c00 */
[----:B------:R-:W-:Y:S05]  /*14a0*/  BRA `(.L_x_10114) ;  /* 0x0000000c00847947 */ /* 0x000fea0003800000 */
.L_x_10110:
        /* <DEDUP_REMOVED lines=11> */
.L_x_10118:
[----:B------:R-:W3:Y:S01]  /*1560*/  LDG.E.U16 R0, desc[UR36][R2.64] ;  /* 0x0000002402007981 */ /* 0x000ee2000c1e1500 */
[----:B------:R-:W-:Y:S01]  /*1570*/  CS2R R30, SRZ ;  /* 0x00000000001e7805 */ /* 0x000fe2000001ff00 */
[----:B---3--:R-:W-:-:S05]  /*1580*/  HADD2.F32 R0, -RZ, R0.H0_H0 ;  /* 0x20000000ff007230 */ /* 0x008fca0000004100 */
[----:B------:R-:W-:-:S04]  /*1590*/  FMUL.FTZ R0, R0, 1 ;  /* 0x3f80000000007820 */ /* 0x000fc80000410000 */
[----:B------:R0:W1:Y:S01]  /*15a0*/  F2F.F64.F32 R28, R0 ;  /* 0x00000000001c7310 */ /* 0x0000620000201800 */
[----:B------:R-:W-:Y:S05]  /*15b0*/  BRA `(.L_x_10114) ;  /* 0x0000000c00407947 */ /* 0x000fea0003800000 */
.L_x_10117:
        /* <DEDUP_REMOVED lines=12> */
.L_x_10120:
        /* <DEDUP_REMOVED lines=8> */
.L_x_10119:
[----:B------:R0:W5:Y:S01]  /*1700*/  LDG.E.64 R28, desc[UR36][R2.64] ;  /* 0x00000024021c7981 */ /* 0x000162000c1e1b00 */
[----:B------:R-:W-:Y:S01]  /*1710*/  CS2R R30, SRZ ;  /* 0x00000000001e7805 */ /* 0x000fe2000001ff00 */
[----:B------:R-:W-:Y:S06]  /*1720*/  BRA `(.L_x_10114) ;  /* 0x0000000800e47947 */ /* 0x000fec0003800000 */
.L_x_10109:
        /* <DEDUP_REMOVED lines=14> */
.L_x_10123:
[----:B------:R0:W5:Y:S01]  /*1810*/  LDG.E.128 R28, desc[UR36][R2.64] ;  /* 0x00000024021c7981 */ /* 0x000162000c1e1d00 */
[----:B------:R-:W-:Y:S05]  /*1820*/  BRA `(.L_x_10114) ;  /* 0x0000000800a47947 */ /* 0x000fea0003800000 */
.L_x_10122:
        /* <DEDUP_REMOVED lines=29> */
.L_x_10125:
[----:B------:R-:W3:Y:S01]  /*1a00*/  LDG.E.U8 R3, desc[UR36][R2.64] ;  /* 0x0000002402037981 */ /* 0x000ee2000c1e1100 */
[----:B------:R-:W-:Y:S01]  /*1a10*/  CS2R R30, SRZ ;  /* 0x00000000001e7805 */ /* 0x000fe2000001ff00 */
[----:B---3--:R-:W-:-:S05]  /*1a20*/  IMAD.SHL.U32 R0, R3, 0x2000000, RZ ;  /* 0x0200000003007824 */ /* 0x008fca00078e00ff */
        /* <DEDUP_REMOVED lines=14> */
.L_x_10124:
[----:B------:R-:W3:Y:S01]  /*1b10*/  LDG.E.U16 R0, desc[UR36][R2.64] ;  /* 0x0000002402007981 */ /* 0x000ee2000c1e1500 */
[----:B------:R-:W-:Y:S01]  /*1b20*/  CS2R R30, SRZ ;  /* 0x00000000001e7805 */ /* 0x000fe2000001ff00 */
[----:B---3--:R-:W-:-:S04]  /*1b30*/  IMAD.U32 R0, R0, 0x10000, RZ ;  /* 0x0001000000007824 */ /* 0x008fc800078e00ff */
[----:B------:R-:W-:-:S04]  /*1b40*/  FMUL.FTZ R0, R0, 1 ;  /* 0x3f80000000007820 */ /* 0x000fc80000410000 */
[----:B------:R0:W1:Y:S01]  /*1b50*/  F2F.F64.F32 R28, R0 ;  /* 0x00000000001c7310 */ /* 0x0000620000201800 */
[----:B------:R-:W-:Y:S05]  /*1b60*/  BRA `(.L_x_10114) ;  /* 0x0000000400d47947 */ /* 0x000fea0003800000 */
.L_x_10121:
        /* <DEDUP_REMOVED lines=12> */
.L_x_10128:
        /* <DEDUP_REMOVED lines=21> */
.L_x_10132:
[----:B------:R-:W-:Y:S05]  /*1d80*/  BSYNC B1 ;  /* 0x0000000000017941 */ /* 0x000fea0003800000 */
.L_x_10131:
[----:B------:R-:W-:Y:S01]  /*1d90*/  LEA R3, R0, 0x3b800000, 0x17 ;  /* 0x3b80000000037811 */ /* 0x000fe200078eb8ff */
[----:B------:R-:W-:-:S05]  /*1da0*/  IMAD.SHL.U32 R0, R2, 0x100000, RZ ;  /* 0x0010000002007824 */ /* 0x000fca00078e00ff */
[----:B------:R-:W-:-:S07]  /*1db0*/  LOP3.LUT R0, R3, R0, R4, 0xfe, !PT ;  /* 0x0000000003007212 */ /* 0x000fce00078efe04 */
.L_x_10130:
[----:B------:R-:W-:Y:S05]  /*1dc0*/  BSYNC B0 ;  /* 0x0000000000007941 */ /* 0x000fea0003800000 */
.L_x_10129:
[----:B------:R-:W-:Y:S01]  /*1dd0*/  FMUL.FTZ R0, R0, 1 ;  /* 0x3f80000000007820 */ /* 0x000fe20000410000 */
[----:B------:R-:W-:-:S03]  /*1de0*/  CS2R R30, SRZ ;  /* 0x00000000001e7805 */ /* 0x000fc6000001ff00 */
[----:B------:R0:W1:Y:S01]  /*1df0*/  F2F.F64.F32 R28, R0 ;  /* 0x00000000001c7310 */ /* 0x0000620000201800 */
[----:B------:R-:W-:Y:S05]  /*1e00*/  BRA `(.L_x_10114) ;  /* 0x00000004002c7947 */ /* 0x000fea0003800000 */
.L_x_10127:
        /* <DEDUP_REMOVED lines=21> */
.L_x_10136:
[----:B------:R-:W-:Y:S05]  /*1f60*/  BSYNC B1 ;  /* 0x0000000000017941 */ /* 0x000fea0003800000 */
.L_x_10135:
[----:B------:R-:W-:Y:S01]  /*1f70*/  LEA R3, R0, 0x37800000, 0x17 ;  /* 0x3780000000037811 */ /* 0x000fe200078eb8ff */
[----:B------:R-:W-:-:S05]  /*1f80*/  IMAD.SHL.U32 R0, R2, 0x200000, RZ ;  /* 0x0020000002007824 */ /* 0x000fca00078e00ff */
[----:B------:R-:W-:-:S07]  /*1f90*/  LOP3.LUT R0, R3, R0, R4, 0xfe, !PT ;  /* 0x0000000003007212 */ /* 0x000fce00078efe04 */
.L_x_10134:
[----:B------:R-:W-:Y:S05]  /*1fa0*/  BSYNC B0 ;  /* 0x0000000000007941 */ /* 0x000fea0003800000 */
.L_x_10133:
[----:B------:R-:W-:Y:S01]  /*1fb0*/  FMUL.FTZ R0, R0, 1 ;  /* 0x3f80000000007820 */ /* 0x000fe20000410000 */
[----:B------:R-:W-:-:S03]  /*1fc0*/  CS2R R30, SRZ ;  /* 0x00000000001e7805 */ /* 0x000fc6000001ff00 */
[----:B------:R0:W1:Y:S01]  /*1fd0*/  F2F.F64.F32 R28, R0 ;  /* 0x00000000001c7310 */ /* 0x0000620000201800 */
[----:B------:R-:W-:Y:S05]  /*1fe0*/  BRA `(.L_x_10114) ;  /* 0x0000000000b47947 */ /* 0x000fea0003800000 */
.L_x_10126:
        /* <DEDUP_REMOVED lines=14> */
.L_x_10140:
[----:B------:R-:W-:Y:S05]  /*20d0*/  BSYNC B0 ;  /* 0x0000000000007941 */ /* 0x000fea0003800000 */
.L_x_10139:
[----:B------:R-:W-:Y:S01]  /*20e0*/  FMUL.FTZ R0, R0, 1 ;  /* 0x3f80000000007820 */ /* 0x000fe20000410000 */
[----:B------:R-:W-:-:S03]  /*20f0*/  CS2R R30, SRZ ;  /* 0x00000000001e7805 */ /* 0x000fc6000001ff00 */
[----:B------:R0:W1:Y:S01]  /*2100*/  F2F.F64.F32 R28, R0 ;  /* 0x00000000001c7310 */ /* 0x0000620000201800 */
[----:B------:R-:W-:Y:S05]  /*2110*/  BRA `(.L_x_10114) ;  /* 0x0000000000687947 */ /* 0x000fea0003800000 */
.L_x_10113:
        /* <DEDUP_REMOVED lines=16> */
.L_x_10141:
[----:B------:R-:W-:Y:S02]  /*2220*/  CS2R R28, SRZ ;  /* 0x00000000001c7805 */ /* 0x000fe4000001ff00 */
[----:B------:R-:W-:Y:S01]  /*2230*/  CS2R R30, SRZ ;  /* 0x00000000001e7805 */ /* 0x000fe2000001ff00 */
[----:B------:R-:W-:Y:S06]  /*2240*/  BRA `(.L_x_10114) ;  /* 0x00000000001c7947 */ /* 0x000fec0003800000 */
.L_x_10138:
[----:B------:R-:W3:Y:S01]  /*2250*/  LDG.E.64 R28, desc[UR36][R2.64] ;  /* 0x00000024021c7981 */ /* 0x000ee2000c1e1b00 */
[----:B------:R-:W-:Y:S01]  /*2260*/  CS2R R30, SRZ ;  /* 0x00000000001e7805 */ /* 0x000fe2000001ff00 */
[----:B---3--:R-:W0:Y:S01]  /*2270*/  I2F.F64.U64 R28, R28 ;  /* 0x0000001c001c7312 */ /* 0x008e220000301800 */
[----:B------:R-:W-:Y:S05]  /*2280*/  BRA `(.L_x_10114) ;  /* 0x00000000000c7947 */ /* 0x000fea0003800000 */
.L_x_10137:
[----:B------:R-:W3:Y:S01]  /*2290*/  LDG.E R2, desc[UR36][R2.64] ;  /* 0x0000002402027981 */ /* 0x000ee2000c1e1900 */
[----:B------:R-:W-:Y:S01]  /*22a0*/  CS2R R30, SRZ ;  /* 0x00000000001e7805 */ /* 0x000fe2000001ff00 */
[----:B---3--:R0:W1:Y:S06]  /*22b0*/  I2F.F64.U32 R28, R2 ;  /* 0x00000002001c7312 */ /* 0x00806c0000201800 */
.L_x_10114:
[----:B------:R-:W-:-:S07]  /*22c0*/  VIADD R22, R22, 0x80 ;  /* 0x0000008016167836 */ /* 0x000fce0000000000 */
.L_x_10108:
[----:B------:R-:W-:Y:S05]  /*22d0*/  BSYNC B6 ;  /* 0x0000000000067941 */ /* 0x000fea0003800000 */
.L_x_10107:
        /* <DEDUP_REMOVED lines=28> */
.L_x_10147:
[----:B------:R-:W3:Y:S01]  /*24a0*/  LDG.E.U8 R2, desc[UR36][R2.64] ;  /* 0x0000002402027981 */ /* 0x000ee2000c1e1100 */
[----:B------:R-:W-:Y:S01]  /*24b0*/  CS2R R26, SRZ ;  /* 0x00000000001a7805 */ /* 0x000fe2000001ff00 */
[----:B---3--:R0:W1:Y:S01]  /*24c0*/  I2F.F64.U16 R24, R2 ;  /* 0x0000000200187312 */ /* 0x0080620000101800 */
[----:B------:R-:W-:Y:S05]  /*24d0*/  BRA `(.L_x_10149) ;  /* 0x0000000c00c87947 */ /* 0x000fea0003800000 */
.L_x_10146:
        /* <DEDUP_REMOVED lines=10> */
.L_x_10151:
[----:B------:R-:W3:Y:S01]  /*2580*/  LDG.E R2, desc[UR36][R2.64] ;  /* 0x0000002402027981 */ /* 0x000ee2000c1e1900 */
[----:B------:R-:W-:Y:S01]  /*2590*/  CS2R R26, SRZ ;  /* 0x00000000001a7805 */ /* 0x000fe2000001ff00 */
[----:B---3--:R0:W1:Y:S01]  /*25a0*/  I2F.F64 R24, R2 ;  /* 0x0000000200187312 */ /* 0x0080620000201c00 */
[----:B------:R-:W-:Y:S05]  /*25b0*/  BRA `(.L_x_10149) ;  /* 0x0000000c00907947 */ /* 0x000fea0003800000 */
.L_x_10150:
[----:B------:R-:W3:Y:S01]  /*25c0*/  LDG.E.U16 R2, desc[UR36][R2.64] ;  /* 0x0000002402027981 */ /* 0x000ee2000c1e1500 */
[----:B------:R-:W-:Y:S01]  /*25d0*/  CS2R R26, SRZ ;  /* 0x00000000001a7805 */ /* 0x000fe2000001ff00 */
[----:B---3--:R0:W1:Y:S01]  /*25e0*/  I2F.F64.S16 R24, R2 ;  /* 0x0000000200187312 */ /* 0x0080620000101c00 */
[----:B------:R-:W-:Y:S05]  /*25f0*/  BRA `(.L_x_10149) ;  /* 0x0000000c00807947 */ /* 0x000fea0003800000 */
.L_x_10145:
        /* <DEDUP_REMOVED lines=11> */
.L_x_10153:
[----:B------:R-:W3:Y:S01]  /*26b0*/  LDG.E.U16 R0, desc[UR36][R2.64] ;  /* 0x0000002402007981 */ /* 0x000ee2000c1e1500 */
[----:B------:R-:W-:Y:S01]  /*26c0*/  CS2R R26, SRZ ;  /* 0x00000000001a7805 */ /* 0x000fe2000001ff00 */
[----:B---3--:R-:W-:-:S05]  /*26d0*/  HADD2.F32 R0, -RZ, R0.H0_H0 ;  /* 0x20000000ff007230 */ /* 0x008fca0000004100 */
[----:B------:R-:W-:-:S04]  /*26e0*/  FMUL.FTZ R0, R0, 1 ;  /* 0x3f80000000007820 */ /* 0x000fc80000410000 */
[----:B------:R0:W1:Y:S01]  /*26f0*/  F2F.F64.F32 R24, R0 ;  /* 0x0000000000187310 */ /* 0x0000620000201800 */
[----:B------:R-:W-:Y:S05]  /*2700*/  BRA `(.L_x_10149) ;  /* 0x0000000c003c7947 */ /* 0x000fea0003800000 */
.L_x_10152:
        /* <DEDUP_REMOVED lines=12> */
.L_x_10155:
        /* <DEDUP_REMOVED lines=8> */
.L_x_10154:
[----:B------:R0:W5:Y:S01]  /*2850*/  LDG.E.64 R24, desc[UR36][R2.64] ;  /* 0x0000002402187981 */ /* 0x000162000c1e1b00 */
[----:B------:R-:W-:Y:S01]  /*2860*/  CS2R R26, SRZ ;  /* 0x00000000001a7805 */ /* 0x000fe2000001ff00 */
[----:B------:R-:W-:Y:S06]  /*2870*/  BRA `(.L_x_10149) ;  /* 0x0000000800e07947 */ /* 0x000fec0003800000 */
.L_x_10144:
        /* <DEDUP_REMOVED lines=14> */
.L_x_10158:
[----:B------:R0:W5:Y:S01]  /*2960*/  LDG.E.128 R24, desc[UR36][R2.64] ;  /* 0x0000002402187981 */ /* 0x000162000c1e1d00 */
[----:B------:R-:W-:Y:S05]  /*2970*/  BRA `(.L_x_10149) ;  /* 0x0000000800a07947 */ /* 0x000fea0003800000 */
.L_x_10157:
        /* <DEDUP_REMOVED lines=29> */
.L_x_10160:
        /* <DEDUP_REMOVED lines=16> */
.L_x_10159:
[----:B------:R-:W3:Y:S01]  /*2c50*/  LDG.E.U16 R0, desc[UR36][R2.64] ;  /* 0x0000002402007981 */ /* 0x000ee2000c1e1500 */
[----:B------:R-:W-:Y:S01]  /*2c60*/  CS2R R26, SRZ ;  /* 0x00000000001a7805 */ /* 0x000fe2000001ff00 */
[----:B---3--:R-:W-:-:S04]  /*2c70*/  IMAD.U32 R0, R0, 0x10000, RZ ;  /* 0x0001000000007824 */ /* 0x008fc800078e00ff */
[----:B------:R-:W-:-:S04]  /*2c80*/  FMUL.FTZ R0, R0, 1 ;  /* 0x3f80000000007820 */ /* 0x000fc80000410000 */
[----:B------:R0:W1:Y:S01]  /*2c90*/  F2F.F64.F32 R24, R0 ;  /* 0x0000000000187310 */ /* 0x0000620000201800 */
[----:B------:R-:W-:Y:S05]  /*2ca0*/  BRA `(.L_x_10149) ;  /* 0x0000000400d47947 */ /* 0x000fea0003800000 */
.L_x_10156:
        /* <DEDUP_REMOVED lines=12> */
.L_x_10163:
        /* <DEDUP_REMOVED lines=21> */
.L_x_10167:
[----:B------:R-:W-:Y:S05]  /*2ec0*/  BSYNC B1 ;  /* 0x0000000000017941 */ /* 0x000fea0003800000 */
.L_x_10166:
[----:B------:R-:W-:Y:S01]  /*2ed0*/  LEA R3, R0, 0x3b800000, 0x17 ;  /* 0x3b80000000037811 */ /* 0x000fe200078eb8ff */
[----:B------:R-:W-:-:S05]  /*2ee0*/  IMAD.SHL.U32 R0, R2, 0x100000, RZ ;  /* 0x0010000002007824 */ /* 0x000fca00078e00ff */
[----:B------:R-:W-:-:S07]  /*2ef0*/  LOP3.LUT R0, R3, R0, R4, 0xfe, !PT ;  /* 0x0000000003007212 */ /* 0x000fce00078efe04 */
.L_x_10165:
[----:B------:R-:W-:Y:S05]  /*2f00*/  BSYNC B0 ;  /* 0x0000000000007941 */ /* 0x000fea0003800000 */
.L_x_10164:
[----:B------:R-:W-:Y:S01]  /*2f10*/  FMUL.FTZ R0, R0, 1 ;  /* 0x3f80000000007820 */ /* 0x000fe20000410000 */
[----:B------:R-:W-:-:S03]  /*2f20*/  CS2R R26, SRZ ;  /* 0x00000000001a7805 */ /* 0x000fc6000001ff00 */
[----:B------:R3:W0:Y:S01]  /*2f30*/  F2F.F64.F32 R24, R0 ;  /* 0x0000000000187310 */ /* 0x0006220000201800 */
[----:B------:R-:W-:Y:S05]  /*2f40*/  BRA `(.L_x_10149) ;  /* 0x00000004002c7947 */ /* 0x000fea0003800000 */
.L_x_10162:
        /* <DEDUP_REMOVED lines=21> */
.L_x_10171:
[----:B------:R-:W-:Y:S05]  /*30a0*/  BSYNC B1 ;  /* 0x0000000000017941 */ /* 0x000fea0003800000 */
.L_x_10170:
[----:B------:R-:W-:Y:S01]  /*30b0*/  LEA R3, R0, 0x37800000, 0x17 ;  /* 0x3780000000037811 */ /* 0x000fe200078eb8ff */
[----:B------:R-:W-:-:S05]  /*30c0*/  IMAD.SHL.U32 R0, R2, 0x200000, RZ ;  /* 0x0020000002007824 */ /* 0x000fca00078e00ff */
[----:B------:R-:W-:-:S07]  /*30d0*/  LOP3.LUT R0, R3, R0, R4, 0xfe, !PT ;  /* 0x0000000003007212 */ /* 0x000fce00078efe04 */
.L_x_10169:
[----:B------:R-:W-:Y:S05]  /*30e0*/  BSYNC B0 ;  /* 0x0000000000007941 */ /* 0x000fea0003800000 */
.L_x_10168:
[----:B------:R-:W-:Y:S01]  /*30f0*/  FMUL.FTZ R0, R0, 1 ;  /* 0x3f80000000007820 */ /* 0x000fe20000410000 */
[----:B------:R-:W-:-:S03]  /*3100*/  CS2R R26, SRZ ;  /* 0x00000000001a7805 */ /* 0x000fc6000001ff00 */
[----:B------:R0:W1:Y:S01]  /*3110*/  F2F.F64.F32 R24, R0 ;  /* 0x0000000000187310 */ /* 0x0000620000201800 */
[----:B------:R-:W-:Y:S05]  /*3120*/  BRA `(.L_x_10149) ;  /* 0x0000000000b47947 */ /* 0x000fea0003800000 */
.L_x_10161:
        /* <DEDUP_REMOVED lines=14> */
.L_x_10175:
[----:B------:R-:W-:Y:S05]  /*3210*/  BSYNC B0 ;  /* 0x0000000000007941 */ /* 0x000fea0003800000 */
.L_x_10174:
[----:B------:R-:W-:Y:S01]  /*3220*/  FMUL.FTZ R0, R0, 1 ;  /* 0x3f80000000007820 */ /* 0x000fe20000410000 */
[----:B------:R-:W-:-:S03]  /*3230*/  CS2R R26, SRZ ;  /* 0x00000000001a7805 */ /* 0x000fc6000001ff00 */
[----:B------:R0:W1:Y:S01]  /*3240*/  F2F.F64.F32 R24, R0 ;  /* 0x0000000000187310 */ /* 0x0000620000201800 */
[----:B------:R-:W-:Y:S05]  /*3250*/  BRA `(.L_x_10149) ;  /* 0x0000000000687947 */ /* 0x000fea0003800000 */
.L_x_10148:
        /* <DEDUP_REMOVED lines=16> */
.L_x_10176:
[----:B------:R-:W-:Y:S02]  /*3360*/  CS2R R24, SRZ ;  /* 0x0000000000187805 */ /* 0x000fe4000001ff00 */
[----:B------:R-:W-:Y:S01]  /*3370*/  CS2R R26, SRZ ;  /* 0x00000000001a7805 */ /* 0x000fe2000001ff00 */
[----:B------:R-:W-:Y:S06]  /*3380*/  BRA `(.L_x_10149) ;  /* 0x00000000001c7947 */ /* 0x000fec0003800000 */
.L_x_10173:
[----:B------:R-:W3:Y:S01]  /*3390*/  LDG.E.64 R24, desc[UR36][R2.64] ;  /* 0x0000002402187981 */ /* 0x000ee2000c1e1b00 */
[----:B------:R-:W-:Y:S01]  /*33a0*/  CS2R R26, SRZ ;  /* 0x00000000001a7805 */ /* 0x000fe2000001ff00 */
[----:B---3--:R-:W0:Y:S01]  /*33b0*/  I2F.F64.U64 R24, R24 ;  /* 0x0000001800187312 */ /* 0x008e220000301800 */
[----:B------:R-:W-:Y:S05]  /*33c0*/  BRA `(.L_x_10149) ;  /* 0x00000000000c7947 */ /* 0x000fea0003800000 */
.L_x_10172:
[----:B------:R-:W3:Y:S01]  /*33d0*/  LDG.E R2, desc[UR36][R2.64] ;  /* 0x0000002402027981 */ /* 0x000ee2000c1e1900 */
[----:B------:R-:W-:Y:S01]  /*33e0*/  CS2R R26, SRZ ;  /* 0x00000000001a7805 */ /* 0x000fe2000001ff00 */
[----:B---3--:R0:W1:Y:S06]  /*33f0*/  I2F.F64.U32 R24, R2 ;  /* 0x0000000200187312 */ /* 0x00806c0000201800 */
.L_x_10149:
[----:B------:R-:W-:-:S07]  /*3400*/  VIADD R22, R22, 0x80 ;  /* 0x0000008016167836 */ /* 0x000fce0000000000 */
.L_x_10143:
[----:B------:R-:W-:Y:S05]  /*3410*/  BSYNC B6 ;  /* 0x0000000000067941 */ /* 0x000fea0003800000 */
.L_x_10142:
        /* <DEDUP_REMOVED lines=25> */
.L_x_10182:
[----:B------:R-:W3:Y:S01]  /*35b0*/  LDG.E.U8 R2, desc[UR36][R2.64] ;  /* 0x0000002402027981 */ /* 0x000ee2000c1e1100 */
[----:B------:R-:W-:Y:S01]  /*35c0*/  CS2R R18, SRZ ;  /* 0x0000000000127805 */ /* 0x000fe2000001ff00 */
[----:B---3--:R0:W1:Y:S01]  /*35d0*/  I2F.F64.U16 R16, R2 ;  /* 0x0000000200107312 */ /* 0x0080620000101800 */
[----:B------:R-:W-:Y:S05]  /*35e0*/  BRA `(.L_x_10178) ;  /* 0x0000000c00c87947 */ /* 0x000fea0003800000 */
.L_x_10181:
        /* <DEDUP_REMOVED lines=10> */
.L_x_10185:
[----:B------:R-:W3:Y:S01]  /*3690*/  LDG.E R2, desc[UR36][R2.64] ;  /* 0x0000002402027981 */ /* 0x000ee2000c1e1900 */
[----:B------:R-:W-:Y:S01]  /*36a0*/  CS2R R18, SRZ ;  /* 0x0000000000127805 */ /* 0x000fe2000001ff00 */
[----:B---3--:R0:W1:Y:S01]  /*36b0*/  I2F.F64 R16, R2 ;  /* 0x0000000200107312 */ /* 0x0080620000201c00 */
[----:B------:R-:W-:Y:S05]  /*36c0*/  BRA `(.L_x_10178) ;  /* 0x0000000c00907947 */ /* 0x000fea0003800000 */
.L_x_10184:
[----:B------:R-:W3:Y:S01]  /*36d0*/  LDG.E.U16 R2, desc[UR36][R2.64] ;  /* 0x0000002402027981 */ /* 0x000ee2000c1e1500 */
[----:B------:R-:W-:Y:S01]  /*36e0*/  CS2R R18, SRZ ;  /* 0x0000000000127805 */ /* 0x000fe2000001ff00 */
[----:B---3--:R0:W1:Y:S01]  /*36f0*/  I2F.F64.S16 R16, R2 ;  /* 0x0000000200107312 */ /* 0x0080620000101c00 */
[----:B------:R-:W-:Y:S05]  /*3700*/  BRA `(.L_x_10178) ;  /* 0x0000000c00807947 */ /* 0x000fea0003800000 */
.L_x_10180:
        /* <DEDUP_REMOVED lines=11> */
.L_x_10187:
[----:B------:R-:W3:Y:S01]  /*37c0*/  LDG.E.U16 R0, desc[UR36][R2.64] ;  /* 0x0000002402007981 */ /* 0x000ee2000c1e1500 */
[----:B------:R-:W-:Y:S01]  /*37d0*/  CS2R R18, SRZ ;  /* 0x0000000000127805 */ /* 0x000fe2000001ff00 */
[----:B---3--:R-:W-:-:S05]  /*37e0*/  HADD2.F32 R0, -RZ, R0.H0_H0 ;  /* 0x20000000ff007230 */ /* 0x008fca0000004100 */
[----:B------:R-:W-:-:S04]  /*37f0*/  FMUL.FTZ R0, R0, 1 ;  /* 0x3f80000000007820 */ /* 0x000fc80000410000 */
[----:B------:R0:W1:Y:S01]  /*3800*/  F2F.F64.F32 R16, R0 ;  /* 0x0000000000107310 */ /* 0x0000620000201800 */
[----:B------:R-:W-:Y:S05]  /*3810*/  BRA `(.L_x_10178) ;  /* 0x0000000c003c7947 */ /* 0x000fea0003800000 */
.L_x_10186:
        /* <DEDUP_REMOVED lines=12> */
.L_x_10189:
        /* <DEDUP_REMOVED lines=8> */
.L_x_10188:
[----:B------:R0:W5:Y:S01]  /*3960*/  LDG.E.64 R16, desc[UR36][R2.64] ;  /* 0x0000002402107981 */ /* 0x000162000c1e1b00 */
[----:B------:R-:W-:Y:S01]  /*3970*/  CS2R R18, SRZ ;  /* 0x0000000000127805 */ /* 0x000fe2000001ff00 */
[----:B------:R-:W-:Y:S06]  /*3980*/  BRA `(.L_x_10178) ;  /* 0x0000000800e07947 */ /* 0x000fec0003800000 */
.L_x_10179:
        /* <DEDUP_REMOVED lines=14> */
.L_x_10192:
[----:B------:R0:W5:Y:S01]  /*3a70*/  LDG.E.128 R16, desc[UR36][R2.64] ;  /* 0x0000002402107981 */ /* 0x000162000c1e1d00 */
[----:B------:R-:W-:Y:S05]  /*3a80*/  BRA `(.L_x_10178) ;  /* 0x0000000800a07947 */ /* 0x000fea0003800000 */
.L_x_10191:
        /* <DEDUP_REMOVED lines=29> */
.L_x_10194:
        /* <DEDUP_REMOVED lines=16> */
.L_x_10193:
[----:B------:R-:W3:Y:S01]  /*3d60*/  LDG.E.U16 R0, desc[UR36][R2.64] ;  /* 0x0000002402007981 */ /* 0x000ee2000c1e1500 */
[----:B------:R-:W-:Y:S01]  /*3d70*/  CS2R R18, SRZ ;  /* 0x0000000000127805 */ /* 0x000fe2000001ff00 */
[----:B---3--:R-:W-:-:S04]  /*3d80*/  IMAD.U32 R0, R0, 0x10000, RZ ;  /* 0x0001000000007824 */ /* 0x008fc800078e00ff */
[----:B------:R-:W-:-:S04]  /*3d90*/  FMUL.FTZ R0, R0, 1 ;  /* 0x3f80000000007820 */ /* 0x000fc80000410000 */
[----:B------:R0:W1:Y:S01]  /*3da0*/  F2F.F64.F32 R16, R0 ;  /* 0x0000000000107310 */ /* 0x0000620000201800 */
[----:B------:R-:W-:Y:S05]  /*3db0*/  BRA `(.L_x_10178) ;  /* 0x0000000400d47947 */ /* 0x000fea0003800000 */
.L_x_10190:
        /* <DEDUP_REMOVED lines=12> */
.L_x_10197:
        /* <DEDUP_REMOVED lines=21> */
.L_x_10201:
[----:B------:R-:W-:Y:S05]  /*3fd0*/  BSYNC B1 ;  /* 0x0000000000017941 */ /* 0x000fea0003800000 */
.L_x_10200:
[----:B------:R-:W-:Y:S01]  /*3fe0*/  LEA R3, R0, 0x3b800000, 0x17 ;  /* 0x3b80000000037811 */ /* 0x000fe200078eb8ff */
[----:B------:R-:W-:-:S05]  /*3ff0*/  IMAD.SHL.U32 R0, R2, 0x100000, RZ ;  /* 0x0010000002007824 */ /* 0x000fca00078e00ff */
[----:B------:R-:W-:-:S07]  /*4000*/  LOP3.LUT R0, R3, R0, R4, 0xfe, !PT ;  /* 0x0000000003007212 */ /* 0x000fce00078efe04 */
.L_x_10199:
[----:B------:R-:W-:Y:S05]  /*4010*/  BSYNC B0 ;  /* 0x0000000000007941 */ /* 0x000fea0003800000 */
.L_x_10198:
[----:B------:R-:W-:Y:S01]  /*4020*/  FMUL.FTZ R0, R0, 1 ;  /* 0x3f80000000007820 */ /* 0x000fe20000410000 */
[----:B------:R-:W-:-:S03]  /*4030*/  CS2R R18, SRZ ;  /* 0x0000000000127805 */ /* 0x000fc6000001ff00 */
[----:B------:R0:W1:Y:S01]  /*4040*/  F2F.F64.F32 R16, R0 ;  /* 0x0000000000107310 */ /* 0x0000620000201800 */
[----:B------:R-:W-:Y:S05]  /*4050*/  BRA `(.L_x_10178) ;  /* 0x00000004002c7947 */ /* 0x000fea0003800000 */
.L_x_10196:
        /* <DEDUP_REMOVED lines=21> */
.L_x_10205:
[----:B------:R-:W-:Y:S05]  /*41b0*/  BSYNC B1 ;  /* 0x0000000000017941 */ /* 0x000fea0003800000 */
.L_x_10204:
[----:B------:R-:W-:Y:S01]  /*41c0*/  LEA R3, R0, 0x37800000, 0x17 ;  /* 0x3780000000037811 */ /* 0x000fe200078eb8ff */
[----:B------:R-:W-:-:S05]  /*41d0*/  IMAD.SHL.U32 R0, R2, 0x200000, RZ ;  /* 0x0020000002007824 */ /* 0x000fca00078e00ff */
[----:B------:R-:W-:-:S07]  /*41e0*/  LOP3.LUT R0, R3, R0, R4, 0xfe, !PT ;  /* 0x0000000003007212 */ /* 0x000fce00078efe04 */
.L_x_10203:
[----:B------:R-:W-:Y:S05]  /*41f0*/  BSYNC B0 ;  /* 0x0000000000007941 */ /* 0x000fea0003800000 */
.L_x_10202:
[----:B------:R-:W-:Y:S01]  /*4200*/  FMUL.FTZ R0, R0, 1 ;  /* 0x3f80000000007820 */ /* 0x000fe20000410000 */
[----:B------:R-:W-:-:S03]  /*4210*/  CS2R R18, SRZ ;  /* 0x0000000000127805 */ /* 0x000fc6000001ff00 */
[----:B------:R0:W1:Y:S01]  /*4220*/  F2F.F64.F32 R16, R0 ;  /* 0x0000000000107310 */ /* 0x0000620000201800 */
[----:B------:R-:W-:Y:S05]  /*4230*/  BRA `(.L_x_10178) ;  /* 0x0000000000b47947 */ /* 0x000fea0003800000 */
.L_x_10195:
        /* <DEDUP_REMOVED lines=14> */
.L_x_10209:
[----:B------:R-:W-:Y:S05]  /*4320*/  BSYNC B0 ;  /* 0x0000000000007941 */ /* 0x000fea0003800000 */
.L_x_10208:
[----:B------:R-:W-:Y:S01]  /*4330*/  FMUL.FTZ R0, R0, 1 ;  /* 0x3f80000000007820 */ /* 0x000fe20000410000 */
[----:B------:R-:W-:-:S03]  /*4340*/  CS2R R18, SRZ ;  /* 0x0000000000127805 */ /* 0x000fc6000001ff00 */
[----:B------:R0:W1:Y:S01]  /*4350*/  F2F.F64.F32 R16, R0 ;  /* 0x0000000000107310 */ /* 0x0000620000201800 */
[----:B------:R-:W-:Y:S05]  /*4360*/  BRA `(.L_x_10178) ;  /* 0x0000000000687947 */ /* 0x000fea0003800000 */
.L_x_10183:
        /* <DEDUP_REMOVED lines=16> */
.L_x_10210:
[----:B------:R-:W-:Y:S02]  /*4470*/  CS2R R16, SRZ ;  /* 0x0000000000107805 */ /* 0x000fe4000001ff00 */
[----:B------:R-:W-:Y:S01]  /*4480*/  CS2R R18, SRZ ;  /* 0x0000000000127805 */ /* 0x000fe2000001ff00 */
[----:B------:R-:W-:Y:S06]  /*4490*/  BRA `(.L_x_10178) ;  /* 0x00000000001c7947 */ /* 0x000fec0003800000 */
.L_x_10207:
[----:B------:R-:W3:Y:S01]  /*44a0*/  LDG.E.64 R16, desc[UR36][R2.64] ;  /* 0x0000002402107981 */ /* 0x000ee2000c1e1b00 */
[----:B------:R-:W-:Y:S01]  /*44b0*/  CS2R R18, SRZ ;  /* 0x0000000000127805 */ /* 0x000fe2000001ff00 */
[----:B---3--:R-:W0:Y:S01]  /*44c0*/  I2F.F64.U64 R16, R16 ;  /* 0x0000001000107312 */ /* 0x008e220000301800 */
[----:B------:R-:W-:Y:S05]  /*44d0*/  BRA `(.L_x_10178) ;  /* 0x00000000000c7947 */ /* 0x000fea0003800000 */
.L_x_10206:
[----:B------:R-:W3:Y:S01]  /*44e0*/  LDG.E R2, desc[UR36][R2.64] ;  /* 0x0000002402027981 */ /* 0x000ee2000c1e1900 */
[----:B------:R-:W-:Y:S01]  /*44f0*/  CS2R R18, SRZ ;  /* 0x0000000000127805 */ /* 0x000fe2000001ff00 */
[----:B---3--:R0:W1:Y:S06]  /*4500*/  I2F.F64.U32 R16, R2 ;  /* 0x0000000200107312 */ /* 0x00806c0000201800 */
.L_x_10178:
[----:B------:R-:W-:Y:S05]  /*4510*/  BSYNC B6 ;  /* 0x0000000000067941 */ /* 0x000fea0003800000 */
.L_x_10177:
[----:B01-3--:R-:W0:Y:S01]  /*4520*/  S2R R2, SR_TID.X ;  /* 0x0000000000027919 */ /* 0x00be220000002100 */
[----:B------:R-:W-:Y:S01]  /*4530*/  BSSY B1, `(.L_x_10211) ;  /* 0x00000a5000017945 */ /* 0x000fe20003800000 */
[----:B------:R-:W-:Y:S02]  /*4540*/  CS2R R38, SRZ ;  /* 0x0000000000267805 */ /* 0x000fe4000001ff00 */
[----:B------:R-:W-:Y:S02]  /*4550*/  CS2R R10, SRZ ;  /* 0x00000000000a7805 */ /* 0x000fe4000001ff00 */
[----:B------:R-:W-:Y:S02]  /*4560*/  CS2R R8, SRZ ;  /* 0x0000000000087805 */ /* 0x000fe4000001ff00 */
[----:B0-----:R-:W-:-:S13]  /*4570*/  ISETP.GE.AND P1, PT, R2, R45, PT ;  /* 0x0000002d0200720c */ /* 0x001fda0003f26270 */
[----:B------:R-:W-:Y:S05]  /*4580*/  @P1 BRA `(.L_x_10212) ;  /* 0x00000008007c1947 */ /* 0x000fea0003800000 */
[----:B--2-45:R-:W-:-:S14]  /*4590*/  DSETP.GE.AND P0, PT, |R32|, |R34|, PT ;  /* 0x400000222000722a */ /* 0x034fdc0003f06200 */
        /* <DEDUP_REMOVED lines=24> */
[----:B------:R-:W-:Y:S05]  /*4720*/  CALL.REL.NOINC `($__internal_31_$__cuda_sm20_div_rn_f64_full) ;  /* 0x0000007000c47944 */ /* 0x000fea0003c00000 */
[----:B------:R-:W-:Y:S02]  /*4730*/  IMAD.MOV.U32 R4, RZ, RZ, R20 ;  /* 0x000000ffff047224 */ /* 0x000fe400078e0014 */
[----:B------:R-:W-:-:S07]  /*4740*/  IMAD.MOV.U32 R5, RZ, RZ, R21 ;  /* 0x000000ffff057224 */ /* 0x000fce00078e0015 */
.L_x_10216:
[----:B------:R-:W-:Y:S05]  /*4750*/  BSYNC B2 ;  /* 0x0000000000027941 */ /* 0x000fea0003800000 */
.L_x_10215:
        /* <DEDUP_REMOVED lines=16> */
[----:B------:R-:W-:Y:S05]  /*4860*/  CALL.REL.NOINC `($__internal_30_$__cuda_sm20_dblrcp_rn_slowpath_v3) ;  /* 0x0000006c00cc7944 */ /* 0x000fea0003c00000 */
[----:B------:R-:W-:Y:S02]  /*4870*/  IMAD.MOV.U32 R10, RZ, RZ, R3 ;  /* 0x000000ffff0a7224 */ /* 0x000fe400078e0003 */
[----:B------:R-:W-:-:S07]  /*4880*/  IMAD.MOV.U32 R11, RZ, RZ, R12 ;  /* 0x000000ffff0b7224 */ /* 0x000fce00078e000c */
.L_x_10218:
[----:B------:R-:W-:Y:S05]  /*4890*/  BSYNC B2 ;  /* 0x0000000000027941 */ /* 0x000fea0003800000 */
.L_x_10217:
[----:B------:R-:W0:Y:S01]  /*48a0*/  LDC.64 R6, c[0x0][0x230] ;  /* 0x00008c00ff067b82 */ /* 0x000e220000000a00 */
[----:B------:R-:W-:Y:S02]  /*48b0*/  ULDC.64 UR4, c[0x0][0x238] ;  /* 0x00008e0000047ab9 */ /* 0x000fe40000000a00 */
[C---:B0-----:R-:W-:Y:S02]  /*48c0*/  DFMA R8, R4.reuse, UR4, R6 ;  /* 0x0000000404087c2b */ /* 0x041fe40008000006 */
[----:B------:R-:W-:-:S06]  /*48d0*/  DFMA R4, -R4, R6, UR4 ;  /* 0x0000000404047e2b */ /* 0x000fcc0008000106 */
[-C--:B------:R-:W-:Y:S02]  /*48e0*/  DMUL R8, R8, R10.reuse ;  /* 0x0000000a08087228 */ /* 0x080fe40000000000 */
[----:B------:R-:W-:Y:S01]  /*48f0*/  DMUL R10, R4, R10 ;  /* 0x0000000a040a7228 */ /* 0x000fe20000000000 */
[----:B------:R-:W-:Y:S10]  /*4900*/  BRA `(.L_x_10212) ;  /* 0x00000004009c7947 */ /* 0x000ff40003800000 */
.L_x_10214:
        /* <DEDUP_REMOVED lines=22> */
[----:B------:R-:W-:Y:S05]  /*4a70*/  CALL.REL.NOINC `($__internal_31_$__cuda_sm20_div_rn_f64_full) ;  /* 0x0000006c00f07944 */ /* 0x000fea0003c00000 */
[----:B------:R-:W-:Y:S02]  /*4a80*/  IMAD.MOV.U32 R8, RZ, RZ, R20 ;  /* 0x000000ffff087224 */ /* 0x000fe400078e0014 */
[----:B------:R-:W-:-:S07]  /*4a90*/  IMAD.MOV.U32 R9, RZ, RZ, R21 ;  /* 0x000000ffff097224 */ /* 0x000fce00078e0015 */
.L_x_10220:
[----:B------:R-:W-:Y:S05]  /*4aa0*/  BSYNC B2 ;  /* 0x0000000000027941 */ /* 0x000fea0003800000 */
.L_x_10219:
        /* <DEDUP_REMOVED lines=25> */
.L_x_10222:
[----:B------:R-:W-:Y:S05]  /*4c40*/  BSYNC B2 ;  /* 0x0000000000027941 */ /* 0x000fea0003800000 */
.L_x_10221:
[----:B------:R-:W-:Y:S05]  /*4c50*/  BRA `(.L_x_10212) ;  /* 0x0000000000c87947 */ /* 0x000fea0003800000 */
.L_x_10213:
        /* <DEDUP_REMOVED lines=23> */
.L_x_10224:
[----:B------:R-:W-:Y:S05]  /*4dd0*/  BSYNC B2 ;  /* 0x0000000000027941 */ /* 0x000fea0003800000 */
.L_x_10223:
        /* <DEDUP_REMOVED lines=19> */
.L_x_10226:
[----:B------:R-:W-:Y:S05]  /*4f10*/  BSYNC B2 ;  /* 0x0000000000027941 */ /* 0x000fea0003800000 */
.L_x_10225:
[----:B------:R-:W0:Y:S01]  /*4f20*/  LDC.64 R6, c[0x0][0x238] ;  /* 0x00008e00ff067b82 */ /* 0x000e220000000a00 */
[----:B------:R-:W-:Y:S02]  /*4f30*/  ULDC.64 UR4, c[0x0][0x230] ;  /* 0x00008c0000047ab9 */ /* 0x000fe40000000a00 */
[C---:B0-----:R-:W-:Y:S02]  /*4f40*/  DFMA R8, R4.reuse, UR4, R6 ;  /* 0x0000000404087c2b */ /* 0x041fe40008000006 */
[----:B------:R-:W-:-:S06]  /*4f50*/  DFMA R4, R4, R6, -UR4 ;  /* 0x8000000404047e2b */ /* 0x000fcc0008000006 */
[-C--:B------:R-:W-:Y:S02]  /*4f60*/  DMUL R8, R8, R10.reuse ;  /* 0x0000000a08087228 */ /* 0x080fe40000000000 */
[----:B------:R-:W-:-:S11]  /*4f70*/  DMUL R10, R4, R10 ;  /* 0x0000000a040a7228 */ /* 0x000fd60000000000 */
.L_x_10212:
[----:B------:R-:W-:Y:S05]  /*4f80*/  BSYNC B1 ;  /* 0x0000000000017941 */ /* 0x000fea0003800000 */
.L_x_10211:
[----:B------:R-:W-:Y:S01]  /*4f90*/  VIADD R0, R2, 0x80 ;  /* 0x0000008002007836 */ /* 0x000fe20000000000 */
[----:B------:R-:W-:Y:S01]  /*4fa0*/  BSSY B1, `(.L_x_10227) ;  /* 0x00000a3000017945 */ /* 0x000fe20003800000 */
[----:B------:R-:W-:-:S03]  /*4fb0*/  CS2R R36, SRZ ;  /* 0x0000000000247805 */ /* 0x000fc6000001ff00 */
[----:B------:R-:W-:-:S13]  /*4fc0*/  ISETP.GE.AND P0, PT, R0, R45, PT ;  /* 0x0000002d0000720c */ /* 0x000fda0003f06270 */
[----:B------:R-:W-:Y:S05]  /*4fd0*/  @P0 BRA `(.L_x_10228) ;  /* 0x00000008007c0947 */ /* 0x000fea0003800000 */
[----:B-----5:R-:W-:-:S14]  /*4fe0*/  DSETP.GE.AND P0, PT, |R28|, |R30|, PT ;  /* 0x4000001e1c00722a */ /* 0x020fdc0003f06200 */
        /* <DEDUP_REMOVED lines=24> */
[----:B--2-4-:R-:W-:Y:S05]  /*5170*/  CALL.REL.NOINC `($__internal_31_$__cuda_sm20_div_rn_f64_full) ;  /* 0x0000006800307944 */ /* 0x014fea0003c00000 */
[----:B------:R-:W-:Y:S02]  /*5180*/  IMAD.MOV.U32 R4, RZ, RZ, R20 ;  /* 0x000000ffff047224 */ /* 0x000fe400078e0014 */
[----:B------:R-:W-:-:S07]  /*5190*/  IMAD.MOV.U32 R5, RZ, RZ, R21 ;  /* 0x000000ffff057224 */ /* 0x000fce00078e0015 */
.L_x_10232:
[----:B------:R-:W-:Y:S05]  /*51a0*/  BSYNC B2 ;  /* 0x0000000000027941 */ /* 0x000fea0003800000 */
.L_x_10231:
        /* <DEDUP_REMOVED lines=16> */
[----:B--2-4-:R-:W-:Y:S05]  /*52b0*/  CALL.REL.NOINC `($__internal_30_$__cuda_sm20_dblrcp_rn_slowpath_v3) ;  /* 0x0000006400387944 */ /* 0x014fea0003c00000 */
[----:B------:R-:W-:Y:S02]  /*52c0*/  IMAD.MOV.U32 R13, RZ, RZ, R12 ;  /* 0x000000ffff0d7224 */ /* 0x000fe400078e000c */
[----:B------:R-:W-:-:S07]  /*52d0*/  IMAD.MOV.U32 R12, RZ, RZ, R3 ;  /* 0x000000ffff0c7224 */ /* 0x000fce00078e0003 */
.L_x_10234:
[----:B------:R-:W-:Y:S05]  /*52e0*/  BSYNC B2 ;  /* 0x0000000000027941 */ /* 0x000fea0003800000 */
.L_x_10233:
[----:B------:R-:W0:Y:S01]  /*52f0*/  LDC.64 R6, c[0x0][0x230] ;  /* 0x00008c00ff067b82 */ /* 0x000e220000000a00 */
[----:B------:R-:W-:Y:S02]  /*5300*/  ULDC.64 UR4, c[0x0][0x238] ;  /* 0x00008e0000047ab9 */ /* 0x000fe40000000a00 */
[C---:B0-----:R-:W-:Y:S02]  /*5310*/  DFMA R36, R4.reuse, UR4, R6 ;  /* 0x0000000404247c2b */ /* 0x041fe40008000006 */
[----:B------:R-:W-:-:S06]  /*5320*/  DFMA R4, -R4, R6, UR4 ;  /* 0x0000000404047e2b */ /* 0x000fcc0008000106 */
[-C--:B------:R-:W-:Y:S02]  /*5330*/  DMUL R36, R36, R12.reuse ;  /* 0x0000000c24247228 */ /* 0x080fe40000000000 */
[----:B------:R-:W-:Y:S01]  /*5340*/  DMUL R38, R4, R12 ;  /* 0x0000000c04267228 */ /* 0x000fe20000000000 */
[----:B------:R-:W-:Y:S10]  /*5350*/  BRA `(.L_x_10228) ;  /* 0x00000004009c7947 */ /* 0x000ff40003800000 */
.L_x_10230:
        /* <DEDUP_REMOVED lines=22> */
[----:B--2-4-:R-:W-:Y:S05]  /*54c0*/  CALL.REL.NOINC `($__internal_31_$__cuda_sm20_div_rn_f64_full) ;  /* 0x00000064005c7944 */ /* 0x014fea0003c00000 */
[----:B------:R-:W-:Y:S02]  /*54d0*/  IMAD.MOV.U32 R36, RZ, RZ, R20 ;  /* 0x000000ffff247224 */ /* 0x000fe400078e0014 */
[----:B------:R-:W-:-:S07]  /*54e0*/  IMAD.MOV.U32 R37, RZ, RZ, R21 ;  /* 0x000000ffff257224 */ /* 0x000fce00078e0015 */
.L_x_10236:
[----:B------:R-:W-:Y:S05]  /*54f0*/  BSYNC B2 ;  /* 0x0000000000027941 */ /* 0x000fea0003800000 */
.L_x_10235:
        /* <DEDUP_REMOVED lines=25> */
.L_x_10238:
[----:B------:R-:W-:Y:S05]  /*5690*/  BSYNC B2 ;  /* 0x0000000000027941 */ /* 0x000fea0003800000 */
.L_x_10237:
[----:B------:R-:W-:Y:S05]  /*56a0*/  BRA `(.L_x_10228) ;  /* 0x0000000000c87947 */ /* 0x000fea0003800000 */
.L_x_10229:
        /* <DEDUP_REMOVED lines=23> */
.L_x_10240:
[----:B------:R-:W-:Y:S05]  /*5820*/  BSYNC B2 ;  /* 0x0000000000027941 */ /* 0x000fea0003800000 */
.L_x_10239:
        /* <DEDUP_REMOVED lines=19> */
.L_x_10242:
[----:B------:R-:W-:Y:S05]  /*5960*/  BSYNC B2 ;  /* 0x0000000000027941 */ /* 0x000fea0003800000 */
.L_x_10241:
[----:B------:R-:W0:Y:S01]  /*5970*/  LDC.64 R6, c[0x0][0x238] ;  /* 0x00008e00ff067b82 */ /* 0x000e220000000a00 */
[----:B------:R-:W-:Y:S02]  /*5980*/  ULDC.64 UR4, c[0x0][0x230] ;  /* 0x00008c0000047ab9 */ /* 0x000fe40000000a00 */
[C---:B0-----:R-:W-:Y:S02]  /*5990*/  DFMA R36, R4.reuse, UR4, R6 ;  /* 0x0000000404247c2b */ /* 0x041fe40008000006 */
[----:B------:R-:W-:-:S06]  /*59a0*/  DFMA R4, R4, R6, -UR4 ;  /* 0x8000000404047e2b */ /* 0x000fcc0008000006 */
[-C--:B------:R-:W-:Y:S02]  /*59b0*/  DMUL R36, R36, R12.reuse ;  /* 0x0000000c24247228 */ /* 0x080fe40000000000 */
[----:B------:R-:W-:-:S11]  /*59c0*/  DMUL R38, R4, R12 ;  /* 0x0000000c04267228 */ /* 0x000fd60000000000 */
.L_x_10228:
[----:B------:R-:W-:Y:S05]  /*59d0*/  BSYNC B1 ;  /* 0x0000000000017941 */ /* 0x000fea0003800000 */
.L_x_10227:
[----:B------:R-:W-:Y:S01]  /*59e0*/  VIADD R0, R2, 0x100 ;  /* 0x0000010002007836 */ /* 0x000fe20000000000 */
[----:B------:R-:W-:Y:S01]  /*59f0*/  BSSY B1, `(.L_x_10243) ;  /* 0x00000a5000017945 */ /* 0x000fe20003800000 */
[----:B-----5:R-:W-:Y:S02]  /*5a00*/  CS2R R30, SRZ ;  /* 0x00000000001e7805 */ /* 0x020fe4000001ff00 */
[----:B------:R-:W-:Y:S02]  /*5a10*/  CS2R R34, SRZ ;  /* 0x0000000000227805 */ /* 0x000fe4000001ff00 */
[----:B--2-4-:R-:W-:Y:S02]  /*5a20*/  CS2R R32, SRZ ;  /* 0x0000000000207805 */ /* 0x014fe4000001ff00 */
        /* <DEDUP_REMOVED lines=30> */
.L_x_10248:
[----:B------:R-:W-:Y:S05]  /*5c10*/  BSYNC B2 ;  /* 0x0000000000027941 */ /* 0x000fea0003800000 */
.L_x_10247:
        /* <DEDUP_REMOVED lines=19> */
.L_x_10250:
[----:B------:R-:W-:Y:S05]  /*5d50*/  BSYNC B2 ;  /* 0x0000000000027941 */ /* 0x000fea0003800000 */
.L_x_10249:
[----:B------:R-:W0:Y:S01]  /*5d60*/  LDC.64 R6, c[0x0][0x230] ;  /* 0x00008c00ff067b82 */ /* 0x000e220000000a00 */
[----:B------:R-:W-:Y:S02]  /*5d70*/  ULDC.64 UR4, c[0x0][0x238] ;  /* 0x00008e0000047ab9 */ /* 0x000fe40000000a00 */
[C---:B0-----:R-:W-:Y:S02]  /*5d80*/  DFMA R32, R4.reuse, UR4, R6 ;  /* 0x0000000404207c2b */ /* 0x041fe40008000006 */
[----:B------:R-:W-:-:S06]  /*5d90*/  DFMA R4, -R4, R6, UR4 ;  /* 0x0000000404047e2b */ /* 0x000fcc0008000106 */
[-C--:B------:R-:W-:Y:S02]  /*5da0*/  DMUL R32, R32, R12.reuse ;  /* 0x0000000c20207228 */ /* 0x080fe40000000000 */
[----:B------:R-:W-:Y:S01]  /*5db0*/  DMUL R34, R4, R12 ;  /* 0x0000000c04227228 */ /* 0x000fe20000000000 */
[----:B------:R-:W-:Y:S10]  /*5dc0*/  BRA `(.L_x_10244) ;  /* 0x00000004009c7947 */ /* 0x000ff40003800000 */
.L_x_10246:
        /* <DEDUP_REMOVED lines=25> */
.L_x_10252:
[----:B------:R-:W-:Y:S05]  /*5f60*/  BSYNC B2 ;  /* 0x0000000000027941 */ /* 0x000fea0003800000 */
.L_x_10251:
        /* <DEDUP_REMOVED lines=25> */
.L_x_10254:
[----:B------:R-:W-:Y:S05]  /*6100*/  BSYNC B2 ;  /* 0x0000000000027941 */ /* 0x000fea0003800000 */
.L_x_10253:
[----:B------:R-:W-:Y:S05]  /*6110*/  BRA `(.L_x_10244) ;  /* 0x0000000000c87947 */ /* 0x000fea0003800000 */
.L_x_10245:
        /* <DEDUP_REMOVED lines=23> */
.L_x_10256:
[----:B------:R-:W-:Y:S05]  /*6290*/  BSYNC B2 ;  /* 0x0000000000027941 */ /* 0x000fea0003800000 */
.L_x_10255:
        /* <DEDUP_REMOVED lines=19> */
.L_x_10258:
[----:B------:R-:W-:Y:S05]  /*63d0*/  BSYNC B2 ;  /* 0x0000000000027941 */ /* 0x000fea0003800000 */
.L_x_10257:
[----:B------:R-:W0:Y:S01]  /*63e0*/  LDC.64 R6, c[0x0][0x238] ;  /* 0x00008e00ff067b82 */ /* 0x000e220000000a00 */
[----:B------:R-:W-:Y:S02]  /*63f0*/  ULDC.64 UR4, c[0x0][0x230] ;  /* 0x00008c0000047ab9 */ /* 0x000fe40000000a00 */
[C---:B0-----:R-:W-:Y:S02]  /*6400*/  DFMA R32, R4.reuse, UR4, R6 ;  /* 0x0000000404207c2b */ /* 0x041fe40008000006 */
[----:B------:R-:W-:-:S06]  /*6410*/  DFMA R4, R4, R6, -UR4 ;  /* 0x8000000404047e2b */ /* 0x000fcc0008000006 */
[-C--:B------:R-:W-:Y:S02]  /*6420*/  DMUL R32, R32, R12.reuse ;  /* 0x0000000c20207228 */ /* 0x080fe40000000000 */
[----:B------:R-:W-:-:S11]  /*6430*/  DMUL R34, R4, R12 ;  /* 0x0000000c04227228 */ /* 0x000fd60000000000 */
.L_x_10244:
[----:B------:R-:W-:Y:S05]  /*6440*/  BSYNC B1 ;  /* 0x0000000000017941 */ /* 0x000fea0003800000 */
.L_x_10243:
        /* <DEDUP_REMOVED lines=33> */
.L_x_10264:
[----:B------:R-:W-:Y:S05]  /*6660*/  BSYNC B2 ;  /* 0x0000000000027941 */ /* 0x000fea0003800000 */
.L_x_10263:
        /* <DEDUP_REMOVED lines=19> */
.L_x_10266:
[----:B------:R-:W-:Y:S05]  /*67a0*/  BSYNC B2 ;  /* 0x0000000000027941 */ /* 0x000fea0003800000 */
.L_x_10265:
[----:B------:R-:W0:Y:S01]  /*67b0*/  LDC.64 R6, c[0x0][0x230] ;  /* 0x00008c00ff067b82 */ /* 0x000e220000000a00 */
[----:B------:R-:W-:Y:S02]  /*67c0*/  ULDC.64 UR4, c[0x0][0x238] ;  /* 0x00008e0000047ab9 */ /* 0x000fe40000000a00 */
[C---:B0-----:R-:W-:Y:S02]  /*67d0*/  DFMA R28, R4.reuse, UR4, R6 ;  /* 0x00000004041c7c2b */ /* 0x041fe40008000006 */
[----:B------:R-:W-:-:S06]  /*67e0*/  DFMA R4, -R4, R6, UR4 ;  /* 0x0000000404047e2b */ /* 0x000fcc0008000106 */
[-C--:B------:R-:W-:Y:S02]  /*67f0*/  DMUL R28, R28, R12.reuse ;  /* 0x0000000c1c1c7228 */ /* 0x080fe40000000000 */
[----:B------:R-:W-:Y:S01]  /*6800*/  DMUL R30, R4, R12 ;  /* 0x0000000c041e7228 */ /* 0x000fe20000000000 */
[----:B------:R-:W-:Y:S10]  /*6810*/  BRA `(.L_x_10260) ;  /* 0x00000004009c7947 */ /* 0x000ff40003800000 */
.L_x_10262:
        /* <DEDUP_REMOVED lines=25> */
.L_x_10268:
[----:B------:R-:W-:Y:S05]  /*69b0*/  BSYNC B2 ;  /* 0x0000000000027941 */ /* 0x000fea0003800000 */
.L_x_10267:
        /* <DEDUP_REMOVED lines=25> */
.L_x_10270:
[----:B------:R-:W-:Y:S05]  /*6b50*/  BSYNC B2 ;  /* 0x0000000000027941 */ /* 0x000fea0003800000 */
.L_x_10269:
[----:B------:R-:W-:Y:S05]  /*6b60*/  BRA `(.L_x_10260) ;  /* 0x0000000000c87947 */ /* 0x000fea0003800000 */
.L_x_10261:
        /* <DEDUP_REMOVED lines=23> */
.L_x_10272:
[----:B------:R-:W-:Y:S05]  /*6ce0*/  BSYNC B2 ;  /* 0x0000000000027941 */ /* 0x000fea0003800000 */
.L_x_10271:
        /* <DEDUP_REMOVED lines=19> */
.L_x_10274:
[----:B------:R-:W-:Y:S05]  /*6e20*/  BSYNC B2 ;  /* 0x0000000000027941 */ /* 0x000fea0003800000 */
.L_x_10273:
[----:B------:R-:W0:Y:S01]  /*6e30*/  LDC.64 R6, c[0x0][0x238] ;  /* 0x00008e00ff067b82 */ /* 0x000e220000000a00 */
[----:B------:R-:W-:Y:S02]  /*6e40*/  ULDC.64 UR4, c[0x0][0x230] ;  /* 0x00008c0000047ab9 */ /* 0x000fe40000000a00 */
[C---:B0-----:R-:W-:Y:S02]  /*6e50*/  DFMA R28, R4.reuse, UR4, R6 ;  /* 0x00000004041c7c2b */ /* 0x041fe40008000006 */
[----:B------:R-:W-:-:S06]  /*6e60*/  DFMA R4, R4, R6, -UR4 ;  /* 0x8000000404047e2b */ /* 0x000fcc0008000006 */
[-C--:B------:R-:W-:Y:S02]  /*6e70*/  DMUL R28, R28, R12.reuse ;  /* 0x0000000c1c1c7228 */ /* 0x080fe40000000000 */
[----:B------:R-:W-:-:S11]  /*6e80*/  DMUL R30, R4, R12 ;  /* 0x0000000c041e7228 */ /* 0x000fd60000000000 */
.L_x_10260:
[----:B------:R-:W-:Y:S05]  /*6e90*/  BSYNC B1 ;  /* 0x0000000000017941 */ /* 0x000fea0003800000 */
.L_x_10259:
[----:B------:R-:W0:Y:S01]  /*6ea0*/  LDC.U8 R16, c[0x0][0x25c] ;  /* 0x00009700ff107b82 */ /* 0x000e220000000000 */
[----:B------:R-:W-:Y:S04]  /*6eb0*/  BSSY B6, `(.L_x_10275) ;  /* 0x0000135000067945 */ /* 0x000fe80003800000 */
[----:B------:R-:W-:Y:S05]  /*6ec0*/  @P1 BRA `(.L_x_10276) ;  /* 0x0000001000cc1947 */ /* 0x000fea0003800000 */
[----:B------:R-:W1:Y:S01]  /*6ed0*/  S2R R0, SR_CTAID.X ;  /* 0x0000000000007919 */ /* 0x000e620000002500 */
[----:B------:R-:W2:Y:S01]  /*6ee0*/  LDC.64 R4, c[0x0][0x240] ;  /* 0x00009000ff047b82 */ /* 0x000ea20000000a00 */
[----:B0-----:R-:W-:Y:S01]  /*6ef0*/  PRMT R2, R16, 0x9910, RZ ;  /* 0x0000991010027816 */ /* 0x001fe200000000ff */
[----:B------:R-:W-:Y:S01]  /*6f00*/  ULDC UR4, c[0x0][0x260] ;  /* 0x0000980000047ab9 */ /* 0x000fe20000000800 */
[----:B------:R-:W1:Y:S02]  /*6f10*/  S2R R17, SR_TID.X ;  /* 0x0000000000117919 */ /* 0x000e640000002100 */
        /* <DEDUP_REMOVED lines=16> */
[----:B------:R-:W-:Y:S01]  /*7020*/  VIADD R2, R17, 0x80 ;  /* 0x0000008011027836 */ /* 0x000fe20000000000 */
[----:B0-----:R4:W-:Y:S01]  /*7030*/  STG.E.U8 desc[UR36][R4.64], R9 ;  /* 0x0000000904007986 */ /* 0x0019e2000c101124 */
[----:B------:R-:W-:Y:S05]  /*7040*/  BRA `(.L_x_10276) ;  /* 0x00000010006c7947 */ /* 0x000fea0003800000 */
.L_x_10280:
[----:B------:R-:W0:Y:S01]  /*7050*/  F2I.S64.F64.TRUNC R8, R8 ;  /* 0x0000000800087311 */ /* 0x000e22000030d900 */
[----:B------:R-:W-:Y:S02]  /*7060*/  VIADD R2, R17, 0x80 ;  /* 0x0000008011027836 */ /* 0x000fe40000000000 */
[----:B0-----:R-:W-:-:S05]  /*7070*/  IMAD.MOV.U32 R3, RZ, RZ, R8 ;  /* 0x000000ffff037224 */ /* 0x001fca00078e0008 */
[----:B------:R0:W-:Y:S01]  /*7080*/  STG.E.U8 desc[UR36][R4.64], R3 ;  /* 0x0000000304007986 */ /* 0x0001e2000c101124 */
[----:B------:R-:W-:Y:S05]  /*7090*/  BRA `(.L_x_10276) ;  /* 0x0000001000587947 */ /* 0x000fea0003800000 */
.L_x_10279:
[----:B------:R-:W-:-:S13]  /*70a0*/  ISETP.NE.AND P0, PT, R0, 0x2, PT ;  /* 0x000000020000780c */ /* 0x000fda0003f05270 */
[----:B------:R-:W-:Y:S05]  /*70b0*/  @!P0 BRA `(.L_x_10282) ;  /* 0x0000000000308947 */ /* 0x000fea0003800000 */
[----:B------:R-:W-:-:S13]  /*70c0*/  ISETP.NE.AND P0, PT, R0, 0x3, PT ;  /* 0x000000030000780c */ /* 0x000fda0003f05270 */
[----:B------:R-:W-:Y:S05]  /*70d0*/  @!P0 BRA `(.L_x_10283) ;  /* 0x0000000000188947 */ /* 0x000fea0003800000 */
[----:B------:R-:W-:-:S13]  /*70e0*/  ISETP.NE.AND P0, PT, R0, 0x4, PT ;  /* 0x000000040000780c */ /* 0x000fda0003f05270 */
[----:B------:R-:W-:Y:S05]  /*70f0*/  @P0 BRA `(.L_x_10281) ;  /* 0x0000000c00dc0947 */ /* 0x000fea0003800000 */
[----:B------:R-:W0:Y:S01]  /*7100*/  F2I.S64.F64.TRUNC R8, R8 ;  /* 0x0000000800087311 */ /* 0x000e22000030d900 */
[----:B------:R-:W-:Y:S01]  /*7110*/  VIADD R2, R17, 0x80 ;  /* 0x0000008011027836 */ /* 0x000fe20000000000 */
[----:B0-----:R2:W-:Y:S01]  /*7120*/  STG.E.64 desc[UR36][R4.64], R8 ;  /* 0x0000000804007986 */ /* 0x0015e2000c101b24 */
[----:B------:R-:W-:Y:S05]  /*7130*/  BRA `(.L_x_10276) ;  /* 0x0000001000307947 */ /* 0x000fea0003800000 */
.L_x_10283:
[----:B------:R-:W0:Y:S01]  /*7140*/  F2I.F64.TRUNC R9, R8 ;  /* 0x0000000800097311 */ /* 0x000e22000030d100 */
[----:B------:R-:W-:Y:S01]  /*7150*/  VIADD R2, R17, 0x80 ;  /* 0x0000008011027836 */ /* 0x000fe20000000000 */
[----:B0-----:R3:W-:Y:S01]  /*7160*/  STG.E desc[UR36][R4.64], R9 ;  /* 0x0000000904007986 */ /* 0x0017e2000c101924 */
[----:B------:R-:W-:Y:S05]  /*7170*/  BRA `(.L_x_10276) ;  /* 0x0000001000207947 */ /* 0x000fea0003800000 */
.L_x_10282:
[----:B------:R-:W0:Y:S01]  /*7180*/  F2I.F64.TRUNC R9, R8 ;  /* 0x0000000800097311 */ /* 0x000e22000030d100 */
[----:B------:R-:W-:Y:S01]  /*7190*/  VIADD R2, R17, 0x80 ;  /* 0x0000008011027836 */ /* 0x000fe20000000000 */
[----:B0-----:R1:W-:Y:S01]  /*71a0*/  STG.E.U16 desc[UR36][R4.64], R9 ;  /* 0x0000000904007986 */ /* 0x0013e2000c101524 */
[----:B------:R-:W-:Y:S05]  /*71b0*/  BRA `(.L_x_10276) ;  /* 0x0000001000107947 */ /* 0x000fea0003800000 */
.L_x_10278:
        /* <DEDUP_REMOVED lines=10> */
[----:B------:R-:W-:-:S13]  /*7260*/  VIADD R2, R17, 0x80 ;  /* 0x0000008011027836 */ /* 0x000fda0000000000 */
[----:B0-----:R-:W-:-:S05]  /*7270*/  @!P0 FMUL R3, R3, 1.175494350822287508e-38 ;  /* 0x0080000003038820 */ /* 0x001fca0000400000 */
[----:B------:R0:W-:Y:S01]  /*7280*/  STG.E desc[UR36][R4.64], R3 ;  /* 0x0000000304007986 */ /* 0x0001e2000c101924 */
[----:B------:R-:W-:Y:S05]  /*7290*/  BRA `(.L_x_10276) ;  /* 0x0000000c00d87947 */ /* 0x000fea0003800000 */
.L_x_10285:
[----:B------:R-:W-:Y:S01]  /*72a0*/  UMOV UR4, 0xf0000000 ;  /* 0xf000000000047882 */ /* 0x000fe20000000000 */
[----:B------:R-:W-:Y:S01]  /*72b0*/  UMOV UR5, 0x380fffff ;  /* 0x380fffff00057882 */ /* 0x000fe20000000000 */
[----:B------:R-:W0:Y:S01]  /*72c0*/  F2F.F32.F64 R0, R8 ;  /* 0x0000000800007310 */ /* 0x000e220000301000 */
[----:B------:R-:W-:Y:S01]  /*72d0*/  DSETP.GEU.AND P0, PT, |R8|, UR4, PT ;  /* 0x0000000408007e2a */ /* 0x000fe2000bf0e200 */
[----:B------:R-:W-:-:S13]  /*72e0*/  VIADD R2, R17, 0x80 ;  /* 0x0000008011027836 */ /* 0x000fda0000000000 */
[----:B0-----:R-:W-:-:S05]  /*72f0*/  @!P0 FMUL R0, R0, 1.175494350822287508e-38 ;  /* 0x0080000000008820 */ /* 0x001fca0000400000 */
[----:B------:R-:W-:-:S05]  /*7300*/  F2FP.F16.F32.PACK_AB R0, RZ, R0 ;  /* 0x00000000ff00723e */ /* 0x000fca00000000ff */
[----:B------:R0:W-:Y:S01]  /*7310*/  STG.E.U16 desc[UR36][R4.64], R0 ;  /* 0x0000000004007986 */ /* 0x0001e2000c101524 */
[----:B------:R-:W-:Y:S05]  /*7320*/  BRA `(.L_x_10276) ;  /* 0x0000000c00b47947 */ /* 0x000fea0003800000 */
.L_x_10284:
        /* <DEDUP_REMOVED lines=10> */
[----:B------:R-:W-:Y:S01]  /*73d0*/  VIADD R2, R17, 0x80 ;  /* 0x0000008011027836 */ /* 0x000fe20000000000 */
[----:B------:R-:W-:-:S05]  /*73e0*/  DSETP.GEU.AND P1, PT, |R8|, UR4, PT ;  /* 0x0000000408007e2a */ /* 0x000fca000bf2e200 */
[----:B------:R-:W1:Y:S07]  /*73f0*/  F2F.F32.F64 R6, R8 ;  /* 0x0000000800067310 */ /* 0x000e6e0000301000 */
[----:B0-----:R-:W-:Y:S02]  /*7400*/  @!P0 FMUL R7, R7, 1.175494350822287508e-38 ;  /* 0x0080000007078820 */ /* 0x001fe40000400000 */
[----:B-1----:R-:W-:-:S05]  /*7410*/  @!P1 FMUL R6, R6, 1.175494350822287508e-38 ;  /* 0x0080000006069820 */ /* 0x002fca0000400000 */
[----:B------:R0:W-:Y:S01]  /*7420*/  STG.E.64 desc[UR36][R4.64], R6 ;  /* 0x0000000604007986 */ /* 0x0001e2000c101b24 */
[----:B------:R-:W-:Y:S05]  /*7430*/  BRA `(.L_x_10276) ;  /* 0x0000000c00707947 */ /* 0x000fea0003800000 */
.L_x_10287:
        /* <DEDUP_REMOVED lines=9> */
[----:B------:R-:W-:-:S05]  /*74d0*/  F2FP.F16.F32.PACK_AB R3, R0, R3 ;  /* 0x000000030003723e */ /* 0x000fca00000000ff */
[----:B------:R0:W-:Y:S01]  /*74e0*/  STG.E desc[UR36][R4.64], R3 ;  /* 0x0000000304007986 */ /* 0x0001e2000c101924 */
[----:B------:R-:W-:Y:S05]  /*74f0*/  BRA `(.L_x_10276) ;  /* 0x0000000c00407947 */ /* 0x000fea0003800000 */
.L_x_10286:
[----:B------:R0:W-:Y:S01]  /*7500*/  STG.E.64 desc[UR36][R4.64], R8 ;  /* 0x0000000804007986 */ /* 0x0001e2000c101b24 */
[----:B------:R-:W-:Y:S01]  /*7510*/  VIADD R2, R17, 0x80 ;  /* 0x0000008011027836 */ /* 0x000fe20000000000 */
[----:B------:R-:W-:Y:S06]  /*7520*/  BRA `(.L_x_10276) ;  /* 0x0000000c00347947 */ /* 0x000fec0003800000 */
.L_x_10277:
        /* <DEDUP_REMOVED lines=9> */
[----:B------:R-:W-:-:S05]  /*75c0*/  VIADD R2, R17, 0x80 ;  /* 0x0000008011027836 */ /* 0x000fca0000000000 */
[----:B------:R-:W-:-:S06]  /*75d0*/  DSETP.NEU.OR P0, PT, R8, RZ, P0 ;  /* 0x000000ff0800722a */ /* 0x000fcc000070d400 */
[----:B------:R-:W-:-:S05]  /*75e0*/  SEL R3, RZ, 0x1, !P0 ;  /* 0x00000001ff037807 */ /* 0x000fca0004000000 */
[----:B------:R0:W-:Y:S01]  /*75f0*/  STG.E.U8 desc[UR36][R4.64], R3 ;  /* 0x0000000304007986 */ /* 0x0001e2000c101124 */
[----:B------:R-:W-:Y:S05]  /*7600*/  BRA `(.L_x_10276) ;  /* 0x0000000800fc7947 */ /* 0x000fea0003800000 */
.L_x_10290:
[----:B------:R0:W-:Y:S01]  /*7610*/  STG.E.128 desc[UR36][R4.64], R8 ;  /* 0x0000000804007986 */ /* 0x0001e2000c101d24 */
[----:B------:R-:W-:Y:S01]  /*7620*/  VIADD R2, R17, 0x80 ;  /* 0x0000008011027836 */ /* 0x000fe20000000000 */
[----:B------:R-:W-:Y:S06]  /*7630*/  BRA `(.L_x_10276) ;  /* 0x0000000800f07947 */ /* 0x000fec0003800000 */
.L_x_10289:
        /* <DEDUP_REMOVED lines=25> */
.L_x_10294:
[----:B------:R-:W-:Y:S05]  /*77d0*/  BSYNC B0 ;  /* 0x0000000000007941 */ /* 0x000fea0003800000 */
.L_x_10293:
[----:B------:R-:W-:Y:S01]  /*77e0*/  LOP3.LUT R3, R0, R3, RZ, 0xfc, !PT ;  /* 0x0000000300037212 */ /* 0x000fe200078efcff */
[----:B------:R-:W-:-:S04]  /*77f0*/  VIADD R2, R17, 0x80 ;  /* 0x0000008011027836 */ /* 0x000fc80000000000 */
[----:B------:R0:W-:Y:S01]  /*7800*/  STG.E.U8 desc[UR36][R4.64], R3 ;  /* 0x0000000304007986 */ /* 0x0001e2000c101124 */
[----:B------:R-:W-:Y:S05]  /*7810*/  BRA `(.L_x_10276) ;  /* 0x0000000800787947 */ /* 0x000fea0003800000 */
.L_x_10292:
        /* <DEDUP_REMOVED lines=17> */
.L_x_10296:
[----:B------:R-:W-:Y:S01]  /*7930*/  IMAD.MOV.U32 R0, RZ, RZ, 0x7f ;  /* 0x0000007fff007424 */ /* 0x000fe200078e00ff */
[----:B------:R-:W-:-:S04]  /*7940*/  ISETP.GT.U32.AND P0, PT, R2, 0x7f800000, PT ;  /* 0x7f8000000200780c */ /* 0x000fc80003f04070 */
[----:B------:R-:W-:-:S09]  /*7950*/  SEL R0, R0, 0x7c, P0 ;  /* 0x0000007c00007807 */ /* 0x000fd20000000000 */
.L_x_10297:
[----:B------:R-:W-:Y:S05]  /*7960*/  BSYNC B0 ;  /* 0x0000000000007941 */ /* 0x000fea0003800000 */
.L_x_10295:
[----:B------:R-:W-:-:S04]  /*7970*/  LOP3.LUT R2, R3, 0x80000000, RZ, 0xc0, !PT ;  /* 0x8000000003027812 */ /* 0x000fc800078ec0ff */
[----:B------:R-:W-:Y:S01]  /*7980*/  SHF.R.U32.HI R3, RZ, 0x18, R2 ;  /* 0x00000018ff037819 */ /* 0x000fe20000011602 */
[----:B------:R-:W-:-:S03]  /*7990*/  VIADD R2, R17, 0x80 ;  /* 0x0000008011027836 */ /* 0x000fc60000000000 */
[----:B------:R-:W-:-:S05]  /*79a0*/  LOP3.LUT R3, R0, R3, RZ, 0xfc, !PT ;  /* 0x0000000300037212 */ /* 0x000fca00078efcff */
[----:B------:R0:W-:Y:S01]  /*79b0*/  STG.E.U8 desc[UR36][R4.64], R3 ;  /* 0x0000000304007986 */ /* 0x0001e2000c101124 */
[----:B------:R-:W-:Y:S05]  /*79c0*/  BRA `(.L_x_10276) ;  /* 0x00000008000c7947 */ /* 0x000fea0003800000 */
.L_x_10291:
[----:B------:R-:W-:Y:S01]  /*79d0*/  UMOV UR4, 0xf0000000 ;  /* 0xf000000000047882 */ /* 0x000fe20000000000 */
[----:B------:R-:W-:Y:S01]  /*79e0*/  UMOV UR5, 0x380fffff ;  /* 0x380fffff00057882 */ /* 0x000fe20000000000 */
[----:B------:R-:W0:Y:S01]  /*79f0*/  F2F.F32.F64 R0, R8 ;  /* 0x0000000800007310 */ /* 0x000e220000301000 */
[----:B------:R-:W-:Y:S01]  /*7a00*/  DSETP.GEU.AND P0, PT, |R8|, UR4, PT ;  /* 0x0000000408007e2a */ /* 0x000fe2000bf0e200 */
[----:B------:R-:W-:-:S13]  /*7a10*/  VIADD R2, R17, 0x80 ;  /* 0x0000008011027836 */ /* 0x000fda0000000000 */
[----:B0-----:R-:W-:-:S05]  /*7a20*/  @!P0 FMUL R0, R0, 1.175494350822287508e-38 ;  /* 0x0080000000008820 */ /* 0x001fca0000400000 */
[----:B------:R-:W-:-:S05]  /*7a30*/  F2FP.BF16.F32.PACK_AB R0, RZ, R0 ;  /* 0x00000000ff00723e */ /* 0x000fca00000010ff */
[----:B------:R0:W-:Y:S01]  /*7a40*/  STG.E.U16 desc[UR36][R4.64], R0 ;  /* 0x0000000004007986 */ /* 0x0001e2000c101524 */
[----:B------:R-:W-:Y:S05]  /*7a50*/  BRA `(.L_x_10276) ;  /* 0x0000000400e87947 */ /* 0x000fea0003800000 */
.L_x_10288:
        /* <DEDUP_REMOVED lines=9> */
[----:B------:R-:W-:Y:S01]  /*7af0*/  VIADD R2, R17, 0x80 ;  /* 0x0000008011027836 */ /* 0x000fe20000000000 */
[----:B0-----:R0:W-:Y:S01]  /*7b00*/  STG.E.U16 desc[UR36][R4.64], R9 ;  /* 0x0000000904007986 */ /* 0x0011e2000c101524 */
[----:B------:R-:W-:Y:S05]  /*7b10*/  BRA `(.L_x_10276) ;  /* 0x0000000400b87947 */ /* 0x000fea0003800000 */
.L_x_10300:
        /* <DEDUP_REMOVED lines=21> */
.L_x_10303:
[----:B------:R-:W-:-:S04]  /*7c70*/  LOP3.LUT R0, R7, 0x80000000, RZ, 0xc0, !PT ;  /* 0x8000000007007812 */ /* 0x000fc800078ec0ff */
[----:B------:R-:W-:-:S04]  /*7c80*/  SHF.R.U32.HI R3, RZ, 0x18, R0 ;  /* 0x00000018ff037819 */ /* 0x000fc80000011600 */
[----:B------:R-:W-:-:S04]  /*7c90*/  LOP3.LUT R2, R2, R3, RZ, 0xfc, !PT ;  /* 0x0000000302027212 */ /* 0x000fc800078efcff */
[----:B------:R-:W-:-:S07]  /*7ca0*/  PRMT R0, R2, 0x7610, R0 ;  /* 0x0000761002007816 */ /* 0x000fce0000000000 */
.L_x_10302:
[----:B------:R-:W-:Y:S05]  /*7cb0*/  BSYNC B0 ;  /* 0x0000000000007941 */ /* 0x000fea0003800000 */
.L_x_10301:
[----:B------:R0:W-:Y:S01]  /*7cc0*/  STG.E.U8 desc[UR36][R4.64], R0 ;  /* 0x0000000004007986 */ /* 0x0001e2000c101124 */
[----:B------:R-:W-:Y:S01]  /*7cd0*/  VIADD R2, R17, 0x80 ;  /* 0x0000008011027836 */ /* 0x000fe20000000000 */
[----:B------:R-:W-:Y:S06]  /*7ce0*/  BRA `(.L_x_10276) ;  /* 0x0000000400447947 */ /* 0x000fec0003800000 */
.L_x_10299:
        /* <DEDUP_REMOVED lines=21> */
.L_x_10306:
[----:B------:R-:W-:-:S04]  /*7e40*/  LOP3.LUT R0, R7, 0x80000000, RZ, 0xc0, !PT ;  /* 0x8000000007007812 */ /* 0x000fc800078ec0ff */
[----:B------:R-:W-:-:S04]  /*7e50*/  SHF.R.U32.HI R3, RZ, 0x18, R0 ;  /* 0x00000018ff037819 */ /* 0x000fc80000011600 */
[----:B------:R-:W-:-:S04]  /*7e60*/  LOP3.LUT R2, R2, R3, RZ, 0xfc, !PT ;  /* 0x0000000302027212 */ /* 0x000fc800078efcff */
[----:B------:R-:W-:-:S07]  /*7e70*/  PRMT R0, R2, 0x7610, R0 ;  /* 0x0000761002007816 */ /* 0x000fce0000000000 */
.L_x_10305:
[----:B------:R-:W-:Y:S05]  /*7e80*/  BSYNC B0 ;  /* 0x0000000000007941 */ /* 0x000fea0003800000 */
.L_x_10304:
[----:B------:R0:W-:Y:S01]  /*7e90*/  STG.E.U8 desc[UR36][R4.64], R0 ;  /* 0x0000000004007986 */ /* 0x0001e2000c101124 */
[----:B------:R-:W-:Y:S01]  /*7ea0*/  VIADD R2, R17, 0x80 ;  /* 0x0000008011027836 */ /* 0x000fe20000000000 */
[----:B------:R-:W-:Y:S06]  /*7eb0*/  BRA `(.L_x_10276) ;  /* 0x0000000000d07947 */ /* 0x000fec0003800000 */
.L_x_10298:
        /* <DEDUP_REMOVED lines=22> */
[----:B------:R-:W-:Y:S02]  /*8020*/  @!P0 IMAD.MOV R0, RZ, RZ, R2 ;  /* 0x000000ffff008224 */ /* 0x000fe400078e0202 */
[----:B------:R-:W-:Y:S02]  /*8030*/  VIADD R2, R17, 0x80 ;  /* 0x0000008011027836 */ /* 0x000fe40000000000 */
[----:B------:R-:W-:-:S05]  /*8040*/  @P2 IMAD.MOV.U32 R3, RZ, RZ, R0 ;  /* 0x000000ffff032224 */ /* 0x000fca00078e0000 */
[----:B------:R0:W-:Y:S01]  /*8050*/  STG.E.U8 desc[UR36][R4.64], R3 ;  /* 0x0000000304007986 */ /* 0x0001e2000c101124 */
[----:B------:R-:W-:Y:S05]  /*8060*/  BRA `(.L_x_10276) ;  /* 0x0000000000647947 */ /* 0x000fea0003800000 */
.L_x_10281:
        /* <DEDUP_REMOVED lines=16> */
.L_x_10309:
[----:B------:R-:W-:Y:S01]  /*8170*/  VIADD R2, R17, 0x80 ;  /* 0x0000008011027836 */ /* 0x000fe20000000000 */
[----:B------:R-:W-:Y:S06]  /*8180*/  BRA `(.L_x_10276) ;  /* 0x00000000001c7947 */ /* 0x000fec0003800000 */
.L_x_10308:
[----:B------:R-:W0:Y:S01]  /*8190*/  F2I.U64.F64.TRUNC R8, R8 ;  /* 0x0000000800087311 */ /* 0x000e22000030d800 */
[----:B------:R-:W-:Y:S01]  /*81a0*/  VIADD R2, R17, 0x80 ;  /* 0x0000008011027836 */ /* 0x000fe20000000000 */
[----:B0-----:R0:W-:Y:S01]  /*81b0*/  STG.E.64 desc[UR36][R4.64], R8 ;  /* 0x0000000804007986 */ /* 0x0011e2000c101b24 */
[----:B------:R-:W-:Y:S05]  /*81c0*/  BRA `(.L_x_10276) ;  /* 0x00000000000c7947 */ /* 0x000fea0003800000 */
.L_x_10307:
[----:B------:R-:W0:Y:S01]  /*81d0*/  F2I.U32.F64.TRUNC R9, R8 ;  /* 0x0000000800097311 */ /* 0x000e22000030d000 */
[----:B------:R-:W-:Y:S01]  /*81e0*/  VIADD R2, R17, 0x80 ;  /* 0x0000008011027836 */ /* 0x000fe20000000000 */
[----:B0-----:R0:W-:Y:S06]  /*81f0*/  STG.E desc[UR36][R4.64], R9 ;  /* 0x0000000904007986 */ /* 0x0011ec000c101924 */
.L_x_10276:
[----:B------:R-:W-:Y:S05]  /*8200*/  BSYNC B6 ;  /* 0x0000000000067941 */ /* 0x000fea0003800000 */
.L_x_10275:
[----:B------:R-:W-:Y:S01]  /*8210*/  ISETP.GE.AND P0, PT, R2, R45, PT ;  /* 0x0000002d0200720c */ /* 0x000fe20003f06270 */
[----:B------:R-:W-:-:S12]  /*8220*/  BSSY B6, `(.L_x_10310) ;  /* 0x0000239000067945 */ /* 0x000fd80003800000 */
[----:B------:R-:W-:Y:S05]  /*8230*/  @P0 BRA `(.L_x_10311) ;  /* 0x0000002000dc0947 */ /* 0x000fea0003800000 */
[----:B------:R-:W5:Y:S01]  /*8240*/  S2R R17, SR_CTAID.X ;  /* 0x0000000000117919 */ /* 0x000f620000002500 */
[----:B01234-:R-:W0:Y:S01]  /*8250*/  LDC.64 R4, c[0x0][0x240] ;  /* 0x00009000ff047b82 */ /* 0x01fe220000000a00 */
[----:B------:R-:W-:Y:S01]  /*8260*/  PRMT R6, R16, 0x9910, RZ ;  /* 0x0000991010067816 */ /* 0x000fe200000000ff */
[----:B------:R-:W-:Y:S01]  /*8270*/  ULDC UR4, c[0x0][0x260] ;  /* 0x0000980000047ab9 */ /* 0x000fe20000000800 */
[----:B-----5:R-:W-:-:S04]  /*8280*/  IMAD R0, R17, 0x200, R2 ;  /* 0x0000020011007824 */ /* 0x020fc800078e0202 */
[----:B------:R-:W-:Y:S02]  /*8290*/  IMAD R3, R0, UR4, RZ ;  /* 0x0000000400037c24 */ /* 0x000fe4000f8e02ff */
[----:B------:R-:W-:-:S03]  /*82a0*/  IMAD.MOV.U32 R0, RZ, RZ, R6 ;  /* 0x000000ffff007224 */ /* 0x000fc600078e0006 */
[----:B0-----:R-:W-:Y:S02]  /*82b0*/  IADD3 R4, P0, R3, R4, RZ ;  /* 0x0000000403047210 */ /* 0x001fe40007f1e0ff */
        /* <DEDUP_REMOVED lines=14> */
.L_x_10315:
[----:B------:R-:W0:Y:S02]  /*83a0*/  F2I.S64.F64.TRUNC R36, R36 ;  /* 0x0000002400247311 */ /* 0x000e24000030d900 */
[----:B0-----:R-:W-:-:S05]  /*83b0*/  IMAD.MOV.U32 R3, RZ, RZ, R36 ;  /* 0x000000ffff037224 */ /* 0x001fca00078e0024 */
[----:B------:R0:W-:Y:S01]  /*83c0*/  STG.E.U8 desc[UR36][R4.64], R3 ;  /* 0x0000000304007986 */ /* 0x0001e2000c101124 */
[----:B------:R-:W-:Y:S05]  /*83d0*/  BRA `(.L_x_10317) ;  /* 0x0000001000007947 */ /* 0x000fea0003800000 */
.L_x_10314:
        /* <DEDUP_REMOVED lines=9> */
.L_x_10319:
[----:B------:R-:W0:Y:S02]  /*8470*/  F2I.F64.TRUNC R37, R36 ;  /* 0x0000002400257311 */ /* 0x000e24000030d100 */
[----:B0-----:R0:W-:Y:S01]  /*8480*/  STG.E desc[UR36][R4.64], R37 ;  /* 0x0000002504007986 */ /* 0x0011e2000c101924 */
[----:B------:R-:W-:Y:S05]  /*8490*/  BRA `(.L_x_10317) ;  /* 0x0000000c00d07947 */ /* 0x000fea0003800000 */
.L_x_10318:
[----:B------:R-:W0:Y:S02]  /*84a0*/  F2I.F64.TRUNC R37, R36 ;  /* 0x0000002400257311 */ /* 0x000e24000030d100 */
[----:B0-----:R0:W-:Y:S01]  /*84b0*/  STG.E.U16 desc[UR36][R4.64], R37 ;  /* 0x0000002504007986 */ /* 0x0011e2000c101524 */
[----:B------:R-:W-:Y:S05]  /*84c0*/  BRA `(.L_x_10317) ;  /* 0x0000000c00c47947 */ /* 0x000fea0003800000 */
.L_x_10313:
        /* <DEDUP_REMOVED lines=13> */
.L_x_10321:
        /* <DEDUP_REMOVED lines=8> */
.L_x_10320:
        /* <DEDUP_REMOVED lines=16> */
.L_x_10323:
        /* <DEDUP_REMOVED lines=11> */
.L_x_10322:
[----:B------:R0:W-:Y:S01]  /*87d0*/  STG.E.64 desc[UR36][R4.64], R36 ;  /* 0x0000002404007986 */ /* 0x0001e2000c101b24 */
[----:B------:R-:W-:Y:S05]  /*87e0*/  BRA `(.L_x_10317) ;  /* 0x0000000800fc7947 */ /* 0x000fea0003800000 */
.L_x_10312:
        /* <DEDUP_REMOVED lines=13> */
.L_x_10326:
[----:B------:R0:W-:Y:S01]  /*88c0*/  STG.E.128 desc[UR36][R4.64], R36 ;  /* 0x0000002404007986 */ /* 0x0001e2000c101d24 */
[----:B------:R-:W-:Y:S05]  /*88d0*/  BRA `(.L_x_10317) ;  /* 0x0000000800c07947 */ /* 0x000fea0003800000 */
.L_x_10325:
        /* <DEDUP_REMOVED lines=25> */
.L_x_10330:
[----:B------:R-:W-:Y:S05]  /*8a70*/  BSYNC B0 ;  /* 0x0000000000007941 */ /* 0x000fea0003800000 */
.L_x_10329:
[----:B------:R-:W-:-:S05]  /*8a80*/  LOP3.LUT R7, R0, R7, RZ, 0xfc, !PT ;  /* 0x0000000700077212 */ /* 0x000fca00078efcff */
[----:B------:R3:W-:Y:S01]  /*8a90*/  STG.E.U8 desc[UR36][R4.64], R7 ;  /* 0x0000000704007986 */ /* 0x0007e2000c101124 */
[----:B------:R-:W-:Y:S05]  /*8aa0*/  BRA `(.L_x_10317) ;  /* 0x00000008004c7947 */ /* 0x000fea0003800000 */
.L_x_10328:
        /* <DEDUP_REMOVED lines=17> */
.L_x_10332:
[----:B------:R-:W-:Y:S01]  /*8bc0*/  IMAD.MOV.U32 R0, RZ, RZ, 0x7f ;  /* 0x0000007fff007424 */ /* 0x000fe200078e00ff */
[----:B------:R-:W-:-:S04]  /*8bd0*/  ISETP.GT.U32.AND P0, PT, R3, 0x7f800000, PT ;  /* 0x7f8000000300780c */ /* 0x000fc80003f04070 */
[----:B------:R-:W-:-:S09]  /*8be0*/  SEL R0, R0, 0x7c, P0 ;  /* 0x0000007c00007807 */ /* 0x000fd20000000000 */
.L_x_10333:
[----:B------:R-:W-:Y:S05]  /*8bf0*/  BSYNC B0 ;  /* 0x0000000000007941 */ /* 0x000fea0003800000 */
.L_x_10331:
[----:B------:R-:W-:-:S04]  /*8c00*/  LOP3.LUT R3, R7, 0x80000000, RZ, 0xc0, !PT ;  /* 0x8000000007037812 */ /* 0x000fc800078ec0ff */
[----:B------:R-:W-:-:S04]  /*8c10*/  SHF.R.U32.HI R3, RZ, 0x18, R3 ;  /* 0x00000018ff037819 */ /* 0x000fc80000011603 */
[----:B------:R-:W-:-:S05]  /*8c20*/  LOP3.LUT R3, R0, R3, RZ, 0xfc, !PT ;  /* 0x0000000300037212 */ /* 0x000fca00078efcff */
[----:B------:R4:W-:Y:S01]  /*8c30*/  STG.E.U8 desc[UR36][R4.64], R3 ;  /* 0x0000000304007986 */ /* 0x0009e2000c101124 */
[----:B------:R-:W-:Y:S05]  /*8c40*/  BRA `(.L_x_10317) ;  /* 0x0000000400e47947 */ /* 0x000fea0003800000 */
.L_x_10327:
        /* <DEDUP_REMOVED lines=8> */
.L_x_10324:
        /* <DEDUP_REMOVED lines=11> */
.L_x_10336:
        /* <DEDUP_REMOVED lines=21> */
.L_x_10339:
[----:B------:R-:W-:-:S04]  /*8ed0*/  LOP3.LUT R0, R7, 0x80000000, RZ, 0xc0, !PT ;  /* 0x8000000007007812 */ /* 0x000fc800078ec0ff */
[----:B------:R-:W-:-:S04]  /*8ee0*/  SHF.R.U32.HI R0, RZ, 0x18, R0 ;  /* 0x00000018ff007819 */ /* 0x000fc80000011600 */
[----:B------:R-:W-:-:S07]  /*8ef0*/  LOP3.LUT R0, R3, R0, RZ, 0xfc, !PT ;  /* 0x0000000003007212 */ /* 0x000fce00078efcff */
.L_x_10338:
[----:B------:R-:W-:Y:S05]  /*8f00*/  BSYNC B0 ;  /* 0x0000000000007941 */ /* 0x000fea0003800000 */
.L_x_10337:
[----:B------:R0:W-:Y:S01]  /*8f10*/  STG.E.U8 desc[UR36][R4.64], R0 ;  /* 0x0000000004007986 */ /* 0x0001e2000c101124 */
[----:B------:R-:W-:Y:S05]  /*8f20*/  BRA `(.L_x_10317) ;  /* 0x00000004002c7947 */ /* 0x000fea0003800000 */
.L_x_10335:
        /* <DEDUP_REMOVED lines=21> */
.L_x_10342:
[----:B------:R-:W-:-:S04]  /*9080*/  LOP3.LUT R0, R7, 0x80000000, RZ, 0xc0, !PT ;  /* 0x8000000007007812 */ /* 0x000fc800078ec0ff */
[----:B------:R-:W-:-:S04]  /*9090*/  SHF.R.U32.HI R0, RZ, 0x18, R0 ;  /* 0x00000018ff007819 */ /* 0x000fc80000011600 */
[----:B------:R-:W-:-:S07]  /*90a0*/  LOP3.LUT R0, R3, R0, RZ, 0xfc, !PT ;  /* 0x0000000003007212 */ /* 0x000fce00078efcff */
.L_x_10341:
[----:B------:R-:W-:Y:S05]  /*90b0*/  BSYNC B0 ;  /* 0x0000000000007941 */ /* 0x000fea0003800000 */
.L_x_10340:
[----:B------:R0:W-:Y:S01]  /*90c0*/  STG.E.U8 desc[UR36][R4.64], R0 ;  /* 0x0000000004007986 */ /* 0x0001e2000c101124 */
[----:B------:R-:W-:Y:S05]  /*90d0*/  BRA `(.L_x_10317) ;  /* 0x0000000000c07947 */ /* 0x000fea0003800000 */
.L_x_10334:
        /* <DEDUP_REMOVED lines=26> */
.L_x_10316:
        /* <DEDUP_REMOVED lines=16> */
.L_x_10345:
[----:B------:R-:W-:Y:S05]  /*9380*/  BRA `(.L_x_10317) ;  /* 0x0000000000147947 */ /* 0x000fea0003800000 */
.L_x_10344:
[----:B------:R-:W0:Y:S02]  /*9390*/  F2I.U64.F64.TRUNC R36, R36 ;  /* 0x0000002400247311 */ /* 0x000e24000030d800 */
[----:B0-----:R0:W-:Y:S01]  /*93a0*/  STG.E.64 desc[UR36][R4.64], R36 ;  /* 0x0000002404007986 */ /* 0x0011e2000c101b24 */
[----:B------:R-:W-:Y:S05]  /*93b0*/  BRA `(.L_x_10317) ;  /* 0x0000000000087947 */ /* 0x000fea0003800000 */
.L_x_10343:
[----:B------:R-:W0:Y:S02]  /*93c0*/  F2I.U32.F64.TRUNC R37, R36 ;  /* 0x0000002400257311 */ /* 0x000e24000030d000 */
[----:B0-----:R0:W-:Y:S02]  /*93d0*/  STG.E desc[UR36][R4.64], R37 ;  /* 0x0000002504007986 */ /* 0x0011e4000c101924 */
.L_x_10317:
        /* <DEDUP_REMOVED lines=24> */
.L_x_10349:
[----:B------:R-:W0:Y:S02]  /*9560*/  F2I.S64.F64.TRUNC R32, R32 ;  /* 0x0000002000207311 */ /* 0x000e24000030d900 */
[----:B0-----:R-:W-:-:S05]  /*9570*/  IMAD.MOV.U32 R3, RZ, RZ, R32 ;  /* 0x000000ffff037224 */ /* 0x001fca00078e0020 */
[----:B------:R0:W-:Y:S01]  /*9580*/  STG.E.U8 desc[UR36][R4.64], R3 ;  /* 0x0000000304007986 */ /* 0x0001e2000c101124 */
[----:B------:R-:W-:Y:S05]  /*9590*/  BRA `(.L_x_10351) ;  /* 0x0000001000007947 */ /* 0x000fea0003800000 */
.L_x_10348:
        /* <DEDUP_REMOVED lines=9> */
.L_x_10353:
[----:B------:R-:W0:Y:S02]  /*9630*/  F2I.F64.TRUNC R33, R32 ;  /* 0x0000002000217311 */ /* 0x000e24000030d100 */
[----:B0-----:R0:W-:Y:S01]  /*9640*/  STG.E desc[UR36][R4.64], R33 ;  /* 0x0000002104007986 */ /* 0x0011e2000c101924 */
[----:B------:R-:W-:Y:S05]  /*9650*/  BRA `(.L_x_10351) ;  /* 0x0000000c00d07947 */ /* 0x000fea0003800000 */
.L_x_10352:
[----:B------:R-:W0:Y:S02]  /*9660*/  F2I.F64.TRUNC R33, R32 ;  /* 0x0000002000217311 */ /* 0x000e24000030d100 */
[----:B0-----:R0:W-:Y:S01]  /*9670*/  STG.E.U16 desc[UR36][R4.64], R33 ;  /* 0x0000002104007986 */ /* 0x0011e2000c101524 */
[----:B------:R-:W-:Y:S05]  /*9680*/  BRA `(.L_x_10351) ;  /* 0x0000000c00c47947 */ /* 0x000fea0003800000 */
.L_x_10347:
        /* <DEDUP_REMOVED lines=13> */
.L_x_10355:
        /* <DEDUP_REMOVED lines=8> */
.L_x_10354:
        /* <DEDUP_REMOVED lines=16> */
.L_x_10357:
        /* <DEDUP_REMOVED lines=11> */
.L_x_10356:
[----:B------:R4:W-:Y:S01]  /*9990*/  STG.E.64 desc[UR36][R4.64], R32 ;  /* 0x0000002004007986 */ /* 0x0009e2000c101b24 */
[----:B------:R-:W-:Y:S05]  /*99a0*/  BRA `(.L_x_10351) ;  /* 0x0000000800fc7947 */ /* 0x000fea0003800000 */
.L_x_10346:
        /* <DEDUP_REMOVED lines=13> */
.L_x_10360:
[----:B------:R0:W-:Y:S01]  /*9a80*/  STG.E.128 desc[UR36][R4.64], R32 ;  /* 0x0000002004007986 */ /* 0x0001e2000c101d24 */
[----:B------:R-:W-:Y:S05]  /*9a90*/  BRA `(.L_x_10351) ;  /* 0x0000000800c07947 */ /* 0x000fea0003800000 */
.L_x_10359:
        /* <DEDUP_REMOVED lines=25> */
.L_x_10364:
[----:B------:R-:W-:Y:S05]  /*9c30*/  BSYNC B0 ;  /* 0x0000000000007941 */ /* 0x000fea0003800000 */
.L_x_10363:
[----:B------:R-:W-:-:S05]  /*9c40*/  LOP3.LUT R7, R0, R7, RZ, 0xfc, !PT ;  /* 0x0000000700077212 */ /* 0x000fca00078efcff */
[----:B------:R0:W-:Y:S01]  /*9c50*/  STG.E.U8 desc[UR36][R4.64], R7 ;  /* 0x0000000704007986 */ /* 0x0001e2000c101124 */
[----:B------:R-:W-:Y:S05]  /*9c60*/  BRA `(.L_x_10351) ;  /* 0x00000008004c7947 */ /* 0x000fea0003800000 */
.L_x_10362:
        /* <DEDUP_REMOVED lines=17> */
.L_x_10366:
[----:B------:R-:W-:Y:S01]  /*9d80*/  IMAD.MOV.U32 R0, RZ, RZ, 0x7f ;  /* 0x0000007fff007424 */ /* 0x000fe200078e00ff */
[----:B------:R-:W-:-:S04]  /*9d90*/  ISETP.GT.U32.AND P0, PT, R3, 0x7f800000, PT ;  /* 0x7f8000000300780c */ /* 0x000fc80003f04070 */
[----:B------:R-:W-:-:S09]  /*9da0*/  SEL R0, R0, 0x7c, P0 ;  /* 0x0000007c00007807 */ /* 0x000fd20000000000 */
.L_x_10367:
[----:B------:R-:W-:Y:S05]  /*9db0*/  BSYNC B0 ;  /* 0x0000000000007941 */ /* 0x000fea0003800000 */
.L_x_10365:
[----:B------:R-:W-:-:S04]  /*9dc0*/  LOP3.LUT R3, R7, 0x80000000, RZ, 0xc0, !PT ;  /* 0x8000000007037812 */ /* 0x000fc800078ec0ff */
[----:B------:R-:W-:-:S04]  /*9dd0*/  SHF.R.U32.HI R3, RZ, 0x18, R3 ;  /* 0x00000018ff037819 */ /* 0x000fc80000011603 */
[----:B------:R-:W-:-:S05]  /*9de0*/  LOP3.LUT R3, R0, R3, RZ, 0xfc, !PT ;  /* 0x0000000300037212 */ /* 0x000fca00078efcff */
[----:B------:R0:W-:Y:S01]  /*9df0*/  STG.E.U8 desc[UR36][R4.64], R3 ;  /* 0x0000000304007986 */ /* 0x0001e2000c101124 */
[----:B------:R-:W-:Y:S05]  /*9e00*/  BRA `(.L_x_10351) ;  /* 0x0000000400e47947 */ /* 0x000fea0003800000 */
.L_x_10361:
        /* <DEDUP_REMOVED lines=8> */
.L_x_10358:
        /* <DEDUP_REMOVED lines=11> */
.L_x_10370:
        /* <DEDUP_REMOVED lines=21> */
.L_x_10373:
[----:B------:R-:W-:-:S04]  /*a090*/  LOP3.LUT R0, R7, 0x80000000, RZ, 0xc0, !PT ;  /* 0x8000000007007812 */ /* 0x000fc800078ec0ff */
[----:B------:R-:W-:-:S04]  /*a0a0*/  SHF.R.U32.HI R0, RZ, 0x18, R0 ;  /* 0x00000018ff007819 */ /* 0x000fc80000011600 */
[----:B------:R-:W-:-:S07]  /*a0b0*/  LOP3.LUT R0, R3, R0, RZ, 0xfc, !PT ;  /* 0x0000000003007212 */ /* 0x000fce00078efcff */
.L_x_10372:
[----:B------:R-:W-:Y:S05]  /*a0c0*/  BSYNC B0 ;  /* 0x0000000000007941 */ /* 0x000fea0003800000 */
.L_x_10371:
[----:B------:R0:W-:Y:S01]  /*a0d0*/  STG.E.U8 desc[UR36][R4.64], R0 ;  /* 0x0000000004007986 */ /* 0x0001e2000c101124 */
[----:B------:R-:W-:Y:S05]  /*a0e0*/  BRA `(.L_x_10351) ;  /* 0x00000004002c7947 */ /* 0x000fea0003800000 */
.L_x_10369:
        /* <DEDUP_REMOVED lines=21> */
.L_x_10376:
[----:B------:R-:W-:-:S04]  /*a240*/  LOP3.LUT R0, R7, 0x80000000, RZ, 0xc0, !PT ;  /* 0x8000000007007812 */ /* 0x000fc800078ec0ff */
[----:B------:R-:W-:-:S04]  /*a250*/  SHF.R.U32.HI R0, RZ, 0x18, R0 ;  /* 0x00000018ff007819 */ /* 0x000fc80000011600 */
[----:B------:R-:W-:-:S07]  /*a260*/  LOP3.LUT R0, R3, R0, RZ, 0xfc, !PT ;  /* 0x0000000003007212 */ /* 0x000fce00078efcff */
.L_x_10375:
[----:B------:R-:W-:Y:S05]  /*a270*/  BSYNC B0 ;  /* 0x0000000000007941 */ /* 0x000fea0003800000 */
.L_x_10374:
[----:B------:R0:W-:Y:S01]  /*a280*/  STG.E.U8 desc[UR36][R4.64], R0 ;  /* 0x0000000004007986 */ /* 0x0001e2000c101124 */
[----:B------:R-:W-:Y:S05]  /*a290*/  BRA `(.L_x_10351) ;  /* 0x0000000000c07947 */ /* 0x000fea0003800000 */
.L_x_10368:
        /* <DEDUP_REMOVED lines=26> */
.L_x_10350:
        /* <DEDUP_REMOVED lines=16> */
.L_x_10379:
[----:B------:R-:W-:Y:S05]  /*a540*/  BRA `(.L_x_10351) ;  /* 0x0000000000147947 */ /* 0x000fea0003800000 */
.L_x_10378:
[----:B------:R-:W0:Y:S02]  /*a550*/  F2I.U64.F64.TRUNC R32, R32 ;  /* 0x0000002000207311 */ /* 0x000e24000030d800 */
[----:B0-----:R0:W-:Y:S01]  /*a560*/  STG.E.64 desc[UR36][R4.64], R32 ;  /* 0x0000002004007986 */ /* 0x0011e2000c101b24 */
[----:B------:R-:W-:Y:S05]  /*a570*/  BRA `(.L_x_10351) ;  /* 0x0000000000087947 */ /* 0x000fea0003800000 */
.L_x_10377:
[----:B------:R-:W0:Y:S02]  /*a580*/  F2I.U32.F64.TRUNC R33, R32 ;  /* 0x0000002000217311 */ /* 0x000e24000030d000 */
[----:B0-----:R0:W-:Y:S02]  /*a590*/  STG.E desc[UR36][R4.64], R33 ;  /* 0x0000002104007986 */ /* 0x0011e4000c101924 */
.L_x_10351:
[----:B------:R-:W-:-:S07]  /*a5a0*/  VIADD R2, R2, 0x80 ;  /* 0x0000008002027836 */ /* 0x000fce0000000000 */
.L_x_10311:
[----:B------:R-:W-:Y:S05]  /*a5b0*/  BSYNC B6 ;  /* 0x0000000000067941 */ /* 0x000fea0003800000 */
.L_x_10310:
[----:B------:R-:W-:-:S13]  /*a5c0*/  ISETP.GE.AND P0, PT, R2, R45, PT ;  /* 0x0000002d0200720c */ /* 0x000fda0003f06270 */
[----:B------:R-:W-:Y:S05]  /*a5d0*/  @P0 EXIT ;  /* 0x000000000000094d */ /* 0x000fea0003800000 */
[----:B0-2---:R-:W0:Y:S01]  /*a5e0*/  S2R R0, SR_CTAID.X ;  /* 0x0000000000007919 */ /* 0x005e220000002500 */
[----:B-1-34-:R-:W1:Y:S01]  /*a5f0*/  LDC.64 R4, c[0x0][0x240] ;  /* 0x00009000ff047b82 */ /* 0x01ae620000000a00 */
[----:B------:R-:W-:Y:S01]  /*a600*/  ULDC UR4, c[0x0][0x260] ;  /* 0x0000980000047ab9 */ /* 0x000fe20000000800 */
[----:B0-----:R-:W-:Y:S01]  /*a610*/  IMAD R2, R0, 0x200, R2 ;  /* 0x0000020000027824 */ /* 0x001fe200078e0202 */
[----:B------:R-:W-:-:S03]  /*a620*/  PRMT R0, R16, 0x9910, RZ ;  /* 0x0000991010007816 */ /* 0x000fc600000000ff */
        /* <DEDUP_REMOVED lines=16> */
.L_x_10383:
[----:B------:R-:W0:Y:S02]  /*a730*/  F2I.S64.F64.TRUNC R28, R28 ;  /* 0x0000001c001c7311 */ /* 0x000e24000030d900 */
[----:B0-----:R-:W-:-:S05]  /*a740*/  IMAD.MOV.U32 R5, RZ, RZ, R28 ;  /* 0x000000ffff057224 */ /* 0x001fca00078e001c */
[----:B------:R-:W-:Y:S01]  /*a750*/  STG.E.U8 desc[UR36][R2.64], R5 ;  /* 0x0000000502007986 */ /* 0x000fe2000c101124 */
[----:B------:R-:W-:Y:S05]  /*a760*/  EXIT ;  /* 0x000000000000794d */ /* 0x000fea0003800000 */
.L_x_10382:
        /* <DEDUP_REMOVED lines=9> */
.L_x_10386:
[----:B------:R-:W0:Y:S02]  /*a800*/  F2I.F64.TRUNC R29, R28 ;  /* 0x0000001c001d7311 */ /* 0x000e24000030d100 */
[----:B0-----:R-:W-:Y:S01]  /*a810*/  STG.E desc[UR36][R2.64], R29 ;  /* 0x0000001d02007986 */ /* 0x001fe2000c101924 */
[----:B------:R-:W-:Y:S05]  /*a820*/  EXIT ;  /* 0x000000000000794d */ /* 0x000fea0003800000 */
.L_x_10385:
[----:B------:R-:W0:Y:S02]  /*a830*/  F2I.F64.TRUNC R29, R28 ;  /* 0x0000001c001d7311 */ /* 0x000e24000030d100 */
[----:B0-----:R-:W-:Y:S01]  /*a840*/  STG.E.U16 desc[UR36][R2.64], R29 ;  /* 0x0000001d02007986 */ /* 0x001fe2000c101524 */
[----:B------:R-:W-:Y:S05]  /*a850*/  EXIT ;  /* 0x000000000000794d */ /* 0x000fea0003800000 */
.L_x_10381:
        /* <DEDUP_REMOVED lines=13> */
.L_x_10388:
        /* <DEDUP_REMOVED lines=8> */
.L_x_10387:
        /* <DEDUP_REMOVED lines=16> */
.L_x_10390:
        /* <DEDUP_REMOVED lines=11> */
.L_x_10389:
[----:B------:R-:W-:Y:S01]  /*ab60*/  STG.E.64 desc[UR36][R2.64], R28 ;  /* 0x0000001c02007986 */ /* 0x000fe2000c101b24 */
[----:B------:R-:W-:Y:S05]  /*ab70*/  EXIT ;  /* 0x000000000000794d */ /* 0x000fea0003800000 */
.L_x_10380:
        /* <DEDUP_REMOVED lines=13> */
.L_x_10393:
[----:B------:R-:W-:Y:S01]  /*ac50*/  STG.E.128 desc[UR36][R2.64], R28 ;  /* 0x0000001c02007986 */ /* 0x000fe2000c101d24 */
[----:B------:R-:W-:Y:S05]  /*ac60*/  EXIT ;  /* 0x000000000000794d */ /* 0x000fea0003800000 */
.L_x_10392:
        /* <DEDUP_REMOVED lines=25> */
.L_x_10397:
[----:B------:R-:W-:Y:S05]  /*ae00*/  BSYNC B0 ;  /* 0x0000000000007941 */ /* 0x000fea0003800000 */
.L_x_10396:
[----:B------:R-:W-:-:S05]  /*ae10*/  LOP3.LUT R5, R0, R5, RZ, 0xfc, !PT ;  /* 0x0000000500057212 */ /* 0x000fca00078efcff */
[----:B------:R-:W-:Y:S01]  /*ae20*/  STG.E.U8 desc[UR36][R2.64], R5 ;  /* 0x0000000502007986 */ /* 0x000fe2000c101124 */
[----:B------:R-:W-:Y:S05]  /*ae30*/  EXIT ;  /* 0x000000000000794d */ /* 0x000fea0003800000 */
.L_x_10395:
        /* <DEDUP_REMOVED lines=17> */
.L_x_10399:
[----:B------:R-:W-:Y:S01]  /*af50*/  IMAD.MOV.U32 R0, RZ, RZ, 0x7f ;  /* 0x0000007fff007424 */ /* 0x000fe200078e00ff */
[----:B------:R-:W-:-:S04]  /*af60*/  ISETP.GT.U32.AND P0, PT, R4, 0x7f800000, PT ;  /* 0x7f8000000400780c */ /* 0x000fc80003f04070 */
[----:B------:R-:W-:-:S09]  /*af70*/  SEL R0, R0, 0x7c, P0 ;  /* 0x0000007c00007807 */ /* 0x000fd20000000000 */
.L_x_10400:
[----:B------:R-:W-:Y:S05]  /*af80*/  BSYNC B0 ;  /* 0x0000000000007941 */ /* 0x000fea0003800000 */
.L_x_10398:
[----:B------:R-:W-:-:S04]  /*af90*/  LOP3.LUT R4, R5, 0x80000000, RZ, 0xc0, !PT ;  /* 0x8000000005047812 */ /* 0x000fc800078ec0ff */
[----:B------:R-:W-:-:S04]  /*afa0*/  SHF.R.U32.HI R5, RZ, 0x18, R4 ;  /* 0x00000018ff057819 */ /* 0x000fc80000011604 */
[----:B------:R-:W-:-:S05]  /*afb0*/  LOP3.LUT R5, R0, R5, RZ, 0xfc, !PT ;  /* 0x0000000500057212 */ /* 0x000fca00078efcff */
[----:B------:R-:W-:Y:S01]  /*afc0*/  STG.E.U8 desc[UR36][R2.64], R5 ;  /* 0x0000000502007986 */ /* 0x000fe2000c101124 */
[----:B------:R-:W-:Y:S05]  /*afd0*/  EXIT ;  /* 0x000000000000794d */ /* 0x000fea0003800000 */
.L_x_10394:
        /* <DEDUP_REMOVED lines=8> */
.L_x_10391:
        /* <DEDUP_REMOVED lines=11> */
.L_x_10403:
        /* <DEDUP_REMOVED lines=21> */
.L_x_10406:
[----:B------:R-:W-:-:S04]  /*b260*/  LOP3.LUT R0, R7, 0x80000000, RZ, 0xc0, !PT ;  /* 0x8000000007007812 */ /* 0x000fc800078ec0ff */
[----:B------:R-:W-:-:S04]  /*b270*/  SHF.R.U32.HI R5, RZ, 0x18, R0 ;  /* 0x00000018ff057819 */ /* 0x000fc80000011600 */
[----:B------:R-:W-:-:S04]  /*b280*/  LOP3.LUT R4, R4, R5, RZ, 0xfc, !PT ;  /* 0x0000000504047212 */ /* 0x000fc800078efcff */
[----:B------:R-:W-:-:S07]  /*b290*/  PRMT R0, R4, 0x7610, R0 ;  /* 0x0000761004007816 */ /* 0x000fce0000000000 */
.L_x_10405:
[----:B------:R-:W-:Y:S05]  /*b2a0*/  BSYNC B0 ;  /* 0x0000000000007941 */ /* 0x000fea0003800000 */
.L_x_10404:
[----:B------:R-:W-:Y:S01]  /*b2b0*/  STG.E.U8 desc[UR36][R2.64], R0 ;  /* 0x0000000002007986 */ /* 0x000fe2000c101124 */
[----:B------:R-:W-:Y:S05]  /*b2c0*/  EXIT ;  /* 0x000000000000794d */ /* 0x000fea0003800000 */
.L_x_10402:
        /* <DEDUP_REMOVED lines=21> */
.L_x_10409:
[----:B------:R-:W-:-:S04]  /*b420*/  LOP3.LUT R0, R7, 0x80000000, RZ, 0xc0, !PT ;  /* 0x8000000007007812 */ /* 0x000fc800078ec0ff */
[----:B------:R-:W-:-:S04]  /*b430*/  SHF.R.U32.HI R5, RZ, 0x18, R0 ;  /* 0x00000018ff057819 */ /* 0x000fc80000011600 */
[----:B------:R-:W-:-:S04]  /*b440*/  LOP3.LUT R4, R4, R5, RZ, 0xfc, !PT ;  /* 0x0000000504047212 */ /* 0x000fc800078efcff */
[----:B------:R-:W-:-:S07]  /*b450*/  PRMT R0, R4, 0x7610, R0 ;  /* 0x0000761004007816 */ /* 0x000fce0000000000 */
.L_x_10408:
[----:B------:R-:W-:Y:S05]  /*b460*/  BSYNC B0 ;  /* 0x0000000000007941 */ /* 0x000fea0003800000 */
.L_x_10407:
[----:B------:R-:W-:Y:S01]  /*b470*/  STG.E.U8 desc[UR36][R2.64], R0 ;  /* 0x0000000002007986 */ /* 0x000fe2000c101124 */
[----:B------:R-:W-:Y:S05]  /*b480*/  EXIT ;  /* 0x000000000000794d */ /* 0x000fea0003800000 */
.L_x_10401:
        /* <DEDUP_REMOVED lines=26> */
.L_x_10384:
        /* <DEDUP_REMOVED lines=16> */
.L_x_10412:
[----:B------:R-:W-:Y:S05]  /*b730*/  EXIT ;  /* 0x000000000000794d */ /* 0x000fea0003800000 */
.L_x_10411:
[----:B------:R-:W0:Y:S02]  /*b740*/  F2I.U64.F64.TRUNC R28, R28 ;  /* 0x0000001c001c7311 */ /* 0x000e24000030d800 */
[----:B0-----:R-:W-:Y:S01]  /*b750*/  STG.E.64 desc[UR36][R2.64], R28 ;  /* 0x0000001c02007986 */ /* 0x001fe2000c101b24 */
[----:B------:R-:W-:Y:S05]  /*b760*/  EXIT ;  /* 0x000000000000794d */ /* 0x000fea0003800000 */
.L_x_10410:
[----:B------:R-:W0:Y:S02]  /*b770*/  F2I.U32.F64.TRUNC R29, R28 ;  /* 0x0000001c001d7311 */ /* 0x000e24000030d000 */
[----:B0-----:R-:W-:Y:S01]  /*b780*/  STG.E desc[UR36][R2.64], R29 ;  /* 0x0000001d02007986 */ /* 0x001fe2000c101924 */
[----:B------:R-:W-:Y:S05]  /*b790*/  EXIT ;  /* 0x000000000000794d */ /* 0x000fea0003800000 */
        .weak           $__internal_30_$__cuda_sm20_dblrcp_rn_slowpath_v3
        .type           $__internal_30_$__cuda_sm20_dblrcp_rn_slowpath_v3,@function
        .size           $__internal_30_$__cuda_sm20_dblrcp_rn_slowpath_v3,($__internal_31_$__cuda_sm20_div_rn_f64_full - $__internal_30_$__cuda_sm20_dblrcp_rn_slowpath_v3)
$__internal_30_$__cuda_sm20_dblrcp_rn_slowpath_v3:
        /* <DEDUP_REMOVED lines=25> */
.L_x_10416:
        /* <DEDUP_REMOVED lines=9> */
.L_x_10414:
[----:B------:R-:W-:Y:S01]  /*b9c0*/  LOP3.LUT R13, R7, 0x80000, RZ, 0xfc, !PT ;  /* 0x00080000070d7812 */ /* 0x000fe200078efcff */
[----:B------:R-:W-:-:S07]  /*b9d0*/  IMAD.MOV.U32 R12, RZ, RZ, R6 ;  /* 0x000000ffff0c7224 */ /* 0x000fce00078e0006 */
.L_x_10415:
[----:B------:R-:W-:Y:S05]  /*b9e0*/  BSYNC B0 ;  /* 0x0000000000007941 */ /* 0x000fea0003800000 */
.L_x_10413:
[----:B------:R-:W-:Y:S02]  /*b9f0*/  IMAD.MOV.U32 R6, RZ, RZ, R0 ;  /* 0x000000ffff067224 */ /* 0x000fe400078e0000 */
[----:B------:R-:W-:Y:S02]  /*ba00*/  IMAD.MOV.U32 R7, RZ, RZ, 0x0 ;  /* 0x00000000ff077424 */ /* 0x000fe400078e00ff */
[----:B------:R-:W-:Y:S02]  /*ba10*/  IMAD.MOV.U32 R3, RZ, RZ, R12 ;  /* 0x000000ffff037224 */ /* 0x000fe400078e000c */
[----:B------:R-:W-:Y:S01]  /*ba20*/  IMAD.MOV.U32 R12, RZ, RZ, R13 ;  /* 0x000000ffff0c7224 */ /* 0x000fe200078e000d */
[----:B------:R-:W-:Y:S06]  /*ba30*/  RET.REL.NODEC R6 `(_ZN2at6native27unrolled_elementwise_kernelINS0_13AUnaryFunctorIN3c107complexIdEES5_S5_NS0_15binary_internal10DivFunctorIS5_EEEESt5arrayIPcLm2EELi4E23TrivialOffsetCalculatorILi1EjESE_NS0_6memory12LoadWithCastILi1EEENSF_13StoreWithCastILi1EEEEEviT_T0_T2_T3_T4_T5_) ;  /* 0xffffff4406707950 */ /* 0x000fec0003c3ffff */
        .weak           $__internal_31_$__cuda_sm20_div_rn_f64_full
        .type           $__internal_31_$__cuda_sm20_div_rn_f64_full,@function
        .size           $__internal_31_$__cuda_sm20_div_rn_f64_full,(.L_x_19286 - $__internal_31_$__cuda_sm20_div_rn_f64_full)
$__internal_31_$__cuda_sm20_div_rn_f64_full:
[C---:B------:R-:W-:Y:S01]  /*ba40*/  FSETP.GEU.AND P0, PT, |R7|.reuse, 1.469367938527859385e-39, PT ;  /* 0x001000000700780b */ /* 0x040fe20003f0e200 */
[----:B------:R-:W-:Y:S01]  /*ba50*/  IMAD.MOV.U32 R22, RZ, RZ, 0x1 ;  /* 0x00000001ff167424 */ /* 0x000fe200078e00ff */
[----:B------:R-:W-:Y:S01]  /*ba60*/  LOP3.LUT R4, R7, 0x800fffff, RZ, 0xc0, !PT ;  /* 0x800fffff07047812 */ /* 0x000fe200078ec0ff */
[----:B------:R-:W-:Y:S01]  /*ba70*/  IMAD.MOV.U32 R21, RZ, RZ, 0x1ca00000 ;  /* 0x1ca00000ff157424 */ /* 0x000fe200078e00ff */
[C---:B------:R-:W-:Y:S01]  /*ba80*/  FSETP.GEU.AND P3, PT, |R13|.reuse, 1.469367938527859385e-39, PT ;  /* 0x001000000d00780b */ /* 0x040fe20003f6e200 */
[----:B------:R-:W-:Y:S01]  /*ba90*/  BSSY B0, `(.L_x_10417) ;  /* 0x0000054000007945 */ /* 0x000fe20003800000 */
[----:B------:R-:W-:Y:S01]  /*baa0*/  LOP3.LUT R5, R4, 0x3ff00000, RZ, 0xfc, !PT ;  /* 0x3ff0000004057812 */ /* 0x000fe200078efcff */
[----:B------:R-:W-:Y:S01]  /*bab0*/  IMAD.MOV.U32 R4, RZ, RZ, R6 ;  /* 0x000000ffff047224 */ /* 0x000fe200078e0006 */
[----:B------:R-:W-:Y:S02]  /*bac0*/  LOP3.LUT R44, R13, 0x7ff00000, RZ, 0xc0, !PT ;  /* 0x7ff000000d2c7812 */ /* 0x000fe400078ec0ff */
[----:B------:R-:W-:-:S03]  /*bad0*/  LOP3.LUT R42, R7, 0x7ff00000, RZ, 0xc0, !PT ;  /* 0x7ff00000072a7812 */ /* 0x000fc600078ec0ff */
[----:B------:R-:W-:Y:S01]  /*bae0*/  @!P0 DMUL R4, R6, 8.98846567431157953865e+307 ;  /* 0x7fe0000006048828 */ /* 0x000fe20000000000 */
[----:B------:R-:W-:-:S03]  /*baf0*/  ISETP.GE.U32.AND P2, PT, R44, R42, PT ;  /* 0x0000002a2c00720c */ /* 0x000fc60003f46070 */
[----:B------:R-:W-:Y:S02]  /*bb00*/  @!P3 LOP3.LUT R3, R7, 0x7ff00000, RZ, 0xc0, !PT ;  /* 0x7ff000000703b812 */ /* 0x000fe400078ec0ff */
[----:B------:R-:W0:Y:S02]  /*bb10*/  MUFU.RCP64H R23, R5 ;  /* 0x0000000500177308 */ /* 0x000e240000001800 */
[----:B------:R-:W-:Y:S01]  /*bb20*/  @!P3 ISETP.GE.U32.AND P4, PT, R44, R3, PT ;  /* 0x000000032c00b20c */ /* 0x000fe20003f86070 */
[----:B------:R-:W-:-:S03]  /*bb30*/  IMAD.MOV.U32 R3, RZ, RZ, R44 ;  /* 0x000000ffff037224 */ /* 0x000fc600078e002c */
[----:B------:R-:W-:-:S04]  /*bb40*/  @!P3 SEL R20, R21, 0x63400000, !P4 ;  /* 0x634000001514b807 */ /* 0x000fc80006000000 */
[----:B------:R-:W-:Y:S01]  /*bb50*/  @!P3 LOP3.LUT R20, R20, 0x80000000, R13, 0xf8, !PT ;  /* 0x800000001414b812 */ /* 0x000fe200078ef80d */
[----:B0-----:R-:W-:-:S08]  /*bb60*/  DFMA R14, R22, -R4, 1 ;  /* 0x3ff00000160e742b */ /* 0x001fd00000000804 */
[----:B------:R-:W-:-:S08]  /*bb70*/  DFMA R14, R14, R14, R14 ;  /* 0x0000000e0e0e722b */ /* 0x000fd0000000000e */
[----:B------:R-:W-:Y:S01]  /*bb80*/  DFMA R22, R22, R14, R22 ;  /* 0x0000000e1616722b */ /* 0x000fe20000000016 */
[----:B------:R-:W-:Y:S02]  /*bb90*/  SEL R14, R21, 0x63400000, !P2 ;  /* 0x63400000150e7807 */ /* 0x000fe40005000000 */
[----:B------:R-:W-:Y:S01]  /*bba0*/  @!P3 LOP3.LUT R21, R20, 0x100000, RZ, 0xfc, !PT ;  /* 0x001000001415b812 */ /* 0x000fe200078efcff */
[----:B------:R-:W-:Y:S01]  /*bbb0*/  @!P3 IMAD.MOV.U32 R20, RZ, RZ, RZ ;  /* 0x000000ffff14b224 */ /* 0x000fe200078e00ff */
[----:B------:R-:W-:Y:S01]  /*bbc0*/  LOP3.LUT R15, R14, 0x800fffff, R13, 0xf8, !PT ;  /* 0x800fffff0e0f7812 */ /* 0x000fe200078ef80d */
[----:B------:R-:W-:Y:S02]  /*bbd0*/  IMAD.MOV.U32 R14, RZ, RZ, R12 ;  /* 0x000000ffff0e7224 */ /* 0x000fe400078e000c */
[----:B------:R-:W-:-:S04]  /*bbe0*/  DFMA R40, R22, -R4, 1 ;  /* 0x3ff000001628742b */ /* 0x000fc80000000804 */
[----:B------:R-:W-:-:S04]  /*bbf0*/  @!P3 DFMA R14, R14, 2, -R20 ;  /* 0x400000000e0eb82b */ /* 0x000fc80000000814 */
[----:B------:R-:W-:Y:S01]  /*bc00*/  DFMA R20, R22, R40, R22 ;  /* 0x000000281614722b */ /* 0x000fe20000000016 */
[----:B------:R-:W-:Y:S01]  /*bc10*/  IMAD.MOV.U32 R40, RZ, RZ, R42 ;  /* 0x000000ffff287224 */ /* 0x000fe200078e002a */
[----:B------:R-:W-:-:S04]  /*bc20*/  @!P0 LOP3.LUT R40, R5, 0x7ff00000, RZ, 0xc0, !PT ;  /* 0x7ff0000005288812 */ /* 0x000fc800078ec0ff */
[----:B------:R-:W-:Y:S02]  /*bc30*/  @!P3 LOP3.LUT R3, R15, 0x7ff00000, RZ, 0xc0, !PT ;  /* 0x7ff000000f03b812 */ /* 0x000fe400078ec0ff */
[----:B------:R-:W-:-:S03]  /*bc40*/  DMUL R22, R20, R14 ;  /* 0x0000000e14167228 */ /* 0x000fc60000000000 */
[----:B------:R-:W-:-:S05]  /*bc50*/  VIADD R41, R3, 0xffffffff ;  /* 0xffffffff03297836 */ /* 0x000fca0000000000 */
[----:B------:R-:W-:Y:S01]  /*bc60*/  DFMA R42, R22, -R4, R14 ;  /* 0x80000004162a722b */ /* 0x000fe2000000000e */
[----:B------:R-:W-:Y:S01]  /*bc70*/  ISETP.GT.U32.AND P0, PT, R41, 0x7feffffe, PT ;  /* 0x7feffffe2900780c */ /* 0x000fe20003f04070 */
[----:B------:R-:W-:-:S05]  /*bc80*/  VIADD R41, R40, 0xffffffff ;  /* 0xffffffff28297836 */ /* 0x000fca0000000000 */
[----:B------:R-:W-:Y:S01]  /*bc90*/  ISETP.GT.U32.OR P0, PT, R41, 0x7feffffe, P0 ;  /* 0x7feffffe2900780c */ /* 0x000fe20000704470 */
[----:B------:R-:W-:-:S12]  /*bca0*/  DFMA R22, R20, R42, R22 ;  /* 0x0000002a1416722b */ /* 0x000fd80000000016 */
[----:B------:R-:W-:Y:S05]  /*bcb0*/  @P0 BRA `(.L_x_10418) ;  /* 0x0000000000700947 */ /* 0x000fea0003800000 */
[----:B------:R-:W-:Y:S01]  /*bcc0*/  LOP3.LUT R3, R7, 0x7ff00000, RZ, 0xc0, !PT ;  /* 0x7ff0000007037812 */ /* 0x000fe200078ec0ff */
[----:B------:R-:W-:-:S03]  /*bcd0*/  IMAD.MOV.U32 R41, RZ, RZ, 0x1ca00000 ;  /* 0x1ca00000ff297424 */ /* 0x000fc600078e00ff */
        /* <DEDUP_REMOVED lines=26> */
.L_x_10418:
        /* <DEDUP_REMOVED lines=16> */
.L_x_10421:
[----:B------:R-:W-:Y:S01]  /*bf80*/  LOP3.LUT R21, R7, 0x80000, RZ, 0xfc, !PT ;  /* 0x0008000007157812 */ /* 0x000fe200078efcff */
[----:B------:R-:W-:Y:S01]  /*bf90*/  IMAD.MOV.U32 R20, RZ, RZ, R6 ;  /* 0x000000ffff147224 */ /* 0x000fe200078e0006 */
[----:B------:R-:W-:Y:S06]  /*bfa0*/  BRA `(.L_x_10419) ;  /* 0x0000000000087947 */ /* 0x000fec0003800000 */
.L_x_10420:
[----:B------:R-:W-:Y:S01]  /*bfb0*/  LOP3.LUT R21, R13, 0x80000, RZ, 0xfc, !PT ;  /* 0x000800000d157812 */ /* 0x000fe200078efcff */
[----:B------:R-:W-:-:S07]  /*bfc0*/  IMAD.MOV.U32 R20, RZ, RZ, R12 ;  /* 0x000000ffff147224 */ /* 0x000fce00078e000c */
.L_x_10419:
[----:B------:R-:W-:Y:S05]  /*bfd0*/  BSYNC B0 ;  /* 0x0000000000007941 */ /* 0x000fea0003800000 */
.L_x_10417:
[----:B------:R-:W-:Y:S02]  /*bfe0*/  IMAD.MOV.U32 R4, RZ, RZ, R0 ;  /* 0x000000ffff047224 */ /* 0x000fe400078e0000 */
[----:B------:R-:W-:-:S04]  /*bff0*/  IMAD.MOV.U32 R5, RZ, RZ, 0x0 ;  /* 0x00000000ff057424 */ /* 0x000fc800078e00ff */
[----:B------:R-:W-:Y:S05]  /*c000*/  RET.REL.NODEC R4 `(_ZN2at6native27unrolled_elementwise_kernelINS0_13AUnaryFunctorIN3c107complexIdEES5_S5_NS0_15binary_internal10DivFunctorIS5_EEEESt5arrayIPcLm2EELi4E23TrivialOffsetCalculatorILi1EjESE_NS0_6memory12LoadWithCastILi1EEENSF_13StoreWithCastILi1EEEEEviT_T0_T2_T3_T4_T5_) ;  /* 0xffffff3c04fc7950 */ /* 0x000fea0003c3ffff */
.L_x_10422:
        /* <DEDUP_REMOVED lines=15> */
.L_x_19286:


//--------------------- .text._ZN2at6native18elementwise_kernelILi128ELi2EZNS0_22gpu_kernel_impl_nocastINS0_13AUnaryFunctorIN3c107complexIdEES6_S6_NS0_15binary_internal10DivFunctorIS6_EEEEEEvRNS_18TensorIteratorBaseERKT_EUliE_EEviT1_ --------------------------
	.section	.text._ZN2at6native18elementwise_kernelILi128ELi2EZNS0_22gpu_kernel_impl_nocastINS0_13AUnaryFunctorIN3c107complexIdEES6_S6_NS0_15binary_internal10DivFunctorIS6_EEEEEEvRNS_18TensorIteratorBaseERKT_EUliE_EEviT1_,"ax",@progbits
	.align	128
        .global         _ZN2at6native18elementwise_kernelILi128ELi2EZNS0_22gpu_kernel_impl_nocastINS0_13AUnaryFunctorIN3c107complexIdEES6_S6_NS0_15binary_internal10DivFunctorIS6_EEEEEEvRNS_18TensorIteratorBaseERKT_EUliE_EEviT1_
        .type           _ZN2at6native18elementwise_kernelILi128ELi2EZNS0_22gpu_kernel_impl_nocastINS0_13AUnaryFunctorIN3c107complexIdEES6_S6_NS0_15binary_internal10DivFunctorIS6_EEEEEEvRNS_18TensorIteratorBaseERKT_EUliE_EEviT1_,@function
        .size           _ZN2at6native18elementwise_kernelILi128ELi2EZNS0_22gpu_kernel_impl_nocastINS0_13AUnaryFunctorIN3c107complexIdEES6_S6_NS0_15binary_internal10DivFunctorIS6_EEEEEEvRNS_18TensorIteratorBaseERKT_EUliE_EEviT1_,(.L_x_19288 - _ZN2at6native18elementwise_kernelILi128ELi2EZNS0_22gpu_kernel_impl_nocastINS0_13AUnaryFunctorIN3c107complexIdEES6_S6_NS0_15binary_internal10DivFunctorIS6_EEEEEEvRNS_18TensorIteratorBaseERKT_EUliE_EEviT1_)
        .other          _ZN2at6native18elementwise_kernelILi128ELi2EZNS0_22gpu_kernel_impl_nocastINS0_13AUnaryFunctorIN3c107complexIdEES6_S6_NS0_15binary_internal10DivFunctorIS6_EEEEEEvRNS_18TensorIteratorBaseERKT_EUliE_EEviT1_,@"STO_CUDA_ENTRY STV_DEFAULT"
_ZN2at6native18elementwise_kernelILi128ELi2EZNS0_22gpu_kernel_impl_nocastINS0_13AUnaryFunctorIN3c107complexIdEES6_S6_NS0_15binary_internal10DivFunctorIS6_EEEEEEvRNS_18TensorIteratorBaseERKT_EUliE_EEviT1_:
.text._ZN2at6native18elementwise_kernelILi128ELi2EZNS0_22gpu_kernel_impl_nocastINS0_13AUnaryFunctorIN3c107complexIdEES6_S6_NS0_15binary_internal10DivFunctorIS6_EEEEEEvRNS_18TensorIteratorBaseERKT_EUliE_EEviT1_:
[----:B------:R-:W-:Y:S01]  /*0000*/  LDC R1, c[0x0][0x28] ;  /* 0x00000a00ff017b82 */ /* 0x000fe20000000800 */
[----:B------:R-:W0:Y:S01]  /*0010*/  S2R R25, SR_CTAID.X ;  /* 0x0000000000197919 */ /* 0x000e220000002500 */
[----:B------:R-:W-:Y:S01]  /*0020*/  ULDC UR4, c[0x0][0x210] ;  /* 0x0000840000047ab9 */ /* 0x000fe20000000800 */
[----:B------:R-:W-:Y:S01]  /*0030*/  BSSY B0, `(.L_x_10423) ;  /* 0x00001d8000007945 */ /* 0x000fe20003800000 */
[----:B------:R-:W0:Y:S02]  /*0040*/  S2R R24, SR_TID.X ;  /* 0x0000000000187919 */ /* 0x000e240000002100 */
[----:B0-----:R-:W-:-:S04]  /*0050*/  LEA R3, R25, R24, 0x8 ;  /* 0x0000001819037211 */ /* 0x001fc800078e40ff */
[----:B------:R-:W-:Y:S01]  /*0060*/  ISETP.GE.AND P0, PT, R3, UR4, PT ;  /* 0x0000000403007c0c */ /* 0x000fe2000bf06270 */
[----:B------:R-:W-:Y:S01]  /*0070*/  ULDC.64 UR4, c[0x0][0x208] ;  /* 0x0000820000047ab9 */ /* 0x000fe20000000a00 */
[----:B------:R-:W-:-:S11]  /*0080*/  IMAD.MOV.U32 R5, RZ, RZ, R3 ;  /* 0x000000ffff057224 */ /* 0x000fd600078e0003 */
[----:B------:R-:W-:Y:S05]  /*0090*/  @P0 BRA `(.L_x_10424) ;  /* 0x0000001c00440947 */ /* 0x000fea0003800000 */
[----:B------:R-:W0:Y:S01]  /*00a0*/  LDC R6, c[0x0][0x220] ;  /* 0x00008800ff067b82 */ /* 0x000e220000000800 */
[----:B------:R-:W-:Y:S01]  /*00b0*/  HFMA2.MMA R0, -RZ, RZ, 0, 0 ;  /* 0x00000000ff007435 */ /* 0x000fe200000001ff */
[----:B------:R-:W-:Y:S01]  /*00c0*/  IMAD.MOV.U32 R31, RZ, RZ, RZ ;  /* 0x000000ffff1f7224 */ /* 0x000fe200078e00ff */
[----:B0-----:R-:W-:-:S13]  /*00d0*/  ISETP.NE.AND P0, PT, R6, RZ, PT ;  /* 0x000000ff0600720c */ /* 0x001fda0003f05270 */
[----:B------:R-:W-:Y:S05]  /*00e0*/  @!P0 BRA `(.L_x_10425) ;  /* 0x0000001000a48947 */ /* 0x000fea0003800000 */
        /* <DEDUP_REMOVED lines=283> */
[----:B------:R-:W-:Y:S01]  /*12a0*/  @P0 IMAD.MOV.U32 R6, RZ, RZ, RZ ;  /* 0x000000ffff060224 */ /* 0x000fe200078e00ff */
[----:B------:R-:W-:Y:S02]  /*12b0*/  ULDC.64 UR6, c[0x0][0x408] ;  /* 0x0001020000067ab9 */ /* 0x000fe40000000a00 */
[C---:B------:R-:W-:Y:S01]  /*12c0*/  IADD3 R9, -R7.reuse, RZ, RZ ;  /* 0x000000ff07097210 */ /* 0x040fe20007ffe1ff */
[----:B------:R-:W1:Y:S08]  /*12d0*/  @P0 LDC R13, c[0x0][0x344] ;  /* 0x0000d100ff0d0b82 */ /* 0x000e700000000800 */
[----:B------:R-:W2:Y:S01]  /*12e0*/  @P0 LDC.64 R4, c[0x0][0x410] ;  /* 0x00010400ff040b82 */ /* 0x000ea20000000a00 */
[----:B0-----:R-:W-:-:S05]  /*12f0*/  @P0 IMAD.HI.U32 R2, R7, R10, R6 ;  /* 0x0000000a07020227 */ /* 0x001fca00078e0006 */
[----:B------:R-:W-:Y:S01]  /*1300*/  @P0 SHF.R.U32.HI R6, RZ, R11, R2 ;  /* 0x0000000bff060219 */ /* 0x000fe20000011602 */
[----:B------:R-:W-:-:S04]  /*1310*/  IMAD R2, R9, UR8, R3 ;  /* 0x0000000809027c24 */ /* 0x000fc8000f8e0203 */
[----:B------:R-:W-:Y:S02]  /*1320*/  @P0 IMAD.MOV R6, RZ, RZ, -R6 ;  /* 0x000000ffff060224 */ /* 0x000fe400078e0a06 */
[----:B------:R-:W-:Y:S02]  /*1330*/  IMAD R31, R2, UR6, R31 ;  /* 0x00000006021f7c24 */ /* 0x000fe4000f8e021f */
[----:B-1----:R-:W-:Y:S02]  /*1340*/  @P0 IMAD R6, R6, R13, R7 ;  /* 0x0000000d06060224 */ /* 0x002fe400078e0207 */
[----:B------:R-:W-:Y:S02]  /*1350*/  IMAD R0, R2, UR7, R0 ;  /* 0x0000000702007c24 */ /* 0x000fe4000f8e0200 */
[C---:B--2---:R-:W-:Y:S02]  /*1360*/  @P0 IMAD R31, R6.reuse, R4, R31 ;  /* 0x00000004061f0224 */ /* 0x044fe400078e021f */
[----:B------:R-:W-:-:S07]  /*1370*/  @P0 IMAD R0, R6, R5, R0 ;  /* 0x0000000506000224 */ /* 0x000fce00078e0200 */
.L_x_10425:
[----:B------:R-:W-:Y:S02]  /*1380*/  ULDC.64 UR6, c[0x0][0x420] ;  /* 0x0001080000067ab9 */ /* 0x000fe40000000a00 */
[----:B------:R-:W-:-:S04]  /*1390*/  IADD3 R12, P0, R0, UR6, RZ ;  /* 0x00000006000c7c10 */ /* 0x000fc8000ff1e0ff */
[----:B------:R-:W-:Y:S01]  /*13a0*/  IADD3.X R13, RZ, UR7, RZ, P0, !PT ;  /* 0x00000007ff0d7c10 */ /* 0x000fe200087fe4ff */
[----:B------:R-:W-:-:S05]  /*13b0*/  ULDC.64 UR6, c[0x0][0x418] ;  /* 0x0001060000067ab9 */ /* 0x000fca0000000a00 */
[----:B------:R-:W2:Y:S01]  /*13c0*/  LDG.E.128 R12, desc[UR4][R12.64] ;  /* 0x000000040c0c7981 */ /* 0x000ea2000c1e1d00 */
        /* <DEDUP_REMOVED lines=26> */
[----:B------:R-:W-:Y:S02]  /*1570*/  MOV R11, R13 ;  /* 0x0000000d000b7202 */ /* 0x000fe40000000f00 */
[----:B------:R-:W-:-:S07]  /*1580*/  MOV R4, 0x15a0 ;  /* 0x000015a000047802 */ /* 0x000fce0000000f00 */
[----:B------:R-:W-:Y:S05]  /*1590*/  CALL.REL.NOINC `($__internal_33_$__cuda_sm20_div_rn_f64_full) ;  /* 0x0000002400f87944 */ /* 0x000fea0003c00000 */
.L_x_10430:
[----:B------:R-:W-:Y:S05]  /*15a0*/  BSYNC B2 ;  /* 0x0000000000027941 */ /* 0x000fea0003800000 */
.L_x_10429:
        /* <DEDUP_REMOVED lines=13> */
[----:B------:R-:W-:Y:S01]  /*1680*/  MOV R0, 0x16b0 ;  /* 0x000016b000007802 */ /* 0x000fe20000000f00 */
[----:B------:R-:W-:-:S07]  /*1690*/  VIADD R8, R8, 0xfff00000 ;  /* 0xfff0000008087836 */ /* 0x000fce0000000000 */
[----:B------:R-:W-:Y:S05]  /*16a0*/  CALL.REL.NOINC `($__internal_32_$__cuda_sm20_dblrcp_rn_slowpath_v3) ;  /* 0x0000002400147944 */ /* 0x000fea0003c00000 */
.L_x_10432:
[----:B------:R-:W-:Y:S05]  /*16b0*/  BSYNC B2 ;  /* 0x0000000000027941 */ /* 0x000fea0003800000 */
.L_x_10431:
[----:B------:R-:W0:Y:S01]  /*16c0*/  LDC.64 R4, c[0x0][0x440] ;  /* 0x00011000ff047b82 */ /* 0x000e220000000a00 */
[----:B------:R-:W-:Y:S02]  /*16d0*/  ULDC.64 UR6, c[0x0][0x448] ;  /* 0x0001120000067ab9 */ /* 0x000fe40000000a00 */
[C---:B0-----:R-:W-:Y:S02]  /*16e0*/  DFMA R8, R2.reuse, UR6, R4 ;  /* 0x0000000602087c2b */ /* 0x041fe40008000004 */
[----:B------:R-:W-:-:S06]  /*16f0*/  DFMA R2, -R2, R4, UR6 ;  /* 0x0000000602027e2b */ /* 0x000fcc0008000104 */
[-C--:B------:R-:W-:Y:S02]  /*1700*/  DMUL R8, R8, R6.reuse ;  /* 0x0000000608087228 */ /* 0x080fe40000000000 */
[----:B------:R-:W-:Y:S01]  /*1710*/  DMUL R10, R2, R6 ;  /* 0x00000006020a7228 */ /* 0x000fe20000000000 */
[----:B------:R-:W-:Y:S10]  /*1720*/  BRA `(.L_x_10433) ;  /* 0x0000000400907947 */ /* 0x000ff40003800000 */
.L_x_10428:
[----:B------:R-:W-:Y:S01]  /*1730*/  DADD R10, -RZ, |R12| ;  /* 0x00000000ff0a7229 */ /* 0x000fe2000000050c */
[----:B------:R-:W-:Y:S01]  /*1740*/  MOV R2, 0x1 ;  /* 0x0000000100027802 */ /* 0x000fe20000000f00 */
[----:B------:R-:W-:Y:S01]  /*1750*/  ULDC.64 UR6, c[0x0][0x440] ;  /* 0x0001100000067ab9 */ /* 0x000fe20000000a00 */
[----:B------:R-:W0:Y:S01]  /*1760*/  LDC R0, c[0x0][0x444] ;  /* 0x00011100ff007b82 */ /* 0x000e220000000800 */
[----:B------:R-:W-:Y:S02]  /*1770*/  BSSY B2, `(.L_x_10434) ;  /* 0x0000015000027945 */ /* 0x000fe40003800000 */
[----:B------:R-:W1:Y:S02]  /*1780*/  MUFU.RCP64H R3, R11 ;  /* 0x0000000b00037308 */ /* 0x000e640000001800 */
[----:B-1----:R-:W-:Y:S01]  /*1790*/  DFMA R4, -|R12|, R2, 1 ;  /* 0x3ff000000c04742b */ /* 0x002fe20000000302 */
[----:B0-----:R-:W-:-:S07]  /*17a0*/  FSETP.GEU.AND P1, PT, |R0|, 6.5827683646048100446e-37, PT ;  /* 0x036000000000780b */ /* 0x001fce0003f2e200 */
[----:B------:R-:W-:-:S08]  /*17b0*/  DFMA R4, R4, R4, R4 ;  /* 0x000000040404722b */ /* 0x000fd00000000004 */
[----:B------:R-:W-:-:S08]  /*17c0*/  DFMA R4, R2, R4, R2 ;  /* 0x000000040204722b */ /* 0x000fd00000000002 */
[----:B------:R-:W-:-:S08]  /*17d0*/  DFMA R2, -|R12|, R4, 1 ;  /* 0x3ff000000c02742b */ /* 0x000fd00000000304 */
[----:B------:R-:W-:-:S08]  /*17e0*/  DFMA R2, R4, R2, R4 ;  /* 0x000000020402722b */ /* 0x000fd00000000004 */
[----:B------:R-:W-:-:S08]  /*17f0*/  DMUL R8, R2, UR6 ;  /* 0x0000000602087c28 */ /* 0x000fd00008000000 */
[----:B------:R-:W-:-:S08]  /*1800*/  DFMA R12, -|R12|, R8, UR6 ;  /* 0x000000060c0c7e2b */ /* 0x000fd00008000308 */
        /* <DEDUP_REMOVED lines=8> */
[----:B------:R-:W-:Y:S05]  /*1890*/  CALL.REL.NOINC `($__internal_33_$__cuda_sm20_div_rn_f64_full) ;  /* 0x0000002400387944 */ /* 0x000fea0003c00000 */
[----:B------:R-:W-:Y:S01]  /*18a0*/  IMAD.MOV.U32 R8, RZ, RZ, R2 ;  /* 0x000000ffff087224 */ /* 0x000fe200078e0002 */
[----:B------:R-:W-:-:S07]  /*18b0*/  MOV R9, R3 ;  /* 0x0000000300097202 */ /* 0x000fce0000000f00 */
.L_x_10435:
[----:B------:R-:W-:Y:S05]  /*18c0*/  BSYNC B2 ;  /* 0x0000000000027941 */ /* 0x000fea0003800000 */
.L_x_10434:
[----:B------:R-:W-:Y:S01]  /*18d0*/  DADD R2, -RZ, |R14| ;  /* 0x00000000ff027229 */ /* 0x000fe2000000050e */
[----:B------:R-:W-:Y:S01]  /*18e0*/  IMAD.MOV.U32 R4, RZ, RZ, 0x1 ;  /* 0x00000001ff047424 */ /* 0x000fe200078e00ff */
        /* <DEDUP_REMOVED lines=17> */
[----:B------:R-:W-:Y:S01]  /*1a00*/  MOV R10, R2 ;  /* 0x00000002000a7202 */ /* 0x000fe20000000f00 */
[----:B------:R-:W-:Y:S01]  /*1a10*/  IMAD.MOV.U32 R11, RZ, RZ, R3 ;  /* 0x000000ffff0b7224 */ /* 0x000fe200078e0003 */
[----:B------:R-:W-:Y:S01]  /*1a20*/  MOV R6, UR6 ;  /* 0x0000000600067c02 */ /* 0x000fe20008000f00 */
[----:B------:R-:W-:Y:S01]  /*1a30*/  IMAD.U32 R7, RZ, RZ, UR7 ;  /* 0x00000007ff077e24 */ /* 0x000fe2000f8e00ff */
[----:B------:R-:W-:-:S07]  /*1a40*/  MOV R4, 0x1a60 ;  /* 0x00001a6000047802 */ /* 0x000fce0000000f00 */
[----:B------:R-:W-:Y:S05]  /*1a50*/  CALL.REL.NOINC `($__internal_33_$__cuda_sm20_div_rn_f64_full) ;  /* 0x0000002000c87944 */ /* 0x000fea0003c00000 */
[----:B------:R-:W-:Y:S01]  /*1a60*/  MOV R10, R2 ;  /* 0x00000002000a7202 */ /* 0x000fe20000000f00 */
[----:B------:R-:W-:-:S07]  /*1a70*/  IMAD.MOV.U32 R11, RZ, RZ, R3 ;  /* 0x000000ffff0b7224 */ /* 0x000fce00078e0003 */
.L_x_10437:
[----:B------:R-:W-:Y:S05]  /*1a80*/  BSYNC B2 ;  /* 0x0000000000027941 */ /* 0x000fea0003800000 */
.L_x_10436:
[----:B------:R-:W-:Y:S05]  /*1a90*/  BRA `(.L_x_10433) ;  /* 0x0000000000b47947 */ /* 0x000fea0003800000 */
.L_x_10427:
        /* <DEDUP_REMOVED lines=21> */
.L_x_10439:
[----:B------:R-:W-:Y:S05]  /*1bf0*/  BSYNC B2 ;  /* 0x0000000000027941 */ /* 0x000fea0003800000 */
.L_x_10438:
        /* <DEDUP_REMOVED lines=16> */
.L_x_10441:
[----:B------:R-:W-:Y:S05]  /*1d00*/  BSYNC B2 ;  /* 0x0000000000027941 */ /* 0x000fea0003800000 */
.L_x_10440:
[----:B------:R-:W0:Y:S01]  /*1d10*/  LDC.64 R4, c[0x0][0x448] ;  /* 0x00011200ff047b82 */ /* 0x000e220000000a00 */
[----:B------:R-:W-:Y:S02]  /*1d20*/  ULDC.64 UR6, c[0x0][0x440] ;  /* 0x0001100000067ab9 */ /* 0x000fe40000000a00 */
[C---:B0-----:R-:W-:Y:S02]  /*1d30*/  DFMA R8, R2.reuse, UR6, R4 ;  /* 0x0000000602087c2b */ /* 0x041fe40008000004 */
[----:B------:R-:W-:-:S06]  /*1d40*/  DFMA R2, R2, R4, -UR6 ;  /* 0x8000000602027e2b */ /* 0x000fcc0008000004 */
[-C--:B------:R-:W-:Y:S02]  /*1d50*/  DMUL R8, R8, R6.reuse ;  /* 0x0000000608087228 */ /* 0x080fe40000000000 */
[----:B------:R-:W-:-:S11]  /*1d60*/  DMUL R10, R2, R6 ;  /* 0x00000006020a7228 */ /* 0x000fd60000000000 */
.L_x_10433:
[----:B------:R-:W-:Y:S05]  /*1d70*/  BSYNC B1 ;  /* 0x0000000000017941 */ /* 0x000fea0003800000 */
.L_x_10426:
[----:B------:R0:W-:Y:S01]  /*1d80*/  STG.E.128 desc[UR4][R30.64], R8 ;  /* 0x000000081e007986 */ /* 0x0001e2000c101d04 */
[----:B------:R-:W-:-:S05]  /*1d90*/  LEA R5, R25, R24, 0x8 ;  /* 0x0000001819057211 */ /* 0x000fca00078e40ff */
[----:B------:R-:W-:-:S07]  /*1da0*/  VIADD R5, R5, 0x80 ;  /* 0x0000008005057836 */ /* 0x000fce0000000000 */
.L_x_10424:
[----:B------:R-:W-:Y:S05]  /*1db0*/  BSYNC B0 ;  /* 0x0000000000007941 */ /* 0x000fea0003800000 */
.L_x_10423:
[----:B------:R-:W-:Y:S02]  /*1dc0*/  ULDC UR6, c[0x0][0x210] ;  /* 0x0000840000067ab9 */ /* 0x000fe40000000800 */
[----:B------:R-:W-:-:S13]  /*1dd0*/  ISETP.GE.AND P0, PT, R5, UR6, PT ;  /* 0x0000000605007c0c */ /* 0x000fda000bf06270 */
[----:B------:R-:W-:Y:S05]  /*1de0*/  @P0 EXIT ;  /* 0x000000000000094d */ /* 0x000fea0003800000 */
[----:B------:R-:W1:Y:S01]  /*1df0*/  LDC R6, c[0x0][0x220] ;  /* 0x00008800ff067b82 */ /* 0x000e620000000800 */
[----:B------:R-:W-:Y:S01]  /*1e00*/  MOV R0, RZ ;  /* 0x000000ff00007202 */ /* 0x000fe20000000f00 */
[----:B------:R-:W-:Y:S01]  /*1e10*/  IMAD.MOV.U32 R25, RZ, RZ, RZ ;  /* 0x000000ffff197224 */ /* 0x000fe200078e00ff */
[----:B-1----:R-:W-:-:S13]  /*1e20*/  ISETP.NE.AND P0, PT, R6, RZ, PT ;  /* 0x000000ff0600720c */ /* 0x002fda0003f05270 */
        /* <DEDUP_REMOVED lines=284> */
[----:B0-----:R-:W0:Y:S01]  /*2ff0*/  @P0 LDC.64 R8, c[0x0][0x348] ;  /* 0x0000d200ff080b82 */ /* 0x001e220000000a00 */
[----:B------:R-:W-:Y:S01]  /*3000*/  @P0 IMAD.MOV.U32 R4, RZ, RZ, RZ ;  /* 0x000000ffff040224 */ /* 0x000fe200078e00ff */
        /* <DEDUP_REMOVED lines=13> */
.L_x_10442:
[----:B------:R-:W-:Y:S02]  /*30e0*/  ULDC.64 UR6, c[0x0][0x420] ;  /* 0x0001080000067ab9 */ /* 0x000fe40000000a00 */
[----:B------:R-:W-:-:S05]  /*30f0*/  IADD3 R12, P0, R0, UR6, RZ ;  /* 0x00000006000c7c10 */ /* 0x000fca000ff1e0ff */
[----:B------:R-:W-:Y:S01]  /*3100*/  IMAD.X R13, RZ, RZ, UR7, P0 ;  /* 0x00000007ff0d7e24 */ /* 0x000fe200080e06ff */
[----:B------:R-:W-:-:S05]  /*3110*/  ULDC.64 UR6, c[0x0][0x418] ;  /* 0x0001060000067ab9 */ /* 0x000fca0000000a00 */
[----:B------:R-:W2:Y:S01]  /*3120*/  LDG.E.128 R12, desc[UR4][R12.64] ;  /* 0x000000040c0c7981 */ /* 0x000ea2000c1e1d00 */
[----:B------:R-:W-:Y:S01]  /*3130*/  IADD3 R24, P1, R25, UR6, RZ ;  /* 0x0000000619187c10 */ /* 0x000fe2000ff3e0ff */
[----:B------:R-:W-:Y:S03]  /*3140*/  BSSY B0, `(.L_x_10443) ;  /* 0x0000099000007945 */ /* 0x000fe60003800000 */
[----:B------:R-:W-:Y:S01]  /*3150*/  IADD3.X R25, RZ, UR7, RZ, P1, !PT ;  /* 0x00000007ff197c10 */ /* 0x000fe20008ffe4ff */
[----:B--2---:R-:W-:-:S14]  /*3160*/  DSETP.GE.AND P0, PT, |R12|, |R14|, PT ;  /* 0x4000000e0c00722a */ /* 0x004fdc0003f06200 */
[----:B------:R-:W-:Y:S05]  /*3170*/  @!P0 BRA `(.L_x_10444) ;  /* 0x0000000400a08947 */ /* 0x000fea0003800000 */
[----:B------:R-:W-:Y:S02]  /*3180*/  DSETP.NEU.AND P0, PT, |R14|, RZ, PT ;  /* 0x000000ff0e00722a */ /* 0x000fe40003f0d200 */
[----:B------:R-:W-:-:S14]  /*3190*/  DSETP.EQ.AND P1, PT, |R12|, RZ, PT ;  /* 0x000000ff0c00722a */ /* 0x000fdc0003f22200 */
[----:B------:R-:W-:Y:S05]  /*31a0*/  @!P0 BRA P1, `(.L_x_10445) ;  /* 0x0000000000b88947 */ /* 0x000fea0000800000 */
[----:B------:R-:W1:Y:S01]  /*31b0*/  MUFU.RCP64H R3, R13 ;  /* 0x0000000d00037308 */ /* 0x000e620000001800 */
[----:B------:R-:W-:Y:S01]  /*31c0*/  MOV R2, 0x1 ;  /* 0x0000000100027802 */ /* 0x000fe20000000f00 */
[----:B------:R-:W-:Y:S01]  /*31d0*/  BSSY B1, `(.L_x_10446) ;  /* 0x0000013000017945 */ /* 0x000fe20003800000 */
[----:B------:R-:W-:-:S04]  /*31e0*/  FSETP.GEU.AND P1, PT, |R15|, 6.5827683646048100446e-37, PT ;  /* 0x036000000f00780b */ /* 0x000fc80003f2e200 */
[----:B-1----:R-:W-:-:S08]  /*31f0*/  DFMA R4, -R12, R2, 1 ;  /* 0x3ff000000c04742b */ /* 0x002fd00000000102 */
        /* <DEDUP_REMOVED lines=12> */
[----:B0-----:R-:W-:Y:S01]  /*32c0*/  IMAD.MOV.U32 R11, RZ, RZ, R13 ;  /* 0x000000ffff0b7224 */ /* 0x001fe200078e000d */
[----:B------:R-:W-:Y:S02]  /*32d0*/  MOV R10, R12 ;  /* 0x0000000c000a7202 */ /* 0x000fe40000000f00 */
[----:B------:R-:W-:-:S07]  /*32e0*/  MOV R4, 0x3300 ;  /* 0x0000330000047802 */ /* 0x000fce0000000f00 */
[----:B------:R-:W-:Y:S05]  /*32f0*/  CALL.REL.NOINC `($__internal_33_$__cuda_sm20_div_rn_f64_full) ;  /* 0x0000000800a07944 */ /* 0x000fea0003c00000 */
.L_x_10447:
[----:B------:R-:W-:Y:S05]  /*3300*/  BSYNC B1 ;  /* 0x0000000000017941 */ /* 0x000fea0003800000 */
.L_x_10446:
[----:B------:R-:W-:Y:S01]  /*3310*/  DFMA R12, R14, R2, R12 ;  /* 0x000000020e0c722b */ /* 0x000fe2000000000c */
[----:B------:R-:W-:Y:S05]  /*3320*/  BSSY B1, `(.L_x_10448) ;  /* 0x000000f000017945 */ /* 0x000fea0003800000 */
[----:B------:R-:W1:Y:S04]  /*3330*/  MUFU.RCP64H R5, R13 ;  /* 0x0000000d00057308 */ /* 0x000e680000001800 */
[----:B------:R-:W-:-:S04]  /*3340*/  IADD3 R4, R13, 0x300402, RZ ;  /* 0x003004020d047810 */ /* 0x000fc80007ffe0ff */
[----:B------:R-:W-:Y:S02]  /*3350*/  FSETP.GEU.AND P0, PT, |R4|, 5.8789094863358348022e-39, PT ;  /* 0x004004020400780b */ /* 0x000fe40003f0e200 */
[----:B-1----:R-:W-:-:S08]  /*3360*/  DFMA R6, -R12, R4, 1 ;  /* 0x3ff000000c06742b */ /* 0x002fd00000000104 */
[----:B------:R-:W-:-:S08]  /*3370*/  DFMA R6, R6, R6, R6 ;  /* 0x000000060606722b */ /* 0x000fd00000000006 */
[----:B------:R-:W-:-:S08]  /*3380*/  DFMA R6, R4, R6, R4 ;  /* 0x000000060406722b */ /* 0x000fd00000000004 */
[----:B0-----:R-:W-:-:S08]  /*3390*/  DFMA R8, -R12, R6, 1 ;  /* 0x3ff000000c08742b */ /* 0x001fd00000000106 */
[----:B------:R-:W-:Y:S01]  /*33a0*/  DFMA R6, R6, R8, R6 ;  /* 0x000000080606722b */ /* 0x000fe20000000006 */
[----:B------:R-:W-:Y:S10]  /*33b0*/  @P0 BRA `(.L_x_10449) ;  /* 0x0000000000140947 */ /* 0x000ff40003800000 */
[----:B------:R-:W-:Y:S02]  /*33c0*/  LOP3.LUT R8, R13, 0x7fffffff, RZ, 0xc0, !PT ;  /* 0x7fffffff0d087812 */ /* 0x000fe400078ec0ff */
[----:B------:R-:W-:Y:S02]  /*33d0*/  MOV R4, R12 ;  /* 0x0000000c00047202 */ /* 0x000fe40000000f00 */
[----:B------:R-:W-:Y:S01]  /*33e0*/  MOV R0, 0x3410 ;  /* 0x0000341000007802 */ /* 0x000fe20000000f00 */
[----:B------:R-:W-:-:S07]  /*33f0*/  VIADD R8, R8, 0xfff00000 ;  /* 0xfff0000008087836 */ /* 0x000fce0000000000 */
[----:B------:R-:W-:Y:S05]  /*3400*/  CALL.REL.NOINC `($__internal_32_$__cuda_sm20_dblrcp_rn_slowpath_v3) ;  /* 0x0000000400bc7944 */ /* 0x000fea0003c00000 */
.L_x_10449:
[----:B------:R-:W-:Y:S05]  /*3410*/  BSYNC B1 ;  /* 0x0000000000017941 */ /* 0x000fea0003800000 */
.L_x_10448:
[----:B------:R-:W0:Y:S01]  /*3420*/  LDC.64 R4, c[0x0][0x440] ;  /* 0x00011000ff047b82 */ /* 0x000e220000000a00 */
[----:B------:R-:W-:Y:S02]  /*3430*/  ULDC.64 UR6, c[0x0][0x448] ;  /* 0x0001120000067ab9 */ /* 0x000fe40000000a00 */
[C---:B0-----:R-:W-:Y:S02]  /*3440*/  DFMA R8, R2.reuse, UR6, R4 ;  /* 0x0000000602087c2b */ /* 0x041fe40008000004 */
[----:B------:R-:W-:-:S06]  /*3450*/  DFMA R2, -R2, R4, UR6 ;  /* 0x0000000602027e2b */ /* 0x000fcc0008000104 */
[-C--:B------:R-:W-:Y:S02]  /*3460*/  DMUL R8, R8, R6.reuse ;  /* 0x0000000608087228 */ /* 0x080fe40000000000 */
[----:B------:R-:W-:Y:S01]  /*3470*/  DMUL R10, R2, R6 ;  /* 0x00000006020a7228 */ /* 0x000fe20000000000 */
[----:B------:R-:W-:Y:S10]  /*3480*/  BRA `(.L_x_10450) ;  /* 0x0000000400907947 */ /* 0x000ff40003800000 */
.L_x_10445:
[----:B0-----:R-:W-:Y:S01]  /*3490*/  DADD R10, -RZ, |R12| ;  /* 0x00000000ff0a7229 */ /* 0x001fe2000000050c */
        /* <DEDUP_REMOVED lines=22> */
[----:B------:R-:W-:Y:S02]  /*3600*/  MOV R8, R2 ;  /* 0x0000000200087202 */ /* 0x000fe40000000f00 */
[----:B------:R-:W-:-:S07]  /*3610*/  MOV R9, R3 ;  /* 0x0000000300097202 */ /* 0x000fce0000000f00 */
.L_x_10452:
[----:B------:R-:W-:Y:S05]  /*3620*/  BSYNC B1 ;  /* 0x0000000000017941 */ /* 0x000fea0003800000 */
.L_x_10451:
        /* <DEDUP_REMOVED lines=20> */
[----:B------:R-:W-:Y:S01]  /*3770*/  IMAD.U32 R6, RZ, RZ, UR6 ;  /* 0x00000006ff067e24 */ /* 0x000fe2000f8e00ff */
[----:B------:R-:W-:Y:S02]  /*3780*/  MOV R11, R3 ;  /* 0x00000003000b7202 */ /* 0x000fe40000000f00 */
[----:B------:R-:W-:Y:S02]  /*3790*/  MOV R7, UR7 ;  /* 0x0000000700077c02 */ /* 0x000fe40008000f00 */
[----:B------:R-:W-:-:S07]  /*37a0*/  MOV R4, 0x37c0 ;  /* 0x000037c000047802 */ /* 0x000fce0000000f00 */
[----:B------:R-:W-:Y:S05]  /*37b0*/  CALL.REL.NOINC `($__internal_33_$__cuda_sm20_div_rn_f64_full) ;  /* 0x0000000400707944 */ /* 0x000fea0003c00000 */
[----:B------:R-:W-:Y:S01]  /*37c0*/  MOV R10, R2 ;  /* 0x00000002000a7202 */ /* 0x000fe20000000f00 */
[----:B------:R-:W-:-:S07]  /*37d0*/  IMAD.MOV.U32 R11, RZ, RZ, R3 ;  /* 0x000000ffff0b7224 */ /* 0x000fce00078e0003 */
.L_x_10454:
[----:B------:R-:W-:Y:S05]  /*37e0*/  BSYNC B1 ;  /* 0x0000000000017941 */ /* 0x000fea0003800000 */
.L_x_10453:
[----:B------:R-:W-:Y:S05]  /*37f0*/  BRA `(.L_x_10450) ;  /* 0x0000000000b47947 */ /* 0x000fea0003800000 */
.L_x_10444:
        /* <DEDUP_REMOVED lines=17> */
[----:B0-----:R-:W-:Y:S02]  /*3910*/  MOV R10, R14 ;  /* 0x0000000e000a7202 */ /* 0x001fe40000000f00 */
[----:B------:R-:W-:Y:S02]  /*3920*/  MOV R11, R15 ;  /* 0x0000000f000b7202 */ /* 0x000fe40000000f00 */
[----:B------:R-:W-:-:S07]  /*3930*/  MOV R4, 0x3950 ;  /* 0x0000395000047802 */ /* 0x000fce0000000f00 */
[----:B------:R-:W-:Y:S05]  /*3940*/  CALL.REL.NOINC `($__internal_33_$__cuda_sm20_div_rn_f64_full) ;  /* 0x00000004000c7944 */ /* 0x000fea0003c00000 */
.L_x_10456:
[----:B------:R-:W-:Y:S05]  /*3950*/  BSYNC B1 ;  /* 0x0000000000017941 */ /* 0x000fea0003800000 */
.L_x_10455:
[----:B------:R-:W-:Y:S01]  /*3960*/  DFMA R12, R12, R2, R14 ;  /* 0x000000020c0c722b */ /* 0x000fe2000000000e */
[----:B------:R-:W-:Y:S05]  /*3970*/  BSSY B1, `(.L_x_10457) ;  /* 0x000000f000017945 */ /* 0x000fea0003800000 */
[----:B------:R-:W1:Y:S04]  /*3980*/  MUFU.RCP64H R5, R13 ;  /* 0x0000000d00057308 */ /* 0x000e680000001800 */
[----:B------:R-:W-:-:S05]  /*3990*/  VIADD R4, R13, 0x300402 ;  /* 0x003004020d047836 */ /* 0x000fca0000000000 */
[----:B------:R-:W-:Y:S01]  /*39a0*/  FSETP.GEU.AND P0, PT, |R4|, 5.8789094863358348022e-39, PT ;  /* 0x004004020400780b */ /* 0x000fe20003f0e200 */
        /* <DEDUP_REMOVED lines=8> */
[----:B------:R-:W-:Y:S02]  /*3a30*/  IADD3 R8, R8, -0x100000, RZ ;  /* 0xfff0000008087810 */ /* 0x000fe40007ffe0ff */
[----:B------:R-:W-:-:S07]  /*3a40*/  MOV R0, 0x3a60 ;  /* 0x00003a6000007802 */ /* 0x000fce0000000f00 */
[----:B------:R-:W-:Y:S05]  /*3a50*/  CALL.REL.NOINC `($__internal_32_$__cuda_sm20_dblrcp_rn_slowpath_v3) ;  /* 0x0000000000287944 */ /* 0x000fea0003c00000 */
.L_x_10458:
[----:B------:R-:W-:Y:S05]  /*3a60*/  BSYNC B1 ;  /* 0x0000000000017941 */ /* 0x000fea0003800000 */
.L_x_10457:
[----:B------:R-:W0:Y:S01]  /*3a70*/  LDC.64 R4, c[0x0][0x448] ;  /* 0x00011200ff047b82 */ /* 0x000e220000000a00 */
[----:B------:R-:W-:Y:S02]  /*3a80*/  ULDC.64 UR6, c[0x0][0x440] ;  /* 0x0001100000067ab9 */ /* 0x000fe40000000a00 */
[C---:B0-----:R-:W-:Y:S02]  /*3a90*/  DFMA R8, R2.reuse, UR6, R4 ;  /* 0x0000000602087c2b */ /* 0x041fe40008000004 */
[----:B------:R-:W-:-:S06]  /*3aa0*/  DFMA R2, R2, R4, -UR6 ;  /* 0x8000000602027e2b */ /* 0x000fcc0008000004 */
[-C--:B------:R-:W-:Y:S02]  /*3ab0*/  DMUL R8, R8, R6.reuse ;  /* 0x0000000608087228 */ /* 0x080fe40000000000 */
[----:B------:R-:W-:-:S11]  /*3ac0*/  DMUL R10, R2, R6 ;  /* 0x00000006020a7228 */ /* 0x000fd60000000000 */
.L_x_10450:
[----:B------:R-:W-:Y:S05]  /*3ad0*/  BSYNC B0 ;  /* 0x0000000000007941 */ /* 0x000fea0003800000 */
.L_x_10443:
[----:B------:R-:W-:Y:S01]  /*3ae0*/  STG.E.128 desc[UR4][R24.64], R8 ;  /* 0x0000000818007986 */ /* 0x000fe2000c101d04 */
[----:B------:R-:W-:Y:S05]  /*3af0*/  EXIT ;  /* 0x000000000000794d */ /* 0x000fea0003800000 */
        .weak           $__internal_32_$__cuda_sm20_dblrcp_rn_slowpath_v3
        .type           $__internal_32_$__cuda_sm20_dblrcp_rn_slowpath_v3,@function
        .size           $__internal_32_$__cuda_sm20_dblrcp_rn_slowpath_v3,($__internal_33_$__cuda_sm20_div_rn_f64_full - $__internal_32_$__cuda_sm20_dblrcp_rn_slowpath_v3)
$__internal_32_$__cuda_sm20_dblrcp_rn_slowpath_v3:
        /* <DEDUP_REMOVED lines=25> */
.L_x_10462:
        /* <DEDUP_REMOVED lines=9> */
.L_x_10460:
[----:B------:R-:W-:Y:S02]  /*3d20*/  LOP3.LUT R7, R5, 0x80000, RZ, 0xfc, !PT ;  /* 0x0008000005077812 */ /* 0x000fe400078efcff */
[----:B------:R-:W-:-:S07]  /*3d30*/  MOV R6, R4 ;  /* 0x0000000400067202 */ /* 0x000fce0000000f00 */
.L_x_10461:
[----:B------:R-:W-:Y:S05]  /*3d40*/  BSYNC B3 ;  /* 0x0000000000037941 */ /* 0x000fea0003800000 */
.L_x_10459:
[----:B------:R-:W-:Y:S01]  /*3d50*/  IMAD.MOV.U32 R4, RZ, RZ, R0 ;  /* 0x000000ffff047224 */ /* 0x000fe200078e0000 */
[----:B------:R-:W-:-:S04]  /*3d60*/  MOV R5, 0x0 ;  /* 0x0000000000057802 */ /* 0x000fc80000000f00 */
[----:B------:R-:W-:Y:S05]  /*3d70*/  RET.REL.NODEC R4 `(_ZN2at6native18elementwise_kernelILi128ELi2EZNS0_22gpu_kernel_impl_nocastINS0_13AUnaryFunctorIN3c107complexIdEES6_S6_NS0_15binary_internal10DivFunctorIS6_EEEEEEvRNS_18TensorIteratorBaseERKT_EUliE_EEviT1_) ;  /* 0xffffffc004a07950 */ /* 0x000fea0003c3ffff */
        .weak           $__internal_33_$__cuda_sm20_div_rn_f64_full
        .type           $__internal_33_$__cuda_sm20_div_rn_f64_full,@function
        .size           $__internal_33_$__cuda_sm20_div_rn_f64_full,(.L_x_19288 - $__internal_33_$__cuda_sm20_div_rn_f64_full)
$__internal_33_$__cuda_sm20_div_rn_f64_full:
        /* <DEDUP_REMOVED lines=8> */
[----:B------:R-:W-:Y:S01]  /*3e00*/  LOP3.LUT R5, R11, 0x7ff00000, RZ, 0xc0, !PT ;  /* 0x7ff000000b057812 */ /* 0x000fe200078ec0ff */
[----:B------:R-:W-:Y:S01]  /*3e10*/  @!P0 DMUL R26, R10, 8.98846567431157953865e+307 ;  /* 0x7fe000000a1a8828 */ /* 0x000fe20000000000 */
[----:B------:R-:W-:Y:S02]  /*3e20*/  MOV R2, 0x1ca00000 ;  /* 0x1ca0000000027802 */ /* 0x000fe40000000f00 */
[----:B------:R-:W-:Y:S01]  /*3e30*/  ISETP.GE.U32.AND P1, PT, R3, R5, PT ;  /* 0x000000050300720c */ /* 0x000fe20003f26070 */
[----:B------:R-:W-:Y:S01]  /*3e40*/  @!P2 IMAD.MOV.U32 R22, RZ, RZ, RZ ;  /* 0x000000ffff16a224 */ /* 0x000fe200078e00ff */
[----:B------:R-:W-:Y:S01]  /*3e50*/  @!P2 LOP3.LUT R0, R11, 0x7ff00000, RZ, 0xc0, !PT ;  /* 0x7ff000000b00a812 */ /* 0x000fe200078ec0ff */
[----:B------:R-:W0:Y:S03]  /*3e60*/  MUFU.RCP64H R17, R27 ;  /* 0x0000001b00117308 */ /* 0x000e260000001800 */
[----:B------:R-:W-:-:S02]  /*3e70*/  @!P2 ISETP.GE.U32.AND P3, PT, R3, R0, PT ;  /* 0x000000000300a20c */ /* 0x000fc40003f66070 */
[----:B------:R-:W-:Y:S02]  /*3e80*/  @!P0 LOP3.LUT R5, R27, 0x7ff00000, RZ, 0xc0, !PT ;  /* 0x7ff000001b058812 */ /* 0x000fe400078ec0ff */
[----:B------:R-:W-:-:S04]  /*3e90*/  @!P2 SEL R19, R2, 0x63400000, !P3 ;  /* 0x634000000213a807 */ /* 0x000fc80005800000 */
[----:B------:R-:W-:-:S04]  /*3ea0*/  @!P2 LOP3.LUT R0, R19, 0x80000000, R7, 0xf8, !PT ;  /* 0x800000001300a812 */ /* 0x000fc800078ef807 */
[----:B------:R-:W-:Y:S01]  /*3eb0*/  @!P2 LOP3.LUT R23, R0, 0x100000, RZ, 0xfc, !PT ;  /* 0x001000000017a812 */ /* 0x000fe200078efcff */
[----:B0-----:R-:W-:Y:S01]  /*3ec0*/  DFMA R20, R16, -R26, 1 ;  /* 0x3ff000001014742b */ /* 0x001fe2000000081a */
[----:B------:R-:W-:-:S07]  /*3ed0*/  MOV R0, R3 ;  /* 0x0000000300007202 */ /* 0x000fce0000000f00 */
[----:B------:R-:W-:-:S08]  /*3ee0*/  DFMA R20, R20, R20, R20 ;  /* 0x000000141414722b */ /* 0x000fd00000000014 */
[----:B------:R-:W-:Y:S01]  /*3ef0*/  DFMA R20, R16, R20, R16 ;  /* 0x000000141014722b */ /* 0x000fe20000000010 */
[----:B------:R-:W-:Y:S02]  /*3f00*/  SEL R17, R2, 0x63400000, !P1 ;  /* 0x6340000002117807 */ /* 0x000fe40004800000 */
[----:B------:R-:W-:Y:S02]  /*3f10*/  MOV R16, R6 ;  /* 0x0000000600107202 */ /* 0x000fe40000000f00 */
[----:B------:R-:W-:-:S03]  /*3f20*/  LOP3.LUT R17, R17, 0x800fffff, R7, 0xf8, !PT ;  /* 0x800fffff11117812 */ /* 0x000fc600078ef807 */
[----:B------:R-:W-:-:S03]  /*3f30*/  DFMA R18, R20, -R26, 1 ;  /* 0x3ff000001412742b */ /* 0x000fc6000000081a */
[----:B------:R-:W-:Y:S01]  /*3f40*/  @!P2 DFMA R16, R16, 2, -R22 ;  /* 0x400000001010a82b */ /* 0x000fe20000000816 */
[----:B------:R-:W-:-:S04]  /*3f50*/  VIADD R23, R5, 0xffffffff ;  /* 0xffffffff05177836 */ /* 0x000fc80000000000 */
[----:B------:R-:W-:-:S05]  /*3f60*/  DFMA R18, R20, R18, R20 ;  /* 0x000000121412722b */ /* 0x000fca0000000014 */
[----:B------:R-:W-:-:S03]  /*3f70*/  @!P2 LOP3.LUT R0, R17, 0x7ff00000, RZ, 0xc0, !PT ;  /* 0x7ff000001100a812 */ /* 0x000fc600078ec0ff */
[----:B------:R-:W-:Y:S01]  /*3f80*/  DMUL R20, R18, R16 ;  /* 0x0000001012147228 */ /* 0x000fe20000000000 */
[----:B------:R-:W-:-:S04]  /*3f90*/  IADD3 R22, R0, -0x1, RZ ;  /* 0xffffffff00167810 */ /* 0x000fc80007ffe0ff */
[----:B------:R-:W-:-:S03]  /*3fa0*/  ISETP.GT.U32.AND P0, PT, R22, 0x7feffffe, PT ;  /* 0x7feffffe1600780c */ /* 0x000fc60003f04070 */
[----:B------:R-:W-:Y:S01]  /*3fb0*/  DFMA R28, R20, -R26, R16 ;  /* 0x8000001a141c722b */ /* 0x000fe20000000010 */
[----:B------:R-:W-:-:S07]  /*3fc0*/  ISETP.GT.U32.OR P0, PT, R23, 0x7feffffe, P0 ;  /* 0x7feffffe1700780c */ /* 0x000fce0000704470 */
[----:B------:R-:W-:-:S06]  /*3fd0*/  DFMA R28, R18, R28, R20 ;  /* 0x0000001c121c722b */ /* 0x000fcc0000000014 */
[----:B------:R-:W-:Y:S05]  /*3fe0*/  @P0 BRA `(.L_x_10464) ;  /* 0x00000000006c0947 */ /* 0x000fea0003800000 */
[----:B------:R-:W-:Y:S01]  /*3ff0*/  LOP3.LUT R0, R11, 0x7ff00000, RZ, 0xc0, !PT ;  /* 0x7ff000000b007812 */ /* 0x000fe200078ec0ff */
[----:B------:R-:W-:-:S03]  /*4000*/  IMAD.MOV.U32 R6, RZ, RZ, RZ ;  /* 0x000000ffff067224 */ /* 0x000fc600078e00ff */
[CC--:B------:R-:W-:Y:S02]  /*4010*/  VIADDMNMX R5, R3.reuse, -R0.reuse, 0xb9600000, !PT ;  /* 0xb960000003057446 */ /* 0x0c0fe40007800900 */
[----:B------:R-:W-:Y:S02]  /*4020*/  ISETP.GE.U32.AND P0, PT, R3, R0, PT ;  /* 0x000000000300720c */ /* 0x000fe40003f06070 */
[----:B------:R-:W-:Y:S02]  /*4030*/  VIMNMX R0, R5, 0x46a00000, PT ;  /* 0x46a0000005007848 */ /* 0x000fe40003fe0100 */
[----:B------:R-:W-:-:S04]  /*4040*/  SEL R3, R2, 0x63400000, !P0 ;  /* 0x6340000002037807 */ /* 0x000fc80004000000 */
[----:B------:R-:W-:-:S04]  /*4050*/  IADD3 R0, -R3, R0, RZ ;  /* 0x0000000003007210 */ /* 0x000fc80007ffe1ff */
[----:B------:R-:W-:-:S06]  /*4060*/  IADD3 R7, R0, 0x7fe00000, RZ ;  /* 0x7fe0000000077810 */ /* 0x000fcc0007ffe0ff */
[----:B------:R-:W-:-:S10]  /*4070*/  DMUL R2, R28, R6 ;  /* 0x000000061c027228 */ /* 0x000fd40000000000 */
[----:B------:R-:W-:-:S13]  /*4080*/  FSETP.GTU.AND P0, PT, |R3|, 1.469367938527859385e-39, PT ;  /* 0x001000000300780b */ /* 0x000fda0003f0c200 */
[----:B------:R-:W-:Y:S05]  /*4090*/  @P0 BRA `(.L_x_10465) ;  /* 0x0000000000940947 */ /* 0x000fea0003800000 */
[----:B------:R-:W-:-:S06]  /*40a0*/  DFMA R16, R28, -R26, R16 ;  /* 0x8000001a1c10722b */ /* 0x000fcc0000000010 */
[----:B------:R-:W-:-:S04]  /*40b0*/  MOV R16, RZ ;  /* 0x000000ff00107202 */ /* 0x000fc80000000f00 */
        /* <DEDUP_REMOVED lines=14> */
.L_x_10464:
        /* <DEDUP_REMOVED lines=16> */
.L_x_10467:
[----:B------:R-:W-:Y:S01]  /*42a0*/  LOP3.LUT R3, R11, 0x80000, RZ, 0xfc, !PT ;  /* 0x000800000b037812 */ /* 0x000fe200078efcff */
[----:B------:R-:W-:Y:S01]  /*42b0*/  IMAD.MOV.U32 R2, RZ, RZ, R10 ;  /* 0x000000ffff027224 */ /* 0x000fe200078e000a */
[----:B------:R-:W-:Y:S06]  /*42c0*/  BRA `(.L_x_10465) ;  /* 0x0000000000087947 */ /* 0x000fec0003800000 */
.L_x_10466:
[----:B------:R-:W-:Y:S02]  /*42d0*/  LOP3.LUT R3, R7, 0x80000, RZ, 0xfc, !PT ;  /* 0x0008000007037812 */ /* 0x000fe400078efcff */
[----:B------:R-:W-:-:S07]  /*42e0*/  MOV R2, R6 ;  /* 0x0000000600027202 */ /* 0x000fce0000000f00 */
.L_x_10465:
[----:B------:R-:W-:Y:S05]  /*42f0*/  BSYNC B3 ;  /* 0x0000000000037941 */ /* 0x000fea0003800000 */
.L_x_10463:
[----:B------:R-:W-:-:S06]  /*4300*/  HFMA2.MMA R5, -RZ, RZ, 0, 0 ;  /* 0x00000000ff057435 */ /* 0x000fcc00000001ff */
[----:B------:R-:W-:Y:S05]  /*4310*/  RET.REL.NODEC R4 `(_ZN2at6native18elementwise_kernelILi128ELi2EZNS0_22gpu_kernel_impl_nocastINS0_13AUnaryFunctorIN3c107complexIdEES6_S6_NS0_15binary_internal10DivFunctorIS6_EEEEEEvRNS_18TensorIteratorBaseERKT_EUliE_EEviT1_) ;  /* 0xffffffbc04387950 */ /* 0x000fea0003c3ffff */
.L_x_10468:
        /* <DEDUP_REMOVED lines=14> */
.L_x_19288:


//--------------------- .text._ZN2at6native27unrolled_elementwise_kernelINS0_13AUnaryFunctorIN3c107complexIdEES5_S5_NS0_15binary_internal10DivFunctorIS5_EEEESt5arrayIPcLm2EELi4E23TrivialOffsetCalculatorILi1EjESE_NS0_6memory15LoadWithoutCastENSF_16StoreWithoutCastEEEviT_T0_T2_T3_T4_T5_ --------------------------
	.section	.text._ZN2at6native27unrolled_elementwise_kernelINS0_13AUnaryFunctorIN3c107complexIdEES5_S5_NS0_15binary_internal10DivFunctorIS5_EEEESt5arrayIPcLm2EELi4E23TrivialOffsetCalculatorILi1EjESE_NS0_6memory15LoadWithoutCastENSF_16StoreWithoutCastEEEviT_T0_T2_T3_T4_T5_,"ax",@progbits
	.align	128
        .global         _ZN2at6native27unrolled_elementwise_kernelINS0_13AUnaryFunctorIN3c107complexIdEES5_S5_NS0_15binary_internal10DivFunctorIS5_EEEESt5arrayIPcLm2EELi4E23TrivialOffsetCalculatorILi1EjESE_NS0_6memory15LoadWithoutCastENSF_16StoreWithoutCastEEEviT_T0_T2_T3_T4_T5_
        .type           _ZN2at6native27unrolled_elementwise_kernelINS0_13AUnaryFunctorIN3c107complexIdEES5_S5_NS0_15binary_internal10DivFunctorIS5_EEEESt5arrayIPcLm2EELi4E23TrivialOffsetCalculatorILi1EjESE_NS0_6memory15LoadWithoutCastENSF_16StoreWithoutCastEEEviT_T0_T2_T3_T4_T5_,@function
        .size           _ZN2at6native27unrolled_elementwise_kernelINS0_13AUnaryFunctorIN3c107complexIdEES5_S5_NS0_15binary_internal10DivFunctorIS5_EEEESt5arrayIPcLm2EELi4E23TrivialOffsetCalculatorILi1EjESE_NS0_6memory15LoadWithoutCastENSF_16StoreWithoutCastEEEviT_T0_T2_T3_T4_T5_,(.L_x_19290 - _ZN2at6native27unrolled_elementwise_kernelINS0_13AUnaryFunctorIN3c107complexIdEES5_S5_NS0_15binary_internal10DivFunctorIS5_EEEESt5arrayIPcLm2EELi4E23TrivialOffsetCalculatorILi1EjESE_NS0_6memory15LoadWithoutCastENSF_16StoreWithoutCastEEEviT_T0_T2_T3_T4_T5_)
        .other          _ZN2at6native27unrolled_elementwise_kernelINS0_13AUnaryFunctorIN3c107complexIdEES5_S5_NS0_15binary_internal10DivFunctorIS5_EEEESt5arrayIPcLm2EELi4E23TrivialOffsetCalculatorILi1EjESE_NS0_6memory15LoadWithoutCastENSF_16StoreWithoutCastEEEviT_T0_T2_T3_T4_T5_,@"STO_CUDA_ENTRY STV_DEFAULT"
_ZN2at6native27unrolled_elementwise_kernelINS0_13AUnaryFunctorIN3c107complexIdEES5_S5_NS0_15binary_internal10DivFunctorIS5_EEEESt5arrayIPcLm2EELi4E23TrivialOffsetCalculatorILi1EjESE_NS0_6memory15LoadWithoutCastENSF_16StoreWithoutCastEEEviT_T0_T2_T3_T4_T5_:
.text._ZN2at6native27unrolled_elementwise_kernelINS0_13AUnaryFunctorIN3c107complexIdEES5_S5_NS0_15binary_internal10DivFunctorIS5_EEEESt5arrayIPcLm2EELi4E23TrivialOffsetCalculatorILi1EjESE_NS0_6memory15LoadWithoutCastENSF_16StoreWithoutCastEEEviT_T0_T2_T3_T4_T5_:
[----:B------:R-:W-:Y:S01]  /*0000*/  LDC R1, c[0x0][0x28] ;  /* 0x00000a00ff017b82 */ /* 0x000fe20000000800 */
[----:B------:R-:W0:Y:S07]  /*0010*/  S2R R6, SR_CTAID.X ;  /* 0x0000000000067919 */ /* 0x000e2e0000002500 */
[----:B------:R-:W0:Y:S01]  /*0020*/  LDC R45, c[0x0][0x210] ;  /* 0x00008400ff2d7b82 */ /* 0x000e220000000800 */
[----:B------:R-:W-:Y:S02]  /*0030*/  CS2R R30, SRZ ;  /* 0x00000000001e7805 */ /* 0x000fe4000001ff00 */
[----:B------:R-:W-:Y:S01]  /*0040*/  CS2R R28, SRZ ;  /* 0x00000000001c7805 */ /* 0x000fe2000001ff00 */
[----:B------:R-:W1:Y:S01]  /*0050*/  S2R R0, SR_TID.X ;  /* 0x0000000000007919 */ /* 0x000e620000002100 */
[----:B------:R-:W-:-:S02]  /*0060*/  CS2R R26, SRZ ;  /* 0x00000000001a7805 */ /* 0x000fc4000001ff00 */
[----:B------:R-:W-:Y:S01]  /*0070*/  CS2R R24, SRZ ;  /* 0x0000000000187805 */ /* 0x000fe2000001ff00 */
[----:B------:R-:W-:Y:S01]  /*0080*/  ULDC.64 UR4, c[0x0][0x208] ;  /* 0x0000820000047ab9 */ /* 0x000fe20000000a00 */
        /* <DEDUP_REMOVED lines=10> */
[-C--:B------:R-:W-:Y:S02]  /*0130*/  ISETP.GE.AND P3, PT, R0, R45.reuse, PT ;  /* 0x0000002d0000720c */ /* 0x080fe40003f66270 */
[----:B------:R0:W5:Y:S11]  /*0140*/  @!P2 LDG.E.128 R28, desc[UR4][R2.64] ;  /* 0x00000004021ca981 */ /* 0x000176000c1e1d00 */
[----:B------:R-:W-:Y:S01]  /*0150*/  @!P3 IMAD R21, R6, 0x200, R0 ;  /* 0x000002000615b824 */ /* 0x000fe200078e0200 */
[----:B------:R-:W-:Y:S01]  /*0160*/  @!P3 IADD3 R0, R0, 0x80, RZ ;  /* 0x000000800000b810 */ /* 0x000fe20007ffe0ff */
[----:B------:R-:W2:Y:S03]  /*0170*/  @!P3 LDC.64 R8, c[0x0][0x248] ;  /* 0x00009200ff08bb82 */ /* 0x000ea60000000a00 */
[----:B------:R-:W-:-:S13]  /*0180*/  ISETP.GE.AND P1, PT, R0, R45, PT ;  /* 0x0000002d0000720c */ /* 0x000fda0003f26270 */
[----:B------:R-:W3:Y:S01]  /*0190*/  @!P1 LDC.64 R10, c[0x0][0x248] ;  /* 0x00009200ff0a9b82 */ /* 0x000ee20000000a00 */
[----:B------:R-:W-:Y:S02]  /*01a0*/  @!P1 IMAD R13, R6, 0x200, R0 ;  /* 0x00000200060d9824 */ /* 0x000fe400078e0200 */
[----:B-1----:R-:W-:Y:S01]  /*01b0*/  @!P0 IMAD.WIDE.U32 R6, R15, 0x10, R4 ;  /* 0x000000100f068825 */ /* 0x002fe200078e0004 */
[----:B------:R-:W-:-:S03]  /*01c0*/  CS2R R14, SRZ ;  /* 0x00000000000e7805 */ /* 0x000fc6000001ff00 */
[----:B--2---:R-:W-:Y:S01]  /*01d0*/  @!P3 IMAD.WIDE.U32 R20, R21, 0x10, R8 ;  /* 0x000000101514b825 */ /* 0x004fe200078e0008 */
[----:B------:R-:W-:Y:S01]  /*01e0*/  CS2R R8, SRZ ;  /* 0x0000000000087805 */ /* 0x000fe2000001ff00 */
[----:B------:R0:W5:Y:S02]  /*01f0*/  @!P0 LDG.E.128 R24, desc[UR4][R6.64] ;  /* 0x0000000406188981 */ /* 0x000164000c1e1d00 */
[----:B---3--:R-:W-:Y:S01]  /*0200*/  @!P1 IMAD.WIDE.U32 R4, R13, 0x10, R10 ;  /* 0x000000100d049825 */ /* 0x008fe200078e000a */
[----:B------:R-:W-:Y:S02]  /*0210*/  CS2R R10, SRZ ;  /* 0x00000000000a7805 */ /* 0x000fe4000001ff00 */
[----:B------:R-:W-:-:S04]  /*0220*/  CS2R R12, SRZ ;  /* 0x00000000000c7805 */ /* 0x000fc8000001ff00 */
[----:B------:R0:W5:Y:S04]  /*0230*/  @!P3 LDG.E.128 R8, desc[UR4][R20.64] ;  /* 0x000000041408b981 */ /* 0x000168000c1e1d00 */
[----:B------:R0:W5:Y:S01]  /*0240*/  @!P1 LDG.E.128 R12, desc[UR4][R4.64] ;  /* 0x00000004040c9981 */ /* 0x000162000c1e1d00 */
[----:B------:R-:W-:Y:S01]  /*0250*/  BSSY B1, `(.L_x_10469) ;  /* 0x00000a0000017945 */ /* 0x000fe20003800000 */
[----:B------:R-:W-:Y:S02]  /*0260*/  CS2R R22, SRZ ;  /* 0x0000000000167805 */ /* 0x000fe4000001ff00 */
[----:B------:R-:W-:Y:S02]  /*0270*/  CS2R R18, SRZ ;  /* 0x0000000000127805 */ /* 0x000fe4000001ff00 */
[----:B------:R-:W-:Y:S01]  /*0280*/  CS2R R16, SRZ ;  /* 0x0000000000107805 */ /* 0x000fe2000001ff00 */
[----:B------:R-:W-:Y:S06]  /*0290*/  @P2 BRA `(.L_x_10470) ;  /* 0x00000008006c2947 */ /* 0x000fec0003800000 */
[----:B-----5:R-:W-:-:S14]  /*02a0*/  DSETP.GE.AND P0, PT, |R28|, |R30|, PT ;  /* 0x4000001e1c00722a */ /* 0x020fdc0003f06200 */
[----:B------:R-:W-:Y:S05]  /*02b0*/  @!P0 BRA `(.L_x_10471) ;  /* 0x0000000400a48947 */ /* 0x000fea0003800000 */
[----:B------:R-:W-:Y:S02]  /*02c0*/  DSETP.NEU.AND P0, PT, |R30|, RZ, PT ;  /* 0x000000ff1e00722a */ /* 0x000fe40003f0d200 */
[----:B------:R-:W-:-:S14]  /*02d0*/  DSETP.EQ.AND P1, PT, |R28|, RZ, PT ;  /* 0x000000ff1c00722a */ /* 0x000fdc0003f22200 */
[----:B------:R-:W-:Y:S05]  /*02e0*/  @!P0 BRA P1, `(.L_x_10472) ;  /* 0x0000000000c48947 */ /* 0x000fea0000800000 */
[----:B0-----:R-:W0:Y:S01]  /*02f0*/  MUFU.RCP64H R3, R29 ;  /* 0x0000001d00037308 */ /* 0x001e220000001800 */
        /* <DEDUP_REMOVED lines=19> */
[----:B------:R-:W-:Y:S05]  /*0430*/  CALL.REL.NOINC `($__internal_35_$__cuda_sm20_div_rn_f64_full) ;  /* 0x0000002800d47944 */ /* 0x000fea0003c00000 */
[----:B------:R-:W-:Y:S02]  /*0440*/  IMAD.MOV.U32 R2, RZ, RZ, R32 ;  /* 0x000000ffff027224 */ /* 0x000fe400078e0020 */
[----:B------:R-:W-:-:S07]  /*0450*/  IMAD.MOV.U32 R3, RZ, RZ, R33 ;  /* 0x000000ffff037224 */ /* 0x000fce00078e0021 */
.L_x_10474:
[----:B------:R-:W-:Y:S05]  /*0460*/  BSYNC B2 ;  /* 0x0000000000027941 */ /* 0x000fea0003800000 */
.L_x_10473:
        /* <DEDUP_REMOVED lines=16> */
[----:B------:R-:W-:Y:S05]  /*0570*/  CALL.REL.NOINC `($__internal_34_$__cuda_sm20_dblrcp_rn_slowpath_v3) ;  /* 0x0000002400e07944 */ /* 0x000fea0003c00000 */
.L_x_10476:
[----:B------:R-:W-:Y:S05]  /*0580*/  BSYNC B2 ;  /* 0x0000000000027941 */ /* 0x000fea0003800000 */
.L_x_10475:
[----:B------:R-:W0:Y:S01]  /*0590*/  LDC.64 R6, c[0x0][0x230] ;  /* 0x00008c00ff067b82 */ /* 0x000e220000000a00 */
[----:B------:R-:W-:Y:S02]  /*05a0*/  ULDC.64 UR6, c[0x0][0x238] ;  /* 0x00008e0000067ab9 */ /* 0x000fe40000000a00 */
[C---:B0-----:R-:W-:Y:S02]  /*05b0*/  DFMA R16, R2.reuse, UR6, R6 ;  /* 0x0000000602107c2b */ /* 0x041fe40008000006 */
[----:B------:R-:W-:-:S06]  /*05c0*/  DFMA R2, -R2, R6, UR6 ;  /* 0x0000000602027e2b */ /* 0x000fcc0008000106 */
[-C--:B------:R-:W-:Y:S02]  /*05d0*/  DMUL R16, R16, R4.reuse ;  /* 0x0000000410107228 */ /* 0x080fe40000000000 */
[----:B------:R-:W-:Y:S01]  /*05e0*/  DMUL R18, R2, R4 ;  /* 0x0000000402127228 */ /* 0x000fe20000000000 */
[----:B------:R-:W-:Y:S10]  /*05f0*/  BRA `(.L_x_10470) ;  /* 0x0000000400947947 */ /* 0x000ff40003800000 */
.L_x_10472:
[----:B0-----:R-:W-:Y:S01]  /*0600*/  DADD R4, -RZ, |R28| ;  /* 0x00000000ff047229 */ /* 0x001fe2000000051c */
        /* <DEDUP_REMOVED lines=21> */
[----:B------:R-:W-:Y:S05]  /*0760*/  CALL.REL.NOINC `($__internal_35_$__cuda_sm20_div_rn_f64_full) ;  /* 0x0000002800087944 */ /* 0x000fea0003c00000 */
[----:B------:R-:W-:Y:S02]  /*0770*/  IMAD.MOV.U32 R16, RZ, RZ, R32 ;  /* 0x000000ffff107224 */ /* 0x000fe400078e0020 */
[----:B------:R-:W-:-:S07]  /*0780*/  IMAD.MOV.U32 R17, RZ, RZ, R33 ;  /* 0x000000ffff117224 */ /* 0x000fce00078e0021 */
.L_x_10478:
[----:B------:R-:W-:Y:S05]  /*0790*/  BSYNC B2 ;  /* 0x0000000000027941 */ /* 0x000fea0003800000 */
.L_x_10477:
[----:B------:R-:W-:Y:S01]  /*07a0*/  DADD R4, -RZ, |R30| ;  /* 0x00000000ff047229 */ /* 0x000fe2000000051e */
[----:B------:R-:W-:Y:S01]  /*07b0*/  MOV R2, 0x1 ;  /* 0x0000000100027802 */ /* 0x000fe20000000f00 */
        /* <DEDUP_REMOVED lines=23> */
.L_x_10480:
[----:B------:R-:W-:Y:S05]  /*0930*/  BSYNC B2 ;  /* 0x0000000000027941 */ /* 0x000fea0003800000 */
.L_x_10479:
[----:B------:R-:W-:Y:S05]  /*0940*/  BRA `(.L_x_10470) ;  /* 0x0000000000c07947 */ /* 0x000fea0003800000 */
.L_x_10471:
        /* <DEDUP_REMOVED lines=20> */
[----:B------:R-:W-:Y:S05]  /*0a90*/  CALL.REL.NOINC `($__internal_35_$__cuda_sm20_div_rn_f64_full) ;  /* 0x00000024003c7944 */ /* 0x000fea0003c00000 */
[----:B------:R-:W-:Y:S02]  /*0aa0*/  IMAD.MOV.U32 R2, RZ, RZ, R32 ;  /* 0x000000ffff027224 */ /* 0x000fe400078e0020 */
[----:B------:R-:W-:-:S07]  /*0ab0*/  IMAD.MOV.U32 R3, RZ, RZ, R33 ;  /* 0x000000ffff037224 */ /* 0x000fce00078e0021 */
.L_x_10482:
[----:B------:R-:W-:Y:S05]  /*0ac0*/  BSYNC B2 ;  /* 0x0000000000027941 */ /* 0x000fea0003800000 */
.L_x_10481:
        /* <DEDUP_REMOVED lines=16> */
[----:B------:R-:W-:Y:S05]  /*0bd0*/  CALL.REL.NOINC `($__internal_34_$__cuda_sm20_dblrcp_rn_slowpath_v3) ;  /* 0x0000002000487944 */ /* 0x000fea0003c00000 */
.L_x_10484:
[----:B------:R-:W-:Y:S05]  /*0be0*/  BSYNC B2 ;  /* 0x0000000000027941 */ /* 0x000fea0003800000 */
.L_x_10483:
[----:B------:R-:W0:Y:S01]  /*0bf0*/  LDC.64 R6, c[0x0][0x238] ;  /* 0x00008e00ff067b82 */ /* 0x000e220000000a00 */
[----:B------:R-:W-:Y:S02]  /*0c00*/  ULDC.64 UR6, c[0x0][0x230] ;  /* 0x00008c0000067ab9 */ /* 0x000fe40000000a00 */
[C---:B0-----:R-:W-:Y:S02]  /*0c10*/  DFMA R16, R2.reuse, UR6, R6 ;  /* 0x0000000602107c2b */ /* 0x041fe40008000006 */
[----:B------:R-:W-:-:S06]  /*0c20*/  DFMA R2, R2, R6, -UR6 ;  /* 0x8000000602027e2b */ /* 0x000fcc0008000006 */
[-C--:B------:R-:W-:Y:S02]  /*0c30*/  DMUL R16, R16, R4.reuse ;  /* 0x0000000410107228 */ /* 0x080fe40000000000 */
[----:B------:R-:W-:-:S11]  /*0c40*/  DMUL R18, R2, R4 ;  /* 0x0000000402127228 */ /* 0x000fd60000000000 */
.L_x_10470:
[----:B------:R-:W-:Y:S05]  /*0c50*/  BSYNC B1 ;  /* 0x0000000000017941 */ /* 0x000fea0003800000 */
.L_x_10469:
[----:B------:R-:W1:Y:S01]  /*0c60*/  S2R R38, SR_TID.X ;  /* 0x0000000000267919 */ /* 0x000e620000002100 */
[----:B------:R-:W-:Y:S01]  /*0c70*/  BSSY B1, `(.L_x_10485) ;  /* 0x00000a0000017945 */ /* 0x000fe20003800000 */
[----:B0-----:R-:W-:Y:S01]  /*0c80*/  CS2R R20, SRZ ;  /* 0x0000000000147805 */ /* 0x001fe2000001ff00 */
[----:B-1----:R-:W-:-:S05]  /*0c90*/  VIADD R0, R38, 0x80 ;  /* 0x0000008026007836 */ /* 0x002fca0000000000 */
        /* <DEDUP_REMOVED lines=30> */
.L_x_10490:
[----:B------:R-:W-:Y:S05]  /*0e80*/  BSYNC B2 ;  /* 0x0000000000027941 */ /* 0x000fea0003800000 */
.L_x_10489:
        /* <DEDUP_REMOVED lines=16> */
[----:B------:R-:W-:Y:S05]  /*0f90*/  CALL.REL.NOINC `($__internal_34_$__cuda_sm20_dblrcp_rn_slowpath_v3) ;  /* 0x0000001c00587944 */ /* 0x000fea0003c00000 */
.L_x_10492:
[----:B------:R-:W-:Y:S05]  /*0fa0*/  BSYNC B2 ;  /* 0x0000000000027941 */ /* 0x000fea0003800000 */
.L_x_10491:
[----:B------:R-:W0:Y:S01]  /*0fb0*/  LDC.64 R6, c[0x0][0x230] ;  /* 0x00008c00ff067b82 */ /* 0x000e220000000a00 */
[----:B------:R-:W-:Y:S02]  /*0fc0*/  ULDC.64 UR6, c[0x0][0x238] ;  /* 0x00008e0000067ab9 */ /* 0x000fe40000000a00 */
[C---:B0-----:R-:W-:Y:S02]  /*0fd0*/  DFMA R20, R2.reuse, UR6, R6 ;  /* 0x0000000602147c2b */ /* 0x041fe40008000006 */
[----:B------:R-:W-:-:S06]  /*0fe0*/  DFMA R2, -R2, R6, UR6 ;  /* 0x0000000602027e2b */ /* 0x000fcc0008000106 */
[-C--:B------:R-:W-:Y:S02]  /*0ff0*/  DMUL R20, R20, R4.reuse ;  /* 0x0000000414147228 */ /* 0x080fe40000000000 */
[----:B------:R-:W-:Y:S01]  /*1000*/  DMUL R22, R2, R4 ;  /* 0x0000000402167228 */ /* 0x000fe20000000000 */
[----:B------:R-:W-:Y:S10]  /*1010*/  BRA `(.L_x_10486) ;  /* 0x0000000400947947 */ /* 0x000ff40003800000 */
.L_x_10488:
        /* <DEDUP_REMOVED lines=22> */
[----:B------:R-:W-:Y:S05]  /*1180*/  CALL.REL.NOINC `($__internal_35_$__cuda_sm20_div_rn_f64_full) ;  /* 0x0000001c00807944 */ /* 0x000fea0003c00000 */
[----:B------:R-:W-:Y:S02]  /*1190*/  IMAD.MOV.U32 R20, RZ, RZ, R32 ;  /* 0x000000ffff147224 */ /* 0x000fe400078e0020 */
[----:B------:R-:W-:-:S07]  /*11a0*/  IMAD.MOV.U32 R21, RZ, RZ, R33 ;  /* 0x000000ffff157224 */ /* 0x000fce00078e0021 */
.L_x_10494:
[----:B------:R-:W-:Y:S05]  /*11b0*/  BSYNC B2 ;  /* 0x0000000000027941 */ /* 0x000fea0003800000 */
.L_x_10493:
        /* <DEDUP_REMOVED lines=23> */
[----:B------:R-:W-:Y:S01]  /*1330*/  MOV R22, R32 ;  /* 0x0000002000167202 */ /* 0x000fe20000000f00 */
[----:B------:R-:W-:-:S07]  /*1340*/  IMAD.MOV.U32 R23, RZ, RZ, R33 ;  /* 0x000000ffff177224 */ /* 0x000fce00078e0021 */
.L_x_10496:
[----:B------:R-:W-:Y:S05]  /*1350*/  BSYNC B2 ;  /* 0x0000000000027941 */ /* 0x000fea0003800000 */
.L_x_10495:
[----:B------:R-:W-:Y:S05]  /*1360*/  BRA `(.L_x_10486) ;  /* 0x0000000000c07947 */ /* 0x000fea0003800000 */
.L_x_10487:
        /* <DEDUP_REMOVED lines=23> */
.L_x_10498:
[----:B------:R-:W-:Y:S05]  /*14e0*/  BSYNC B2 ;  /* 0x0000000000027941 */ /* 0x000fea0003800000 */
.L_x_10497:
        /* <DEDUP_REMOVED lines=16> */
[----:B------:R-:W-:Y:S05]  /*15f0*/  CALL.REL.NOINC `($__internal_34_$__cuda_sm20_dblrcp_rn_slowpath_v3) ;  /* 0x0000001400c07944 */ /* 0x000fea0003c00000 */
.L_x_10500:
[----:B------:R-:W-:Y:S05]  /*1600*/  BSYNC B2 ;  /* 0x0000000000027941 */ /* 0x000fea0003800000 */
.L_x_10499:
[----:B------:R-:W0:Y:S01]  /*1610*/  LDC.64 R6, c[0x0][0x238] ;  /* 0x00008e00ff067b82 */ /* 0x000e220000000a00 */
[----:B------:R-:W-:Y:S02]  /*1620*/  ULDC.64 UR6, c[0x0][0x230] ;  /* 0x00008c0000067ab9 */ /* 0x000fe40000000a00 */
[C---:B0-----:R-:W-:Y:S02]  /*1630*/  DFMA R20, R2.reuse, UR6, R6 ;  /* 0x0000000602147c2b */ /* 0x041fe40008000006 */
[----:B------:R-:W-:-:S06]  /*1640*/  DFMA R2, R2, R6, -UR6 ;  /* 0x8000000602027e2b */ /* 0x000fcc0008000006 */
[-C--:B------:R-:W-:Y:S02]  /*1650*/  DMUL R20, R20, R4.reuse ;  /* 0x0000000414147228 */ /* 0x080fe40000000000 */
[----:B------:R-:W-:-:S11]  /*1660*/  DMUL R22, R2, R4 ;  /* 0x0000000402167228 */ /* 0x000fd60000000000 */
.L_x_10486:
[----:B------:R-:W-:Y:S05]  /*1670*/  BSYNC B1 ;  /* 0x0000000000017941 */ /* 0x000fea0003800000 */
.L_x_10485:
[----:B------:R-:W-:Y:S01]  /*1680*/  VIADD R0, R38, 0x100 ;  /* 0x0000010026007836 */ /* 0x000fe20000000000 */
[----:B------:R-:W-:Y:S01]  /*1690*/  BSSY B1, `(.L_x_10501) ;  /* 0x00000a1000017945 */ /* 0x000fe20003800000 */
[----:B-----5:R-:W-:Y:S02]  /*16a0*/  CS2R R30, SRZ ;  /* 0x00000000001e7805 */ /* 0x020fe4000001ff00 */
        /* <DEDUP_REMOVED lines=32> */
.L_x_10506:
[----:B------:R-:W-:Y:S05]  /*18b0*/  BSYNC B2 ;  /* 0x0000000000027941 */ /* 0x000fea0003800000 */
.L_x_10505:
        /* <DEDUP_REMOVED lines=17> */
.L_x_10508:
[----:B------:R-:W-:Y:S05]  /*19d0*/  BSYNC B2 ;  /* 0x0000000000027941 */ /* 0x000fea0003800000 */
.L_x_10507:
[----:B------:R-:W0:Y:S01]  /*19e0*/  LDC.64 R6, c[0x0][0x230] ;  /* 0x00008c00ff067b82 */ /* 0x000e220000000a00 */
[----:B------:R-:W-:Y:S02]  /*19f0*/  ULDC.64 UR6, c[0x0][0x238] ;  /* 0x00008e0000067ab9 */ /* 0x000fe40000000a00 */
[C---:B0-----:R-:W-:Y:S02]  /*1a00*/  DFMA R24, R2.reuse, UR6, R6 ;  /* 0x0000000602187c2b */ /* 0x041fe40008000006 */
[----:B------:R-:W-:-:S06]  /*1a10*/  DFMA R2, -R2, R6, UR6 ;  /* 0x0000000602027e2b */ /* 0x000fcc0008000106 */
[-C--:B------:R-:W-:Y:S02]  /*1a20*/  DMUL R24, R24, R4.reuse ;  /* 0x0000000418187228 */ /* 0x080fe40000000000 */
[----:B------:R-:W-:Y:S01]  /*1a30*/  DMUL R26, R2, R4 ;  /* 0x00000004021a7228 */ /* 0x000fe20000000000 */
[----:B------:R-:W-:Y:S10]  /*1a40*/  BRA `(.L_x_10502) ;  /* 0x0000000400947947 */ /* 0x000ff40003800000 */
.L_x_10504:
        /* <DEDUP_REMOVED lines=25> */
.L_x_10510:
[----:B------:R-:W-:Y:S05]  /*1be0*/  BSYNC B2 ;  /* 0x0000000000027941 */ /* 0x000fea0003800000 */
.L_x_10509:
        /* <DEDUP_REMOVED lines=25> */
.L_x_10512:
[----:B------:R-:W-:Y:S05]  /*1d80*/  BSYNC B2 ;  /* 0x0000000000027941 */ /* 0x000fea0003800000 */
.L_x_10511:
[----:B------:R-:W-:Y:S05]  /*1d90*/  BRA `(.L_x_10502) ;  /* 0x0000000000c07947 */ /* 0x000fea0003800000 */
.L_x_10503:
        /* <DEDUP_REMOVED lines=21> */
[----:B------:R-:W-:Y:S01]  /*1ef0*/  IMAD.MOV.U32 R2, RZ, RZ, R32 ;  /* 0x000000ffff027224 */ /* 0x000fe200078e0020 */
[----:B------:R-:W-:-:S07]  /*1f00*/  MOV R3, R33 ;  /* 0x0000002100037202 */ /* 0x000fce0000000f00 */
.L_x_10514:
[----:B------:R-:W-:Y:S05]  /*1f10*/  BSYNC B2 ;  /* 0x0000000000027941 */ /* 0x000fea0003800000 */
.L_x_10513:
        /* <DEDUP_REMOVED lines=17> */
.L_x_10516:
[----:B------:R-:W-:Y:S05]  /*2030*/  BSYNC B2 ;  /* 0x0000000000027941 */ /* 0x000fea0003800000 */
.L_x_10515:
[----:B------:R-:W0:Y:S01]  /*2040*/  LDC.64 R6, c[0x0][0x238] ;  /* 0x00008e00ff067b82 */ /* 0x000e220000000a00 */
[----:B------:R-:W-:Y:S02]  /*2050*/  ULDC.64 UR6, c[0x0][0x230] ;  /* 0x00008c0000067ab9 */ /* 0x000fe40000000a00 */
[C---:B0-----:R-:W-:Y:S02]  /*2060*/  DFMA R24, R2.reuse, UR6, R6 ;  /* 0x0000000602187c2b */ /* 0x041fe40008000006 */
[----:B------:R-:W-:-:S06]  /*2070*/  DFMA R2, R2, R6, -UR6 ;  /* 0x8000000602027e2b */ /* 0x000fcc0008000006 */
[-C--:B------:R-:W-:Y:S02]  /*2080*/  DMUL R24, R24, R4.reuse ;  /* 0x0000000418187228 */ /* 0x080fe40000000000 */
[----:B------:R-:W-:-:S11]  /*2090*/  DMUL R26, R2, R4 ;  /* 0x00000004021a7228 */ /* 0x000fd60000000000 */
.L_x_10502:
[----:B------:R-:W-:Y:S05]  /*20a0*/  BSYNC B1 ;  /* 0x0000000000017941 */ /* 0x000fea0003800000 */
.L_x_10501:
[----:B------:R-:W-:Y:S01]  /*20b0*/  IADD3 R0, R38, 0x180, RZ ;  /* 0x0000018026007810 */ /* 0x000fe20007ffe0ff */
[----:B------:R-:W-:Y:S01]  /*20c0*/  BSSY B1, `(.L_x_10517) ;  /* 0x000009f000017945 */ /* 0x000fe20003800000 */
        /* <DEDUP_REMOVED lines=31> */
.L_x_10522:
[----:B------:R-:W-:Y:S05]  /*22c0*/  BSYNC B2 ;  /* 0x0000000000027941 */ /* 0x000fea0003800000 */
.L_x_10521:
        /* <DEDUP_REMOVED lines=16> */
[----:B------:R-:W-:Y:S05]  /*23d0*/  CALL.REL.NOINC `($__internal_34_$__cuda_sm20_dblrcp_rn_slowpath_v3) ;  /* 0x0000000800487944 */ /* 0x000fea0003c00000 */
.L_x_10524:
[----:B------:R-:W-:Y:S05]  /*23e0*/  BSYNC B2 ;  /* 0x0000000000027941 */ /* 0x000fea0003800000 */
.L_x_10523:
[----:B------:R-:W0:Y:S01]  /*23f0*/  LDC.64 R6, c[0x0][0x230] ;  /* 0x00008c00ff067b82 */ /* 0x000e220000000a00 */
[----:B------:R-:W-:Y:S02]  /*2400*/  ULDC.64 UR6, c[0x0][0x238] ;  /* 0x00008e0000067ab9 */ /* 0x000fe40000000a00 */
[C---:B0-----:R-:W-:Y:S02]  /*2410*/  DFMA R28, R2.reuse, UR6, R6 ;  /* 0x00000006021c7c2b */ /* 0x041fe40008000006 */
[----:B------:R-:W-:-:S06]  /*2420*/  DFMA R2, -R2, R6, UR6 ;  /* 0x0000000602027e2b */ /* 0x000fcc0008000106 */
[-C--:B------:R-:W-:Y:S02]  /*2430*/  DMUL R28, R28, R4.reuse ;  /* 0x000000041c1c7228 */ /* 0x080fe40000000000 */
[----:B------:R-:W-:Y:S01]  /*2440*/  DMUL R30, R2, R4 ;  /* 0x00000004021e7228 */ /* 0x000fe20000000000 */
[----:B------:R-:W-:Y:S10]  /*2450*/  BRA `(.L_x_10518) ;  /* 0x0000000400947947 */ /* 0x000ff40003800000 */
.L_x_10520:
        /* <DEDUP_REMOVED lines=25> */
.L_x_10526:
[----:B------:R-:W-:Y:S05]  /*25f0*/  BSYNC B2 ;  /* 0x0000000000027941 */ /* 0x000fea0003800000 */
.L_x_10525:
        /* <DEDUP_REMOVED lines=25> */
.L_x_10528:
[----:B------:R-:W-:Y:S05]  /*2790*/  BSYNC B2 ;  /* 0x0000000000027941 */ /* 0x000fea0003800000 */
.L_x_10527:
[----:B------:R-:W-:Y:S05]  /*27a0*/  BRA `(.L_x_10518) ;  /* 0x0000000000c07947 */ /* 0x000fea0003800000 */
.L_x_10519:
        /* <DEDUP_REMOVED lines=23> */
.L_x_10530:
[----:B------:R-:W-:Y:S05]  /*2920*/  BSYNC B2 ;  /* 0x0000000000027941 */ /* 0x000fea0003800000 */
.L_x_10529:
        /* <DEDUP_REMOVED lines=17> */
.L_x_10532:
[----:B------:R-:W-:Y:S05]  /*2a40*/  BSYNC B2 ;  /* 0x0000000000027941 */ /* 0x000fea0003800000 */
.L_x_10531:
[----:B------:R-:W0:Y:S01]  /*2a50*/  LDC.64 R6, c[0x0][0x238] ;  /* 0x00008e00ff067b82 */ /* 0x000e220000000a00 */
[----:B------:R-:W-:Y:S02]  /*2a60*/  ULDC.64 UR6, c[0x0][0x230] ;  /* 0x00008c0000067ab9 */ /* 0x000fe40000000a00 */
[C---:B0-----:R-:W-:Y:S02]  /*2a70*/  DFMA R28, R2.reuse, UR6, R6 ;  /* 0x00000006021c7c2b */ /* 0x041fe40008000006 */
[----:B------:R-:W-:-:S06]  /*2a80*/  DFMA R2, R2, R6, -UR6 ;  /* 0x8000000602027e2b */ /* 0x000fcc0008000006 */
[-C--:B------:R-:W-:Y:S02]  /*2a90*/  DMUL R28, R28, R4.reuse ;  /* 0x000000041c1c7228 */ /* 0x080fe40000000000 */
[----:B------:R-:W-:-:S11]  /*2aa0*/  DMUL R30, R2, R4 ;  /* 0x00000004021e7228 */ /* 0x000fd60000000000 */
.L_x_10518:
[----:B------:R-:W-:Y:S05]  /*2ab0*/  BSYNC B1 ;  /* 0x0000000000017941 */ /* 0x000fea0003800000 */
.L_x_10517:
[----:B------:R-:W0:Y:S01]  /*2ac0*/  S2R R0, SR_CTAID.X ;  /* 0x0000000000007919 */ /* 0x000e220000002500 */
[----:B------:R-:W-:Y:S01]  /*2ad0*/  ISETP.GE.AND P0, PT, R38, R45, PT ;  /* 0x0000002d2600720c */ /* 0x000fe20003f06270 */
[----:B------:R-:W-:Y:S04]  /*2ae0*/  BSSY B0, `(.L_x_10533) ;  /* 0x0000018000007945 */ /* 0x000fe80003800000 */
[----:B------:R-:W-:Y:S08]  /*2af0*/  BSSY B1, `(.L_x_10534) ;  /* 0x0000010000017945 */ /* 0x000ff00003800000 */
[----:B------:R-:W-:Y:S05]  /*2b00*/  @P0 BRA `(.L_x_10535) ;  /* 0x0000000000380947 */ /* 0x000fea0003800000 */
[----:B------:R-:W0:Y:S01]  /*2b10*/  S2R R38, SR_TID.X ;  /* 0x0000000000267919 */ /* 0x000e220000002100 */
[----:B------:R-:W1:Y:S01]  /*2b20*/  LDC.64 R2, c[0x0][0x240] ;  /* 0x00009000ff027b82 */ /* 0x000e620000000a00 */
[----:B0-----:R-:W-:Y:S02]  /*2b30*/  IMAD R5, R0, 0x200, R38 ;  /* 0x0000020000057824 */ /* 0x001fe400078e0226 */
[----:B------:R-:W-:Y:S02]  /*2b40*/  VIADD R38, R38, 0x80 ;  /* 0x0000008026267836 */ /* 0x000fe40000000000 */
[----:B-1----:R-:W-:-:S03]  /*2b50*/  IMAD.WIDE.U32 R2, R5, 0x10, R2 ;  /* 0x0000001005027825 */ /* 0x002fc600078e0002 */
[----:B------:R-:W-:Y:S02]  /*2b60*/  ISETP.GE.AND P0, PT, R38, R45, PT ;  /* 0x0000002d2600720c */ /* 0x000fe40003f06270 */
[----:B------:R0:W-:Y:S11]  /*2b70*/  STG.E.128 desc[UR4][R2.64], R16 ;  /* 0x0000001002007986 */ /* 0x0001f6000c101d04 */
[----:B------:R-:W-:Y:S05]  /*2b80*/  @P0 BREAK B1 ;  /* 0x0000000000010942 */ /* 0x000fea0003800000 */
[----:B------:R-:W-:Y:S05]  /*2b90*/  @P0 BRA `(.L_x_10536) ;  /* 0x0000000000300947 */ /* 0x000fea0003800000 */
[----:B0-----:R-:W0:Y:S01]  /*2ba0*/  LDC.64 R2, c[0x0][0x240] ;  /* 0x00009000ff027b82 */ /* 0x001e220000000a00 */
[----:B------:R-:W-:Y:S01]  /*2bb0*/  LEA R5, R0, R38, 0x9 ;  /* 0x0000002600057211 */ /* 0x000fe200078e48ff */
[----:B------:R-:W-:-:S04]  /*2bc0*/  VIADD R38, R38, 0x80 ;  /* 0x0000008026267836 */ /* 0x000fc80000000000 */
[----:B0-----:R-:W-:-:S05]  /*2bd0*/  IMAD.WIDE.U32 R2, R5, 0x10, R2 ;  /* 0x0000001005027825 */ /* 0x001fca00078e0002 */
[----:B------:R1:W-:Y:S02]  /*2be0*/  STG.E.128 desc[UR4][R2.64], R20 ;  /* 0x0000001402007986 */ /* 0x0003e4000c101d04 */
.L_x_10535:
[----:B------:R-:W-:Y:S05]  /*2bf0*/  BSYNC B1 ;  /* 0x0000000000017941 */ /* 0x000fea0003800000 */
.L_x_10534:
[----:B------:R-:W-:-:S13]  /*2c00*/  ISETP.GE.AND P0, PT, R38, R45, PT ;  /* 0x0000002d2600720c */ /* 0x000fda0003f06270 */
[----:B-1----:R-:W1:Y:S01]  /*2c10*/  @!P0 LDC.64 R2, c[0x0][0x240] ;  /* 0x00009000ff028b82 */ /* 0x002e620000000a00 */
[----:B0-----:R-:W-:Y:S02]  /*2c20*/  @!P0 IMAD R5, R0, 0x200, R38 ;  /* 0x0000020000058824 */ /* 0x001fe400078e0226 */
[----:B------:R-:W-:Y:S02]  /*2c30*/  @!P0 VIADD R38, R38, 0x80 ;  /* 0x0000008026268836 */ /* 0x000fe40000000000 */
[----:B-1----:R-:W-:-:S05]  /*2c40*/  @!P0 IMAD.WIDE.U32 R2, R5, 0x10, R2 ;  /* 0x0000001005028825 */ /* 0x002fca00078e0002 */
[----:B------:R1:W-:Y:S02]  /*2c50*/  @!P0 STG.E.128 desc[UR4][R2.64], R24 ;  /* 0x0000001802008986 */ /* 0x0003e4000c101d04 */
.L_x_10536:
[----:B------:R-:W-:Y:S05]  /*2c60*/  BSYNC B0 ;  /* 0x0000000000007941 */ /* 0x000fea0003800000 */
.L_x_10533:
[----:B------:R-:W-:Y:S05]  /*2c70*/  WARPSYNC.ALL ;  /* 0x0000000000007948 */ /* 0x000fea0003800000 */
[----:B------:R-:W-:-:S13]  /*2c80*/  ISETP.GE.AND P0, PT, R38, R45, PT ;  /* 0x0000002d2600720c */ /* 0x000fda0003f06270 */
[----:B------:R-:W-:Y:S05]  /*2c90*/  @P0 EXIT ;  /* 0x000000000000094d */ /* 0x000fea0003800000 */
[----:B------:R-:W2:Y:S01]  /*2ca0*/  S2R R0, SR_CTAID.X ;  /* 0x0000000000007919 */ /* 0x000ea20000002500 */
[----:B01----:R-:W0:Y:S01]  /*2cb0*/  LDC.64 R2, c[0x0][0x240] ;  /* 0x00009000ff027b82 */ /* 0x003e220000000a00 */
[----:B--2---:R-:W-:-:S04]  /*2cc0*/  IMAD R5, R0, 0x200, R38 ;  /* 0x0000020000057824 */ /* 0x004fc800078e0226 */
[----:B0-----:R-:W-:-:S05]  /*2cd0*/  IMAD.WIDE.U32 R2, R5, 0x10, R2 ;  /* 0x0000001005027825 */ /* 0x001fca00078e0002 */
[----:B------:R-:W-:Y:S01]  /*2ce0*/  STG.E.128 desc[UR4][R2.64], R28 ;  /* 0x0000001c02007986 */ /* 0x000fe2000c101d04 */
[----:B------:R-:W-:Y:S05]  /*2cf0*/  EXIT ;  /* 0x000000000000794d */ /* 0x000fea0003800000 */
        .weak           $__internal_34_$__cuda_sm20_dblrcp_rn_slowpath_v3
        .type           $__internal_34_$__cuda_sm20_dblrcp_rn_slowpath_v3,@function
        .size           $__internal_34_$__cuda_sm20_dblrcp_rn_slowpath_v3,($__internal_35_$__cuda_sm20_div_rn_f64_full - $__internal_34_$__cuda_sm20_dblrcp_rn_slowpath_v3)
$__internal_34_$__cuda_sm20_dblrcp_rn_slowpath_v3:
[----:B------:R-:W-:Y:S01]  /*2d00*/  DSETP.GTU.AND P0, PT, |R4|, +INF , PT ;  /* 0x7ff000000400742a */ /* 0x000fe20003f0c200 */
[----:B------:R-:W-:-:S13]  /*2d10*/  BSSY B0, `(.L_x_10537) ;  /* 0x0000022000007945 */ /* 0x000fda0003800000 */
        /* <DEDUP_REMOVED lines=22> */
.L_x_10540:
        /* <DEDUP_REMOVED lines=9> */
.L_x_10538:
[----:B------:R-:W-:Y:S01]  /*2f10*/  LOP3.LUT R7, R5, 0x80000, RZ, 0xfc, !PT ;  /* 0x0008000005077812 */ /* 0x000fe200078efcff */
[----:B------:R-:W-:-:S07]  /*2f20*/  IMAD.MOV.U32 R6, RZ, RZ, R4 ;  /* 0x000000ffff067224 */ /* 0x000fce00078e0004 */
.L_x_10539:
[----:B------:R-:W-:Y:S05]  /*2f30*/  BSYNC B0 ;  /* 0x0000000000007941 */ /* 0x000fea0003800000 */
.L_x_10537:
[----:B------:R-:W-:Y:S01]  /*2f40*/  MOV R4, R6 ;  /* 0x0000000600047202 */ /* 0x000fe20000000f00 */
[----:B------:R-:W-:Y:S02]  /*2f50*/  IMAD.MOV.U32 R5, RZ, RZ, R7 ;  /* 0x000000ffff057224 */ /* 0x000fe400078e0007 */
[----:B------:R-:W-:Y:S02]  /*2f60*/  IMAD.MOV.U32 R6, RZ, RZ, R0 ;  /* 0x000000ffff067224 */ /* 0x000fe400078e0000 */
[----:B------:R-:W-:-:S04]  /*2f70*/  IMAD.MOV.U32 R7, RZ, RZ, 0x0 ;  /* 0x00000000ff077424 */ /* 0x000fc800078e00ff */
[----:B------:R-:W-:Y:S05]  /*2f80*/  RET.REL.NODEC R6 `(_ZN2at6native27unrolled_elementwise_kernelINS0_13AUnaryFunctorIN3c107complexIdEES5_S5_NS0_15binary_internal10DivFunctorIS5_EEEESt5arrayIPcLm2EELi4E23TrivialOffsetCalculatorILi1EjESE_NS0_6memory15LoadWithoutCastENSF_16StoreWithoutCastEEEviT_T0_T2_T3_T4_T5_) ;  /* 0xffffffd0061c7950 */ /* 0x000fea0003c3ffff */
        .weak           $__internal_35_$__cuda_sm20_div_rn_f64_full
        .type           $__internal_35_$__cuda_sm20_div_rn_f64_full,@function
        .size           $__internal_35_$__cuda_sm20_div_rn_f64_full,(.L_x_19290 - $__internal_35_$__cuda_sm20_div_rn_f64_full)
$__internal_35_$__cuda_sm20_div_rn_f64_full:
[C---:B------:R-:W-:Y:S01]  /*2f90*/  FSETP.GEU.AND P0, PT, |R5|.reuse, 1.469367938527859385e-39, PT ;  /* 0x001000000500780b */ /* 0x040fe20003f0e200 */
[----:B------:R-:W-:Y:S01]  /*2fa0*/  IMAD.MOV.U32 R33, RZ, RZ, 0x1ca00000 ;  /* 0x1ca00000ff217424 */ /* 0x000fe200078e00ff */
[----:B------:R-:W-:Y:S01]  /*2fb0*/  LOP3.LUT R6, R5, 0x800fffff, RZ, 0xc0, !PT ;  /* 0x800fffff05067812 */ /* 0x000fe200078ec0ff */
[----:B------:R-:W-:Y:S01]  /*2fc0*/  BSSY B0, `(.L_x_10541) ;  /* 0x0000056000007945 */ /* 0x000fe20003800000 */
[C---:B------:R-:W-:Y:S02]  /*2fd0*/  FSETP.GEU.AND P2, PT, |R35|.reuse, 1.469367938527859385e-39, PT ;  /* 0x001000002300780b */ /* 0x040fe40003f4e200 */
[----:B------:R-:W-:Y:S01]  /*2fe0*/  LOP3.LUT R7, R6, 0x3ff00000, RZ, 0xfc, !PT ;  /* 0x3ff0000006077812 */ /* 0x000fe200078efcff */
[----:B------:R-:W-:Y:S01]  /*2ff0*/  IMAD.MOV.U32 R6, RZ, RZ, R4 ;  /* 0x000000ffff067224 */ /* 0x000fe200078e0004 */
[----:B------:R-:W-:Y:S02]  /*3000*/  MOV R36, 0x1 ;  /* 0x0000000100247802 */ /* 0x000fe40000000f00 */
[----:B------:R-:W-:-:S02]  /*3010*/  LOP3.LUT R44, R35, 0x7ff00000, RZ, 0xc0, !PT ;  /* 0x7ff00000232c7812 */ /* 0x000fc400078ec0ff */
[C---:B------:R-:W-:Y:S01]  /*3020*/  LOP3.LUT R42, R5.reuse, 0x7ff00000, RZ, 0xc0, !PT ;  /* 0x7ff00000052a7812 */ /* 0x040fe200078ec0ff */
[----:B------:R-:W-:Y:S02]  /*3030*/  @!P0 DMUL R6, R4, 8.98846567431157953865e+307 ;  /* 0x7fe0000004068828 */ /* 0x000fe40000000000 */
[----:B------:R-:W-:Y:S01]  /*3040*/  IMAD.MOV.U32 R39, RZ, RZ, R44 ;  /* 0x000000ffff277224 */ /* 0x000fe200078e002c */
[C---:B------:R-:W-:Y:S02]  /*3050*/  ISETP.GE.U32.AND P1, PT, R44.reuse, R42, PT ;  /* 0x0000002a2c00720c */ /* 0x040fe40003f26070 */
[----:B------:R-:W-:Y:S01]  /*3060*/  @!P2 LOP3.LUT R32, R5, 0x7ff00000, RZ, 0xc0, !PT ;  /* 0x7ff000000520a812 */ /* 0x000fe200078ec0ff */
[----:B------:R-:W0:Y:S03]  /*3070*/  MUFU.RCP64H R37, R7 ;  /* 0x0000000700257308 */ /* 0x000e260000001800 */
[----:B------:R-:W-:-:S04]  /*3080*/  @!P2 ISETP.GE.U32.AND P3, PT, R44, R32, PT ;  /* 0x000000202c00a20c */ /* 0x000fc80003f66070 */
        /* <DEDUP_REMOVED lines=13> */
[----:B------:R-:W-:Y:S02]  /*3160*/  MOV R40, R42 ;  /* 0x0000002a00287202 */ /* 0x000fe40000000f00 */
[----:B------:R-:W-:-:S03]  /*3170*/  @!P0 LOP3.LUT R40, R7, 0x7ff00000, RZ, 0xc0, !PT ;  /* 0x7ff0000007288812 */ /* 0x000fc600078ec0ff */
        /* <DEDUP_REMOVED lines=37> */
.L_x_10542:
        /* <DEDUP_REMOVED lines=16> */
.L_x_10545:
[----:B------:R-:W-:Y:S02]  /*34d0*/  LOP3.LUT R33, R5, 0x80000, RZ, 0xfc, !PT ;  /* 0x0008000005217812 */ /* 0x000fe400078efcff */
[----:B------:R-:W-:Y:S01]  /*34e0*/  MOV R32, R4 ;  /* 0x0000000400207202 */ /* 0x000fe20000000f00 */
[----:B------:R-:W-:Y:S06]  /*34f0*/  BRA `(.L_x_10543) ;  /* 0x0000000000087947 */ /* 0x000fec0003800000 */
.L_x_10544:
[----:B------:R-:W-:Y:S01]  /*3500*/  LOP3.LUT R33, R35, 0x80000, RZ, 0xfc, !PT ;  /* 0x0008000023217812 */ /* 0x000fe200078efcff */
[----:B------:R-:W-:-:S07]  /*3510*/  IMAD.MOV.U32 R32, RZ, RZ, R34 ;  /* 0x000000ffff207224 */ /* 0x000fce00078e0022 */
.L_x_10543:
[----:B------:R-:W-:Y:S05]  /*3520*/  BSYNC B0 ;  /* 0x0000000000007941 */ /* 0x000fea0003800000 */
.L_x_10541:
[----:B------:R-:W-:Y:S02]  /*3530*/  IMAD.MOV.U32 R2, RZ, RZ, R0 ;  /* 0x000000ffff027224 */ /* 0x000fe400078e0000 */
[----:B------:R-:W-:-:S04]  /*3540*/  IMAD.MOV.U32 R3, RZ, RZ, 0x0 ;  /* 0x00000000ff037424 */ /* 0x000fc800078e00ff */
[----:B------:R-:W-:Y:S05]  /*3550*/  RET.REL.NODEC R2 `(_ZN2at6native27unrolled_elementwise_kernelINS0_13AUnaryFunctorIN3c107complexIdEES5_S5_NS0_15binary_internal10DivFunctorIS5_EEEESt5arrayIPcLm2EELi4E23TrivialOffsetCalculatorILi1EjESE_NS0_6memory15LoadWithoutCastENSF_16StoreWithoutCastEEEviT_T0_T2_T3_T4_T5_) ;  /* 0xffffffc802a87950 */ /* 0x000fea0003c3ffff */
.L_x_10546:
        /* <DEDUP_REMOVED lines=10> */
.L_x_19290:


//--------------------- .text._ZN2at6native29vectorized_elementwise_kernelILi2ENS0_13AUnaryFunctorIN3c107complexIdEES5_S5_NS0_15binary_internal10DivFunctorIS5_EEEESt5arrayIPcLm2EEEEviT0_T1_ --------------------------
	.section	.text._ZN2at6native29vectorized_elementwise_kernelILi2ENS0_13AUnaryFunctorIN3c107complexIdEES5_S5_NS0_15binary_internal10DivFunctorIS5_EEEESt5arrayIPcLm2EEEEviT0_T1_,"ax",@progbits
	.align	128
        .global         _ZN2at6native29vectorized_elementwise_kernelILi2ENS0_13AUnaryFunctorIN3c107complexIdEES5_S5_NS0_15binary_internal10DivFunctorIS5_EEEESt5arrayIPcLm2EEEEviT0_T1_
        .type           _ZN2at6native29vectorized_elementwise_kernelILi2ENS0_13AUnaryFunctorIN3c107complexIdEES5_S5_NS0_15binary_internal10DivFunctorIS5_EEEESt5arrayIPcLm2EEEEviT0_T1_,@function
        .size           _ZN2at6native29vectorized_elementwise_kernelILi2ENS0_13AUnaryFunctorIN3c107complexIdEES5_S5_NS0_15binary_internal10DivFunctorIS5_EEEESt5arrayIPcLm2EEEEviT0_T1_,(.L_x_19292 - _ZN2at6native29vectorized_elementwise_kernelILi2ENS0_13AUnaryFunctorIN3c107complexIdEES5_S5_NS0_15binary_internal10DivFunctorIS5_EEEESt5arrayIPcLm2EEEEviT0_T1_)
        .other          _ZN2at6native29vectorized_elementwise_kernelILi2ENS0_13AUnaryFunctorIN3c107complexIdEES5_S5_NS0_15binary_internal10DivFunctorIS5_EEEESt5arrayIPcLm2EEEEviT0_T1_,@"STO_CUDA_ENTRY STV_DEFAULT"
_ZN2at6native29vectorized_elementwise_kernelILi2ENS0_13AUnaryFunctorIN3c107complexIdEES5_S5_NS0_15binary_internal10DivFunctorIS5_EEEESt5arrayIPcLm2EEEEviT0_T1_:
.text._ZN2at6native29vectorized_elementwise_kernelILi2ENS0_13AUnaryFunctorIN3c107complexIdEES5_S5_NS0_15binary_internal10DivFunctorIS5_EEEESt5arrayIPcLm2EEEEviT0_T1_:
        /* <DEDUP_REMOVED lines=46> */
[----:B-----5:R-:W-:Y:S05]  /*02e0*/  CALL.REL.NOINC `($__internal_37_$__cuda_sm20_div_rn_f64_full) ;  /* 0x000000b000947944 */ /* 0x020fea0003c00000 */
[----:B------:R-:W-:Y:S02]  /*02f0*/  IMAD.MOV.U32 R42, RZ, RZ, R2 ;  /* 0x000000ffff2a7224 */ /* 0x000fe400078e0002 */
[----:B------:R-:W-:-:S07]  /*0300*/  IMAD.MOV.U32 R43, RZ, RZ, R3 ;  /* 0x000000ffff2b7224 */ /* 0x000fce00078e0003 */
.L_x_10552:
[----:B------:R-:W-:Y:S05]  /*0310*/  BSYNC B2 ;  /* 0x0000000000027941 */ /* 0x000fea0003800000 */
.L_x_10551:
        /* <DEDUP_REMOVED lines=16> */
[----:B-----5:R-:W-:Y:S05]  /*0420*/  CALL.REL.NOINC `($__internal_36_$__cuda_sm20_dblrcp_rn_slowpath_v3) ;  /* 0x000000ac00987944 */ /* 0x020fea0003c00000 */
[----:B------:R-:W-:-:S04]  /*0430*/  LOP3.LUT R3, R3, R2, RZ, 0x3c, !PT ;  /* 0x0000000203037212 */ /* 0x000fc800078e3cff */
[----:B------:R-:W-:-:S04]  /*0440*/  LOP3.LUT R2, R3, R2, RZ, 0x3c, !PT ;  /* 0x0000000203027212 */ /* 0x000fc800078e3cff */
[----:B------:R-:W-:-:S07]  /*0450*/  LOP3.LUT R3, R3, R2, RZ, 0x3c, !PT ;  /* 0x0000000203037212 */ /* 0x000fce00078e3cff */
.L_x_10554:
[----:B------:R-:W-:Y:S05]  /*0460*/  BSYNC B2 ;  /* 0x0000000000027941 */ /* 0x000fea0003800000 */
.L_x_10553:
[----:B------:R-:W0:Y:S01]  /*0470*/  LDC.64 R22, c[0x0][0x230] ;  /* 0x00008c00ff167b82 */ /* 0x000e220000000a00 */
[----:B------:R-:W-:Y:S02]  /*0480*/  ULDC.64 UR6, c[0x0][0x238] ;  /* 0x00008e0000067ab9 */ /* 0x000fe40000000a00 */
[C---:B0-----:R-:W-:Y:S02]  /*0490*/  DFMA R20, R42.reuse, UR6, R22 ;  /* 0x000000062a147c2b */ /* 0x041fe40008000016 */
[----:B------:R-:W-:-:S06]  /*04a0*/  DFMA R22, -R42, R22, UR6 ;  /* 0x000000062a167e2b */ /* 0x000fcc0008000116 */
[-C--:B------:R-:W-:Y:S02]  /*04b0*/  DMUL R20, R20, R2.reuse ;  /* 0x0000000214147228 */ /* 0x080fe40000000000 */
[----:B------:R-:W-:Y:S01]  /*04c0*/  DMUL R22, R22, R2 ;  /* 0x0000000216167228 */ /* 0x000fe20000000000 */
[----:B------:R-:W-:Y:S10]  /*04d0*/  BRA `(.L_x_10555) ;  /* 0x0000000400b07947 */ /* 0x000ff40003800000 */
.L_x_10550:
        /* <DEDUP_REMOVED lines=19> */
[----:B------:R-:W-:Y:S01]  /*0610*/  IMAD.MOV.U32 R2, RZ, RZ, R4 ;  /* 0x000000ffff027224 */ /* 0x000fe200078e0004 */
[----:B------:R-:W-:Y:S01]  /*0620*/  MOV R3, R5 ;  /* 0x0000000500037202 */ /* 0x000fe20000000f00 */
[----:B------:R-:W-:Y:S01]  /*0630*/  IMAD.U32 R4, RZ, RZ, UR6 ;  /* 0x00000006ff047e24 */ /* 0x000fe2000f8e00ff */
[----:B------:R-:W-:Y:S01]  /*0640*/  MOV R0, 0x670 ;  /* 0x0000067000007802 */ /* 0x000fe20000000f00 */
[----:B------:R-:W-:-:S07]  /*0650*/  IMAD.U32 R5, RZ, RZ, UR7 ;  /* 0x00000007ff057e24 */ /* 0x000fce000f8e00ff */
[----:B-----5:R-:W-:Y:S05]  /*0660*/  CALL.REL.NOINC `($__internal_37_$__cuda_sm20_div_rn_f64_full) ;  /* 0x000000ac00b47944 */ /* 0x020fea0003c00000 */
.L_x_10557:
[----:B------:R-:W-:Y:S05]  /*0670*/  BSYNC B2 ;  /* 0x0000000000027941 */ /* 0x000fea0003800000 */
.L_x_10556:
        /* <DEDUP_REMOVED lines=14> */
[----:B------:R-:W-:Y:S01]  /*0760*/  DFMA R22, R20, R22, R42 ;  /* 0x000000161416722b */ /* 0x000fe2000000002a */
[----:B------:R-:W-:Y:S01]  /*0770*/  IMAD.MOV.U32 R20, RZ, RZ, R2 ;  /* 0x000000ffff147224 */ /* 0x000fe200078e0002 */
[----:B------:R-:W-:-:S08]  /*0780*/  MOV R21, R3 ;  /* 0x0000000300157202 */ /* 0x000fd00000000f00 */
[----:B------:R-:W-:-:S05]  /*0790*/  FFMA R7, RZ, R5, R23 ;  /* 0x00000005ff077223 */ /* 0x000fca0000000017 */
[----:B------:R-:W-:-:S13]  /*07a0*/  FSETP.GT.AND P0, PT, |R7|, 1.469367938527859385e-39, PT ;  /* 0x001000000700780b */ /* 0x000fda0003f04200 */
[----:B------:R-:W-:Y:S05]  /*07b0*/  @P0 BRA P1, `(.L_x_10559) ;  /* 0x0000000000240947 */ /* 0x000fea0000800000 */
[----:B------:R-:W-:Y:S01]  /*07c0*/  ULDC.64 UR6, c[0x0][0x238] ;  /* 0x00008e0000067ab9 */ /* 0x000fe20000000a00 */
[----:B------:R-:W-:Y:S01]  /*07d0*/  IMAD.MOV.U32 R2, RZ, RZ, R4 ;  /* 0x000000ffff027224 */ /* 0x000fe200078e0004 */
[----:B------:R-:W-:Y:S01]  /*07e0*/  MOV R0, 0x830 ;  /* 0x0000083000007802 */ /* 0x000fe20000000f00 */
[----:B------:R-:W-:Y:S02]  /*07f0*/  IMAD.MOV.U32 R3, RZ, RZ, R5 ;  /* 0x000000ffff037224 */ /* 0x000fe400078e0005 */
[----:B------:R-:W-:Y:S02]  /*0800*/  IMAD.U32 R4, RZ, RZ, UR6 ;  /* 0x00000006ff047e24 */ /* 0x000fe4000f8e00ff */
[----:B------:R-:W-:-:S07]  /*0810*/  IMAD.U32 R5, RZ, RZ, UR7 ;  /* 0x00000007ff057e24 */ /* 0x000fce000f8e00ff */
[----:B-----5:R-:W-:Y:S05]  /*0820*/  CALL.REL.NOINC `($__internal_37_$__cuda_sm20_div_rn_f64_full) ;  /* 0x000000ac00447944 */ /* 0x020fea0003c00000 */
[----:B------:R-:W-:Y:S01]  /*0830*/  MOV R22, R2 ;  /* 0x0000000200167202 */ /* 0x000fe20000000f00 */
[----:B------:R-:W-:-:S07]  /*0840*/  IMAD.MOV.U32 R23, RZ, RZ, R3 ;  /* 0x000000ffff177224 */ /* 0x000fce00078e0003 */
.L_x_10559:
[----:B------:R-:W-:Y:S05]  /*0850*/  BSYNC B2 ;  /* 0x0000000000027941 */ /* 0x000fea0003800000 */
.L_x_10558:
[----:B------:R-:W-:Y:S05]  /*0860*/  BRA `(.L_x_10555) ;  /* 0x0000000000cc7947 */ /* 0x000fea0003800000 */
.L_x_10549:
        /* <DEDUP_REMOVED lines=23> */
.L_x_10561:
[----:B------:R-:W-:Y:S05]  /*09e0*/  BSYNC B2 ;  /* 0x0000000000027941 */ /* 0x000fea0003800000 */
.L_x_10560:
        /* <DEDUP_REMOVED lines=20> */
.L_x_10563:
[----:B------:R-:W-:Y:S05]  /*0b30*/  BSYNC B2 ;  /* 0x0000000000027941 */ /* 0x000fea0003800000 */
.L_x_10562:
[----:B------:R-:W0:Y:S01]  /*0b40*/  LDC.64 R22, c[0x0][0x238] ;  /* 0x00008e00ff167b82 */ /* 0x000e220000000a00 */
[----:B------:R-:W-:Y:S02]  /*0b50*/  ULDC.64 UR6, c[0x0][0x230] ;  /* 0x00008c0000067ab9 */ /* 0x000fe40000000a00 */
[C---:B0-----:R-:W-:Y:S02]  /*0b60*/  DFMA R20, R42.reuse, UR6, R22 ;  /* 0x000000062a147c2b */ /* 0x041fe40008000016 */
[----:B------:R-:W-:-:S06]  /*0b70*/  DFMA R22, R42, R22, -UR6 ;  /* 0x800000062a167e2b */ /* 0x000fcc0008000016 */
[-C--:B------:R-:W-:Y:S02]  /*0b80*/  DMUL R20, R20, R2.reuse ;  /* 0x0000000214147228 */ /* 0x080fe40000000000 */
[----:B------:R-:W-:-:S11]  /*0b90*/  DMUL R22, R22, R2 ;  /* 0x0000000216167228 */ /* 0x000fd60000000000 */
.L_x_10555:
[----:B------:R-:W-:Y:S05]  /*0ba0*/  BSYNC B1 ;  /* 0x0000000000017941 */ /* 0x000fea0003800000 */
.L_x_10548:
[----:B-----5:R-:W-:Y:S01]  /*0bb0*/  DSETP.GE.AND P0, PT, |R16|, |R18|, PT ;  /* 0x400000121000722a */ /* 0x020fe20003f06200 */
        /* <DEDUP_REMOVED lines=25> */
[----:B------:R-:W-:Y:S05]  /*0d50*/  CALL.REL.NOINC `($__internal_37_$__cuda_sm20_div_rn_f64_full) ;  /* 0x000000a400f87944 */ /* 0x000fea0003c00000 */
[----:B------:R-:W-:Y:S02]  /*0d60*/  IMAD.MOV.U32 R42, RZ, RZ, R2 ;  /* 0x000000ffff2a7224 */ /* 0x000fe400078e0002 */
[----:B------:R-:W-:-:S07]  /*0d70*/  IMAD.MOV.U32 R43, RZ, RZ, R3 ;  /* 0x000000ffff2b7224 */ /* 0x000fce00078e0003 */
.L_x_10568:
[----:B------:R-:W-:Y:S05]  /*0d80*/  BSYNC B2 ;  /* 0x0000000000027941 */ /* 0x000fea0003800000 */
.L_x_10567:
        /* <DEDUP_REMOVED lines=16> */
[----:B------:R-:W-:Y:S05]  /*0e90*/  CALL.REL.NOINC `($__internal_36_$__cuda_sm20_dblrcp_rn_slowpath_v3) ;  /* 0x000000a000fc7944 */ /* 0x000fea0003c00000 */
[----:B------:R-:W-:-:S04]  /*0ea0*/  LOP3.LUT R3, R3, R2, RZ, 0x3c, !PT ;  /* 0x0000000203037212 */ /* 0x000fc800078e3cff */
[----:B------:R-:W-:-:S04]  /*0eb0*/  LOP3.LUT R2, R3, R2, RZ, 0x3c, !PT ;  /* 0x0000000203027212 */ /* 0x000fc800078e3cff */
[----:B------:R-:W-:-:S07]  /*0ec0*/  LOP3.LUT R3, R3, R2, RZ, 0x3c, !PT ;  /* 0x0000000203037212 */ /* 0x000fce00078e3cff */
.L_x_10570:
[----:B------:R-:W-:Y:S05]  /*0ed0*/  BSYNC B2 ;  /* 0x0000000000027941 */ /* 0x000fea0003800000 */
.L_x_10569:
[----:B------:R-:W0:Y:S01]  /*0ee0*/  LDC.64 R18, c[0x0][0x230] ;  /* 0x00008c00ff127b82 */ /* 0x000e220000000a00 */
[----:B------:R-:W-:Y:S02]  /*0ef0*/  ULDC.64 UR6, c[0x0][0x238] ;  /* 0x00008e0000067ab9 */ /* 0x000fe40000000a00 */
[C---:B0-----:R-:W-:Y:S02]  /*0f00*/  DFMA R16, R42.reuse, UR6, R18 ;  /* 0x000000062a107c2b */ /* 0x041fe40008000012 */
[----:B------:R-:W-:-:S06]  /*0f10*/  DFMA R18, -R42, R18, UR6 ;  /* 0x000000062a127e2b */ /* 0x000fcc0008000112 */
[-C--:B------:R-:W-:Y:S02]  /*0f20*/  DMUL R16, R16, R2.reuse ;  /* 0x0000000210107228 */ /* 0x080fe40000000000 */
[----:B------:R-:W-:Y:S01]  /*0f30*/  DMUL R18, R18, R2 ;  /* 0x0000000212127228 */ /* 0x000fe20000000000 */
[----:B------:R-:W-:Y:S10]  /*0f40*/  BRA `(.L_x_10571) ;  /* 0x0000000400b07947 */ /* 0x000ff40003800000 */
.L_x_10566:
        /* <DEDUP_REMOVED lines=21> */
[----:B------:R-:W-:Y:S01]  /*10a0*/  MOV R0, 0x10e0 ;  /* 0x000010e000007802 */ /* 0x000fe20000000f00 */
[----:B------:R-:W-:Y:S02]  /*10b0*/  IMAD.U32 R4, RZ, RZ, UR6 ;  /* 0x00000006ff047e24 */ /* 0x000fe4000f8e00ff */
[----:B------:R-:W-:-:S07]  /*10c0*/  IMAD.U32 R5, RZ, RZ, UR7 ;  /* 0x00000007ff057e24 */ /* 0x000fce000f8e00ff */
[----:B------:R-:W-:Y:S05]  /*10d0*/  CALL.REL.NOINC `($__internal_37_$__cuda_sm20_div_rn_f64_full) ;  /* 0x000000a400187944 */ /* 0x000fea0003c00000 */
.L_x_10573:
[----:B------:R-:W-:Y:S05]  /*10e0*/  BSYNC B2 ;  /* 0x0000000000027941 */ /* 0x000fea0003800000 */
.L_x_10572:
        /* <DEDUP_REMOVED lines=15> */
[----:B------:R-:W-:Y:S01]  /*11e0*/  MOV R16, R2 ;  /* 0x0000000200107202 */ /* 0x000fe20000000f00 */
[----:B------:R-:W-:-:S08]  /*11f0*/  IMAD.MOV.U32 R17, RZ, RZ, R3 ;  /* 0x000000ffff117224 */ /* 0x000fd000078e0003 */
[----:B------:R-:W-:-:S05]  /*1200*/  FFMA R7, RZ, R5, R19 ;  /* 0x00000005ff077223 */ /* 0x000fca0000000013 */
[----:B------:R-:W-:-:S13]  /*1210*/  FSETP.GT.AND P0, PT, |R7|, 1.469367938527859385e-39, PT ;  /* 0x001000000700780b */ /* 0x000fda0003f04200 */
[----:B------:R-:W-:Y:S05]  /*1220*/  @P0 BRA P1, `(.L_x_10575) ;  /* 0x0000000000240947 */ /* 0x000fea0000800000 */
[----:B------:R-:W-:Y:S01]  /*1230*/  ULDC.64 UR6, c[0x0][0x238] ;  /* 0x00008e0000067ab9 */ /* 0x000fe20000000a00 */
[----:B------:R-:W-:Y:S01]  /*1240*/  IMAD.MOV.U32 R2, RZ, RZ, R4 ;  /* 0x000000ffff027224 */ /* 0x000fe200078e0004 */
[----:B------:R-:W-:Y:S01]  /*1250*/  MOV R0, 0x12a0 ;  /* 0x000012a000007802 */ /* 0x000fe20000000f00 */
[----:B------:R-:W-:Y:S01]  /*1260*/  IMAD.MOV.U32 R3, RZ, RZ, R5 ;  /* 0x000000ffff037224 */ /* 0x000fe200078e0005 */
[----:B------:R-:W-:Y:S01]  /*1270*/  MOV R5, UR7 ;  /* 0x0000000700057c02 */ /* 0x000fe20008000f00 */
[----:B------:R-:W-:-:S07]  /*1280*/  IMAD.U32 R4, RZ, RZ, UR6 ;  /* 0x00000006ff047e24 */ /* 0x000fce000f8e00ff */
[----:B------:R-:W-:Y:S05]  /*1290*/  CALL.REL.NOINC `($__internal_37_$__cuda_sm20_div_rn_f64_full) ;  /* 0x000000a000a87944 */ /* 0x000fea0003c00000 */
[----:B------:R-:W-:Y:S02]  /*12a0*/  IMAD.MOV.U32 R18, RZ, RZ, R2 ;  /* 0x000000ffff127224 */ /* 0x000fe400078e0002 */
[----:B------:R-:W-:-:S07]  /*12b0*/  IMAD.MOV.U32 R19, RZ, RZ, R3 ;  /* 0x000000ffff137224 */ /* 0x000fce00078e0003 */
.L_x_10575:
[----:B------:R-:W-:Y:S05]  /*12c0*/  BSYNC B2 ;  /* 0x0000000000027941 */ /* 0x000fea0003800000 */
.L_x_10574:
[----:B------:R-:W-:Y:S05]  /*12d0*/  BRA `(.L_x_10571) ;  /* 0x0000000000cc7947 */ /* 0x000fea0003800000 */
.L_x_10565:
        /* <DEDUP_REMOVED lines=23> */
.L_x_10577:
[----:B------:R-:W-:Y:S05]  /*1450*/  BSYNC B2 ;  /* 0x0000000000027941 */ /* 0x000fea0003800000 */
.L_x_10576:
        /* <DEDUP_REMOVED lines=20> */
.L_x_10579:
[----:B------:R-:W-:Y:S05]  /*15a0*/  BSYNC B2 ;  /* 0x0000000000027941 */ /* 0x000fea0003800000 */
.L_x_10578:
[----:B------:R-:W0:Y:S01]  /*15b0*/  LDC.64 R18, c[0x0][0x238] ;  /* 0x00008e00ff127b82 */ /* 0x000e220000000a00 */
[----:B------:R-:W-:Y:S02]  /*15c0*/  ULDC.64 UR6, c[0x0][0x230] ;  /* 0x00008c0000067ab9 */ /* 0x000fe40000000a00 */
[C---:B0-----:R-:W-:Y:S02]  /*15d0*/  DFMA R16, R42.reuse, UR6, R18 ;  /* 0x000000062a107c2b */ /* 0x041fe40008000012 */
[----:B------:R-:W-:-:S06]  /*15e0*/  DFMA R18, R42, R18, -UR6 ;  /* 0x800000062a127e2b */ /* 0x000fcc0008000012 */
[-C--:B------:R-:W-:Y:S02]  /*15f0*/  DMUL R16, R16, R2.reuse ;  /* 0x0000000210107228 */ /* 0x080fe40000000000 */
[----:B------:R-:W-:-:S11]  /*1600*/  DMUL R18, R18, R2 ;  /* 0x0000000212127228 */ /* 0x000fd60000000000 */
.L_x_10571:
[----:B------:R-:W-:Y:S05]  /*1610*/  BSYNC B1 ;  /* 0x0000000000017941 */ /* 0x000fea0003800000 */
.L_x_10564:
        /* <DEDUP_REMOVED lines=26> */
[----:B------:R-:W-:Y:S05]  /*17c0*/  CALL.REL.NOINC `($__internal_37_$__cuda_sm20_div_rn_f64_full) ;  /* 0x0000009c005c7944 */ /* 0x000fea0003c00000 */
[----:B------:R-:W-:Y:S01]  /*17d0*/  IMAD.MOV.U32 R42, RZ, RZ, R2 ;  /* 0x000000ffff2a7224 */ /* 0x000fe200078e0002 */
[----:B------:R-:W-:-:S07]  /*17e0*/  MOV R43, R3 ;  /* 0x00000003002b7202 */ /* 0x000fce0000000f00 */
.L_x_10584:
[----:B------:R-:W-:Y:S05]  /*17f0*/  BSYNC B2 ;  /* 0x0000000000027941 */ /* 0x000fea0003800000 */
.L_x_10583:
        /* <DEDUP_REMOVED lines=20> */
.L_x_10586:
[----:B------:R-:W-:Y:S05]  /*1940*/  BSYNC B2 ;  /* 0x0000000000027941 */ /* 0x000fea0003800000 */
.L_x_10585:
[----:B------:R-:W0:Y:S01]  /*1950*/  LDC.64 R14, c[0x0][0x230] ;  /* 0x00008c00ff0e7b82 */ /* 0x000e220000000a00 */
[----:B------:R-:W-:Y:S02]  /*1960*/  ULDC.64 UR6, c[0x0][0x238] ;  /* 0x00008e0000067ab9 */ /* 0x000fe40000000a00 */
[C---:B0-----:R-:W-:Y:S02]  /*1970*/  DFMA R12, R42.reuse, UR6, R14 ;  /* 0x000000062a0c7c2b */ /* 0x041fe4000800000e */
[----:B------:R-:W-:-:S06]  /*1980*/  DFMA R14, -R42, R14, UR6 ;  /* 0x000000062a0e7e2b */ /* 0x000fcc000800010e */
[-C--:B------:R-:W-:Y:S02]  /*1990*/  DMUL R12, R12, R2.reuse ;  /* 0x000000020c0c7228 */ /* 0x080fe40000000000 */
[----:B------:R-:W-:Y:S01]  /*19a0*/  DMUL R14, R14, R2 ;  /* 0x000000020e0e7228 */ /* 0x000fe20000000000 */
[----:B------:R-:W-:Y:S10]  /*19b0*/  BRA `(.L_x_10587) ;  /* 0x0000000400b07947 */ /* 0x000ff40003800000 */
.L_x_10582:
        /* <DEDUP_REMOVED lines=24> */
[----:B------:R-:W-:Y:S05]  /*1b40*/  CALL.REL.NOINC `($__internal_37_$__cuda_sm20_div_rn_f64_full) ;  /* 0x00000098007c7944 */ /* 0x000fea0003c00000 */
.L_x_10589:
[----:B------:R-:W-:Y:S05]  /*1b50*/  BSYNC B2 ;  /* 0x0000000000027941 */ /* 0x000fea0003800000 */
.L_x_10588:
        /* <DEDUP_REMOVED lines=15> */
[----:B------:R-:W-:Y:S02]  /*1c50*/  IMAD.MOV.U32 R12, RZ, RZ, R2 ;  /* 0x000000ffff0c7224 */ /* 0x000fe400078e0002 */
[----:B------:R-:W-:-:S07]  /*1c60*/  IMAD.MOV.U32 R13, RZ, RZ, R3 ;  /* 0x000000ffff0d7224 */ /* 0x000fce00078e0003 */
[----:B------:R-:W-:-:S05]  /*1c70*/  FFMA R7, RZ, R5, R15 ;  /* 0x00000005ff077223 */ /* 0x000fca000000000f */
[----:B------:R-:W-:-:S13]  /*1c80*/  FSETP.GT.AND P0, PT, |R7|, 1.469367938527859385e-39, PT ;  /* 0x001000000700780b */ /* 0x000fda0003f04200 */
[----:B------:R-:W-:Y:S05]  /*1c90*/  @P0 BRA P1, `(.L_x_10591) ;  /* 0x0000000000240947 */ /* 0x000fea0000800000 */
[----:B------:R-:W-:Y:S01]  /*1ca0*/  ULDC.64 UR6, c[0x0][0x238] ;  /* 0x00008e0000067ab9 */ /* 0x000fe20000000a00 */
[----:B------:R-:W-:Y:S01]  /*1cb0*/  IMAD.MOV.U32 R2, RZ, RZ, R4 ;  /* 0x000000ffff027224 */ /* 0x000fe200078e0004 */
[----:B------:R-:W-:Y:S01]  /*1cc0*/  MOV R4, UR6 ;  /* 0x0000000600047c02 */ /* 0x000fe20008000f00 */
[----:B------:R-:W-:Y:S01]  /*1cd0*/  IMAD.MOV.U32 R3, RZ, RZ, R5 ;  /* 0x000000ffff037224 */ /* 0x000fe200078e0005 */
[----:B------:R-:W-:Y:S01]  /*1ce0*/  MOV R0, 0x1d10 ;  /* 0x00001d1000007802 */ /* 0x000fe20000000f00 */
[----:B------:R-:W-:-:S07]  /*1cf0*/  IMAD.U32 R5, RZ, RZ, UR7 ;  /* 0x00000007ff057e24 */ /* 0x000fce000f8e00ff */
[----:B------:R-:W-:Y:S05]  /*1d00*/  CALL.REL.NOINC `($__internal_37_$__cuda_sm20_div_rn_f64_full) ;  /* 0x00000098000c7944 */ /* 0x000fea0003c00000 */
[----:B------:R-:W-:Y:S02]  /*1d10*/  IMAD.MOV.U32 R14, RZ, RZ, R2 ;  /* 0x000000ffff0e7224 */ /* 0x000fe400078e0002 */
[----:B------:R-:W-:-:S07]  /*1d20*/  IMAD.MOV.U32 R15, RZ, RZ, R3 ;  /* 0x000000ffff0f7224 */ /* 0x000fce00078e0003 */
.L_x_10591:
[----:B------:R-:W-:Y:S05]  /*1d30*/  BSYNC B2 ;  /* 0x0000000000027941 */ /* 0x000fea0003800000 */
.L_x_10590:
[----:B------:R-:W-:Y:S05]  /*1d40*/  BRA `(.L_x_10587) ;  /* 0x0000000000cc7947 */ /* 0x000fea0003800000 */
.L_x_10581:
        /* <DEDUP_REMOVED lines=23> */
.L_x_10593:
[----:B------:R-:W-:Y:S05]  /*1ec0*/  BSYNC B2 ;  /* 0x0000000000027941 */ /* 0x000fea0003800000 */
.L_x_10592:
        /* <DEDUP_REMOVED lines=20> */
.L_x_10595:
[----:B------:R-:W-:Y:S05]  /*2010*/  BSYNC B2 ;  /* 0x0000000000027941 */ /* 0x000fea0003800000 */
.L_x_10594:
[----:B------:R-:W0:Y:S01]  /*2020*/  LDC.64 R14, c[0x0][0x238] ;  /* 0x00008e00ff0e7b82 */ /* 0x000e220000000a00 */
[----:B------:R-:W-:Y:S02]  /*2030*/  ULDC.64 UR6, c[0x0][0x230] ;  /* 0x00008c0000067ab9 */ /* 0x000fe40000000a00 */
[C---:B0-----:R-:W-:Y:S02]  /*2040*/  DFMA R12, R42.reuse, UR6, R14 ;  /* 0x000000062a0c7c2b */ /* 0x041fe4000800000e */
[----:B------:R-:W-:-:S06]  /*2050*/  DFMA R14, R42, R14, -UR6 ;  /* 0x800000062a0e7e2b */ /* 0x000fcc000800000e */
[-C--:B------:R-:W-:Y:S02]  /*2060*/  DMUL R12, R12, R2.reuse ;  /* 0x000000020c0c7228 */ /* 0x080fe40000000000 */
[----:B------:R-:W-:-:S11]  /*2070*/  DMUL R14, R14, R2 ;  /* 0x000000020e0e7228 */ /* 0x000fd60000000000 */
.L_x_10587:
[----:B------:R-:W-:Y:S05]  /*2080*/  BSYNC B1 ;  /* 0x0000000000017941 */ /* 0x000fea0003800000 */
.L_x_10580:
        /* <DEDUP_REMOVED lines=26> */
[----:B------:R-:W-:Y:S05]  /*2230*/  CALL.REL.NOINC `($__internal_37_$__cuda_sm20_div_rn_f64_full) ;  /* 0x0000009000c07944 */ /* 0x000fea0003c00000 */
[----:B------:R-:W-:Y:S01]  /*2240*/  MOV R42, R2 ;  /* 0x00000002002a7202 */ /* 0x000fe20000000f00 */
[----:B------:R-:W-:-:S07]  /*2250*/  IMAD.MOV.U32 R43, RZ, RZ, R3 ;  /* 0x000000ffff2b7224 */ /* 0x000fce00078e0003 */
.L_x_10600:
[----:B------:R-:W-:Y:S05]  /*2260*/  BSYNC B2 ;  /* 0x0000000000027941 */ /* 0x000fea0003800000 */
.L_x_10599:
        /* <DEDUP_REMOVED lines=16> */
[----:B------:R-:W-:Y:S05]  /*2370*/  CALL.REL.NOINC `($__internal_36_$__cuda_sm20_dblrcp_rn_slowpath_v3) ;  /* 0x0000008c00c47944 */ /* 0x000fea0003c00000 */
[----:B------:R-:W-:-:S04]  /*2380*/  LOP3.LUT R3, R3, R2, RZ, 0x3c, !PT ;  /* 0x0000000203037212 */ /* 0x000fc800078e3cff */
[----:B------:R-:W-:-:S04]  /*2390*/  LOP3.LUT R2, R3, R2, RZ, 0x3c, !PT ;  /* 0x0000000203027212 */ /* 0x000fc800078e3cff */
[----:B------:R-:W-:-:S07]  /*23a0*/  LOP3.LUT R3, R3, R2, RZ, 0x3c, !PT ;  /* 0x0000000203037212 */ /* 0x000fce00078e3cff */
.L_x_10602:
[----:B------:R-:W-:Y:S05]  /*23b0*/  BSYNC B2 ;  /* 0x0000000000027941 */ /* 0x000fea0003800000 */
.L_x_10601:
[----:B------:R-:W0:Y:S01]  /*23c0*/  LDC.64 R10, c[0x0][0x230] ;  /* 0x00008c00ff0a7b82 */ /* 0x000e220000000a00 */
[----:B------:R-:W-:Y:S02]  /*23d0*/  ULDC.64 UR6, c[0x0][0x238] ;  /* 0x00008e0000067ab9 */ /* 0x000fe40000000a00 */
[C---:B0-----:R-:W-:Y:S02]  /*23e0*/  DFMA R8, R42.reuse, UR6, R10 ;  /* 0x000000062a087c2b */ /* 0x041fe4000800000a */
[----:B------:R-:W-:-:S06]  /*23f0*/  DFMA R10, -R42, R10, UR6 ;  /* 0x000000062a0a7e2b */ /* 0x000fcc000800010a */
[-C--:B------:R-:W-:Y:S02]  /*2400*/  DMUL R8, R8, R2.reuse ;  /* 0x0000000208087228 */ /* 0x080fe40000000000 */
[----:B------:R-:W-:Y:S01]  /*2410*/  DMUL R10, R10, R2 ;  /* 0x000000020a0a7228 */ /* 0x000fe20000000000 */
[----:B------:R-:W-:Y:S10]  /*2420*/  BRA `(.L_x_10603) ;  /* 0x0000000400b07947 */ /* 0x000ff40003800000 */
.L_x_10598:
        /* <DEDUP_REMOVED lines=25> */
.L_x_10605:
[----:B------:R-:W-:Y:S05]  /*25c0*/  BSYNC B2 ;  /* 0x0000000000027941 */ /* 0x000fea0003800000 */
.L_x_10604:
        /* <DEDUP_REMOVED lines=26> */
[----:B------:R-:W-:Y:S05]  /*2770*/  CALL.REL.NOINC `($__internal_37_$__cuda_sm20_div_rn_f64_full) ;  /* 0x0000008c00707944 */ /* 0x000fea0003c00000 */
[----:B------:R-:W-:Y:S02]  /*2780*/  IMAD.MOV.U32 R10, RZ, RZ, R2 ;  /* 0x000000ffff0a7224 */ /* 0x000fe400078e0002 */
[----:B------:R-:W-:-:S07]  /*2790*/  IMAD.MOV.U32 R11, RZ, RZ, R3 ;  /* 0x000000ffff0b7224 */ /* 0x000fce00078e0003 */
.L_x_10607:
[----:B------:R-:W-:Y:S05]  /*27a0*/  BSYNC B2 ;  /* 0x0000000000027941 */ /* 0x000fea0003800000 */
.L_x_10606:
[----:B------:R-:W-:Y:S05]  /*27b0*/  BRA `(.L_x_10603) ;  /* 0x0000000000cc7947 */ /* 0x000fea0003800000 */
.L_x_10597:
        /* <DEDUP_REMOVED lines=23> */
.L_x_10609:
[----:B------:R-:W-:Y:S05]  /*2930*/  BSYNC B2 ;  /* 0x0000000000027941 */ /* 0x000fea0003800000 */
.L_x_10608:
        /* <DEDUP_REMOVED lines=20> */
.L_x_10611:
[----:B------:R-:W-:Y:S05]  /*2a80*/  BSYNC B2 ;  /* 0x0000000000027941 */ /* 0x000fea0003800000 */
.L_x_10610:
[----:B------:R-:W0:Y:S01]  /*2a90*/  LDC.64 R10, c[0x0][0x238] ;  /* 0x00008e00ff0a7b82 */ /* 0x000e220000000a00 */
[----:B------:R-:W-:Y:S02]  /*2aa0*/  ULDC.64 UR6, c[0x0][0x230] ;  /* 0x00008c0000067ab9 */ /* 0x000fe40000000a00 */
[C---:B0-----:R-:W-:Y:S02]  /*2ab0*/  DFMA R8, R42.reuse, UR6, R10 ;  /* 0x000000062a087c2b */ /* 0x041fe4000800000a */
[----:B------:R-:W-:-:S06]  /*2ac0*/  DFMA R10, R42, R10, -UR6 ;  /* 0x800000062a0a7e2b */ /* 0x000fcc000800000a */
[-C--:B------:R-:W-:Y:S02]  /*2ad0*/  DMUL R8, R8, R2.reuse ;  /* 0x0000000208087228 */ /* 0x080fe40000000000 */
[----:B------:R-:W-:-:S11]  /*2ae0*/  DMUL R10, R10, R2 ;  /* 0x000000020a0a7228 */ /* 0x000fd60000000000 */
.L_x_10603:
[----:B------:R-:W-:Y:S05]  /*2af0*/  BSYNC B1 ;  /* 0x0000000000017941 */ /* 0x000fea0003800000 */
.L_x_10596:
        /* <DEDUP_REMOVED lines=29> */
.L_x_10616:
[----:B------:R-:W-:Y:S05]  /*2cd0*/  BSYNC B2 ;  /* 0x0000000000027941 */ /* 0x000fea0003800000 */
.L_x_10615:
        /* <DEDUP_REMOVED lines=16> */
[----:B------:R-:W-:Y:S05]  /*2de0*/  CALL.REL.NOINC `($__internal_36_$__cuda_sm20_dblrcp_rn_slowpath_v3) ;  /* 0x0000008400287944 */ /* 0x000fea0003c00000 */
[----:B------:R-:W-:-:S04]  /*2df0*/  LOP3.LUT R3, R3, R2, RZ, 0x3c, !PT ;  /* 0x0000000203037212 */ /* 0x000fc800078e3cff */
[----:B------:R-:W-:-:S04]  /*2e00*/  LOP3.LUT R2, R3, R2, RZ, 0x3c, !PT ;  /* 0x0000000203027212 */ /* 0x000fc800078e3cff */
[----:B------:R-:W-:-:S07]  /*2e10*/  LOP3.LUT R3, R3, R2, RZ, 0x3c, !PT ;  /* 0x0000000203037212 */ /* 0x000fce00078e3cff */
.L_x_10618:
[----:B------:R-:W-:Y:S05]  /*2e20*/  BSYNC B2 ;  /* 0x0000000000027941 */ /* 0x000fea0003800000 */
.L_x_10617:
[----:B------:R-:W0:Y:S01]  /*2e30*/  LDC.64 R38, c[0x0][0x230] ;  /* 0x00008c00ff267b82 */ /* 0x000e220000000a00 */
[----:B------:R-:W-:Y:S02]  /*2e40*/  ULDC.64 UR6, c[0x0][0x238] ;  /* 0x00008e0000067ab9 */ /* 0x000fe40000000a00 */
[C---:B0-----:R-:W-:Y:S02]  /*2e50*/  DFMA R36, R42.reuse, UR6, R38 ;  /* 0x000000062a247c2b */ /* 0x041fe40008000026 */
[----:B------:R-:W-:-:S06]  /*2e60*/  DFMA R38, -R42, R38, UR6 ;  /* 0x000000062a267e2b */ /* 0x000fcc0008000126 */
[-C--:B------:R-:W-:Y:S02]  /*2e70*/  DMUL R36, R36, R2.reuse ;  /* 0x0000000224247228 */ /* 0x080fe40000000000 */
[----:B------:R-:W-:Y:S01]  /*2e80*/  DMUL R38, R38, R2 ;  /* 0x0000000226267228 */ /* 0x000fe20000000000 */
[----:B------:R-:W-:Y:S10]  /*2e90*/  BRA `(.L_x_10619) ;  /* 0x0000000400b07947 */ /* 0x000ff40003800000 */
.L_x_10614:
        /* <DEDUP_REMOVED lines=25> */
.L_x_10621:
[----:B------:R-:W-:Y:S05]  /*3030*/  BSYNC B2 ;  /* 0x0000000000027941 */ /* 0x000fea0003800000 */
.L_x_10620:
        /* <DEDUP_REMOVED lines=27> */
[----:B------:R-:W-:Y:S01]  /*31f0*/  IMAD.MOV.U32 R38, RZ, RZ, R2 ;  /* 0x000000ffff267224 */ /* 0x000fe200078e0002 */
[----:B------:R-:W-:-:S07]  /*3200*/  MOV R39, R3 ;  /* 0x0000000300277202 */ /* 0x000fce0000000f00 */
.L_x_10623:
[----:B------:R-:W-:Y:S05]  /*3210*/  BSYNC B2 ;  /* 0x0000000000027941 */ /* 0x000fea0003800000 */
.L_x_10622:
[----:B------:R-:W-:Y:S05]  /*3220*/  BRA `(.L_x_10619) ;  /* 0x0000000000cc7947 */ /* 0x000fea0003800000 */
.L_x_10613:
        /* <DEDUP_REMOVED lines=23> */
.L_x_10625:
[----:B------:R-:W-:Y:S05]  /*33a0*/  BSYNC B2 ;  /* 0x0000000000027941 */ /* 0x000fea0003800000 */
.L_x_10624:
        /* <DEDUP_REMOVED lines=20> */
.L_x_10627:
[----:B------:R-:W-:Y:S05]  /*34f0*/  BSYNC B2 ;  /* 0x0000000000027941 */ /* 0x000fea0003800000 */
.L_x_10626:
[----:B------:R-:W0:Y:S01]  /*3500*/  LDC.64 R38, c[0x0][0x238] ;  /* 0x00008e00ff267b82 */ /* 0x000e220000000a00 */
[----:B------:R-:W-:Y:S02]  /*3510*/  ULDC.64 UR6, c[0x0][0x230] ;  /* 0x00008c0000067ab9 */ /* 0x000fe40000000a00 */
[C---:B0-----:R-:W-:Y:S02]  /*3520*/  DFMA R36, R42.reuse, UR6, R38 ;  /* 0x000000062a247c2b */ /* 0x041fe40008000026 */
[----:B------:R-:W-:-:S06]  /*3530*/  DFMA R38, R42, R38, -UR6 ;  /* 0x800000062a267e2b */ /* 0x000fcc0008000026 */
[-C--:B------:R-:W-:Y:S02]  /*3540*/  DMUL R36, R36, R2.reuse ;  /* 0x0000000224247228 */ /* 0x080fe40000000000 */
[----:B------:R-:W-:-:S11]  /*3550*/  DMUL R38, R38, R2 ;  /* 0x0000000226267228 */ /* 0x000fd60000000000 */
.L_x_10619:
[----:B------:R-:W-:Y:S05]  /*3560*/  BSYNC B1 ;  /* 0x0000000000017941 */ /* 0x000fea0003800000 */
.L_x_10612:
        /* <DEDUP_REMOVED lines=29> */
.L_x_10632:
[----:B------:R-:W-:Y:S05]  /*3740*/  BSYNC B2 ;  /* 0x0000000000027941 */ /* 0x000fea0003800000 */
.L_x_10631:
        /* <DEDUP_REMOVED lines=20> */
.L_x_10634:
[----:B------:R-:W-:Y:S05]  /*3890*/  BSYNC B2 ;  /* 0x0000000000027941 */ /* 0x000fea0003800000 */
.L_x_10633:
[----:B------:R-:W0:Y:S01]  /*38a0*/  LDC.64 R34, c[0x0][0x230] ;  /* 0x00008c00ff227b82 */ /* 0x000e220000000a00 */
[----:B------:R-:W-:Y:S02]  /*38b0*/  ULDC.64 UR6, c[0x0][0x238] ;  /* 0x00008e0000067ab9 */ /* 0x000fe40000000a00 */
[C---:B0-----:R-:W-:Y:S02]  /*38c0*/  DFMA R32, R42.reuse, UR6, R34 ;  /* 0x000000062a207c2b */ /* 0x041fe40008000022 */
[----:B------:R-:W-:-:S06]  /*38d0*/  DFMA R34, -R42, R34, UR6 ;  /* 0x000000062a227e2b */ /* 0x000fcc0008000122 */
[-C--:B------:R-:W-:Y:S02]  /*38e0*/  DMUL R32, R32, R2.reuse ;  /* 0x0000000220207228 */ /* 0x080fe40000000000 */
[----:B------:R-:W-:Y:S01]  /*38f0*/  DMUL R34, R34, R2 ;  /* 0x0000000222227228 */ /* 0x000fe20000000000 */
[----:B------:R-:W-:Y:S10]  /*3900*/  BRA `(.L_x_10635) ;  /* 0x0000000400b07947 */ /* 0x000ff40003800000 */
.L_x_10630:
        /* <DEDUP_REMOVED lines=25> */
.L_x_10637:
[----:B------:R-:W-:Y:S05]  /*3aa0*/  BSYNC B2 ;  /* 0x0000000000027941 */ /* 0x000fea0003800000 */
.L_x_10636:
        /* <DEDUP_REMOVED lines=27> */
[----:B------:R-:W-:Y:S01]  /*3c60*/  MOV R34, R2 ;  /* 0x0000000200227202 */ /* 0x000fe20000000f00 */
[----:B------:R-:W-:-:S07]  /*3c70*/  IMAD.MOV.U32 R35, RZ, RZ, R3 ;  /* 0x000000ffff237224 */ /* 0x000fce00078e0003 */
.L_x_10639:
[----:B------:R-:W-:Y:S05]  /*3c80*/  BSYNC B2 ;  /* 0x0000000000027941 */ /* 0x000fea0003800000 */
.L_x_10638:
[----:B------:R-:W-:Y:S05]  /*3c90*/  BRA `(.L_x_10635) ;  /* 0x0000000000cc7947 */ /* 0x000fea0003800000 */
.L_x_10629:
        /* <DEDUP_REMOVED lines=21> */
[----:B------:R-:W-:Y:S01]  /*3df0*/  IMAD.MOV.U32 R42, RZ, RZ, R2 ;  /* 0x000000ffff2a7224 */ /* 0x000fe200078e0002 */
[----:B------:R-:W-:-:S07]  /*3e00*/  MOV R43, R3 ;  /* 0x00000003002b7202 */ /* 0x000fce0000000f00 */
.L_x_10641:
[----:B------:R-:W-:Y:S05]  /*3e10*/  BSYNC B2 ;  /* 0x0000000000027941 */ /* 0x000fea0003800000 */
.L_x_10640:
        /* <DEDUP_REMOVED lines=20> */
.L_x_10643:
[----:B------:R-:W-:Y:S05]  /*3f60*/  BSYNC B2 ;  /* 0x0000000000027941 */ /* 0x000fea0003800000 */
.L_x_10642:
[----:B------:R-:W0:Y:S01]  /*3f70*/  LDC.64 R34, c[0x0][0x238] ;  /* 0x00008e00ff227b82 */ /* 0x000e220000000a00 */
[----:B------:R-:W-:Y:S02]  /*3f80*/  ULDC.64 UR6, c[0x0][0x230] ;  /* 0x00008c0000067ab9 */ /* 0x000fe40000000a00 */
[C---:B0-----:R-:W-:Y:S02]  /*3f90*/  DFMA R32, R42.reuse, UR6, R34 ;  /* 0x000000062a207c2b */ /* 0x041fe40008000022 */
[----:B------:R-:W-:-:S06]  /*3fa0*/  DFMA R34, R42, R34, -UR6 ;  /* 0x800000062a227e2b */ /* 0x000fcc0008000022 */
[-C--:B------:R-:W-:Y:S02]  /*3fb0*/  DMUL R32, R32, R2.reuse ;  /* 0x0000000220207228 */ /* 0x080fe40000000000 */
[----:B------:R-:W-:-:S11]  /*3fc0*/  DMUL R34, R34, R2 ;  /* 0x0000000222227228 */ /* 0x000fd60000000000 */
.L_x_10635:
[----:B------:R-:W-:Y:S05]  /*3fd0*/  BSYNC B1 ;  /* 0x0000000000017941 */ /* 0x000fea0003800000 */
.L_x_10628:
        /* <DEDUP_REMOVED lines=29> */
.L_x_10648:
[----:B------:R-:W-:Y:S05]  /*41b0*/  BSYNC B2 ;  /* 0x0000000000027941 */ /* 0x000fea0003800000 */
.L_x_10647:
        /* <DEDUP_REMOVED lines=20> */
.L_x_10650:
[----:B------:R-:W-:Y:S05]  /*4300*/  BSYNC B2 ;  /* 0x0000000000027941 */ /* 0x000fea0003800000 */
.L_x_10649:
[----:B------:R-:W0:Y:S01]  /*4310*/  LDC.64 R30, c[0x0][0x230] ;  /* 0x00008c00ff1e7b82 */ /* 0x000e220000000a00 */
[----:B------:R-:W-:Y:S02]  /*4320*/  ULDC.64 UR6, c[0x0][0x238] ;  /* 0x00008e0000067ab9 */ /* 0x000fe40000000a00 */
[C---:B0-----:R-:W-:Y:S02]  /*4330*/  DFMA R28, R42.reuse, UR6, R30 ;  /* 0x000000062a1c7c2b */ /* 0x041fe4000800001e */
[----:B------:R-:W-:-:S06]  /*4340*/  DFMA R30, -R42, R30, UR6 ;  /* 0x000000062a1e7e2b */ /* 0x000fcc000800011e */
[-C--:B------:R-:W-:Y:S02]  /*4350*/  DMUL R28, R28, R2.reuse ;  /* 0x000000021c1c7228 */ /* 0x080fe40000000000 */
[----:B------:R-:W-:Y:S01]  /*4360*/  DMUL R30, R30, R2 ;  /* 0x000000021e1e7228 */ /* 0x000fe20000000000 */
[----:B------:R-:W-:Y:S10]  /*4370*/  BRA `(.L_x_10651) ;  /* 0x0000000400b07947 */ /* 0x000ff40003800000 */
.L_x_10646:
        /* <DEDUP_REMOVED lines=25> */
.L_x_10653:
[----:B------:R-:W-:Y:S05]  /*4510*/  BSYNC B2 ;  /* 0x0000000000027941 */ /* 0x000fea0003800000 */
.L_x_10652:
        /* <DEDUP_REMOVED lines=27> */
[----:B------:R-:W-:Y:S01]  /*46d0*/  MOV R30, R2 ;  /* 0x00000002001e7202 */ /* 0x000fe20000000f00 */
[----:B------:R-:W-:-:S07]  /*46e0*/  IMAD.MOV.U32 R31, RZ, RZ, R3 ;  /* 0x000000ffff1f7224 */ /* 0x000fce00078e0003 */
.L_x_10655:
[----:B------:R-:W-:Y:S05]  /*46f0*/  BSYNC B2 ;  /* 0x0000000000027941 */ /* 0x000fea0003800000 */
.L_x_10654:
[----:B------:R-:W-:Y:S05]  /*4700*/  BRA `(.L_x_10651) ;  /* 0x0000000000cc7947 */ /* 0x000fea0003800000 */
.L_x_10645:
        /* <DEDUP_REMOVED lines=23> */
.L_x_10657:
[----:B------:R-:W-:Y:S05]  /*4880*/  BSYNC B2 ;  /* 0x0000000000027941 */ /* 0x000fea0003800000 */
.L_x_10656:
        /* <DEDUP_REMOVED lines=20> */
.L_x_10659:
[----:B------:R-:W-:Y:S05]  /*49d0*/  BSYNC B2 ;  /* 0x0000000000027941 */ /* 0x000fea0003800000 */
.L_x_10658:
[----:B------:R-:W0:Y:S01]  /*49e0*/  LDC.64 R30, c[0x0][0x238] ;  /* 0x00008e00ff1e7b82 */ /* 0x000e220000000a00 */
[----:B------:R-:W-:Y:S02]  /*49f0*/  ULDC.64 UR6, c[0x0][0x230] ;  /* 0x00008c0000067ab9 */ /* 0x000fe40000000a00 */
[C---:B0-----:R-:W-:Y:S02]  /*4a00*/  DFMA R28, R42.reuse, UR6, R30 ;  /* 0x000000062a1c7c2b */ /* 0x041fe4000800001e */
[----:B------:R-:W-:-:S06]  /*4a10*/  DFMA R30, R42, R30, -UR6 ;  /* 0x800000062a1e7e2b */ /* 0x000fcc000800001e */
[-C--:B------:R-:W-:Y:S02]  /*4a20*/  DMUL R28, R28, R2.reuse ;  /* 0x000000021c1c7228 */ /* 0x080fe40000000000 */
[----:B------:R-:W-:-:S11]  /*4a30*/  DMUL R30, R30, R2 ;  /* 0x000000021e1e7228 */ /* 0x000fd60000000000 */
.L_x_10651:
[----:B------:R-:W-:Y:S05]  /*4a40*/  BSYNC B1 ;  /* 0x0000000000017941 */ /* 0x000fea0003800000 */
.L_x_10644:
        /* <DEDUP_REMOVED lines=29> */
.L_x_10664:
[----:B------:R-:W-:Y:S05]  /*4c20*/  BSYNC B2 ;  /* 0x0000000000027941 */ /* 0x000fea0003800000 */
.L_x_10663:
        /* <DEDUP_REMOVED lines=20> */
.L_x_10666:
[----:B------:R-:W-:Y:S05]  /*4d70*/  BSYNC B2 ;  /* 0x0000000000027941 */ /* 0x000fea0003800000 */
.L_x_10665:
[----:B------:R-:W0:Y:S01]  /*4d80*/  LDC.64 R26, c[0x0][0x230] ;  /* 0x00008c00ff1a7b82 */ /* 0x000e220000000a00 */
[----:B------:R-:W-:Y:S02]  /*4d90*/  ULDC.64 UR6, c[0x0][0x238] ;  /* 0x00008e0000067ab9 */ /* 0x000fe40000000a00 */
[C---:B0-----:R-:W-:Y:S02]  /*4da0*/  DFMA R24, R42.reuse, UR6, R26 ;  /* 0x000000062a187c2b */ /* 0x041fe4000800001a */
[----:B------:R-:W-:-:S06]  /*4db0*/  DFMA R26, -R42, R26, UR6 ;  /* 0x000000062a1a7e2b */ /* 0x000fcc000800011a */
[-C--:B------:R-:W-:Y:S02]  /*4dc0*/  DMUL R24, R24, R2.reuse ;  /* 0x0000000218187228 */ /* 0x080fe40000000000 */
[----:B------:R-:W-:Y:S01]  /*4dd0*/  DMUL R26, R26, R2 ;  /* 0x000000021a1a7228 */ /* 0x000fe20000000000 */
[----:B------:R-:W-:Y:S10]  /*4de0*/  BRA `(.L_x_10667) ;  /* 0x0000000400b07947 */ /* 0x000ff40003800000 */
.L_x_10662:
        /* <DEDUP_REMOVED lines=25> */
.L_x_10669:
[----:B------:R-:W-:Y:S05]  /*4f80*/  BSYNC B2 ;  /* 0x0000000000027941 */ /* 0x000fea0003800000 */
.L_x_10668:
        /* <DEDUP_REMOVED lines=29> */
.L_x_10671:
[----:B------:R-:W-:Y:S05]  /*5160*/  BSYNC B2 ;  /* 0x0000000000027941 */ /* 0x000fea0003800000 */
.L_x_10670:
[----:B------:R-:W-:Y:S05]  /*5170*/  BRA `(.L_x_10667) ;  /* 0x0000000000cc7947 */ /* 0x000fea0003800000 */
.L_x_10661:
        /* <DEDUP_REMOVED lines=23> */
.L_x_10673:
[----:B------:R-:W-:Y:S05]  /*52f0*/  BSYNC B2 ;  /* 0x0000000000027941 */ /* 0x000fea0003800000 */
.L_x_10672:
        /* <DEDUP_REMOVED lines=20> */
.L_x_10675:
[----:B------:R-:W-:Y:S05]  /*5440*/  BSYNC B2 ;  /* 0x0000000000027941 */ /* 0x000fea0003800000 */
.L_x_10674:
[----:B------:R-:W0:Y:S01]  /*5450*/  LDC.64 R26, c[0x0][0x238] ;  /* 0x00008e00ff1a7b82 */ /* 0x000e220000000a00 */
[----:B------:R-:W-:Y:S02]  /*5460*/  ULDC.64 UR6, c[0x0][0x230] ;  /* 0x00008c0000067ab9 */ /* 0x000fe40000000a00 */
[C---:B0-----:R-:W-:Y:S02]  /*5470*/  DFMA R24, R42.reuse, UR6, R26 ;  /* 0x000000062a187c2b */ /* 0x041fe4000800001a */
[----:B------:R-:W-:-:S06]  /*5480*/  DFMA R26, R42, R26, -UR6 ;  /* 0x800000062a1a7e2b */ /* 0x000fcc000800001a */
[-C--:B------:R-:W-:Y:S02]  /*5490*/  DMUL R24, R24, R2.reuse ;  /* 0x0000000218187228 */ /* 0x080fe40000000000 */
[----:B------:R-:W-:-:S11]  /*54a0*/  DMUL R26, R26, R2 ;  /* 0x000000021a1a7228 */ /* 0x000fd60000000000 */
.L_x_10667:
[----:B------:R-:W-:Y:S05]  /*54b0*/  BSYNC B1 ;  /* 0x0000000000017941 */ /* 0x000fea0003800000 */
.L_x_10660:
        /* <DEDUP_REMOVED lines=12> */
.L_x_10547:
[----:B------:R-:W0:Y:S01]  /*5580*/  S2R R7, SR_TID.X ;  /* 0x0000000000077919 */ /* 0x000e220000002100 */
[----:B------:R-:W-:Y:S02]  /*5590*/  CS2R R38, SRZ ;  /* 0x0000000000267805 */ /* 0x000fe4000001ff00 */
[----:B------:R-:W-:Y:S02]  /*55a0*/  CS2R R36, SRZ ;  /* 0x0000000000247805 */ /* 0x000fe4000001ff00 */
[----:B0-----:R-:W-:-:S13]  /*55b0*/  ISETP.GE.AND P0, PT, R7, R48, PT ;  /* 0x000000300700720c */ /* 0x001fda0003f06270 */
[----:B------:R-:W-:Y:S01]  /*55c0*/  @!P0 IMAD.IADD R17, R6, 0x1, R7 ;  /* 0x0000000106118824 */ /* 0x000fe200078e0207 */
[----:B------:R-:W0:Y:S01]  /*55d0*/  @!P0 LDC.64 R28, c[0x0][0x248] ;  /* 0x00009200ff1c8b82 */ /* 0x000e220000000a00 */
[----:B------:R-:W-:-:S05]  /*55e0*/  @!P0 VIADD R7, R7, 0x80 ;  /* 0x0000008007078836 */ /* 0x000fca0000000000 */
[----:B------:R-:W-:-:S13]  /*55f0*/  ISETP.GE.AND P6, PT, R7, R48, PT ;  /* 0x000000300700720c */ /* 0x000fda0003fc6270 */
[----:B------:R-:W-:Y:S01]  /*5600*/  @!P6 IMAD.IADD R5, R6, 0x1, R7 ;  /* 0x000000010605e824 */ /* 0x000fe200078e0207 */
[----:B------:R-:W-:Y:S01]  /*5610*/  @!P6 IADD3 R7, R7, 0x80, RZ ;  /* 0x000000800707e810 */ /* 0x000fe20007ffe0ff */
[----:B------:R-:W1:Y:S03]  /*5620*/  @!P6 LDC.64 R2, c[0x0][0x248] ;  /* 0x00009200ff02eb82 */ /* 0x000e660000000a00 */
[----:B------:R-:W-:-:S13]  /*5630*/  ISETP.GE.AND P5, PT, R7, R48, PT ;  /* 0x000000300700720c */ /* 0x000fda0003fa6270 */
[----:B------:R-:W-:Y:S02]  /*5640*/  @!P5 IMAD.IADD R25, R6, 0x1, R7 ;  /* 0x000000010619d824 */ /* 0x000fe400078e0207 */
[----:B------:R-:W-:-:S05]  /*5650*/  @!P5 VIADD R7, R7, 0x80 ;  /* 0x000000800707d836 */ /* 0x000fca0000000000 */
[-C--:B------:R-:W-:Y:S01]  /*5660*/  ISETP.GE.AND P4, PT, R7, R48.reuse, PT ;  /* 0x000000300700720c */ /* 0x080fe20003f86270 */
[----:B-1----:R-:W-:Y:S02]  /*5670*/  @!P6 IMAD.WIDE.U32 R2, R5, 0x10, R2 ;  /* 0x000000100502e825 */ /* 0x002fe400078e0002 */
[----:B------:R-:W1:Y:S03]  /*5680*/  @!P5 LDC.64 R4, c[0x0][0x248] ;  /* 0x00009200ff04db82 */ /* 0x000e660000000a00 */
[----:B------:R2:W5:Y:S07]  /*5690*/  @!P6 LDG.E.128 R36, desc[UR4][R2.64] ;  /* 0x000000040224e981 */ /* 0x00056e000c1e1d00 */
[----:B------:R-:W-:Y:S01]  /*56a0*/  @!P4 IMAD.IADD R27, R6, 0x1, R7 ;  /* 0x00000001061bc824 */ /* 0x000fe200078e0207 */
[----:B------:R-:W-:Y:S01]  /*56b0*/  @!P4 IADD3 R7, R7, 0x80, RZ ;  /* 0x000000800707c810 */ /* 0x000fe20007ffe0ff */
[----:B------:R-:W3:Y:S03]  /*56c0*/  @!P4 LDC.64 R8, c[0x0][0x248] ;  /* 0x00009200ff08cb82 */ /* 0x000ee60000000a00 */
[----:B------:R-:W-:-:S13]  /*56d0*/  ISETP.GE.AND P3, PT, R7, R48, PT ;  /* 0x000000300700720c */ /* 0x000fda0003f66270 */
[----:B------:R-:W-:Y:S01]  /*56e0*/  @!P3 IMAD.IADD R19, R6, 0x1, R7 ;  /* 0x000000010613b824 */ /* 0x000fe200078e0207 */
[----:B------:R-:W2:Y:S01]  /*56f0*/  @!P3 LDC.64 R10, c[0x0][0x248] ;  /* 0x00009200ff0abb82 */ /* 0x000ea20000000a00 */
[----:B------:R-:W-:-:S05]  /*5700*/  @!P3 VIADD R7, R7, 0x80 ;  /* 0x000000800707b836 */ /* 0x000fca0000000000 */
[----:B------:R-:W-:-:S13]  /*5710*/  ISETP.GE.AND P2, PT, R7, R48, PT ;  /* 0x000000300700720c */ /* 0x000fda0003f46270 */
[----:B------:R-:W-:Y:S01]  /*5720*/  @!P2 IMAD.IADD R21, R6, 0x1, R7 ;  /* 0x000000010615a824 */ /* 0x000fe200078e0207 */
[----:B------:R-:W-:Y:S01]  /*5730*/  @!P2 IADD3 R7, R7, 0x80, RZ ;  /* 0x000000800707a810 */ /* 0x000fe20007ffe0ff */
[----:B------:R-:W4:Y:S03]  /*5740*/  @!P2 LDC.64 R12, c[0x0][0x248] ;  /* 0x00009200ff0cab82 */ /* 0x000f260000000a00 */
[----:B------:R-:W-:-:S13]  /*5750*/  ISETP.GE.AND P1, PT, R7, R48, PT ;  /* 0x000000300700720c */ /* 0x000fda0003f26270 */
[----:B------:R-:W-:Y:S01]  /*5760*/  @!P1 IMAD.IADD R53, R6, 0x1, R7 ;  /* 0x0000000106359824 */ /* 0x000fe200078e0207 */
[----:B------:R-:W0:Y:S01]  /*5770*/  @!P1 LDC.64 R14, c[0x0][0x248] ;  /* 0x00009200ff0e9b82 */ /* 0x000e220000000a00 */
[----:B------:R-:W-:-:S05]  /*5780*/  @!P1 VIADD R7, R7, 0x80 ;  /* 0x0000008007079836 */ /* 0x000fca0000000000 */
[----:B------:R-:W-:-:S13]  /*5790*/  ISETP.GE.AND P6, PT, R7, R48, PT ;  /* 0x000000300700720c */ /* 0x000fda0003fc6270 */
[----:B------:R-:W0:Y:S01]  /*57a0*/  @!P6 LDC.64 R50, c[0x0][0x248] ;  /* 0x00009200ff32eb82 */ /* 0x000e220000000a00 */
[----:B------:R-:W-:Y:S02]  /*57b0*/  @!P6 IMAD.IADD R7, R6, 0x1, R7 ;  /* 0x000000010607e824 */ /* 0x000fe400078e0207 */
[----:B-1----:R-:W-:Y:S01]  /*57c0*/  @!P5 IMAD.WIDE.U32 R24, R25, 0x10, R4 ;  /* 0x000000101918d825 */ /* 0x002fe200078e0004 */
[----:B------:R-:W-:Y:S02]  /*57d0*/  CS2R R22, SRZ ;  /* 0x0000000000167805 */ /* 0x000fe4000001ff00 */
[----:B------:R-:W-:Y:S02]  /*57e0*/  CS2R R34, SRZ ;  /* 0x0000000000227805 */ /* 0x000fe4000001ff00 */
[----:B------:R-:W-:Y:S01]  /*57f0*/  CS2R R32, SRZ ;  /* 0x0000000000207805 */ /* 0x000fe2000001ff00 */
[----:B---3--:R-:W-:Y:S01]  /*5800*/  @!P4 IMAD.WIDE.U32 R26, R27, 0x10, R8 ;  /* 0x000000101b1ac825 */ /* 0x008fe200078e0008 */
[----:B------:R-:W-:-:S03]  /*5810*/  CS2R R8, SRZ ;  /* 0x0000000000087805 */ /* 0x000fc6000001ff00 */
[----:B--2---:R-:W-:Y:S01]  /*5820*/  @!P3 IMAD.WIDE.U32 R2, R19, 0x10, R10 ;  /* 0x000000101302b825 */ /* 0x004fe200078e000a */
[----:B------:R-:W-:Y:S02]  /*5830*/  CS2R R10, SRZ ;  /* 0x00000000000a7805 */ /* 0x000fe4000001ff00 */
[----:B------:R-:W-:Y:S01]  /*5840*/  CS2R R18, SRZ ;  /* 0x0000000000127805 */ /* 0x000fe2000001ff00 */
[----:B----4-:R-:W-:Y:S01]  /*5850*/  @!P2 IMAD.WIDE.U32 R4, R21, 0x10, R12 ;  /* 0x000000101504a825 */ /* 0x010fe200078e000c */
[----:B------:R-:W-:Y:S02]  /*5860*/  CS2R R12, SRZ ;  /* 0x00000000000c7805 */ /* 0x000fe4000001ff00 */
[----:B------:R-:W-:Y:S01]  /*5870*/  CS2R R20, SRZ ;  /* 0x0000000000147805 */ /* 0x000fe2000001ff00 */
[----:B------:R-:W5:Y:S01]  /*5880*/  @!P3 LDG.E.128 R8, desc[UR4][R2.64] ;  /* 0x000000040208b981 */ /* 0x000f62000c1e1d00 */
[----:B0-----:R-:W-:Y:S01]  /*5890*/  @!P1 IMAD.WIDE.U32 R52, R53, 0x10, R14 ;  /* 0x0000001035349825 */ /* 0x001fe200078e000e */
[----:B------:R-:W-:-:S03]  /*58a0*/  CS2R R14, SRZ ;  /* 0x00000000000e7805 */ /* 0x000fc6000001ff00 */
[----:B------:R-:W-:Y:S01]  /*58b0*/  @!P0 IMAD.WIDE.U32 R28, R17, 0x10, R28 ;  /* 0x00000010111c8825 */ /* 0x000fe200078e001c */
[----:B------:R-:W-:Y:S02]  /*58c0*/  CS2R R16, SRZ ;  /* 0x0000000000107805 */ /* 0x000fe4000001ff00 */
[----:B------:R-:W5:Y:S01]  /*58d0*/  @!P2 LDG.E.128 R12, desc[UR4][R4.64] ;  /* 0x00000004040ca981 */ /* 0x000f62000c1e1d00 */
[----:B------:R-:W-:-:S03]  /*58e0*/  @!P6 IMAD.WIDE.U32 R50, R7, 0x10, R50 ;  /* 0x000000100732e825 */ /* 0x000fc600078e0032 */
[----:B------:R-:W5:Y:S04]  /*58f0*/  @!P1 LDG.E.128 R16, desc[UR4][R52.64] ;  /* 0x0000000434109981 */ /* 0x000f68000c1e1d00 */
[----:B------:R-:W5:Y:S04]  /*5900*/  @!P6 LDG.E.128 R20, desc[UR4][R50.64] ;  /* 0x000000043214e981 */ /* 0x000f68000c1e1d00 */
[----:B------:R-:W5:Y:S01]  /*5910*/  @!P0 LDG.E.128 R32, desc[UR4][R28.64] ;  /* 0x000000041c208981 */ /* 0x000f62000c1e1d00 */
[----:B------:R-:W-:Y:S02]  /*5920*/  CS2R R46, SRZ ;  /* 0x00000000002e7805 */ /* 0x000fe4000001ff00 */
[----:B------:R-:W-:-:S02]  /*5930*/  CS2R R44, SRZ ;  /* 0x00000000002c7805 */ /* 0x000fc4000001ff00 */
[----:B------:R-:W-:Y:S02]  /*5940*/  CS2R R42, SRZ ;  /* 0x00000000002a7805 */ /* 0x000fe4000001ff00 */
[----:B------:R-:W-:Y:S01]  /*5950*/  CS2R R40, SRZ ;  /* 0x0000000000287805 */ /* 0x000fe2000001ff00 */
[----:B------:R-:W-:Y:S01]  /*5960*/  BSSY B1, `(.L_x_10676) ;  /* 0x00000aa000017945 */ /* 0x000fe20003800000 */
[----:B------:R-:W-:Y:S01]  /*5970*/  CS2R R30, SRZ ;  /* 0x00000000001e7805 */ /* 0x000fe2000001ff00 */
[----:B------:R0:W5:Y:S04]  /*5980*/  @!P5 LDG.E.128 R44, desc[UR4][R24.64] ;  /* 0x00000004182cd981 */ /* 0x000168000c1e1d00 */
[----:B------:R1:W5:Y:S01]  /*5990*/  @!P4 LDG.E.128 R40, desc[UR4][R26.64] ;  /* 0x000000041a28c981 */ /* 0x000362000c1e1d00 */
[----:B0-----:R-:W-:-:S02]  /*59a0*/  CS2R R24, SRZ ;  /* 0x0000000000187805 */ /* 0x001fc4000001ff00 */
        /* <DEDUP_REMOVED lines=30> */
.L_x_10681:
[----:B------:R-:W-:Y:S05]  /*5b90*/  BSYNC B2 ;  /* 0x0000000000027941 */ /* 0x000fea0003800000 */
.L_x_10680:
        /* <DEDUP_REMOVED lines=17> */
[----:B------:R-:W-:Y:S01]  /*5cb0*/  IMAD.MOV.U32 R26, RZ, RZ, R3 ;  /* 0x000000ffff1a7224 */ /* 0x000fe200078e0003 */
[----:B------:R-:W-:-:S07]  /*5cc0*/  MOV R27, R2 ;  /* 0x00000002001b7202 */ /* 0x000fce0000000f00 */
.L_x_10683:
[----:B------:R-:W-:Y:S05]  /*5cd0*/  BSYNC B2 ;  /* 0x0000000000027941 */ /* 0x000fea0003800000 */
.L_x_10682:
[----:B------:R-:W0:Y:S01]  /*5ce0*/  LDC.64 R4, c[0x0][0x230] ;  /* 0x00008c00ff047b82 */ /* 0x000e220000000a00 */
[----:B------:R-:W-:Y:S02]  /*5cf0*/  ULDC.64 UR6, c[0x0][0x238] ;  /* 0x00008e0000067ab9 */ /* 0x000fe40000000a00 */
[C---:B0-----:R-:W-:Y:S02]  /*5d00*/  DFMA R2, R24.reuse, UR6, R4 ;  /* 0x0000000618027c2b */ /* 0x041fe40008000004 */
[----:B------:R-:W-:-:S06]  /*5d10*/  DFMA R4, -R24, R4, UR6 ;  /* 0x0000000618047e2b */ /* 0x000fcc0008000104 */
[-C--:B------:R-:W-:Y:S02]  /*5d20*/  DMUL R24, R2, R26.reuse ;  /* 0x0000001a02187228 */ /* 0x080fe40000000000 */
[----:B------:R-:W-:Y:S01]  /*5d30*/  DMUL R26, R4, R26 ;  /* 0x0000001a041a7228 */ /* 0x000fe20000000000 */
[----:B------:R-:W-:Y:S10]  /*5d40*/  BRA `(.L_x_10677) ;  /* 0x0000000400ac7947 */ /* 0x000ff40003800000 */
.L_x_10679:
        /* <DEDUP_REMOVED lines=25> */
.L_x_10685:
[----:B------:R-:W-:Y:S05]  /*5ee0*/  BSYNC B2 ;  /* 0x0000000000027941 */ /* 0x000fea0003800000 */
.L_x_10684:
        /* <DEDUP_REMOVED lines=29> */
.L_x_10687:
[----:B------:R-:W-:Y:S05]  /*60c0*/  BSYNC B2 ;  /* 0x0000000000027941 */ /* 0x000fea0003800000 */
.L_x_10686:
[----:B------:R-:W-:Y:S05]  /*60d0*/  BRA `(.L_x_10677) ;  /* 0x0000000000c87947 */ /* 0x000fea0003800000 */
.L_x_10678:
        /* <DEDUP_REMOVED lines=21> */
[----:B------:R-:W-:Y:S01]  /*6230*/  MOV R24, R2 ;  /* 0x0000000200187202 */ /* 0x000fe20000000f00 */
[----:B------:R-:W-:-:S07]  /*6240*/  IMAD.MOV.U32 R25, RZ, RZ, R3 ;  /* 0x000000ffff197224 */ /* 0x000fce00078e0003 */
.L_x_10689:
[----:B------:R-:W-:Y:S05]  /*6250*/  BSYNC B2 ;  /* 0x0000000000027941 */ /* 0x000fea0003800000 */
.L_x_10688:
        /* <DEDUP_REMOVED lines=17> */
[----:B------:R-:W-:Y:S02]  /*6370*/  IMAD.MOV.U32 R26, RZ, RZ, R3 ;  /* 0x000000ffff1a7224 */ /* 0x000fe400078e0003 */
[----:B------:R-:W-:-:S07]  /*6380*/  IMAD.MOV.U32 R27, RZ, RZ, R2 ;  /* 0x000000ffff1b7224 */ /* 0x000fce00078e0002 */
.L_x_10691:
[----:B------:R-:W-:Y:S05]  /*6390*/  BSYNC B2 ;  /* 0x0000000000027941 */ /* 0x000fea0003800000 */
.L_x_10690:
[----:B------:R-:W0:Y:S01]  /*63a0*/  LDC.64 R4, c[0x0][0x238] ;  /* 0x00008e00ff047b82 */ /* 0x000e220000000a00 */
[----:B------:R-:W-:Y:S02]  /*63b0*/  ULDC.64 UR6, c[0x0][0x230] ;  /* 0x00008c0000067ab9 */ /* 0x000fe40000000a00 */
[C---:B0-----:R-:W-:Y:S02]  /*63c0*/  DFMA R2, R24.reuse, UR6, R4 ;  /* 0x0000000618027c2b */ /* 0x041fe40008000004 */
[----:B------:R-:W-:-:S06]  /*63d0*/  DFMA R4, R24, R4, -UR6 ;  /* 0x8000000618047e2b */ /* 0x000fcc0008000004 */
[-C--:B------:R-:W-:Y:S02]  /*63e0*/  DMUL R24, R2, R26.reuse ;  /* 0x0000001a02187228 */ /* 0x080fe40000000000 */
[----:B------:R-:W-:-:S11]  /*63f0*/  DMUL R26, R4, R26 ;  /* 0x0000001a041a7228 */ /* 0x000fd60000000000 */
.L_x_10677:
[----:B------:R-:W-:Y:S05]  /*6400*/  BSYNC B1 ;  /* 0x0000000000017941 */ /* 0x000fea0003800000 */
.L_x_10676:
[----:B------:R-:W0:Y:S01]  /*6410*/  S2R R49, SR_TID.X ;  /* 0x0000000000317919 */ /* 0x000e220000002100 */
[----:B------:R-:W-:Y:S01]  /*6420*/  BSSY B1, `(.L_x_10692) ;  /* 0x00000a8000017945 */ /* 0x000fe20003800000 */
[----:B------:R-:W-:Y:S02]  /*6430*/  CS2R R28, SRZ ;  /* 0x00000000001c7805 */ /* 0x000fe4000001ff00 */
[----:B0-----:R-:W-:-:S04]  /*6440*/  IADD3 R3, R49, 0x80, RZ ;  /* 0x0000008031037810 */ /* 0x001fc80007ffe0ff */
        /* <DEDUP_REMOVED lines=30> */
.L_x_10697:
[----:B------:R-:W-:Y:S05]  /*6630*/  BSYNC B2 ;  /* 0x0000000000027941 */ /* 0x000fea0003800000 */
.L_x_10696:
        /* <DEDUP_REMOVED lines=17> */
[----:B------:R-:W-:Y:S01]  /*6750*/  MOV R30, R3 ;  /* 0x00000003001e7202 */ /* 0x000fe20000000f00 */
[----:B------:R-:W-:-:S07]  /*6760*/  IMAD.MOV.U32 R31, RZ, RZ, R2 ;  /* 0x000000ffff1f7224 */ /* 0x000fce00078e0002 */
.L_x_10699:
[----:B------:R-:W-:Y:S05]  /*6770*/  BSYNC B2 ;  /* 0x0000000000027941 */ /* 0x000fea0003800000 */
.L_x_10698:
[----:B------:R-:W0:Y:S01]  /*6780*/  LDC.64 R4, c[0x0][0x230] ;  /* 0x00008c00ff047b82 */ /* 0x000e220000000a00 */
[----:B------:R-:W-:Y:S02]  /*6790*/  ULDC.64 UR6, c[0x0][0x238] ;  /* 0x00008e0000067ab9 */ /* 0x000fe40000000a00 */
[C---:B0-----:R-:W-:Y:S02]  /*67a0*/  DFMA R2, R28.reuse, UR6, R4 ;  /* 0x000000061c027c2b */ /* 0x041fe40008000004 */
[----:B------:R-:W-:-:S06]  /*67b0*/  DFMA R4, -R28, R4, UR6 ;  /* 0x000000061c047e2b */ /* 0x000fcc0008000104 */
[-C--:B------:R-:W-:Y:S02]  /*67c0*/  DMUL R28, R2, R30.reuse ;  /* 0x0000001e021c7228 */ /* 0x080fe40000000000 */
[----:B------:R-:W-:Y:S01]  /*67d0*/  DMUL R30, R4, R30 ;  /* 0x0000001e041e7228 */ /* 0x000fe20000000000 */
[----:B------:R-:W-:Y:S10]  /*67e0*/  BRA `(.L_x_10693) ;  /* 0x0000000400ac7947 */ /* 0x000ff40003800000 */
.L_x_10695:
        /* <DEDUP_REMOVED lines=25> */
.L_x_10701:
[----:B------:R-:W-:Y:S05]  /*6980*/  BSYNC B2 ;  /* 0x0000000000027941 */ /* 0x000fea0003800000 */
.L_x_10700:
        /* <DEDUP_REMOVED lines=29> */
.L_x_10703:
[----:B------:R-:W-:Y:S05]  /*6b60*/  BSYNC B2 ;  /* 0x0000000000027941 */ /* 0x000fea0003800000 */
.L_x_10702:
[----:B------:R-:W-:Y:S05]  /*6b70*/  BRA `(.L_x_10693) ;  /* 0x0000000000c87947 */ /* 0x000fea0003800000 */
.L_x_10694:
        /* <DEDUP_REMOVED lines=23> */
.L_x_10705:
[----:B------:R-:W-:Y:S05]  /*6cf0*/  BSYNC B2 ;  /* 0x0000000000027941 */ /* 0x000fea0003800000 */
.L_x_10704:
        /* <DEDUP_REMOVED lines=19> */
.L_x_10707:
[----:B------:R-:W-:Y:S05]  /*6e30*/  BSYNC B2 ;  /* 0x0000000000027941 */ /* 0x000fea0003800000 */
.L_x_10706:
[----:B------:R-:W0:Y:S01]  /*6e40*/  LDC.64 R4, c[0x0][0x238] ;  /* 0x00008e00ff047b82 */ /* 0x000e220000000a00 */
[----:B------:R-:W-:Y:S02]  /*6e50*/  ULDC.64 UR6, c[0x0][0x230] ;  /* 0x00008c0000067ab9 */ /* 0x000fe40000000a00 */
[C---:B0-----:R-:W-:Y:S02]  /*6e60*/  DFMA R2, R28.reuse, UR6, R4 ;  /* 0x000000061c027c2b */ /* 0x041fe40008000004 */
[----:B------:R-:W-:-:S06]  /*6e70*/  DFMA R4, R28, R4, -UR6 ;  /* 0x800000061c047e2b */ /* 0x000fcc0008000004 */
[-C--:B------:R-:W-:Y:S02]  /*6e80*/  DMUL R28, R2, R30.reuse ;  /* 0x0000001e021c7228 */ /* 0x080fe40000000000 */
[----:B------:R-:W-:-:S11]  /*6e90*/  DMUL R30, R4, R30 ;  /* 0x0000001e041e7228 */ /* 0x000fd60000000000 */
.L_x_10693:
[----:B------:R-:W-:Y:S05]  /*6ea0*/  BSYNC B1 ;  /* 0x0000000000017941 */ /* 0x000fea0003800000 */
.L_x_10692:
        /* <DEDUP_REMOVED lines=35> */
.L_x_10713:
[----:B------:R-:W-:Y:S05]  /*70e0*/  BSYNC B2 ;  /* 0x0000000000027941 */ /* 0x000fea0003800000 */
.L_x_10712:
        /* <DEDUP_REMOVED lines=17> */
[----:B------:R-:W-:Y:S02]  /*7200*/  IMAD.MOV.U32 R34, RZ, RZ, R3 ;  /* 0x000000ffff227224 */ /* 0x000fe400078e0003 */
[----:B------:R-:W-:-:S07]  /*7210*/  IMAD.MOV.U32 R35, RZ, RZ, R2 ;  /* 0x000000ffff237224 */ /* 0x000fce00078e0002 */
.L_x_10715:
[----:B------:R-:W-:Y:S05]  /*7220*/  BSYNC B2 ;  /* 0x0000000000027941 */ /* 0x000fea0003800000 */
.L_x_10714:
[----:B------:R-:W0:Y:S01]  /*7230*/  LDC.64 R4, c[0x0][0x230] ;  /* 0x00008c00ff047b82 */ /* 0x000e220000000a00 */
[----:B------:R-:W-:Y:S02]  /*7240*/  ULDC.64 UR6, c[0x0][0x238] ;  /* 0x00008e0000067ab9 */ /* 0x000fe40000000a00 */
[C---:B0-----:R-:W-:Y:S02]  /*7250*/  DFMA R2, R32.reuse, UR6, R4 ;  /* 0x0000000620027c2b */ /* 0x041fe40008000004 */
[----:B------:R-:W-:-:S06]  /*7260*/  DFMA R4, -R32, R4, UR6 ;  /* 0x0000000620047e2b */ /* 0x000fcc0008000104 */
[-C--:B------:R-:W-:Y:S02]  /*7270*/  DMUL R32, R2, R34.reuse ;  /* 0x0000002202207228 */ /* 0x080fe40000000000 */
[----:B------:R-:W-:Y:S01]  /*7280*/  DMUL R34, R4, R34 ;  /* 0x0000002204227228 */ /* 0x000fe20000000000 */
[----:B------:R-:W-:Y:S10]  /*7290*/  BRA `(.L_x_10709) ;  /* 0x0000000400ac7947 */ /* 0x000ff40003800000 */
.L_x_10711:
        /* <DEDUP_REMOVED lines=25> */
.L_x_10717:
[----:B------:R-:W-:Y:S05]  /*7430*/  BSYNC B2 ;  /* 0x0000000000027941 */ /* 0x000fea0003800000 */
.L_x_10716:
        /* <DEDUP_REMOVED lines=27> */
[----:B------:R-:W-:Y:S01]  /*75f0*/  IMAD.MOV.U32 R34, RZ, RZ, R2 ;  /* 0x000000ffff227224 */ /* 0x000fe200078e0002 */
[----:B------:R-:W-:-:S07]  /*7600*/  MOV R35, R3 ;  /* 0x0000000300237202 */ /* 0x000fce0000000f00 */
.L_x_10719:
[----:B------:R-:W-:Y:S05]  /*7610*/  BSYNC B2 ;  /* 0x0000000000027941 */ /* 0x000fea0003800000 */
.L_x_10718:
[----:B------:R-:W-:Y:S05]  /*7620*/  BRA `(.L_x_10709) ;  /* 0x0000000000c87947 */ /* 0x000fea0003800000 */
.L_x_10710:
        /* <DEDUP_REMOVED lines=23> */
.L_x_10721:
[----:B------:R-:W-:Y:S05]  /*77a0*/  BSYNC B2 ;  /* 0x0000000000027941 */ /* 0x000fea0003800000 */
.L_x_10720:
        /* <DEDUP_REMOVED lines=19> */
.L_x_10723:
[----:B------:R-:W-:Y:S05]  /*78e0*/  BSYNC B2 ;  /* 0x0000000000027941 */ /* 0x000fea0003800000 */
.L_x_10722:
[----:B------:R-:W0:Y:S01]  /*78f0*/  LDC.64 R4, c[0x0][0x238] ;  /* 0x00008e00ff047b82 */ /* 0x000e220000000a00 */
[----:B------:R-:W-:Y:S02]  /*7900*/  ULDC.64 UR6, c[0x0][0x230] ;  /* 0x00008c0000067ab9 */ /* 0x000fe40000000a00 */
[C---:B0-----:R-:W-:Y:S02]  /*7910*/  DFMA R2, R32.reuse, UR6, R4 ;  /* 0x0000000620027c2b */ /* 0x041fe40008000004 */
[----:B------:R-:W-:-:S06]  /*7920*/  DFMA R4, R32, R4, -UR6 ;  /* 0x8000000620047e2b */ /* 0x000fcc0008000004 */
[-C--:B------:R-:W-:Y:S02]  /*7930*/  DMUL R32, R2, R34.reuse ;  /* 0x0000002202207228 */ /* 0x080fe40000000000 */
[----:B------:R-:W-:-:S11]  /*7940*/  DMUL R34, R4, R34 ;  /* 0x0000002204227228 */ /* 0x000fd60000000000 */
.L_x_10709:
[----:B------:R-:W-:Y:S05]  /*7950*/  BSYNC B1 ;  /* 0x0000000000017941 */ /* 0x000fea0003800000 */
.L_x_10708:
        /* <DEDUP_REMOVED lines=33> */
.L_x_10729:
[----:B------:R-:W-:Y:S05]  /*7b70*/  BSYNC B2 ;  /* 0x0000000000027941 */ /* 0x000fea0003800000 */
.L_x_10728:
        /* <DEDUP_REMOVED lines=19> */
.L_x_10731:
[----:B------:R-:W-:Y:S05]  /*7cb0*/  BSYNC B2 ;  /* 0x0000000000027941 */ /* 0x000fea0003800000 */
.L_x_10730:
[----:B------:R-:W0:Y:S01]  /*7cc0*/  LDC.64 R4, c[0x0][0x230] ;  /* 0x00008c00ff047b82 */ /* 0x000e220000000a00 */
[----:B------:R-:W-:Y:S02]  /*7cd0*/  ULDC.64 UR6, c[0x0][0x238] ;  /* 0x00008e0000067ab9 */ /* 0x000fe40000000a00 */
[C---:B0-----:R-:W-:Y:S02]  /*7ce0*/  DFMA R2, R36.reuse, UR6, R4 ;  /* 0x0000000624027c2b */ /* 0x041fe40008000004 */
[----:B------:R-:W-:-:S06]  /*7cf0*/  DFMA R4, -R36, R4, UR6 ;  /* 0x0000000624047e2b */ /* 0x000fcc0008000104 */
[-C--:B------:R-:W-:Y:S02]  /*7d00*/  DMUL R36, R2, R38.reuse ;  /* 0x0000002602247228 */ /* 0x080fe40000000000 */
[----:B------:R-:W-:Y:S01]  /*7d10*/  DMUL R38, R4, R38 ;  /* 0x0000002604267228 */ /* 0x000fe20000000000 */
[----:B------:R-:W-:Y:S10]  /*7d20*/  BRA `(.L_x_10725) ;  /* 0x0000000400ac7947 */ /* 0x000ff40003800000 */
.L_x_10727:
        /* <DEDUP_REMOVED lines=25> */
.L_x_10733:
[----:B------:R-:W-:Y:S05]  /*7ec0*/  BSYNC B2 ;  /* 0x0000000000027941 */ /* 0x000fea0003800000 */
.L_x_10732:
        /* <DEDUP_REMOVED lines=29> */
.L_x_10735:
[----:B------:R-:W-:Y:S05]  /*80a0*/  BSYNC B2 ;  /* 0x0000000000027941 */ /* 0x000fea0003800000 */
.L_x_10734:
[----:B------:R-:W-:Y:S05]  /*80b0*/  BRA `(.L_x_10725) ;  /* 0x0000000000c87947 */ /* 0x000fea0003800000 */
.L_x_10726:
        /* <DEDUP_REMOVED lines=23> */
.L_x_10737:
[----:B------:R-:W-:Y:S05]  /*8230*/  BSYNC B2 ;  /* 0x0000000000027941 */ /* 0x000fea0003800000 */
.L_x_10736:
        /* <DEDUP_REMOVED lines=19> */
.L_x_10739:
[----:B------:R-:W-:Y:S05]  /*8370*/  BSYNC B2 ;  /* 0x0000000000027941 */ /* 0x000fea0003800000 */
.L_x_10738:
[----:B------:R-:W0:Y:S01]  /*8380*/  LDC.64 R4, c[0x0][0x238] ;  /* 0x00008e00ff047b82 */ /* 0x000e220000000a00 */
[----:B------:R-:W-:Y:S02]  /*8390*/  ULDC.64 UR6, c[0x0][0x230] ;  /* 0x00008c0000067ab9 */ /* 0x000fe40000000a00 */
[C---:B0-----:R-:W-:Y:S02]  /*83a0*/  DFMA R2, R36.reuse, UR6, R4 ;  /* 0x0000000624027c2b */ /* 0x041fe40008000004 */
[----:B------:R-:W-:-:S06]  /*83b0*/  DFMA R4, R36, R4, -UR6 ;  /* 0x8000000624047e2b */ /* 0x000fcc0008000004 */
[-C--:B------:R-:W-:Y:S02]  /*83c0*/  DMUL R36, R2, R38.reuse ;  /* 0x0000002602247228 */ /* 0x080fe40000000000 */
[----:B------:R-:W-:-:S11]  /*83d0*/  DMUL R38, R4, R38 ;  /* 0x0000002604267228 */ /* 0x000fd60000000000 */
.L_x_10725:
[----:B------:R-:W-:Y:S05]  /*83e0*/  BSYNC B1 ;  /* 0x0000000000017941 */ /* 0x000fea0003800000 */
.L_x_10724:
        /* <DEDUP_REMOVED lines=35> */
.L_x_10745:
[----:B------:R-:W-:Y:S05]  /*8620*/  BSYNC B2 ;  /* 0x0000000000027941 */ /* 0x000fea0003800000 */
.L_x_10744:
        /* <DEDUP_REMOVED lines=20> */
.L_x_10747:
[----:B------:R-:W-:Y:S05]  /*8770*/  BSYNC B2 ;  /* 0x0000000000027941 */ /* 0x000fea0003800000 */
.L_x_10746:
[----:B------:R-:W0:Y:S01]  /*8780*/  LDC.64 R4, c[0x0][0x230] ;  /* 0x00008c00ff047b82 */ /* 0x000e220000000a00 */
[----:B------:R-:W-:Y:S02]  /*8790*/  ULDC.64 UR6, c[0x0][0x238] ;  /* 0x00008e0000067ab9 */ /* 0x000fe40000000a00 */
[C---:B0-----:R-:W-:Y:S02]  /*87a0*/  DFMA R44, R40.reuse, UR6, R4 ;  /* 0x00000006282c7c2b */ /* 0x041fe40008000004 */
[----:B------:R-:W-:-:S06]  /*87b0*/  DFMA R40, -R40, R4, UR6 ;  /* 0x0000000628287e2b */ /* 0x000fcc0008000104 */
[-C--:B------:R-:W-:Y:S02]  /*87c0*/  DMUL R44, R44, R2.reuse ;  /* 0x000000022c2c7228 */ /* 0x080fe40000000000 */
[----:B------:R-:W-:Y:S01]  /*87d0*/  DMUL R46, R40, R2 ;  /* 0x00000002282e7228 */ /* 0x000fe20000000000 */
[----:B------:R-:W-:Y:S10]  /*87e0*/  BRA `(.L_x_10741) ;  /* 0x0000000400b07947 */ /* 0x000ff40003800000 */
.L_x_10743:
        /* <DEDUP_REMOVED lines=25> */
.L_x_10749:
[----:B------:R-:W-:Y:S05]  /*8980*/  BSYNC B2 ;  /* 0x0000000000027941 */ /* 0x000fea0003800000 */
.L_x_10748:
[----:B------:R-:W-:Y:S01]  /*8990*/  DADD R4, -RZ, |R10| ;  /* 0x00000000ff047229 */ /* 0x000fe2000000050a */
[----:B------:R-:W-:Y:S01]  /*89a0*/  MOV R8, 0x1 ;  /* 0x0000000100087802 */ /* 0x000fe20000000f00 */
[----:B------:R-:W-:Y:S01]  /*89b0*/  ULDC.64 UR6, c[0x0][0x238] ;  /* 0x00008e0000067ab9 */ /* 0x000fe20000000a00 */
[----:B------:R-:W0:Y:S01]  /*89c0*/  LDC R0, c[0x0][0x23c] ;  /* 0x00008f00ff007b82 */ /* 0x000e220000000800 */
[----:B------:R-:W-:Y:S01]  /*89d0*/  BSSY B2, `(.L_x_10750) ;  /* 0x0000019000027945 */ /* 0x000fe20003800000 */
[----:B------:R-:W-:Y:S01]  /*89e0*/  IMAD.MOV.U32 R44, RZ, RZ, R2 ;  /* 0x000000ffff2c7224 */ /* 0x000fe200078e0002 */
[----:B------:R-:W1:Y:S01]  /*89f0*/  MUFU.RCP64H R9, R5 ;  /* 0x0000000500097308 */ /* 0x000e620000001800 */
[----:B------:R-:W-:Y:S01]  /*8a00*/  IMAD.MOV.U32 R45, RZ, RZ, R3 ;  /* 0x000000ffff2d7224 */ /* 0x000fe200078e0003 */
        /* <DEDUP_REMOVED lines=21> */
.L_x_10751:
[----:B------:R-:W-:Y:S05]  /*8b60*/  BSYNC B2 ;  /* 0x0000000000027941 */ /* 0x000fea0003800000 */
.L_x_10750:
[----:B------:R-:W-:Y:S05]  /*8b70*/  BRA `(.L_x_10741) ;  /* 0x0000000000cc7947 */ /* 0x000fea0003800000 */
.L_x_10742:
        /* <DEDUP_REMOVED lines=23> */
.L_x_10753:
[----:B------:R-:W-:Y:S05]  /*8cf0*/  BSYNC B2 ;  /* 0x0000000000027941 */ /* 0x000fea0003800000 */
.L_x_10752:
        /* <DEDUP_REMOVED lines=20> */
.L_x_10755:
[----:B------:R-:W-:Y:S05]  /*8e40*/  BSYNC B2 ;  /* 0x0000000000027941 */ /* 0x000fea0003800000 */
.L_x_10754:
[----:B------:R-:W0:Y:S01]  /*8e50*/  LDC.64 R4, c[0x0][0x238] ;  /* 0x00008e00ff047b82 */ /* 0x000e220000000a00 */
[----:B------:R-:W-:Y:S02]  /*8e60*/  ULDC.64 UR6, c[0x0][0x230] ;  /* 0x00008c0000067ab9 */ /* 0x000fe40000000a00 */
[C---:B0-----:R-:W-:Y:S02]  /*8e70*/  DFMA R44, R40.reuse, UR6, R4 ;  /* 0x00000006282c7c2b */ /* 0x041fe40008000004 */
[----:B------:R-:W-:-:S06]  /*8e80*/  DFMA R40, R40, R4, -UR6 ;  /* 0x8000000628287e2b */ /* 0x000fcc0008000004 */
[-C--:B------:R-:W-:Y:S02]  /*8e90*/  DMUL R44, R44, R2.reuse ;  /* 0x000000022c2c7228 */ /* 0x080fe40000000000 */
[----:B------:R-:W-:-:S11]  /*8ea0*/  DMUL R46, R40, R2 ;  /* 0x00000002282e7228 */ /* 0x000fd60000000000 */
.L_x_10741:
[----:B------:R-:W-:Y:S05]  /*8eb0*/  BSYNC B1 ;  /* 0x0000000000017941 */ /* 0x000fea0003800000 */
.L_x_10740:
        /* <DEDUP_REMOVED lines=33> */
.L_x_10761:
[----:B------:R-:W-:Y:S05]  /*90d0*/  BSYNC B2 ;  /* 0x0000000000027941 */ /* 0x000fea0003800000 */
.L_x_10760:
        /* <DEDUP_REMOVED lines=20> */
.L_x_10763:
[----:B------:R-:W-:Y:S05]  /*9220*/  BSYNC B2 ;  /* 0x0000000000027941 */ /* 0x000fea0003800000 */
.L_x_10762:
[----:B------:R-:W0:Y:S01]  /*9230*/  LDC.64 R4, c[0x0][0x230] ;  /* 0x00008c00ff047b82 */ /* 0x000e220000000a00 */
[----:B------:R-:W-:Y:S02]  /*9240*/  ULDC.64 UR6, c[0x0][0x238] ;  /* 0x00008e0000067ab9 */ /* 0x000fe40000000a00 */
[C---:B0-----:R-:W-:Y:S02]  /*9250*/  DFMA R40, R8.reuse, UR6, R4 ;  /* 0x0000000608287c2b */ /* 0x041fe40008000004 */
[----:B------:R-:W-:-:S06]  /*9260*/  DFMA R8, -R8, R4, UR6 ;  /* 0x0000000608087e2b */ /* 0x000fcc0008000104 */
[-C--:B------:R-:W-:Y:S02]  /*9270*/  DMUL R40, R40, R2.reuse ;  /* 0x0000000228287228 */ /* 0x080fe40000000000 */
[----:B------:R-:W-:Y:S01]  /*9280*/  DMUL R42, R8, R2 ;  /* 0x00000002082a7228 */ /* 0x000fe20000000000 */
[----:B------:R-:W-:Y:S10]  /*9290*/  BRA `(.L_x_10757) ;  /* 0x0000000400b07947 */ /* 0x000ff40003800000 */
.L_x_10759:
        /* <DEDUP_REMOVED lines=25> */
.L_x_10765:
[----:B------:R-:W-:Y:S05]  /*9430*/  BSYNC B2 ;  /* 0x0000000000027941 */ /* 0x000fea0003800000 */
.L_x_10764:
[----:B------:R-:W-:Y:S01]  /*9440*/  DADD R4, -RZ, |R14| ;  /* 0x00000000ff047229 */ /* 0x000fe2000000050e */
[----:B------:R-:W-:Y:S01]  /*9450*/  IMAD.MOV.U32 R8, RZ, RZ, 0x1 ;  /* 0x00000001ff087424 */ /* 0x000fe200078e00ff */
        /* <DEDUP_REMOVED lines=27> */
.L_x_10767:
[----:B------:R-:W-:Y:S05]  /*9610*/  BSYNC B2 ;  /* 0x0000000000027941 */ /* 0x000fea0003800000 */
.L_x_10766:
[----:B------:R-:W-:Y:S05]  /*9620*/  BRA `(.L_x_10757) ;  /* 0x0000000000cc7947 */ /* 0x000fea0003800000 */
.L_x_10758:
        /* <DEDUP_REMOVED lines=23> */
.L_x_10769:
[----:B------:R-:W-:Y:S05]  /*97a0*/  BSYNC B2 ;  /* 0x0000000000027941 */ /* 0x000fea0003800000 */
.L_x_10768:
        /* <DEDUP_REMOVED lines=20> */
.L_x_10771:
[----:B------:R-:W-:Y:S05]  /*98f0*/  BSYNC B2 ;  /* 0x0000000000027941 */ /* 0x000fea0003800000 */
.L_x_10770:
[----:B------:R-:W0:Y:S01]  /*9900*/  LDC.64 R4, c[0x0][0x238] ;  /* 0x00008e00ff047b82 */ /* 0x000e220000000a00 */
[----:B------:R-:W-:Y:S02]  /*9910*/  ULDC.64 UR6, c[0x0][0x230] ;  /* 0x00008c0000067ab9 */ /* 0x000fe40000000a00 */
[C---:B0-----:R-:W-:Y:S02]  /*9920*/  DFMA R40, R8.reuse, UR6, R4 ;  /* 0x0000000608287c2b */ /* 0x041fe40008000004 */
[----:B------:R-:W-:-:S06]  /*9930*/  DFMA R8, R8, R4, -UR6 ;  /* 0x8000000608087e2b */ /* 0x000fcc0008000004 */
[-C--:B------:R-:W-:Y:S02]  /*9940*/  DMUL R40, R40, R2.reuse ;  /* 0x0000000228287228 */ /* 0x080fe40000000000 */
[----:B------:R-:W-:-:S11]  /*9950*/  DMUL R42, R8, R2 ;  /* 0x00000002082a7228 */ /* 0x000fd60000000000 */
.L_x_10757:
[----:B------:R-:W-:Y:S05]  /*9960*/  BSYNC B1 ;  /* 0x0000000000017941 */ /* 0x000fea0003800000 */
.L_x_10756:
        /* <DEDUP_REMOVED lines=35> */
.L_x_10777:
[----:B------:R-:W-:Y:S05]  /*9ba0*/  BSYNC B2 ;  /* 0x0000000000027941 */ /* 0x000fea0003800000 */
.L_x_10776:
        /* <DEDUP_REMOVED lines=19> */
.L_x_10779:
[----:B------:R-:W-:Y:S05]  /*9ce0*/  BSYNC B2 ;  /* 0x0000000000027941 */ /* 0x000fea0003800000 */
.L_x_10778:
[----:B------:R-:W0:Y:S01]  /*9cf0*/  LDC.64 R4, c[0x0][0x230] ;  /* 0x00008c00ff047b82 */ /* 0x000e220000000a00 */
[----:B------:R-:W-:Y:S02]  /*9d00*/  ULDC.64 UR6, c[0x0][0x238] ;  /* 0x00008e0000067ab9 */ /* 0x000fe40000000a00 */
[C---:B0-----:R-:W-:Y:S02]  /*9d10*/  DFMA R2, R8.reuse, UR6, R4 ;  /* 0x0000000608027c2b */ /* 0x041fe40008000004 */
[----:B------:R-:W-:-:S06]  /*9d20*/  DFMA R4, -R8, R4, UR6 ;  /* 0x0000000608047e2b */ /* 0x000fcc0008000104 */
[-C--:B------:R-:W-:Y:S02]  /*9d30*/  DMUL R8, R2, R10.reuse ;  /* 0x0000000a02087228 */ /* 0x080fe40000000000 */
[----:B------:R-:W-:Y:S01]  /*9d40*/  DMUL R10, R4, R10 ;  /* 0x0000000a040a7228 */ /* 0x000fe20000000000 */
[----:B------:R-:W-:Y:S10]  /*9d50*/  BRA `(.L_x_10773) ;  /* 0x0000000400ac7947 */ /* 0x000ff40003800000 */
.L_x_10775:
        /* <DEDUP_REMOVED lines=25> */
.L_x_10781:
[----:B------:R-:W-:Y:S05]  /*9ef0*/  BSYNC B2 ;  /* 0x0000000000027941 */ /* 0x000fea0003800000 */
.L_x_10780:
        /* <DEDUP_REMOVED lines=29> */
.L_x_10783:
[----:B------:R-:W-:Y:S05]  /*a0d0*/  BSYNC B2 ;  /* 0x0000000000027941 */ /* 0x000fea0003800000 */
.L_x_10782:
[----:B------:R-:W-:Y:S05]  /*a0e0*/  BRA `(.L_x_10773) ;  /* 0x0000000000c87947 */ /* 0x000fea0003800000 */
.L_x_10774:
        /* <DEDUP_REMOVED lines=23> */
.L_x_10785:
[----:B------:R-:W-:Y:S05]  /*a260*/  BSYNC B2 ;  /* 0x0000000000027941 */ /* 0x000fea0003800000 */
.L_x_10784:
        /* <DEDUP_REMOVED lines=19> */
.L_x_10787:
[----:B------:R-:W-:Y:S05]  /*a3a0*/  BSYNC B2 ;  /* 0x0000000000027941 */ /* 0x000fea0003800000 */
.L_x_10786:
[----:B------:R-:W0:Y:S01]  /*a3b0*/  LDC.64 R4, c[0x0][0x238] ;  /* 0x00008e00ff047b82 */ /* 0x000e220000000a00 */
[----:B------:R-:W-:Y:S02]  /*a3c0*/  ULDC.64 UR6, c[0x0][0x230] ;  /* 0x00008c0000067ab9 */ /* 0x000fe40000000a00 */
[C---:B0-----:R-:W-:Y:S02]  /*a3d0*/  DFMA R2, R8.reuse, UR6, R4 ;  /* 0x0000000608027c2b */ /* 0x041fe40008000004 */
[----:B------:R-:W-:-:S06]  /*a3e0*/  DFMA R4, R8, R4, -UR6 ;  /* 0x8000000608047e2b */ /* 0x000fcc0008000004 */
[-C--:B------:R-:W-:Y:S02]  /*a3f0*/  DMUL R8, R2, R10.reuse ;  /* 0x0000000a02087228 */ /* 0x080fe40000000000 */
[----:B------:R-:W-:-:S11]  /*a400*/  DMUL R10, R4, R10 ;  /* 0x0000000a040a7228 */ /* 0x000fd60000000000 */
.L_x_10773:
[----:B------:R-:W-:Y:S05]  /*a410*/  BSYNC B1 ;  /* 0x0000000000017941 */ /* 0x000fea0003800000 */
.L_x_10772:
        /* <DEDUP_REMOVED lines=33> */
.L_x_10793:
[----:B------:R-:W-:Y:S05]  /*a630*/  BSYNC B2 ;  /* 0x0000000000027941 */ /* 0x000fea0003800000 */
.L_x_10792:
        /* <DEDUP_REMOVED lines=19> */
.L_x_10795:
[----:B------:R-:W-:Y:S05]  /*a770*/  BSYNC B2 ;  /* 0x0000000000027941 */ /* 0x000fea0003800000 */
.L_x_10794:
[----:B------:R-:W0:Y:S01]  /*a780*/  LDC.64 R4, c[0x0][0x230] ;  /* 0x00008c00ff047b82 */ /* 0x000e220000000a00 */
[----:B------:R-:W-:Y:S02]  /*a790*/  ULDC.64 UR6, c[0x0][0x238] ;  /* 0x00008e0000067ab9 */ /* 0x000fe40000000a00 */
[C---:B0-----:R-:W-:Y:S02]  /*a7a0*/  DFMA R2, R12.reuse, UR6, R4 ;  /* 0x000000060c027c2b */ /* 0x041fe40008000004 */
[----:B------:R-:W-:-:S06]  /*a7b0*/  DFMA R4, -R12, R4, UR6 ;  /* 0x000000060c047e2b */ /* 0x000fcc0008000104 */
[-C--:B------:R-:W-:Y:S02]  /*a7c0*/  DMUL R12, R2, R14.reuse ;  /* 0x0000000e020c7228 */ /* 0x080fe40000000000 */
[----:B------:R-:W-:Y:S01]  /*a7d0*/  DMUL R14, R4, R14 ;  /* 0x0000000e040e7228 */ /* 0x000fe20000000000 */
[----:B------:R-:W-:Y:S10]  /*a7e0*/  BRA `(.L_x_10789) ;  /* 0x0000000400ac7947 */ /* 0x000ff40003800000 */
.L_x_10791:
        /* <DEDUP_REMOVED lines=25> */
.L_x_10797:
[----:B------:R-:W-:Y:S05]  /*a980*/  BSYNC B2 ;  /* 0x0000000000027941 */ /* 0x000fea0003800000 */
.L_x_10796:
        /* <DEDUP_REMOVED lines=29> */
.L_x_10799:
[----:B------:R-:W-:Y:S05]  /*ab60*/  BSYNC B2 ;  /* 0x0000000000027941 */ /* 0x000fea0003800000 */
.L_x_10798:
[----:B------:R-:W-:Y:S05]  /*ab70*/  BRA `(.L_x_10789) ;  /* 0x0000000000c87947 */ /* 0x000fea0003800000 */
.L_x_10790:
        /* <DEDUP_REMOVED lines=23> */
.L_x_10801:
[----:B------:R-:W-:Y:S05]  /*acf0*/  BSYNC B2 ;  /* 0x0000000000027941 */ /* 0x000fea0003800000 */
.L_x_10800:
        /* <DEDUP_REMOVED lines=19> */
.L_x_10803:
[----:B------:R-:W-:Y:S05]  /*ae30*/  BSYNC B2 ;  /* 0x0000000000027941 */ /* 0x000fea0003800000 */
.L_x_10802:
[----:B------:R-:W0:Y:S01]  /*ae40*/  LDC.64 R4, c[0x0][0x238] ;  /* 0x00008e00ff047b82 */ /* 0x000e220000000a00 */
[----:B------:R-:W-:Y:S02]  /*ae50*/  ULDC.64 UR6, c[0x0][0x230] ;  /* 0x00008c0000067ab9 */ /* 0x000fe40000000a00 */
[C---:B0-----:R-:W-:Y:S02]  /*ae60*/  DFMA R2, R12.reuse, UR6, R4 ;  /* 0x000000060c027c2b */ /* 0x041fe40008000004 */
[----:B------:R-:W-:-:S06]  /*ae70*/  DFMA R4, R12, R4, -UR6 ;  /* 0x800000060c047e2b */ /* 0x000fcc0008000004 */
[-C--:B------:R-:W-:Y:S02]  /*ae80*/  DMUL R12, R2, R14.reuse ;  /* 0x0000000e020c7228 */ /* 0x080fe40000000000 */
[----:B------:R-:W-:-:S11]  /*ae90*/  DMUL R14, R4, R14 ;  /* 0x0000000e040e7228 */ /* 0x000fd60000000000 */
.L_x_10789:
[----:B------:R-:W-:Y:S05]  /*aea0*/  BSYNC B1 ;  /* 0x0000000000017941 */ /* 0x000fea0003800000 */
.L_x_10788:
[----:B------:R-:W-:Y:S01]  /*aeb0*/  ISETP.GE.AND P0, PT, R49, R48, PT ;  /* 0x000000303100720c */ /* 0x000fe20003f06270 */
[----:B------:R-:W-:Y:S04]  /*aec0*/  BSSY B0, `(.L_x_10804) ;  /* 0x0000034000007945 */ /* 0x000fe80003800000 */
[----:B------:R-:W-:Y:S08]  /*aed0*/  BSSY B1, `(.L_x_10805) ;  /* 0x000002c000017945 */ /* 0x000ff00003800000 */
[----:B------:R-:W-:Y:S05]  /*aee0*/  @P0 BRA `(.L_x_10806) ;  /* 0x0000000000340947 */ /* 0x000fea0003800000 */
[----:B------:R-:W0:Y:S01]  /*aef0*/  S2R R49, SR_TID.X ;  /* 0x0000000000317919 */ /* 0x000e220000002100 */
[----:B------:R-:W1:Y:S01]  /*af00*/  LDC.64 R2, c[0x0][0x240] ;  /* 0x00009000ff027b82 */ /* 0x000e620000000a00 */
[----:B0-----:R-:W-:Y:S01]  /*af10*/  IMAD.IADD R5, R6, 0x1, R49 ;  /* 0x0000000106057824 */ /* 0x001fe200078e0231 */
[----:B------:R-:W-:-:S03]  /*af20*/  IADD3 R49, R49, 0x80, RZ ;  /* 0x0000008031317810 */ /* 0x000fc60007ffe0ff */
        /* <DEDUP_REMOVED lines=9> */
.L_x_10806:
[----:B------:R-:W-:-:S13]  /*afc0*/  ISETP.GE.AND P0, PT, R49, R48, PT ;  /* 0x000000303100720c */ /* 0x000fda0003f06270 */
[----:B------:R-:W-:Y:S05]  /*afd0*/  @P0 BRA `(.L_x_10808) ;  /* 0x0000000000300947 */ /* 0x000fea0003800000 */
[----:B0-----:R-:W0:Y:S01]  /*afe0*/  LDC.64 R2, c[0x0][0x240] ;  /* 0x00009000ff027b82 */ /* 0x001e220000000a00 */
[----:B------:R-:W-:Y:S01]  /*aff0*/  IMAD.IADD R5, R6, 0x1, R49 ;  /* 0x0000000106057824 */ /* 0x000fe200078e0231 */
[----:B------:R-:W-:-:S03]  /*b000*/  IADD3 R49, R49, 0x80, RZ ;  /* 0x0000008031317810 */ /* 0x000fc60007ffe0ff */
[----:B0-----:R-:W-:-:S05]  /*b010*/  IMAD.WIDE.U32 R2, R5, 0x10, R2 ;  /* 0x0000001005027825 */ /* 0x001fca00078e0002 */
[----:B------:R1:W-:Y:S02]  /*b020*/  STG.E.128 desc[UR4][R2.64], R32 ;  /* 0x0000002002007986 */ /* 0x0003e4000c101d04 */
.L_x_10807:
[----:B------:R-:W-:-:S13]  /*b030*/  ISETP.GE.AND P0, PT, R49, R48, PT ;  /* 0x000000303100720c */ /* 0x000fda0003f06270 */
[----:B------:R-:W-:Y:S05]  /*b040*/  @P0 BRA `(.L_x_10809) ;  /* 0x0000000000300947 */ /* 0x000fea0003800000 */
[----:B01----:R-:W0:Y:S01]  /*b050*/  LDC.64 R2, c[0x0][0x240] ;  /* 0x00009000ff027b82 */ /* 0x003e220000000a00 */
[----:B------:R-:W-:Y:S02]  /*b060*/  IMAD.IADD R5, R6, 0x1, R49 ;  /* 0x0000000106057824 */ /* 0x000fe400078e0231 */
[----:B------:R-:W-:Y:S02]  /*b070*/  VIADD R49, R49, 0x80 ;  /* 0x0000008031317836 */ /* 0x000fe40000000000 */
[----:B0-----:R-:W-:-:S05]  /*b080*/  IMAD.WIDE.U32 R2, R5, 0x10, R2 ;  /* 0x0000001005027825 */ /* 0x001fca00078e0002 */
[----:B------:R1:W-:Y:S02]  /*b090*/  STG.E.128 desc[UR4][R2.64], R36 ;  /* 0x0000002402007986 */ /* 0x0003e4000c101d04 */
.L_x_10808:
[----:B------:R-:W-:-:S13]  /*b0a0*/  ISETP.GE.AND P0, PT, R49, R48, PT ;  /* 0x000000303100720c */ /* 0x000fda0003f06270 */
[----:B------:R-:W-:Y:S05]  /*b0b0*/  @P0 BRA `(.L_x_10810) ;  /* 0x0000000000340947 */ /* 0x000fea0003800000 */
[----:B01----:R-:W0:Y:S01]  /*b0c0*/  LDC.64 R2, c[0x0][0x240] ;  /* 0x00009000ff027b82 */ /* 0x003e220000000a00 */
[----:B------:R-:W-:Y:S01]  /*b0d0*/  IMAD.IADD R5, R6, 0x1, R49 ;  /* 0x0000000106057824 */ /* 0x000fe200078e0231 */
[----:B------:R-:W-:-:S03]  /*b0e0*/  IADD3 R49, R49, 0x80, RZ ;  /* 0x0000008031317810 */ /* 0x000fc60007ffe0ff */
[----:B0-----:R-:W-:-:S05]  /*b0f0*/  IMAD.WIDE.U32 R2, R5, 0x10, R2 ;  /* 0x0000001005027825 */ /* 0x001fca00078e0002 */
[----:B------:R2:W-:Y:S02]  /*b100*/  STG.E.128 desc[UR4][R2.64], R44 ;  /* 0x0000002c02007986 */ /* 0x0005e4000c101d04 */
.L_x_10809:
        /* <DEDUP_REMOVED lines=8> */
.L_x_10810:
[----:B------:R-:W-:Y:S05]  /*b190*/  BSYNC B1 ;  /* 0x0000000000017941 */ /* 0x000fea0003800000 */
.L_x_10805:
[----:B------:R-:W-:-:S13]  /*b1a0*/  ISETP.GE.AND P0, PT, R49, R48, PT ;  /* 0x000000303100720c */ /* 0x000fda0003f06270 */
[----:B012---:R-:W0:Y:S01]  /*b1b0*/  @!P0 LDC.64 R2, c[0x0][0x240] ;  /* 0x00009000ff028b82 */ /* 0x007e220000000a00 */
[----:B------:R-:W-:Y:S01]  /*b1c0*/  @!P0 IMAD.IADD R5, R6, 0x1, R49 ;  /* 0x0000000106058824 */ /* 0x000fe200078e0231 */
[----:B------:R-:W-:-:S03]  /*b1d0*/  @!P0 IADD3 R49, R49, 0x80, RZ ;  /* 0x0000008031318810 */ /* 0x000fc60007ffe0ff */
[----:B0-----:R-:W-:-:S05]  /*b1e0*/  @!P0 IMAD.WIDE.U32 R2, R5, 0x10, R2 ;  /* 0x0000001005028825 */ /* 0x001fca00078e0002 */
[----:B------:R3:W-:Y:S02]  /*b1f0*/  @!P0 STG.E.128 desc[UR4][R2.64], R8 ;  /* 0x0000000802008986 */ /* 0x0007e4000c101d04 */
.L_x_10811:
[----:B------:R-:W-:Y:S05]  /*b200*/  BSYNC B0 ;  /* 0x0000000000007941 */ /* 0x000fea0003800000 */
.L_x_10804:
        /* <DEDUP_REMOVED lines=8> */
        .weak           $__internal_36_$__cuda_sm20_dblrcp_rn_slowpath_v3
        .type           $__internal_36_$__cuda_sm20_dblrcp_rn_slowpath_v3,@function
        .size           $__internal_36_$__cuda_sm20_dblrcp_rn_slowpath_v3,($__internal_37_$__cuda_sm20_div_rn_f64_full - $__internal_36_$__cuda_sm20_dblrcp_rn_slowpath_v3)
$__internal_36_$__cuda_sm20_dblrcp_rn_slowpath_v3:
[----:B------:R-:W-:Y:S01]  /*b290*/  IMAD.MOV.U32 R50, RZ, RZ, R4 ;  /* 0x000000ffff327224 */ /* 0x000fe200078e0004 */
[----:B------:R-:W-:Y:S01]  /*b2a0*/  BSSY B0, `(.L_x_10812) ;  /* 0x0000024000007945 */ /* 0x000fe20003800000 */
[----:B------:R-:W-:-:S06]  /*b2b0*/  IMAD.MOV.U32 R51, RZ, RZ, R3 ;  /* 0x000000ffff337224 */ /* 0x000fcc00078e0003 */
        /* <DEDUP_REMOVED lines=23> */
.L_x_10815:
        /* <DEDUP_REMOVED lines=9> */
.L_x_10813:
[----:B------:R-:W-:Y:S02]  /*b4c0*/  LOP3.LUT R5, R51, 0x80000, RZ, 0xfc, !PT ;  /* 0x0008000033057812 */ /* 0x000fe400078efcff */
[----:B------:R-:W-:-:S07]  /*b4d0*/  MOV R4, R50 ;  /* 0x0000003200047202 */ /* 0x000fce0000000f00 */
.L_x_10814:
[----:B------:R-:W-:Y:S05]  /*b4e0*/  BSYNC B0 ;  /* 0x0000000000007941 */ /* 0x000fea0003800000 */
.L_x_10812:
[----:B------:R-:W-:Y:S02]  /*b4f0*/  IMAD.MOV.U32 R3, RZ, RZ, R4 ;  /* 0x000000ffff037224 */ /* 0x000fe400078e0004 */
[----:B------:R-:W-:Y:S01]  /*b500*/  IMAD.MOV.U32 R2, RZ, RZ, R5 ;  /* 0x000000ffff027224 */ /* 0x000fe200078e0005 */
[----:B------:R-:W-:Y:S01]  /*b510*/  MOV R5, 0x0 ;  /* 0x0000000000057802 */ /* 0x000fe20000000f00 */
[----:B------:R-:W-:-:S04]  /*b520*/  IMAD.MOV.U32 R4, RZ, RZ, R0 ;  /* 0x000000ffff047224 */ /* 0x000fc800078e0000 */
[----:B------:R-:W-:Y:S05]  /*b530*/  RET.REL.NODEC R4 `(_ZN2at6native29vectorized_elementwise_kernelILi2ENS0_13AUnaryFunctorIN3c107complexIdEES5_S5_NS0_15binary_internal10DivFunctorIS5_EEEESt5arrayIPcLm2EEEEviT0_T1_) ;  /* 0xffffff4804b07950 */ /* 0x000fea0003c3ffff */
        .weak           $__internal_37_$__cuda_sm20_div_rn_f64_full
        .type           $__internal_37_$__cuda_sm20_div_rn_f64_full,@function
        .size           $__internal_37_$__cuda_sm20_div_rn_f64_full,(.L_x_19292 - $__internal_37_$__cuda_sm20_div_rn_f64_full)
$__internal_37_$__cuda_sm20_div_rn_f64_full:
[C---:B------:R-:W-:Y:S01]  /*b540*/  FSETP.GEU.AND P0, PT, |R3|.reuse, 1.469367938527859385e-39, PT ;  /* 0x001000000300780b */ /* 0x040fe20003f0e200 */
[--C-:B------:R-:W-:Y:S01]  /*b550*/  IMAD.MOV.U32 R50, RZ, RZ, R2.reuse ;  /* 0x000000ffff327224 */ /* 0x100fe200078e0002 */
[----:B------:R-:W-:Y:S01]  /*b560*/  LOP3.LUT R7, R3, 0x800fffff, RZ, 0xc0, !PT ;  /* 0x800fffff03077812 */ /* 0x000fe200078ec0ff */
[----:B------:R-:W-:Y:S01]  /*b570*/  IMAD.MOV.U32 R51, RZ, RZ, R3 ;  /* 0x000000ffff337224 */ /* 0x000fe200078e0003 */
[----:B------:R-:W-:Y:S01]  /*b580*/  MOV R54, R4 ;  /* 0x0000000400367202 */ /* 0x000fe20000000f00 */
[----:B------:R-:W-:Y:S01]  /*b590*/  IMAD.MOV.U32 R52, RZ, RZ, R2 ;  /* 0x000000ffff347224 */ /* 0x000fe200078e0002 */
[----:B------:R-:W-:Y:S01]  /*b5a0*/  LOP3.LUT R53, R7, 0x3ff00000, RZ, 0xfc, !PT ;  /* 0x3ff0000007357812 */ /* 0x000fe200078efcff */
[----:B------:R-:W-:Y:S01]  /*b5b0*/  IMAD.MOV.U32 R55, RZ, RZ, R5 ;  /* 0x000000ffff377224 */ /* 0x000fe200078e0005 */
[----:B------:R-:W-:Y:S01]  /*b5c0*/  LOP3.LUT R7, R3, 0x7ff00000, RZ, 0xc0, !PT ;  /* 0x7ff0000003077812 */ /* 0x000fe200078ec0ff */
[----:B------:R-:W-:Y:S01]  /*b5d0*/  IMAD.MOV.U32 R56, RZ, RZ, 0x1 ;  /* 0x00000001ff387424 */ /* 0x000fe200078e00ff */
[----:B------:R-:W-:Y:S01]  /*b5e0*/  BSSY B0, `(.L_x_10816) ;  /* 0x0000056000007945 */ /* 0x000fe20003800000 */
[----:B------:R-:W-:Y:S01]  /*b5f0*/  IMAD.MOV.U32 R3, RZ, RZ, 0x1ca00000 ;  /* 0x1ca00000ff037424 */ /* 0x000fe200078e00ff */
[C---:B------:R-:W-:Y:S01]  /*b600*/  FSETP.GEU.AND P2, PT, |R55|.reuse, 1.469367938527859385e-39, PT ;  /* 0x001000003700780b */ /* 0x040fe20003f4e200 */
[----:B------:R-:W-:Y:S01]  /*b610*/  @!P0 DMUL R52, R50, 8.98846567431157953865e+307 ;  /* 0x7fe0000032348828 */ /* 0x000fe20000000000 */
[----:B------:R-:W-:-:S04]  /*b620*/  LOP3.LUT R2, R55, 0x7ff00000, RZ, 0xc0, !PT ;  /* 0x7ff0000037027812 */ /* 0x000fc800078ec0ff */
        /* <DEDUP_REMOVED lines=11> */
[----:B------:R-:W-:-:S08]  /*b6e0*/  DFMA R60, R60, R60, R60 ;  /* 0x0000003c3c3c722b */ /* 0x000fd0000000003c */
[----:B------:R-:W-:Y:S01]  /*b6f0*/  DFMA R60, R56, R60, R56 ;  /* 0x0000003c383c722b */ /* 0x000fe20000000038 */
[----:B------:R-:W-:Y:S02]  /*b700*/  LOP3.LUT R57, R5, 0x800fffff, R55, 0xf8, !PT ;  /* 0x800fffff05397812 */ /* 0x000fe400078ef837 */
[----:B------:R-:W-:-:S05]  /*b710*/  MOV R56, R54 ;  /* 0x0000003600387202 */ /* 0x000fca0000000f00 */
[----:B------:R-:W-:Y:S02]  /*b720*/  DFMA R4, R60, -R52, 1 ;  /* 0x3ff000003c04742b */ /* 0x000fe40000000834 */
[----:B------:R-:W-:-:S06]  /*b730*/  @!P2 DFMA R56, R56, 2, -R58 ;  /* 0x400000003838a82b */ /* 0x000fcc000000083a */
[----:B------:R-:W-:Y:S01]  /*b740*/  DFMA R60, R60, R4, R60 ;  /* 0x000000043c3c722b */ /* 0x000fe2000000003c */
[----:B------:R-:W-:-:S03]  /*b750*/  IMAD.MOV.U32 R5, RZ, RZ, R2 ;  /* 0x000000ffff057224 */ /* 0x000fc600078e0002 */
        /* <DEDUP_REMOVED lines=11> */
[----:B------:R-:W-:Y:S01]  /*b810*/  ISETP.GE.U32.AND P0, PT, R2, R4, PT ;  /* 0x000000040200720c */ /* 0x000fe20003f06070 */
[----:B------:R-:W-:Y:S01]  /*b820*/  IMAD.MOV.U32 R4, RZ, RZ, RZ ;  /* 0x000000ffff047224 */ /* 0x000fe200078e00ff */
        /* <DEDUP_REMOVED lines=21> */
[----:B------:R-:W-:-:S03]  /*b980*/  FSEL R2, R2, R61, !P0 ;  /* 0x0000003d02027208 */ /* 0x000fc60004000000 */
[----:B------:R-:W-:Y:S01]  /*b990*/  IMAD.MOV.U32 R60, RZ, RZ, R3 ;  /* 0x000000ffff3c7224 */ /* 0x000fe200078e0003 */
[----:B------:R-:W-:Y:S01]  /*b9a0*/  MOV R61, R2 ;  /* 0x00000002003d7202 */ /* 0x000fe20000000f00 */
[----:B------:R-:W-:Y:S06]  /*b9b0*/  BRA `(.L_x_10818) ;  /* 0x0000000000607947 */ /* 0x000fec0003800000 */
.L_x_10817:
        /* <DEDUP_REMOVED lines=17> */
.L_x_10820:
[----:B------:R-:W-:Y:S01]  /*bad0*/  LOP3.LUT R2, R51, 0x80000, RZ, 0xfc, !PT ;  /* 0x0008000033027812 */ /* 0x000fe200078efcff */
[----:B------:R-:W-:-:S03]  /*bae0*/  IMAD.MOV.U32 R60, RZ, RZ, R50 ;  /* 0x000000ffff3c7224 */ /* 0x000fc600078e0032 */
[----:B------:R-:W-:Y:S01]  /*baf0*/  MOV R61, R2 ;  /* 0x00000002003d7202 */ /* 0x000fe20000000f00 */
[----:B------:R-:W-:Y:S06]  /*bb00*/  BRA `(.L_x_10818) ;  /* 0x00000000000c7947 */ /* 0x000fec0003800000 */
.L_x_10819:
[----:B------:R-:W-:Y:S01]  /*bb10*/  LOP3.LUT R2, R55, 0x80000, RZ, 0xfc, !PT ;  /* 0x0008000037027812 */ /* 0x000fe200078efcff */
[----:B------:R-:W-:-:S04]  /*bb20*/  IMAD.MOV.U32 R60, RZ, RZ, R54 ;  /* 0x000000ffff3c7224 */ /* 0x000fc800078e0036 */
[----:B------:R-:W-:-:S07]  /*bb30*/  IMAD.MOV.U32 R61, RZ, RZ, R2 ;  /* 0x000000ffff3d7224 */ /* 0x000fce00078e0002 */
.L_x_10818:
[----:B------:R-:W-:Y:S05]  /*bb40*/  BSYNC B0 ;  /* 0x0000000000007941 */ /* 0x000fea0003800000 */
.L_x_10816:
[----:B------:R-:W-:Y:S01]  /*bb50*/  IMAD.MOV.U32 R4, RZ, RZ, R0 ;  /* 0x000000ffff047224 */ /* 0x000fe200078e0000 */
[----:B------:R-:W-:Y:S01]  /*bb60*/  MOV R3, R61 ;  /* 0x0000003d00037202 */ /* 0x000fe20000000f00 */
[----:B------:R-:W-:Y:S02]  /*bb70*/  IMAD.MOV.U32 R5, RZ, RZ, 0x0 ;  /* 0x00000000ff057424 */ /* 0x000fe400078e00ff */
[----:B------:R-:W-:Y:S02]  /*bb80*/  IMAD.MOV.U32 R2, RZ, RZ, R60 ;  /* 0x000000ffff027224 */ /* 0x000fe400078e003c */
[----:B------:R-:W-:Y:S05]  /*bb90*/  RET.REL.NODEC R4 `(_ZN2at6native29vectorized_elementwise_kernelILi2ENS0_13AUnaryFunctorIN3c107complexIdEES5_S5_NS0_15binary_internal10DivFunctorIS5_EEEESt5arrayIPcLm2EEEEviT0_T1_) ;  /* 0xffffff4404187950 */ /* 0x000fea0003c3ffff */
.L_x_10821:
        /* <DEDUP_REMOVED lines=14> */
.L_x_19292:


//--------------------- .text._ZN2at6native29vectorized_elementwise_kernelILi4ENS0_13AUnaryFunctorIN3c107complexIdEES5_S5_NS0_15binary_internal10DivFunctorIS5_EEEESt5arrayIPcLm2EEEEviT0_T1_ --------------------------
	.section	.text._ZN2at6native29vectorized_elementwise_kernelILi4ENS0_13AUnaryFunctorIN3c107complexIdEES5_S5_NS0_15binary_internal10DivFunctorIS5_EEEESt5arrayIPcLm2EEEEviT0_T1_,"ax",@progbits
	.align	128
        .global         _ZN2at6native29vectorized_elementwise_kernelILi4ENS0_13AUnaryFunctorIN3c107complexIdEES5_S5_NS0_15binary_internal10DivFunctorIS5_EEEESt5arrayIPcLm2EEEEviT0_T1_
        .type           _ZN2at6native29vectorized_elementwise_kernelILi4ENS0_13AUnaryFunctorIN3c107complexIdEES5_S5_NS0_15binary_internal10DivFunctorIS5_EEEESt5arrayIPcLm2EEEEviT0_T1_,@function
        .size           _ZN2at6native29vectorized_elementwise_kernelILi4ENS0_13AUnaryFunctorIN3c107complexIdEES5_S5_NS0_15binary_internal10DivFunctorIS5_EEEESt5arrayIPcLm2EEEEviT0_T1_,(.L_x_19294 - _ZN2at6native29vectorized_elementwise_kernelILi4ENS0_13AUnaryFunctorIN3c107complexIdEES5_S5_NS0_15binary_internal10DivFunctorIS5_EEEESt5arrayIPcLm2EEEEviT0_T1_)
        .other          _ZN2at6native29vectorized_elementwise_kernelILi4ENS0_13AUnaryFunctorIN3c107complexIdEES5_S5_NS0_15binary_internal10DivFunctorIS5_EEEESt5arrayIPcLm2EEEEviT0_T1_,@"STO_CUDA_ENTRY STV_DEFAULT"
_ZN2at6native29vectorized_elementwise_kernelILi4ENS0_13AUnaryFunctorIN3c107complexIdEES5_S5_NS0_15binary_internal10DivFunctorIS5_EEEESt5arrayIPcLm2EEEEviT0_T1_:
.text._ZN2at6native29vectorized_elementwise_kernelILi4ENS0_13AUnaryFunctorIN3c107complexIdEES5_S5_NS0_15binary_internal10DivFunctorIS5_EEEESt5arrayIPcLm2EEEEviT0_T1_:
        /* <DEDUP_REMOVED lines=46> */
[----:B-----5:R-:W-:Y:S05]  /*02e0*/  CALL.REL.NOINC `($__internal_39_$__cuda_sm20_div_rn_f64_full) ;  /* 0x000000b000947944 */ /* 0x020fea0003c00000 */
[----:B------:R-:W-:Y:S02]  /*02f0*/  IMAD.MOV.U32 R42, RZ, RZ, R2 ;  /* 0x000000ffff2a7224 */ /* 0x000fe400078e0002 */
[----:B------:R-:W-:-:S07]  /*0300*/  IMAD.MOV.U32 R43, RZ, RZ, R3 ;  /* 0x000000ffff2b7224 */ /* 0x000fce00078e0003 */
.L_x_10827:
[----:B------:R-:W-:Y:S05]  /*0310*/  BSYNC B2 ;  /* 0x0000000000027941 */ /* 0x000fea0003800000 */
.L_x_10826:
        /* <DEDUP_REMOVED lines=16> */
[----:B-----5:R-:W-:Y:S05]  /*0420*/  CALL.REL.NOINC `($__internal_38_$__cuda_sm20_dblrcp_rn_slowpath_v3) ;  /* 0x000000ac00987944 */ /* 0x020fea0003c00000 */
[----:B------:R-:W-:-:S04]  /*0430*/  LOP3.LUT R3, R3, R2, RZ, 0x3c, !PT ;  /* 0x0000000203037212 */ /* 0x000fc800078e3cff */
[----:B------:R-:W-:-:S04]  /*0440*/  LOP3.LUT R2, R3, R2, RZ, 0x3c, !PT ;  /* 0x0000000203027212 */ /* 0x000fc800078e3cff */
[----:B------:R-:W-:-:S07]  /*0450*/  LOP3.LUT R3, R3, R2, RZ, 0x3c, !PT ;  /* 0x0000000203037212 */ /* 0x000fce00078e3cff */
.L_x_10829:
[----:B------:R-:W-:Y:S05]  /*0460*/  BSYNC B2 ;  /* 0x0000000000027941 */ /* 0x000fea0003800000 */
.L_x_10828:
[----:B------:R-:W0:Y:S01]  /*0470*/  LDC.64 R22, c[0x0][0x230] ;  /* 0x00008c00ff167b82 */ /* 0x000e220000000a00 */
[----:B------:R-:W-:Y:S02]  /*0480*/  ULDC.64 UR6, c[0x0][0x238] ;  /* 0x00008e0000067ab9 */ /* 0x000fe40000000a00 */
[C---:B0-----:R-:W-:Y:S02]  /*0490*/  DFMA R20, R42.reuse, UR6, R22 ;  /* 0x000000062a147c2b */ /* 0x041fe40008000016 */
[----:B------:R-:W-:-:S06]  /*04a0*/  DFMA R22, -R42, R22, UR6 ;  /* 0x000000062a167e2b */ /* 0x000fcc0008000116 */
[-C--:B------:R-:W-:Y:S02]  /*04b0*/  DMUL R20, R20, R2.reuse ;  /* 0x0000000214147228 */ /* 0x080fe40000000000 */
[----:B------:R-:W-:Y:S01]  /*04c0*/  DMUL R22, R22, R2 ;  /* 0x0000000216167228 */ /* 0x000fe20000000000 */
[----:B------:R-:W-:Y:S10]  /*04d0*/  BRA `(.L_x_10830) ;  /* 0x0000000400b07947 */ /* 0x000ff40003800000 */
.L_x_10825:
        /* <DEDUP_REMOVED lines=24> */
[----:B-----5:R-:W-:Y:S05]  /*0660*/  CALL.REL.NOINC `($__internal_39_$__cuda_sm20_div_rn_f64_full) ;  /* 0x000000ac00b47944 */ /* 0x020fea0003c00000 */
.L_x_10832:
[----:B------:R-:W-:Y:S05]  /*0670*/  BSYNC B2 ;  /* 0x0000000000027941 */ /* 0x000fea0003800000 */
.L_x_10831:
        /* <DEDUP_REMOVED lines=26> */
[----:B-----5:R-:W-:Y:S05]  /*0820*/  CALL.REL.NOINC `($__internal_39_$__cuda_sm20_div_rn_f64_full) ;  /* 0x000000ac00447944 */ /* 0x020fea0003c00000 */
[----:B------:R-:W-:Y:S01]  /*0830*/  MOV R22, R2 ;  /* 0x0000000200167202 */ /* 0x000fe20000000f00 */
[----:B------:R-:W-:-:S07]  /*0840*/  IMAD.MOV.U32 R23, RZ, RZ, R3 ;  /* 0x000000ffff177224 */ /* 0x000fce00078e0003 */
.L_x_10834:
[----:B------:R-:W-:Y:S05]  /*0850*/  BSYNC B2 ;  /* 0x0000000000027941 */ /* 0x000fea0003800000 */
.L_x_10833:
[----:B------:R-:W-:Y:S05]  /*0860*/  BRA `(.L_x_10830) ;  /* 0x0000000000cc7947 */ /* 0x000fea0003800000 */
.L_x_10824:
        /* <DEDUP_REMOVED lines=23> */
.L_x_10836:
[----:B------:R-:W-:Y:S05]  /*09e0*/  BSYNC B2 ;  /* 0x0000000000027941 */ /* 0x000fea0003800000 */
.L_x_10835:
        /* <DEDUP_REMOVED lines=20> */
.L_x_10838:
[----:B------:R-:W-:Y:S05]  /*0b30*/  BSYNC B2 ;  /* 0x0000000000027941 */ /* 0x000fea0003800000 */
.L_x_10837:
[----:B------:R-:W0:Y:S01]  /*0b40*/  LDC.64 R22, c[0x0][0x238] ;  /* 0x00008e00ff167b82 */ /* 0x000e220000000a00 */
[----:B------:R-:W-:Y:S02]  /*0b50*/  ULDC.64 UR6, c[0x0][0x230] ;  /* 0x00008c0000067ab9 */ /* 0x000fe40000000a00 */
[C---:B0-----:R-:W-:Y:S02]  /*0b60*/  DFMA R20, R42.reuse, UR6, R22 ;  /* 0x000000062a147c2b */ /* 0x041fe40008000016 */
[----:B------:R-:W-:-:S06]  /*0b70*/  DFMA R22, R42, R22, -UR6 ;  /* 0x800000062a167e2b */ /* 0x000fcc0008000016 */
[-C--:B------:R-:W-:Y:S02]  /*0b80*/  DMUL R20, R20, R2.reuse ;  /* 0x0000000214147228 */ /* 0x080fe40000000000 */
[----:B------:R-:W-:-:S11]  /*0b90*/  DMUL R22, R22, R2 ;  /* 0x0000000216167228 */ /* 0x000fd60000000000 */
.L_x_10830:
[----:B------:R-:W-:Y:S05]  /*0ba0*/  BSYNC B1 ;  /* 0x0000000000017941 */ /* 0x000fea0003800000 */
.L_x_10823:
        /* <DEDUP_REMOVED lines=26> */
[----:B------:R-:W-:Y:S05]  /*0d50*/  CALL.REL.NOINC `($__internal_39_$__cuda_sm20_div_rn_f64_full) ;  /* 0x000000a400f87944 */ /* 0x000fea0003c00000 */
[----:B------:R-:W-:Y:S02]  /*0d60*/  IMAD.MOV.U32 R42, RZ, RZ, R2 ;  /* 0x000000ffff2a7224 */ /* 0x000fe400078e0002 */
[----:B------:R-:W-:-:S07]  /*0d70*/  IMAD.MOV.U32 R43, RZ, RZ, R3 ;  /* 0x000000ffff2b7224 */ /* 0x000fce00078e0003 */
.L_x_10843:
[----:B------:R-:W-:Y:S05]  /*0d80*/  BSYNC B2 ;  /* 0x0000000000027941 */ /* 0x000fea0003800000 */
.L_x_10842:
        /* <DEDUP_REMOVED lines=16> */
[----:B------:R-:W-:Y:S05]  /*0e90*/  CALL.REL.NOINC `($__internal_38_$__cuda_sm20_dblrcp_rn_slowpath_v3) ;  /* 0x000000a000fc7944 */ /* 0x000fea0003c00000 */
[----:B------:R-:W-:-:S04]  /*0ea0*/  LOP3.LUT R3, R3, R2, RZ, 0x3c, !PT ;  /* 0x0000000203037212 */ /* 0x000fc800078e3cff */
[----:B------:R-:W-:-:S04]  /*0eb0*/  LOP3.LUT R2, R3, R2, RZ, 0x3c, !PT ;  /* 0x0000000203027212 */ /* 0x000fc800078e3cff */
[----:B------:R-:W-:-:S07]  /*0ec0*/  LOP3.LUT R3, R3, R2, RZ, 0x3c, !PT ;  /* 0x0000000203037212 */ /* 0x000fce00078e3cff */
.L_x_10845:
[----:B------:R-:W-:Y:S05]  /*0ed0*/  BSYNC B2 ;  /* 0x0000000000027941 */ /* 0x000fea0003800000 */
.L_x_10844:
[----:B------:R-:W0:Y:S01]  /*0ee0*/  LDC.64 R18, c[0x0][0x230] ;  /* 0x00008c00ff127b82 */ /* 0x000e220000000a00 */
[----:B------:R-:W-:Y:S02]  /*0ef0*/  ULDC.64 UR6, c[0x0][0x238] ;  /* 0x00008e0000067ab9 */ /* 0x000fe40000000a00 */
[C---:B0-----:R-:W-:Y:S02]  /*0f00*/  DFMA R16, R42.reuse, UR6, R18 ;  /* 0x000000062a107c2b */ /* 0x041fe40008000012 */
[----:B------:R-:W-:-:S06]  /*0f10*/  DFMA R18, -R42, R18, UR6 ;  /* 0x000000062a127e2b */ /* 0x000fcc0008000112 */
[-C--:B------:R-:W-:Y:S02]  /*0f20*/  DMUL R16, R16, R2.reuse ;  /* 0x0000000210107228 */ /* 0x080fe40000000000 */
[----:B------:R-:W-:Y:S01]  /*0f30*/  DMUL R18, R18, R2 ;  /* 0x0000000212127228 */ /* 0x000fe20000000000 */
[----:B------:R-:W-:Y:S10]  /*0f40*/  BRA `(.L_x_10846) ;  /* 0x0000000400b07947 */ /* 0x000ff40003800000 */
.L_x_10841:
        /* <DEDUP_REMOVED lines=24> */
[----:B------:R-:W-:Y:S05]  /*10d0*/  CALL.REL.NOINC `($__internal_39_$__cuda_sm20_div_rn_f64_full) ;  /* 0x000000a400187944 */ /* 0x000fea0003c00000 */
.L_x_10848:
[----:B------:R-:W-:Y:S05]  /*10e0*/  BSYNC B2 ;  /* 0x0000000000027941 */ /* 0x000fea0003800000 */
.L_x_10847:
        /* <DEDUP_REMOVED lines=26> */
[----:B------:R-:W-:Y:S05]  /*1290*/  CALL.REL.NOINC `($__internal_39_$__cuda_sm20_div_rn_f64_full) ;  /* 0x000000a000a87944 */ /* 0x000fea0003c00000 */
[----:B------:R-:W-:Y:S02]  /*12a0*/  IMAD.MOV.U32 R18, RZ, RZ, R2 ;  /* 0x000000ffff127224 */ /* 0x000fe400078e0002 */
[----:B------:R-:W-:-:S07]  /*12b0*/  IMAD.MOV.U32 R19, RZ, RZ, R3 ;  /* 0x000000ffff137224 */ /* 0x000fce00078e0003 */
.L_x_10850:
[----:B------:R-:W-:Y:S05]  /*12c0*/  BSYNC B2 ;  /* 0x0000000000027941 */ /* 0x000fea0003800000 */
.L_x_10849:
[----:B------:R-:W-:Y:S05]  /*12d0*/  BRA `(.L_x_10846) ;  /* 0x0000000000cc7947 */ /* 0x000fea0003800000 */
.L_x_10840:
        /* <DEDUP_REMOVED lines=23> */
.L_x_10852:
[----:B------:R-:W-:Y:S05]  /*1450*/  BSYNC B2 ;  /* 0x0000000000027941 */ /* 0x000fea0003800000 */
.L_x_10851:
        /* <DEDUP_REMOVED lines=20> */
.L_x_10854:
[----:B------:R-:W-:Y:S05]  /*15a0*/  BSYNC B2 ;  /* 0x0000000000027941 */ /* 0x000fea0003800000 */
.L_x_10853:
[----:B------:R-:W0:Y:S01]  /*15b0*/  LDC.64 R18, c[0x0][0x238] ;  /* 0x00008e00ff127b82 */ /* 0x000e220000000a00 */
[----:B------:R-:W-:Y:S02]  /*15c0*/  ULDC.64 UR6, c[0x0][0x230] ;  /* 0x00008c0000067ab9 */ /* 0x000fe40000000a00 */
[C---:B0-----:R-:W-:Y:S02]  /*15d0*/  DFMA R16, R42.reuse, UR6, R18 ;  /* 0x000000062a107c2b */ /* 0x041fe40008000012 */
[----:B------:R-:W-:-:S06]  /*15e0*/  DFMA R18, R42, R18, -UR6 ;  /* 0x800000062a127e2b */ /* 0x000fcc0008000012 */
[-C--:B------:R-:W-:Y:S02]  /*15f0*/  DMUL R16, R16, R2.reuse ;  /* 0x0000000210107228 */ /* 0x080fe40000000000 */
[----:B------:R-:W-:-:S11]  /*1600*/  DMUL R18, R18, R2 ;  /* 0x0000000212127228 */ /* 0x000fd60000000000 */
.L_x_10846:
[----:B------:R-:W-:Y:S05]  /*1610*/  BSYNC B1 ;  /* 0x0000000000017941 */ /* 0x000fea0003800000 */
.L_x_10839:
        /* <DEDUP_REMOVED lines=26> */
[----:B------:R-:W-:Y:S05]  /*17c0*/  CALL.REL.NOINC `($__internal_39_$__cuda_sm20_div_rn_f64_full) ;  /* 0x0000009c005c7944 */ /* 0x000fea0003c00000 */
[----:B------:R-:W-:Y:S01]  /*17d0*/  IMAD.MOV.U32 R42, RZ, RZ, R2 ;  /* 0x000000ffff2a7224 */ /* 0x000fe200078e0002 */
[----:B------:R-:W-:-:S07]  /*17e0*/  MOV R43, R3 ;  /* 0x00000003002b7202 */ /* 0x000fce0000000f00 */
.L_x_10859:
[----:B------:R-:W-:Y:S05]  /*17f0*/  BSYNC B2 ;  /* 0x0000000000027941 */ /* 0x000fea0003800000 */
.L_x_10858:
        /* <DEDUP_REMOVED lines=20> */
.L_x_10861:
[----:B------:R-:W-:Y:S05]  /*1940*/  BSYNC B2 ;  /* 0x0000000000027941 */ /* 0x000fea0003800000 */
.L_x_10860:
[----:B------:R-:W0:Y:S01]  /*1950*/  LDC.64 R14, c[0x0][0x230] ;  /* 0x00008c00ff0e7b82 */ /* 0x000e220000000a00 */
[----:B------:R-:W-:Y:S02]  /*1960*/  ULDC.64 UR6, c[0x0][0x238] ;  /* 0x00008e0000067ab9 */ /* 0x000fe40000000a00 */
[C---:B0-----:R-:W-:Y:S02]  /*1970*/  DFMA R12, R42.reuse, UR6, R14 ;  /* 0x000000062a0c7c2b */ /* 0x041fe4000800000e */
[----:B------:R-:W-:-:S06]  /*1980*/  DFMA R14, -R42, R14, UR6 ;  /* 0x000000062a0e7e2b */ /* 0x000fcc000800010e */
[-C--:B------:R-:W-:Y:S02]  /*1990*/  DMUL R12, R12, R2.reuse ;  /* 0x000000020c0c7228 */ /* 0x080fe40000000000 */
[----:B------:R-:W-:Y:S01]  /*19a0*/  DMUL R14, R14, R2 ;  /* 0x000000020e0e7228 */ /* 0x000fe20000000000 */
[----:B------:R-:W-:Y:S10]  /*19b0*/  BRA `(.L_x_10862) ;  /* 0x0000000400b07947 */ /* 0x000ff40003800000 */
.L_x_10857:
        /* <DEDUP_REMOVED lines=24> */
[----:B------:R-:W-:Y:S05]  /*1b40*/  CALL.REL.NOINC `($__internal_39_$__cuda_sm20_div_rn_f64_full) ;  /* 0x00000098007c7944 */ /* 0x000fea0003c00000 */
.L_x_10864:
[----:B------:R-:W-:Y:S05]  /*1b50*/  BSYNC B2 ;  /* 0x0000000000027941 */ /* 0x000fea0003800000 */
.L_x_10863:
        /* <DEDUP_REMOVED lines=26> */
[----:B------:R-:W-:Y:S05]  /*1d00*/  CALL.REL.NOINC `($__internal_39_$__cuda_sm20_div_rn_f64_full) ;  /* 0x00000098000c7944 */ /* 0x000fea0003c00000 */
[----:B------:R-:W-:Y:S02]  /*1d10*/  IMAD.MOV.U32 R14, RZ, RZ, R2 ;  /* 0x000000ffff0e7224 */ /* 0x000fe400078e0002 */
[----:B------:R-:W-:-:S07]  /*1d20*/  IMAD.MOV.U32 R15, RZ, RZ, R3 ;  /* 0x000000ffff0f7224 */ /* 0x000fce00078e0003 */
.L_x_10866:
[----:B------:R-:W-:Y:S05]  /*1d30*/  BSYNC B2 ;  /* 0x0000000000027941 */ /* 0x000fea0003800000 */
.L_x_10865:
[----:B------:R-:W-:Y:S05]  /*1d40*/  BRA `(.L_x_10862) ;  /* 0x0000000000cc7947 */ /* 0x000fea0003800000 */
.L_x_10856:
        /* <DEDUP_REMOVED lines=23> */
.L_x_10868:
[----:B------:R-:W-:Y:S05]  /*1ec0*/  BSYNC B2 ;  /* 0x0000000000027941 */ /* 0x000fea0003800000 */
.L_x_10867:
        /* <DEDUP_REMOVED lines=20> */
.L_x_10870:
[----:B------:R-:W-:Y:S05]  /*2010*/  BSYNC B2 ;  /* 0x0000000000027941 */ /* 0x000fea0003800000 */
.L_x_10869:
[----:B------:R-:W0:Y:S01]  /*2020*/  LDC.64 R14, c[0x0][0x238] ;  /* 0x00008e00ff0e7b82 */ /* 0x000e220000000a00 */
[----:B------:R-:W-:Y:S02]  /*2030*/  ULDC.64 UR6, c[0x0][0x230] ;  /* 0x00008c0000067ab9 */ /* 0x000fe40000000a00 */
[C---:B0-----:R-:W-:Y:S02]  /*2040*/  DFMA R12, R42.reuse, UR6, R14 ;  /* 0x000000062a0c7c2b */ /* 0x041fe4000800000e */
[----:B------:R-:W-:-:S06]  /*2050*/  DFMA R14, R42, R14, -UR6 ;  /* 0x800000062a0e7e2b */ /* 0x000fcc000800000e */
[-C--:B------:R-:W-:Y:S02]  /*2060*/  DMUL R12, R12, R2.reuse ;  /* 0x000000020c0c7228 */ /* 0x080fe40000000000 */
[----:B------:R-:W-:-:S11]  /*2070*/  DMUL R14, R14, R2 ;  /* 0x000000020e0e7228 */ /* 0x000fd60000000000 */
.L_x_10862:
[----:B------:R-:W-:Y:S05]  /*2080*/  BSYNC B1 ;  /* 0x0000000000017941 */ /* 0x000fea0003800000 */
.L_x_10855:
        /* <DEDUP_REMOVED lines=26> */
[----:B------:R-:W-:Y:S05]  /*2230*/  CALL.REL.NOINC `($__internal_39_$__cuda_sm20_div_rn_f64_full) ;  /* 0x0000009000c07944 */ /* 0x000fea0003c00000 */
[----:B------:R-:W-:Y:S01]  /*2240*/  MOV R42, R2 ;  /* 0x00000002002a7202 */ /* 0x000fe20000000f00 */
[----:B------:R-:W-:-:S07]  /*2250*/  IMAD.MOV.U32 R43, RZ, RZ, R3 ;  /* 0x000000ffff2b7224 */ /* 0x000fce00078e0003 */
.L_x_10875:
[----:B------:R-:W-:Y:S05]  /*2260*/  BSYNC B2 ;  /* 0x0000000000027941 */ /* 0x000fea0003800000 */
.L_x_10874:
        /* <DEDUP_REMOVED lines=16> */
[----:B------:R-:W-:Y:S05]  /*2370*/  CALL.REL.NOINC `($__internal_38_$__cuda_sm20_dblrcp_rn_slowpath_v3) ;  /* 0x0000008c00c47944 */ /* 0x000fea0003c00000 */
[----:B------:R-:W-:-:S04]  /*2380*/  LOP3.LUT R3, R3, R2, RZ, 0x3c, !PT ;  /* 0x0000000203037212 */ /* 0x000fc800078e3cff */
[----:B------:R-:W-:-:S04]  /*2390*/  LOP3.LUT R2, R3, R2, RZ, 0x3c, !PT ;  /* 0x0000000203027212 */ /* 0x000fc800078e3cff */
[----:B------:R-:W-:-:S07]  /*23a0*/  LOP3.LUT R3, R3, R2, RZ, 0x3c, !PT ;  /* 0x0000000203037212 */ /* 0x000fce00078e3cff */
.L_x_10877:
[----:B------:R-:W-:Y:S05]  /*23b0*/  BSYNC B2 ;  /* 0x0000000000027941 */ /* 0x000fea0003800000 */
.L_x_10876:
[----:B------:R-:W0:Y:S01]  /*23c0*/  LDC.64 R10, c[0x0][0x230] ;  /* 0x00008c00ff0a7b82 */ /* 0x000e220000000a00 */
[----:B------:R-:W-:Y:S02]  /*23d0*/  ULDC.64 UR6, c[0x0][0x238] ;  /* 0x00008e0000067ab9 */ /* 0x000fe40000000a00 */
[C---:B0-----:R-:W-:Y:S02]  /*23e0*/  DFMA R8, R42.reuse, UR6, R10 ;  /* 0x000000062a087c2b */ /* 0x041fe4000800000a */
[----:B------:R-:W-:-:S06]  /*23f0*/  DFMA R10, -R42, R10, UR6 ;  /* 0x000000062a0a7e2b */ /* 0x000fcc000800010a */
[-C--:B------:R-:W-:Y:S02]  /*2400*/  DMUL R8, R8, R2.reuse ;  /* 0x0000000208087228 */ /* 0x080fe40000000000 */
[----:B------:R-:W-:Y:S01]  /*2410*/  DMUL R10, R10, R2 ;  /* 0x000000020a0a7228 */ /* 0x000fe20000000000 */
[----:B------:R-:W-:Y:S10]  /*2420*/  BRA `(.L_x_10878) ;  /* 0x0000000400b07947 */ /* 0x000ff40003800000 */
.L_x_10873:
        /* <DEDUP_REMOVED lines=25> */
.L_x_10880:
[----:B------:R-:W-:Y:S05]  /*25c0*/  BSYNC B2 ;  /* 0x0000000000027941 */ /* 0x000fea0003800000 */
.L_x_10879:
        /* <DEDUP_REMOVED lines=26> */
[----:B------:R-:W-:Y:S05]  /*2770*/  CALL.REL.NOINC `($__internal_39_$__cuda_sm20_div_rn_f64_full) ;  /* 0x0000008c00707944 */ /* 0x000fea0003c00000 */
[----:B------:R-:W-:Y:S02]  /*2780*/  IMAD.MOV.U32 R10, RZ, RZ, R2 ;  /* 0x000000ffff0a7224 */ /* 0x000fe400078e0002 */
[----:B------:R-:W-:-:S07]  /*2790*/  IMAD.MOV.U32 R11, RZ, RZ, R3 ;  /* 0x000000ffff0b7224 */ /* 0x000fce00078e0003 */
.L_x_10882:
[----:B------:R-:W-:Y:S05]  /*27a0*/  BSYNC B2 ;  /* 0x0000000000027941 */ /* 0x000fea0003800000 */
.L_x_10881:
[----:B------:R-:W-:Y:S05]  /*27b0*/  BRA `(.L_x_10878) ;  /* 0x0000000000cc7947 */ /* 0x000fea0003800000 */
.L_x_10872:
        /* <DEDUP_REMOVED lines=23> */
.L_x_10884:
[----:B------:R-:W-:Y:S05]  /*2930*/  BSYNC B2 ;  /* 0x0000000000027941 */ /* 0x000fea0003800000 */
.L_x_10883:
        /* <DEDUP_REMOVED lines=20> */
.L_x_10886:
[----:B------:R-:W-:Y:S05]  /*2a80*/  BSYNC B2 ;  /* 0x0000000000027941 */ /* 0x000fea0003800000 */
.L_x_10885:
[----:B------:R-:W0:Y:S01]  /*2a90*/  LDC.64 R10, c[0x0][0x238] ;  /* 0x00008e00ff0a7b82 */ /* 0x000e220000000a00 */
[----:B------:R-:W-:Y:S02]  /*2aa0*/  ULDC.64 UR6, c[0x0][0x230] ;  /* 0x00008c0000067ab9 */ /* 0x000fe40000000a00 */
[C---:B0-----:R-:W-:Y:S02]  /*2ab0*/  DFMA R8, R42.reuse, UR6, R10 ;  /* 0x000000062a087c2b */ /* 0x041fe4000800000a */
[----:B------:R-:W-:-:S06]  /*2ac0*/  DFMA R10, R42, R10, -UR6 ;  /* 0x800000062a0a7e2b */ /* 0x000fcc000800000a */
[-C--:B------:R-:W-:Y:S02]  /*2ad0*/  DMUL R8, R8, R2.reuse ;  /* 0x0000000208087228 */ /* 0x080fe40000000000 */
[----:B------:R-:W-:-:S11]  /*2ae0*/  DMUL R10, R10, R2 ;  /* 0x000000020a0a7228 */ /* 0x000fd60000000000 */
.L_x_10878:
[----:B------:R-:W-:Y:S05]  /*2af0*/  BSYNC B1 ;  /* 0x0000000000017941 */ /* 0x000fea0003800000 */
.L_x_10871:
        /* <DEDUP_REMOVED lines=29> */
.L_x_10891:
[----:B------:R-:W-:Y:S05]  /*2cd0*/  BSYNC B2 ;  /* 0x0000000000027941 */ /* 0x000fea0003800000 */
.L_x_10890:
        /* <DEDUP_REMOVED lines=16> */
[----:B------:R-:W-:Y:S05]  /*2de0*/  CALL.REL.NOINC `($__internal_38_$__cuda_sm20_dblrcp_rn_slowpath_v3) ;  /* 0x0000008400287944 */ /* 0x000fea0003c00000 */
[----:B------:R-:W-:-:S04]  /*2df0*/  LOP3.LUT R3, R3, R2, RZ, 0x3c, !PT ;  /* 0x0000000203037212 */ /* 0x000fc800078e3cff */
[----:B------:R-:W-:-:S04]  /*2e00*/  LOP3.LUT R2, R3, R2, RZ, 0x3c, !PT ;  /* 0x0000000203027212 */ /* 0x000fc800078e3cff */
[----:B------:R-:W-:-:S07]  /*2e10*/  LOP3.LUT R3, R3, R2, RZ, 0x3c, !PT ;  /* 0x0000000203037212 */ /* 0x000fce00078e3cff */
.L_x_10893:
[----:B------:R-:W-:Y:S05]  /*2e20*/  BSYNC B2 ;  /* 0x0000000000027941 */ /* 0x000fea0003800000 */
.L_x_10892:
[----:B------:R-:W0:Y:S01]  /*2e30*/  LDC.64 R38, c[0x0][0x230] ;  /* 0x00008c00ff267b82 */ /* 0x000e220000000a00 */
[----:B------:R-:W-:Y:S02]  /*2e40*/  ULDC.64 UR6, c[0x0][0x238] ;  /* 0x00008e0000067ab9 */ /* 0x000fe40000000a00 */
[C---:B0-----:R-:W-:Y:S02]  /*2e50*/  DFMA R36, R42.reuse, UR6, R38 ;  /* 0x000000062a247c2b */ /* 0x041fe40008000026 */
[----:B------:R-:W-:-:S06]  /*2e60*/  DFMA R38, -R42, R38, UR6 ;  /* 0x000000062a267e2b */ /* 0x000fcc0008000126 */
[-C--:B------:R-:W-:Y:S02]  /*2e70*/  DMUL R36, R36, R2.reuse ;  /* 0x0000000224247228 */ /* 0x080fe40000000000 */
[----:B------:R-:W-:Y:S01]  /*2e80*/  DMUL R38, R38, R2 ;  /* 0x0000000226267228 */ /* 0x000fe20000000000 */
[----:B------:R-:W-:Y:S10]  /*2e90*/  BRA `(.L_x_10894) ;  /* 0x0000000400b07947 */ /* 0x000ff40003800000 */
.L_x_10889:
        /* <DEDUP_REMOVED lines=25> */
.L_x_10896:
[----:B------:R-:W-:Y:S05]  /*3030*/  BSYNC B2 ;  /* 0x0000000000027941 */ /* 0x000fea0003800000 */
.L_x_10895:
        /* <DEDUP_REMOVED lines=27> */
[----:B------:R-:W-:Y:S01]  /*31f0*/  IMAD.MOV.U32 R38, RZ, RZ, R2 ;  /* 0x000000ffff267224 */ /* 0x000fe200078e0002 */
[----:B------:R-:W-:-:S07]  /*3200*/  MOV R39, R3 ;  /* 0x0000000300277202 */ /* 0x000fce0000000f00 */
.L_x_10898:
[----:B------:R-:W-:Y:S05]  /*3210*/  BSYNC B2 ;  /* 0x0000000000027941 */ /* 0x000fea0003800000 */
.L_x_10897:
[----:B------:R-:W-:Y:S05]  /*3220*/  BRA `(.L_x_10894) ;  /* 0x0000000000cc7947 */ /* 0x000fea0003800000 */
.L_x_10888:
        /* <DEDUP_REMOVED lines=23> */
.L_x_10900:
[----:B------:R-:W-:Y:S05]  /*33a0*/  BSYNC B2 ;  /* 0x0000000000027941 */ /* 0x000fea0003800000 */
.L_x_10899:
        /* <DEDUP_REMOVED lines=20> */
.L_x_10902:
[----:B------:R-:W-:Y:S05]  /*34f0*/  BSYNC B2 ;  /* 0x0000000000027941 */ /* 0x000fea0003800000 */
.L_x_10901:
[----:B------:R-:W0:Y:S01]  /*3500*/  LDC.64 R38, c[0x0][0x238] ;  /* 0x00008e00ff267b82 */ /* 0x000e220000000a00 */
[----:B------:R-:W-:Y:S02]  /*3510*/  ULDC.64 UR6, c[0x0][0x230] ;  /* 0x00008c0000067ab9 */ /* 0x000fe40000000a00 */
[C---:B0-----:R-:W-:Y:S02]  /*3520*/  DFMA R36, R42.reuse, UR6, R38 ;  /* 0x000000062a247c2b */ /* 0x041fe40008000026 */
[----:B------:R-:W-:-:S06]  /*3530*/  DFMA R38, R42, R38, -UR6 ;  /* 0x800000062a267e2b */ /* 0x000fcc0008000026 */
[-C--:B------:R-:W-:Y:S02]  /*3540*/  DMUL R36, R36, R2.reuse ;  /* 0x0000000224247228 */ /* 0x080fe40000000000 */
[----:B------:R-:W-:-:S11]  /*3550*/  DMUL R38, R38, R2 ;  /* 0x0000000226267228 */ /* 0x000fd60000000000 */
.L_x_10894:
[----:B------:R-:W-:Y:S05]  /*3560*/  BSYNC B1 ;  /* 0x0000000000017941 */ /* 0x000fea0003800000 */
.L_x_10887:
        /* <DEDUP_REMOVED lines=29> */
.L_x_10907:
[----:B------:R-:W-:Y:S05]  /*3740*/  BSYNC B2 ;  /* 0x0000000000027941 */ /* 0x000fea0003800000 */
.L_x_10906:
        /* <DEDUP_REMOVED lines=20> */
.L_x_10909:
[----:B------:R-:W-:Y:S05]  /*3890*/  BSYNC B2 ;  /* 0x0000000000027941 */ /* 0x000fea0003800000 */
.L_x_10908:
[----:B------:R-:W0:Y:S01]  /*38a0*/  LDC.64 R34, c[0x0][0x230] ;  /* 0x00008c00ff227b82 */ /* 0x000e220000000a00 */
[----:B------:R-:W-:Y:S02]  /*38b0*/  ULDC.64 UR6, c[0x0][0x238] ;  /* 0x00008e0000067ab9 */ /* 0x000fe40000000a00 */
[C---:B0-----:R-:W-:Y:S02]  /*38c0*/  DFMA R32, R42.reuse, UR6, R34 ;  /* 0x000000062a207c2b */ /* 0x041fe40008000022 */
[----:B------:R-:W-:-:S06]  /*38d0*/  DFMA R34, -R42, R34, UR6 ;  /* 0x000000062a227e2b */ /* 0x000fcc0008000122 */
[-C--:B------:R-:W-:Y:S02]  /*38e0*/  DMUL R32, R32, R2.reuse ;  /* 0x0000000220207228 */ /* 0x080fe40000000000 */
[----:B------:R-:W-:Y:S01]  /*38f0*/  DMUL R34, R34, R2 ;  /* 0x0000000222227228 */ /* 0x000fe20000000000 */
[----:B------:R-:W-:Y:S10]  /*3900*/  BRA `(.L_x_10910) ;  /* 0x0000000400b07947 */ /* 0x000ff40003800000 */
.L_x_10905:
        /* <DEDUP_REMOVED lines=25> */
.L_x_10912:
[----:B------:R-:W-:Y:S05]  /*3aa0*/  BSYNC B2 ;  /* 0x0000000000027941 */ /* 0x000fea0003800000 */
.L_x_10911:
        /* <DEDUP_REMOVED lines=27> */
[----:B------:R-:W-:Y:S01]  /*3c60*/  MOV R34, R2 ;  /* 0x0000000200227202 */ /* 0x000fe20000000f00 */
[----:B------:R-:W-:-:S07]  /*3c70*/  IMAD.MOV.U32 R35, RZ, RZ, R3 ;  /* 0x000000ffff237224 */ /* 0x000fce00078e0003 */
.L_x_10914:
[----:B------:R-:W-:Y:S05]  /*3c80*/  BSYNC B2 ;  /* 0x0000000000027941 */ /* 0x000fea0003800000 */
.L_x_10913:
[----:B------:R-:W-:Y:S05]  /*3c90*/  BRA `(.L_x_10910) ;  /* 0x0000000000cc7947 */ /* 0x000fea0003800000 */
.L_x_10904:
        /* <DEDUP_REMOVED lines=21> */
[----:B------:R-:W-:Y:S01]  /*3df0*/  IMAD.MOV.U32 R42, RZ, RZ, R2 ;  /* 0x000000ffff2a7224 */ /* 0x000fe200078e0002 */
[----:B------:R-:W-:-:S07]  /*3e00*/  MOV R43, R3 ;  /* 0x00000003002b7202 */ /* 0x000fce0000000f00 */
.L_x_10916:
[----:B------:R-:W-:Y:S05]  /*3e10*/  BSYNC B2 ;  /* 0x0000000000027941 */ /* 0x000fea0003800000 */
.L_x_10915:
        /* <DEDUP_REMOVED lines=20> */
.L_x_10918:
[----:B------:R-:W-:Y:S05]  /*3f60*/  BSYNC B2 ;  /* 0x0000000000027941 */ /* 0x000fea0003800000 */
.L_x_10917:
[----:B------:R-:W0:Y:S01]  /*3f70*/  LDC.64 R34, c[0x0][0x238] ;  /* 0x00008e00ff227b82 */ /* 0x000e220000000a00 */
[----:B------:R-:W-:Y:S02]  /*3f80*/  ULDC.64 UR6, c[0x0][0x230] ;  /* 0x00008c0000067ab9 */ /* 0x000fe40000000a00 */
[C---:B0-----:R-:W-:Y:S02]  /*3f90*/  DFMA R32, R42.reuse, UR6, R34 ;  /* 0x000000062a207c2b */ /* 0x041fe40008000022 */
[----:B------:R-:W-:-:S06]  /*3fa0*/  DFMA R34, R42, R34, -UR6 ;  /* 0x800000062a227e2b */ /* 0x000fcc0008000022 */
[-C--:B------:R-:W-:Y:S02]  /*3fb0*/  DMUL R32, R32, R2.reuse ;  /* 0x0000000220207228 */ /* 0x080fe40000000000 */
[----:B------:R-:W-:-:S11]  /*3fc0*/  DMUL R34, R34, R2 ;  /* 0x0000000222227228 */ /* 0x000fd60000000000 */
.L_x_10910:
[----:B------:R-:W-:Y:S05]  /*3fd0*/  BSYNC B1 ;  /* 0x0000000000017941 */ /* 0x000fea0003800000 */
.L_x_10903:
        /* <DEDUP_REMOVED lines=29> */
.L_x_10923:
[----:B------:R-:W-:Y:S05]  /*41b0*/  BSYNC B2 ;  /* 0x0000000000027941 */ /* 0x000fea0003800000 */
.L_x_10922:
        /* <DEDUP_REMOVED lines=20> */
.L_x_10925:
[----:B------:R-:W-:Y:S05]  /*4300*/  BSYNC B2 ;  /* 0x0000000000027941 */ /* 0x000fea0003800000 */
.L_x_10924:
[----:B------:R-:W0:Y:S01]  /*4310*/  LDC.64 R30, c[0x0][0x230] ;  /* 0x00008c00ff1e7b82 */ /* 0x000e220000000a00 */
[----:B------:R-:W-:Y:S02]  /*4320*/  ULDC.64 UR6, c[0x0][0x238] ;  /* 0x00008e0000067ab9 */ /* 0x000fe40000000a00 */
[C---:B0-----:R-:W-:Y:S02]  /*4330*/  DFMA R28, R42.reuse, UR6, R30 ;  /* 0x000000062a1c7c2b */ /* 0x041fe4000800001e */
[----:B------:R-:W-:-:S06]  /*4340*/  DFMA R30, -R42, R30, UR6 ;  /* 0x000000062a1e7e2b */ /* 0x000fcc000800011e */
[-C--:B------:R-:W-:Y:S02]  /*4350*/  DMUL R28, R28, R2.reuse ;  /* 0x000000021c1c7228 */ /* 0x080fe40000000000 */
[----:B------:R-:W-:Y:S01]  /*4360*/  DMUL R30, R30, R2 ;  /* 0x000000021e1e7228 */ /* 0x000fe20000000000 */
[----:B------:R-:W-:Y:S10]  /*4370*/  BRA `(.L_x_10926) ;  /* 0x0000000400b07947 */ /* 0x000ff40003800000 */
.L_x_10921:
        /* <DEDUP_REMOVED lines=25> */
.L_x_10928:
[----:B------:R-:W-:Y:S05]  /*4510*/  BSYNC B2 ;  /* 0x0000000000027941 */ /* 0x000fea0003800000 */
.L_x_10927:
        /* <DEDUP_REMOVED lines=27> */
[----:B------:R-:W-:Y:S01]  /*46d0*/  MOV R30, R2 ;  /* 0x00000002001e7202 */ /* 0x000fe20000000f00 */
[----:B------:R-:W-:-:S07]  /*46e0*/  IMAD.MOV.U32 R31, RZ, RZ, R3 ;  /* 0x000000ffff1f7224 */ /* 0x000fce00078e0003 */
.L_x_10930:
[----:B------:R-:W-:Y:S05]  /*46f0*/  BSYNC B2 ;  /* 0x0000000000027941 */ /* 0x000fea0003800000 */
.L_x_10929:
[----:B------:R-:W-:Y:S05]  /*4700*/  BRA `(.L_x_10926) ;  /* 0x0000000000cc7947 */ /* 0x000fea0003800000 */
.L_x_10920:
        /* <DEDUP_REMOVED lines=23> */
.L_x_10932:
[----:B------:R-:W-:Y:S05]  /*4880*/  BSYNC B2 ;  /* 0x0000000000027941 */ /* 0x000fea0003800000 */
.L_x_10931:
        /* <DEDUP_REMOVED lines=20> */
.L_x_10934:
[----:B------:R-:W-:Y:S05]  /*49d0*/  BSYNC B2 ;  /* 0x0000000000027941 */ /* 0x000fea0003800000 */
.L_x_10933:
[----:B------:R-:W0:Y:S01]  /*49e0*/  LDC.64 R30, c[0x0][0x238] ;  /* 0x00008e00ff1e7b82 */ /* 0x000e220000000a00 */
[----:B------:R-:W-:Y:S02]  /*49f0*/  ULDC.64 UR6, c[0x0][0x230] ;  /* 0x00008c0000067ab9 */ /* 0x000fe40000000a00 */
[C---:B0-----:R-:W-:Y:S02]  /*4a00*/  DFMA R28, R42.reuse, UR6, R30 ;  /* 0x000000062a1c7c2b */ /* 0x041fe4000800001e */
[----:B------:R-:W-:-:S06]  /*4a10*/  DFMA R30, R42, R30, -UR6 ;  /* 0x800000062a1e7e2b */ /* 0x000fcc000800001e */
[-C--:B------:R-:W-:Y:S02]  /*4a20*/  DMUL R28, R28, R2.reuse ;  /* 0x000000021c1c7228 */ /* 0x080fe40000000000 */
[----:B------:R-:W-:-:S11]  /*4a30*/  DMUL R30, R30, R2 ;  /* 0x000000021e1e7228 */ /* 0x000fd60000000000 */
.L_x_10926:
[----:B------:R-:W-:Y:S05]  /*4a40*/  BSYNC B1 ;  /* 0x0000000000017941 */ /* 0x000fea0003800000 */
.L_x_10919:
        /* <DEDUP_REMOVED lines=29> */
.L_x_10939:
[----:B------:R-:W-:Y:S05]  /*4c20*/  BSYNC B2 ;  /* 0x0000000000027941 */ /* 0x000fea0003800000 */
.L_x_10938:
        /* <DEDUP_REMOVED lines=20> */
.L_x_10941:
[----:B------:R-:W-:Y:S05]  /*4d70*/  BSYNC B2 ;  /* 0x0000000000027941 */ /* 0x000fea0003800000 */
.L_x_10940:
[----:B------:R-:W0:Y:S01]  /*4d80*/  LDC.64 R26, c[0x0][0x230] ;  /* 0x00008c00ff1a7b82 */ /* 0x000e220000000a00 */
[----:B------:R-:W-:Y:S02]  /*4d90*/  ULDC.64 UR6, c[0x0][0x238] ;  /* 0x00008e0000067ab9 */ /* 0x000fe40000000a00 */
[C---:B0-----:R-:W-:Y:S02]  /*4da0*/  DFMA R24, R42.reuse, UR6, R26 ;  /* 0x000000062a187c2b */ /* 0x041fe4000800001a */
[----:B------:R-:W-:-:S06]  /*4db0*/  DFMA R26, -R42, R26, UR6 ;  /* 0x000000062a1a7e2b */ /* 0x000fcc000800011a */
[-C--:B------:R-:W-:Y:S02]  /*4dc0*/  DMUL R24, R24, R2.reuse ;  /* 0x0000000218187228 */ /* 0x080fe40000000000 */
[----:B------:R-:W-:Y:S01]  /*4dd0*/  DMUL R26, R26, R2 ;  /* 0x000000021a1a7228 */ /* 0x000fe20000000000 */
[----:B------:R-:W-:Y:S10]  /*4de0*/  BRA `(.L_x_10942) ;  /* 0x0000000400b07947 */ /* 0x000ff40003800000 */
.L_x_10937:
        /* <DEDUP_REMOVED lines=25> */
.L_x_10944:
[----:B------:R-:W-:Y:S05]  /*4f80*/  BSYNC B2 ;  /* 0x0000000000027941 */ /* 0x000fea0003800000 */
.L_x_10943:
        /* <DEDUP_REMOVED lines=29> */
.L_x_10946:
[----:B------:R-:W-:Y:S05]  /*5160*/  BSYNC B2 ;  /* 0x0000000000027941 */ /* 0x000fea0003800000 */
.L_x_10945:
[----:B------:R-:W-:Y:S05]  /*5170*/  BRA `(.L_x_10942) ;  /* 0x0000000000cc7947 */ /* 0x000fea0003800000 */
.L_x_10936:
        /* <DEDUP_REMOVED lines=23> */
.L_x_10948:
[----:B------:R-:W-:Y:S05]  /*52f0*/  BSYNC B2 ;  /* 0x0000000000027941 */ /* 0x000fea0003800000 */
.L_x_10947:
        /* <DEDUP_REMOVED lines=20> */
.L_x_10950:
[----:B------:R-:W-:Y:S05]  /*5440*/  BSYNC B2 ;  /* 0x0000000000027941 */ /* 0x000fea0003800000 */
.L_x_10949:
[----:B------:R-:W0:Y:S01]  /*5450*/  LDC.64 R26, c[0x0][0x238] ;  /* 0x00008e00ff1a7b82 */ /* 0x000e220000000a00 */
[----:B------:R-:W-:Y:S02]  /*5460*/  ULDC.64 UR6, c[0x0][0x230] ;  /* 0x00008c0000067ab9 */ /* 0x000fe40000000a00 */
[C---:B0-----:R-:W-:Y:S02]  /*5470*/  DFMA R24, R42.reuse, UR6, R26 ;  /* 0x000000062a187c2b */ /* 0x041fe4000800001a */
[----:B------:R-:W-:-:S06]  /*5480*/  DFMA R26, R42, R26, -UR6 ;  /* 0x800000062a1a7e2b */ /* 0x000fcc000800001a */
[-C--:B------:R-:W-:Y:S02]  /*5490*/  DMUL R24, R24, R2.reuse ;  /* 0x0000000218187228 */ /* 0x080fe40000000000 */
[----:B------:R-:W-:-:S11]  /*54a0*/  DMUL R26, R26, R2 ;  /* 0x000000021a1a7228 */ /* 0x000fd60000000000 */
.L_x_10942:
[----:B------:R-:W-:Y:S05]  /*54b0*/  BSYNC B1 ;  /* 0x0000000000017941 */ /* 0x000fea0003800000 */
.L_x_10935:
        /* <DEDUP_REMOVED lines=12> */
.L_x_10822:
        /* <DEDUP_REMOVED lines=97> */
.L_x_10956:
[----:B------:R-:W-:Y:S05]  /*5b90*/  BSYNC B2 ;  /* 0x0000000000027941 */ /* 0x000fea0003800000 */
.L_x_10955:
        /* <DEDUP_REMOVED lines=17> */
[----:B------:R-:W-:Y:S01]  /*5cb0*/  IMAD.MOV.U32 R26, RZ, RZ, R3 ;  /* 0x000000ffff1a7224 */ /* 0x000fe200078e0003 */
[----:B------:R-:W-:-:S07]  /*5cc0*/  MOV R27, R2 ;  /* 0x00000002001b7202 */ /* 0x000fce0000000f00 */
.L_x_10958:
[----:B------:R-:W-:Y:S05]  /*5cd0*/  BSYNC B2 ;  /* 0x0000000000027941 */ /* 0x000fea0003800000 */
.L_x_10957:
[----:B------:R-:W0:Y:S01]  /*5ce0*/  LDC.64 R4, c[0x0][0x230] ;  /* 0x00008c00ff047b82 */ /* 0x000e220000000a00 */
[----:B------:R-:W-:Y:S02]  /*5cf0*/  ULDC.64 UR6, c[0x0][0x238] ;  /* 0x00008e0000067ab9 */ /* 0x000fe40000000a00 */
[C---:B0-----:R-:W-:Y:S02]  /*5d00*/  DFMA R2, R24.reuse, UR6, R4 ;  /* 0x0000000618027c2b */ /* 0x041fe40008000004 */
[----:B------:R-:W-:-:S06]  /*5d10*/  DFMA R4, -R24, R4, UR6 ;  /* 0x0000000618047e2b */ /* 0x000fcc0008000104 */
[-C--:B------:R-:W-:Y:S02]  /*5d20*/  DMUL R24, R2, R26.reuse ;  /* 0x0000001a02187228 */ /* 0x080fe40000000000 */
[----:B------:R-:W-:Y:S01]  /*5d30*/  DMUL R26, R4, R26 ;  /* 0x0000001a041a7228 */ /* 0x000fe20000000000 */
[----:B------:R-:W-:Y:S10]  /*5d40*/  BRA `(.L_x_10952) ;  /* 0x0000000400ac7947 */ /* 0x000ff40003800000 */
.L_x_10954:
        /* <DEDUP_REMOVED lines=25> */
.L_x_10960:
[----:B------:R-:W-:Y:S05]  /*5ee0*/  BSYNC B2 ;  /* 0x0000000000027941 */ /* 0x000fea0003800000 */
.L_x_10959:
        /* <DEDUP_REMOVED lines=29> */
.L_x_10962:
[----:B------:R-:W-:Y:S05]  /*60c0*/  BSYNC B2 ;  /* 0x0000000000027941 */ /* 0x000fea0003800000 */
.L_x_10961:
[----:B------:R-:W-:Y:S05]  /*60d0*/  BRA `(.L_x_10952) ;  /* 0x0000000000c87947 */ /* 0x000fea0003800000 */
.L_x_10953:
        /* <DEDUP_REMOVED lines=21> */
[----:B------:R-:W-:Y:S01]  /*6230*/  MOV R24, R2 ;  /* 0x0000000200187202 */ /* 0x000fe20000000f00 */
[----:B------:R-:W-:-:S07]  /*6240*/  IMAD.MOV.U32 R25, RZ, RZ, R3 ;  /* 0x000000ffff197224 */ /* 0x000fce00078e0003 */
.L_x_10964:
[----:B------:R-:W-:Y:S05]  /*6250*/  BSYNC B2 ;  /* 0x0000000000027941 */ /* 0x000fea0003800000 */
.L_x_10963:
        /* <DEDUP_REMOVED lines=17> */
[----:B------:R-:W-:Y:S02]  /*6370*/  IMAD.MOV.U32 R26, RZ, RZ, R3 ;  /* 0x000000ffff1a7224 */ /* 0x000fe400078e0003 */
[----:B------:R-:W-:-:S07]  /*6380*/  IMAD.MOV.U32 R27, RZ, RZ, R2 ;  /* 0x000000ffff1b7224 */ /* 0x000fce00078e0002 */
.L_x_10966:
[----:B------:R-:W-:Y:S05]  /*6390*/  BSYNC B2 ;  /* 0x0000000000027941 */ /* 0x000fea0003800000 */
.L_x_10965:
[----:B------:R-:W0:Y:S01]  /*63a0*/  LDC.64 R4, c[0x0][0x238] ;  /* 0x00008e00ff047b82 */ /* 0x000e220000000a00 */
[----:B------:R-:W-:Y:S02]  /*63b0*/  ULDC.64 UR6, c[0x0][0x230] ;  /* 0x00008c0000067ab9 */ /* 0x000fe40000000a00 */
[C---:B0-----:R-:W-:Y:S02]  /*63c0*/  DFMA R2, R24.reuse, UR6, R4 ;  /* 0x0000000618027c2b */ /* 0x041fe40008000004 */
[----:B------:R-:W-:-:S06]  /*63d0*/  DFMA R4, R24, R4, -UR6 ;  /* 0x8000000618047e2b */ /* 0x000fcc0008000004 */
[-C--:B------:R-:W-:Y:S02]  /*63e0*/  DMUL R24, R2, R26.reuse ;  /* 0x0000001a02187228 */ /* 0x080fe40000000000 */
[----:B------:R-:W-:-:S11]  /*63f0*/  DMUL R26, R4, R26 ;  /* 0x0000001a041a7228 */ /* 0x000fd60000000000 */
.L_x_10952:
[----:B------:R-:W-:Y:S05]  /*6400*/  BSYNC B1 ;  /* 0x0000000000017941 */ /* 0x000fea0003800000 */
.L_x_10951:
        /* <DEDUP_REMOVED lines=34> */
.L_x_10972:
[----:B------:R-:W-:Y:S05]  /*6630*/  BSYNC B2 ;  /* 0x0000000000027941 */ /* 0x000fea0003800000 */
.L_x_10971:
        /* <DEDUP_REMOVED lines=17> */
[----:B------:R-:W-:Y:S01]  /*6750*/  MOV R30, R3 ;  /* 0x00000003001e7202 */ /* 0x000fe20000000f00 */
[----:B------:R-:W-:-:S07]  /*6760*/  IMAD.MOV.U32 R31, RZ, RZ, R2 ;  /* 0x000000ffff1f7224 */ /* 0x000fce00078e0002 */
.L_x_10974:
[----:B------:R-:W-:Y:S05]  /*6770*/  BSYNC B2 ;  /* 0x0000000000027941 */ /* 0x000fea0003800000 */
.L_x_10973:
[----:B------:R-:W0:Y:S01]  /*6780*/  LDC.64 R4, c[0x0][0x230] ;  /* 0x00008c00ff047b82 */ /* 0x000e220000000a00 */
[----:B------:R-:W-:Y:S02]  /*6790*/  ULDC.64 UR6, c[0x0][0x238] ;  /* 0x00008e0000067ab9 */ /* 0x000fe40000000a00 */
[C---:B0-----:R-:W-:Y:S02]  /*67a0*/  DFMA R2, R28.reuse, UR6, R4 ;  /* 0x000000061c027c2b */ /* 0x041fe40008000004 */
[----:B------:R-:W-:-:S06]  /*67b0*/  DFMA R4, -R28, R4, UR6 ;  /* 0x000000061c047e2b */ /* 0x000fcc0008000104 */
[-C--:B------:R-:W-:Y:S02]  /*67c0*/  DMUL R28, R2, R30.reuse ;  /* 0x0000001e021c7228 */ /* 0x080fe40000000000 */
[----:B------:R-:W-:Y:S01]  /*67d0*/  DMUL R30, R4, R30 ;  /* 0x0000001e041e7228 */ /* 0x000fe20000000000 */
[----:B------:R-:W-:Y:S10]  /*67e0*/  BRA `(.L_x_10968) ;  /* 0x0000000400ac7947 */ /* 0x000ff40003800000 */
.L_x_10970:
        /* <DEDUP_REMOVED lines=25> */
.L_x_10976:
[----:B------:R-:W-:Y:S05]  /*6980*/  BSYNC B2 ;  /* 0x0000000000027941 */ /* 0x000fea0003800000 */
.L_x_10975:
        /* <DEDUP_REMOVED lines=29> */
.L_x_10978:
[----:B------:R-:W-:Y:S05]  /*6b60*/  BSYNC B2 ;  /* 0x0000000000027941 */ /* 0x000fea0003800000 */
.L_x_10977:
[----:B------:R-:W-:Y:S05]  /*6b70*/  BRA `(.L_x_10968) ;  /* 0x0000000000c87947 */ /* 0x000fea0003800000 */
.L_x_10969:
        /* <DEDUP_REMOVED lines=23> */
.L_x_10980:
[----:B------:R-:W-:Y:S05]  /*6cf0*/  BSYNC B2 ;  /* 0x0000000000027941 */ /* 0x000fea0003800000 */
.L_x_10979:
        /* <DEDUP_REMOVED lines=19> */
.L_x_10982:
[----:B------:R-:W-:Y:S05]  /*6e30*/  BSYNC B2 ;  /* 0x0000000000027941 */ /* 0x000fea0003800000 */
.L_x_10981:
[----:B------:R-:W0:Y:S01]  /*6e40*/  LDC.64 R4, c[0x0][0x238] ;  /* 0x00008e00ff047b82 */ /* 0x000e220000000a00 */
[----:B------:R-:W-:Y:S02]  /*6e50*/  ULDC.64 UR6, c[0x0][0x230] ;  /* 0x00008c0000067ab9 */ /* 0x000fe40000000a00 */
[C---:B0-----:R-:W-:Y:S02]  /*6e60*/  DFMA R2, R28.reuse, UR6, R4 ;  /* 0x000000061c027c2b */ /* 0x041fe40008000004 */
[----:B------:R-:W-:-:S06]  /*6e70*/  DFMA R4, R28, R4, -UR6 ;  /* 0x800000061c047e2b */ /* 0x000fcc0008000004 */
[-C--:B------:R-:W-:Y:S02]  /*6e80*/  DMUL R28, R2, R30.reuse ;  /* 0x0000001e021c7228 */ /* 0x080fe40000000000 */
[----:B------:R-:W-:-:S11]  /*6e90*/  DMUL R30, R4, R30 ;  /* 0x0000001e041e7228 */ /* 0x000fd60000000000 */
.L_x_10968:
[----:B------:R-:W-:Y:S05]  /*6ea0*/  BSYNC B1 ;  /* 0x0000000000017941 */ /* 0x000fea0003800000 */
.L_x_10967:
        /* <DEDUP_REMOVED lines=35> */
.L_x_10988:
[----:B------:R-:W-:Y:S05]  /*70e0*/  BSYNC B2 ;  /* 0x0000000000027941 */ /* 0x000fea0003800000 */
.L_x_10987:
        /* <DEDUP_REMOVED lines=17> */
[----:B------:R-:W-:Y:S02]  /*7200*/  IMAD.MOV.U32 R34, RZ, RZ, R3 ;  /* 0x000000ffff227224 */ /* 0x000fe400078e0003 */
[----:B------:R-:W-:-:S07]  /*7210*/  IMAD.MOV.U32 R35, RZ, RZ, R2 ;  /* 0x000000ffff237224 */ /* 0x000fce00078e0002 */
.L_x_10990:
[----:B------:R-:W-:Y:S05]  /*7220*/  BSYNC B2 ;  /* 0x0000000000027941 */ /* 0x000fea0003800000 */
.L_x_10989:
[----:B------:R-:W0:Y:S01]  /*7230*/  LDC.64 R4, c[0x0][0x230] ;  /* 0x00008c00ff047b82 */ /* 0x000e220000000a00 */
[----:B------:R-:W-:Y:S02]  /*7240*/  ULDC.64 UR6, c[0x0][0x238] ;  /* 0x00008e0000067ab9 */ /* 0x000fe40000000a00 */
[C---:B0-----:R-:W-:Y:S02]  /*7250*/  DFMA R2, R32.reuse, UR6, R4 ;  /* 0x0000000620027c2b */ /* 0x041fe40008000004 */
[----:B------:R-:W-:-:S06]  /*7260*/  DFMA R4, -R32, R4, UR6 ;  /* 0x0000000620047e2b */ /* 0x000fcc0008000104 */
[-C--:B------:R-:W-:Y:S02]  /*7270*/  DMUL R32, R2, R34.reuse ;  /* 0x0000002202207228 */ /* 0x080fe40000000000 */
[----:B------:R-:W-:Y:S01]  /*7280*/  DMUL R34, R4, R34 ;  /* 0x0000002204227228 */ /* 0x000fe20000000000 */
[----:B------:R-:W-:Y:S10]  /*7290*/  BRA `(.L_x_10984) ;  /* 0x0000000400ac7947 */ /* 0x000ff40003800000 */
.L_x_10986:
        /* <DEDUP_REMOVED lines=25> */
.L_x_10992:
[----:B------:R-:W-:Y:S05]  /*7430*/  BSYNC B2 ;  /* 0x0000000000027941 */ /* 0x000fea0003800000 */
.L_x_10991:
        /* <DEDUP_REMOVED lines=27> */
[----:B------:R-:W-:Y:S01]  /*75f0*/  IMAD.MOV.U32 R34, RZ, RZ, R2 ;  /* 0x000000ffff227224 */ /* 0x000fe200078e0002 */
[----:B------:R-:W-:-:S07]  /*7600*/  MOV R35, R3 ;  /* 0x0000000300237202 */ /* 0x000fce0000000f00 */
.L_x_10994:
[----:B------:R-:W-:Y:S05]  /*7610*/  BSYNC B2 ;  /* 0x0000000000027941 */ /* 0x000fea0003800000 */
.L_x_10993:
[----:B------:R-:W-:Y:S05]  /*7620*/  BRA `(.L_x_10984) ;  /* 0x0000000000c87947 */ /* 0x000fea0003800000 */
.L_x_10985:
        /* <DEDUP_REMOVED lines=23> */
.L_x_10996:
[----:B------:R-:W-:Y:S05]  /*77a0*/  BSYNC B2 ;  /* 0x0000000000027941 */ /* 0x000fea0003800000 */
.L_x_10995:
        /* <DEDUP_REMOVED lines=19> */
.L_x_10998:
[----:B------:R-:W-:Y:S05]  /*78e0*/  BSYNC B2 ;  /* 0x0000000000027941 */ /* 0x000fea0003800000 */
.L_x_10997:
[----:B------:R-:W0:Y:S01]  /*78f0*/  LDC.64 R4, c[0x0][0x238] ;  /* 0x00008e00ff047b82 */ /* 0x000e220000000a00 */
[----:B------:R-:W-:Y:S02]  /*7900*/  ULDC.64 UR6, c[0x0][0x230] ;  /* 0x00008c0000067ab9 */ /* 0x000fe40000000a00 */
[C---:B0-----:R-:W-:Y:S02]  /*7910*/  DFMA R2, R32.reuse, UR6, R4 ;  /* 0x0000000620027c2b */ /* 0x041fe40008000004 */
[----:B------:R-:W-:-:S06]  /*7920*/  DFMA R4, R32, R4, -UR6 ;  /* 0x8000000620047e2b */ /* 0x000fcc0008000004 */
[-C--:B------:R-:W-:Y:S02]  /*7930*/  DMUL R32, R2, R34.reuse ;  /* 0x0000002202207228 */ /* 0x080fe40000000000 */
[----:B------:R-:W-:-:S11]  /*7940*/  DMUL R34, R4, R34 ;  /* 0x0000002204227228 */ /* 0x000fd60000000000 */
.L_x_10984:
[----:B------:R-:W-:Y:S05]  /*7950*/  BSYNC B1 ;  /* 0x0000000000017941 */ /* 0x000fea0003800000 */
.L_x_10983:
        /* <DEDUP_REMOVED lines=33> */
.L_x_11004:
[----:B------:R-:W-:Y:S05]  /*7b70*/  BSYNC B2 ;  /* 0x0000000000027941 */ /* 0x000fea0003800000 */
.L_x_11003:
        /* <DEDUP_REMOVED lines=19> */
.L_x_11006:
[----:B------:R-:W-:Y:S05]  /*7cb0*/  BSYNC B2 ;  /* 0x0000000000027941 */ /* 0x000fea0003800000 */
.L_x_11005:
[----:B------:R-:W0:Y:S01]  /*7cc0*/  LDC.64 R4, c[0x0][0x230] ;  /* 0x00008c00ff047b82 */ /* 0x000e220000000a00 */
[----:B------:R-:W-:Y:S02]  /*7cd0*/  ULDC.64 UR6, c[0x0][0x238] ;  /* 0x00008e0000067ab9 */ /* 0x000fe40000000a00 */
[C---:B0-----:R-:W-:Y:S02]  /*7ce0*/  DFMA R2, R36.reuse, UR6, R4 ;  /* 0x0000000624027c2b */ /* 0x041fe40008000004 */
[----:B------:R-:W-:-:S06]  /*7cf0*/  DFMA R4, -R36, R4, UR6 ;  /* 0x0000000624047e2b */ /* 0x000fcc0008000104 */
[-C--:B------:R-:W-:Y:S02]  /*7d00*/  DMUL R36, R2, R38.reuse ;  /* 0x0000002602247228 */ /* 0x080fe40000000000 */
[----:B------:R-:W-:Y:S01]  /*7d10*/  DMUL R38, R4, R38 ;  /* 0x0000002604267228 */ /* 0x000fe20000000000 */
[----:B------:R-:W-:Y:S10]  /*7d20*/  BRA `(.L_x_11000) ;  /* 0x0000000400ac7947 */ /* 0x000ff40003800000 */
.L_x_11002:
        /* <DEDUP_REMOVED lines=25> */
.L_x_11008:
[----:B------:R-:W-:Y:S05]  /*7ec0*/  BSYNC B2 ;  /* 0x0000000000027941 */ /* 0x000fea0003800000 */
.L_x_11007:
        /* <DEDUP_REMOVED lines=29> */
.L_x_11010:
[----:B------:R-:W-:Y:S05]  /*80a0*/  BSYNC B2 ;  /* 0x0000000000027941 */ /* 0x000fea0003800000 */
.L_x_11009:
[----:B------:R-:W-:Y:S05]  /*80b0*/  BRA `(.L_x_11000) ;  /* 0x0000000000c87947 */ /* 0x000fea0003800000 */
.L_x_11001:
        /* <DEDUP_REMOVED lines=23> */
.L_x_11012:
[----:B------:R-:W-:Y:S05]  /*8230*/  BSYNC B2 ;  /* 0x0000000000027941 */ /* 0x000fea0003800000 */
.L_x_11011:
        /* <DEDUP_REMOVED lines=19> */
.L_x_11014:
[----:B------:R-:W-:Y:S05]  /*8370*/  BSYNC B2 ;  /* 0x0000000000027941 */ /* 0x000fea0003800000 */
.L_x_11013:
[----:B------:R-:W0:Y:S01]  /*8380*/  LDC.64 R4, c[0x0][0x238] ;  /* 0x00008e00ff047b82 */ /* 0x000e220000000a00 */
[----:B------:R-:W-:Y:S02]  /*8390*/  ULDC.64 UR6, c[0x0][0x230] ;  /* 0x00008c0000067ab9 */ /* 0x000fe40000000a00 */
[C---:B0-----:R-:W-:Y:S02]  /*83a0*/  DFMA R2, R36.reuse, UR6, R4 ;  /* 0x0000000624027c2b */ /* 0x041fe40008000004 */
[----:B------:R-:W-:-:S06]  /*83b0*/  DFMA R4, R36, R4, -UR6 ;  /* 0x8000000624047e2b */ /* 0x000fcc0008000004 */
[-C--:B------:R-:W-:Y:S02]  /*83c0*/  DMUL R36, R2, R38.reuse ;  /* 0x0000002602247228 */ /* 0x080fe40000000000 */
[----:B------:R-:W-:-:S11]  /*83d0*/  DMUL R38, R4, R38 ;  /* 0x0000002604267228 */ /* 0x000fd60000000000 */
.L_x_11000:
[----:B------:R-:W-:Y:S05]  /*83e0*/  BSYNC B1 ;  /* 0x0000000000017941 */ /* 0x000fea0003800000 */
.L_x_10999:
        /* <DEDUP_REMOVED lines=35> */
.L_x_11020:
[----:B------:R-:W-:Y:S05]  /*8620*/  BSYNC B2 ;  /* 0x0000000000027941 */ /* 0x000fea0003800000 */
.L_x_11019:
        /* <DEDUP_REMOVED lines=20> */
.L_x_11022:
[----:B------:R-:W-:Y:S05]  /*8770*/  BSYNC B2 ;  /* 0x0000000000027941 */ /* 0x000fea0003800000 */
.L_x_11021:
[----:B------:R-:W0:Y:S01]  /*8780*/  LDC.64 R4, c[0x0][0x230] ;  /* 0x00008c00ff047b82 */ /* 0x000e220000000a00 */
[----:B------:R-:W-:Y:S02]  /*8790*/  ULDC.64 UR6, c[0x0][0x238] ;  /* 0x00008e0000067ab9 */ /* 0x000fe40000000a00 */
[C---:B0-----:R-:W-:Y:S02]  /*87a0*/  DFMA R44, R40.reuse, UR6, R4 ;  /* 0x00000006282c7c2b */ /* 0x041fe40008000004 */
[----:B------:R-:W-:-:S06]  /*87b0*/  DFMA R40, -R40, R4, UR6 ;  /* 0x0000000628287e2b */ /* 0x000fcc0008000104 */
[-C--:B------:R-:W-:Y:S02]  /*87c0*/  DMUL R44, R44, R2.reuse ;  /* 0x000000022c2c7228 */ /* 0x080fe40000000000 */
[----:B------:R-:W-:Y:S01]  /*87d0*/  DMUL R46, R40, R2 ;  /* 0x00000002282e7228 */ /* 0x000fe20000000000 */
[----:B------:R-:W-:Y:S10]  /*87e0*/  BRA `(.L_x_11016) ;  /* 0x0000000400b07947 */ /* 0x000ff40003800000 */
.L_x_11018:
        /* <DEDUP_REMOVED lines=25> */
.L_x_11024:
[----:B------:R-:W-:Y:S05]  /*8980*/  BSYNC B2 ;  /* 0x0000000000027941 */ /* 0x000fea0003800000 */
.L_x_11023:
        /* <DEDUP_REMOVED lines=29> */
.L_x_11026:
[----:B------:R-:W-:Y:S05]  /*8b60*/  BSYNC B2 ;  /* 0x0000000000027941 */ /* 0x000fea0003800000 */
.L_x_11025:
[----:B------:R-:W-:Y:S05]  /*8b70*/  BRA `(.L_x_11016) ;  /* 0x0000000000cc7947 */ /* 0x000fea0003800000 */
.L_x_11017:
        /* <DEDUP_REMOVED lines=23> */
.L_x_11028:
[----:B------:R-:W-:Y:S05]  /*8cf0*/  BSYNC B2 ;  /* 0x0000000000027941 */ /* 0x000fea0003800000 */
.L_x_11027:
        /* <DEDUP_REMOVED lines=20> */
.L_x_11030:
[----:B------:R-:W-:Y:S05]  /*8e40*/  BSYNC B2 ;  /* 0x0000000000027941 */ /* 0x000fea0003800000 */
.L_x_11029:
[----:B------:R-:W0:Y:S01]  /*8e50*/  LDC.64 R4, c[0x0][0x238] ;  /* 0x00008e00ff047b82 */ /* 0x000e220000000a00 */
[----:B------:R-:W-:Y:S02]  /*8e60*/  ULDC.64 UR6, c[0x0][0x230] ;  /* 0x00008c0000067ab9 */ /* 0x000fe40000000a00 */
[C---:B0-----:R-:W-:Y:S02]  /*8e70*/  DFMA R44, R40.reuse, UR6, R4 ;  /* 0x00000006282c7c2b */ /* 0x041fe40008000004 */
[----:B------:R-:W-:-:S06]  /*8e80*/  DFMA R40, R40, R4, -UR6 ;  /* 0x8000000628287e2b */ /* 0x000fcc0008000004 */
[-C--:B------:R-:W-:Y:S02]  /*8e90*/  DMUL R44, R44, R2.reuse ;  /* 0x000000022c2c7228 */ /* 0x080fe40000000000 */
[----:B------:R-:W-:-:S11]  /*8ea0*/  DMUL R46, R40, R2 ;  /* 0x00000002282e7228 */ /* 0x000fd60000000000 */
.L_x_11016:
[----:B------:R-:W-:Y:S05]  /*8eb0*/  BSYNC B1 ;  /* 0x0000000000017941 */ /* 0x000fea0003800000 */
.L_x_11015:
        /* <DEDUP_REMOVED lines=33> */
.L_x_11036:
[----:B------:R-:W-:Y:S05]  /*90d0*/  BSYNC B2 ;  /* 0x0000000000027941 */ /* 0x000fea0003800000 */
.L_x_11035:
        /* <DEDUP_REMOVED lines=20> */
.L_x_11038:
[----:B------:R-:W-:Y:S05]  /*9220*/  BSYNC B2 ;  /* 0x0000000000027941 */ /* 0x000fea0003800000 */
.L_x_11037:
[----:B------:R-:W0:Y:S01]  /*9230*/  LDC.64 R4, c[0x0][0x230] ;  /* 0x00008c00ff047b82 */ /* 0x000e220000000a00 */
[----:B------:R-:W-:Y:S02]  /*9240*/  ULDC.64 UR6, c[0x0][0x238] ;  /* 0x00008e0000067ab9 */ /* 0x000fe40000000a00 */
[C---:B0-----:R-:W-:Y:S02]  /*9250*/  DFMA R40, R8.reuse, UR6, R4 ;  /* 0x0000000608287c2b */ /* 0x041fe40008000004 */
[----:B------:R-:W-:-:S06]  /*9260*/  DFMA R8, -R8, R4, UR6 ;  /* 0x0000000608087e2b */ /* 0x000fcc0008000104 */
[-C--:B------:R-:W-:Y:S02]  /*9270*/  DMUL R40, R40, R2.reuse ;  /* 0x0000000228287228 */ /* 0x080fe40000000000 */
[----:B------:R-:W-:Y:S01]  /*9280*/  DMUL R42, R8, R2 ;  /* 0x00000002082a7228 */ /* 0x000fe20000000000 */
[----:B------:R-:W-:Y:S10]  /*9290*/  BRA `(.L_x_11032) ;  /* 0x0000000400b07947 */ /* 0x000ff40003800000 */
.L_x_11034:
        /* <DEDUP_REMOVED lines=25> */
.L_x_11040:
[----:B------:R-:W-:Y:S05]  /*9430*/  BSYNC B2 ;  /* 0x0000000000027941 */ /* 0x000fea0003800000 */
.L_x_11039:
        /* <DEDUP_REMOVED lines=29> */
.L_x_11042:
[----:B------:R-:W-:Y:S05]  /*9610*/  BSYNC B2 ;  /* 0x0000000000027941 */ /* 0x000fea0003800000 */
.L_x_11041:
[----:B------:R-:W-:Y:S05]  /*9620*/  BRA `(.L_x_11032) ;  /* 0x0000000000cc7947 */ /* 0x000fea0003800000 */
.L_x_11033:
        /* <DEDUP_REMOVED lines=23> */
.L_x_11044:
[----:B------:R-:W-:Y:S05]  /*97a0*/  BSYNC B2 ;  /* 0x0000000000027941 */ /* 0x000fea0003800000 */
.L_x_11043:
        /* <DEDUP_REMOVED lines=20> */
.L_x_11046:
[----:B------:R-:W-:Y:S05]  /*98f0*/  BSYNC B2 ;  /* 0x0000000000027941 */ /* 0x000fea0003800000 */
.L_x_11045:
[----:B------:R-:W0:Y:S01]  /*9900*/  LDC.64 R4, c[0x0][0x238] ;  /* 0x00008e00ff047b82 */ /* 0x000e220000000a00 */
[----:B------:R-:W-:Y:S02]  /*9910*/  ULDC.64 UR6, c[0x0][0x230] ;  /* 0x00008c0000067ab9 */ /* 0x000fe40000000a00 */
[C---:B0-----:R-:W-:Y:S02]  /*9920*/  DFMA R40, R8.reuse, UR6, R4 ;  /* 0x0000000608287c2b */ /* 0x041fe40008000004 */
[----:B------:R-:W-:-:S06]  /*9930*/  DFMA R8, R8, R4, -UR6 ;  /* 0x8000000608087e2b */ /* 0x000fcc0008000004 */
[-C--:B------:R-:W-:Y:S02]  /*9940*/  DMUL R40, R40, R2.reuse ;  /* 0x0000000228287228 */ /* 0x080fe40000000000 */
[----:B------:R-:W-:-:S11]  /*9950*/  DMUL R42, R8, R2 ;  /* 0x00000002082a7228 */ /* 0x000fd60000000000 */
.L_x_11032:
[----:B------:R-:W-:Y:S05]  /*9960*/  BSYNC B1 ;  /* 0x0000000000017941 */ /* 0x000fea0003800000 */
.L_x_11031:
        /* <DEDUP_REMOVED lines=35> */
.L_x_11052:
[----:B------:R-:W-:Y:S05]  /*9ba0*/  BSYNC B2 ;  /* 0x0000000000027941 */ /* 0x000fea0003800000 */
.L_x_11051:
        /* <DEDUP_REMOVED lines=19> */
.L_x_11054:
[----:B------:R-:W-:Y:S05]  /*9ce0*/  BSYNC B2 ;  /* 0x0000000000027941 */ /* 0x000fea0003800000 */
.L_x_11053:
[----:B------:R-:W0:Y:S01]  /*9cf0*/  LDC.64 R4, c[0x0][0x230] ;  /* 0x00008c00ff047b82 */ /* 0x000e220000000a00 */
[----:B------:R-:W-:Y:S02]  /*9d00*/  ULDC.64 UR6, c[0x0][0x238] ;  /* 0x00008e0000067ab9 */ /* 0x000fe40000000a00 */
[C---:B0-----:R-:W-:Y:S02]  /*9d10*/  DFMA R2, R8.reuse, UR6, R4 ;  /* 0x0000000608027c2b */ /* 0x041fe40008000004 */
[----:B------:R-:W-:-:S06]  /*9d20*/  DFMA R4, -R8, R4, UR6 ;  /* 0x0000000608047e2b */ /* 0x000fcc0008000104 */
[-C--:B------:R-:W-:Y:S02]  /*9d30*/  DMUL R8, R2, R10.reuse ;  /* 0x0000000a02087228 */ /* 0x080fe40000000000 */
[----:B------:R-:W-:Y:S01]  /*9d40*/  DMUL R10, R4, R10 ;  /* 0x0000000a040a7228 */ /* 0x000fe20000000000 */
[----:B------:R-:W-:Y:S10]  /*9d50*/  BRA `(.L_x_11048) ;  /* 0x0000000400ac7947 */ /* 0x000ff40003800000 */
.L_x_11050:
        /* <DEDUP_REMOVED lines=25> */
.L_x_11056:
[----:B------:R-:W-:Y:S05]  /*9ef0*/  BSYNC B2 ;  /* 0x0000000000027941 */ /* 0x000fea0003800000 */
.L_x_11055:
        /* <DEDUP_REMOVED lines=29> */
.L_x_11058:
[----:B------:R-:W-:Y:S05]  /*a0d0*/  BSYNC B2 ;  /* 0x0000000000027941 */ /* 0x000fea0003800000 */
.L_x_11057:
[----:B------:R-:W-:Y:S05]  /*a0e0*/  BRA `(.L_x_11048) ;  /* 0x0000000000c87947 */ /* 0x000fea0003800000 */
.L_x_11049:
        /* <DEDUP_REMOVED lines=23> */
.L_x_11060:
[----:B------:R-:W-:Y:S05]  /*a260*/  BSYNC B2 ;  /* 0x0000000000027941 */ /* 0x000fea0003800000 */
.L_x_11059:
        /* <DEDUP_REMOVED lines=19> */
.L_x_11062:
[----:B------:R-:W-:Y:S05]  /*a3a0*/  BSYNC B2 ;  /* 0x0000000000027941 */ /* 0x000fea0003800000 */
.L_x_11061:
[----:B------:R-:W0:Y:S01]  /*a3b0*/  LDC.64 R4, c[0x0][0x238] ;  /* 0x00008e00ff047b82 */ /* 0x000e220000000a00 */
[----:B------:R-:W-:Y:S02]  /*a3c0*/  ULDC.64 UR6, c[0x0][0x230] ;  /* 0x00008c0000067ab9 */ /* 0x000fe40000000a00 */
[C---:B0-----:R-:W-:Y:S02]  /*a3d0*/  DFMA R2, R8.reuse, UR6, R4 ;  /* 0x0000000608027c2b */ /* 0x041fe40008000004 */
[----:B------:R-:W-:-:S06]  /*a3e0*/  DFMA R4, R8, R4, -UR6 ;  /* 0x8000000608047e2b */ /* 0x000fcc0008000004 */
[-C--:B------:R-:W-:Y:S02]  /*a3f0*/  DMUL R8, R2, R10.reuse ;  /* 0x0000000a02087228 */ /* 0x080fe40000000000 */
[----:B------:R-:W-:-:S11]  /*a400*/  DMUL R10, R4, R10 ;  /* 0x0000000a040a7228 */ /* 0x000fd60000000000 */
.L_x_11048:
[----:B------:R-:W-:Y:S05]  /*a410*/  BSYNC B1 ;  /* 0x0000000000017941 */ /* 0x000fea0003800000 */
.L_x_11047:
        /* <DEDUP_REMOVED lines=33> */
.L_x_11068:
[----:B------:R-:W-:Y:S05]  /*a630*/  BSYNC B2 ;  /* 0x0000000000027941 */ /* 0x000fea0003800000 */
.L_x_11067:
        /* <DEDUP_REMOVED lines=19> */
.L_x_11070:
[----:B------:R-:W-:Y:S05]  /*a770*/  BSYNC B2 ;  /* 0x0000000000027941 */ /* 0x000fea0003800000 */
.L_x_11069:
[----:B------:R-:W0:Y:S01]  /*a780*/  LDC.64 R4, c[0x0][0x230] ;  /* 0x00008c00ff047b82 */ /* 0x000e220000000a00 */
[----:B------:R-:W-:Y:S02]  /*a790*/  ULDC.64 UR6, c[0x0][0x238] ;  /* 0x00008e0000067ab9 */ /* 0x000fe40000000a00 */
[C---:B0-----:R-:W-:Y:S02]  /*a7a0*/  DFMA R2, R12.reuse, UR6, R4 ;  /* 0x000000060c027c2b */ /* 0x041fe40008000004 */
[----:B------:R-:W-:-:S06]  /*a7b0*/  DFMA R4, -R12, R4, UR6 ;  /* 0x000000060c047e2b */ /* 0x000fcc0008000104 */
[-C--:B------:R-:W-:Y:S02]  /*a7c0*/  DMUL R12, R2, R14.reuse ;  /* 0x0000000e020c7228 */ /* 0x080fe40000000000 */
[----:B------:R-:W-:Y:S01]  /*a7d0*/  DMUL R14, R4, R14 ;  /* 0x0000000e040e7228 */ /* 0x000fe20000000000 */
[----:B------:R-:W-:Y:S10]  /*a7e0*/  BRA `(.L_x_11064) ;  /* 0x0000000400ac7947 */ /* 0x000ff40003800000 */
.L_x_11066:
        /* <DEDUP_REMOVED lines=25> */
.L_x_11072:
[----:B------:R-:W-:Y:S05]  /*a980*/  BSYNC B2 ;  /* 0x0000000000027941 */ /* 0x000fea0003800000 */
.L_x_11071:
        /* <DEDUP_REMOVED lines=29> */
.L_x_11074:
[----:B------:R-:W-:Y:S05]  /*ab60*/  BSYNC B2 ;  /* 0x0000000000027941 */ /* 0x000fea0003800000 */
.L_x_11073:
[----:B------:R-:W-:Y:S05]  /*ab70*/  BRA `(.L_x_11064) ;  /* 0x0000000000c87947 */ /* 0x000fea0003800000 */
.L_x_11065:
        /* <DEDUP_REMOVED lines=23> */
.L_x_11076:
[----:B------:R-:W-:Y:S05]  /*acf0*/  BSYNC B2 ;  /* 0x0000000000027941 */ /* 0x000fea0003800000 */
.L_x_11075:
        /* <DEDUP_REMOVED lines=19> */
.L_x_11078:
[----:B------:R-:W-:Y:S05]  /*ae30*/  BSYNC B2 ;  /* 0x0000000000027941 */ /* 0x000fea0003800000 */
.L_x_11077:
[----:B------:R-:W0:Y:S01]  /*ae40*/  LDC.64 R4, c[0x0][0x238] ;  /* 0x00008e00ff047b82 */ /* 0x000e220000000a00 */
[----:B------:R-:W-:Y:S02]  /*ae50*/  ULDC.64 UR6, c[0x0][0x230] ;  /* 0x00008c0000067ab9 */ /* 0x000fe40000000a00 */
[C---:B0-----:R-:W-:Y:S02]  /*ae60*/  DFMA R2, R12.reuse, UR6, R4 ;  /* 0x000000060c027c2b */ /* 0x041fe40008000004 */
[----:B------:R-:W-:-:S06]  /*ae70*/  DFMA R4, R12, R4, -UR6 ;  /* 0x800000060c047e2b */ /* 0x000fcc0008000004 */
[-C--:B------:R-:W-:Y:S02]  /*ae80*/  DMUL R12, R2, R14.reuse ;  /* 0x0000000e020c7228 */ /* 0x080fe40000000000 */
[----:B------:R-:W-:-:S11]  /*ae90*/  DMUL R14, R4, R14 ;  /* 0x0000000e040e7228 */ /* 0x000fd60000000000 */
.L_x_11064:
[----:B------:R-:W-:Y:S05]  /*aea0*/  BSYNC B1 ;  /* 0x0000000000017941 */ /* 0x000fea0003800000 */
.L_x_11063:
        /* <DEDUP_REMOVED lines=17> */
.L_x_11081:
[----:B------:R-:W-:-:S13]  /*afc0*/  ISETP.GE.AND P0, PT, R49, R48, PT ;  /* 0x000000303100720c */ /* 0x000fda0003f06270 */
[----:B------:R-:W-:Y:S05]  /*afd0*/  @P0 BRA `(.L_x_11083) ;  /* 0x0000000000300947 */ /* 0x000fea0003800000 */
[----:B0-----:R-:W0:Y:S01]  /*afe0*/  LDC.64 R2, c[0x0][0x240] ;  /* 0x00009000ff027b82 */ /* 0x001e220000000a00 */
[----:B------:R-:W-:Y:S01]  /*aff0*/  IMAD.IADD R5, R6, 0x1, R49 ;  /* 0x0000000106057824 */ /* 0x000fe200078e0231 */
[----:B------:R-:W-:-:S03]  /*b000*/  IADD3 R49, R49, 0x80, RZ ;  /* 0x0000008031317810 */ /* 0x000fc60007ffe0ff */
[----:B0-----:R-:W-:-:S05]  /*b010*/  IMAD.WIDE.U32 R2, R5, 0x10, R2 ;  /* 0x0000001005027825 */ /* 0x001fca00078e0002 */
[----:B------:R1:W-:Y:S02]  /*b020*/  STG.E.128 desc[UR4][R2.64], R32 ;  /* 0x0000002002007986 */ /* 0x0003e4000c101d04 */
.L_x_11082:
[----:B------:R-:W-:-:S13]  /*b030*/  ISETP.GE.AND P0, PT, R49, R48, PT ;  /* 0x000000303100720c */ /* 0x000fda0003f06270 */
[----:B------:R-:W-:Y:S05]  /*b040*/  @P0 BRA `(.L_x_11084) ;  /* 0x0000000000300947 */ /* 0x000fea0003800000 */
[----:B01----:R-:W0:Y:S01]  /*b050*/  LDC.64 R2, c[0x0][0x240] ;  /* 0x00009000ff027b82 */ /* 0x003e220000000a00 */
[----:B------:R-:W-:Y:S02]  /*b060*/  IMAD.IADD R5, R6, 0x1, R49 ;  /* 0x0000000106057824 */ /* 0x000fe400078e0231 */
[----:B------:R-:W-:Y:S02]  /*b070*/  VIADD R49, R49, 0x80 ;  /* 0x0000008031317836 */ /* 0x000fe40000000000 */
[----:B0-----:R-:W-:-:S05]  /*b080*/  IMAD.WIDE.U32 R2, R5, 0x10, R2 ;  /* 0x0000001005027825 */ /* 0x001fca00078e0002 */
[----:B------:R1:W-:Y:S02]  /*b090*/  STG.E.128 desc[UR4][R2.64], R36 ;  /* 0x0000002402007986 */ /* 0x0003e4000c101d04 */
.L_x_11083:
[----:B------:R-:W-:-:S13]  /*b0a0*/  ISETP.GE.AND P0, PT, R49, R48, PT ;  /* 0x000000303100720c */ /* 0x000fda0003f06270 */
[----:B------:R-:W-:Y:S05]  /*b0b0*/  @P0 BRA `(.L_x_11085) ;  /* 0x0000000000340947 */ /* 0x000fea0003800000 */
[----:B01----:R-:W0:Y:S01]  /*b0c0*/  LDC.64 R2, c[0x0][0x240] ;  /* 0x00009000ff027b82 */ /* 0x003e220000000a00 */
[----:B------:R-:W-:Y:S01]  /*b0d0*/  IMAD.IADD R5, R6, 0x1, R49 ;  /* 0x0000000106057824 */ /* 0x000fe200078e0231 */
[----:B------:R-:W-:-:S03]  /*b0e0*/  IADD3 R49, R49, 0x80, RZ ;  /* 0x0000008031317810 */ /* 0x000fc60007ffe0ff */
[----:B0-----:R-:W-:-:S05]  /*b0f0*/  IMAD.WIDE.U32 R2, R5, 0x10, R2 ;  /* 0x0000001005027825 */ /* 0x001fca00078e0002 */
[----:B------:R2:W-:Y:S02]  /*b100*/  STG.E.128 desc[UR4][R2.64], R44 ;  /* 0x0000002c02007986 */ /* 0x0005e4000c101d04 */
.L_x_11084:
        /* <DEDUP_REMOVED lines=8> */
.L_x_11085:
[----:B------:R-:W-:Y:S05]  /*b190*/  BSYNC B1 ;  /* 0x0000000000017941 */ /* 0x000fea0003800000 */
.L_x_11080:
[----:B------:R-:W-:-:S13]  /*b1a0*/  ISETP.GE.AND P0, PT, R49, R48, PT ;  /* 0x000000303100720c */ /* 0x000fda0003f06270 */
[----:B012---:R-:W0:Y:S01]  /*b1b0*/  @!P0 LDC.64 R2, c[0x0][0x240] ;  /* 0x00009000ff028b82 */ /* 0x007e220000000a00 */
[----:B------:R-:W-:Y:S01]  /*b1c0*/  @!P0 IMAD.IADD R5, R6, 0x1, R49 ;  /* 0x0000000106058824 */ /* 0x000fe200078e0231 */
[----:B------:R-:W-:-:S03]  /*b1d0*/  @!P0 IADD3 R49, R49, 0x80, RZ ;  /* 0x0000008031318810 */ /* 0x000fc60007ffe0ff */
[----:B0-----:R-:W-:-:S05]  /*b1e0*/  @!P0 IMAD.WIDE.U32 R2, R5, 0x10, R2 ;  /* 0x0000001005028825 */ /* 0x001fca00078e0002 */
[----:B------:R3:W-:Y:S02]  /*b1f0*/  @!P0 STG.E.128 desc[UR4][R2.64], R8 ;  /* 0x0000000802008986 */ /* 0x0007e4000c101d04 */
.L_x_11086:
[----:B------:R-:W-:Y:S05]  /*b200*/  BSYNC B0 ;  /* 0x0000000000007941 */ /* 0x000fea0003800000 */
.L_x_11079:
        /* <DEDUP_REMOVED lines=8> */
        .weak           $__internal_38_$__cuda_sm20_dblrcp_rn_slowpath_v3
        .type           $__internal_38_$__cuda_sm20_dblrcp_rn_slowpath_v3,@function
        .size           $__internal_38_$__cuda_sm20_dblrcp_rn_slowpath_v3,($__internal_39_$__cuda_sm20_div_rn_f64_full - $__internal_38_$__cuda_sm20_dblrcp_rn_slowpath_v3)
$__internal_38_$__cuda_sm20_dblrcp_rn_slowpath_v3:
        /* <DEDUP_REMOVED lines=26> */
.L_x_11090:
        /* <DEDUP_REMOVED lines=9> */
.L_x_11088:
[----:B------:R-:W-:Y:S02]  /*b4c0*/  LOP3.LUT R5, R51, 0x80000, RZ, 0xfc, !PT ;  /* 0x0008000033057812 */ /* 0x000fe400078efcff */
[----:B------:R-:W-:-:S07]  /*b4d0*/  MOV R4, R50 ;  /* 0x0000003200047202 */ /* 0x000fce0000000f00 */
.L_x_11089:
[----:B------:R-:W-:Y:S05]  /*b4e0*/  BSYNC B0 ;  /* 0x0000000000007941 */ /* 0x000fea0003800000 */
.L_x_11087:
[----:B------:R-:W-:Y:S02]  /*b4f0*/  IMAD.MOV.U32 R3, RZ, RZ, R4 ;  /* 0x000000ffff037224 */ /* 0x000fe400078e0004 */
[----:B------:R-:W-:Y:S01]  /*b500*/  IMAD.MOV.U32 R2, RZ, RZ, R5 ;  /* 0x000000ffff027224 */ /* 0x000fe200078e0005 */
[----:B------:R-:W-:Y:S01]  /*b510*/  MOV R5, 0x0 ;  /* 0x0000000000057802 */ /* 0x000fe20000000f00 */
[----:B------:R-:W-:-:S04]  /*b520*/  IMAD.MOV.U32 R4, RZ, RZ, R0 ;  /* 0x000000ffff047224 */ /* 0x000fc800078e0000 */
[----:B------:R-:W-:Y:S05]  /*b530*/  RET.REL.NODEC R4 `(_ZN2at6native29vectorized_elementwise_kernelILi4ENS0_13AUnaryFunctorIN3c107complexIdEES5_S5_NS0_15binary_internal10DivFunctorIS5_EEEESt5arrayIPcLm2EEEEviT0_T1_) ;  /* 0xffffff4804b07950 */ /* 0x000fea0003c3ffff */
        .weak           $__internal_39_$__cuda_sm20_div_rn_f64_full
        .type           $__internal_39_$__cuda_sm20_div_rn_f64_full,@function
        .size           $__internal_39_$__cuda_sm20_div_rn_f64_full,(.L_x_19294 - $__internal_39_$__cuda_sm20_div_rn_f64_full)
$__internal_39_$__cuda_sm20_div_rn_f64_full:
        /* <DEDUP_REMOVED lines=72> */
.L_x_11092:
        /* <DEDUP_REMOVED lines=17> */
.L_x_11095:
[----:B------:R-:W-:Y:S01]  /*bad0*/  LOP3.LUT R2, R51, 0x80000, RZ, 0xfc, !PT ;  /* 0x0008000033027812 */ /* 0x000fe200078efcff */
[----:B------:R-:W-:-:S03]  /*bae0*/  IMAD.MOV.U32 R60, RZ, RZ, R50 ;  /* 0x000000ffff3c7224 */ /* 0x000fc600078e0032 */
[----:B------:R-:W-:Y:S01]  /*baf0*/  MOV R61, R2 ;  /* 0x00000002003d7202 */ /* 0x000fe20000000f00 */
[----:B------:R-:W-:Y:S06]  /*bb00*/  BRA `(.L_x_11093) ;  /* 0x00000000000c7947 */ /* 0x000fec0003800000 */
.L_x_11094:
[----:B------:R-:W-:Y:S01]  /*bb10*/  LOP3.LUT R2, R55, 0x80000, RZ, 0xfc, !PT ;  /* 0x0008000037027812 */ /* 0x000fe200078efcff */
[----:B------:R-:W-:-:S04]  /*bb20*/  IMAD.MOV.U32 R60, RZ, RZ, R54 ;  /* 0x000000ffff3c7224 */ /* 0x000fc800078e0036 */
[----:B------:R-:W-:-:S07]  /*bb30*/  IMAD.MOV.U32 R61, RZ, RZ, R2 ;  /* 0x000000ffff3d7224 */ /* 0x000fce00078e0002 */
.L_x_11093:
[----:B------:R-:W-:Y:S05]  /*bb40*/  BSYNC B0 ;  /* 0x0000000000007941 */ /* 0x000fea0003800000 */
.L_x_11091:
[----:B------:R-:W-:Y:S01]  /*bb50*/  IMAD.MOV.U32 R4, RZ, RZ, R0 ;  /* 0x000000ffff047224 */ /* 0x000fe200078e0000 */
[----:B------:R-:W-:Y:S01]  /*bb60*/  MOV R3, R61 ;  /* 0x0000003d00037202 */ /* 0x000fe20000000f00 */
[----:B------:R-:W-:Y:S02]  /*bb70*/  IMAD.MOV.U32 R5, RZ, RZ, 0x0 ;  /* 0x00000000ff057424 */ /* 0x000fe400078e00ff */
[----:B------:R-:W-:Y:S02]  /*bb80*/  IMAD.MOV.U32 R2, RZ, RZ, R60 ;  /* 0x000000ffff027224 */ /* 0x000fe400078e003c */
[----:B------:R-:W-:Y:S05]  /*bb90*/  RET.REL.NODEC R4 `(_ZN2at6native29vectorized_elementwise_kernelILi4ENS0_13AUnaryFunctorIN3c107complexIdEES5_S5_NS0_15binary_internal10DivFunctorIS5_EEEESt5arrayIPcLm2EEEEviT0_T1_) ;  /* 0xffffff4404187950 */ /* 0x000fea0003c3ffff */
.L_x_11096:
        /* <DEDUP_REMOVED lines=14> */
.L_x_19294:


//--------------------- .text._ZN2at6native29vectorized_elementwise_kernelILi8ENS0_13AUnaryFunctorIN3c107complexIdEES5_S5_NS0_15binary_internal10DivFunctorIS5_EEEESt5arrayIPcLm2EEEEviT0_T1_ --------------------------
	.section	.text._ZN2at6native29vectorized_elementwise_kernelILi8ENS0_13AUnaryFunctorIN3c107complexIdEES5_S5_NS0_15binary_internal10DivFunctorIS5_EEEESt5arrayIPcLm2EEEEviT0_T1_,"ax",@progbits
	.align	128
        .global         _ZN2at6native29vectorized_elementwise_kernelILi8ENS0_13AUnaryFunctorIN3c107complexIdEES5_S5_NS0_15binary_internal10DivFunctorIS5_EEEESt5arrayIPcLm2EEEEviT0_T1_
        .type           _ZN2at6native29vectorized_elementwise_kernelILi8ENS0_13AUnaryFunctorIN3c107complexIdEES5_S5_NS0_15binary_internal10DivFunctorIS5_EEEESt5arrayIPcLm2EEEEviT0_T1_,@function
        .size           _ZN2at6native29vectorized_elementwise_kernelILi8ENS0_13AUnaryFunctorIN3c107complexIdEES5_S5_NS0_15binary_internal10DivFunctorIS5_EEEESt5arrayIPcLm2EEEEviT0_T1_,(.L_x_19296 - _ZN2at6native29vectorized_elementwise_kernelILi8ENS0_13AUnaryFunctorIN3c107complexIdEES5_S5_NS0_15binary_internal10DivFunctorIS5_EEEESt5arrayIPcLm2EEEEviT0_T1_)
        .other          _ZN2at6native29vectorized_elementwise_kernelILi8ENS0_13AUnaryFunctorIN3c107complexIdEES5_S5_NS0_15binary_internal10DivFunctorIS5_EEEESt5arrayIPcLm2EEEEviT0_T1_,@"STO_CUDA_ENTRY STV_DEFAULT"
_ZN2at6native29vectorized_elementwise_kernelILi8ENS0_13AUnaryFunctorIN3c107complexIdEES5_S5_NS0_15binary_internal10DivFunctorIS5_EEEESt5arrayIPcLm2EEEEviT0_T1_:
.text._ZN2at6native29vectorized_elementwise_kernelILi8ENS0_13AUnaryFunctorIN3c107complexIdEES5_S5_NS0_15binary_internal10DivFunctorIS5_EEEESt5arrayIPcLm2EEEEviT0_T1_:
        /* <DEDUP_REMOVED lines=46> */
[----:B-----5:R-:W-:Y:S05]  /*02e0*/  CALL.REL.NOINC `($__internal_41_$__cuda_sm20_div_rn_f64_full) ;  /* 0x000000b000947944 */ /* 0x020fea0003c00000 */
[----:B------:R-:W-:Y:S02]  /*02f0*/  IMAD.MOV.U32 R42, RZ, RZ, R2 ;  /* 0x000000ffff2a7224 */ /* 0x000fe400078e0002 */
[----:B------:R-:W-:-:S07]  /*0300*/  IMAD.MOV.U32 R43, RZ, RZ, R3 ;  /* 0x000000ffff2b7224 */ /* 0x000fce00078e0003 */
.L_x_11102:
[----:B------:R-:W-:Y:S05]  /*0310*/  BSYNC B2 ;  /* 0x0000000000027941 */ /* 0x000fea0003800000 */
.L_x_11101:
        /* <DEDUP_REMOVED lines=16> */
[----:B-----5:R-:W-:Y:S05]  /*0420*/  CALL.REL.NOINC `($__internal_40_$__cuda_sm20_dblrcp_rn_slowpath_v3) ;  /* 0x000000ac00987944 */ /* 0x020fea0003c00000 */
[----:B------:R-:W-:-:S04]  /*0430*/  LOP3.LUT R3, R3, R2, RZ, 0x3c, !PT ;  /* 0x0000000203037212 */ /* 0x000fc800078e3cff */
[----:B------:R-:W-:-:S04]  /*0440*/  LOP3.LUT R2, R3, R2, RZ, 0x3c, !PT ;  /* 0x0000000203027212 */ /* 0x000fc800078e3cff */
[----:B------:R-:W-:-:S07]  /*0450*/  LOP3.LUT R3, R3, R2, RZ, 0x3c, !PT ;  /* 0x0000000203037212 */ /* 0x000fce00078e3cff */
.L_x_11104:
[----:B------:R-:W-:Y:S05]  /*0460*/  BSYNC B2 ;  /* 0x0000000000027941 */ /* 0x000fea0003800000 */
.L_x_11103:
[----:B------:R-:W0:Y:S01]  /*0470*/  LDC.64 R22, c[0x0][0x230] ;  /* 0x00008c00ff167b82 */ /* 0x000e220000000a00 */
[----:B------:R-:W-:Y:S02]  /*0480*/  ULDC.64 UR6, c[0x0][0x238] ;  /* 0x00008e0000067ab9 */ /* 0x000fe40000000a00 */
[C---:B0-----:R-:W-:Y:S02]  /*0490*/  DFMA R20, R42.reuse, UR6, R22 ;  /* 0x000000062a147c2b */ /* 0x041fe40008000016 */
[----:B------:R-:W-:-:S06]  /*04a0*/  DFMA R22, -R42, R22, UR6 ;  /* 0x000000062a167e2b */ /* 0x000fcc0008000116 */
[-C--:B------:R-:W-:Y:S02]  /*04b0*/  DMUL R20, R20, R2.reuse ;  /* 0x0000000214147228 */ /* 0x080fe40000000000 */
[----:B------:R-:W-:Y:S01]  /*04c0*/  DMUL R22, R22, R2 ;  /* 0x0000000216167228 */ /* 0x000fe20000000000 */
[----:B------:R-:W-:Y:S10]  /*04d0*/  BRA `(.L_x_11105) ;  /* 0x0000000400b07947 */ /* 0x000ff40003800000 */
.L_x_11100:
        /* <DEDUP_REMOVED lines=24> */
[----:B-----5:R-:W-:Y:S05]  /*0660*/  CALL.REL.NOINC `($__internal_41_$__cuda_sm20_div_rn_f64_full) ;  /* 0x000000ac00b47944 */ /* 0x020fea0003c00000 */
.L_x_11107:
[----:B------:R-:W-:Y:S05]  /*0670*/  BSYNC B2 ;  /* 0x0000000000027941 */ /* 0x000fea0003800000 */
.L_x_11106:
        /* <DEDUP_REMOVED lines=26> */
[----:B-----5:R-:W-:Y:S05]  /*0820*/  CALL.REL.NOINC `($__internal_41_$__cuda_sm20_div_rn_f64_full) ;  /* 0x000000ac00447944 */ /* 0x020fea0003c00000 */
[----:B------:R-:W-:Y:S01]  /*0830*/  MOV R22, R2 ;  /* 0x0000000200167202 */ /* 0x000fe20000000f00 */
[----:B------:R-:W-:-:S07]  /*0840*/  IMAD.MOV.U32 R23, RZ, RZ, R3 ;  /* 0x000000ffff177224 */ /* 0x000fce00078e0003 */
.L_x_11109:
[----:B------:R-:W-:Y:S05]  /*0850*/  BSYNC B2 ;  /* 0x0000000000027941 */ /* 0x000fea0003800000 */
.L_x_11108:
[----:B------:R-:W-:Y:S05]  /*0860*/  BRA `(.L_x_11105) ;  /* 0x0000000000cc7947 */ /* 0x000fea0003800000 */
.L_x_11099:
        /* <DEDUP_REMOVED lines=23> */
.L_x_11111:
[----:B------:R-:W-:Y:S05]  /*09e0*/  BSYNC B2 ;  /* 0x0000000000027941 */ /* 0x000fea0003800000 */
.L_x_11110:
        /* <DEDUP_REMOVED lines=20> */
.L_x_11113:
[----:B------:R-:W-:Y:S05]  /*0b30*/  BSYNC B2 ;  /* 0x0000000000027941 */ /* 0x000fea0003800000 */
.L_x_11112:
[----:B------:R-:W0:Y:S01]  /*0b40*/  LDC.64 R22, c[0x0][0x238] ;  /* 0x00008e00ff167b82 */ /* 0x000e220000000a00 */
[----:B------:R-:W-:Y:S02]  /*0b50*/  ULDC.64 UR6, c[0x0][0x230] ;  /* 0x00008c0000067ab9 */ /* 0x000fe40000000a00 */
[C---:B0-----:R-:W-:Y:S02]  /*0b60*/  DFMA R20, R42.reuse, UR6, R22 ;  /* 0x000000062a147c2b */ /* 0x041fe40008000016 */
[----:B------:R-:W-:-:S06]  /*0b70*/  DFMA R22, R42, R22, -UR6 ;  /* 0x800000062a167e2b */ /* 0x000fcc0008000016 */
[-C--:B------:R-:W-:Y:S02]  /*0b80*/  DMUL R20, R20, R2.reuse ;  /* 0x0000000214147228 */ /* 0x080fe40000000000 */
[----:B------:R-:W-:-:S11]  /*0b90*/  DMUL R22, R22, R2 ;  /* 0x0000000216167228 */ /* 0x000fd60000000000 */
.L_x_11105:
[----:B------:R-:W-:Y:S05]  /*0ba0*/  BSYNC B1 ;  /* 0x0000000000017941 */ /* 0x000fea0003800000 */
.L_x_11098:
        /* <DEDUP_REMOVED lines=26> */
[----:B------:R-:W-:Y:S05]  /*0d50*/  CALL.REL.NOINC `($__internal_41_$__cuda_sm20_div_rn_f64_full) ;  /* 0x000000a400f87944 */ /* 0x000fea0003c00000 */
[----:B------:R-:W-:Y:S02]  /*0d60*/  IMAD.MOV.U32 R42, RZ, RZ, R2 ;  /* 0x000000ffff2a7224 */ /* 0x000fe400078e0002 */
[----:B------:R-:W-:-:S07]  /*0d70*/  IMAD.MOV.U32 R43, RZ, RZ, R3 ;  /* 0x000000ffff2b7224 */ /* 0x000fce00078e0003 */
.L_x_11118:
[----:B------:R-:W-:Y:S05]  /*0d80*/  BSYNC B2 ;  /* 0x0000000000027941 */ /* 0x000fea0003800000 */
.L_x_11117:
        /* <DEDUP_REMOVED lines=16> */
[----:B------:R-:W-:Y:S05]  /*0e90*/  CALL.REL.NOINC `($__internal_40_$__cuda_sm20_dblrcp_rn_slowpath_v3) ;  /* 0x000000a000fc7944 */ /* 0x000fea0003c00000 */
[----:B------:R-:W-:-:S04]  /*0ea0*/  LOP3.LUT R3, R3, R2, RZ, 0x3c, !PT ;  /* 0x0000000203037212 */ /* 0x000fc800078e3cff */
[----:B------:R-:W-:-:S04]  /*0eb0*/  LOP3.LUT R2, R3, R2, RZ, 0x3c, !PT ;  /* 0x0000000203027212 */ /* 0x000fc800078e3cff */
[----:B------:R-:W-:-:S07]  /*0ec0*/  LOP3.LUT R3, R3, R2, RZ, 0x3c, !PT ;  /* 0x0000000203037212 */ /* 0x000fce00078e3cff */
.L_x_11120:
[----:B------:R-:W-:Y:S05]  /*0ed0*/  BSYNC B2 ;  /* 0x0000000000027941 */ /* 0x000fea0003800000 */
.L_x_11119:
[----:B------:R-:W0:Y:S01]  /*0ee0*/  LDC.64 R18, c[0x0][0x230] ;  /* 0x00008c00ff127b82 */ /* 0x000e220000000a00 */
[----:B------:R-:W-:Y:S02]  /*0ef0*/  ULDC.64 UR6, c[0x0][0x238] ;  /* 0x00008e0000067ab9 */ /* 0x000fe40000000a00 */
[C---:B0-----:R-:W-:Y:S02]  /*0f00*/  DFMA R16, R42.reuse, UR6, R18 ;  /* 0x000000062a107c2b */ /* 0x041fe40008000012 */
[----:B------:R-:W-:-:S06]  /*0f10*/  DFMA R18, -R42, R18, UR6 ;  /* 0x000000062a127e2b */ /* 0x000fcc0008000112 */
[-C--:B------:R-:W-:Y:S02]  /*0f20*/  DMUL R16, R16, R2.reuse ;  /* 0x0000000210107228 */ /* 0x080fe40000000000 */
[----:B------:R-:W-:Y:S01]  /*0f30*/  DMUL R18, R18, R2 ;  /* 0x0000000212127228 */ /* 0x000fe20000000000 */
[----:B------:R-:W-:Y:S10]  /*0f40*/  BRA `(.L_x_11121) ;  /* 0x0000000400b07947 */ /* 0x000ff40003800000 */
.L_x_11116:
        /* <DEDUP_REMOVED lines=24> */
[----:B------:R-:W-:Y:S05]  /*10d0*/  CALL.REL.NOINC `($__internal_41_$__cuda_sm20_div_rn_f64_full) ;  /* 0x000000a400187944 */ /* 0x000fea0003c00000 */
.L_x_11123:
[----:B------:R-:W-:Y:S05]  /*10e0*/  BSYNC B2 ;  /* 0x0000000000027941 */ /* 0x000fea0003800000 */
.L_x_11122:
        /* <DEDUP_REMOVED lines=26> */
[----:B------:R-:W-:Y:S05]  /*1290*/  CALL.REL.NOINC `($__internal_41_$__cuda_sm20_div_rn_f64_full) ;  /* 0x000000a000a87944 */ /* 0x000fea0003c00000 */
[----:B------:R-:W-:Y:S02]  /*12a0*/  IMAD.MOV.U32 R18, RZ, RZ, R2 ;  /* 0x000000ffff127224 */ /* 0x000fe400078e0002 */
[----:B------:R-:W-:-:S07]  /*12b0*/  IMAD.MOV.U32 R19, RZ, RZ, R3 ;  /* 0x000000ffff137224 */ /* 0x000fce00078e0003 */
.L_x_11125:
[----:B------:R-:W-:Y:S05]  /*12c0*/  BSYNC B2 ;  /* 0x0000000000027941 */ /* 0x000fea0003800000 */
.L_x_11124:
[----:B------:R-:W-:Y:S05]  /*12d0*/  BRA `(.L_x_11121) ;  /* 0x0000000000cc7947 */ /* 0x000fea0003800000 */
.L_x_11115:
        /* <DEDUP_REMOVED lines=23> */
.L_x_11127:
[----:B------:R-:W-:Y:S05]  /*1450*/  BSYNC B2 ;  /* 0x0000000000027941 */ /* 0x000fea0003800000 */
.L_x_11126:
        /* <DEDUP_REMOVED lines=20> */
.L_x_11129:
[----:B------:R-:W-:Y:S05]  /*15a0*/  BSYNC B2 ;  /* 0x0000000000027941 */ /* 0x000fea0003800000 */
.L_x_11128:
[----:B------:R-:W0:Y:S01]  /*15b0*/  LDC.64 R18, c[0x0][0x238] ;  /* 0x00008e00ff127b82 */ /* 0x000e220000000a00 */
[----:B------:R-:W-:Y:S02]  /*15c0*/  ULDC.64 UR6, c[0x0][0x230] ;  /* 0x00008c0000067ab9 */ /* 0x000fe40000000a00 */
[C---:B0-----:R-:W-:Y:S02]  /*15d0*/  DFMA R16, R42.reuse, UR6, R18 ;  /* 0x000000062a107c2b */ /* 0x041fe40008000012 */
[----:B------:R-:W-:-:S06]  /*15e0*/  DFMA R18, R42, R18, -UR6 ;  /* 0x800000062a127e2b */ /* 0x000fcc0008000012 */
[-C--:B------:R-:W-:Y:S02]  /*15f0*/  DMUL R16, R16, R2.reuse ;  /* 0x0000000210107228 */ /* 0x080fe40000000000 */
[----:B------:R-:W-:-:S11]  /*1600*/  DMUL R18, R18, R2 ;  /* 0x0000000212127228 */ /* 0x000fd60000000000 */
.L_x_11121:
[----:B------:R-:W-:Y:S05]  /*1610*/  BSYNC B1 ;  /* 0x0000000000017941 */ /* 0x000fea0003800000 */
.L_x_11114:
        /* <DEDUP_REMOVED lines=26> */
[----:B------:R-:W-:Y:S05]  /*17c0*/  CALL.REL.NOINC `($__internal_41_$__cuda_sm20_div_rn_f64_full) ;  /* 0x0000009c005c7944 */ /* 0x000fea0003c00000 */
[----:B------:R-:W-:Y:S01]  /*17d0*/  IMAD.MOV.U32 R42, RZ, RZ, R2 ;  /* 0x000000ffff2a7224 */ /* 0x000fe200078e0002 */
[----:B------:R-:W-:-:S07]  /*17e0*/  MOV R43, R3 ;  /* 0x00000003002b7202 */ /* 0x000fce0000000f00 */
.L_x_11134:
[----:B------:R-:W-:Y:S05]  /*17f0*/  BSYNC B2 ;  /* 0x0000000000027941 */ /* 0x000fea0003800000 */
.L_x_11133:
        /* <DEDUP_REMOVED lines=20> */
.L_x_11136:
[----:B------:R-:W-:Y:S05]  /*1940*/  BSYNC B2 ;  /* 0x0000000000027941 */ /* 0x000fea0003800000 */
.L_x_11135:
[----:B------:R-:W0:Y:S01]  /*1950*/  LDC.64 R14, c[0x0][0x230] ;  /* 0x00008c00ff0e7b82 */ /* 0x000e220000000a00 */
[----:B------:R-:W-:Y:S02]  /*1960*/  ULDC.64 UR6, c[0x0][0x238] ;  /* 0x00008e0000067ab9 */ /* 0x000fe40000000a00 */
[C---:B0-----:R-:W-:Y:S02]  /*1970*/  DFMA R12, R42.reuse, UR6, R14 ;  /* 0x000000062a0c7c2b */ /* 0x041fe4000800000e */
[----:B------:R-:W-:-:S06]  /*1980*/  DFMA R14, -R42, R14, UR6 ;  /* 0x000000062a0e7e2b */ /* 0x000fcc000800010e */
[-C--:B------:R-:W-:Y:S02]  /*1990*/  DMUL R12, R12, R2.reuse ;  /* 0x000000020c0c7228 */ /* 0x080fe40000000000 */
[----:B------:R-:W-:Y:S01]  /*19a0*/  DMUL R14, R14, R2 ;  /* 0x000000020e0e7228 */ /* 0x000fe20000000000 */
[----:B------:R-:W-:Y:S10]  /*19b0*/  BRA `(.L_x_11137) ;  /* 0x0000000400b07947 */ /* 0x000ff40003800000 */
.L_x_11132:
        /* <DEDUP_REMOVED lines=24> */
[----:B------:R-:W-:Y:S05]  /*1b40*/  CALL.REL.NOINC `($__internal_41_$__cuda_sm20_div_rn_f64_full) ;  /* 0x00000098007c7944 */ /* 0x000fea0003c00000 */
.L_x_11139:
[----:B------:R-:W-:Y:S05]  /*1b50*/  BSYNC B2 ;  /* 0x0000000000027941 */ /* 0x000fea0003800000 */
.L_x_11138:
        /* <DEDUP_REMOVED lines=26> */
[----:B------:R-:W-:Y:S05]  /*1d00*/  CALL.REL.NOINC `($__internal_41_$__cuda_sm20_div_rn_f64_full) ;  /* 0x00000098000c7944 */ /* 0x000fea0003c00000 */
[----:B------:R-:W-:Y:S02]  /*1d10*/  IMAD.MOV.U32 R14, RZ, RZ, R2 ;  /* 0x000000ffff0e7224 */ /* 0x000fe400078e0002 */
[----:B------:R-:W-:-:S07]  /*1d20*/  IMAD.MOV.U32 R15, RZ, RZ, R3 ;  /* 0x000000ffff0f7224 */ /* 0x000fce00078e0003 */
.L_x_11141:
[----:B------:R-:W-:Y:S05]  /*1d30*/  BSYNC B2 ;  /* 0x0000000000027941 */ /* 0x000fea0003800000 */
.L_x_11140:
[----:B------:R-:W-:Y:S05]  /*1d40*/  BRA `(.L_x_11137) ;  /* 0x0000000000cc7947 */ /* 0x000fea0003800000 */
.L_x_11131:
        /* <DEDUP_REMOVED lines=23> */
.L_x_11143:
[----:B------:R-:W-:Y:S05]  /*1ec0*/  BSYNC B2 ;  /* 0x0000000000027941 */ /* 0x000fea0003800000 */
.L_x_11142:
        /* <DEDUP_REMOVED lines=20> */
.L_x_11145:
[----:B------:R-:W-:Y:S05]  /*2010*/  BSYNC B2 ;  /* 0x0000000000027941 */ /* 0x000fea0003800000 */
.L_x_11144:
[----:B------:R-:W0:Y:S01]  /*2020*/  LDC.64 R14, c[0x0][0x238] ;  /* 0x00008e00ff0e7b82 */ /* 0x000e220000000a00 */
[----:B------:R-:W-:Y:S02]  /*2030*/  ULDC.64 UR6, c[0x0][0x230] ;  /* 0x00008c0000067ab9 */ /* 0x000fe40000000a00 */
[C---:B0-----:R-:W-:Y:S02]  /*2040*/  DFMA R12, R42.reuse, UR6, R14 ;  /* 0x000000062a0c7c2b */ /* 0x041fe4000800000e */
[----:B------:R-:W-:-:S06]  /*2050*/  DFMA R14, R42, R14, -UR6 ;  /* 0x800000062a0e7e2b */ /* 0x000fcc000800000e */
[-C--:B------:R-:W-:Y:S02]  /*2060*/  DMUL R12, R12, R2.reuse ;  /* 0x000000020c0c7228 */ /* 0x080fe40000000000 */
[----:B------:R-:W-:-:S11]  /*2070*/  DMUL R14, R14, R2 ;  /* 0x000000020e0e7228 */ /* 0x000fd60000000000 */
.L_x_11137:
[----:B------:R-:W-:Y:S05]  /*2080*/  BSYNC B1 ;  /* 0x0000000000017941 */ /* 0x000fea0003800000 */
.L_x_11130:
        /* <DEDUP_REMOVED lines=26> */
[----:B------:R-:W-:Y:S05]  /*2230*/  CALL.REL.NOINC `($__internal_41_$__cuda_sm20_div_rn_f64_full) ;  /* 0x0000009000c07944 */ /* 0x000fea0003c00000 */
[----:B------:R-:W-:Y:S01]  /*2240*/  MOV R42, R2 ;  /* 0x00000002002a7202 */ /* 0x000fe20000000f00 */
[----:B------:R-:W-:-:S07]  /*2250*/  IMAD.MOV.U32 R43, RZ, RZ, R3 ;  /* 0x000000ffff2b7224 */ /* 0x000fce00078e0003 */
.L_x_11150:
[----:B------:R-:W-:Y:S05]  /*2260*/  BSYNC B2 ;  /* 0x0000000000027941 */ /* 0x000fea0003800000 */
.L_x_11149:
        /* <DEDUP_REMOVED lines=16> */
[----:B------:R-:W-:Y:S05]  /*2370*/  CALL.REL.NOINC `($__internal_40_$__cuda_sm20_dblrcp_rn_slowpath_v3) ;  /* 0x0000008c00c47944 */ /* 0x000fea0003c00000 */
[----:B------:R-:W-:-:S04]  /*2380*/  LOP3.LUT R3, R3, R2, RZ, 0x3c, !PT ;  /* 0x0000000203037212 */ /* 0x000fc800078e3cff */
[----:B------:R-:W-:-:S04]  /*2390*/  LOP3.LUT R2, R3, R2, RZ, 0x3c, !PT ;  /* 0x0000000203027212 */ /* 0x000fc800078e3cff */
[----:B------:R-:W-:-:S07]  /*23a0*/  LOP3.LUT R3, R3, R2, RZ, 0x3c, !PT ;  /* 0x0000000203037212 */ /* 0x000fce00078e3cff */
.L_x_11152:
[----:B------:R-:W-:Y:S05]  /*23b0*/  BSYNC B2 ;  /* 0x0000000000027941 */ /* 0x000fea0003800000 */
.L_x_11151:
[----:B------:R-:W0:Y:S01]  /*23c0*/  LDC.64 R10, c[0x0][0x230] ;  /* 0x00008c00ff0a7b82 */ /* 0x000e220000000a00 */
[----:B------:R-:W-:Y:S02]  /*23d0*/  ULDC.64 UR6, c[0x0][0x238] ;  /* 0x00008e0000067ab9 */ /* 0x000fe40000000a00 */
[C---:B0-----:R-:W-:Y:S02]  /*23e0*/  DFMA R8, R42.reuse, UR6, R10 ;  /* 0x000000062a087c2b */ /* 0x041fe4000800000a */
[----:B------:R-:W-:-:S06]  /*23f0*/  DFMA R10, -R42, R10, UR6 ;  /* 0x000000062a0a7e2b */ /* 0x000fcc000800010a */
[-C--:B------:R-:W-:Y:S02]  /*2400*/  DMUL R8, R8, R2.reuse ;  /* 0x0000000208087228 */ /* 0x080fe40000000000 */
[----:B------:R-:W-:Y:S01]  /*2410*/  DMUL R10, R10, R2 ;  /* 0x000000020a0a7228 */ /* 0x000fe20000000000 */
[----:B------:R-:W-:Y:S10]  /*2420*/  BRA `(.L_x_11153) ;  /* 0x0000000400b07947 */ /* 0x000ff40003800000 */
.L_x_11148:
        /* <DEDUP_REMOVED lines=25> */
.L_x_11155:
[----:B------:R-:W-:Y:S05]  /*25c0*/  BSYNC B2 ;  /* 0x0000000000027941 */ /* 0x000fea0003800000 */
.L_x_11154:
        /* <DEDUP_REMOVED lines=26> */
[----:B------:R-:W-:Y:S05]  /*2770*/  CALL.REL.NOINC `($__internal_41_$__cuda_sm20_div_rn_f64_full) ;  /* 0x0000008c00707944 */ /* 0x000fea0003c00000 */
[----:B------:R-:W-:Y:S02]  /*2780*/  IMAD.MOV.U32 R10, RZ, RZ, R2 ;  /* 0x000000ffff0a7224 */ /* 0x000fe400078e0002 */
[----:B------:R-:W-:-:S07]  /*2790*/  IMAD.MOV.U32 R11, RZ, RZ, R3 ;  /* 0x000000ffff0b7224 */ /* 0x000fce00078e0003 */
.L_x_11157:
[----:B------:R-:W-:Y:S05]  /*27a0*/  BSYNC B2 ;  /* 0x0000000000027941 */ /* 0x000fea0003800000 */
.L_x_11156:
[----:B------:R-:W-:Y:S05]  /*27b0*/  BRA `(.L_x_11153) ;  /* 0x0000000000cc7947 */ /* 0x000fea0003800000 */
.L_x_11147:
        /* <DEDUP_REMOVED lines=23> */
.L_x_11159:
[----:B------:R-:W-:Y:S05]  /*2930*/  BSYNC B2 ;  /* 0x0000000000027941 */ /* 0x000fea0003800000 */
.L_x_11158:
        /* <DEDUP_REMOVED lines=20> */
.L_x_11161:
[----:B------:R-:W-:Y:S05]  /*2a80*/  BSYNC B2 ;  /* 0x0000000000027941 */ /* 0x000fea0003800000 */
.L_x_11160:
[----:B------:R-:W0:Y:S01]  /*2a90*/  LDC.64 R10, c[0x0][0x238] ;  /* 0x00008e00ff0a7b82 */ /* 0x000e220000000a00 */
[----:B------:R-:W-:Y:S02]  /*2aa0*/  ULDC.64 UR6, c[0x0][0x230] ;  /* 0x00008c0000067ab9 */ /* 0x000fe40000000a00 */
[C---:B0-----:R-:W-:Y:S02]  /*2ab0*/  DFMA R8, R42.reuse, UR6, R10 ;  /* 0x000000062a087c2b */ /* 0x041fe4000800000a */
[----:B------:R-:W-:-:S06]  /*2ac0*/  DFMA R10, R42, R10, -UR6 ;  /* 0x800000062a0a7e2b */ /* 0x000fcc000800000a */
[-C--:B------:R-:W-:Y:S02]  /*2ad0*/  DMUL R8, R8, R2.reuse ;  /* 0x0000000208087228 */ /* 0x080fe40000000000 */
[----:B------:R-:W-:-:S11]  /*2ae0*/  DMUL R10, R10, R2 ;  /* 0x000000020a0a7228 */ /* 0x000fd60000000000 */
.L_x_11153:
[----:B------:R-:W-:Y:S05]  /*2af0*/  BSYNC B1 ;  /* 0x0000000000017941 */ /* 0x000fea0003800000 */
.L_x_11146:
        /* <DEDUP_REMOVED lines=29> */
.L_x_11166:
[----:B------:R-:W-:Y:S05]  /*2cd0*/  BSYNC B2 ;  /* 0x0000000000027941 */ /* 0x000fea0003800000 */
.L_x_11165:
        /* <DEDUP_REMOVED lines=16> */
[----:B------:R-:W-:Y:S05]  /*2de0*/  CALL.REL.NOINC `($__internal_40_$__cuda_sm20_dblrcp_rn_slowpath_v3) ;  /* 0x0000008400287944 */ /* 0x000fea0003c00000 */
[----:B------:R-:W-:-:S04]  /*2df0*/  LOP3.LUT R3, R3, R2, RZ, 0x3c, !PT ;  /* 0x0000000203037212 */ /* 0x000fc800078e3cff */
[----:B------:R-:W-:-:S04]  /*2e00*/  LOP3.LUT R2, R3, R2, RZ, 0x3c, !PT ;  /* 0x0000000203027212 */ /* 0x000fc800078e3cff */
[----:B------:R-:W-:-:S07]  /*2e10*/  LOP3.LUT R3, R3, R2, RZ, 0x3c, !PT ;  /* 0x0000000203037212 */ /* 0x000fce00078e3cff */
.L_x_11168:
[----:B------:R-:W-:Y:S05]  /*2e20*/  BSYNC B2 ;  /* 0x0000000000027941 */ /* 0x000fea0003800000 */
.L_x_11167:
[----:B------:R-:W0:Y:S01]  /*2e30*/  LDC.64 R38, c[0x0][0x230] ;  /* 0x00008c00ff267b82 */ /* 0x000e220000000a00 */
[----:B------:R-:W-:Y:S02]  /*2e40*/  ULDC.64 UR6, c[0x0][0x238] ;  /* 0x00008e0000067ab9 */ /* 0x000fe40000000a00 */
[C---:B0-----:R-:W-:Y:S02]  /*2e50*/  DFMA R36, R42.reuse, UR6, R38 ;  /* 0x000000062a247c2b */ /* 0x041fe40008000026 */
[----:B------:R-:W-:-:S06]  /*2e60*/  DFMA R38, -R42, R38, UR6 ;  /* 0x000000062a267e2b */ /* 0x000fcc0008000126 */
[-C--:B------:R-:W-:Y:S02]  /*2e70*/  DMUL R36, R36, R2.reuse ;  /* 0x0000000224247228 */ /* 0x080fe40000000000 */
[----:B------:R-:W-:Y:S01]  /*2e80*/  DMUL R38, R38, R2 ;  /* 0x0000000226267228 */ /* 0x000fe20000000000 */
[----:B------:R-:W-:Y:S10]  /*2e90*/  BRA `(.L_x_11169) ;  /* 0x0000000400b07947 */ /* 0x000ff40003800000 */
.L_x_11164:
        /* <DEDUP_REMOVED lines=25> */
.L_x_11171:
[----:B------:R-:W-:Y:S05]  /*3030*/  BSYNC B2 ;  /* 0x0000000000027941 */ /* 0x000fea0003800000 */
.L_x_11170:
        /* <DEDUP_REMOVED lines=27> */
[----:B------:R-:W-:Y:S01]  /*31f0*/  IMAD.MOV.U32 R38, RZ, RZ, R2 ;  /* 0x000000ffff267224 */ /* 0x000fe200078e0002 */
[----:B------:R-:W-:-:S07]  /*3200*/  MOV R39, R3 ;  /* 0x0000000300277202 */ /* 0x000fce0000000f00 */
.L_x_11173:
[----:B------:R-:W-:Y:S05]  /*3210*/  BSYNC B2 ;  /* 0x0000000000027941 */ /* 0x000fea0003800000 */
.L_x_11172:
[----:B------:R-:W-:Y:S05]  /*3220*/  BRA `(.L_x_11169) ;  /* 0x0000000000cc7947 */ /* 0x000fea0003800000 */
.L_x_11163:
        /* <DEDUP_REMOVED lines=23> */
.L_x_11175:
[----:B------:R-:W-:Y:S05]  /*33a0*/  BSYNC B2 ;  /* 0x0000000000027941 */ /* 0x000fea0003800000 */
.L_x_11174:
        /* <DEDUP_REMOVED lines=20> */
.L_x_11177:
[----:B------:R-:W-:Y:S05]  /*34f0*/  BSYNC B2 ;  /* 0x0000000000027941 */ /* 0x000fea0003800000 */
.L_x_11176:
[----:B------:R-:W0:Y:S01]  /*3500*/  LDC.64 R38, c[0x0][0x238] ;  /* 0x00008e00ff267b82 */ /* 0x000e220000000a00 */
[----:B------:R-:W-:Y:S02]  /*3510*/  ULDC.64 UR6, c[0x0][0x230] ;  /* 0x00008c0000067ab9 */ /* 0x000fe40000000a00 */
[C---:B0-----:R-:W-:Y:S02]  /*3520*/  DFMA R36, R42.reuse, UR6, R38 ;  /* 0x000000062a247c2b */ /* 0x041fe40008000026 */
[----:B------:R-:W-:-:S06]  /*3530*/  DFMA R38, R42, R38, -UR6 ;  /* 0x800000062a267e2b */ /* 0x000fcc0008000026 */
[-C--:B------:R-:W-:Y:S02]  /*3540*/  DMUL R36, R36, R2.reuse ;  /* 0x0000000224247228 */ /* 0x080fe40000000000 */
[----:B------:R-:W-:-:S11]  /*3550*/  DMUL R38, R38, R2 ;  /* 0x0000000226267228 */ /* 0x000fd60000000000 */
.L_x_11169:
[----:B------:R-:W-:Y:S05]  /*3560*/  BSYNC B1 ;  /* 0x0000000000017941 */ /* 0x000fea0003800000 */
.L_x_11162:
        /* <DEDUP_REMOVED lines=29> */
.L_x_11182:
[----:B------:R-:W-:Y:S05]  /*3740*/  BSYNC B2 ;  /* 0x0000000000027941 */ /* 0x000fea0003800000 */
.L_x_11181:
        /* <DEDUP_REMOVED lines=20> */
.L_x_11184:
[----:B------:R-:W-:Y:S05]  /*3890*/  BSYNC B2 ;  /* 0x0000000000027941 */ /* 0x000fea0003800000 */
.L_x_11183:
[----:B------:R-:W0:Y:S01]  /*38a0*/  LDC.64 R26, c[0x0][0x230] ;  /* 0x00008c00ff1a7b82 */ /* 0x000e220000000a00 */
[----:B------:R-:W-:Y:S02]  /*38b0*/  ULDC.64 UR6, c[0x0][0x238] ;  /* 0x00008e0000067ab9 */ /* 0x000fe40000000a00 */
[C---:B0-----:R-:W-:Y:S02]  /*38c0*/  DFMA R24, R42.reuse, UR6, R26 ;  /* 0x000000062a187c2b */ /* 0x041fe4000800001a */
[----:B------:R-:W-:-:S06]  /*38d0*/  DFMA R26, -R42, R26, UR6 ;  /* 0x000000062a1a7e2b */ /* 0x000fcc000800011a */
[-C--:B------:R-:W-:Y:S02]  /*38e0*/  DMUL R24, R24, R2.reuse ;  /* 0x0000000218187228 */ /* 0x080fe40000000000 */
[----:B------:R-:W-:Y:S01]  /*38f0*/  DMUL R26, R26, R2 ;  /* 0x000000021a1a7228 */ /* 0x000fe20000000000 */
[----:B------:R-:W-:Y:S10]  /*3900*/  BRA `(.L_x_11185) ;  /* 0x0000000400b07947 */ /* 0x000ff40003800000 */
.L_x_11180:
        /* <DEDUP_REMOVED lines=25> */
.L_x_11187:
[----:B------:R-:W-:Y:S05]  /*3aa0*/  BSYNC B2 ;  /* 0x0000000000027941 */ /* 0x000fea0003800000 */
.L_x_11186:
        /* <DEDUP_REMOVED lines=27> */
[----:B------:R-:W-:Y:S01]  /*3c60*/  MOV R26, R2 ;  /* 0x00000002001a7202 */ /* 0x000fe20000000f00 */
[----:B------:R-:W-:-:S07]  /*3c70*/  IMAD.MOV.U32 R27, RZ, RZ, R3 ;  /* 0x000000ffff1b7224 */ /* 0x000fce00078e0003 */
.L_x_11189:
[----:B------:R-:W-:Y:S05]  /*3c80*/  BSYNC B2 ;  /* 0x0000000000027941 */ /* 0x000fea0003800000 */
.L_x_11188:
[----:B------:R-:W-:Y:S05]  /*3c90*/  BRA `(.L_x_11185) ;  /* 0x0000000000cc7947 */ /* 0x000fea0003800000 */
.L_x_11179:
        /* <DEDUP_REMOVED lines=21> */
[----:B------:R-:W-:Y:S01]  /*3df0*/  IMAD.MOV.U32 R42, RZ, RZ, R2 ;  /* 0x000000ffff2a7224 */ /* 0x000fe200078e0002 */
[----:B------:R-:W-:-:S07]  /*3e00*/  MOV R43, R3 ;  /* 0x00000003002b7202 */ /* 0x000fce0000000f00 */
.L_x_11191:
[----:B------:R-:W-:Y:S05]  /*3e10*/  BSYNC B2 ;  /* 0x0000000000027941 */ /* 0x000fea0003800000 */
.L_x_11190:
        /* <DEDUP_REMOVED lines=20> */
.L_x_11193:
[----:B------:R-:W-:Y:S05]  /*3f60*/  BSYNC B2 ;  /* 0x0000000000027941 */ /* 0x000fea0003800000 */
.L_x_11192:
[----:B------:R-:W0:Y:S01]  /*3f70*/  LDC.64 R26, c[0x0][0x238] ;  /* 0x00008e00ff1a7b82 */ /* 0x000e220000000a00 */
[----:B------:R-:W-:Y:S02]  /*3f80*/  ULDC.64 UR6, c[0x0][0x230] ;  /* 0x00008c0000067ab9 */ /* 0x000fe40000000a00 */
[C---:B0-----:R-:W-:Y:S02]  /*3f90*/  DFMA R24, R42.reuse, UR6, R26 ;  /* 0x000000062a187c2b */ /* 0x041fe4000800001a */
[----:B------:R-:W-:-:S06]  /*3fa0*/  DFMA R26, R42, R26, -UR6 ;  /* 0x800000062a1a7e2b */ /* 0x000fcc000800001a */
[-C--:B------:R-:W-:Y:S02]  /*3fb0*/  DMUL R24, R24, R2.reuse ;  /* 0x0000000218187228 */ /* 0x080fe40000000000 */
[----:B------:R-:W-:-:S11]  /*3fc0*/  DMUL R26, R26, R2 ;  /* 0x000000021a1a7228 */ /* 0x000fd60000000000 */
.L_x_11185:
[----:B------:R-:W-:Y:S05]  /*3fd0*/  BSYNC B1 ;  /* 0x0000000000017941 */ /* 0x000fea0003800000 */
.L_x_11178:
        /* <DEDUP_REMOVED lines=29> */
.L_x_11198:
[----:B------:R-:W-:Y:S05]  /*41b0*/  BSYNC B2 ;  /* 0x0000000000027941 */ /* 0x000fea0003800000 */
.L_x_11197:
        /* <DEDUP_REMOVED lines=20> */
.L_x_11200:
[----:B------:R-:W-:Y:S05]  /*4300*/  BSYNC B2 ;  /* 0x0000000000027941 */ /* 0x000fea0003800000 */
.L_x_11199:
[----:B------:R-:W0:Y:S01]  /*4310*/  LDC.64 R30, c[0x0][0x230] ;  /* 0x00008c00ff1e7b82 */ /* 0x000e220000000a00 */
[----:B------:R-:W-:Y:S02]  /*4320*/  ULDC.64 UR6, c[0x0][0x238] ;  /* 0x00008e0000067ab9 */ /* 0x000fe40000000a00 */
[C---:B0-----:R-:W-:Y:S02]  /*4330*/  DFMA R28, R42.reuse, UR6, R30 ;  /* 0x000000062a1c7c2b */ /* 0x041fe4000800001e */
[----:B------:R-:W-:-:S06]  /*4340*/  DFMA R30, -R42, R30, UR6 ;  /* 0x000000062a1e7e2b */ /* 0x000fcc000800011e */
[-C--:B------:R-:W-:Y:S02]  /*4350*/  DMUL R28, R28, R2.reuse ;  /* 0x000000021c1c7228 */ /* 0x080fe40000000000 */
[----:B------:R-:W-:Y:S01]  /*4360*/  DMUL R30, R30, R2 ;  /* 0x000000021e1e7228 */ /* 0x000fe20000000000 */
[----:B------:R-:W-:Y:S10]  /*4370*/  BRA `(.L_x_11201) ;  /* 0x0000000400b07947 */ /* 0x000ff40003800000 */
.L_x_11196:
        /* <DEDUP_REMOVED lines=25> */
.L_x_11203:
[----:B------:R-:W-:Y:S05]  /*4510*/  BSYNC B2 ;  /* 0x0000000000027941 */ /* 0x000fea0003800000 */
.L_x_11202:
        /* <DEDUP_REMOVED lines=27> */
[----:B------:R-:W-:Y:S01]  /*46d0*/  MOV R30, R2 ;  /* 0x00000002001e7202 */ /* 0x000fe20000000f00 */
[----:B------:R-:W-:-:S07]  /*46e0*/  IMAD.MOV.U32 R31, RZ, RZ, R3 ;  /* 0x000000ffff1f7224 */ /* 0x000fce00078e0003 */
.L_x_11205:
[----:B------:R-:W-:Y:S05]  /*46f0*/  BSYNC B2 ;  /* 0x0000000000027941 */ /* 0x000fea0003800000 */
.L_x_11204:
[----:B------:R-:W-:Y:S05]  /*4700*/  BRA `(.L_x_11201) ;  /* 0x0000000000cc7947 */ /* 0x000fea0003800000 */
.L_x_11195:
        /* <DEDUP_REMOVED lines=23> */
.L_x_11207:
[----:B------:R-:W-:Y:S05]  /*4880*/  BSYNC B2 ;  /* 0x0000000000027941 */ /* 0x000fea0003800000 */
.L_x_11206:
        /* <DEDUP_REMOVED lines=20> */
.L_x_11209:
[----:B------:R-:W-:Y:S05]  /*49d0*/  BSYNC B2 ;  /* 0x0000000000027941 */ /* 0x000fea0003800000 */
.L_x_11208:
[----:B------:R-:W0:Y:S01]  /*49e0*/  LDC.64 R30, c[0x0][0x238] ;  /* 0x00008e00ff1e7b82 */ /* 0x000e220000000a00 */
[----:B------:R-:W-:Y:S02]  /*49f0*/  ULDC.64 UR6, c[0x0][0x230] ;  /* 0x00008c0000067ab9 */ /* 0x000fe40000000a00 */
[C---:B0-----:R-:W-:Y:S02]  /*4a00*/  DFMA R28, R42.reuse, UR6, R30 ;  /* 0x000000062a1c7c2b */ /* 0x041fe4000800001e */
[----:B------:R-:W-:-:S06]  /*4a10*/  DFMA R30, R42, R30, -UR6 ;  /* 0x800000062a1e7e2b */ /* 0x000fcc000800001e */
[-C--:B------:R-:W-:Y:S02]  /*4a20*/  DMUL R28, R28, R2.reuse ;  /* 0x000000021c1c7228 */ /* 0x080fe40000000000 */
[----:B------:R-:W-:-:S11]  /*4a30*/  DMUL R30, R30, R2 ;  /* 0x000000021e1e7228 */ /* 0x000fd60000000000 */
.L_x_11201:
[----:B------:R-:W-:Y:S05]  /*4a40*/  BSYNC B1 ;  /* 0x0000000000017941 */ /* 0x000fea0003800000 */
.L_x_11194:
        /* <DEDUP_REMOVED lines=29> */
.L_x_11214:
[----:B------:R-:W-:Y:S05]  /*4c20*/  BSYNC B2 ;  /* 0x0000000000027941 */ /* 0x000fea0003800000 */
.L_x_11213:
        /* <DEDUP_REMOVED lines=20> */
.L_x_11216:
[----:B------:R-:W-:Y:S05]  /*4d70*/  BSYNC B2 ;  /* 0x0000000000027941 */ /* 0x000fea0003800000 */
.L_x_11215:
[----:B------:R-:W0:Y:S01]  /*4d80*/  LDC.64 R34, c[0x0][0x230] ;  /* 0x00008c00ff227b82 */ /* 0x000e220000000a00 */
[----:B------:R-:W-:Y:S02]  /*4d90*/  ULDC.64 UR6, c[0x0][0x238] ;  /* 0x00008e0000067ab9 */ /* 0x000fe40000000a00 */
[C---:B0-----:R-:W-:Y:S02]  /*4da0*/  DFMA R32, R42.reuse, UR6, R34 ;  /* 0x000000062a207c2b */ /* 0x041fe40008000022 */
[----:B------:R-:W-:-:S06]  /*4db0*/  DFMA R34, -R42, R34, UR6 ;  /* 0x000000062a227e2b */ /* 0x000fcc0008000122 */
[-C--:B------:R-:W-:Y:S02]  /*4dc0*/  DMUL R32, R32, R2.reuse ;  /* 0x0000000220207228 */ /* 0x080fe40000000000 */
[----:B------:R-:W-:Y:S01]  /*4dd0*/  DMUL R34, R34, R2 ;  /* 0x0000000222227228 */ /* 0x000fe20000000000 */
[----:B------:R-:W-:Y:S10]  /*4de0*/  BRA `(.L_x_11217) ;  /* 0x0000000400b07947 */ /* 0x000ff40003800000 */
.L_x_11212:
        /* <DEDUP_REMOVED lines=25> */
.L_x_11219:
[----:B------:R-:W-:Y:S05]  /*4f80*/  BSYNC B2 ;  /* 0x0000000000027941 */ /* 0x000fea0003800000 */
.L_x_11218:
        /* <DEDUP_REMOVED lines=29> */
.L_x_11221:
[----:B------:R-:W-:Y:S05]  /*5160*/  BSYNC B2 ;  /* 0x0000000000027941 */ /* 0x000fea0003800000 */
.L_x_11220:
[----:B------:R-:W-:Y:S05]  /*5170*/  BRA `(.L_x_11217) ;  /* 0x0000000000cc7947 */ /* 0x000fea0003800000 */
.L_x_11211:
        /* <DEDUP_REMOVED lines=23> */
.L_x_11223:
[----:B------:R-:W-:Y:S05]  /*52f0*/  BSYNC B2 ;  /* 0x0000000000027941 */ /* 0x000fea0003800000 */
.L_x_11222:
        /* <DEDUP_REMOVED lines=20> */
.L_x_11225:
[----:B------:R-:W-:Y:S05]  /*5440*/  BSYNC B2 ;  /* 0x0000000000027941 */ /* 0x000fea0003800000 */
.L_x_11224:
[----:B------:R-:W0:Y:S01]  /*5450*/  LDC.64 R34, c[0x0][0x238] ;  /* 0x00008e00ff227b82 */ /* 0x000e220000000a00 */
[----:B------:R-:W-:Y:S02]  /*5460*/  ULDC.64 UR6, c[0x0][0x230] ;  /* 0x00008c0000067ab9 */ /* 0x000fe40000000a00 */
[C---:B0-----:R-:W-:Y:S02]  /*5470*/  DFMA R32, R42.reuse, UR6, R34 ;  /* 0x000000062a207c2b */ /* 0x041fe40008000022 */
[----:B------:R-:W-:-:S06]  /*5480*/  DFMA R34, R42, R34, -UR6 ;  /* 0x800000062a227e2b */ /* 0x000fcc0008000022 */
[-C--:B------:R-:W-:Y:S02]  /*5490*/  DMUL R32, R32, R2.reuse ;  /* 0x0000000220207228 */ /* 0x080fe40000000000 */
[----:B------:R-:W-:-:S11]  /*54a0*/  DMUL R34, R34, R2 ;  /* 0x0000000222227228 */ /* 0x000fd60000000000 */
.L_x_11217:
[----:B------:R-:W-:Y:S05]  /*54b0*/  BSYNC B1 ;  /* 0x0000000000017941 */ /* 0x000fea0003800000 */
.L_x_11210:
        /* <DEDUP_REMOVED lines=12> */
.L_x_11097:
        /* <DEDUP_REMOVED lines=97> */
.L_x_11231:
[----:B------:R-:W-:Y:S05]  /*5b90*/  BSYNC B2 ;  /* 0x0000000000027941 */ /* 0x000fea0003800000 */
.L_x_11230:
        /* <DEDUP_REMOVED lines=17> */
[----:B------:R-:W-:Y:S01]  /*5cb0*/  IMAD.MOV.U32 R26, RZ, RZ, R3 ;  /* 0x000000ffff1a7224 */ /* 0x000fe200078e0003 */
[----:B------:R-:W-:-:S07]  /*5cc0*/  MOV R27, R2 ;  /* 0x00000002001b7202 */ /* 0x000fce0000000f00 */
.L_x_11233:
[----:B------:R-:W-:Y:S05]  /*5cd0*/  BSYNC B2 ;  /* 0x0000000000027941 */ /* 0x000fea0003800000 */
.L_x_11232:
[----:B------:R-:W0:Y:S01]  /*5ce0*/  LDC.64 R4, c[0x0][0x230] ;  /* 0x00008c00ff047b82 */ /* 0x000e220000000a00 */
[----:B------:R-:W-:Y:S02]  /*5cf0*/  ULDC.64 UR6, c[0x0][0x238] ;  /* 0x00008e0000067ab9 */ /* 0x000fe40000000a00 */
[C---:B0-----:R-:W-:Y:S02]  /*5d00*/  DFMA R2, R24.reuse, UR6, R4 ;  /* 0x0000000618027c2b */ /* 0x041fe40008000004 */
[----:B------:R-:W-:-:S06]  /*5d10*/  DFMA R4, -R24, R4, UR6 ;  /* 0x0000000618047e2b */ /* 0x000fcc0008000104 */
[-C--:B------:R-:W-:Y:S02]  /*5d20*/  DMUL R24, R2, R26.reuse ;  /* 0x0000001a02187228 */ /* 0x080fe40000000000 */
[----:B------:R-:W-:Y:S01]  /*5d30*/  DMUL R26, R4, R26 ;  /* 0x0000001a041a7228 */ /* 0x000fe20000000000 */
[----:B------:R-:W-:Y:S10]  /*5d40*/  BRA `(.L_x_11227) ;  /* 0x0000000400ac7947 */ /* 0x000ff40003800000 */
.L_x_11229:
        /* <DEDUP_REMOVED lines=25> */
.L_x_11235:
[----:B------:R-:W-:Y:S05]  /*5ee0*/  BSYNC B2 ;  /* 0x0000000000027941 */ /* 0x000fea0003800000 */
.L_x_11234:
        /* <DEDUP_REMOVED lines=29> */
.L_x_11237:
[----:B------:R-:W-:Y:S05]  /*60c0*/  BSYNC B2 ;  /* 0x0000000000027941 */ /* 0x000fea0003800000 */
.L_x_11236:
[----:B------:R-:W-:Y:S05]  /*60d0*/  BRA `(.L_x_11227) ;  /* 0x0000000000c87947 */ /* 0x000fea0003800000 */
.L_x_11228:
        /* <DEDUP_REMOVED lines=21> */
[----:B------:R-:W-:Y:S01]  /*6230*/  MOV R24, R2 ;  /* 0x0000000200187202 */ /* 0x000fe20000000f00 */
[----:B------:R-:W-:-:S07]  /*6240*/  IMAD.MOV.U32 R25, RZ, RZ, R3 ;  /* 0x000000ffff197224 */ /* 0x000fce00078e0003 */
.L_x_11239:
[----:B------:R-:W-:Y:S05]  /*6250*/  BSYNC B2 ;  /* 0x0000000000027941 */ /* 0x000fea0003800000 */
.L_x_11238:
        /* <DEDUP_REMOVED lines=17> */
[----:B------:R-:W-:Y:S02]  /*6370*/  IMAD.MOV.U32 R26, RZ, RZ, R3 ;  /* 0x000000ffff1a7224 */ /* 0x000fe400078e0003 */
[----:B------:R-:W-:-:S07]  /*6380*/  IMAD.MOV.U32 R27, RZ, RZ, R2 ;  /* 0x000000ffff1b7224 */ /* 0x000fce00078e0002 */
.L_x_11241:
[----:B------:R-:W-:Y:S05]  /*6390*/  BSYNC B2 ;  /* 0x0000000000027941 */ /* 0x000fea0003800000 */
.L_x_11240:
[----:B------:R-:W0:Y:S01]  /*63a0*/  LDC.64 R4, c[0x0][0x238] ;  /* 0x00008e00ff047b82 */ /* 0x000e220000000a00 */
[----:B------:R-:W-:Y:S02]  /*63b0*/  ULDC.64 UR6, c[0x0][0x230] ;  /* 0x00008c0000067ab9 */ /* 0x000fe40000000a00 */
[C---:B0-----:R-:W-:Y:S02]  /*63c0*/  DFMA R2, R24.reuse, UR6, R4 ;  /* 0x0000000618027c2b */ /* 0x041fe40008000004 */
[----:B------:R-:W-:-:S06]  /*63d0*/  DFMA R4, R24, R4, -UR6 ;  /* 0x8000000618047e2b */ /* 0x000fcc0008000004 */
[-C--:B------:R-:W-:Y:S02]  /*63e0*/  DMUL R24, R2, R26.reuse ;  /* 0x0000001a02187228 */ /* 0x080fe40000000000 */
[----:B------:R-:W-:-:S11]  /*63f0*/  DMUL R26, R4, R26 ;  /* 0x0000001a041a7228 */ /* 0x000fd60000000000 */
.L_x_11227:
[----:B------:R-:W-:Y:S05]  /*6400*/  BSYNC B1 ;  /* 0x0000000000017941 */ /* 0x000fea0003800000 */
.L_x_11226:
        /* <DEDUP_REMOVED lines=34> */
.L_x_11247:
[----:B------:R-:W-:Y:S05]  /*6630*/  BSYNC B2 ;  /* 0x0000000000027941 */ /* 0x000fea0003800000 */
.L_x_11246:
        /* <DEDUP_REMOVED lines=17> */
[----:B------:R-:W-:Y:S01]  /*6750*/  MOV R30, R3 ;  /* 0x00000003001e7202 */ /* 0x000fe20000000f00 */
[----:B------:R-:W-:-:S07]  /*6760*/  IMAD.MOV.U32 R31, RZ, RZ, R2 ;  /* 0x000000ffff1f7224 */ /* 0x000fce00078e0002 */
.L_x_11249:
[----:B------:R-:W-:Y:S05]  /*6770*/  BSYNC B2 ;  /* 0x0000000000027941 */ /* 0x000fea0003800000 */
.L_x_11248:
[----:B------:R-:W0:Y:S01]  /*6780*/  LDC.64 R4, c[0x0][0x230] ;  /* 0x00008c00ff047b82 */ /* 0x000e220000000a00 */
[----:B------:R-:W-:Y:S02]  /*6790*/  ULDC.64 UR6, c[0x0][0x238] ;  /* 0x00008e0000067ab9 */ /* 0x000fe40000000a00 */
[C---:B0-----:R-:W-:Y:S02]  /*67a0*/  DFMA R2, R28.reuse, UR6, R4 ;  /* 0x000000061c027c2b */ /* 0x041fe40008000004 */
[----:B------:R-:W-:-:S06]  /*67b0*/  DFMA R4, -R28, R4, UR6 ;  /* 0x000000061c047e2b */ /* 0x000fcc0008000104 */
[-C--:B------:R-:W-:Y:S02]  /*67c0*/  DMUL R28, R2, R30.reuse ;  /* 0x0000001e021c7228 */ /* 0x080fe40000000000 */
[----:B------:R-:W-:Y:S01]  /*67d0*/  DMUL R30, R4, R30 ;  /* 0x0000001e041e7228 */ /* 0x000fe20000000000 */
[----:B------:R-:W-:Y:S10]  /*67e0*/  BRA `(.L_x_11243) ;  /* 0x0000000400ac7947 */ /* 0x000ff40003800000 */
.L_x_11245:
        /* <DEDUP_REMOVED lines=25> */
.L_x_11251:
[----:B------:R-:W-:Y:S05]  /*6980*/  BSYNC B2 ;  /* 0x0000000000027941 */ /* 0x000fea0003800000 */
.L_x_11250:
        /* <DEDUP_REMOVED lines=29> */
.L_x_11253:
[----:B------:R-:W-:Y:S05]  /*6b60*/  BSYNC B2 ;  /* 0x0000000000027941 */ /* 0x000fea0003800000 */
.L_x_11252:
[----:B------:R-:W-:Y:S05]  /*6b70*/  BRA `(.L_x_11243) ;  /* 0x0000000000c87947 */ /* 0x000fea0003800000 */
.L_x_11244:
        /* <DEDUP_REMOVED lines=23> */
.L_x_11255:
[----:B------:R-:W-:Y:S05]  /*6cf0*/  BSYNC B2 ;  /* 0x0000000000027941 */ /* 0x000fea0003800000 */
.L_x_11254:
        /* <DEDUP_REMOVED lines=19> */
.L_x_11257:
[----:B------:R-:W-:Y:S05]  /*6e30*/  BSYNC B2 ;  /* 0x0000000000027941 */ /* 0x000fea0003800000 */
.L_x_11256:
[----:B------:R-:W0:Y:S01]  /*6e40*/  LDC.64 R4, c[0x0][0x238] ;  /* 0x00008e00ff047b82 */ /* 0x000e220000000a00 */
[----:B------:R-:W-:Y:S02]  /*6e50*/  ULDC.64 UR6, c[0x0][0x230] ;  /* 0x00008c0000067ab9 */ /* 0x000fe40000000a00 */
[C---:B0-----:R-:W-:Y:S02]  /*6e60*/  DFMA R2, R28.reuse, UR6, R4 ;  /* 0x000000061c027c2b */ /* 0x041fe40008000004 */
[----:B------:R-:W-:-:S06]  /*6e70*/  DFMA R4, R28, R4, -UR6 ;  /* 0x800000061c047e2b */ /* 0x000fcc0008000004 */
[-C--:B------:R-:W-:Y:S02]  /*6e80*/  DMUL R28, R2, R30.reuse ;  /* 0x0000001e021c7228 */ /* 0x080fe40000000000 */
[----:B------:R-:W-:-:S11]  /*6e90*/  DMUL R30, R4, R30 ;  /* 0x0000001e041e7228 */ /* 0x000fd60000000000 */
.L_x_11243:
[----:B------:R-:W-:Y:S05]  /*6ea0*/  BSYNC B1 ;  /* 0x0000000000017941 */ /* 0x000fea0003800000 */
.L_x_11242:
        /* <DEDUP_REMOVED lines=35> */
.L_x_11263:
[----:B------:R-:W-:Y:S05]  /*70e0*/  BSYNC B2 ;  /* 0x0000000000027941 */ /* 0x000fea0003800000 */
.L_x_11262:
        /* <DEDUP_REMOVED lines=17> */
[----:B------:R-:W-:Y:S02]  /*7200*/  IMAD.MOV.U32 R34, RZ, RZ, R3 ;  /* 0x000000ffff227224 */ /* 0x000fe400078e0003 */
[----:B------:R-:W-:-:S07]  /*7210*/  IMAD.MOV.U32 R35, RZ, RZ, R2 ;  /* 0x000000ffff237224 */ /* 0x000fce00078e0002 */
.L_x_11265:
[----:B------:R-:W-:Y:S05]  /*7220*/  BSYNC B2 ;  /* 0x0000000000027941 */ /* 0x000fea0003800000 */
.L_x_11264:
[----:B------:R-:W0:Y:S01]  /*7230*/  LDC.64 R4, c[0x0][0x230] ;  /* 0x00008c00ff047b82 */ /* 0x000e220000000a00 */
[----:B------:R-:W-:Y:S02]  /*7240*/  ULDC.64 UR6, c[0x0][0x238] ;  /* 0x00008e0000067ab9 */ /* 0x000fe40000000a00 */
[C---:B0-----:R-:W-:Y:S02]  /*7250*/  DFMA R2, R32.reuse, UR6, R4 ;  /* 0x0000000620027c2b */ /* 0x041fe40008000004 */
[----:B------:R-:W-:-:S06]  /*7260*/  DFMA R4, -R32, R4, UR6 ;  /* 0x0000000620047e2b */ /* 0x000fcc0008000104 */
[-C--:B------:R-:W-:Y:S02]  /*7270*/  DMUL R32, R2, R34.reuse ;  /* 0x0000002202207228 */ /* 0x080fe40000000000 */
[----:B------:R-:W-:Y:S01]  /*7280*/  DMUL R34, R4, R34 ;  /* 0x0000002204227228 */ /* 0x000fe20000000000 */
[----:B------:R-:W-:Y:S10]  /*7290*/  BRA `(.L_x_11259) ;  /* 0x0000000400ac7947 */ /* 0x000ff40003800000 */
.L_x_11261:
        /* <DEDUP_REMOVED lines=25> */
.L_x_11267:
[----:B------:R-:W-:Y:S05]  /*7430*/  BSYNC B2 ;  /* 0x0000000000027941 */ /* 0x000fea0003800000 */
.L_x_11266:
        /* <DEDUP_REMOVED lines=27> */
[----:B------:R-:W-:Y:S01]  /*75f0*/  IMAD.MOV.U32 R34, RZ, RZ, R2 ;  /* 0x000000ffff227224 */ /* 0x000fe200078e0002 */
[----:B------:R-:W-:-:S07]  /*7600*/  MOV R35, R3 ;  /* 0x0000000300237202 */ /* 0x000fce0000000f00 */
.L_x_11269:
[----:B------:R-:W-:Y:S05]  /*7610*/  BSYNC B2 ;  /* 0x0000000000027941 */ /* 0x000fea0003800000 */
.L_x_11268:
[----:B------:R-:W-:Y:S05]  /*7620*/  BRA `(.L_x_11259) ;  /* 0x0000000000c87947 */ /* 0x000fea0003800000 */
.L_x_11260:
        /* <DEDUP_REMOVED lines=23> */
.L_x_11271:
[----:B------:R-:W-:Y:S05]  /*77a0*/  BSYNC B2 ;  /* 0x0000000000027941 */ /* 0x000fea0003800000 */
.L_x_11270:
        /* <DEDUP_REMOVED lines=19> */
.L_x_11273:
[----:B------:R-:W-:Y:S05]  /*78e0*/  BSYNC B2 ;  /* 0x0000000000027941 */ /* 0x000fea0003800000 */
.L_x_11272:
[----:B------:R-:W0:Y:S01]  /*78f0*/  LDC.64 R4, c[0x0][0x238] ;  /* 0x00008e00ff047b82 */ /* 0x000e220000000a00 */
[----:B------:R-:W-:Y:S02]  /*7900*/  ULDC.64 UR6, c[0x0][0x230] ;  /* 0x00008c0000067ab9 */ /* 0x000fe40000000a00 */
[C---:B0-----:R-:W-:Y:S02]  /*7910*/  DFMA R2, R32.reuse, UR6, R4 ;  /* 0x0000000620027c2b */ /* 0x041fe40008000004 */
[----:B------:R-:W-:-:S06]  /*7920*/  DFMA R4, R32, R4, -UR6 ;  /* 0x8000000620047e2b */ /* 0x000fcc0008000004 */
[-C--:B------:R-:W-:Y:S02]  /*7930*/  DMUL R32, R2, R34.reuse ;  /* 0x0000002202207228 */ /* 0x080fe40000000000 */
[----:B------:R-:W-:-:S11]  /*7940*/  DMUL R34, R4, R34 ;  /* 0x0000002204227228 */ /* 0x000fd60000000000 */
.L_x_11259:
[----:B------:R-:W-:Y:S05]  /*7950*/  BSYNC B1 ;  /* 0x0000000000017941 */ /* 0x000fea0003800000 */
.L_x_11258:
        /* <DEDUP_REMOVED lines=33> */
.L_x_11279:
[----:B------:R-:W-:Y:S05]  /*7b70*/  BSYNC B2 ;  /* 0x0000000000027941 */ /* 0x000fea0003800000 */
.L_x_11278:
        /* <DEDUP_REMOVED lines=19> */
.L_x_11281:
[----:B------:R-:W-:Y:S05]  /*7cb0*/  BSYNC B2 ;  /* 0x0000000000027941 */ /* 0x000fea0003800000 */
.L_x_11280:
[----:B------:R-:W0:Y:S01]  /*7cc0*/  LDC.64 R4, c[0x0][0x230] ;  /* 0x00008c00ff047b82 */ /* 0x000e220000000a00 */
[----:B------:R-:W-:Y:S02]  /*7cd0*/  ULDC.64 UR6, c[0x0][0x238] ;  /* 0x00008e0000067ab9 */ /* 0x000fe40000000a00 */
[C---:B0-----:R-:W-:Y:S02]  /*7ce0*/  DFMA R2, R36.reuse, UR6, R4 ;  /* 0x0000000624027c2b */ /* 0x041fe40008000004 */
[----:B------:R-:W-:-:S06]  /*7cf0*/  DFMA R4, -R36, R4, UR6 ;  /* 0x0000000624047e2b */ /* 0x000fcc0008000104 */
[-C--:B------:R-:W-:Y:S02]  /*7d00*/  DMUL R36, R2, R38.reuse ;  /* 0x0000002602247228 */ /* 0x080fe40000000000 */
[----:B------:R-:W-:Y:S01]  /*7d10*/  DMUL R38, R4, R38 ;  /* 0x0000002604267228 */ /* 0x000fe20000000000 */
[----:B------:R-:W-:Y:S10]  /*7d20*/  BRA `(.L_x_11275) ;  /* 0x0000000400ac7947 */ /* 0x000ff40003800000 */
.L_x_11277:
        /* <DEDUP_REMOVED lines=25> */
.L_x_11283:
[----:B------:R-:W-:Y:S05]  /*7ec0*/  BSYNC B2 ;  /* 0x0000000000027941 */ /* 0x000fea0003800000 */
.L_x_11282:
        /* <DEDUP_REMOVED lines=29> */
.L_x_11285:
[----:B------:R-:W-:Y:S05]  /*80a0*/  BSYNC B2 ;  /* 0x0000000000027941 */ /* 0x000fea0003800000 */
.L_x_11284:
[----:B------:R-:W-:Y:S05]  /*80b0*/  BRA `(.L_x_11275) ;  /* 0x0000000000c87947 */ /* 0x000fea0003800000 */
.L_x_11276:
        /* <DEDUP_REMOVED lines=23> */
.L_x_11287:
[----:B------:R-:W-:Y:S05]  /*8230*/  BSYNC B2 ;  /* 0x0000000000027941 */ /* 0x000fea0003800000 */
.L_x_11286:
        /* <DEDUP_REMOVED lines=19> */
.L_x_11289:
[----:B------:R-:W-:Y:S05]  /*8370*/  BSYNC B2 ;  /* 0x0000000000027941 */ /* 0x000fea0003800000 */
.L_x_11288:
[----:B------:R-:W0:Y:S01]  /*8380*/  LDC.64 R4, c[0x0][0x238] ;  /* 0x00008e00ff047b82 */ /* 0x000e220000000a00 */
[----:B------:R-:W-:Y:S02]  /*8390*/  ULDC.64 UR6, c[0x0][0x230] ;  /* 0x00008c0000067ab9 */ /* 0x000fe40000000a00 */
[C---:B0-----:R-:W-:Y:S02]  /*83a0*/  DFMA R2, R36.reuse, UR6, R4 ;  /* 0x0000000624027c2b */ /* 0x041fe40008000004 */
[----:B------:R-:W-:-:S06]  /*83b0*/  DFMA R4, R36, R4, -UR6 ;  /* 0x8000000624047e2b */ /* 0x000fcc0008000004 */
[-C--:B------:R-:W-:Y:S02]  /*83c0*/  DMUL R36, R2, R38.reuse ;  /* 0x0000002602247228 */ /* 0x080fe40000000000 */
[----:B------:R-:W-:-:S11]  /*83d0*/  DMUL R38, R4, R38 ;  /* 0x0000002604267228 */ /* 0x000fd60000000000 */
.L_x_11275:
[----:B------:R-:W-:Y:S05]  /*83e0*/  BSYNC B1 ;  /* 0x0000000000017941 */ /* 0x000fea0003800000 */
.L_x_11274:
        /* <DEDUP_REMOVED lines=35> */
.L_x_11295:
[----:B------:R-:W-:Y:S05]  /*8620*/  BSYNC B2 ;  /* 0x0000000000027941 */ /* 0x000fea0003800000 */
.L_x_11294:
        /* <DEDUP_REMOVED lines=20> */
.L_x_11297:
[----:B------:R-:W-:Y:S05]  /*8770*/  BSYNC B2 ;  /* 0x0000000000027941 */ /* 0x000fea0003800000 */
.L_x_11296:
[----:B------:R-:W0:Y:S01]  /*8780*/  LDC.64 R4, c[0x0][0x230] ;  /* 0x00008c00ff047b82 */ /* 0x000e220000000a00 */
[----:B------:R-:W-:Y:S02]  /*8790*/  ULDC.64 UR6, c[0x0][0x238] ;  /* 0x00008e0000067ab9 */ /* 0x000fe40000000a00 */
[C---:B0-----:R-:W-:Y:S02]  /*87a0*/  DFMA R44, R40.reuse, UR6, R4 ;  /* 0x00000006282c7c2b */ /* 0x041fe40008000004 */
[----:B------:R-:W-:-:S06]  /*87b0*/  DFMA R40, -R40, R4, UR6 ;  /* 0x0000000628287e2b */ /* 0x000fcc0008000104 */
[-C--:B------:R-:W-:Y:S02]  /*87c0*/  DMUL R44, R44, R2.reuse ;  /* 0x000000022c2c7228 */ /* 0x080fe40000000000 */
[----:B------:R-:W-:Y:S01]  /*87d0*/  DMUL R46, R40, R2 ;  /* 0x00000002282e7228 */ /* 0x000fe20000000000 */
[----:B------:R-:W-:Y:S10]  /*87e0*/  BRA `(.L_x_11291) ;  /* 0x0000000400b07947 */ /* 0x000ff40003800000 */
.L_x_11293:
        /* <DEDUP_REMOVED lines=25> */
.L_x_11299:
[----:B------:R-:W-:Y:S05]  /*8980*/  BSYNC B2 ;  /* 0x0000000000027941 */ /* 0x000fea0003800000 */
.L_x_11298:
        /* <DEDUP_REMOVED lines=29> */
.L_x_11301:
[----:B------:R-:W-:Y:S05]  /*8b60*/  BSYNC B2 ;  /* 0x0000000000027941 */ /* 0x000fea0003800000 */
.L_x_11300:
[----:B------:R-:W-:Y:S05]  /*8b70*/  BRA `(.L_x_11291) ;  /* 0x0000000000cc7947 */ /* 0x000fea0003800000 */
.L_x_11292:
        /* <DEDUP_REMOVED lines=23> */
.L_x_11303:
[----:B------:R-:W-:Y:S05]  /*8cf0*/  BSYNC B2 ;  /* 0x0000000000027941 */ /* 0x000fea0003800000 */
.L_x_11302:
        /* <DEDUP_REMOVED lines=20> */
.L_x_11305:
[----:B------:R-:W-:Y:S05]  /*8e40*/  BSYNC B2 ;  /* 0x0000000000027941 */ /* 0x000fea0003800000 */
.L_x_11304:
[----:B------:R-:W0:Y:S01]  /*8e50*/  LDC.64 R4, c[0x0][0x238] ;  /* 0x00008e00ff047b82 */ /* 0x000e220000000a00 */
[----:B------:R-:W-:Y:S02]  /*8e60*/  ULDC.64 UR6, c[0x0][0x230] ;  /* 0x00008c0000067ab9 */ /* 0x000fe40000000a00 */
[C---:B0-----:R-:W-:Y:S02]  /*8e70*/  DFMA R44, R40.reuse, UR6, R4 ;  /* 0x00000006282c7c2b */ /* 0x041fe40008000004 */
[----:B------:R-:W-:-:S06]  /*8e80*/  DFMA R40, R40, R4, -UR6 ;  /* 0x8000000628287e2b */ /* 0x000fcc0008000004 */
[-C--:B------:R-:W-:Y:S02]  /*8e90*/  DMUL R44, R44, R2.reuse ;  /* 0x000000022c2c7228 */ /* 0x080fe40000000000 */
[----:B------:R-:W-:-:S11]  /*8ea0*/  DMUL R46, R40, R2 ;  /* 0x00000002282e7228 */ /* 0x000fd60000000000 */
.L_x_11291:
[----:B------:R-:W-:Y:S05]  /*8eb0*/  BSYNC B1 ;  /* 0x0000000000017941 */ /* 0x000fea0003800000 */
.L_x_11290:
        /* <DEDUP_REMOVED lines=33> */
.L_x_11311:
[----:B------:R-:W-:Y:S05]  /*90d0*/  BSYNC B2 ;  /* 0x0000000000027941 */ /* 0x000fea0003800000 */
.L_x_11310:
        /* <DEDUP_REMOVED lines=20> */
.L_x_11313:
[----:B------:R-:W-:Y:S05]  /*9220*/  BSYNC B2 ;  /* 0x0000000000027941 */ /* 0x000fea0003800000 */
.L_x_11312:
[----:B------:R-:W0:Y:S01]  /*9230*/  LDC.64 R4, c[0x0][0x230] ;  /* 0x00008c00ff047b82 */ /* 0x000e220000000a00 */
[----:B------:R-:W-:Y:S02]  /*9240*/  ULDC.64 UR6, c[0x0][0x238] ;  /* 0x00008e0000067ab9 */ /* 0x000fe40000000a00 */
[C---:B0-----:R-:W-:Y:S02]  /*9250*/  DFMA R40, R8.reuse, UR6, R4 ;  /* 0x0000000608287c2b */ /* 0x041fe40008000004 */
[----:B------:R-:W-:-:S06]  /*9260*/  DFMA R8, -R8, R4, UR6 ;  /* 0x0000000608087e2b */ /* 0x000fcc0008000104 */
[-C--:B------:R-:W-:Y:S02]  /*9270*/  DMUL R40, R40, R2.reuse ;  /* 0x0000000228287228 */ /* 0x080fe40000000000 */
[----:B------:R-:W-:Y:S01]  /*9280*/  DMUL R42, R8, R2 ;  /* 0x00000002082a7228 */ /* 0x000fe20000000000 */
[----:B------:R-:W-:Y:S10]  /*9290*/  BRA `(.L_x_11307) ;  /* 0x0000000400b07947 */ /* 0x000ff40003800000 */
.L_x_11309:
        /* <DEDUP_REMOVED lines=25> */
.L_x_11315:
[----:B------:R-:W-:Y:S05]  /*9430*/  BSYNC B2 ;  /* 0x0000000000027941 */ /* 0x000fea0003800000 */
.L_x_11314:
        /* <DEDUP_REMOVED lines=29> */
.L_x_11317:
[----:B------:R-:W-:Y:S05]  /*9610*/  BSYNC B2 ;  /* 0x0000000000027941 */ /* 0x000fea0003800000 */
.L_x_11316:
[----:B------:R-:W-:Y:S05]  /*9620*/  BRA `(.L_x_11307) ;  /* 0x0000000000cc7947 */ /* 0x000fea0003800000 */
.L_x_11308:
        /* <DEDUP_REMOVED lines=23> */
.L_x_11319:
[----:B------:R-:W-:Y:S05]  /*97a0*/  BSYNC B2 ;  /* 0x0000000000027941 */ /* 0x000fea0003800000 */
.L_x_11318:
        /* <DEDUP_REMOVED lines=20> */
.L_x_11321:
[----:B------:R-:W-:Y:S05]  /*98f0*/  BSYNC B2 ;  /* 0x0000000000027941 */ /* 0x000fea0003800000 */
.L_x_11320:
[----:B------:R-:W0:Y:S01]  /*9900*/  LDC.64 R4, c[0x0][0x238] ;  /* 0x00008e00ff047b82 */ /* 0x000e220000000a00 */
[----:B------:R-:W-:Y:S02]  /*9910*/  ULDC.64 UR6, c[0x0][0x230] ;  /* 0x00008c0000067ab9 */ /* 0x000fe40000000a00 */
[C---:B0-----:R-:W-:Y:S02]  /*9920*/  DFMA R40, R8.reuse, UR6, R4 ;  /* 0x0000000608287c2b */ /* 0x041fe40008000004 */
[----:B------:R-:W-:-:S06]  /*9930*/  DFMA R8, R8, R4, -UR6 ;  /* 0x8000000608087e2b */ /* 0x000fcc0008000004 */
[-C--:B------:R-:W-:Y:S02]  /*9940*/  DMUL R40, R40, R2.reuse ;  /* 0x0000000228287228 */ /* 0x080fe40000000000 */
[----:B------:R-:W-:-:S11]  /*9950*/  DMUL R42, R8, R2 ;  /* 0x00000002082a7228 */ /* 0x000fd60000000000 */
.L_x_11307:
[----:B------:R-:W-:Y:S05]  /*9960*/  BSYNC B1 ;  /* 0x0000000000017941 */ /* 0x000fea0003800000 */
.L_x_11306:
        /* <DEDUP_REMOVED lines=35> */
.L_x_11327:
[----:B------:R-:W-:Y:S05]  /*9ba0*/  BSYNC B2 ;  /* 0x0000000000027941 */ /* 0x000fea0003800000 */
.L_x_11326:
        /* <DEDUP_REMOVED lines=19> */
.L_x_11329:
[----:B------:R-:W-:Y:S05]  /*9ce0*/  BSYNC B2 ;  /* 0x0000000000027941 */ /* 0x000fea0003800000 */
.L_x_11328:
[----:B------:R-:W0:Y:S01]  /*9cf0*/  LDC.64 R4, c[0x0][0x230] ;  /* 0x00008c00ff047b82 */ /* 0x000e220000000a00 */
[----:B------:R-:W-:Y:S02]  /*9d00*/  ULDC.64 UR6, c[0x0][0x238] ;  /* 0x00008e0000067ab9 */ /* 0x000fe40000000a00 */
[C---:B0-----:R-:W-:Y:S02]  /*9d10*/  DFMA R2, R8.reuse, UR6, R4 ;  /* 0x0000000608027c2b */ /* 0x041fe40008000004 */
[----:B------:R-:W-:-:S06]  /*9d20*/  DFMA R4, -R8, R4, UR6 ;  /* 0x0000000608047e2b */ /* 0x000fcc0008000104 */
[-C--:B------:R-:W-:Y:S02]  /*9d30*/  DMUL R8, R2, R10.reuse ;  /* 0x0000000a02087228 */ /* 0x080fe40000000000 */
[----:B------:R-:W-:Y:S01]  /*9d40*/  DMUL R10, R4, R10 ;  /* 0x0000000a040a7228 */ /* 0x000fe20000000000 */
[----:B------:R-:W-:Y:S10]  /*9d50*/  BRA `(.L_x_11323) ;  /* 0x0000000400ac7947 */ /* 0x000ff40003800000 */
.L_x_11325:
        /* <DEDUP_REMOVED lines=25> */
.L_x_11331:
[----:B------:R-:W-:Y:S05]  /*9ef0*/  BSYNC B2 ;  /* 0x0000000000027941 */ /* 0x000fea0003800000 */
.L_x_11330:
        /* <DEDUP_REMOVED lines=29> */
.L_x_11333:
[----:B------:R-:W-:Y:S05]  /*a0d0*/  BSYNC B2 ;  /* 0x0000000000027941 */ /* 0x000fea0003800000 */
.L_x_11332:
[----:B------:R-:W-:Y:S05]  /*a0e0*/  BRA `(.L_x_11323) ;  /* 0x0000000000c87947 */ /* 0x000fea0003800000 */
.L_x_11324:
        /* <DEDUP_REMOVED lines=23> */
.L_x_11335:
[----:B------:R-:W-:Y:S05]  /*a260*/  BSYNC B2 ;  /* 0x0000000000027941 */ /* 0x000fea0003800000 */
.L_x_11334:
        /* <DEDUP_REMOVED lines=19> */
.L_x_11337:
[----:B------:R-:W-:Y:S05]  /*a3a0*/  BSYNC B2 ;  /* 0x0000000000027941 */ /* 0x000fea0003800000 */
.L_x_11336:
[----:B------:R-:W0:Y:S01]  /*a3b0*/  LDC.64 R4, c[0x0][0x238] ;  /* 0x00008e00ff047b82 */ /* 0x000e220000000a00 */
[----:B------:R-:W-:Y:S02]  /*a3c0*/  ULDC.64 UR6, c[0x0][0x230] ;  /* 0x00008c0000067ab9 */ /* 0x000fe40000000a00 */
[C---:B0-----:R-:W-:Y:S02]  /*a3d0*/  DFMA R2, R8.reuse, UR6, R4 ;  /* 0x0000000608027c2b */ /* 0x041fe40008000004 */
[----:B------:R-:W-:-:S06]  /*a3e0*/  DFMA R4, R8, R4, -UR6 ;  /* 0x8000000608047e2b */ /* 0x000fcc0008000004 */
[-C--:B------:R-:W-:Y:S02]  /*a3f0*/  DMUL R8, R2, R10.reuse ;  /* 0x0000000a02087228 */ /* 0x080fe40000000000 */
[----:B------:R-:W-:-:S11]  /*a400*/  DMUL R10, R4, R10 ;  /* 0x0000000a040a7228 */ /* 0x000fd60000000000 */
.L_x_11323:
[----:B------:R-:W-:Y:S05]  /*a410*/  BSYNC B1 ;  /* 0x0000000000017941 */ /* 0x000fea0003800000 */
.L_x_11322:
        /* <DEDUP_REMOVED lines=33> */
.L_x_11343:
[----:B------:R-:W-:Y:S05]  /*a630*/  BSYNC B2 ;  /* 0x0000000000027941 */ /* 0x000fea0003800000 */
.L_x_11342:
        /* <DEDUP_REMOVED lines=19> */
.L_x_11345:
[----:B------:R-:W-:Y:S05]  /*a770*/  BSYNC B2 ;  /* 0x0000000000027941 */ /* 0x000fea0003800000 */
.L_x_11344:
[----:B------:R-:W0:Y:S01]  /*a780*/  LDC.64 R4, c[0x0][0x230] ;  /* 0x00008c00ff047b82 */ /* 0x000e220000000a00 */
[----:B------:R-:W-:Y:S02]  /*a790*/  ULDC.64 UR6, c[0x0][0x238] ;  /* 0x00008e0000067ab9 */ /* 0x000fe40000000a00 */
[C---:B0-----:R-:W-:Y:S02]  /*a7a0*/  DFMA R2, R12.reuse, UR6, R4 ;  /* 0x000000060c027c2b */ /* 0x041fe40008000004 */
[----:B------:R-:W-:-:S06]  /*a7b0*/  DFMA R4, -R12, R4, UR6 ;  /* 0x000000060c047e2b */ /* 0x000fcc0008000104 */
[-C--:B------:R-:W-:Y:S02]  /*a7c0*/  DMUL R12, R2, R14.reuse ;  /* 0x0000000e020c7228 */ /* 0x080fe40000000000 */
[----:B------:R-:W-:Y:S01]  /*a7d0*/  DMUL R14, R4, R14 ;  /* 0x0000000e040e7228 */ /* 0x000fe20000000000 */
[----:B------:R-:W-:Y:S10]  /*a7e0*/  BRA `(.L_x_11339) ;  /* 0x0000000400ac7947 */ /* 0x000ff40003800000 */
.L_x_11341:
        /* <DEDUP_REMOVED lines=25> */
.L_x_11347:
[----:B------:R-:W-:Y:S05]  /*a980*/  BSYNC B2 ;  /* 0x0000000000027941 */ /* 0x000fea0003800000 */
.L_x_11346:
        /* <DEDUP_REMOVED lines=29> */
.L_x_11349:
[----:B------:R-:W-:Y:S05]  /*ab60*/  BSYNC B2 ;  /* 0x0000000000027941 */ /* 0x000fea0003800000 */
.L_x_11348:
[----:B------:R-:W-:Y:S05]  /*ab70*/  BRA `(.L_x_11339) ;  /* 0x0000000000c87947 */ /* 0x000fea0003800000 */
.L_x_11340:
        /* <DEDUP_REMOVED lines=23> */
.L_x_11351:
[----:B------:R-:W-:Y:S05]  /*acf0*/  BSYNC B2 ;  /* 0x0000000000027941 */ /* 0x000fea0003800000 */
.L_x_11350:
        /* <DEDUP_REMOVED lines=19> */
.L_x_11353:
[----:B------:R-:W-:Y:S05]  /*ae30*/  BSYNC B2 ;  /* 0x0000000000027941 */ /* 0x000fea0003800000 */
.L_x_11352:
[----:B------:R-:W0:Y:S01]  /*ae40*/  LDC.64 R4, c[0x0][0x238] ;  /* 0x00008e00ff047b82 */ /* 0x000e220000000a00 */
[----:B------:R-:W-:Y:S02]  /*ae50*/  ULDC.64 UR6, c[0x0][0x230] ;  /* 0x00008c0000067ab9 */ /* 0x000fe40000000a00 */
[C---:B0-----:R-:W-:Y:S02]  /*ae60*/  DFMA R2, R12.reuse, UR6, R4 ;  /* 0x000000060c027c2b */ /* 0x041fe40008000004 */
[----:B------:R-:W-:-:S06]  /*ae70*/  DFMA R4, R12, R4, -UR6 ;  /* 0x800000060c047e2b */ /* 0x000fcc0008000004 */
[-C--:B------:R-:W-:Y:S02]  /*ae80*/  DMUL R12, R2, R14.reuse ;  /* 0x0000000e020c7228 */ /* 0x080fe40000000000 */
[----:B------:R-:W-:-:S11]  /*ae90*/  DMUL R14, R4, R14 ;  /* 0x0000000e040e7228 */ /* 0x000fd60000000000 */
.L_x_11339:
[----:B------:R-:W-:Y:S05]  /*aea0*/  BSYNC B1 ;  /* 0x0000000000017941 */ /* 0x000fea0003800000 */
.L_x_11338:
        /* <DEDUP_REMOVED lines=17> */
.L_x_11356:
[----:B------:R-:W-:-:S13]  /*afc0*/  ISETP.GE.AND P0, PT, R49, R48, PT ;  /* 0x000000303100720c */ /* 0x000fda0003f06270 */
[----:B------:R-:W-:Y:S05]  /*afd0*/  @P0 BRA `(.L_x_11358) ;  /* 0x0000000000300947 */ /* 0x000fea0003800000 */
[----:B0-----:R-:W0:Y:S01]  /*afe0*/  LDC.64 R2, c[0x0][0x240] ;  /* 0x00009000ff027b82 */ /* 0x001e220000000a00 */
[----:B------:R-:W-:Y:S01]  /*aff0*/  IMAD.IADD R5, R6, 0x1, R49 ;  /* 0x0000000106057824 */ /* 0x000fe200078e0231 */
[----:B------:R-:W-:-:S03]  /*b000*/  IADD3 R49, R49, 0x80, RZ ;  /* 0x0000008031317810 */ /* 0x000fc60007ffe0ff */
[----:B0-----:R-:W-:-:S05]  /*b010*/  IMAD.WIDE.U32 R2, R5, 0x10, R2 ;  /* 0x0000001005027825 */ /* 0x001fca00078e0002 */
[----:B------:R1:W-:Y:S02]  /*b020*/  STG.E.128 desc[UR4][R2.64], R32 ;  /* 0x0000002002007986 */ /* 0x0003e4000c101d04 */
.L_x_11357:
[----:B------:R-:W-:-:S13]  /*b030*/  ISETP.GE.AND P0, PT, R49, R48, PT ;  /* 0x000000303100720c */ /* 0x000fda0003f06270 */
[----:B------:R-:W-:Y:S05]  /*b040*/  @P0 BRA `(.L_x_11359) ;  /* 0x0000000000300947 */ /* 0x000fea0003800000 */
[----:B01----:R-:W0:Y:S01]  /*b050*/  LDC.64 R2, c[0x0][0x240] ;  /* 0x00009000ff027b82 */ /* 0x003e220000000a00 */
[----:B------:R-:W-:Y:S02]  /*b060*/  IMAD.IADD R5, R6, 0x1, R49 ;  /* 0x0000000106057824 */ /* 0x000fe400078e0231 */
[----:B------:R-:W-:Y:S02]  /*b070*/  VIADD R49, R49, 0x80 ;  /* 0x0000008031317836 */ /* 0x000fe40000000000 */
[----:B0-----:R-:W-:-:S05]  /*b080*/  IMAD.WIDE.U32 R2, R5, 0x10, R2 ;  /* 0x0000001005027825 */ /* 0x001fca00078e0002 */
[----:B------:R1:W-:Y:S02]  /*b090*/  STG.E.128 desc[UR4][R2.64], R36 ;  /* 0x0000002402007986 */ /* 0x0003e4000c101d04 */
.L_x_11358:
[----:B------:R-:W-:-:S13]  /*b0a0*/  ISETP.GE.AND P0, PT, R49, R48, PT ;  /* 0x000000303100720c */ /* 0x000fda0003f06270 */
[----:B------:R-:W-:Y:S05]  /*b0b0*/  @P0 BRA `(.L_x_11360) ;  /* 0x0000000000340947 */ /* 0x000fea0003800000 */
[----:B01----:R-:W0:Y:S01]  /*b0c0*/  LDC.64 R2, c[0x0][0x240] ;  /* 0x00009000ff027b82 */ /* 0x003e220000000a00 */
[----:B------:R-:W-:Y:S01]  /*b0d0*/  IMAD.IADD R5, R6, 0x1, R49 ;  /* 0x0000000106057824 */ /* 0x000fe200078e0231 */
[----:B------:R-:W-:-:S03]  /*b0e0*/  IADD3 R49, R49, 0x80, RZ ;  /* 0x0000008031317810 */ /* 0x000fc60007ffe0ff */
[----:B0-----:R-:W-:-:S05]  /*b0f0*/  IMAD.WIDE.U32 R2, R5, 0x10, R2 ;  /* 0x0000001005027825 */ /* 0x001fca00078e0002 */
[----:B------:R2:W-:Y:S02]  /*b100*/  STG.E.128 desc[UR4][R2.64], R44 ;  /* 0x0000002c02007986 */ /* 0x0005e4000c101d04 */
.L_x_11359:
        /* <DEDUP_REMOVED lines=8> */
.L_x_11360:
[----:B------:R-:W-:Y:S05]  /*b190*/  BSYNC B1 ;  /* 0x0000000000017941 */ /* 0x000fea0003800000 */
.L_x_11355:
[----:B------:R-:W-:-:S13]  /*b1a0*/  ISETP.GE.AND P0, PT, R49, R48, PT ;  /* 0x000000303100720c */ /* 0x000fda0003f06270 */
[----:B012---:R-:W0:Y:S01]  /*b1b0*/  @!P0 LDC.64 R2, c[0x0][0x240] ;  /* 0x00009000ff028b82 */ /* 0x007e220000000a00 */
[----:B------:R-:W-:Y:S01]  /*b1c0*/  @!P0 IMAD.IADD R5, R6, 0x1, R49 ;  /* 0x0000000106058824 */ /* 0x000fe200078e0231 */
[----:B------:R-:W-:-:S03]  /*b1d0*/  @!P0 IADD3 R49, R49, 0x80, RZ ;  /* 0x0000008031318810 */ /* 0x000fc60007ffe0ff */
[----:B0-----:R-:W-:-:S05]  /*b1e0*/  @!P0 IMAD.WIDE.U32 R2, R5, 0x10, R2 ;  /* 0x0000001005028825 */ /* 0x001fca00078e0002 */
[----:B------:R3:W-:Y:S02]  /*b1f0*/  @!P0 STG.E.128 desc[UR4][R2.64], R8 ;  /* 0x0000000802008986 */ /* 0x0007e4000c101d04 */
.L_x_11361:
[----:B------:R-:W-:Y:S05]  /*b200*/  BSYNC B0 ;  /* 0x0000000000007941 */ /* 0x000fea0003800000 */
.L_x_11354:
        /* <DEDUP_REMOVED lines=8> */
        .weak           $__internal_40_$__cuda_sm20_dblrcp_rn_slowpath_v3
        .type           $__internal_40_$__cuda_sm20_dblrcp_rn_slowpath_v3,@function
        .size           $__internal_40_$__cuda_sm20_dblrcp_rn_slowpath_v3,($__internal_41_$__cuda_sm20_div_rn_f64_full - $__internal_40_$__cuda_sm20_dblrcp_rn_slowpath_v3)
$__internal_40_$__cuda_sm20_dblrcp_rn_slowpath_v3:
        /* <DEDUP_REMOVED lines=26> */
.L_x_11365:
        /* <DEDUP_REMOVED lines=9> */
.L_x_11363:
[----:B------:R-:W-:Y:S02]  /*b4c0*/  LOP3.LUT R5, R51, 0x80000, RZ, 0xfc, !PT ;  /* 0x0008000033057812 */ /* 0x000fe400078efcff */
[----:B------:R-:W-:-:S07]  /*b4d0*/  MOV R4, R50 ;  /* 0x0000003200047202 */ /* 0x000fce0000000f00 */
.L_x_11364:
[----:B------:R-:W-:Y:S05]  /*b4e0*/  BSYNC B0 ;  /* 0x0000000000007941 */ /* 0x000fea0003800000 */
.L_x_11362:
[----:B------:R-:W-:Y:S02]  /*b4f0*/  IMAD.MOV.U32 R3, RZ, RZ, R4 ;  /* 0x000000ffff037224 */ /* 0x000fe400078e0004 */
[----:B------:R-:W-:Y:S01]  /*b500*/  IMAD.MOV.U32 R2, RZ, RZ, R5 ;  /* 0x000000ffff027224 */ /* 0x000fe200078e0005 */
[----:B------:R-:W-:Y:S01]  /*b510*/  MOV R5, 0x0 ;  /* 0x0000000000057802 */ /* 0x000fe20000000f00 */
[----:B------:R-:W-:-:S04]  /*b520*/  IMAD.MOV.U32 R4, RZ, RZ, R0 ;  /* 0x000000ffff047224 */ /* 0x000fc800078e0000 */
[----:B------:R-:W-:Y:S05]  /*b530*/  RET.REL.NODEC R4 `(_ZN2at6native29vectorized_elementwise_kernelILi8ENS0_13AUnaryFunctorIN3c107complexIdEES5_S5_NS0_15binary_internal10DivFunctorIS5_EEEESt5arrayIPcLm2EEEEviT0_T1_) ;  /* 0xffffff4804b07950 */ /* 0x000fea0003c3ffff */
        .weak           $__internal_41_$__cuda_sm20_div_rn_f64_full
        .type           $__internal_41_$__cuda_sm20_div_rn_f64_full,@function
        .size           $__internal_41_$__cuda_sm20_div_rn_f64_full,(.L_x_19296 - $__internal_41_$__cuda_sm20_div_rn_f64_full)
$__internal_41_$__cuda_sm20_div_rn_f64_full:
        /* <DEDUP_REMOVED lines=72> */
.L_x_11367:
        /* <DEDUP_REMOVED lines=17> */
.L_x_11370:
[----:B------:R-:W-:Y:S01]  /*bad0*/  LOP3.LUT R2, R51, 0x80000, RZ, 0xfc, !PT ;  /* 0x0008000033027812 */ /* 0x000fe200078efcff */
[----:B------:R-:W-:-:S03]  /*bae0*/  IMAD.MOV.U32 R60, RZ, RZ, R50 ;  /* 0x000000ffff3c7224 */ /* 0x000fc600078e0032 */
[----:B------:R-:W-:Y:S01]  /*baf0*/  MOV R61, R2 ;  /* 0x00000002003d7202 */ /* 0x000fe20000000f00 */
[----:B------:R-:W-:Y:S06]  /*bb00*/  BRA `(.L_x_11368) ;  /* 0x00000000000c7947 */ /* 0x000fec0003800000 */
.L_x_11369:
[----:B------:R-:W-:Y:S01]  /*bb10*/  LOP3.LUT R2, R55, 0x80000, RZ, 0xfc, !PT ;  /* 0x0008000037027812 */ /* 0x000fe200078efcff */
[----:B------:R-:W-:-:S04]  /*bb20*/  IMAD.MOV.U32 R60, RZ, RZ, R54 ;  /* 0x000000ffff3c7224 */ /* 0x000fc800078e0036 */
[----:B------:R-:W-:-:S07]  /*bb30*/  IMAD.MOV.U32 R61, RZ, RZ, R2 ;  /* 0x000000ffff3d7224 */ /* 0x000fce00078e0002 */
.L_x_11368:
[----:B------:R-:W-:Y:S05]  /*bb40*/  BSYNC B0 ;  /* 0x0000000000007941 */ /* 0x000fea0003800000 */
.L_x_11366:
[----:B------:R-:W-:Y:S01]  /*bb50*/  IMAD.MOV.U32 R4, RZ, RZ, R0 ;  /* 0x000000ffff047224 */ /* 0x000fe200078e0000 */
[----:B------:R-:W-:Y:S01]  /*bb60*/  MOV R3, R61 ;  /* 0x0000003d00037202 */ /* 0x000fe20000000f00 */
[----:B------:R-:W-:Y:S02]  /*bb70*/  IMAD.MOV.U32 R5, RZ, RZ, 0x0 ;  /* 0x00000000ff057424 */ /* 0x000fe400078e00ff */
[----:B------:R-:W-:Y:S02]  /*bb80*/  IMAD.MOV.U32 R2, RZ, RZ, R60 ;  /* 0x000000ffff027224 */ /* 0x000fe400078e003c */
[----:B------:R-:W-:Y:S05]  /*bb90*/  RET.REL.NODEC R4 `(_ZN2at6native29vectorized_elementwise_kernelILi8ENS0_13AUnaryFunctorIN3c107complexIdEES5_S5_NS0_15binary_internal10DivFunctorIS5_EEEESt5arrayIPcLm2EEEEviT0_T1_) ;  /* 0xffffff4404187950 */ /* 0x000fea0003c3ffff */
.L_x_11371:
        /* <DEDUP_REMOVED lines=14> */
.L_x_19296:


//--------------------- .text._ZN2at6native18elementwise_kernelILi128ELi4EZNS0_15gpu_kernel_implINS0_13BinaryFunctorIfffNS0_15binary_internal10DivFunctorIfEEEEEEvRNS_18TensorIteratorBaseERKT_EUliE_EEviT1_ --------------------------
	.section	.text._ZN2at6native18elementwise_kernelILi128ELi4EZNS0_15gpu_kernel_implINS0_13BinaryFunctorIfffNS0_15binary_internal10DivFunctorIfEEEEEEvRNS_18TensorIteratorBaseERKT_EUliE_EEviT1_,"ax",@progbits
	.align	128
        .global         _ZN2at6native18elementwise_kernelILi128ELi4EZNS0_15gpu_kernel_implINS0_13BinaryFunctorIfffNS0_15binary_internal10DivFunctorIfEEEEEEvRNS_18TensorIteratorBaseERKT_EUliE_EEviT1_
        .type           _ZN2at6native18elementwise_kernelILi128ELi4EZNS0_15gpu_kernel_implINS0_13BinaryFunctorIfffNS0_15binary_internal10DivFunctorIfEEEEEEvRNS_18TensorIteratorBaseERKT_EUliE_EEviT1_,@function
        .size           _ZN2at6native18elementwise_kernelILi128ELi4EZNS0_15gpu_kernel_implINS0_13BinaryFunctorIfffNS0_15binary_internal10DivFunctorIfEEEEEEvRNS_18TensorIteratorBaseERKT_EUliE_EEviT1_,(.L_x_19402 - _ZN2at6native18elementwise_kernelILi128ELi4EZNS0_15gpu_kernel_implINS0_13BinaryFunctorIfffNS0_15binary_internal10DivFunctorIfEEEEEEvRNS_18TensorIteratorBaseERKT_EUliE_EEviT1_)
        .other          _ZN2at6native18elementwise_kernelILi128ELi4EZNS0_15gpu_kernel_implINS0_13BinaryFunctorIfffNS0_15binary_internal10DivFunctorIfEEEEEEvRNS_18TensorIteratorBaseERKT_EUliE_EEviT1_,@"STO_CUDA_ENTRY STV_DEFAULT"
_ZN2at6native18elementwise_kernelILi128ELi4EZNS0_15gpu_kernel_implINS0_13BinaryFunctorIfffNS0_15binary_internal10DivFunctorIfEEEEEEvRNS_18TensorIteratorBaseERKT_EUliE_EEviT1_:
.text._ZN2at6native18elementwise_kernelILi128ELi4EZNS0_15gpu_kernel_implINS0_13BinaryFunctorIfffNS0_15binary_internal10DivFunctorIfEEEEEEvRNS_18TensorIteratorBaseERKT_EUliE_EEviT1_:
        /* <DEDUP_REMOVED lines=365> */
.L_x_11374:
        /* <DEDUP_REMOVED lines=20> */
[----:B--2---:R0:W1:Y:S01]  /*1810*/  I2F.S16 R19, R2 ;  /* 0x0000000200137306 */ /* 0x0040620000101400 */
[----:B------:R-:W-:Y:S05]  /*1820*/  BRA `(.L_x_11381) ;  /* 0x0000000c00387947 */ /* 0x000fea0003800000 */
.L_x_11379:
[----:B------:R-:W2:Y:S02]  /*1830*/  LDG.E.U8 R2, desc[UR36][R2.64] ;  /* 0x0000002402027981 */ /* 0x000ea4000c1e1100 */
[----:B--2---:R-:W-:Y:S01]  /*1840*/  I2FP.F32.U32 R19, R2 ;  /* 0x0000000200137245 */ /* 0x004fe20000201000 */
[----:B------:R-:W-:Y:S06]  /*1850*/  BRA `(.L_x_11381) ;  /* 0x0000000c002c7947 */ /* 0x000fec0003800000 */
.L_x_11378:
[----:B------:R-:W-:-:S13]  /*1860*/  ISETP.NE.AND P0, PT, R4, 0x2, PT ;  /* 0x000000020400780c */ /* 0x000fda0003f05270 */
[----:B------:R-:W-:Y:S05]  /*1870*/  @!P0 BRA `(.L_x_11382) ;  /* 0x0000000000288947 */ /* 0x000fea0003800000 */
[----:B------:R-:W-:-:S13]  /*1880*/  ISETP.NE.AND P0, PT, R4, 0x3, PT ;  /* 0x000000030400780c */ /* 0x000fda0003f05270 */
[----:B------:R-:W-:Y:S05]  /*1890*/  @!P0 BRA `(.L_x_11383) ;  /* 0x0000000000148947 */ /* 0x000fea0003800000 */
[----:B------:R-:W-:-:S13]  /*18a0*/  ISETP.NE.AND P0, PT, R4, 0x4, PT ;  /* 0x000000040400780c */ /* 0x000fda0003f05270 */
[----:B------:R-:W-:Y:S05]  /*18b0*/  @P0 BRA `(.L_x_11380) ;  /* 0x0000000800b80947 */ /* 0x000fea0003800000 */
[----:B------:R-:W2:Y:S02]  /*18c0*/  LDG.E.64 R2, desc[UR36][R2.64] ;  /* 0x0000002402027981 */ /* 0x000ea4000c1e1b00 */
[----:B--2---:R4:W0:Y:S01]  /*18d0*/  I2F.S64 R19, R2 ;  /* 0x0000000200137312 */ /* 0x0048220000301400 */
[----:B------:R-:W-:Y:S05]  /*18e0*/  BRA `(.L_x_11381) ;  /* 0x0000000c00087947 */ /* 0x000fea0003800000 */
.L_x_11383:
[----:B------:R-:W2:Y:S02]  /*18f0*/  LDG.E R2, desc[UR36][R2.64] ;  /* 0x0000002402027981 */ /* 0x000ea4000c1e1900 */
[----:B--2---:R-:W-:Y:S01]  /*1900*/  I2FP.F32.S32 R19, R2 ;  /* 0x0000000200137245 */ /* 0x004fe20000201400 */
[----:B------:R-:W-:Y:S06]  /*1910*/  BRA `(.L_x_11381) ;  /* 0x0000000800fc7947 */ /* 0x000fec0003800000 */
.L_x_11382:
[----:B------:R-:W2:Y:S02]  /*1920*/  LDG.E.U16 R2, desc[UR36][R2.64] ;  /* 0x0000002402027981 */ /* 0x000ea4000c1e1500 */
[----:B--2---:R0:W1:Y:S01]  /*1930*/  I2F.S16 R19, R2 ;  /* 0x0000000200137306 */ /* 0x0040620000101400 */
[----:B------:R-:W-:Y:S05]  /*1940*/  BRA `(.L_x_11381) ;  /* 0x0000000800f07947 */ /* 0x000fea0003800000 */
.L_x_11377:
[----:B------:R-:W-:-:S13]  /*1950*/  ISETP.GT.AND P0, PT, R4, 0x6, PT ;  /* 0x000000060400780c */ /* 0x000fda0003f04270 */
[----:B------:R-:W-:Y:S05]  /*1960*/  @P0 BRA `(.L_x_11384) ;  /* 0x0000000000240947 */ /* 0x000fea0003800000 */
[----:B------:R-:W-:-:S13]  /*1970*/  ISETP.NE.AND P0, PT, R4, 0x5, PT ;  /* 0x000000050400780c */ /* 0x000fda0003f05270 */
[----:B------:R-:W-:Y:S05]  /*1980*/  @!P0 BRA `(.L_x_11385) ;  /* 0x0000000000108947 */ /* 0x000fea0003800000 */
[----:B------:R-:W-:-:S13]  /*1990*/  ISETP.NE.AND P0, PT, R4, 0x6, PT ;  /* 0x000000060400780c */ /* 0x000fda0003f05270 */
[----:B------:R-:W-:Y:S05]  /*19a0*/  @P0 BRA `(.L_x_11380) ;  /* 0x00000008007c0947 */ /* 0x000fea0003800000 */
[----:B------:R2:W5:Y:S01]  /*19b0*/  LDG.E R19, desc[UR36][R2.64] ;  /* 0x0000002402137981 */ /* 0x000562000c1e1900 */
[----:B------:R-:W-:Y:S05]  /*19c0*/  BRA `(.L_x_11381) ;  /* 0x0000000800d07947 */ /* 0x000fea0003800000 */
.L_x_11385:
[----:B------:R-:W2:Y:S02]  /*19d0*/  LDG.E.U16 R2, desc[UR36][R2.64] ;  /* 0x0000002402027981 */ /* 0x000ea4000c1e1500 */
[----:B--2---:R-:W-:Y:S01]  /*19e0*/  HADD2.F32 R19, -RZ, R2.H0_H0 ;  /* 0x20000002ff137230 */ /* 0x004fe20000004100 */
[----:B------:R-:W-:Y:S06]  /*19f0*/  BRA `(.L_x_11381) ;  /* 0x0000000800c47947 */ /* 0x000fec0003800000 */
.L_x_11384:
[----:B------:R-:W-:-:S13]  /*1a00*/  ISETP.NE.AND P0, PT, R4, 0x7, PT ;  /* 0x000000070400780c */ /* 0x000fda0003f05270 */
[----:B------:R-:W-:Y:S05]  /*1a10*/  @!P0 BRA `(.L_x_11386) ;  /* 0x0000000000248947 */ /* 0x000fea0003800000 */
[----:B------:R-:W-:-:S13]  /*1a20*/  ISETP.NE.AND P0, PT, R4, 0x8, PT ;  /* 0x000000080400780c */ /* 0x000fda0003f05270 */
[----:B------:R-:W-:Y:S05]  /*1a30*/  @!P0 BRA `(.L_x_11387) ;  /* 0x0000000000108947 */ /* 0x000fea0003800000 */
[----:B------:R-:W-:-:S13]  /*1a40*/  ISETP.NE.AND P0, PT, R4, 0x9, PT ;  /* 0x000000090400780c */ /* 0x000fda0003f05270 */
[----:B------:R-:W-:Y:S05]  /*1a50*/  @P0 BRA `(.L_x_11380) ;  /* 0x0000000800500947 */ /* 0x000fea0003800000 */
[----:B------:R3:W5:Y:S01]  /*1a60*/  LDG.E R19, desc[UR36][R2.64] ;  /* 0x0000002402137981 */ /* 0x000762000c1e1900 */
[----:B------:R-:W-:Y:S05]  /*1a70*/  BRA `(.L_x_11381) ;  /* 0x0000000800a47947 */ /* 0x000fea0003800000 */
.L_x_11387:
[----:B------:R-:W2:Y:S02]  /*1a80*/  LDG.E.U16 R2, desc[UR36][R2.64] ;  /* 0x0000002402027981 */ /* 0x000ea4000c1e1500 */
[----:B--2---:R-:W-:Y:S01]  /*1a90*/  HADD2.F32 R19, -RZ, R2.H0_H0 ;  /* 0x20000002ff137230 */ /* 0x004fe20000004100 */
[----:B------:R-:W-:Y:S06]  /*1aa0*/  BRA `(.L_x_11381) ;  /* 0x0000000800987947 */ /* 0x000fec0003800000 */
.L_x_11386:
[----:B------:R-:W2:Y:S01]  /*1ab0*/  LDG.E.64 R2, desc[UR36][R2.64] ;  /* 0x0000002402027981 */ /* 0x000ea2000c1e1b00 */
[----:B------:R-:W-:Y:S01]  /*1ac0*/  UMOV UR4, 0xf0000000 ;  /* 0xf000000000047882 */ /* 0x000fe20000000000 */
[----:B------:R-:W-:Y:S01]  /*1ad0*/  UMOV UR5, 0x380fffff ;  /* 0x380fffff00057882 */ /* 0x000fe20000000000 */
[----:B--2---:R-:W0:Y:S01]  /*1ae0*/  F2F.F32.F64 R19, R2 ;  /* 0x0000000200137310 */ /* 0x004e220000301000 */
[----:B------:R-:W-:-:S14]  /*1af0*/  DSETP.GEU.AND P0, PT, |R2|, UR4, PT ;  /* 0x0000000402007e2a */ /* 0x000fdc000bf0e200 */
[----:B0-----:R-:W-:Y:S01]  /*1b00*/  @!P0 FMUL R19, R19, 1.175494350822287508e-38 ;  /* 0x0080000013138820 */ /* 0x001fe20000400000 */
[----:B------:R-:W-:Y:S06]  /*1b10*/  BRA `(.L_x_11381) ;  /* 0x00000008007c7947 */ /* 0x000fec0003800000 */
.L_x_11376:
        /* <DEDUP_REMOVED lines=10> */
[----:B------:R-:W-:Y:S01]  /*1bc0*/  FSEL R19, RZ, 1, !P0 ;  /* 0x3f800000ff137808 */ /* 0x000fe20004000000 */
[----:B------:R-:W-:Y:S08]  /*1bd0*/  BRA `(.L_x_11381) ;  /* 0x00000008004c7947 */ /* 0x000ff00003800000 */
.L_x_11390:
[----:B------:R-:W2:Y:S01]  /*1be0*/  LDG.E.64 R2, desc[UR36][R2.64] ;  /* 0x0000002402027981 */ /* 0x000ea2000c1e1b00 */
[----:B------:R-:W-:Y:S01]  /*1bf0*/  UMOV UR4, 0xf0000000 ;  /* 0xf000000000047882 */ /* 0x000fe20000000000 */
[----:B------:R-:W-:Y:S01]  /*1c00*/  UMOV UR5, 0x380fffff ;  /* 0x380fffff00057882 */ /* 0x000fe20000000000 */
[----:B--2---:R-:W0:Y:S01]  /*1c10*/  F2F.F32.F64 R19, R2 ;  /* 0x0000000200137310 */ /* 0x004e220000301000 */
[----:B------:R-:W-:-:S14]  /*1c20*/  DSETP.GEU.AND P0, PT, |R2|, UR4, PT ;  /* 0x0000000402007e2a */ /* 0x000fdc000bf0e200 */
[----:B0-----:R-:W-:Y:S01]  /*1c30*/  @!P0 FMUL R19, R19, 1.175494350822287508e-38 ;  /* 0x0080000013138820 */ /* 0x001fe20000400000 */
[----:B------:R-:W-:Y:S06]  /*1c40*/  BRA `(.L_x_11381) ;  /* 0x0000000800307947 */ /* 0x000fec0003800000 */
.L_x_11389:
        /* <DEDUP_REMOVED lines=26> */
.L_x_11392:
        /* <DEDUP_REMOVED lines=11> */
[----:B------:R-:W-:Y:S01]  /*1ea0*/  LOP3.LUT R19, R19, 0x80000000, R0, 0xf8, !PT ;  /* 0x8000000013137812 */ /* 0x000fe200078ef800 */
[----:B------:R-:W-:Y:S06]  /*1eb0*/  BRA `(.L_x_11381) ;  /* 0x0000000400947947 */ /* 0x000fec0003800000 */
.L_x_11391:
[----:B------:R-:W2:Y:S02]  /*1ec0*/  LDG.E.U16 R2, desc[UR36][R2.64] ;  /* 0x0000002402027981 */ /* 0x000ea4000c1e1500 */
[----:B--2---:R-:W-:Y:S01]  /*1ed0*/  IMAD.U32 R19, R2, 0x10000, RZ ;  /* 0x0001000002137824 */ /* 0x004fe200078e00ff */
[----:B------:R-:W-:Y:S06]  /*1ee0*/  BRA `(.L_x_11381) ;  /* 0x0000000400887947 */ /* 0x000fec0003800000 */
.L_x_11388:
        /* <DEDUP_REMOVED lines=9> */
[----:B--2---:R-:W-:Y:S01]  /*1f80*/  I2FP.F32.U32 R19, R2 ;  /* 0x0000000200137245 */ /* 0x004fe20000201000 */
[----:B------:R-:W-:Y:S06]  /*1f90*/  BRA `(.L_x_11381) ;  /* 0x00000004005c7947 */ /* 0x000fec0003800000 */
.L_x_11395:
[----:B------:R-:W2:Y:S01]  /*1fa0*/  LDG.E.U8 R2, desc[UR36][R2.64] ;  /* 0x0000002402027981 */ /* 0x000ea2000c1e1100 */
        /* <DEDUP_REMOVED lines=19> */
.L_x_11397:
[----:B------:R-:W-:Y:S05]  /*20e0*/  BSYNC B0 ;  /* 0x0000000000007941 */ /* 0x000fea0003800000 */
.L_x_11396:
[----:B------:R-:W-:Y:S01]  /*20f0*/  IMAD.SHL.U32 R2, R2, 0x100000, RZ ;  /* 0x0010000002027824 */ /* 0x000fe200078e00ff */
[----:B------:R-:W-:-:S04]  /*2100*/  LEA R0, R0, 0x3b800000, 0x17 ;  /* 0x3b80000000007811 */ /* 0x000fc800078eb8ff */
[----:B------:R-:W-:Y:S01]  /*2110*/  LOP3.LUT R19, R0, R2, R19, 0xfe, !PT ;  /* 0x0000000200137212 */ /* 0x000fe200078efe13 */
[----:B------:R-:W-:Y:S06]  /*2120*/  BRA `(.L_x_11381) ;  /* 0x0000000000f87947 */ /* 0x000fec0003800000 */
.L_x_11394:
        /* <DEDUP_REMOVED lines=20> */
.L_x_11399:
[----:B------:R-:W-:Y:S05]  /*2270*/  BSYNC B0 ;  /* 0x0000000000007941 */ /* 0x000fea0003800000 */
.L_x_11398:
[----:B------:R-:W-:Y:S01]  /*2280*/  IMAD.SHL.U32 R2, R2, 0x200000, RZ ;  /* 0x0020000002027824 */ /* 0x000fe200078e00ff */
[----:B------:R-:W-:-:S04]  /*2290*/  LEA R0, R0, 0x37800000, 0x17 ;  /* 0x3780000000007811 */ /* 0x000fc800078eb8ff */
[----:B------:R-:W-:Y:S01]  /*22a0*/  LOP3.LUT R19, R0, R2, R19, 0xfe, !PT ;  /* 0x0000000200137212 */ /* 0x000fe200078efe13 */
[----:B------:R-:W-:Y:S06]  /*22b0*/  BRA `(.L_x_11381) ;  /* 0x0000000000947947 */ /* 0x000fec0003800000 */
.L_x_11393:
[----:B------:R-:W-:-:S13]  /*22c0*/  ISETP.NE.AND P0, PT, R4, 0x1c, PT ;  /* 0x0000001c0400780c */ /* 0x000fda0003f05270 */
[----:B------:R-:W-:Y:S05]  /*22d0*/  @!P0 BRA `(.L_x_11400) ;  /* 0x0000000000848947 */ /* 0x000fea0003800000 */
[----:B------:R-:W-:-:S13]  /*22e0*/  ISETP.NE.AND P0, PT, R4, 0x1d, PT ;  /* 0x0000001d0400780c */ /* 0x000fda0003f05270 */
[----:B------:R-:W-:Y:S05]  /*22f0*/  @!P0 BRA `(.L_x_11401) ;  /* 0x0000000000708947 */ /* 0x000fea0003800000 */
[----:B------:R-:W-:-:S13]  /*2300*/  ISETP.NE.AND P0, PT, R4, 0x2c, PT ;  /* 0x0000002c0400780c */ /* 0x000fda0003f05270 */
[----:B------:R-:W-:Y:S05]  /*2310*/  @P0 BRA `(.L_x_11380) ;  /* 0x0000000000200947 */ /* 0x000fea0003800000 */
[----:B------:R-:W2:Y:S01]  /*2320*/  LDG.E.U8 R2, desc[UR36][R2.64] ;  /* 0x0000002402027981 */ /* 0x000ea2000c1e1100 */
[----:B------:R-:W-:Y:S01]  /*2330*/  IMAD.MOV.U32 R19, RZ, RZ, 0x400000 ;  /* 0x00400000ff137424 */ /* 0x000fe200078e00ff */
[----:B--2---:R-:W-:-:S13]  /*2340*/  ISETP.NE.AND P0, PT, R2, RZ, PT ;  /* 0x000000ff0200720c */ /* 0x004fda0003f05270 */
[----:B------:R-:W-:Y:S05]  /*2350*/  @!P0 BRA `(.L_x_11381) ;  /* 0x00000000006c8947 */ /* 0x000fea0003800000 */
[----:B------:R-:W-:-:S13]  /*2360*/  ISETP.NE.AND P0, PT, R2, 0xff, PT ;  /* 0x000000ff0200780c */ /* 0x000fda0003f05270 */
[----:B------:R-:W-:Y:S02]  /*2370*/  @!P0 IMAD.MOV.U32 R19, RZ, RZ, 0x7f800001 ;  /* 0x7f800001ff138424 */ /* 0x000fe400078e00ff */
[----:B------:R-:W-:Y:S01]  /*2380*/  @P0 IMAD.SHL.U32 R19, R2, 0x800000, RZ ;  /* 0x0080000002130824 */ /* 0x000fe200078e00ff */
[----:B------:R-:W-:Y:S06]  /*2390*/  BRA `(.L_x_11381) ;  /* 0x00000000005c7947 */ /* 0x000fec0003800000 */
.L_x_11380:
        /* <DEDUP_REMOVED lines=16> */
.L_x_11402:
[----:B------:R-:W-:Y:S01]  /*24a0*/  IMAD.MOV.U32 R19, RZ, RZ, RZ ;  /* 0x000000ffff137224 */ /* 0x000fe200078e00ff */
[----:B------:R-:W-:Y:S06]  /*24b0*/  BRA `(.L_x_11381) ;  /* 0x0000000000147947 */ /* 0x000fec0003800000 */
.L_x_11401:
[----:B------:R-:W2:Y:S02]  /*24c0*/  LDG.E.64 R2, desc[UR36][R2.64] ;  /* 0x0000002402027981 */ /* 0x000ea4000c1e1b00 */
[----:B--2---:R0:W1:Y:S01]  /*24d0*/  I2F.U64 R19, R2 ;  /* 0x0000000200137312 */ /* 0x0040620000301000 */
[----:B------:R-:W-:Y:S05]  /*24e0*/  BRA `(.L_x_11381) ;  /* 0x0000000000087947 */ /* 0x000fea0003800000 */
.L_x_11400:
[----:B------:R-:W2:Y:S02]  /*24f0*/  LDG.E R2, desc[UR36][R2.64] ;  /* 0x0000002402027981 */ /* 0x000ea4000c1e1900 */
[----:B--2---:R-:W-:-:S07]  /*2500*/  I2FP.F32.U32 R19, R2 ;  /* 0x0000000200137245 */ /* 0x004fce0000201000 */
.L_x_11381:
[----:B------:R-:W-:Y:S05]  /*2510*/  BSYNC B6 ;  /* 0x0000000000067941 */ /* 0x000fea0003800000 */
.L_x_11375:
[----:B------:R-:W1:Y:S01]  /*2520*/  LDC.U8 R4, c[0x0][0x493] ;  /* 0x000124c0ff047b82 */ /* 0x000e620000000000 */
[----:B------:R-:W-:Y:S01]  /*2530*/  ULDC.64 UR4, c[0x0][0x488] ;  /* 0x0001220000047ab9 */ /* 0x000fe20000000a00 */
[----:B------:R-:W-:Y:S01]  /*2540*/  BSSY B6, `(.L_x_11403) ;  /* 0x00000df000067945 */ /* 0x000fe20003800000 */
[----:B0-234-:R-:W-:-:S05]  /*2550*/  IADD3 R2, P1, R22, UR4, RZ ;  /* 0x0000000416027c10 */ /* 0x01dfca000ff3e0ff */
        /* <DEDUP_REMOVED lines=13> */
[----:B--2---:R-:W0:Y:S01]  /*2630*/  I2F.S16 R0, R0 ;  /* 0x0000000000007306 */ /* 0x004e220000101400 */
[----:B------:R-:W-:Y:S05]  /*2640*/  BRA `(.L_x_11409) ;  /* 0x0000000c00387947 */ /* 0x000fea0003800000 */
.L_x_11407:
[----:B------:R-:W2:Y:S02]  /*2650*/  LDG.E.U8 R0, desc[UR36][R2.64] ;  /* 0x0000002402007981 */ /* 0x000ea4000c1e1100 */
[----:B--2---:R-:W-:Y:S01]  /*2660*/  I2FP.F32.U32 R0, R0 ;  /* 0x0000000000007245 */ /* 0x004fe20000201000 */
[----:B------:R-:W-:Y:S06]  /*2670*/  BRA `(.L_x_11409) ;  /* 0x0000000c002c7947 */ /* 0x000fec0003800000 */
.L_x_11406:
[----:B------:R-:W-:-:S13]  /*2680*/  ISETP.NE.AND P0, PT, R0, 0x2, PT ;  /* 0x000000020000780c */ /* 0x000fda0003f05270 */
[----:B------:R-:W-:Y:S05]  /*2690*/  @!P0 BRA `(.L_x_11410) ;  /* 0x0000000000288947 */ /* 0x000fea0003800000 */
[----:B------:R-:W-:-:S13]  /*26a0*/  ISETP.NE.AND P0, PT, R0, 0x3, PT ;  /* 0x000000030000780c */ /* 0x000fda0003f05270 */
[----:B------:R-:W-:Y:S05]  /*26b0*/  @!P0 BRA `(.L_x_11411) ;  /* 0x0000000000148947 */ /* 0x000fea0003800000 */
[----:B------:R-:W-:-:S13]  /*26c0*/  ISETP.NE.AND P0, PT, R0, 0x4, PT ;  /* 0x000000040000780c */ /* 0x000fda0003f05270 */
[----:B------:R-:W-:Y:S05]  /*26d0*/  @P0 BRA `(.L_x_11408) ;  /* 0x0000000800b80947 */ /* 0x000fea0003800000 */
[----:B------:R-:W2:Y:S02]  /*26e0*/  LDG.E.64 R2, desc[UR36][R2.64] ;  /* 0x0000002402027981 */ /* 0x000ea4000c1e1b00 */
[----:B--2---:R0:W1:Y:S01]  /*26f0*/  I2F.S64 R0, R2 ;  /* 0x0000000200007312 */ /* 0x0040620000301400 */
[----:B------:R-:W-:Y:S05]  /*2700*/  BRA `(.L_x_11409) ;  /* 0x0000000c00087947 */ /* 0x000fea0003800000 */
.L_x_11411:
[----:B------:R-:W2:Y:S02]  /*2710*/  LDG.E R0, desc[UR36][R2.64] ;  /* 0x0000002402007981 */ /* 0x000ea4000c1e1900 */
[----:B--2---:R-:W-:Y:S01]  /*2720*/  I2FP.F32.S32 R0, R0 ;  /* 0x0000000000007245 */ /* 0x004fe20000201400 */
[----:B------:R-:W-:Y:S06]  /*2730*/  BRA `(.L_x_11409) ;  /* 0x0000000800fc7947 */ /* 0x000fec0003800000 */
.L_x_11410:
[----:B------:R-:W2:Y:S02]  /*2740*/  LDG.E.U16 R0, desc[UR36][R2.64] ;  /* 0x0000002402007981 */ /* 0x000ea4000c1e1500 */
[----:B--2---:R-:W4:Y:S01]  /*2750*/  I2F.S16 R0, R0 ;  /* 0x0000000000007306 */ /* 0x004f220000101400 */
[----:B------:R-:W-:Y:S05]  /*2760*/  BRA `(.L_x_11409) ;  /* 0x0000000800f07947 */ /* 0x000fea0003800000 */
.L_x_11405:
        /* <DEDUP_REMOVED lines=8> */
.L_x_11413:
[----:B------:R-:W2:Y:S02]  /*27f0*/  LDG.E.U16 R0, desc[UR36][R2.64] ;  /* 0x0000002402007981 */ /* 0x000ea4000c1e1500 */
[----:B--2---:R-:W-:Y:S01]  /*2800*/  HADD2.F32 R0, -RZ, R0.H0_H0 ;  /* 0x20000000ff007230 */ /* 0x004fe20000004100 */
[----:B------:R-:W-:Y:S06]  /*2810*/  BRA `(.L_x_11409) ;  /* 0x0000000800c47947 */ /* 0x000fec0003800000 */
.L_x_11412:
        /* <DEDUP_REMOVED lines=8> */
.L_x_11415:
[----:B------:R-:W2:Y:S02]  /*28a0*/  LDG.E.U16 R0, desc[UR36][R2.64] ;  /* 0x0000002402007981 */ /* 0x000ea4000c1e1500 */
[----:B--2---:R-:W-:Y:S01]  /*28b0*/  HADD2.F32 R0, -RZ, R0.H0_H0 ;  /* 0x20000000ff007230 */ /* 0x004fe20000004100 */
[----:B------:R-:W-:Y:S06]  /*28c0*/  BRA `(.L_x_11409) ;  /* 0x0000000800987947 */ /* 0x000fec0003800000 */
.L_x_11414:
[----:B------:R-:W2:Y:S01]  /*28d0*/  LDG.E.64 R2, desc[UR36][R2.64] ;  /* 0x0000002402027981 */ /* 0x000ea2000c1e1b00 */
[----:B------:R-:W-:Y:S01]  /*28e0*/  UMOV UR4, 0xf0000000 ;  /* 0xf000000000047882 */ /* 0x000fe20000000000 */
[----:B------:R-:W-:Y:S01]  /*28f0*/  UMOV UR5, 0x380fffff ;  /* 0x380fffff00057882 */ /* 0x000fe20000000000 */
[----:B--2---:R-:W0:Y:S01]  /*2900*/  F2F.F32.F64 R0, R2 ;  /* 0x0000000200007310 */ /* 0x004e220000301000 */
[----:B------:R-:W-:-:S14]  /*2910*/  DSETP.GEU.AND P0, PT, |R2|, UR4, PT ;  /* 0x0000000402007e2a */ /* 0x000fdc000bf0e200 */
[----:B0-----:R-:W-:Y:S01]  /*2920*/  @!P0 FMUL R0, R0, 1.175494350822287508e-38 ;  /* 0x0080000000008820 */ /* 0x001fe20000400000 */
[----:B------:R-:W-:Y:S06]  /*2930*/  BRA `(.L_x_11409) ;  /* 0x00000008007c7947 */ /* 0x000fec0003800000 */
.L_x_11404:
        /* <DEDUP_REMOVED lines=12> */
.L_x_11418:
[----:B------:R-:W2:Y:S01]  /*2a00*/  LDG.E.64 R2, desc[UR36][R2.64] ;  /* 0x0000002402027981 */ /* 0x000ea2000c1e1b00 */
[----:B------:R-:W-:Y:S01]  /*2a10*/  UMOV UR4, 0xf0000000 ;  /* 0xf000000000047882 */ /* 0x000fe20000000000 */
[----:B------:R-:W-:Y:S01]  /*2a20*/  UMOV UR5, 0x380fffff ;  /* 0x380fffff00057882 */ /* 0x000fe20000000000 */
[----:B--2---:R-:W0:Y:S01]  /*2a30*/  F2F.F32.F64 R0, R2 ;  /* 0x0000000200007310 */ /* 0x004e220000301000 */
[----:B------:R-:W-:-:S14]  /*2a40*/  DSETP.GEU.AND P0, PT, |R2|, UR4, PT ;  /* 0x0000000402007e2a */ /* 0x000fdc000bf0e200 */
[----:B0-----:R-:W-:Y:S01]  /*2a50*/  @!P0 FMUL R0, R0, 1.175494350822287508e-38 ;  /* 0x0080000000008820 */ /* 0x001fe20000400000 */
[----:B------:R-:W-:Y:S06]  /*2a60*/  BRA `(.L_x_11409) ;  /* 0x0000000800307947 */ /* 0x000fec0003800000 */
.L_x_11417:
        /* <DEDUP_REMOVED lines=24> */
[----:B------:R-:W-:Y:S01]  /*2bf0*/  LOP3.LUT R0, R5, 0x80000000, R0, 0xf8, !PT ;  /* 0x8000000005007812 */ /* 0x000fe200078ef800 */
[----:B------:R-:W-:Y:S06]  /*2c00*/  BRA `(.L_x_11409) ;  /* 0x0000000400c87947 */ /* 0x000fec0003800000 */
.L_x_11420:
        /* <DEDUP_REMOVED lines=13> */
.L_x_11419:
[----:B------:R-:W2:Y:S02]  /*2ce0*/  LDG.E.U16 R0, desc[UR36][R2.64] ;  /* 0x0000002402007981 */ /* 0x000ea4000c1e1500 */
[----:B--2---:R-:W-:Y:S01]  /*2cf0*/  IMAD.U32 R0, R0, 0x10000, RZ ;  /* 0x0001000000007824 */ /* 0x004fe200078e00ff */
[----:B------:R-:W-:Y:S06]  /*2d00*/  BRA `(.L_x_11409) ;  /* 0x0000000400887947 */ /* 0x000fec0003800000 */
.L_x_11416:
        /* <DEDUP_REMOVED lines=11> */
.L_x_11423:
        /* <DEDUP_REMOVED lines=20> */
.L_x_11425:
[----:B------:R-:W-:Y:S05]  /*2f00*/  BSYNC B0 ;  /* 0x0000000000007941 */ /* 0x000fea0003800000 */
.L_x_11424:
[----:B------:R-:W-:Y:S01]  /*2f10*/  LEA R3, R0, 0x3b800000, 0x17 ;  /* 0x3b80000000037811 */ /* 0x000fe200078eb8ff */
[----:B------:R-:W-:-:S05]  /*2f20*/  IMAD.SHL.U32 R0, R2, 0x100000, RZ ;  /* 0x0010000002007824 */ /* 0x000fca00078e00ff */
[----:B------:R-:W-:Y:S01]  /*2f30*/  LOP3.LUT R0, R3, R0, R4, 0xfe, !PT ;  /* 0x0000000003007212 */ /* 0x000fe200078efe04 */
[----:B------:R-:W-:Y:S06]  /*2f40*/  BRA `(.L_x_11409) ;  /* 0x0000000000f87947 */ /* 0x000fec0003800000 */
.L_x_11422:
        /* <DEDUP_REMOVED lines=20> */
.L_x_11427:
[----:B------:R-:W-:Y:S05]  /*3090*/  BSYNC B0 ;  /* 0x0000000000007941 */ /* 0x000fea0003800000 */
.L_x_11426:
[----:B------:R-:W-:Y:S01]  /*30a0*/  LEA R3, R0, 0x37800000, 0x17 ;  /* 0x3780000000037811 */ /* 0x000fe200078eb8ff */
[----:B------:R-:W-:-:S05]  /*30b0*/  IMAD.SHL.U32 R0, R2, 0x200000, RZ ;  /* 0x0020000002007824 */ /* 0x000fca00078e00ff */
[----:B------:R-:W-:Y:S01]  /*30c0*/  LOP3.LUT R0, R3, R0, R4, 0xfe, !PT ;  /* 0x0000000003007212 */ /* 0x000fe200078efe04 */
[----:B------:R-:W-:Y:S06]  /*30d0*/  BRA `(.L_x_11409) ;  /* 0x0000000000947947 */ /* 0x000fec0003800000 */
.L_x_11421:
        /* <DEDUP_REMOVED lines=14> */
.L_x_11408:
        /* <DEDUP_REMOVED lines=16> */
.L_x_11430:
[----:B------:R-:W-:Y:S01]  /*32c0*/  IMAD.MOV.U32 R0, RZ, RZ, RZ ;  /* 0x000000ffff007224 */ /* 0x000fe200078e00ff */
[----:B------:R-:W-:Y:S06]  /*32d0*/  BRA `(.L_x_11409) ;  /* 0x0000000000147947 */ /* 0x000fec0003800000 */
.L_x_11429:
[----:B------:R-:W2:Y:S02]  /*32e0*/  LDG.E.64 R2, desc[UR36][R2.64] ;  /* 0x0000002402027981 */ /* 0x000ea4000c1e1b00 */
[----:B--2---:R0:W1:Y:S01]  /*32f0*/  I2F.U64 R0, R2 ;  /* 0x0000000200007312 */ /* 0x0040620000301000 */
[----:B------:R-:W-:Y:S05]  /*3300*/  BRA `(.L_x_11409) ;  /* 0x0000000000087947 */ /* 0x000fea0003800000 */
.L_x_11428:
[----:B------:R-:W2:Y:S02]  /*3310*/  LDG.E R0, desc[UR36][R2.64] ;  /* 0x0000002402007981 */ /* 0x000ea4000c1e1900 */
[----:B--2---:R-:W-:-:S07]  /*3320*/  I2FP.F32.U32 R0, R0 ;  /* 0x0000000000007245 */ /* 0x004fce0000201000 */
.L_x_11409:
[----:B------:R-:W-:Y:S05]  /*3330*/  BSYNC B6 ;  /* 0x0000000000067941 */ /* 0x000fea0003800000 */
.L_x_11403:
[----:B------:R-:W0:Y:S02]  /*3340*/  LDC.U8 R4, c[0x0][0x491] ;  /* 0x00012440ff047b82 */ /* 0x000e240000000000 */
[----:B012345:R-:W0:Y:S02]  /*3350*/  MUFU.RCP R2, R0 ;  /* 0x0000000000027308 */ /* 0x03fe240000001000 */
[----:B0-----:R-:W-:Y:S01]  /*3360*/  FMUL.FTZ R2, R2, R19 ;  /* 0x0000001302027220 */ /* 0x001fe20000410000 */
[----:B------:R-:W-:-:S04]  /*3370*/  PRMT R3, R4, 0x9910, RZ ;  /* 0x0000991004037816 */ /* 0x000fc800000000ff */
        /* <DEDUP_REMOVED lines=13> */
.L_x_11434:
[----:B------:R-:W0:Y:S02]  /*3450*/  F2I.S64.TRUNC R2, R2 ;  /* 0x0000000200027311 */ /* 0x000e24000020d900 */
[----:B0-----:R-:W-:-:S05]  /*3460*/  IMAD.MOV.U32 R5, RZ, RZ, R2 ;  /* 0x000000ffff057224 */ /* 0x001fca00078e0002 */
[----:B------:R0:W-:Y:S01]  /*3470*/  STG.E.U8 desc[UR36][R16.64], R5 ;  /* 0x0000000510007986 */ /* 0x0001e2000c101124 */
[----:B------:R-:W-:Y:S05]  /*3480*/  BRA `(.L_x_11436) ;  /* 0x0000000c00407947 */ /* 0x000fea0003800000 */
.L_x_11433:
        /* <DEDUP_REMOVED lines=9> */
.L_x_11438:
[----:B------:R-:W0:Y:S02]  /*3520*/  F2I.FTZ.TRUNC.NTZ R3, R2 ;  /* 0x0000000200037305 */ /* 0x000e24000021f100 */
[----:B0-----:R0:W-:Y:S01]  /*3530*/  STG.E desc[UR36][R16.64], R3 ;  /* 0x0000000310007986 */ /* 0x0011e2000c101924 */
[----:B------:R-:W-:Y:S05]  /*3540*/  BRA `(.L_x_11436) ;  /* 0x0000000c00107947 */ /* 0x000fea0003800000 */
.L_x_11437:
[----:B------:R-:W0:Y:S02]  /*3550*/  F2I.FTZ.TRUNC.NTZ R3, R2 ;  /* 0x0000000200037305 */ /* 0x000e24000021f100 */
[----:B0-----:R0:W-:Y:S01]  /*3560*/  STG.E.U16 desc[UR36][R16.64], R3 ;  /* 0x0000000310007986 */ /* 0x0011e2000c101524 */
[----:B------:R-:W-:Y:S05]  /*3570*/  BRA `(.L_x_11436) ;  /* 0x0000000c00047947 */ /* 0x000fea0003800000 */
.L_x_11432:
        /* <DEDUP_REMOVED lines=8> */
.L_x_11440:
[----:B------:R-:W-:-:S05]  /*3600*/  F2FP.F16.F32.PACK_AB R2, RZ, R2 ;  /* 0x00000002ff02723e */ /* 0x000fca00000000ff */
[----:B------:R0:W-:Y:S01]  /*3610*/  STG.E.U16 desc[UR36][R16.64], R2 ;  /* 0x0000000210007986 */ /* 0x0001e2000c101524 */
[----:B------:R-:W-:Y:S05]  /*3620*/  BRA `(.L_x_11436) ;  /* 0x0000000800d87947 */ /* 0x000fea0003800000 */
.L_x_11439:
[----:B------:R-:W-:-:S13]  /*3630*/  ISETP.NE.AND P0, PT, R3, 0x7, PT ;  /* 0x000000070300780c */ /* 0x000fda0003f05270 */
[----:B------:R-:W-:Y:S05]  /*3640*/  @!P0 BRA `(.L_x_11441) ;  /* 0x00000000002c8947 */ /* 0x000fea0003800000 */
[----:B------:R-:W-:-:S13]  /*3650*/  ISETP.NE.AND P0, PT, R3, 0x8, PT ;  /* 0x000000080300780c */ /* 0x000fda0003f05270 */
[----:B------:R-:W-:Y:S05]  /*3660*/  @!P0 BRA `(.L_x_11442) ;  /* 0x0000000000148947 */ /* 0x000fea0003800000 */
[----:B------:R-:W-:-:S13]  /*3670*/  ISETP.NE.AND P0, PT, R3, 0x9, PT ;  /* 0x000000090300780c */ /* 0x000fda0003f05270 */
[----:B------:R-:W-:Y:S05]  /*3680*/  @P0 BRA `(.L_x_11435) ;  /* 0x0000000800680947 */ /* 0x000fea0003800000 */
[----:B------:R-:W-:-:S05]  /*3690*/  IMAD.MOV.U32 R3, RZ, RZ, RZ ;  /* 0x000000ffff037224 */ /* 0x000fca00078e00ff */
[----:B------:R3:W-:Y:S01]  /*36a0*/  STG.E.64 desc[UR36][R16.64], R2 ;  /* 0x0000000210007986 */ /* 0x0007e2000c101b24 */
[----:B------:R-:W-:Y:S05]  /*36b0*/  BRA `(.L_x_11436) ;  /* 0x0000000800b47947 */ /* 0x000fea0003800000 */
.L_x_11442:
[----:B------:R-:W-:-:S04]  /*36c0*/  F2FP.F16.F32.PACK_AB R3, RZ, R2 ;  /* 0x00000002ff03723e */ /* 0x000fc800000000ff */
[----:B------:R-:W-:-:S05]  /*36d0*/  PRMT R3, R3, 0x5410, RZ ;  /* 0x0000541003037816 */ /* 0x000fca00000000ff */
[----:B------:R2:W-:Y:S01]  /*36e0*/  STG.E desc[UR36][R16.64], R3 ;  /* 0x0000000310007986 */ /* 0x0005e2000c101924 */
[----:B------:R-:W-:Y:S05]  /*36f0*/  BRA `(.L_x_11436) ;  /* 0x0000000800a47947 */ /* 0x000fea0003800000 */
.L_x_11441:
[----:B------:R-:W-:-:S06]  /*3700*/  FMUL.FTZ R2, R2, 1 ;  /* 0x3f80000002027820 */ /* 0x000fcc0000410000 */
[----:B------:R-:W0:Y:S02]  /*3710*/  F2F.F64.F32 R2, R2 ;  /* 0x0000000200027310 */ /* 0x000e240000201800 */
[----:B0-----:R4:W-:Y:S01]  /*3720*/  STG.E.64 desc[UR36][R16.64], R2 ;  /* 0x0000000210007986 */ /* 0x0019e2000c101b24 */
[----:B------:R-:W-:Y:S05]  /*3730*/  BRA `(.L_x_11436) ;  /* 0x0000000800947947 */ /* 0x000fea0003800000 */
.L_x_11431:
        /* <DEDUP_REMOVED lines=8> */
[----:B------:R-:W-:-:S04]  /*37c0*/  FSETP.NEU.FTZ.AND P0, PT, R2, RZ, PT ;  /* 0x000000ff0200720b */ /* 0x000fc80003f1d000 */
[----:B------:R-:W-:-:S05]  /*37d0*/  SEL R3, RZ, 0x1, !P0 ;  /* 0x00000001ff037807 */ /* 0x000fca0004000000 */
[----:B------:R0:W-:Y:S01]  /*37e0*/  STG.E.U8 desc[UR36][R16.64], R3 ;  /* 0x0000000310007986 */ /* 0x0001e2000c101124 */
[----:B------:R-:W-:Y:S05]  /*37f0*/  BRA `(.L_x_11436) ;  /* 0x0000000800647947 */ /* 0x000fea0003800000 */
.L_x_11445:
[----:B------:R-:W-:Y:S01]  /*3800*/  FMUL.FTZ R4, R2, 1 ;  /* 0x3f80000002047820 */ /* 0x000fe20000410000 */
[----:B------:R-:W-:-:S05]  /*3810*/  CS2R R6, SRZ ;  /* 0x0000000000067805 */ /* 0x000fca000001ff00 */
[----:B------:R-:W0:Y:S02]  /*3820*/  F2F.F64.F32 R4, R4 ;  /* 0x0000000400047310 */ /* 0x000e240000201800 */
[----:B0-----:R0:W-:Y:S01]  /*3830*/  STG.E.128 desc[UR36][R16.64], R4 ;  /* 0x0000000410007986 */ /* 0x0011e2000c101d24 */
[----:B------:R-:W-:Y:S05]  /*3840*/  BRA `(.L_x_11436) ;  /* 0x0000000800507947 */ /* 0x000fea0003800000 */
.L_x_11444:
        /* <DEDUP_REMOVED lines=20> */
.L_x_11449:
[----:B------:R-:W-:Y:S05]  /*3990*/  BSYNC B0 ;  /* 0x0000000000007941 */ /* 0x000fea0003800000 */
.L_x_11448:
[----:B------:R-:W-:-:S05]  /*39a0*/  LOP3.LUT R5, R0, R5, RZ, 0xfc, !PT ;  /* 0x0000000500057212 */ /* 0x000fca00078efcff */
[----:B------:R0:W-:Y:S01]  /*39b0*/  STG.E.U8 desc[UR36][R16.64], R5 ;  /* 0x0000000510007986 */ /* 0x0001e2000c101124 */
[----:B------:R-:W-:Y:S05]  /*39c0*/  BRA `(.L_x_11436) ;  /* 0x0000000400f07947 */ /* 0x000fea0003800000 */
.L_x_11447:
        /* <DEDUP_REMOVED lines=12> */
.L_x_11451:
[----:B------:R-:W-:Y:S01]  /*3a90*/  IMAD.MOV.U32 R0, RZ, RZ, 0x7f ;  /* 0x0000007fff007424 */ /* 0x000fe200078e00ff */
[----:B------:R-:W-:-:S04]  /*3aa0*/  ISETP.GT.U32.AND P0, PT, R4, 0x7f800000, PT ;  /* 0x7f8000000400780c */ /* 0x000fc80003f04070 */
[----:B------:R-:W-:-:S09]  /*3ab0*/  SEL R0, R0, 0x7c, P0 ;  /* 0x0000007c00007807 */ /* 0x000fd20000000000 */
.L_x_11452:
[----:B------:R-:W-:Y:S05]  /*3ac0*/  BSYNC B0 ;  /* 0x0000000000007941 */ /* 0x000fea0003800000 */
.L_x_11450:
[----:B------:R-:W-:-:S04]  /*3ad0*/  LOP3.LUT R2, R2, 0x80000000, RZ, 0xc0, !PT ;  /* 0x8000000002027812 */ /* 0x000fc800078ec0ff */
[----:B------:R-:W-:-:S04]  /*3ae0*/  SHF.R.U32.HI R3, RZ, 0x18, R2 ;  /* 0x00000018ff037819 */ /* 0x000fc80000011602 */
[----:B------:R-:W-:-:S05]  /*3af0*/  LOP3.LUT R3, R0, R3, RZ, 0xfc, !PT ;  /* 0x0000000300037212 */ /* 0x000fca00078efcff */
[----:B------:R0:W-:Y:S01]  /*3b00*/  STG.E.U8 desc[UR36][R16.64], R3 ;  /* 0x0000000310007986 */ /* 0x0001e2000c101124 */
[----:B------:R-:W-:Y:S05]  /*3b10*/  BRA `(.L_x_11436) ;  /* 0x00000004009c7947 */ /* 0x000fea0003800000 */
.L_x_11446:
[----:B------:R-:W-:-:S05]  /*3b20*/  F2FP.BF16.F32.PACK_AB R2, RZ, R2 ;  /* 0x00000002ff02723e */ /* 0x000fca00000010ff */
[----:B------:R0:W-:Y:S01]  /*3b30*/  STG.E.U16 desc[UR36][R16.64], R2 ;  /* 0x0000000210007986 */ /* 0x0001e2000c101524 */
[----:B------:R-:W-:Y:S05]  /*3b40*/  BRA `(.L_x_11436) ;  /* 0x0000000400907947 */ /* 0x000fea0003800000 */
.L_x_11443:
        /* <DEDUP_REMOVED lines=11> */
.L_x_11455:
        /* <DEDUP_REMOVED lines=16> */
.L_x_11458:
[----:B------:R-:W-:-:S04]  /*3d00*/  LOP3.LUT R2, R2, 0x80000000, RZ, 0xc0, !PT ;  /* 0x8000000002027812 */ /* 0x000fc800078ec0ff */
[----:B------:R-:W-:-:S04]  /*3d10*/  SHF.R.U32.HI R3, RZ, 0x18, R2 ;  /* 0x00000018ff037819 */ /* 0x000fc80000011602 */
[----:B------:R-:W-:-:S04]  /*3d20*/  LOP3.LUT R0, R0, R3, RZ, 0xfc, !PT ;  /* 0x0000000300007212 */ /* 0x000fc800078efcff */
[----:B------:R-:W-:-:S07]  /*3d30*/  PRMT R8, R0, 0x7610, R8 ;  /* 0x0000761000087816 */ /* 0x000fce0000000008 */
.L_x_11457:
[----:B------:R-:W-:Y:S05]  /*3d40*/  BSYNC B0 ;  /* 0x0000000000007941 */ /* 0x000fea0003800000 */
.L_x_11456:
[----:B------:R0:W-:Y:S01]  /*3d50*/  STG.E.U8 desc[UR36][R16.64], R8 ;  /* 0x0000000810007986 */ /* 0x0001e2000c101124 */
[----:B------:R-:W-:Y:S05]  /*3d60*/  BRA `(.L_x_11436) ;  /* 0x0000000400087947 */ /* 0x000fea0003800000 */
.L_x_11454:
        /* <DEDUP_REMOVED lines=16> */
.L_x_11461:
[----:B------:R-:W-:-:S04]  /*3e70*/  LOP3.LUT R2, R2, 0x80000000, RZ, 0xc0, !PT ;  /* 0x8000000002027812 */ /* 0x000fc800078ec0ff */
[----:B------:R-:W-:-:S04]  /*3e80*/  SHF.R.U32.HI R3, RZ, 0x18, R2 ;  /* 0x00000018ff037819 */ /* 0x000fc80000011602 */
[----:B------:R-:W-:-:S04]  /*3e90*/  LOP3.LUT R0, R0, R3, RZ, 0xfc, !PT ;  /* 0x0000000300007212 */ /* 0x000fc800078efcff */
[----:B------:R-:W-:-:S07]  /*3ea0*/  PRMT R8, R0, 0x7610, R8 ;  /* 0x0000761000087816 */ /* 0x000fce0000000008 */
.L_x_11460:
[----:B------:R-:W-:Y:S05]  /*3eb0*/  BSYNC B0 ;  /* 0x0000000000007941 */ /* 0x000fea0003800000 */
.L_x_11459:
[----:B------:R0:W-:Y:S01]  /*3ec0*/  STG.E.U8 desc[UR36][R16.64], R8 ;  /* 0x0000000810007986 */ /* 0x0001e2000c101124 */
[----:B------:R-:W-:Y:S05]  /*3ed0*/  BRA `(.L_x_11436) ;  /* 0x0000000000ac7947 */ /* 0x000fea0003800000 */
.L_x_11453:
        /* <DEDUP_REMOVED lines=21> */
.L_x_11435:
        /* <DEDUP_REMOVED lines=16> */
.L_x_11464:
[----:B------:R-:W-:Y:S05]  /*4130*/  BRA `(.L_x_11436) ;  /* 0x0000000000147947 */ /* 0x000fea0003800000 */
.L_x_11463:
[----:B------:R-:W0:Y:S02]  /*4140*/  F2I.U64.TRUNC R2, R2 ;  /* 0x0000000200027311 */ /* 0x000e24000020d800 */
[----:B0-----:R0:W-:Y:S01]  /*4150*/  STG.E.64 desc[UR36][R16.64], R2 ;  /* 0x0000000210007986 */ /* 0x0011e2000c101b24 */
[----:B------:R-:W-:Y:S05]  /*4160*/  BRA `(.L_x_11436) ;  /* 0x0000000000087947 */ /* 0x000fea0003800000 */
.L_x_11462:
[----:B------:R-:W0:Y:S02]  /*4170*/  F2I.FTZ.U32.TRUNC.NTZ R3, R2 ;  /* 0x0000000200037305 */ /* 0x000e24000021f000 */
[----:B0-----:R0:W-:Y:S02]  /*4180*/  STG.E desc[UR36][R16.64], R3 ;  /* 0x0000000310007986 */ /* 0x0011e4000c101924 */
.L_x_11436:
[----:B------:R-:W-:-:S04]  /*4190*/  IMAD R18, R18, 0x200, R23 ;  /* 0x0000020012127824 */ /* 0x000fc800078e0217 */
[----:B------:R-:W-:-:S07]  /*41a0*/  VIADD R19, R18, 0x80 ;  /* 0x0000008012137836 */ /* 0x000fce0000000000 */
.L_x_11373:
[----:B------:R-:W-:Y:S05]  /*41b0*/  BSYNC B7 ;  /* 0x0000000000077941 */ /* 0x000fea0003800000 */
.L_x_11372:
        /* <DEDUP_REMOVED lines=358> */
.L_x_11467:
        /* <DEDUP_REMOVED lines=20> */
[----:B--2---:R4:W0:Y:S01]  /*5960*/  I2F.S16 R22, R2 ;  /* 0x0000000200167306 */ /* 0x0048220000101400 */
[----:B------:R-:W-:Y:S05]  /*5970*/  BRA `(.L_x_11474) ;  /* 0x0000000c00387947 */ /* 0x000fea0003800000 */
.L_x_11472:
[----:B------:R-:W2:Y:S02]  /*5980*/  LDG.E.U8 R2, desc[UR36][R2.64] ;  /* 0x0000002402027981 */ /* 0x000ea4000c1e1100 */
[----:B--2---:R-:W-:Y:S01]  /*5990*/  I2FP.F32.U32 R22, R2 ;  /* 0x0000000200167245 */ /* 0x004fe20000201000 */
[----:B------:R-:W-:Y:S06]  /*59a0*/  BRA `(.L_x_11474) ;  /* 0x0000000c002c7947 */ /* 0x000fec0003800000 */
.L_x_11471:
[----:B------:R-:W-:-:S13]  /*59b0*/  ISETP.NE.AND P0, PT, R4, 0x2, PT ;  /* 0x000000020400780c */ /* 0x000fda0003f05270 */
[----:B------:R-:W-:Y:S05]  /*59c0*/  @!P0 BRA `(.L_x_11475) ;  /* 0x0000000000288947 */ /* 0x000fea0003800000 */
[----:B------:R-:W-:-:S13]  /*59d0*/  ISETP.NE.AND P0, PT, R4, 0x3, PT ;  /* 0x000000030400780c */ /* 0x000fda0003f05270 */
[----:B------:R-:W-:Y:S05]  /*59e0*/  @!P0 BRA `(.L_x_11476) ;  /* 0x0000000000148947 */ /* 0x000fea0003800000 */
[----:B------:R-:W-:-:S13]  /*59f0*/  ISETP.NE.AND P0, PT, R4, 0x4, PT ;  /* 0x000000040400780c */ /* 0x000fda0003f05270 */
[----:B------:R-:W-:Y:S05]  /*5a00*/  @P0 BRA `(.L_x_11473) ;  /* 0x0000000800b80947 */ /* 0x000fea0003800000 */
[----:B------:R-:W2:Y:S02]  /*5a10*/  LDG.E.64 R22, desc[UR36][R2.64] ;  /* 0x0000002402167981 */ /* 0x000ea4000c1e1b00 */
[----:B--2---:R2:W3:Y:S01]  /*5a20*/  I2F.S64 R22, R22 ;  /* 0x0000001600167312 */ /* 0x0044e20000301400 */
[----:B------:R-:W-:Y:S05]  /*5a30*/  BRA `(.L_x_11474) ;  /* 0x0000000c00087947 */ /* 0x000fea0003800000 */
.L_x_11476:
[----:B------:R-:W2:Y:S02]  /*5a40*/  LDG.E R2, desc[UR36][R2.64] ;  /* 0x0000002402027981 */ /* 0x000ea4000c1e1900 */
[----:B--2---:R-:W-:Y:S01]  /*5a50*/  I2FP.F32.S32 R22, R2 ;  /* 0x0000000200167245 */ /* 0x004fe20000201400 */
[----:B------:R-:W-:Y:S06]  /*5a60*/  BRA `(.L_x_11474) ;  /* 0x0000000800fc7947 */ /* 0x000fec0003800000 */
.L_x_11475:
[----:B------:R-:W2:Y:S02]  /*5a70*/  LDG.E.U16 R2, desc[UR36][R2.64] ;  /* 0x0000002402027981 */ /* 0x000ea4000c1e1500 */
[----:B--2---:R0:W1:Y:S01]  /*5a80*/  I2F.S16 R22, R2 ;  /* 0x0000000200167306 */ /* 0x0040620000101400 */
[----:B------:R-:W-:Y:S05]  /*5a90*/  BRA `(.L_x_11474) ;  /* 0x0000000800f07947 */ /* 0x000fea0003800000 */
.L_x_11470:
        /* <DEDUP_REMOVED lines=8> */
.L_x_11478:
[----:B------:R-:W2:Y:S02]  /*5b20*/  LDG.E.U16 R2, desc[UR36][R2.64] ;  /* 0x0000002402027981 */ /* 0x000ea4000c1e1500 */
[----:B--2---:R-:W-:Y:S01]  /*5b30*/  HADD2.F32 R22, -RZ, R2.H0_H0 ;  /* 0x20000002ff167230 */ /* 0x004fe20000004100 */
[----:B------:R-:W-:Y:S06]  /*5b40*/  BRA `(.L_x_11474) ;  /* 0x0000000800c47947 */ /* 0x000fec0003800000 */
.L_x_11477:
        /* <DEDUP_REMOVED lines=8> */
.L_x_11480:
[----:B------:R-:W2:Y:S02]  /*5bd0*/  LDG.E.U16 R2, desc[UR36][R2.64] ;  /* 0x0000002402027981 */ /* 0x000ea4000c1e1500 */
[----:B--2---:R-:W-:Y:S01]  /*5be0*/  HADD2.F32 R22, -RZ, R2.H0_H0 ;  /* 0x20000002ff167230 */ /* 0x004fe20000004100 */
[----:B------:R-:W-:Y:S06]  /*5bf0*/  BRA `(.L_x_11474) ;  /* 0x0000000800987947 */ /* 0x000fec0003800000 */
.L_x_11479:
[----:B------:R-:W2:Y:S01]  /*5c00*/  LDG.E.64 R2, desc[UR36][R2.64] ;  /* 0x0000002402027981 */ /* 0x000ea2000c1e1b00 */
[----:B------:R-:W-:Y:S01]  /*5c10*/  UMOV UR4, 0xf0000000 ;  /* 0xf000000000047882 */ /* 0x000fe20000000000 */
[----:B------:R-:W-:Y:S01]  /*5c20*/  UMOV UR5, 0x380fffff ;  /* 0x380fffff00057882 */ /* 0x000fe20000000000 */
[----:B--2---:R-:W0:Y:S01]  /*5c30*/  F2F.F32.F64 R22, R2 ;  /* 0x0000000200167310 */ /* 0x004e220000301000 */
[----:B------:R-:W-:-:S14]  /*5c40*/  DSETP.GEU.AND P0, PT, |R2|, UR4, PT ;  /* 0x0000000402007e2a */ /* 0x000fdc000bf0e200 */
[----:B0-----:R-:W-:Y:S01]  /*5c50*/  @!P0 FMUL R22, R22, 1.175494350822287508e-38 ;  /* 0x0080000016168820 */ /* 0x001fe20000400000 */
[----:B------:R-:W-:Y:S06]  /*5c60*/  BRA `(.L_x_11474) ;  /* 0x00000008007c7947 */ /* 0x000fec0003800000 */
.L_x_11469:
        /* <DEDUP_REMOVED lines=12> */
.L_x_11483:
[----:B------:R-:W2:Y:S01]  /*5d30*/  LDG.E.64 R2, desc[UR36][R2.64] ;  /* 0x0000002402027981 */ /* 0x000ea2000c1e1b00 */
[----:B------:R-:W-:Y:S01]  /*5d40*/  UMOV UR4, 0xf0000000 ;  /* 0xf000000000047882 */ /* 0x000fe20000000000 */
[----:B------:R-:W-:Y:S01]  /*5d50*/  UMOV UR5, 0x380fffff ;  /* 0x380fffff00057882 */ /* 0x000fe20000000000 */
[----:B--2---:R-:W0:Y:S01]  /*5d60*/  F2F.F32.F64 R22, R2 ;  /* 0x0000000200167310 */ /* 0x004e220000301000 */
[----:B------:R-:W-:-:S14]  /*5d70*/  DSETP.GEU.AND P0, PT, |R2|, UR4, PT ;  /* 0x0000000402007e2a */ /* 0x000fdc000bf0e200 */
[----:B0-----:R-:W-:Y:S01]  /*5d80*/  @!P0 FMUL R22, R22, 1.175494350822287508e-38 ;  /* 0x0080000016168820 */ /* 0x001fe20000400000 */
[----:B------:R-:W-:Y:S06]  /*5d90*/  BRA `(.L_x_11474) ;  /* 0x0000000800307947 */ /* 0x000fec0003800000 */
.L_x_11482:
        /* <DEDUP_REMOVED lines=26> */
.L_x_11485:
        /* <DEDUP_REMOVED lines=13> */
.L_x_11484:
[----:B------:R-:W2:Y:S02]  /*6010*/  LDG.E.U16 R2, desc[UR36][R2.64] ;  /* 0x0000002402027981 */ /* 0x000ea4000c1e1500 */
[----:B--2---:R-:W-:Y:S01]  /*6020*/  IMAD.U32 R22, R2, 0x10000, RZ ;  /* 0x0001000002167824 */ /* 0x004fe200078e00ff */
[----:B------:R-:W-:Y:S06]  /*6030*/  BRA `(.L_x_11474) ;  /* 0x0000000400887947 */ /* 0x000fec0003800000 */
.L_x_11481:
        /* <DEDUP_REMOVED lines=11> */
.L_x_11488:
        /* <DEDUP_REMOVED lines=20> */
.L_x_11490:
[----:B------:R-:W-:Y:S05]  /*6230*/  BSYNC B0 ;  /* 0x0000000000007941 */ /* 0x000fea0003800000 */
.L_x_11489:
[----:B------:R-:W-:Y:S01]  /*6240*/  IMAD.SHL.U32 R2, R2, 0x100000, RZ ;  /* 0x0010000002027824 */ /* 0x000fe200078e00ff */
[----:B------:R-:W-:-:S04]  /*6250*/  LEA R3, R0, 0x3b800000, 0x17 ;  /* 0x3b80000000037811 */ /* 0x000fc800078eb8ff */
[----:B------:R-:W-:Y:S01]  /*6260*/  LOP3.LUT R22, R3, R2, R22, 0xfe, !PT ;  /* 0x0000000203167212 */ /* 0x000fe200078efe16 */
[----:B------:R-:W-:Y:S06]  /*6270*/  BRA `(.L_x_11474) ;  /* 0x0000000000f87947 */ /* 0x000fec0003800000 */
.L_x_11487:
        /* <DEDUP_REMOVED lines=20> */
.L_x_11492:
[----:B------:R-:W-:Y:S05]  /*63c0*/  BSYNC B0 ;  /* 0x0000000000007941 */ /* 0x000fea0003800000 */
.L_x_11491:
[----:B------:R-:W-:Y:S01]  /*63d0*/  IMAD.SHL.U32 R2, R2, 0x200000, RZ ;  /* 0x0020000002027824 */ /* 0x000fe200078e00ff */
[----:B------:R-:W-:-:S04]  /*63e0*/  LEA R3, R0, 0x37800000, 0x17 ;  /* 0x3780000000037811 */ /* 0x000fc800078eb8ff */
[----:B------:R-:W-:Y:S01]  /*63f0*/  LOP3.LUT R22, R3, R2, R22, 0xfe, !PT ;  /* 0x0000000203167212 */ /* 0x000fe200078efe16 */
[----:B------:R-:W-:Y:S06]  /*6400*/  BRA `(.L_x_11474) ;  /* 0x0000000000947947 */ /* 0x000fec0003800000 */
.L_x_11486:
        /* <DEDUP_REMOVED lines=14> */
.L_x_11473:
        /* <DEDUP_REMOVED lines=16> */
.L_x_11495:
[----:B------:R-:W-:Y:S01]  /*65f0*/  IMAD.MOV.U32 R22, RZ, RZ, RZ ;  /* 0x000000ffff167224 */ /* 0x000fe200078e00ff */
[----:B------:R-:W-:Y:S06]  /*6600*/  BRA `(.L_x_11474) ;  /* 0x0000000000147947 */ /* 0x000fec0003800000 */
.L_x_11494:
[----:B------:R-:W2:Y:S02]  /*6610*/  LDG.E.64 R22, desc[UR36][R2.64] ;  /* 0x0000002402167981 */ /* 0x000ea4000c1e1b00 */
[----:B--2---:R0:W1:Y:S01]  /*6620*/  I2F.U64 R22, R22 ;  /* 0x0000001600167312 */ /* 0x0040620000301000 */
[----:B------:R-:W-:Y:S05]  /*6630*/  BRA `(.L_x_11474) ;  /* 0x0000000000087947 */ /* 0x000fea0003800000 */
.L_x_11493:
[----:B------:R-:W2:Y:S02]  /*6640*/  LDG.E R2, desc[UR36][R2.64] ;  /* 0x0000002402027981 */ /* 0x000ea4000c1e1900 */
[----:B--2---:R-:W-:-:S07]  /*6650*/  I2FP.F32.U32 R22, R2 ;  /* 0x0000000200167245 */ /* 0x004fce0000201000 */
.L_x_11474:
[----:B------:R-:W-:Y:S05]  /*6660*/  BSYNC B6 ;  /* 0x0000000000067941 */ /* 0x000fea0003800000 */
.L_x_11468:
[----:B------:R-:W2:Y:S01]  /*6670*/  LDC.U8 R4, c[0x0][0x493] ;  /* 0x000124c0ff047b82 */ /* 0x000ea20000000000 */
[----:B------:R-:W-:Y:S01]  /*6680*/  ULDC.64 UR4, c[0x0][0x488] ;  /* 0x0001220000047ab9 */ /* 0x000fe20000000a00 */
[----:B------:R-:W-:Y:S01]  /*6690*/  BSSY B6, `(.L_x_11496) ;  /* 0x00000df000067945 */ /* 0x000fe20003800000 */
[----:B0---4-:R-:W-:-:S05]  /*66a0*/  IADD3 R2, P0, R18, UR4, RZ ;  /* 0x0000000412027c10 */ /* 0x011fca000ff1e0ff */
        /* <DEDUP_REMOVED lines=13> */
[----:B--2---:R-:W4:Y:S01]  /*6780*/  I2F.S16 R0, R0 ;  /* 0x0000000000007306 */ /* 0x004f220000101400 */
[----:B------:R-:W-:Y:S05]  /*6790*/  BRA `(.L_x_11502) ;  /* 0x0000000c00387947 */ /* 0x000fea0003800000 */
.L_x_11500:
[----:B------:R-:W2:Y:S02]  /*67a0*/  LDG.E.U8 R0, desc[UR36][R2.64] ;  /* 0x0000002402007981 */ /* 0x000ea4000c1e1100 */
[----:B--2---:R-:W-:Y:S01]  /*67b0*/  I2FP.F32.U32 R0, R0 ;  /* 0x0000000000007245 */ /* 0x004fe20000201000 */
[----:B------:R-:W-:Y:S06]  /*67c0*/  BRA `(.L_x_11502) ;  /* 0x0000000c002c7947 */ /* 0x000fec0003800000 */
.L_x_11499:
[----:B------:R-:W-:-:S13]  /*67d0*/  ISETP.NE.AND P0, PT, R0, 0x2, PT ;  /* 0x000000020000780c */ /* 0x000fda0003f05270 */
[----:B------:R-:W-:Y:S05]  /*67e0*/  @!P0 BRA `(.L_x_11503) ;  /* 0x0000000000288947 */ /* 0x000fea0003800000 */
[----:B------:R-:W-:-:S13]  /*67f0*/  ISETP.NE.AND P0, PT, R0, 0x3, PT ;  /* 0x000000030000780c */ /* 0x000fda0003f05270 */
[----:B------:R-:W-:Y:S05]  /*6800*/  @!P0 BRA `(.L_x_11504) ;  /* 0x0000000000148947 */ /* 0x000fea0003800000 */
[----:B------:R-:W-:-:S13]  /*6810*/  ISETP.NE.AND P0, PT, R0, 0x4, PT ;  /* 0x000000040000780c */ /* 0x000fda0003f05270 */
[----:B------:R-:W-:Y:S05]  /*6820*/  @P0 BRA `(.L_x_11501) ;  /* 0x0000000800b80947 */ /* 0x000fea0003800000 */
[----:B------:R-:W2:Y:S02]  /*6830*/  LDG.E.64 R2, desc[UR36][R2.64] ;  /* 0x0000002402027981 */ /* 0x000ea4000c1e1b00 */
[----:B--2---:R0:W2:Y:S01]  /*6840*/  I2F.S64 R0, R2 ;  /* 0x0000000200007312 */ /* 0x0040a20000301400 */
[----:B------:R-:W-:Y:S05]  /*6850*/  BRA `(.L_x_11502) ;  /* 0x0000000c00087947 */ /* 0x000fea0003800000 */
.L_x_11504:
[----:B------:R-:W2:Y:S02]  /*6860*/  LDG.E R0, desc[UR36][R2.64] ;  /* 0x0000002402007981 */ /* 0x000ea4000c1e1900 */
[----:B--2---:R-:W-:Y:S01]  /*6870*/  I2FP.F32.S32 R0, R0 ;  /* 0x0000000000007245 */ /* 0x004fe20000201400 */
[----:B------:R-:W-:Y:S06]  /*6880*/  BRA `(.L_x_11502) ;  /* 0x0000000800fc7947 */ /* 0x000fec0003800000 */
.L_x_11503:
[----:B------:R-:W2:Y:S02]  /*6890*/  LDG.E.U16 R0, desc[UR36][R2.64] ;  /* 0x0000002402007981 */ /* 0x000ea4000c1e1500 */
[----:B--2---:R-:W0:Y:S01]  /*68a0*/  I2F.S16 R0, R0 ;  /* 0x0000000000007306 */ /* 0x004e220000101400 */
[----:B------:R-:W-:Y:S05]  /*68b0*/  BRA `(.L_x_11502) ;  /* 0x0000000800f07947 */ /* 0x000fea0003800000 */
.L_x_11498:
        /* <DEDUP_REMOVED lines=8> */
.L_x_11506:
[----:B------:R-:W2:Y:S02]  /*6940*/  LDG.E.U16 R0, desc[UR36][R2.64] ;  /* 0x0000002402007981 */ /* 0x000ea4000c1e1500 */
[----:B--2---:R-:W-:Y:S01]  /*6950*/  HADD2.F32 R0, -RZ, R0.H0_H0 ;  /* 0x20000000ff007230 */ /* 0x004fe20000004100 */
[----:B------:R-:W-:Y:S06]  /*6960*/  BRA `(.L_x_11502) ;  /* 0x0000000800c47947 */ /* 0x000fec0003800000 */
.L_x_11505:
        /* <DEDUP_REMOVED lines=8> */
.L_x_11508:
[----:B------:R-:W2:Y:S02]  /*69f0*/  LDG.E.U16 R0, desc[UR36][R2.64] ;  /* 0x0000002402007981 */ /* 0x000ea4000c1e1500 */
[----:B--2---:R-:W-:Y:S01]  /*6a00*/  HADD2.F32 R0, -RZ, R0.H0_H0 ;  /* 0x20000000ff007230 */ /* 0x004fe20000004100 */
[----:B------:R-:W-:Y:S06]  /*6a10*/  BRA `(.L_x_11502) ;  /* 0x0000000800987947 */ /* 0x000fec0003800000 */
.L_x_11507:
[----:B------:R-:W2:Y:S01]  /*6a20*/  LDG.E.64 R2, desc[UR36][R2.64] ;  /* 0x0000002402027981 */ /* 0x000ea2000c1e1b00 */
[----:B------:R-:W-:Y:S01]  /*6a30*/  UMOV UR4, 0xf0000000 ;  /* 0xf000000000047882 */ /* 0x000fe20000000000 */
[----:B------:R-:W-:Y:S01]  /*6a40*/  UMOV UR5, 0x380fffff ;  /* 0x380fffff00057882 */ /* 0x000fe20000000000 */
[----:B--2---:R-:W0:Y:S01]  /*6a50*/  F2F.F32.F64 R0, R2 ;  /* 0x0000000200007310 */ /* 0x004e220000301000 */
[----:B------:R-:W-:-:S14]  /*6a60*/  DSETP.GEU.AND P0, PT, |R2|, UR4, PT ;  /* 0x0000000402007e2a */ /* 0x000fdc000bf0e200 */
[----:B0-----:R-:W-:Y:S01]  /*6a70*/  @!P0 FMUL R0, R0, 1.175494350822287508e-38 ;  /* 0x0080000000008820 */ /* 0x001fe20000400000 */
[----:B------:R-:W-:Y:S06]  /*6a80*/  BRA `(.L_x_11502) ;  /* 0x00000008007c7947 */ /* 0x000fec0003800000 */
.L_x_11497:
        /* <DEDUP_REMOVED lines=12> */
.L_x_11511:
[----:B------:R-:W2:Y:S01]  /*6b50*/  LDG.E.64 R2, desc[UR36][R2.64] ;  /* 0x0000002402027981 */ /* 0x000ea2000c1e1b00 */
[----:B------:R-:W-:Y:S01]  /*6b60*/  UMOV UR4, 0xf0000000 ;  /* 0xf000000000047882 */ /* 0x000fe20000000000 */
[----:B------:R-:W-:Y:S01]  /*6b70*/  UMOV UR5, 0x380fffff ;  /* 0x380fffff00057882 */ /* 0x000fe20000000000 */
[----:B--2---:R-:W0:Y:S01]  /*6b80*/  F2F.F32.F64 R0, R2 ;  /* 0x0000000200007310 */ /* 0x004e220000301000 */
[----:B------:R-:W-:-:S14]  /*6b90*/  DSETP.GEU.AND P0, PT, |R2|, UR4, PT ;  /* 0x0000000402007e2a */ /* 0x000fdc000bf0e200 */
[----:B0-----:R-:W-:Y:S01]  /*6ba0*/  @!P0 FMUL R0, R0, 1.175494350822287508e-38 ;  /* 0x0080000000008820 */ /* 0x001fe20000400000 */
[----:B------:R-:W-:Y:S06]  /*6bb0*/  BRA `(.L_x_11502) ;  /* 0x0000000800307947 */ /* 0x000fec0003800000 */
.L_x_11510:
        /* <DEDUP_REMOVED lines=26> */
.L_x_11513:
        /* <DEDUP_REMOVED lines=13> */
.L_x_11512:
[----:B------:R-:W2:Y:S02]  /*6e30*/  LDG.E.U16 R0, desc[UR36][R2.64] ;  /* 0x0000002402007981 */ /* 0x000ea4000c1e1500 */
[----:B--2---:R-:W-:Y:S01]  /*6e40*/  IMAD.U32 R0, R0, 0x10000, RZ ;  /* 0x0001000000007824 */ /* 0x004fe200078e00ff */
[----:B------:R-:W-:Y:S06]  /*6e50*/  BRA `(.L_x_11502) ;  /* 0x0000000400887947 */ /* 0x000fec0003800000 */
.L_x_11509:
        /* <DEDUP_REMOVED lines=11> */
.L_x_11516:
        /* <DEDUP_REMOVED lines=20> */
.L_x_11518:
[----:B------:R-:W-:Y:S05]  /*7050*/  BSYNC B0 ;  /* 0x0000000000007941 */ /* 0x000fea0003800000 */
.L_x_11517:
[----:B------:R-:W-:Y:S01]  /*7060*/  LEA R3, R0, 0x3b800000, 0x17 ;  /* 0x3b80000000037811 */ /* 0x000fe200078eb8ff */
[----:B------:R-:W-:-:S05]  /*7070*/  IMAD.SHL.U32 R0, R2, 0x100000, RZ ;  /* 0x0010000002007824 */ /* 0x000fca00078e00ff */
[----:B------:R-:W-:Y:S01]  /*7080*/  LOP3.LUT R0, R3, R0, R4, 0xfe, !PT ;  /* 0x0000000003007212 */ /* 0x000fe200078efe04 */
[----:B------:R-:W-:Y:S06]  /*7090*/  BRA `(.L_x_11502) ;  /* 0x0000000000f87947 */ /* 0x000fec0003800000 */
.L_x_11515:
        /* <DEDUP_REMOVED lines=20> */
.L_x_11520:
[----:B------:R-:W-:Y:S05]  /*71e0*/  BSYNC B0 ;  /* 0x0000000000007941 */ /* 0x000fea0003800000 */
.L_x_11519:
[----:B------:R-:W-:Y:S01]  /*71f0*/  LEA R3, R0, 0x37800000, 0x17 ;  /* 0x3780000000037811 */ /* 0x000fe200078eb8ff */
[----:B------:R-:W-:-:S05]  /*7200*/  IMAD.SHL.U32 R0, R2, 0x200000, RZ ;  /* 0x0020000002007824 */ /* 0x000fca00078e00ff */
[----:B------:R-:W-:Y:S01]  /*7210*/  LOP3.LUT R0, R3, R0, R4, 0xfe, !PT ;  /* 0x0000000003007212 */ /* 0x000fe200078efe04 */
[----:B------:R-:W-:Y:S06]  /*7220*/  BRA `(.L_x_11502) ;  /* 0x0000000000947947 */ /* 0x000fec0003800000 */
.L_x_11514:
        /* <DEDUP_REMOVED lines=14> */
.L_x_11501:
        /* <DEDUP_REMOVED lines=16> */
.L_x_11523:
[----:B------:R-:W-:Y:S01]  /*7410*/  IMAD.MOV.U32 R0, RZ, RZ, RZ ;  /* 0x000000ffff007224 */ /* 0x000fe200078e00ff */
[----:B------:R-:W-:Y:S06]  /*7420*/  BRA `(.L_x_11502) ;  /* 0x0000000000147947 */ /* 0x000fec0003800000 */
.L_x_11522:
[----:B------:R-:W2:Y:S02]  /*7430*/  LDG.E.64 R2, desc[UR36][R2.64] ;  /* 0x0000002402027981 */ /* 0x000ea4000c1e1b00 */
[----:B--2---:R0:W2:Y:S01]  /*7440*/  I2F.U64 R0, R2 ;  /* 0x0000000200007312 */ /* 0x0040a20000301000 */
[----:B------:R-:W-:Y:S05]  /*7450*/  BRA `(.L_x_11502) ;  /* 0x0000000000087947 */ /* 0x000fea0003800000 */
.L_x_11521:
[----:B------:R-:W2:Y:S02]  /*7460*/  LDG.E R0, desc[UR36][R2.64] ;  /* 0x0000002402007981 */ /* 0x000ea4000c1e1900 */
[----:B--2---:R-:W-:-:S07]  /*7470*/  I2FP.F32.U32 R0, R0 ;  /* 0x0000000000007245 */ /* 0x004fce0000201000 */
.L_x_11502:
[----:B------:R-:W-:Y:S05]  /*7480*/  BSYNC B6 ;  /* 0x0000000000067941 */ /* 0x000fea0003800000 */
.L_x_11496:
[----:B------:R-:W1:Y:S01]  /*7490*/  LDC.U8 R4, c[0x0][0x491] ;  /* 0x00012440ff047b82 */ /* 0x000e620000000000 */
[----:B0-2-45:R-:W1:Y:S02]  /*74a0*/  MUFU.RCP R3, R0 ;  /* 0x0000000000037308 */ /* 0x035e640000001000 */
[----:B-1-3--:R-:W-:Y:S01]  /*74b0*/  FMUL.FTZ R22, R3, R22 ;  /* 0x0000001603167220 */ /* 0x00afe20000410000 */
        /* <DEDUP_REMOVED lines=14> */
.L_x_11527:
[----:B------:R-:W0:Y:S02]  /*75a0*/  F2I.S64.TRUNC R22, R22 ;  /* 0x0000001600167311 */ /* 0x000e24000020d900 */
[----:B0-----:R-:W-:-:S05]  /*75b0*/  IMAD.MOV.U32 R3, RZ, RZ, R22 ;  /* 0x000000ffff037224 */ /* 0x001fca00078e0016 */
[----:B------:R0:W-:Y:S01]  /*75c0*/  STG.E.U8 desc[UR36][R16.64], R3 ;  /* 0x0000000310007986 */ /* 0x0001e2000c101124 */
[----:B------:R-:W-:Y:S05]  /*75d0*/  BRA `(.L_x_11529) ;  /* 0x0000000c00407947 */ /* 0x000fea0003800000 */
.L_x_11526:
        /* <DEDUP_REMOVED lines=9> */
.L_x_11531:
[----:B------:R-:W0:Y:S02]  /*7670*/  F2I.FTZ.TRUNC.NTZ R3, R22 ;  /* 0x0000001600037305 */ /* 0x000e24000021f100 */
[----:B0-----:R0:W-:Y:S01]  /*7680*/  STG.E desc[UR36][R16.64], R3 ;  /* 0x0000000310007986 */ /* 0x0011e2000c101924 */
[----:B------:R-:W-:Y:S05]  /*7690*/  BRA `(.L_x_11529) ;  /* 0x0000000c00107947 */ /* 0x000fea0003800000 */
.L_x_11530:
[----:B------:R-:W0:Y:S02]  /*76a0*/  F2I.FTZ.TRUNC.NTZ R3, R22 ;  /* 0x0000001600037305 */ /* 0x000e24000021f100 */
[----:B0-----:R0:W-:Y:S01]  /*76b0*/  STG.E.U16 desc[UR36][R16.64], R3 ;  /* 0x0000000310007986 */ /* 0x0011e2000c101524 */
[----:B------:R-:W-:Y:S05]  /*76c0*/  BRA `(.L_x_11529) ;  /* 0x0000000c00047947 */ /* 0x000fea0003800000 */
.L_x_11525:
        /* <DEDUP_REMOVED lines=8> */
.L_x_11533:
[----:B------:R-:W-:-:S05]  /*7750*/  F2FP.F16.F32.PACK_AB R22, RZ, R22 ;  /* 0x00000016ff16723e */ /* 0x000fca00000000ff */
[----:B------:R0:W-:Y:S01]  /*7760*/  STG.E.U16 desc[UR36][R16.64], R22 ;  /* 0x0000001610007986 */ /* 0x0001e2000c101524 */
[----:B------:R-:W-:Y:S05]  /*7770*/  BRA `(.L_x_11529) ;  /* 0x0000000800d87947 */ /* 0x000fea0003800000 */
.L_x_11532:
        /* <DEDUP_REMOVED lines=9> */
.L_x_11535:
[----:B------:R-:W-:-:S04]  /*7810*/  F2FP.F16.F32.PACK_AB R3, RZ, R22 ;  /* 0x00000016ff03723e */ /* 0x000fc800000000ff */
[----:B------:R-:W-:-:S05]  /*7820*/  PRMT R3, R3, 0x5410, RZ ;  /* 0x0000541003037816 */ /* 0x000fca00000000ff */
[----:B------:R0:W-:Y:S01]  /*7830*/  STG.E desc[UR36][R16.64], R3 ;  /* 0x0000000310007986 */ /* 0x0001e2000c101924 */
[----:B------:R-:W-:Y:S05]  /*7840*/  BRA `(.L_x_11529) ;  /* 0x0000000800a47947 */ /* 0x000fea0003800000 */
.L_x_11534:
[----:B------:R-:W-:-:S06]  /*7850*/  FMUL.FTZ R2, R22, 1 ;  /* 0x3f80000016027820 */ /* 0x000fcc0000410000 */
[----:B------:R-:W0:Y:S02]  /*7860*/  F2F.F64.F32 R2, R2 ;  /* 0x0000000200027310 */ /* 0x000e240000201800 */
[----:B0-----:R0:W-:Y:S01]  /*7870*/  STG.E.64 desc[UR36][R16.64], R2 ;  /* 0x0000000210007986 */ /* 0x0011e2000c101b24 */
[----:B------:R-:W-:Y:S05]  /*7880*/  BRA `(.L_x_11529) ;  /* 0x0000000800947947 */ /* 0x000fea0003800000 */
.L_x_11524:
        /* <DEDUP_REMOVED lines=12> */
.L_x_11538:
[----:B------:R-:W-:Y:S01]  /*7950*/  FMUL.FTZ R4, R22, 1 ;  /* 0x3f80000016047820 */ /* 0x000fe20000410000 */
[----:B------:R-:W-:-:S05]  /*7960*/  CS2R R6, SRZ ;  /* 0x0000000000067805 */ /* 0x000fca000001ff00 */
[----:B------:R-:W0:Y:S02]  /*7970*/  F2F.F64.F32 R4, R4 ;  /* 0x0000000400047310 */ /* 0x000e240000201800 */
[----:B0-----:R0:W-:Y:S01]  /*7980*/  STG.E.128 desc[UR36][R16.64], R4 ;  /* 0x0000000410007986 */ /* 0x0011e2000c101d24 */
[----:B------:R-:W-:Y:S05]  /*7990*/  BRA `(.L_x_11529) ;  /* 0x0000000800507947 */ /* 0x000fea0003800000 */
.L_x_11537:
        /* <DEDUP_REMOVED lines=20> */
.L_x_11542:
[----:B------:R-:W-:Y:S05]  /*7ae0*/  BSYNC B0 ;  /* 0x0000000000007941 */ /* 0x000fea0003800000 */
.L_x_11541:
[----:B------:R-:W-:-:S05]  /*7af0*/  LOP3.LUT R5, R0, R5, RZ, 0xfc, !PT ;  /* 0x0000000500057212 */ /* 0x000fca00078efcff */
[----:B------:R0:W-:Y:S01]  /*7b00*/  STG.E.U8 desc[UR36][R16.64], R5 ;  /* 0x0000000510007986 */ /* 0x0001e2000c101124 */
[----:B------:R-:W-:Y:S05]  /*7b10*/  BRA `(.L_x_11529) ;  /* 0x0000000400f07947 */ /* 0x000fea0003800000 */
.L_x_11540:
        /* <DEDUP_REMOVED lines=12> */
.L_x_11544:
[----:B------:R-:W-:Y:S01]  /*7be0*/  IMAD.MOV.U32 R0, RZ, RZ, 0x7f ;  /* 0x0000007fff007424 */ /* 0x000fe200078e00ff */
[----:B------:R-:W-:-:S04]  /*7bf0*/  ISETP.GT.U32.AND P0, PT, R2, 0x7f800000, PT ;  /* 0x7f8000000200780c */ /* 0x000fc80003f04070 */
[----:B------:R-:W-:-:S09]  /*7c00*/  SEL R0, R0, 0x7c, P0 ;  /* 0x0000007c00007807 */ /* 0x000fd20000000000 */
.L_x_11545:
[----:B------:R-:W-:Y:S05]  /*7c10*/  BSYNC B0 ;  /* 0x0000000000007941 */ /* 0x000fea0003800000 */
.L_x_11543:
[----:B------:R-:W-:-:S04]  /*7c20*/  LOP3.LUT R22, R22, 0x80000000, RZ, 0xc0, !PT ;  /* 0x8000000016167812 */ /* 0x000fc800078ec0ff */
[----:B------:R-:W-:-:S04]  /*7c30*/  SHF.R.U32.HI R3, RZ, 0x18, R22 ;  /* 0x00000018ff037819 */ /* 0x000fc80000011616 */
[----:B------:R-:W-:-:S05]  /*7c40*/  LOP3.LUT R3, R0, R3, RZ, 0xfc, !PT ;  /* 0x0000000300037212 */ /* 0x000fca00078efcff */
[----:B------:R0:W-:Y:S01]  /*7c50*/  STG.E.U8 desc[UR36][R16.64], R3 ;  /* 0x0000000310007986 */ /* 0x0001e2000c101124 */
[----:B------:R-:W-:Y:S05]  /*7c60*/  BRA `(.L_x_11529) ;  /* 0x00000004009c7947 */ /* 0x000fea0003800000 */
.L_x_11539:
[----:B------:R-:W-:-:S05]  /*7c70*/  F2FP.BF16.F32.PACK_AB R22, RZ, R22 ;  /* 0x00000016ff16723e */ /* 0x000fca00000010ff */
[----:B------:R0:W-:Y:S01]  /*7c80*/  STG.E.U16 desc[UR36][R16.64], R22 ;  /* 0x0000001610007986 */ /* 0x0001e2000c101524 */
[----:B------:R-:W-:Y:S05]  /*7c90*/  BRA `(.L_x_11529) ;  /* 0x0000000400907947 */ /* 0x000fea0003800000 */
.L_x_11536:
        /* <DEDUP_REMOVED lines=11> */
.L_x_11548:
        /* <DEDUP_REMOVED lines=16> */
.L_x_11551:
[----:B------:R-:W-:-:S04]  /*7e50*/  LOP3.LUT R22, R22, 0x80000000, RZ, 0xc0, !PT ;  /* 0x8000000016167812 */ /* 0x000fc800078ec0ff */
[----:B------:R-:W-:-:S04]  /*7e60*/  SHF.R.U32.HI R3, RZ, 0x18, R22 ;  /* 0x00000018ff037819 */ /* 0x000fc80000011616 */
[----:B------:R-:W-:-:S04]  /*7e70*/  LOP3.LUT R0, R0, R3, RZ, 0xfc, !PT ;  /* 0x0000000300007212 */ /* 0x000fc800078efcff */
[----:B------:R-:W-:-:S07]  /*7e80*/  PRMT R8, R0, 0x7610, R8 ;  /* 0x0000761000087816 */ /* 0x000fce0000000008 */
.L_x_11550:
[----:B------:R-:W-:Y:S05]  /*7e90*/  BSYNC B0 ;  /* 0x0000000000007941 */ /* 0x000fea0003800000 */
.L_x_11549:
[----:B------:R3:W-:Y:S01]  /*7ea0*/  STG.E.U8 desc[UR36][R16.64], R8 ;  /* 0x0000000810007986 */ /* 0x0007e2000c101124 */
[----:B------:R-:W-:Y:S05]  /*7eb0*/  BRA `(.L_x_11529) ;  /* 0x0000000400087947 */ /* 0x000fea0003800000 */
.L_x_11547:
        /* <DEDUP_REMOVED lines=16> */
.L_x_11554:
[----:B------:R-:W-:-:S04]  /*7fc0*/  LOP3.LUT R22, R22, 0x80000000, RZ, 0xc0, !PT ;  /* 0x8000000016167812 */ /* 0x000fc800078ec0ff */
[----:B------:R-:W-:-:S04]  /*7fd0*/  SHF.R.U32.HI R3, RZ, 0x18, R22 ;  /* 0x00000018ff037819 */ /* 0x000fc80000011616 */
[----:B------:R-:W-:-:S04]  /*7fe0*/  LOP3.LUT R0, R0, R3, RZ, 0xfc, !PT ;  /* 0x0000000300007212 */ /* 0x000fc800078efcff */
[----:B------:R-:W-:-:S07]  /*7ff0*/  PRMT R8, R0, 0x7610, R8 ;  /* 0x0000761000087816 */ /* 0x000fce0000000008 */
.L_x_11553:
[----:B------:R-:W-:Y:S05]  /*8000*/  BSYNC B0 ;  /* 0x0000000000007941 */ /* 0x000fea0003800000 */
.L_x_11552:
[----:B------:R0:W-:Y:S01]  /*8010*/  STG.E.U8 desc[UR36][R16.64], R8 ;  /* 0x0000000810007986 */ /* 0x0001e2000c101124 */
[----:B------:R-:W-:Y:S05]  /*8020*/  BRA `(.L_x_11529) ;  /* 0x0000000000ac7947 */ /* 0x000fea0003800000 */
.L_x_11546:
        /* <DEDUP_REMOVED lines=21> */
.L_x_11528:
        /* <DEDUP_REMOVED lines=16> */
.L_x_11557:
[----:B------:R-:W-:Y:S05]  /*8280*/  BRA `(.L_x_11529) ;  /* 0x0000000000147947 */ /* 0x000fea0003800000 */
.L_x_11556:
[----:B------:R-:W0:Y:S02]  /*8290*/  F2I.U64.TRUNC R22, R22 ;  /* 0x0000001600167311 */ /* 0x000e24000020d800 */
[----:B0-----:R2:W-:Y:S01]  /*82a0*/  STG.E.64 desc[UR36][R16.64], R22 ;  /* 0x0000001610007986 */ /* 0x0015e2000c101b24 */
[----:B------:R-:W-:Y:S05]  /*82b0*/  BRA `(.L_x_11529) ;  /* 0x0000000000087947 */ /* 0x000fea0003800000 */
.L_x_11555:
[----:B------:R-:W0:Y:S02]  /*82c0*/  F2I.FTZ.U32.TRUNC.NTZ R3, R22 ;  /* 0x0000001600037305 */ /* 0x000e24000021f000 */
[----:B0-----:R0:W-:Y:S02]  /*82d0*/  STG.E desc[UR36][R16.64], R3 ;  /* 0x0000000310007986 */ /* 0x0011e4000c101924 */
.L_x_11529:
[----:B------:R-:W-:-:S07]  /*82e0*/  VIADD R19, R19, 0x80 ;  /* 0x0000008013137836 */ /* 0x000fce0000000000 */
.L_x_11466:
[----:B------:R-:W-:Y:S05]  /*82f0*/  BSYNC B7 ;  /* 0x0000000000077941 */ /* 0x000fea0003800000 */
.L_x_11465:
        /* <DEDUP_REMOVED lines=358> */
.L_x_11560:
        /* <DEDUP_REMOVED lines=22> */
.L_x_11565:
[----:B------:R-:W2:Y:S02]  /*9ac0*/  LDG.E.U8 R2, desc[UR36][R2.64] ;  /* 0x0000002402027981 */ /* 0x000ea4000c1e1100 */
[----:B--2---:R-:W-:Y:S01]  /*9ad0*/  I2FP.F32.U32 R22, R2 ;  /* 0x0000000200167245 */ /* 0x004fe20000201000 */
[----:B------:R-:W-:Y:S06]  /*9ae0*/  BRA `(.L_x_11567) ;  /* 0x0000000c002c7947 */ /* 0x000fec0003800000 */
.L_x_11564:
        /* <DEDUP_REMOVED lines=9> */
.L_x_11569:
[----:B------:R-:W2:Y:S02]  /*9b80*/  LDG.E R2, desc[UR36][R2.64] ;  /* 0x0000002402027981 */ /* 0x000ea4000c1e1900 */
[----:B--2---:R-:W-:Y:S01]  /*9b90*/  I2FP.F32.S32 R22, R2 ;  /* 0x0000000200167245 */ /* 0x004fe20000201400 */
[----:B------:R-:W-:Y:S06]  /*9ba0*/  BRA `(.L_x_11567) ;  /* 0x0000000800fc7947 */ /* 0x000fec0003800000 */
.L_x_11568:
[----:B------:R-:W2:Y:S02]  /*9bb0*/  LDG.E.U16 R2, desc[UR36][R2.64] ;  /* 0x0000002402027981 */ /* 0x000ea4000c1e1500 */
[----:B--2---:R2:W3:Y:S01]  /*9bc0*/  I2F.S16 R22, R2 ;  /* 0x0000000200167306 */ /* 0x0044e20000101400 */
[----:B------:R-:W-:Y:S05]  /*9bd0*/  BRA `(.L_x_11567) ;  /* 0x0000000800f07947 */ /* 0x000fea0003800000 */
.L_x_11563:
        /* <DEDUP_REMOVED lines=8> */
.L_x_11571:
[----:B------:R-:W2:Y:S02]  /*9c60*/  LDG.E.U16 R2, desc[UR36][R2.64] ;  /* 0x0000002402027981 */ /* 0x000ea4000c1e1500 */
[----:B--2---:R-:W-:Y:S01]  /*9c70*/  HADD2.F32 R22, -RZ, R2.H0_H0 ;  /* 0x20000002ff167230 */ /* 0x004fe20000004100 */
[----:B------:R-:W-:Y:S06]  /*9c80*/  BRA `(.L_x_11567) ;  /* 0x0000000800c47947 */ /* 0x000fec0003800000 */
.L_x_11570:
        /* <DEDUP_REMOVED lines=8> */
.L_x_11573:
[----:B------:R-:W2:Y:S02]  /*9d10*/  LDG.E.U16 R2, desc[UR36][R2.64] ;  /* 0x0000002402027981 */ /* 0x000ea4000c1e1500 */
[----:B--2---:R-:W-:Y:S01]  /*9d20*/  HADD2.F32 R22, -RZ, R2.H0_H0 ;  /* 0x20000002ff167230 */ /* 0x004fe20000004100 */
[----:B------:R-:W-:Y:S06]  /*9d30*/  BRA `(.L_x_11567) ;  /* 0x0000000800987947 */ /* 0x000fec0003800000 */
.L_x_11572:
[----:B------:R-:W2:Y:S01]  /*9d40*/  LDG.E.64 R2, desc[UR36][R2.64] ;  /* 0x0000002402027981 */ /* 0x000ea2000c1e1b00 */
[----:B------:R-:W-:Y:S01]  /*9d50*/  UMOV UR4, 0xf0000000 ;  /* 0xf000000000047882 */ /* 0x000fe20000000000 */
[----:B------:R-:W-:Y:S01]  /*9d60*/  UMOV UR5, 0x380fffff ;  /* 0x380fffff00057882 */ /* 0x000fe20000000000 */
[----:B--2---:R-:W0:Y:S01]  /*9d70*/  F2F.F32.F64 R22, R2 ;  /* 0x0000000200167310 */ /* 0x004e220000301000 */
[----:B------:R-:W-:-:S14]  /*9d80*/  DSETP.GEU.AND P0, PT, |R2|, UR4, PT ;  /* 0x0000000402007e2a */ /* 0x000fdc000bf0e200 */
[----:B0-----:R-:W-:Y:S01]  /*9d90*/  @!P0 FMUL R22, R22, 1.175494350822287508e-38 ;  /* 0x0080000016168820 */ /* 0x001fe20000400000 */
[----:B------:R-:W-:Y:S06]  /*9da0*/  BRA `(.L_x_11567) ;  /* 0x00000008007c7947 */ /* 0x000fec0003800000 */
.L_x_11562:
        /* <DEDUP_REMOVED lines=12> */
.L_x_11576:
[----:B------:R-:W2:Y:S01]  /*9e70*/  LDG.E.64 R2, desc[UR36][R2.64] ;  /* 0x0000002402027981 */ /* 0x000ea2000c1e1b00 */
[----:B------:R-:W-:Y:S01]  /*9e80*/  UMOV UR4, 0xf0000000 ;  /* 0xf000000000047882 */ /* 0x000fe20000000000 */
[----:B------:R-:W-:Y:S01]  /*9e90*/  UMOV UR5, 0x380fffff ;  /* 0x380fffff00057882 */ /* 0x000fe20000000000 */
[----:B--2---:R-:W0:Y:S01]  /*9ea0*/  F2F.F32.F64 R22, R2 ;  /* 0x0000000200167310 */ /* 0x004e220000301000 */
[----:B------:R-:W-:-:S14]  /*9eb0*/  DSETP.GEU.AND P0, PT, |R2|, UR4, PT ;  /* 0x0000000402007e2a */ /* 0x000fdc000bf0e200 */
[----:B0-----:R-:W-:Y:S01]  /*9ec0*/  @!P0 FMUL R22, R22, 1.175494350822287508e-38 ;  /* 0x0080000016168820 */ /* 0x001fe20000400000 */
[----:B------:R-:W-:Y:S06]  /*9ed0*/  BRA `(.L_x_11567) ;  /* 0x0000000800307947 */ /* 0x000fec0003800000 */
.L_x_11575:
        /* <DEDUP_REMOVED lines=26> */
.L_x_11578:
        /* <DEDUP_REMOVED lines=13> */
.L_x_11577:
[----:B------:R-:W2:Y:S02]  /*a150*/  LDG.E.U16 R2, desc[UR36][R2.64] ;  /* 0x0000002402027981 */ /* 0x000ea4000c1e1500 */
[----:B--2---:R-:W-:Y:S01]  /*a160*/  IMAD.U32 R22, R2, 0x10000, RZ ;  /* 0x0001000002167824 */ /* 0x004fe200078e00ff */
[----:B------:R-:W-:Y:S06]  /*a170*/  BRA `(.L_x_11567) ;  /* 0x0000000400887947 */ /* 0x000fec0003800000 */
.L_x_11574:
        /* <DEDUP_REMOVED lines=11> */
.L_x_11581:
        /* <DEDUP_REMOVED lines=20> */
.L_x_11583:
[----:B------:R-:W-:Y:S05]  /*a370*/  BSYNC B0 ;  /* 0x0000000000007941 */ /* 0x000fea0003800000 */
.L_x_11582:
[----:B------:R-:W-:Y:S01]  /*a380*/  IMAD.SHL.U32 R2, R2, 0x100000, RZ ;  /* 0x0010000002027824 */ /* 0x000fe200078e00ff */
[----:B------:R-:W-:-:S04]  /*a390*/  LEA R3, R0, 0x3b800000, 0x17 ;  /* 0x3b80000000037811 */ /* 0x000fc800078eb8ff */
[----:B------:R-:W-:Y:S01]  /*a3a0*/  LOP3.LUT R22, R3, R2, R22, 0xfe, !PT ;  /* 0x0000000203167212 */ /* 0x000fe200078efe16 */
[----:B------:R-:W-:Y:S06]  /*a3b0*/  BRA `(.L_x_11567) ;  /* 0x0000000000f87947 */ /* 0x000fec0003800000 */
.L_x_11580:
        /* <DEDUP_REMOVED lines=20> */
.L_x_11585:
[----:B------:R-:W-:Y:S05]  /*a500*/  BSYNC B0 ;  /* 0x0000000000007941 */ /* 0x000fea0003800000 */
.L_x_11584:
[----:B------:R-:W-:Y:S01]  /*a510*/  IMAD.SHL.U32 R2, R2, 0x200000, RZ ;  /* 0x0020000002027824 */ /* 0x000fe200078e00ff */
[----:B------:R-:W-:-:S04]  /*a520*/  LEA R3, R0, 0x37800000, 0x17 ;  /* 0x3780000000037811 */ /* 0x000fc800078eb8ff */
[----:B------:R-:W-:Y:S01]  /*a530*/  LOP3.LUT R22, R3, R2, R22, 0xfe, !PT ;  /* 0x0000000203167212 */ /* 0x000fe200078efe16 */
[----:B------:R-:W-:Y:S06]  /*a540*/  BRA `(.L_x_11567) ;  /* 0x0000000000947947 */ /* 0x000fec0003800000 */
.L_x_11579:
        /* <DEDUP_REMOVED lines=14> */
.L_x_11566:
        /* <DEDUP_REMOVED lines=16> */
.L_x_11588:
[----:B------:R-:W-:Y:S01]  /*a730*/  IMAD.MOV.U32 R22, RZ, RZ, RZ ;  /* 0x000000ffff167224 */ /* 0x000fe200078e00ff */
[----:B------:R-:W-:Y:S06]  /*a740*/  BRA `(.L_x_11567) ;  /* 0x0000000000147947 */ /* 0x000fec0003800000 */
.L_x_11587:
[----:B------:R-:W2:Y:S02]  /*a750*/  LDG.E.64 R22, desc[UR36][R2.64] ;  /* 0x0000002402167981 */ /* 0x000ea4000c1e1b00 */
[----:B--2---:R0:W1:Y:S01]  /*a760*/  I2F.U64 R22, R22 ;  /* 0x0000001600167312 */ /* 0x0040620000301000 */
[----:B------:R-:W-:Y:S05]  /*a770*/  BRA `(.L_x_11567) ;  /* 0x0000000000087947 */ /* 0x000fea0003800000 */
.L_x_11586:
[----:B------:R-:W2:Y:S02]  /*a780*/  LDG.E R2, desc[UR36][R2.64] ;  /* 0x0000002402027981 */ /* 0x000ea4000c1e1900 */
[----:B--2---:R-:W-:-:S07]  /*a790*/  I2FP.F32.U32 R22, R2 ;  /* 0x0000000200167245 */ /* 0x004fce0000201000 */
.L_x_11567:
[----:B------:R-:W-:Y:S05]  /*a7a0*/  BSYNC B6 ;  /* 0x0000000000067941 */ /* 0x000fea0003800000 */
.L_x_11561:
[----:B------:R-:W4:Y:S01]  /*a7b0*/  LDC.U8 R4, c[0x0][0x493] ;  /* 0x000124c0ff047b82 */ /* 0x000f220000000000 */
[----:B------:R-:W-:Y:S01]  /*a7c0*/  ULDC.64 UR4, c[0x0][0x488] ;  /* 0x0001220000047ab9 */ /* 0x000fe20000000a00 */
[----:B------:R-:W-:Y:S01]  /*a7d0*/  BSSY B6, `(.L_x_11589) ;  /* 0x00000df000067945 */ /* 0x000fe20003800000 */
[----:B0-2---:R-:W-:-:S05]  /*a7e0*/  IADD3 R2, P0, R18, UR4, RZ ;  /* 0x0000000412027c10 */ /* 0x005fca000ff1e0ff */
[----:B------:R-:W-:Y:S01]  /*a7f0*/  IMAD.X R3, RZ, RZ, UR5, P0 ;  /* 0x00000005ff037e24 */ /* 0x000fe200080e06ff */
[----:B----4-:R-:W-:-:S04]  /*a800*/  PRMT R0, R4, 0x9910, RZ ;  /* 0x0000991004007816 */ /* 0x010fc800000000ff */
        /* <DEDUP_REMOVED lines=13> */
.L_x_11593:
[----:B------:R-:W2:Y:S02]  /*a8e0*/  LDG.E.U8 R0, desc[UR36][R2.64] ;  /* 0x0000002402007981 */ /* 0x000ea4000c1e1100 */
[----:B--2---:R-:W-:Y:S01]  /*a8f0*/  I2FP.F32.U32 R0, R0 ;  /* 0x0000000000007245 */ /* 0x004fe20000201000 */
[----:B------:R-:W-:Y:S06]  /*a900*/  BRA `(.L_x_11595) ;  /* 0x0000000c002c7947 */ /* 0x000fec0003800000 */
.L_x_11592:
[----:B------:R-:W-:-:S13]  /*a910*/  ISETP.NE.AND P0, PT, R0, 0x2, PT ;  /* 0x000000020000780c */ /* 0x000fda0003f05270 */
[----:B------:R-:W-:Y:S05]  /*a920*/  @!P0 BRA `(.L_x_11596) ;  /* 0x0000000000288947 */ /* 0x000fea0003800000 */
[----:B------:R-:W-:-:S13]  /*a930*/  ISETP.NE.AND P0, PT, R0, 0x3, PT ;  /* 0x000000030000780c */ /* 0x000fda0003f05270 */
[----:B------:R-:W-:Y:S05]  /*a940*/  @!P0 BRA `(.L_x_11597) ;  /* 0x0000000000148947 */ /* 0x000fea0003800000 */
[----:B------:R-:W-:-:S13]  /*a950*/  ISETP.NE.AND P0, PT, R0, 0x4, PT ;  /* 0x000000040000780c */ /* 0x000fda0003f05270 */
[----:B------:R-:W-:Y:S05]  /*a960*/  @P0 BRA `(.L_x_11594) ;  /* 0x0000000800b80947 */ /* 0x000fea0003800000 */
[----:B------:R-:W2:Y:S02]  /*a970*/  LDG.E.64 R2, desc[UR36][R2.64] ;  /* 0x0000002402027981 */ /* 0x000ea4000c1e1b00 */
[----:B--2---:R2:W4:Y:S01]  /*a980*/  I2F.S64 R0, R2 ;  /* 0x0000000200007312 */ /* 0x0045220000301400 */
[----:B------:R-:W-:Y:S05]  /*a990*/  BRA `(.L_x_11595) ;  /* 0x0000000c00087947 */ /* 0x000fea0003800000 */
.L_x_11597:
[----:B------:R-:W2:Y:S02]  /*a9a0*/  LDG.E R0, desc[UR36][R2.64] ;  /* 0x0000002402007981 */ /* 0x000ea4000c1e1900 */
[----:B--2---:R-:W-:Y:S01]  /*a9b0*/  I2FP.F32.S32 R0, R0 ;  /* 0x0000000000007245 */ /* 0x004fe20000201400 */
[----:B------:R-:W-:Y:S06]  /*a9c0*/  BRA `(.L_x_11595) ;  /* 0x0000000800fc7947 */ /* 0x000fec0003800000 */
.L_x_11596:
[----:B------:R-:W2:Y:S02]  /*a9d0*/  LDG.E.U16 R0, desc[UR36][R2.64] ;  /* 0x0000002402007981 */ /* 0x000ea4000c1e1500 */
[----:B--2---:R-:W0:Y:S01]  /*a9e0*/  I2F.S16 R0, R0 ;  /* 0x0000000000007306 */ /* 0x004e220000101400 */
[----:B------:R-:W-:Y:S05]  /*a9f0*/  BRA `(.L_x_11595) ;  /* 0x0000000800f07947 */ /* 0x000fea0003800000 */
.L_x_11591:
        /* <DEDUP_REMOVED lines=8> */
.L_x_11599:
[----:B------:R-:W2:Y:S02]  /*aa80*/  LDG.E.U16 R0, desc[UR36][R2.64] ;  /* 0x0000002402007981 */ /* 0x000ea4000c1e1500 */
[----:B--2---:R-:W-:Y:S01]  /*aa90*/  HADD2.F32 R0, -RZ, R0.H0_H0 ;  /* 0x20000000ff007230 */ /* 0x004fe20000004100 */
[----:B------:R-:W-:Y:S06]  /*aaa0*/  BRA `(.L_x_11595) ;  /* 0x0000000800c47947 */ /* 0x000fec0003800000 */
.L_x_11598:
        /* <DEDUP_REMOVED lines=8> */
.L_x_11601:
[----:B------:R-:W2:Y:S02]  /*ab30*/  LDG.E.U16 R0, desc[UR36][R2.64] ;  /* 0x0000002402007981 */ /* 0x000ea4000c1e1500 */
[----:B--2---:R-:W-:Y:S01]  /*ab40*/  HADD2.F32 R0, -RZ, R0.H0_H0 ;  /* 0x20000000ff007230 */ /* 0x004fe20000004100 */
[----:B------:R-:W-:Y:S06]  /*ab50*/  BRA `(.L_x_11595) ;  /* 0x0000000800987947 */ /* 0x000fec0003800000 */
.L_x_11600:
[----:B------:R-:W2:Y:S01]  /*ab60*/  LDG.E.64 R2, desc[UR36][R2.64] ;  /* 0x0000002402027981 */ /* 0x000ea2000c1e1b00 */
[----:B------:R-:W-:Y:S01]  /*ab70*/  UMOV UR4, 0xf0000000 ;  /* 0xf000000000047882 */ /* 0x000fe20000000000 */
[----:B------:R-:W-:Y:S01]  /*ab80*/  UMOV UR5, 0x380fffff ;  /* 0x380fffff00057882 */ /* 0x000fe20000000000 */
[----:B--2---:R-:W0:Y:S01]  /*ab90*/  F2F.F32.F64 R0, R2 ;  /* 0x0000000200007310 */ /* 0x004e220000301000 */
[----:B------:R-:W-:-:S14]  /*aba0*/  DSETP.GEU.AND P0, PT, |R2|, UR4, PT ;  /* 0x0000000402007e2a */ /* 0x000fdc000bf0e200 */
[----:B0-----:R-:W-:Y:S01]  /*abb0*/  @!P0 FMUL R0, R0, 1.175494350822287508e-38 ;  /* 0x0080000000008820 */ /* 0x001fe20000400000 */
[----:B------:R-:W-:Y:S06]  /*abc0*/  BRA `(.L_x_11595) ;  /* 0x00000008007c7947 */ /* 0x000fec0003800000 */
.L_x_11590:
        /* <DEDUP_REMOVED lines=12> */
.L_x_11604:
[----:B------:R-:W2:Y:S01]  /*ac90*/  LDG.E.64 R2, desc[UR36][R2.64] ;  /* 0x0000002402027981 */ /* 0x000ea2000c1e1b00 */
[----:B------:R-:W-:Y:S01]  /*aca0*/  UMOV UR4, 0xf0000000 ;  /* 0xf000000000047882 */ /* 0x000fe20000000000 */
[----:B------:R-:W-:Y:S01]  /*acb0*/  UMOV UR5, 0x380fffff ;  /* 0x380fffff00057882 */ /* 0x000fe20000000000 */
[----:B--2---:R-:W0:Y:S01]  /*acc0*/  F2F.F32.F64 R0, R2 ;  /* 0x0000000200007310 */ /* 0x004e220000301000 */
[----:B------:R-:W-:-:S14]  /*acd0*/  DSETP.GEU.AND P0, PT, |R2|, UR4, PT ;  /* 0x0000000402007e2a */ /* 0x000fdc000bf0e200 */
[----:B0-----:R-:W-:Y:S01]  /*ace0*/  @!P0 FMUL R0, R0, 1.175494350822287508e-38 ;  /* 0x0080000000008820 */ /* 0x001fe20000400000 */
[----:B------:R-:W-:Y:S06]  /*acf0*/  BRA `(.L_x_11595) ;  /* 0x0000000800307947 */ /* 0x000fec0003800000 */
.L_x_11603:
        /* <DEDUP_REMOVED lines=26> */
.L_x_11606:
        /* <DEDUP_REMOVED lines=13> */
.L_x_11605:
[----:B------:R-:W2:Y:S02]  /*af70*/  LDG.E.U16 R0, desc[UR36][R2.64] ;  /* 0x0000002402007981 */ /* 0x000ea4000c1e1500 */
[----:B--2---:R-:W-:Y:S01]  /*af80*/  IMAD.U32 R0, R0, 0x10000, RZ ;  /* 0x0001000000007824 */ /* 0x004fe200078e00ff */
[----:B------:R-:W-:Y:S06]  /*af90*/  BRA `(.L_x_11595) ;  /* 0x0000000400887947 */ /* 0x000fec0003800000 */
.L_x_11602:
        /* <DEDUP_REMOVED lines=11> */
.L_x_11609:
        /* <DEDUP_REMOVED lines=20> */
.L_x_11611:
[----:B------:R-:W-:Y:S05]  /*b190*/  BSYNC B0 ;  /* 0x0000000000007941 */ /* 0x000fea0003800000 */
.L_x_11610:
[----:B------:R-:W-:Y:S01]  /*b1a0*/  LEA R3, R0, 0x3b800000, 0x17 ;  /* 0x3b80000000037811 */ /* 0x000fe200078eb8ff */
[----:B------:R-:W-:-:S05]  /*b1b0*/  IMAD.SHL.U32 R0, R2, 0x100000, RZ ;  /* 0x0010000002007824 */ /* 0x000fca00078e00ff */
[----:B------:R-:W-:Y:S01]  /*b1c0*/  LOP3.LUT R0, R3, R0, R4, 0xfe, !PT ;  /* 0x0000000003007212 */ /* 0x000fe200078efe04 */
[----:B------:R-:W-:Y:S06]  /*b1d0*/  BRA `(.L_x_11595) ;  /* 0x0000000000f87947 */ /* 0x000fec0003800000 */
.L_x_11608:
        /* <DEDUP_REMOVED lines=20> */
.L_x_11613:
[----:B------:R-:W-:Y:S05]  /*b320*/  BSYNC B0 ;  /* 0x0000000000007941 */ /* 0x000fea0003800000 */
.L_x_11612:
[----:B------:R-:W-:Y:S01]  /*b330*/  LEA R3, R0, 0x37800000, 0x17 ;  /* 0x3780000000037811 */ /* 0x000fe200078eb8ff */
[----:B------:R-:W-:-:S05]  /*b340*/  IMAD.SHL.U32 R0, R2, 0x200000, RZ ;  /* 0x0020000002007824 */ /* 0x000fca00078e00ff */
[----:B------:R-:W-:Y:S01]  /*b350*/  LOP3.LUT R0, R3, R0, R4, 0xfe, !PT ;  /* 0x0000000003007212 */ /* 0x000fe200078efe04 */
[----:B------:R-:W-:Y:S06]  /*b360*/  BRA `(.L_x_11595) ;  /* 0x0000000000947947 */ /* 0x000fec0003800000 */
.L_x_11607:
        /* <DEDUP_REMOVED lines=14> */
.L_x_11594:
        /* <DEDUP_REMOVED lines=16> */
.L_x_11616:
[----:B------:R-:W-:Y:S01]  /*b550*/  IMAD.MOV.U32 R0, RZ, RZ, RZ ;  /* 0x000000ffff007224 */ /* 0x000fe200078e00ff */
[----:B------:R-:W-:Y:S06]  /*b560*/  BRA `(.L_x_11595) ;  /* 0x0000000000147947 */ /* 0x000fec0003800000 */
.L_x_11615:
[----:B------:R-:W2:Y:S02]  /*b570*/  LDG.E.64 R2, desc[UR36][R2.64] ;  /* 0x0000002402027981 */ /* 0x000ea4000c1e1b00 */
[----:B--2---:R0:W2:Y:S01]  /*b580*/  I2F.U64 R0, R2 ;  /* 0x0000000200007312 */ /* 0x0040a20000301000 */
[----:B------:R-:W-:Y:S05]  /*b590*/  BRA `(.L_x_11595) ;  /* 0x0000000000087947 */ /* 0x000fea0003800000 */
.L_x_11614:
[----:B------:R-:W2:Y:S02]  /*b5a0*/  LDG.E R0, desc[UR36][R2.64] ;  /* 0x0000002402007981 */ /* 0x000ea4000c1e1900 */
[----:B--2---:R-:W-:-:S07]  /*b5b0*/  I2FP.F32.U32 R0, R0 ;  /* 0x0000000000007245 */ /* 0x004fce0000201000 */
.L_x_11595:
[----:B------:R-:W-:Y:S05]  /*b5c0*/  BSYNC B6 ;  /* 0x0000000000067941 */ /* 0x000fea0003800000 */
.L_x_11589:
        /* <DEDUP_REMOVED lines=17> */
.L_x_11620:
[----:B------:R-:W0:Y:S02]  /*b6e0*/  F2I.S64.TRUNC R22, R22 ;  /* 0x0000001600167311 */ /* 0x000e24000020d900 */
[----:B0-----:R-:W-:-:S05]  /*b6f0*/  IMAD.MOV.U32 R3, RZ, RZ, R22 ;  /* 0x000000ffff037224 */ /* 0x001fca00078e0016 */
[----:B------:R0:W-:Y:S01]  /*b700*/  STG.E.U8 desc[UR36][R16.64], R3 ;  /* 0x0000000310007986 */ /* 0x0001e2000c101124 */
[----:B------:R-:W-:Y:S05]  /*b710*/  BRA `(.L_x_11622) ;  /* 0x0000000c00407947 */ /* 0x000fea0003800000 */
.L_x_11619:
        /* <DEDUP_REMOVED lines=9> */
.L_x_11624:
[----:B------:R-:W0:Y:S02]  /*b7b0*/  F2I.FTZ.TRUNC.NTZ R3, R22 ;  /* 0x0000001600037305 */ /* 0x000e24000021f100 */
[----:B0-----:R0:W-:Y:S01]  /*b7c0*/  STG.E desc[UR36][R16.64], R3 ;  /* 0x0000000310007986 */ /* 0x0011e2000c101924 */
[----:B------:R-:W-:Y:S05]  /*b7d0*/  BRA `(.L_x_11622) ;  /* 0x0000000c00107947 */ /* 0x000fea0003800000 */
.L_x_11623:
[----:B------:R-:W0:Y:S02]  /*b7e0*/  F2I.FTZ.TRUNC.NTZ R3, R22 ;  /* 0x0000001600037305 */ /* 0x000e24000021f100 */
[----:B0-----:R0:W-:Y:S01]  /*b7f0*/  STG.E.U16 desc[UR36][R16.64], R3 ;  /* 0x0000000310007986 */ /* 0x0011e2000c101524 */
[----:B------:R-:W-:Y:S05]  /*b800*/  BRA `(.L_x_11622) ;  /* 0x0000000c00047947 */ /* 0x000fea0003800000 */
.L_x_11618:
        /* <DEDUP_REMOVED lines=8> */
.L_x_11626:
[----:B------:R-:W-:-:S05]  /*b890*/  F2FP.F16.F32.PACK_AB R22, RZ, R22 ;  /* 0x00000016ff16723e */ /* 0x000fca00000000ff */
[----:B------:R0:W-:Y:S01]  /*b8a0*/  STG.E.U16 desc[UR36][R16.64], R22 ;  /* 0x0000001610007986 */ /* 0x0001e2000c101524 */
[----:B------:R-:W-:Y:S05]  /*b8b0*/  BRA `(.L_x_11622) ;  /* 0x0000000800d87947 */ /* 0x000fea0003800000 */
.L_x_11625:
        /* <DEDUP_REMOVED lines=9> */
.L_x_11628:
[----:B------:R-:W-:-:S04]  /*b950*/  F2FP.F16.F32.PACK_AB R3, RZ, R22 ;  /* 0x00000016ff03723e */ /* 0x000fc800000000ff */
[----:B------:R-:W-:-:S05]  /*b960*/  PRMT R3, R3, 0x5410, RZ ;  /* 0x0000541003037816 */ /* 0x000fca00000000ff */
[----:B------:R2:W-:Y:S01]  /*b970*/  STG.E desc[UR36][R16.64], R3 ;  /* 0x0000000310007986 */ /* 0x0005e2000c101924 */
[----:B------:R-:W-:Y:S05]  /*b980*/  BRA `(.L_x_11622) ;  /* 0x0000000800a47947 */ /* 0x000fea0003800000 */
.L_x_11627:
[----:B------:R-:W-:-:S06]  /*b990*/  FMUL.FTZ R2, R22, 1 ;  /* 0x3f80000016027820 */ /* 0x000fcc0000410000 */
[----:B------:R-:W0:Y:S02]  /*b9a0*/  F2F.F64.F32 R2, R2 ;  /* 0x0000000200027310 */ /* 0x000e240000201800 */
[----:B0-----:R4:W-:Y:S01]  /*b9b0*/  STG.E.64 desc[UR36][R16.64], R2 ;  /* 0x0000000210007986 */ /* 0x0019e2000c101b24 */
[----:B------:R-:W-:Y:S05]  /*b9c0*/  BRA `(.L_x_11622) ;  /* 0x0000000800947947 */ /* 0x000fea0003800000 */
.L_x_11617:
        /* <DEDUP_REMOVED lines=12> */
.L_x_11631:
[----:B------:R-:W-:Y:S01]  /*ba90*/  FMUL.FTZ R4, R22, 1 ;  /* 0x3f80000016047820 */ /* 0x000fe20000410000 */
[----:B------:R-:W-:-:S05]  /*baa0*/  CS2R R6, SRZ ;  /* 0x0000000000067805 */ /* 0x000fca000001ff00 */
[----:B------:R-:W0:Y:S02]  /*bab0*/  F2F.F64.F32 R4, R4 ;  /* 0x0000000400047310 */ /* 0x000e240000201800 */
[----:B0-----:R0:W-:Y:S01]  /*bac0*/  STG.E.128 desc[UR36][R16.64], R4 ;  /* 0x0000000410007986 */ /* 0x0011e2000c101d24 */
[----:B------:R-:W-:Y:S05]  /*bad0*/  BRA `(.L_x_11622) ;  /* 0x0000000800507947 */ /* 0x000fea0003800000 */
.L_x_11630:
        /* <DEDUP_REMOVED lines=20> */
.L_x_11635:
[----:B------:R-:W-:Y:S05]  /*bc20*/  BSYNC B0 ;  /* 0x0000000000007941 */ /* 0x000fea0003800000 */
.L_x_11634:
[----:B------:R-:W-:-:S05]  /*bc30*/  LOP3.LUT R5, R0, R5, RZ, 0xfc, !PT ;  /* 0x0000000500057212 */ /* 0x000fca00078efcff */
[----:B------:R0:W-:Y:S01]  /*bc40*/  STG.E.U8 desc[UR36][R16.64], R5 ;  /* 0x0000000510007986 */ /* 0x0001e2000c101124 */
[----:B------:R-:W-:Y:S05]  /*bc50*/  BRA `(.L_x_11622) ;  /* 0x0000000400f07947 */ /* 0x000fea0003800000 */
.L_x_11633:
        /* <DEDUP_REMOVED lines=12> */
.L_x_11637:
[----:B------:R-:W-:Y:S01]  /*bd20*/  IMAD.MOV.U32 R0, RZ, RZ, 0x7f ;  /* 0x0000007fff007424 */ /* 0x000fe200078e00ff */
[----:B------:R-:W-:-:S04]  /*bd30*/  ISETP.GT.U32.AND P0, PT, R2, 0x7f800000, PT ;  /* 0x7f8000000200780c */ /* 0x000fc80003f04070 */
[----:B------:R-:W-:-:S09]  /*bd40*/  SEL R0, R0, 0x7c, P0 ;  /* 0x0000007c00007807 */ /* 0x000fd20000000000 */
.L_x_11638:
[----:B------:R-:W-:Y:S05]  /*bd50*/  BSYNC B0 ;  /* 0x0000000000007941 */ /* 0x000fea0003800000 */
.L_x_11636:
[----:B------:R-:W-:-:S04]  /*bd60*/  LOP3.LUT R22, R22, 0x80000000, RZ, 0xc0, !PT ;  /* 0x8000000016167812 */ /* 0x000fc800078ec0ff */
[----:B------:R-:W-:-:S04]  /*bd70*/  SHF.R.U32.HI R3, RZ, 0x18, R22 ;  /* 0x00000018ff037819 */ /* 0x000fc80000011616 */
[----:B------:R-:W-:-:S05]  /*bd80*/  LOP3.LUT R3, R0, R3, RZ, 0xfc, !PT ;  /* 0x0000000300037212 */ /* 0x000fca00078efcff */
[----:B------:R0:W-:Y:S01]  /*bd90*/  STG.E.U8 desc[UR36][R16.64], R3 ;  /* 0x0000000310007986 */ /* 0x0001e2000c101124 */
[----:B------:R-:W-:Y:S05]  /*bda0*/  BRA `(.L_x_11622) ;  /* 0x00000004009c7947 */ /* 0x000fea0003800000 */
.L_x_11632:
[----:B------:R-:W-:-:S05]  /*bdb0*/  F2FP.BF16.F32.PACK_AB R22, RZ, R22 ;  /* 0x00000016ff16723e */ /* 0x000fca00000010ff */
[----:B------:R0:W-:Y:S01]  /*bdc0*/  STG.E.U16 desc[UR36][R16.64], R22 ;  /* 0x0000001610007986 */ /* 0x0001e2000c101524 */
[----:B------:R-:W-:Y:S05]  /*bdd0*/  BRA `(.L_x_11622) ;  /* 0x0000000400907947 */ /* 0x000fea0003800000 */
.L_x_11629:
        /* <DEDUP_REMOVED lines=11> */
.L_x_11641:
        /* <DEDUP_REMOVED lines=16> */
.L_x_11644:
[----:B------:R-:W-:-:S04]  /*bf90*/  LOP3.LUT R22, R22, 0x80000000, RZ, 0xc0, !PT ;  /* 0x8000000016167812 */ /* 0x000fc800078ec0ff */
[----:B------:R-:W-:-:S04]  /*bfa0*/  SHF.R.U32.HI R3, RZ, 0x18, R22 ;  /* 0x00000018ff037819 */ /* 0x000fc80000011616 */
[----:B------:R-:W-:-:S04]  /*bfb0*/  LOP3.LUT R0, R0, R3, RZ, 0xfc, !PT ;  /* 0x0000000300007212 */ /* 0x000fc800078efcff */
[----:B------:R-:W-:-:S07]  /*bfc0*/  PRMT R8, R0, 0x7610, R8 ;  /* 0x0000761000087816 */ /* 0x000fce0000000008 */
.L_x_11643:
[----:B------:R-:W-:Y:S05]  /*bfd0*/  BSYNC B0 ;  /* 0x0000000000007941 */ /* 0x000fea0003800000 */
.L_x_11642:
[----:B------:R0:W-:Y:S01]  /*bfe0*/  STG.E.U8 desc[UR36][R16.64], R8 ;  /* 0x0000000810007986 */ /* 0x0001e2000c101124 */
[----:B------:R-:W-:Y:S05]  /*bff0*/  BRA `(.L_x_11622) ;  /* 0x0000000400087947 */ /* 0x000fea0003800000 */
.L_x_11640:
        /* <DEDUP_REMOVED lines=16> */
.L_x_11647:
[----:B------:R-:W-:-:S04]  /*c100*/  LOP3.LUT R22, R22, 0x80000000, RZ, 0xc0, !PT ;  /* 0x8000000016167812 */ /* 0x000fc800078ec0ff */
[----:B------:R-:W-:-:S04]  /*c110*/  SHF.R.U32.HI R3, RZ, 0x18, R22 ;  /* 0x00000018ff037819 */ /* 0x000fc80000011616 */
[----:B------:R-:W-:-:S04]  /*c120*/  LOP3.LUT R0, R0, R3, RZ, 0xfc, !PT ;  /* 0x0000000300007212 */ /* 0x000fc800078efcff */
[----:B------:R-:W-:-:S07]  /*c130*/  PRMT R8, R0, 0x7610, R8 ;  /* 0x0000761000087816 */ /* 0x000fce0000000008 */
.L_x_11646:
[----:B------:R-:W-:Y:S05]  /*c140*/  BSYNC B0 ;  /* 0x0000000000007941 */ /* 0x000fea0003800000 */
.L_x_11645:
[----:B------:R0:W-:Y:S01]  /*c150*/  STG.E.U8 desc[UR36][R16.64], R8 ;  /* 0x0000000810007986 */ /* 0x0001e2000c101124 */
[----:B------:R-:W-:Y:S05]  /*c160*/  BRA `(.L_x_11622) ;  /* 0x0000000000ac7947 */ /* 0x000fea0003800000 */
.L_x_11639:
        /* <DEDUP_REMOVED lines=21> */
.L_x_11621:
        /* <DEDUP_REMOVED lines=16> */
.L_x_11650:
[----:B------:R-:W-:Y:S05]  /*c3c0*/  BRA `(.L_x_11622) ;  /* 0x0000000000147947 */ /* 0x000fea0003800000 */
.L_x_11649:
[----:B------:R-:W0:Y:S02]  /*c3d0*/  F2I.U64.TRUNC R22, R22 ;  /* 0x0000001600167311 */ /* 0x000e24000020d800 */
[----:B0-----:R0:W-:Y:S01]  /*c3e0*/  STG.E.64 desc[UR36][R16.64], R22 ;  /* 0x0000001610007986 */ /* 0x0011e2000c101b24 */
[----:B------:R-:W-:Y:S05]  /*c3f0*/  BRA `(.L_x_11622) ;  /* 0x0000000000087947 */ /* 0x000fea0003800000 */
.L_x_11648:
[----:B------:R-:W0:Y:S02]  /*c400*/  F2I.FTZ.U32.TRUNC.NTZ R3, R22 ;  /* 0x0000001600037305 */ /* 0x000e24000021f000 */
[----:B0-----:R0:W-:Y:S02]  /*c410*/  STG.E desc[UR36][R16.64], R3 ;  /* 0x0000000310007986 */ /* 0x0011e4000c101924 */
.L_x_11622:
[----:B------:R-:W-:-:S07]  /*c420*/  VIADD R19, R19, 0x80 ;  /* 0x0000008013137836 */ /* 0x000fce0000000000 */
.L_x_11559:
[----:B------:R-:W-:Y:S05]  /*c430*/  BSYNC B7 ;  /* 0x0000000000077941 */ /* 0x000fea0003800000 */
.L_x_11558:
        /* <DEDUP_REMOVED lines=357> */
.L_x_11651:
        /* <DEDUP_REMOVED lines=22> */
.L_x_11656:
[----:B------:R-:W2:Y:S02]  /*dbf0*/  LDG.E.U8 R2, desc[UR36][R2.64] ;  /* 0x0000002402027981 */ /* 0x000ea4000c1e1100 */
[----:B--2---:R-:W-:Y:S01]  /*dc00*/  I2FP.F32.U32 R19, R2 ;  /* 0x0000000200137245 */ /* 0x004fe20000201000 */
[----:B------:R-:W-:Y:S06]  /*dc10*/  BRA `(.L_x_11658) ;  /* 0x0000000c002c7947 */ /* 0x000fec0003800000 */
.L_x_11655:
        /* <DEDUP_REMOVED lines=9> */
.L_x_11660:
[----:B------:R-:W2:Y:S02]  /*dcb0*/  LDG.E R2, desc[UR36][R2.64] ;  /* 0x0000002402027981 */ /* 0x000ea4000c1e1900 */
[----:B--2---:R-:W-:Y:S01]  /*dcc0*/  I2FP.F32.S32 R19, R2 ;  /* 0x0000000200137245 */ /* 0x004fe20000201400 */
[----:B------:R-:W-:Y:S06]  /*dcd0*/  BRA `(.L_x_11658) ;  /* 0x0000000800fc7947 */ /* 0x000fec0003800000 */
.L_x_11659:
[----:B------:R-:W2:Y:S02]  /*dce0*/  LDG.E.U16 R2, desc[UR36][R2.64] ;  /* 0x0000002402027981 */ /* 0x000ea4000c1e1500 */
[----:B--2---:R0:W1:Y:S01]  /*dcf0*/  I2F.S16 R19, R2 ;  /* 0x0000000200137306 */ /* 0x0040620000101400 */
[----:B------:R-:W-:Y:S05]  /*dd00*/  BRA `(.L_x_11658) ;  /* 0x0000000800f07947 */ /* 0x000fea0003800000 */
.L_x_11654:
        /* <DEDUP_REMOVED lines=8> */
.L_x_11662:
[----:B------:R-:W2:Y:S02]  /*dd90*/  LDG.E.U16 R2, desc[UR36][R2.64] ;  /* 0x0000002402027981 */ /* 0x000ea4000c1e1500 */
[----:B--2---:R-:W-:Y:S01]  /*dda0*/  HADD2.F32 R19, -RZ, R2.H0_H0 ;  /* 0x20000002ff137230 */ /* 0x004fe20000004100 */
[----:B------:R-:W-:Y:S06]  /*ddb0*/  BRA `(.L_x_11658) ;  /* 0x0000000800c47947 */ /* 0x000fec0003800000 */
.L_x_11661:
        /* <DEDUP_REMOVED lines=8> */
.L_x_11664:
[----:B------:R-:W2:Y:S02]  /*de40*/  LDG.E.U16 R2, desc[UR36][R2.64] ;  /* 0x0000002402027981 */ /* 0x000ea4000c1e1500 */
[----:B--2---:R-:W-:Y:S01]  /*de50*/  HADD2.F32 R19, -RZ, R2.H0_H0 ;  /* 0x20000002ff137230 */ /* 0x004fe20000004100 */
[----:B------:R-:W-:Y:S06]  /*de60*/  BRA `(.L_x_11658) ;  /* 0x0000000800987947 */ /* 0x000fec0003800000 */
.L_x_11663:
[----:B------:R-:W2:Y:S01]  /*de70*/  LDG.E.64 R2, desc[UR36][R2.64] ;  /* 0x0000002402027981 */ /* 0x000ea2000c1e1b00 */
[----:B------:R-:W-:Y:S01]  /*de80*/  UMOV UR4, 0xf0000000 ;  /* 0xf000000000047882 */ /* 0x000fe20000000000 */
[----:B------:R-:W-:Y:S01]  /*de90*/  UMOV UR5, 0x380fffff ;  /* 0x380fffff00057882 */ /* 0x000fe20000000000 */
[----:B--2---:R-:W0:Y:S01]  /*dea0*/  F2F.F32.F64 R19, R2 ;  /* 0x0000000200137310 */ /* 0x004e220000301000 */
[----:B------:R-:W-:-:S14]  /*deb0*/  DSETP.GEU.AND P0, PT, |R2|, UR4, PT ;  /* 0x0000000402007e2a */ /* 0x000fdc000bf0e200 */
[----:B0-----:R-:W-:Y:S01]  /*dec0*/  @!P0 FMUL R19, R19, 1.175494350822287508e-38 ;  /* 0x0080000013138820 */ /* 0x001fe20000400000 */
[----:B------:R-:W-:Y:S06]  /*ded0*/  BRA `(.L_x_11658) ;  /* 0x00000008007c7947 */ /* 0x000fec0003800000 */
.L_x_11653:
        /* <DEDUP_REMOVED lines=12> */
.L_x_11667:
[----:B------:R-:W2:Y:S01]  /*dfa0*/  LDG.E.64 R2, desc[UR36][R2.64] ;  /* 0x0000002402027981 */ /* 0x000ea2000c1e1b00 */
[----:B------:R-:W-:Y:S01]  /*dfb0*/  UMOV UR4, 0xf0000000 ;  /* 0xf000000000047882 */ /* 0x000fe20000000000 */
[----:B------:R-:W-:Y:S01]  /*dfc0*/  UMOV UR5, 0x380fffff ;  /* 0x380fffff00057882 */ /* 0x000fe20000000000 */
[----:B--2---:R-:W0:Y:S01]  /*dfd0*/  F2F.F32.F64 R19, R2 ;  /* 0x0000000200137310 */ /* 0x004e220000301000 */
[----:B------:R-:W-:-:S14]  /*dfe0*/  DSETP.GEU.AND P0, PT, |R2|, UR4, PT ;  /* 0x0000000402007e2a */ /* 0x000fdc000bf0e200 */
[----:B0-----:R-:W-:Y:S01]  /*dff0*/  @!P0 FMUL R19, R19, 1.175494350822287508e-38 ;  /* 0x0080000013138820 */ /* 0x001fe20000400000 */
[----:B------:R-:W-:Y:S06]  /*e000*/  BRA `(.L_x_11658) ;  /* 0x0000000800307947 */ /* 0x000fec0003800000 */
.L_x_11666:
        /* <DEDUP_REMOVED lines=26> */
.L_x_11669:
        /* <DEDUP_REMOVED lines=13> */
.L_x_11668:
[----:B------:R-:W2:Y:S02]  /*e280*/  LDG.E.U16 R2, desc[UR36][R2.64] ;  /* 0x0000002402027981 */ /* 0x000ea4000c1e1500 */
[----:B--2---:R-:W-:Y:S01]  /*e290*/  IMAD.U32 R19, R2, 0x10000, RZ ;  /* 0x0001000002137824 */ /* 0x004fe200078e00ff */
[----:B------:R-:W-:Y:S06]  /*e2a0*/  BRA `(.L_x_11658) ;  /* 0x0000000400887947 */ /* 0x000fec0003800000 */
.L_x_11665:
        /* <DEDUP_REMOVED lines=11> */
.L_x_11672:
        /* <DEDUP_REMOVED lines=20> */
.L_x_11674:
[----:B------:R-:W-:Y:S05]  /*e4a0*/  BSYNC B0 ;  /* 0x0000000000007941 */ /* 0x000fea0003800000 */
.L_x_11673:
[----:B------:R-:W-:Y:S01]  /*e4b0*/  IMAD.SHL.U32 R2, R2, 0x100000, RZ ;  /* 0x0010000002027824 */ /* 0x000fe200078e00ff */
[----:B------:R-:W-:-:S04]  /*e4c0*/  LEA R0, R0, 0x3b800000, 0x17 ;  /* 0x3b80000000007811 */ /* 0x000fc800078eb8ff */
[----:B------:R-:W-:Y:S01]  /*e4d0*/  LOP3.LUT R19, R0, R2, R19, 0xfe, !PT ;  /* 0x0000000200137212 */ /* 0x000fe200078efe13 */
[----:B------:R-:W-:Y:S06]  /*e4e0*/  BRA `(.L_x_11658) ;  /* 0x0000000000f87947 */ /* 0x000fec0003800000 */
.L_x_11671:
        /* <DEDUP_REMOVED lines=20> */
.L_x_11676:
[----:B------:R-:W-:Y:S05]  /*e630*/  BSYNC B0 ;  /* 0x0000000000007941 */ /* 0x000fea0003800000 */
.L_x_11675:
[----:B------:R-:W-:Y:S01]  /*e640*/  IMAD.SHL.U32 R2, R2, 0x200000, RZ ;  /* 0x0020000002027824 */ /* 0x000fe200078e00ff */
[----:B------:R-:W-:-:S04]  /*e650*/  LEA R0, R0, 0x37800000, 0x17 ;  /* 0x3780000000007811 */ /* 0x000fc800078eb8ff */
[----:B------:R-:W-:Y:S01]  /*e660*/  LOP3.LUT R19, R0, R2, R19, 0xfe, !PT ;  /* 0x0000000200137212 */ /* 0x000fe200078efe13 */
[----:B------:R-:W-:Y:S06]  /*e670*/  BRA `(.L_x_11658) ;  /* 0x0000000000947947 */ /* 0x000fec0003800000 */
.L_x_11670:
        /* <DEDUP_REMOVED lines=14> */
.L_x_11657:
        /* <DEDUP_REMOVED lines=16> */
.L_x_11679:
[----:B------:R-:W-:Y:S01]  /*e860*/  IMAD.MOV.U32 R19, RZ, RZ, RZ ;  /* 0x000000ffff137224 */ /* 0x000fe200078e00ff */
[----:B------:R-:W-:Y:S06]  /*e870*/  BRA `(.L_x_11658) ;  /* 0x0000000000147947 */ /* 0x000fec0003800000 */
.L_x_11678:
[----:B------:R-:W2:Y:S02]  /*e880*/  LDG.E.64 R2, desc[UR36][R2.64] ;  /* 0x0000002402027981 */ /* 0x000ea4000c1e1b00 */
[----:B--2---:R0:W1:Y:S01]  /*e890*/  I2F.U64 R19, R2 ;  /* 0x0000000200137312 */ /* 0x0040620000301000 */
[----:B------:R-:W-:Y:S05]  /*e8a0*/  BRA `(.L_x_11658) ;  /* 0x0000000000087947 */ /* 0x000fea0003800000 */
.L_x_11677:
[----:B------:R-:W2:Y:S02]  /*e8b0*/  LDG.E R2, desc[UR36][R2.64] ;  /* 0x0000002402027981 */ /* 0x000ea4000c1e1900 */
[----:B--2---:R-:W-:-:S07]  /*e8c0*/  I2FP.F32.U32 R19, R2 ;  /* 0x0000000200137245 */ /* 0x004fce0000201000 */
.L_x_11658:
[----:B------:R-:W-:Y:S05]  /*e8d0*/  BSYNC B6 ;  /* 0x0000000000067941 */ /* 0x000fea0003800000 */
.L_x_11652:
        /* <DEDUP_REMOVED lines=19> */
.L_x_11684:
[----:B------:R-:W2:Y:S02]  /*ea10*/  LDG.E.U8 R0, desc[UR36][R2.64] ;  /* 0x0000002402007981 */ /* 0x000ea4000c1e1100 */
[----:B--2---:R-:W-:Y:S01]  /*ea20*/  I2FP.F32.U32 R0, R0 ;  /* 0x0000000000007245 */ /* 0x004fe20000201000 */
[----:B------:R-:W-:Y:S06]  /*ea30*/  BRA `(.L_x_11686) ;  /* 0x0000000c002c7947 */ /* 0x000fec0003800000 */
.L_x_11683:
        /* <DEDUP_REMOVED lines=9> */
.L_x_11688:
[----:B------:R-:W2:Y:S02]  /*ead0*/  LDG.E R0, desc[UR36][R2.64] ;  /* 0x0000002402007981 */ /* 0x000ea4000c1e1900 */
[----:B--2---:R-:W-:Y:S01]  /*eae0*/  I2FP.F32.S32 R0, R0 ;  /* 0x0000000000007245 */ /* 0x004fe20000201400 */
[----:B------:R-:W-:Y:S06]  /*eaf0*/  BRA `(.L_x_11686) ;  /* 0x0000000800fc7947 */ /* 0x000fec0003800000 */
.L_x_11687:
[----:B------:R-:W2:Y:S02]  /*eb00*/  LDG.E.U16 R0, desc[UR36][R2.64] ;  /* 0x0000002402007981 */ /* 0x000ea4000c1e1500 */
[----:B--2---:R-:W0:Y:S01]  /*eb10*/  I2F.S16 R0, R0 ;  /* 0x0000000000007306 */ /* 0x004e220000101400 */
[----:B------:R-:W-:Y:S05]  /*eb20*/  BRA `(.L_x_11686) ;  /* 0x0000000800f07947 */ /* 0x000fea0003800000 */
.L_x_11682:
        /* <DEDUP_REMOVED lines=8> */
.L_x_11690:
[----:B------:R-:W2:Y:S02]  /*ebb0*/  LDG.E.U16 R0, desc[UR36][R2.64] ;  /* 0x0000002402007981 */ /* 0x000ea4000c1e1500 */
[----:B--2---:R-:W-:Y:S01]  /*ebc0*/  HADD2.F32 R0, -RZ, R0.H0_H0 ;  /* 0x20000000ff007230 */ /* 0x004fe20000004100 */
[----:B------:R-:W-:Y:S06]  /*ebd0*/  BRA `(.L_x_11686) ;  /* 0x0000000800c47947 */ /* 0x000fec0003800000 */
.L_x_11689:
        /* <DEDUP_REMOVED lines=8> */
.L_x_11692:
[----:B------:R-:W2:Y:S02]  /*ec60*/  LDG.E.U16 R0, desc[UR36][R2.64] ;  /* 0x0000002402007981 */ /* 0x000ea4000c1e1500 */
[----:B--2---:R-:W-:Y:S01]  /*ec70*/  HADD2.F32 R0, -RZ, R0.H0_H0 ;  /* 0x20000000ff007230 */ /* 0x004fe20000004100 */
[----:B------:R-:W-:Y:S06]  /*ec80*/  BRA `(.L_x_11686) ;  /* 0x0000000800987947 */ /* 0x000fec0003800000 */
.L_x_11691:
[----:B------:R-:W2:Y:S01]  /*ec90*/  LDG.E.64 R2, desc[UR36][R2.64] ;  /* 0x0000002402027981 */ /* 0x000ea2000c1e1b00 */
[----:B------:R-:W-:Y:S01]  /*eca0*/  UMOV UR4, 0xf0000000 ;  /* 0xf000000000047882 */ /* 0x000fe20000000000 */
[----:B------:R-:W-:Y:S01]  /*ecb0*/  UMOV UR5, 0x380fffff ;  /* 0x380fffff00057882 */ /* 0x000fe20000000000 */
[----:B--2---:R-:W0:Y:S01]  /*ecc0*/  F2F.F32.F64 R0, R2 ;  /* 0x0000000200007310 */ /* 0x004e220000301000 */
[----:B------:R-:W-:-:S14]  /*ecd0*/  DSETP.GEU.AND P0, PT, |R2|, UR4, PT ;  /* 0x0000000402007e2a */ /* 0x000fdc000bf0e200 */
[----:B0-----:R-:W-:Y:S01]  /*ece0*/  @!P0 FMUL R0, R0, 1.175494350822287508e-38 ;  /* 0x0080000000008820 */ /* 0x001fe20000400000 */
[----:B------:R-:W-:Y:S06]  /*ecf0*/  BRA `(.L_x_11686) ;  /* 0x00000008007c7947 */ /* 0x000fec0003800000 */
.L_x_11681:
        /* <DEDUP_REMOVED lines=12> */
.L_x_11695:
[----:B------:R-:W2:Y:S01]  /*edc0*/  LDG.E.64 R2, desc[UR36][R2.64] ;  /* 0x0000002402027981 */ /* 0x000ea2000c1e1b00 */
[----:B------:R-:W-:Y:S01]  /*edd0*/  UMOV UR4, 0xf0000000 ;  /* 0xf000000000047882 */ /* 0x000fe20000000000 */
[----:B------:R-:W-:Y:S01]  /*ede0*/  UMOV UR5, 0x380fffff ;  /* 0x380fffff00057882 */ /* 0x000fe20000000000 */
[----:B--2---:R-:W0:Y:S01]  /*edf0*/  F2F.F32.F64 R0, R2 ;  /* 0x0000000200007310 */ /* 0x004e220000301000 */
[----:B------:R-:W-:-:S14]  /*ee00*/  DSETP.GEU.AND P0, PT, |R2|, UR4, PT ;  /* 0x0000000402007e2a */ /* 0x000fdc000bf0e200 */
[----:B0-----:R-:W-:Y:S01]  /*ee10*/  @!P0 FMUL R0, R0, 1.175494350822287508e-38 ;  /* 0x0080000000008820 */ /* 0x001fe20000400000 */
[----:B------:R-:W-:Y:S06]  /*ee20*/  BRA `(.L_x_11686) ;  /* 0x0000000800307947 */ /* 0x000fec0003800000 */
.L_x_11694:
        /* <DEDUP_REMOVED lines=26> */
.L_x_11697:
        /* <DEDUP_REMOVED lines=13> */
.L_x_11696:
[----:B------:R-:W2:Y:S02]  /*f0a0*/  LDG.E.U16 R0, desc[UR36][R2.64] ;  /* 0x0000002402007981 */ /* 0x000ea4000c1e1500 */
[----:B--2---:R-:W-:Y:S01]  /*f0b0*/  IMAD.U32 R0, R0, 0x10000, RZ ;  /* 0x0001000000007824 */ /* 0x004fe200078e00ff */
[----:B------:R-:W-:Y:S06]  /*f0c0*/  BRA `(.L_x_11686) ;  /* 0x0000000400887947 */ /* 0x000fec0003800000 */
.L_x_11693:
        /* <DEDUP_REMOVED lines=11> */
.L_x_11700:
        /* <DEDUP_REMOVED lines=20> */
.L_x_11702:
[----:B------:R-:W-:Y:S05]  /*f2c0*/  BSYNC B0 ;  /* 0x0000000000007941 */ /* 0x000fea0003800000 */
.L_x_11701:
[----:B------:R-:W-:Y:S01]  /*f2d0*/  LEA R3, R0, 0x3b800000, 0x17 ;  /* 0x3b80000000037811 */ /* 0x000fe200078eb8ff */
[----:B------:R-:W-:-:S05]  /*f2e0*/  IMAD.SHL.U32 R0, R2, 0x100000, RZ ;  /* 0x0010000002007824 */ /* 0x000fca00078e00ff */
[----:B------:R-:W-:Y:S01]  /*f2f0*/  LOP3.LUT R0, R3, R0, R4, 0xfe, !PT ;  /* 0x0000000003007212 */ /* 0x000fe200078efe04 */
[----:B------:R-:W-:Y:S06]  /*f300*/  BRA `(.L_x_11686) ;  /* 0x0000000000f87947 */ /* 0x000fec0003800000 */
.L_x_11699:
        /* <DEDUP_REMOVED lines=20> */
.L_x_11704:
[----:B------:R-:W-:Y:S05]  /*f450*/  BSYNC B0 ;  /* 0x0000000000007941 */ /* 0x000fea0003800000 */
.L_x_11703:
[----:B------:R-:W-:Y:S01]  /*f460*/  LEA R3, R0, 0x37800000, 0x17 ;  /* 0x3780000000037811 */ /* 0x000fe200078eb8ff */
[----:B------:R-:W-:-:S05]  /*f470*/  IMAD.SHL.U32 R0, R2, 0x200000, RZ ;  /* 0x0020000002007824 */ /* 0x000fca00078e00ff */
[----:B------:R-:W-:Y:S01]  /*f480*/  LOP3.LUT R0, R3, R0, R4, 0xfe, !PT ;  /* 0x0000000003007212 */ /* 0x000fe200078efe04 */
[----:B------:R-:W-:Y:S06]  /*f490*/  BRA `(.L_x_11686) ;  /* 0x0000000000947947 */ /* 0x000fec0003800000 */
.L_x_11698:
        /* <DEDUP_REMOVED lines=14> */
.L_x_11685:
        /* <DEDUP_REMOVED lines=16> */
.L_x_11707:
[----:B------:R-:W-:Y:S01]  /*f680*/  IMAD.MOV.U32 R0, RZ, RZ, RZ ;  /* 0x000000ffff007224 */ /* 0x000fe200078e00ff */
[----:B------:R-:W-:Y:S06]  /*f690*/  BRA `(.L_x_11686) ;  /* 0x0000000000147947 */ /* 0x000fec0003800000 */
.L_x_11706:
[----:B------:R-:W2:Y:S02]  /*f6a0*/  LDG.E.64 R2, desc[UR36][R2.64] ;  /* 0x0000002402027981 */ /* 0x000ea4000c1e1b00 */
[----:B--2---:R0:W1:Y:S01]  /*f6b0*/  I2F.U64 R0, R2 ;  /* 0x0000000200007312 */ /* 0x0040620000301000 */
[----:B------:R-:W-:Y:S05]  /*f6c0*/  BRA `(.L_x_11686) ;  /* 0x0000000000087947 */ /* 0x000fea0003800000 */
.L_x_11705:
[----:B------:R-:W2:Y:S02]  /*f6d0*/  LDG.E R0, desc[UR36][R2.64] ;  /* 0x0000002402007981 */ /* 0x000ea4000c1e1900 */
[----:B--2---:R-:W-:-:S07]  /*f6e0*/  I2FP.F32.U32 R0, R0 ;  /* 0x0000000000007245 */ /* 0x004fce0000201000 */
.L_x_11686:
[----:B------:R-:W-:Y:S05]  /*f6f0*/  BSYNC B6 ;  /* 0x0000000000067941 */ /* 0x000fea0003800000 */
.L_x_11680:
        /* <DEDUP_REMOVED lines=17> */
.L_x_11711:
[----:B------:R-:W0:Y:S02]  /*f810*/  F2I.S64.TRUNC R2, R2 ;  /* 0x0000000200027311 */ /* 0x000e24000020d900 */
[----:B0-----:R-:W-:-:S05]  /*f820*/  IMAD.MOV.U32 R5, RZ, RZ, R2 ;  /* 0x000000ffff057224 */ /* 0x001fca00078e0002 */
[----:B------:R-:W-:Y:S01]  /*f830*/  STG.E.U8 desc[UR36][R16.64], R5 ;  /* 0x0000000510007986 */ /* 0x000fe2000c101124 */
[----:B------:R-:W-:Y:S05]  /*f840*/  EXIT ;  /* 0x000000000000794d */ /* 0x000fea0003800000 */
.L_x_11710:
        /* <DEDUP_REMOVED lines=9> */
.L_x_11714:
[----:B------:R-:W0:Y:S02]  /*f8e0*/  F2I.FTZ.TRUNC.NTZ R3, R2 ;  /* 0x0000000200037305 */ /* 0x000e24000021f100 */
[----:B0-----:R-:W-:Y:S01]  /*f8f0*/  STG.E desc[UR36][R16.64], R3 ;  /* 0x0000000310007986 */ /* 0x001fe2000c101924 */
[----:B------:R-:W-:Y:S05]  /*f900*/  EXIT ;  /* 0x000000000000794d */ /* 0x000fea0003800000 */
.L_x_11713:
[----:B------:R-:W0:Y:S02]  /*f910*/  F2I.FTZ.TRUNC.NTZ R3, R2 ;  /* 0x0000000200037305 */ /* 0x000e24000021f100 */
[----:B0-----:R-:W-:Y:S01]  /*f920*/  STG.E.U16 desc[UR36][R16.64], R3 ;  /* 0x0000000310007986 */ /* 0x001fe2000c101524 */
[----:B------:R-:W-:Y:S05]  /*f930*/  EXIT ;  /* 0x000000000000794d */ /* 0x000fea0003800000 */
.L_x_11709:
        /* <DEDUP_REMOVED lines=8> */
.L_x_11716:
[----:B------:R-:W-:-:S05]  /*f9c0*/  F2FP.F16.F32.PACK_AB R2, RZ, R2 ;  /* 0x00000002ff02723e */ /* 0x000fca00000000ff */
[----:B------:R-:W-:Y:S01]  /*f9d0*/  STG.E.U16 desc[UR36][R16.64], R2 ;  /* 0x0000000210007986 */ /* 0x000fe2000c101524 */
[----:B------:R-:W-:Y:S05]  /*f9e0*/  EXIT ;  /* 0x000000000000794d */ /* 0x000fea0003800000 */
.L_x_11715:
[----:B------:R-:W-:-:S13]  /*f9f0*/  ISETP.NE.AND P0, PT, R3, 0x7, PT ;  /* 0x000000070300780c */ /* 0x000fda0003f05270 */
[----:B------:R-:W-:Y:S05]  /*fa00*/  @!P0 BRA `(.L_x_11717) ;  /* 0x00000000002c8947 */ /* 0x000fea0003800000 */
[----:B------:R-:W-:-:S13]  /*fa10*/  ISETP.NE.AND P0, PT, R3, 0x8, PT ;  /* 0x000000080300780c */ /* 0x000fda0003f05270 */
[----:B------:R-:W-:Y:S05]  /*fa20*/  @!P0 BRA `(.L_x_11718) ;  /* 0x0000000000148947 */ /* 0x000fea0003800000 */
[----:B------:R-:W-:-:S13]  /*fa30*/  ISETP.NE.AND P0, PT, R3, 0x9, PT ;  /* 0x000000090300780c */ /* 0x000fda0003f05270 */
[----:B------:R-:W-:Y:S05]  /*fa40*/  @P0 BRA `(.L_x_11712) ;  /* 0x0000000800680947 */ /* 0x000fea0003800000 */
[----:B------:R-:W-:-:S05]  /*fa50*/  IMAD.MOV.U32 R3, RZ, RZ, RZ ;  /* 0x000000ffff037224 */ /* 0x000fca00078e00ff */
[----:B------:R-:W-:Y:S01]  /*fa60*/  STG.E.64 desc[UR36][R16.64], R2 ;  /* 0x0000000210007986 */ /* 0x000fe2000c101b24 */
[----:B------:R-:W-:Y:S05]  /*fa70*/  EXIT ;  /* 0x000000000000794d */ /* 0x000fea0003800000 */
.L_x_11718:
[----:B------:R-:W-:-:S04]  /*fa80*/  F2FP.F16.F32.PACK_AB R3, RZ, R2 ;  /* 0x00000002ff03723e */ /* 0x000fc800000000ff */
[----:B------:R-:W-:-:S05]  /*fa90*/  PRMT R3, R3, 0x5410, RZ ;  /* 0x0000541003037816 */ /* 0x000fca00000000ff */
[----:B------:R-:W-:Y:S01]  /*faa0*/  STG.E desc[UR36][R16.64], R3 ;  /* 0x0000000310007986 */ /* 0x000fe2000c101924 */
[----:B------:R-:W-:Y:S05]  /*fab0*/  EXIT ;  /* 0x000000000000794d */ /* 0x000fea0003800000 */
.L_x_11717:
[----:B------:R-:W-:-:S06]  /*fac0*/  FMUL.FTZ R2, R2, 1 ;  /* 0x3f80000002027820 */ /* 0x000fcc0000410000 */
[----:B------:R-:W0:Y:S02]  /*fad0*/  F2F.F64.F32 R2, R2 ;  /* 0x0000000200027310 */ /* 0x000e240000201800 */
[----:B0-----:R-:W-:Y:S01]  /*fae0*/  STG.E.64 desc[UR36][R16.64], R2 ;  /* 0x0000000210007986 */ /* 0x001fe2000c101b24 */
[----:B------:R-:W-:Y:S05]  /*faf0*/  EXIT ;  /* 0x000000000000794d */ /* 0x000fea0003800000 */
.L_x_11708:
        /* <DEDUP_REMOVED lines=10> */
[----:B------:R-:W-:Y:S01]  /*fba0*/  STG.E.U8 desc[UR36][R16.64], R3 ;  /* 0x0000000310007986 */ /* 0x000fe2000c101124 */
[----:B------:R-:W-:Y:S05]  /*fbb0*/  EXIT ;  /* 0x000000000000794d */ /* 0x000fea0003800000 */
.L_x_11721:
[----:B------:R-:W-:Y:S01]  /*fbc0*/  FMUL.FTZ R4, R2, 1 ;  /* 0x3f80000002047820 */ /* 0x000fe20000410000 */
[----:B------:R-:W-:-:S05]  /*fbd0*/  CS2R R6, SRZ ;  /* 0x0000000000067805 */ /* 0x000fca000001ff00 */
[----:B------:R-:W0:Y:S02]  /*fbe0*/  F2F.F64.F32 R4, R4 ;  /* 0x0000000400047310 */ /* 0x000e240000201800 */
[----:B0-----:R-:W-:Y:S01]  /*fbf0*/  STG.E.128 desc[UR36][R16.64], R4 ;  /* 0x0000000410007986 */ /* 0x001fe2000c101d24 */
[----:B------:R-:W-:Y:S05]  /*fc00*/  EXIT ;  /* 0x000000000000794d */ /* 0x000fea0003800000 */
.L_x_11720:
        /* <DEDUP_REMOVED lines=20> */
.L_x_11725:
[----:B------:R-:W-:Y:S05]  /*fd50*/  BSYNC B0 ;  /* 0x0000000000007941 */ /* 0x000fea0003800000 */
.L_x_11724:
[----:B------:R-:W-:-:S05]  /*fd60*/  LOP3.LUT R5, R0, R5, RZ, 0xfc, !PT ;  /* 0x0000000500057212 */ /* 0x000fca00078efcff */
[----:B------:R-:W-:Y:S01]  /*fd70*/  STG.E.U8 desc[UR36][R16.64], R5 ;  /* 0x0000000510007986 */ /* 0x000fe2000c101124 */
[----:B------:R-:W-:Y:S05]  /*fd80*/  EXIT ;  /* 0x000000000000794d */ /* 0x000fea0003800000 */
.L_x_11723:
        /* <DEDUP_REMOVED lines=12> */
.L_x_11727:
[----:B------:R-:W-:Y:S01]  /*fe50*/  IMAD.MOV.U32 R0, RZ, RZ, 0x7f ;  /* 0x0000007fff007424 */ /* 0x000fe200078e00ff */
[----:B------:R-:W-:-:S04]  /*fe60*/  ISETP.GT.U32.AND P0, PT, R4, 0x7f800000, PT ;  /* 0x7f8000000400780c */ /* 0x000fc80003f04070 */
[----:B------:R-:W-:-:S09]  /*fe70*/  SEL R0, R0, 0x7c, P0 ;  /* 0x0000007c00007807 */ /* 0x000fd20000000000 */
.L_x_11728:
[----:B------:R-:W-:Y:S05]  /*fe80*/  BSYNC B0 ;  /* 0x0000000000007941 */ /* 0x000fea0003800000 */
.L_x_11726:
[----:B------:R-:W-:-:S04]  /*fe90*/  LOP3.LUT R2, R2, 0x80000000, RZ, 0xc0, !PT ;  /* 0x8000000002027812 */ /* 0x000fc800078ec0ff */
[----:B------:R-:W-:-:S04]  /*fea0*/  SHF.R.U32.HI R3, RZ, 0x18, R2 ;  /* 0x00000018ff037819 */ /* 0x000fc80000011602 */
[----:B------:R-:W-:-:S05]  /*feb0*/  LOP3.LUT R3, R0, R3, RZ, 0xfc, !PT ;  /* 0x0000000300037212 */ /* 0x000fca00078efcff */
[----:B------:R-:W-:Y:S01]  /*fec0*/  STG.E.U8 desc[UR36][R16.64], R3 ;  /* 0x0000000310007986 */ /* 0x000fe2000c101124 */
[----:B------:R-:W-:Y:S05]  /*fed0*/  EXIT ;  /* 0x000000000000794d */ /* 0x000fea0003800000 */
.L_x_11722:
[----:B------:R-:W-:-:S05]  /*fee0*/  F2FP.BF16.F32.PACK_AB R2, RZ, R2 ;  /* 0x00000002ff02723e */ /* 0x000fca00000010ff */
[----:B------:R-:W-:Y:S01]  /*fef0*/  STG.E.U16 desc[UR36][R16.64], R2 ;  /* 0x0000000210007986 */ /* 0x000fe2000c101524 */
[----:B------:R-:W-:Y:S05]  /*ff00*/  EXIT ;  /* 0x000000000000794d */ /* 0x000fea0003800000 */
.L_x_11719:
        /* <DEDUP_REMOVED lines=11> */
.L_x_11731:
        /* <DEDUP_REMOVED lines=16> */
.L_x_11734:
[----:B------:R-:W-:-:S04]  /*100c0*/  LOP3.LUT R2, R2, 0x80000000, RZ, 0xc0, !PT ;  /* 0x8000000002027812 */ /* 0x000fc800078ec0ff */
[----:B------:R-:W-:-:S04]  /*100d0*/  SHF.R.U32.HI R3, RZ, 0x18, R2 ;  /* 0x00000018ff037819 */ /* 0x000fc80000011602 */
[----:B------:R-:W-:-:S04]  /*100e0*/  LOP3.LUT R0, R0, R3, RZ, 0xfc, !PT ;  /* 0x0000000300007212 */ /* 0x000fc800078efcff */
[----:B------:R-:W-:-:S07]  /*100f0*/  PRMT R8, R0, 0x7610, R8 ;  /* 0x0000761000087816 */ /* 0x000fce0000000008 */
.L_x_11733:
[----:B------:R-:W-:Y:S05]  /*10100*/  BSYNC B0 ;  /* 0x0000000000007941 */ /* 0x000fea0003800000 */
.L_x_11732:
[----:B------:R-:W-:Y:S01]  /*10110*/  STG.E.U8 desc[UR36][R16.64], R8 ;  /* 0x0000000810007986 */ /* 0x000fe2000c101124 */
[----:B------:R-:W-:Y:S05]  /*10120*/  EXIT ;  /* 0x000000000000794d */ /* 0x000fea0003800000 */
.L_x_11730:
        /* <DEDUP_REMOVED lines=16> */
.L_x_11737:
[----:B------:R-:W-:-:S04]  /*10230*/  LOP3.LUT R2, R2, 0x80000000, RZ, 0xc0, !PT ;  /* 0x8000000002027812 */ /* 0x000fc800078ec0ff */
[----:B------:R-:W-:-:S04]  /*10240*/  SHF.R.U32.HI R3, RZ, 0x18, R2 ;  /* 0x00000018ff037819 */ /* 0x000fc80000011602 */
[----:B------:R-:W-:-:S04]  /*10250*/  LOP3.LUT R0, R0, R3, RZ, 0xfc, !PT ;  /* 0x0000000300007212 */ /* 0x000fc800078efcff */
[----:B------:R-:W-:-:S07]  /*10260*/  PRMT R8, R0, 0x7610, R8 ;  /* 0x0000761000087816 */ /* 0x000fce0000000008 */
.L_x_11736:
[----:B------:R-:W-:Y:S05]  /*10270*/  BSYNC B0 ;  /* 0x0000000000007941 */ /* 0x000fea0003800000 */
.L_x_11735:
[----:B------:R-:W-:Y:S01]  /*10280*/  STG.E.U8 desc[UR36][R16.64], R8 ;  /* 0x0000000810007986 */ /* 0x000fe2000c101124 */
[----:B------:R-:W-:Y:S05]  /*10290*/  EXIT ;  /* 0x000000000000794d */ /* 0x000fea0003800000 */
.L_x_11729:
        /* <DEDUP_REMOVED lines=21> */
.L_x_11712:
        /* <DEDUP_REMOVED lines=16> */
.L_x_11740:
[----:B------:R-:W-:Y:S05]  /*104f0*/  EXIT ;  /* 0x000000000000794d */ /* 0x000fea0003800000 */
.L_x_11739:
[----:B------:R-:W0:Y:S02]  /*10500*/  F2I.U64.TRUNC R2, R2 ;  /* 0x0000000200027311 */ /* 0x000e24000020d800 */
[----:B0-----:R-:W-:Y:S01]  /*10510*/  STG.E.64 desc[UR36][R16.64], R2 ;  /* 0x0000000210007986 */ /* 0x001fe2000c101b24 */
[----:B------:R-:W-:Y:S05]  /*10520*/  EXIT ;  /* 0x000000000000794d */ /* 0x000fea0003800000 */
.L_x_11738:
[----:B------:R-:W0:Y:S02]  /*10530*/  F2I.FTZ.U32.TRUNC.NTZ R3, R2 ;  /* 0x0000000200037305 */ /* 0x000e24000021f000 */
[----:B0-----:R-:W-:Y:S01]  /*10540*/  STG.E desc[UR36][R16.64], R3 ;  /* 0x0000000310007986 */ /* 0x001fe2000c101924 */
[----:B------:R-:W-:Y:S05]  /*10550*/  EXIT ;  /* 0x000000000000794d */ /* 0x000fea0003800000 */
.L_x_11741:
        /* <DEDUP_REMOVED lines=10> */
.L_x_19402:


//--------------------- .text._ZN2at6native27unrolled_elementwise_kernelINS0_13BinaryFunctorIfffNS0_15binary_internal10DivFunctorIfEEEESt5arrayIPcLm3EELi4E23TrivialOffsetCalculatorILi2EjESA_ILi1EjENS0_6memory12LoadWithCastILi2EEENSD_13StoreWithCastILi1EEEEEviT_T0_T2_T3_T4_T5_ --------------------------
	.section	.text._ZN2at6native27unrolled_elementwise_kernelINS0_13BinaryFunctorIfffNS0_15binary_internal10DivFunctorIfEEEESt5arrayIPcLm3EELi4E23TrivialOffsetCalculatorILi2EjESA_ILi1EjENS0_6memory12LoadWithCastILi2EEENSD_13StoreWithCastILi1EEEEEviT_T0_T2_T3_T4_T5_,"ax",@progbits
	.align	128
        .global         _ZN2at6native27unrolled_elementwise_kernelINS0_13BinaryFunctorIfffNS0_15binary_internal10DivFunctorIfEEEESt5arrayIPcLm3EELi4E23TrivialOffsetCalculatorILi2EjESA_ILi1EjENS0_6memory12LoadWithCastILi2EEENSD_13StoreWithCastILi1EEEEEviT_T0_T2_T3_T4_T5_
        .type           _ZN2at6native27unrolled_elementwise_kernelINS0_13BinaryFunctorIfffNS0_15binary_internal10DivFunctorIfEEEESt5arrayIPcLm3EELi4E23TrivialOffsetCalculatorILi2EjESA_ILi1EjENS0_6memory12LoadWithCastILi2EEENSD_13StoreWithCastILi1EEEEEviT_T0_T2_T3_T4_T5_,@function
        .size           _ZN2at6native27unrolled_elementwise_kernelINS0_13BinaryFunctorIfffNS0_15binary_internal10DivFunctorIfEEEESt5arrayIPcLm3EELi4E23TrivialOffsetCalculatorILi2EjESA_ILi1EjENS0_6memory12LoadWithCastILi2EEENSD_13StoreWithCastILi1EEEEEviT_T0_T2_T3_T4_T5_,(.L_x_19403 - _ZN2at6native27unrolled_elementwise_kernelINS0_13BinaryFunctorIfffNS0_15binary_internal10DivFunctorIfEEEESt5arrayIPcLm3EELi4E23TrivialOffsetCalculatorILi2EjESA_ILi1EjENS0_6memory12LoadWithCastILi2EEENSD_13StoreWithCastILi1EEEEEviT_T0_T2_T3_T4_T5_)
        .other          _ZN2at6native27unrolled_elementwise_kernelINS0_13BinaryFunctorIfffNS0_15binary_internal10DivFunctorIfEEEESt5arrayIPcLm3EELi4E23TrivialOffsetCalculatorILi2EjESA_ILi1EjENS0_6memory12LoadWithCastILi2EEENSD_13StoreWithCastILi1EEEEEviT_T0_T2_T3_T4_T5_,@"STO_CUDA_ENTRY STV_DEFAULT"
_ZN2at6native27unrolled_elementwise_kernelINS0_13BinaryFunctorIfffNS0_15binary_internal10DivFunctorIfEEEESt5arrayIPcLm3EELi4E23TrivialOffsetCalculatorILi2EjESA_ILi1EjENS0_6memory12LoadWithCastILi2EEENSD_13StoreWithCastILi1EEEEEviT_T0_T2_T3_T4_T5_:
.text._ZN2at6native27unrolled_elementwise_kernelINS0_13BinaryFunctorIfffNS0_15binary_internal10DivFunctorIfEEEESt5arrayIPcLm3EELi4E23TrivialOffsetCalculatorILi2EjESA_ILi1EjENS0_6memory12LoadWithCastILi2EEENSD_13StoreWithCastILi1EEEEEviT_T0_T2_T3_T4_T5_:
[----:B------:R-:W0:Y:S01]  /*0000*/  LDC R1, c[0x0][0x28] ;  /* 0x00000a00ff017b82 */ /* 0x000e220000000800 */
[----:B------:R-:W1:Y:S07]  /*0010*/  S2R R2, SR_CTAID.X ;  /* 0x0000000000027919 */ /* 0x000e6e0000002500 */
[----:B------:R-:W1:Y:S01]  /*0020*/  LDC R17, c[0x0][0x210] ;  /* 0x00008400ff117b82 */ /* 0x000e620000000800 */
[----:B------:R-:W-:Y:S01]  /*0030*/  ULDC.64 UR36, c[0x0][0x208] ;  /* 0x0000820000247ab9 */ /* 0x000fe20000000a00 */
[----:B------:R-:W-:Y:S01]  /*0040*/  BSSY B7, `(.L_x_11742) ;  /* 0x00001d4000077945 */ /* 0x000fe20003800000 */
[----:B------:R-:W2:Y:S01]  /*0050*/  S2R R16, SR_TID.X ;  /* 0x0000000000107919 */ /* 0x000ea20000002100 */
[----:B------:R-:W-:-:S02]  /*0060*/  IMAD.MOV.U32 R18, RZ, RZ, RZ ;  /* 0x000000ffff127224 */ /* 0x000fc400078e00ff */
[----:B------:R-:W-:Y:S02]  /*0070*/  IMAD.MOV.U32 R24, RZ, RZ, RZ ;  /* 0x000000ffff187224 */ /* 0x000fe400078e00ff */
[----:B------:R-:W3:Y:S01]  /*0080*/  LDC.U8 R25, c[0x0][0x234] ;  /* 0x00008d00ff197b82 */ /* 0x000ee20000000000 */
[----:B------:R-:W-:-:S07]  /*0090*/  IMAD.MOV.U32 R29, RZ, RZ, RZ ;  /* 0x000000ffff1d7224 */ /* 0x000fce00078e00ff */
        /* <DEDUP_REMOVED lines=25> */
.L_x_11748:
[----:B------:R-:W2:Y:S02]  /*0230*/  LDG.E.U8 R4, desc[UR36][R4.64] ;  /* 0x0000002404047981 */ /* 0x000ea4000c1e1100 */
[----:B--2---:R-:W-:Y:S01]  /*0240*/  I2FP.F32.U32 R24, R4 ;  /* 0x0000000400187245 */ /* 0x004fe20000201000 */
[----:B------:R-:W-:Y:S06]  /*0250*/  BRA `(.L_x_11750) ;  /* 0x0000000c00307947 */ /* 0x000fec0003800000 */
.L_x_11747:
        /* <DEDUP_REMOVED lines=9> */
.L_x_11752:
[----:B------:R-:W2:Y:S02]  /*02f0*/  LDG.E R4, desc[UR36][R4.64] ;  /* 0x0000002404047981 */ /* 0x000ea4000c1e1900 */
[----:B--2---:R-:W-:Y:S01]  /*0300*/  I2FP.F32.S32 R24, R4 ;  /* 0x0000000400187245 */ /* 0x004fe20000201400 */
[----:B------:R-:W-:Y:S06]  /*0310*/  BRA `(.L_x_11750) ;  /* 0x0000000c00007947 */ /* 0x000fec0003800000 */
.L_x_11751:
[----:B------:R-:W2:Y:S02]  /*0320*/  LDG.E.U16 R4, desc[UR36][R4.64] ;  /* 0x0000002404047981 */ /* 0x000ea4000c1e1500 */
[----:B--2---:R2:W3:Y:S01]  /*0330*/  I2F.S16 R24, R4 ;  /* 0x0000000400187306 */ /* 0x0044e20000101400 */
[----:B------:R-:W-:Y:S05]  /*0340*/  BRA `(.L_x_11750) ;  /* 0x0000000800f47947 */ /* 0x000fea0003800000 */
.L_x_11746:
        /* <DEDUP_REMOVED lines=8> */
.L_x_11754:
[----:B------:R-:W2:Y:S02]  /*03d0*/  LDG.E.U16 R4, desc[UR36][R4.64] ;  /* 0x0000002404047981 */ /* 0x000ea4000c1e1500 */
[----:B--2---:R-:W-:Y:S01]  /*03e0*/  HADD2.F32 R24, -RZ, R4.H0_H0 ;  /* 0x20000004ff187230 */ /* 0x004fe20000004100 */
[----:B------:R-:W-:Y:S06]  /*03f0*/  BRA `(.L_x_11750) ;  /* 0x0000000800c87947 */ /* 0x000fec0003800000 */
.L_x_11753:
        /* <DEDUP_REMOVED lines=8> */
.L_x_11756:
[----:B------:R-:W2:Y:S02]  /*0480*/  LDG.E.U16 R4, desc[UR36][R4.64] ;  /* 0x0000002404047981 */ /* 0x000ea4000c1e1500 */
[----:B--2---:R-:W-:Y:S01]  /*0490*/  HADD2.F32 R24, -RZ, R4.H0_H0 ;  /* 0x20000004ff187230 */ /* 0x004fe20000004100 */
[----:B------:R-:W-:Y:S06]  /*04a0*/  BRA `(.L_x_11750) ;  /* 0x00000008009c7947 */ /* 0x000fec0003800000 */
.L_x_11755:
[----:B------:R-:W2:Y:S01]  /*04b0*/  LDG.E.64 R4, desc[UR36][R4.64] ;  /* 0x0000002404047981 */ /* 0x000ea2000c1e1b00 */
[----:B------:R-:W-:Y:S01]  /*04c0*/  UMOV UR4, 0xf0000000 ;  /* 0xf000000000047882 */ /* 0x000fe20000000000 */
[----:B------:R-:W-:Y:S01]  /*04d0*/  UMOV UR5, 0x380fffff ;  /* 0x380fffff00057882 */ /* 0x000fe20000000000 */
[----:B--2---:R-:W0:Y:S01]  /*04e0*/  F2F.F32.F64 R24, R4 ;  /* 0x0000000400187310 */ /* 0x004e220000301000 */
[----:B------:R-:W-:-:S14]  /*04f0*/  DSETP.GEU.AND P0, PT, |R4|, UR4, PT ;  /* 0x0000000404007e2a */ /* 0x000fdc000bf0e200 */
[----:B0-----:R-:W-:Y:S01]  /*0500*/  @!P0 FMUL R24, R24, 1.175494350822287508e-38 ;  /* 0x0080000018188820 */ /* 0x001fe20000400000 */
[----:B------:R-:W-:Y:S06]  /*0510*/  BRA `(.L_x_11750) ;  /* 0x0000000800807947 */ /* 0x000fec0003800000 */
.L_x_11745:
        /* <DEDUP_REMOVED lines=12> */
.L_x_11759:
[----:B------:R-:W2:Y:S01]  /*05e0*/  LDG.E.64 R4, desc[UR36][R4.64] ;  /* 0x0000002404047981 */ /* 0x000ea2000c1e1b00 */
[----:B------:R-:W-:Y:S01]  /*05f0*/  UMOV UR4, 0xf0000000 ;  /* 0xf000000000047882 */ /* 0x000fe20000000000 */
[----:B------:R-:W-:Y:S01]  /*0600*/  UMOV UR5, 0x380fffff ;  /* 0x380fffff00057882 */ /* 0x000fe20000000000 */
[----:B--2---:R-:W0:Y:S01]  /*0610*/  F2F.F32.F64 R24, R4 ;  /* 0x0000000400187310 */ /* 0x004e220000301000 */
[----:B------:R-:W-:-:S14]  /*0620*/  DSETP.GEU.AND P0, PT, |R4|, UR4, PT ;  /* 0x0000000404007e2a */ /* 0x000fdc000bf0e200 */
[----:B0-----:R-:W-:Y:S01]  /*0630*/  @!P0 FMUL R24, R24, 1.175494350822287508e-38 ;  /* 0x0080000018188820 */ /* 0x001fe20000400000 */
[----:B------:R-:W-:Y:S06]  /*0640*/  BRA `(.L_x_11750) ;  /* 0x0000000800347947 */ /* 0x000fec0003800000 */
.L_x_11758:
        /* <DEDUP_REMOVED lines=26> */
.L_x_11761:
        /* <DEDUP_REMOVED lines=14> */
.L_x_11760:
[----:B------:R-:W2:Y:S02]  /*08d0*/  LDG.E.U16 R4, desc[UR36][R4.64] ;  /* 0x0000002404047981 */ /* 0x000ea4000c1e1500 */
[----:B--2---:R-:W-:Y:S01]  /*08e0*/  IMAD.U32 R24, R4, 0x10000, RZ ;  /* 0x0001000004187824 */ /* 0x004fe200078e00ff */
[----:B------:R-:W-:Y:S06]  /*08f0*/  BRA `(.L_x_11750) ;  /* 0x0000000400887947 */ /* 0x000fec0003800000 */
.L_x_11757:
        /* <DEDUP_REMOVED lines=11> */
.L_x_11764:
        /* <DEDUP_REMOVED lines=20> */
.L_x_11766:
[----:B------:R-:W-:Y:S05]  /*0af0*/  BSYNC B0 ;  /* 0x0000000000007941 */ /* 0x000fea0003800000 */
.L_x_11765:
[----:B------:R-:W-:Y:S01]  /*0b00*/  IMAD.SHL.U32 R3, R3, 0x100000, RZ ;  /* 0x0010000003037824 */ /* 0x000fe200078e00ff */
[----:B------:R-:W-:-:S04]  /*0b10*/  LEA R5, R0, 0x3b800000, 0x17 ;  /* 0x3b80000000057811 */ /* 0x000fc800078eb8ff */
[----:B------:R-:W-:Y:S01]  /*0b20*/  LOP3.LUT R24, R5, R3, R24, 0xfe, !PT ;  /* 0x0000000305187212 */ /* 0x000fe200078efe18 */
[----:B------:R-:W-:Y:S06]  /*0b30*/  BRA `(.L_x_11750) ;  /* 0x0000000000f87947 */ /* 0x000fec0003800000 */
.L_x_11763:
        /* <DEDUP_REMOVED lines=20> */
.L_x_11768:
[----:B------:R-:W-:Y:S05]  /*0c80*/  BSYNC B0 ;  /* 0x0000000000007941 */ /* 0x000fea0003800000 */
.L_x_11767:
[----:B------:R-:W-:Y:S01]  /*0c90*/  IMAD.SHL.U32 R3, R3, 0x200000, RZ ;  /* 0x0020000003037824 */ /* 0x000fe200078e00ff */
[----:B------:R-:W-:-:S04]  /*0ca0*/  LEA R5, R0, 0x37800000, 0x17 ;  /* 0x3780000000057811 */ /* 0x000fc800078eb8ff */
[----:B------:R-:W-:Y:S01]  /*0cb0*/  LOP3.LUT R24, R5, R3, R24, 0xfe, !PT ;  /* 0x0000000305187212 */ /* 0x000fe200078efe18 */
[----:B------:R-:W-:Y:S06]  /*0cc0*/  BRA `(.L_x_11750) ;  /* 0x0000000000947947 */ /* 0x000fec0003800000 */
.L_x_11762:
        /* <DEDUP_REMOVED lines=14> */
.L_x_11749:
        /* <DEDUP_REMOVED lines=16> */
.L_x_11771:
[----:B------:R-:W-:Y:S01]  /*0eb0*/  IMAD.MOV.U32 R24, RZ, RZ, RZ ;  /* 0x000000ffff187224 */ /* 0x000fe200078e00ff */
[----:B------:R-:W-:Y:S06]  /*0ec0*/  BRA `(.L_x_11750) ;  /* 0x0000000000147947 */ /* 0x000fec0003800000 */
.L_x_11770:
[----:B------:R-:W2:Y:S02]  /*0ed0*/  LDG.E.64 R4, desc[UR36][R4.64] ;  /* 0x0000002404047981 */ /* 0x000ea4000c1e1b00 */
[----:B--2---:R0:W1:Y:S01]  /*0ee0*/  I2F.U64 R24, R4 ;  /* 0x0000000400187312 */ /* 0x0040620000301000 */
[----:B------:R-:W-:Y:S05]  /*0ef0*/  BRA `(.L_x_11750) ;  /* 0x0000000000087947 */ /* 0x000fea0003800000 */
.L_x_11769:
[----:B------:R-:W2:Y:S02]  /*0f00*/  LDG.E R4, desc[UR36][R4.64] ;  /* 0x0000002404047981 */ /* 0x000ea4000c1e1900 */
[----:B--2---:R-:W-:-:S07]  /*0f10*/  I2FP.F32.U32 R24, R4 ;  /* 0x0000000400187245 */ /* 0x004fce0000201000 */
.L_x_11750:
[----:B------:R-:W-:Y:S05]  /*0f20*/  BSYNC B6 ;  /* 0x0000000000067941 */ /* 0x000fea0003800000 */
.L_x_11744:
        /* <DEDUP_REMOVED lines=18> */
[----:B--2---:R0:W2:Y:S01]  /*1050*/  I2F.S16 R29, R4 ;  /* 0x00000004001d7306 */ /* 0x0040a20000101400 */
[----:B------:R-:W-:Y:S05]  /*1060*/  BRA `(.L_x_11778) ;  /* 0x0000000c00387947 */ /* 0x000fea0003800000 */
.L_x_11776:
[----:B------:R-:W2:Y:S02]  /*1070*/  LDG.E.U8 R4, desc[UR36][R4.64] ;  /* 0x0000002404047981 */ /* 0x000ea4000c1e1100 */
[----:B--2---:R-:W-:Y:S01]  /*1080*/  I2FP.F32.U32 R29, R4 ;  /* 0x00000004001d7245 */ /* 0x004fe20000201000 */
[----:B------:R-:W-:Y:S06]  /*1090*/  BRA `(.L_x_11778) ;  /* 0x0000000c002c7947 */ /* 0x000fec0003800000 */
.L_x_11775:
        /* <DEDUP_REMOVED lines=9> */
.L_x_11780:
[----:B------:R-:W2:Y:S02]  /*1130*/  LDG.E R4, desc[UR36][R4.64] ;  /* 0x0000002404047981 */ /* 0x000ea4000c1e1900 */
[----:B--2---:R-:W-:Y:S01]  /*1140*/  I2FP.F32.S32 R29, R4 ;  /* 0x00000004001d7245 */ /* 0x004fe20000201400 */
[----:B------:R-:W-:Y:S06]  /*1150*/  BRA `(.L_x_11778) ;  /* 0x0000000800fc7947 */ /* 0x000fec0003800000 */
.L_x_11779:
[----:B------:R-:W2:Y:S02]  /*1160*/  LDG.E.U16 R4, desc[UR36][R4.64] ;  /* 0x0000002404047981 */ /* 0x000ea4000c1e1500 */
[----:B--2---:R0:W2:Y:S01]  /*1170*/  I2F.S16 R29, R4 ;  /* 0x00000004001d7306 */ /* 0x0040a20000101400 */
[----:B------:R-:W-:Y:S05]  /*1180*/  BRA `(.L_x_11778) ;  /* 0x0000000800f07947 */ /* 0x000fea0003800000 */
.L_x_11774:
        /* <DEDUP_REMOVED lines=8> */
.L_x_11782:
[----:B------:R-:W2:Y:S02]  /*1210*/  LDG.E.U16 R4, desc[UR36][R4.64] ;  /* 0x0000002404047981 */ /* 0x000ea4000c1e1500 */
[----:B--2---:R-:W-:Y:S01]  /*1220*/  HADD2.F32 R29, -RZ, R4.H0_H0 ;  /* 0x20000004ff1d7230 */ /* 0x004fe20000004100 */
[----:B------:R-:W-:Y:S06]  /*1230*/  BRA `(.L_x_11778) ;  /* 0x0000000800c47947 */ /* 0x000fec0003800000 */
.L_x_11781:
        /* <DEDUP_REMOVED lines=8> */
.L_x_11784:
[----:B------:R-:W2:Y:S02]  /*12c0*/  LDG.E.U16 R4, desc[UR36][R4.64] ;  /* 0x0000002404047981 */ /* 0x000ea4000c1e1500 */
[----:B--2---:R-:W-:Y:S01]  /*12d0*/  HADD2.F32 R29, -RZ, R4.H0_H0 ;  /* 0x20000004ff1d7230 */ /* 0x004fe20000004100 */
[----:B------:R-:W-:Y:S06]  /*12e0*/  BRA `(.L_x_11778) ;  /* 0x0000000800987947 */ /* 0x000fec0003800000 */
.L_x_11783:
[----:B------:R-:W2:Y:S01]  /*12f0*/  LDG.E.64 R4, desc[UR36][R4.64] ;  /* 0x0000002404047981 */ /* 0x000ea2000c1e1b00 */
[----:B------:R-:W-:Y:S01]  /*1300*/  UMOV UR4, 0xf0000000 ;  /* 0xf000000000047882 */ /* 0x000fe20000000000 */
[----:B------:R-:W-:Y:S01]  /*1310*/  UMOV UR5, 0x380fffff ;  /* 0x380fffff00057882 */ /* 0x000fe20000000000 */
[----:B--2---:R-:W0:Y:S01]  /*1320*/  F2F.F32.F64 R29, R4 ;  /* 0x00000004001d7310 */ /* 0x004e220000301000 */
[----:B------:R-:W-:-:S14]  /*1330*/  DSETP.GEU.AND P0, PT, |R4|, UR4, PT ;  /* 0x0000000404007e2a */ /* 0x000fdc000bf0e200 */
[----:B0-----:R-:W-:Y:S01]  /*1340*/  @!P0 FMUL R29, R29, 1.175494350822287508e-38 ;  /* 0x008000001d1d8820 */ /* 0x001fe20000400000 */
[----:B------:R-:W-:Y:S06]  /*1350*/  BRA `(.L_x_11778) ;  /* 0x00000008007c7947 */ /* 0x000fec0003800000 */
.L_x_11773:
        /* <DEDUP_REMOVED lines=12> */
.L_x_11787:
[----:B------:R-:W2:Y:S01]  /*1420*/  LDG.E.64 R4, desc[UR36][R4.64] ;  /* 0x0000002404047981 */ /* 0x000ea2000c1e1b00 */
[----:B------:R-:W-:Y:S01]  /*1430*/  UMOV UR4, 0xf0000000 ;  /* 0xf000000000047882 */ /* 0x000fe20000000000 */
[----:B------:R-:W-:Y:S01]  /*1440*/  UMOV UR5, 0x380fffff ;  /* 0x380fffff00057882 */ /* 0x000fe20000000000 */
[----:B--2---:R-:W0:Y:S01]  /*1450*/  F2F.F32.F64 R29, R4 ;  /* 0x00000004001d7310 */ /* 0x004e220000301000 */
[----:B------:R-:W-:-:S14]  /*1460*/  DSETP.GEU.AND P0, PT, |R4|, UR4, PT ;  /* 0x0000000404007e2a */ /* 0x000fdc000bf0e200 */
[----:B0-----:R-:W-:Y:S01]  /*1470*/  @!P0 FMUL R29, R29, 1.175494350822287508e-38 ;  /* 0x008000001d1d8820 */ /* 0x001fe20000400000 */
[----:B------:R-:W-:Y:S06]  /*1480*/  BRA `(.L_x_11778) ;  /* 0x0000000800307947 */ /* 0x000fec0003800000 */
.L_x_11786:
        /* <DEDUP_REMOVED lines=26> */
.L_x_11789:
        /* <DEDUP_REMOVED lines=13> */
.L_x_11788:
[----:B------:R-:W2:Y:S02]  /*1700*/  LDG.E.U16 R4, desc[UR36][R4.64] ;  /* 0x0000002404047981 */ /* 0x000ea4000c1e1500 */
[----:B--2---:R-:W-:Y:S01]  /*1710*/  IMAD.U32 R29, R4, 0x10000, RZ ;  /* 0x00010000041d7824 */ /* 0x004fe200078e00ff */
[----:B------:R-:W-:Y:S06]  /*1720*/  BRA `(.L_x_11778) ;  /* 0x0000000400887947 */ /* 0x000fec0003800000 */
.L_x_11785:
        /* <DEDUP_REMOVED lines=11> */
.L_x_11792:
        /* <DEDUP_REMOVED lines=20> */
.L_x_11794:
[----:B------:R-:W-:Y:S05]  /*1920*/  BSYNC B0 ;  /* 0x0000000000007941 */ /* 0x000fea0003800000 */
.L_x_11793:
[----:B------:R-:W-:Y:S01]  /*1930*/  IMAD.SHL.U32 R3, R3, 0x100000, RZ ;  /* 0x0010000003037824 */ /* 0x000fe200078e00ff */
[----:B------:R-:W-:-:S04]  /*1940*/  LEA R0, R0, 0x3b800000, 0x17 ;  /* 0x3b80000000007811 */ /* 0x000fc800078eb8ff */
[----:B------:R-:W-:Y:S01]  /*1950*/  LOP3.LUT R29, R0, R3, R29, 0xfe, !PT ;  /* 0x00000003001d7212 */ /* 0x000fe200078efe1d */
[----:B------:R-:W-:Y:S06]  /*1960*/  BRA `(.L_x_11778) ;  /* 0x0000000000f87947 */ /* 0x000fec0003800000 */
.L_x_11791:
        /* <DEDUP_REMOVED lines=20> */
.L_x_11796:
[----:B------:R-:W-:Y:S05]  /*1ab0*/  BSYNC B0 ;  /* 0x0000000000007941 */ /* 0x000fea0003800000 */
.L_x_11795:
[----:B------:R-:W-:Y:S01]  /*1ac0*/  IMAD.SHL.U32 R3, R3, 0x200000, RZ ;  /* 0x0020000003037824 */ /* 0x000fe200078e00ff */
[----:B------:R-:W-:-:S04]  /*1ad0*/  LEA R0, R0, 0x37800000, 0x17 ;  /* 0x3780000000007811 */ /* 0x000fc800078eb8ff */
[----:B------:R-:W-:Y:S01]  /*1ae0*/  LOP3.LUT R29, R0, R3, R29, 0xfe, !PT ;  /* 0x00000003001d7212 */ /* 0x000fe200078efe1d */
[----:B------:R-:W-:Y:S06]  /*1af0*/  BRA `(.L_x_11778) ;  /* 0x0000000000947947 */ /* 0x000fec0003800000 */
.L_x_11790:
        /* <DEDUP_REMOVED lines=14> */
.L_x_11777:
        /* <DEDUP_REMOVED lines=16> */
.L_x_11799:
[----:B------:R-:W-:Y:S01]  /*1ce0*/  IMAD.MOV.U32 R29, RZ, RZ, RZ ;  /* 0x000000ffff1d7224 */ /* 0x000fe200078e00ff */
[----:B------:R-:W-:Y:S06]  /*1cf0*/  BRA `(.L_x_11778) ;  /* 0x0000000000147947 */ /* 0x000fec0003800000 */
.L_x_11798:
[----:B------:R-:W2:Y:S02]  /*1d00*/  LDG.E.64 R4, desc[UR36][R4.64] ;  /* 0x0000002404047981 */ /* 0x000ea4000c1e1b00 */
[----:B--2---:R0:W2:Y:S01]  /*1d10*/  I2F.U64 R29, R4 ;  /* 0x00000004001d7312 */ /* 0x0040a20000301000 */
[----:B------:R-:W-:Y:S05]  /*1d20*/  BRA `(.L_x_11778) ;  /* 0x0000000000087947 */ /* 0x000fea0003800000 */
.L_x_11797:
[----:B------:R-:W2:Y:S02]  /*1d30*/  LDG.E R4, desc[UR36][R4.64] ;  /* 0x0000002404047981 */ /* 0x000ea4000c1e1900 */
[----:B--2---:R-:W-:-:S07]  /*1d40*/  I2FP.F32.U32 R29, R4 ;  /* 0x00000004001d7245 */ /* 0x004fce0000201000 */
.L_x_11778:
[----:B------:R-:W-:Y:S05]  /*1d50*/  BSYNC B6 ;  /* 0x0000000000067941 */ /* 0x000fea0003800000 */
.L_x_11772:
[----:B------:R-:W0:Y:S02]  /*1d60*/  S2R R16, SR_TID.X ;  /* 0x0000000000107919 */ /* 0x000e240000002100 */
[----:B0-----:R-:W-:-:S07]  /*1d70*/  VIADD R16, R16, 0x80 ;  /* 0x0000008010107836 */ /* 0x001fce0000000000 */
.L_x_11743:
[----:B------:R-:W-:Y:S05]  /*1d80*/  BSYNC B7 ;  /* 0x0000000000077941 */ /* 0x000fea0003800000 */
.L_x_11742:
[----:B------:R-:W-:Y:S01]  /*1d90*/  ISETP.GE.AND P0, PT, R16, R17, PT ;  /* 0x000000111000720c */ /* 0x000fe20003f06270 */
[----:B------:R-:W-:Y:S01]  /*1da0*/  BSSY B7, `(.L_x_11800) ;  /* 0x00001cb000077945 */ /* 0x000fe20003800000 */
[----:B------:R-:W-:-:S11]  /*1db0*/  IMAD.MOV.U32 R23, RZ, RZ, RZ ;  /* 0x000000ffff177224 */ /* 0x000fd600078e00ff */
[----:B------:R-:W-:Y:S05]  /*1dc0*/  @P0 BRA `(.L_x_11801) ;  /* 0x0000001c00200947 */ /* 0x000fea0003800000 */
[----:B----4-:R-:W0:Y:S01]  /*1dd0*/  LDC.64 R4, c[0x0][0x220] ;  /* 0x00008800ff047b82 */ /* 0x010e220000000a00 */
        /* <DEDUP_REMOVED lines=17> */
[----:B------:R-:W4:Y:S02]  /*1ef0*/  LDG.E.S8 R4, desc[UR36][R4.64] ;  /* 0x0000002404047981 */ /* 0x000f24000c1e1300 */
[----:B----4-:R0:W4:Y:S01]  /*1f00*/  I2F.S16 R18, R4 ;  /* 0x0000000400127306 */ /* 0x0101220000101400 */
[----:B------:R-:W-:Y:S05]  /*1f10*/  BRA `(.L_x_11808) ;  /* 0x0000000c00387947 */ /* 0x000fea0003800000 */
.L_x_11806:
[----:B------:R-:W4:Y:S02]  /*1f20*/  LDG.E.U8 R4, desc[UR36][R4.64] ;  /* 0x0000002404047981 */ /* 0x000f24000c1e1100 */
[----:B----4-:R-:W-:Y:S01]  /*1f30*/  I2FP.F32.U32 R18, R4 ;  /* 0x0000000400127245 */ /* 0x010fe20000201000 */
[----:B------:R-:W-:Y:S06]  /*1f40*/  BRA `(.L_x_11808) ;  /* 0x0000000c002c7947 */ /* 0x000fec0003800000 */
.L_x_11805:
[----:B------:R-:W-:-:S13]  /*1f50*/  ISETP.NE.AND P0, PT, R0, 0x2, PT ;  /* 0x000000020000780c */ /* 0x000fda0003f05270 */
[----:B------:R-:W-:Y:S05]  /*1f60*/  @!P0 BRA `(.L_x_11809) ;  /* 0x0000000000288947 */ /* 0x000fea0003800000 */
[----:B------:R-:W-:-:S13]  /*1f70*/  ISETP.NE.AND P0, PT, R0, 0x3, PT ;  /* 0x000000030000780c */ /* 0x000fda0003f05270 */
[----:B------:R-:W-:Y:S05]  /*1f80*/  @!P0 BRA `(.L_x_11810) ;  /* 0x0000000000148947 */ /* 0x000fea0003800000 */
[----:B------:R-:W-:-:S13]  /*1f90*/  ISETP.NE.AND P0, PT, R0, 0x4, PT ;  /* 0x000000040000780c */ /* 0x000fda0003f05270 */
[----:B------:R-:W-:Y:S05]  /*1fa0*/  @P0 BRA `(.L_x_11807) ;  /* 0x0000000800b80947 */ /* 0x000fea0003800000 */
[----:B------:R-:W4:Y:S02]  /*1fb0*/  LDG.E.64 R4, desc[UR36][R4.64] ;  /* 0x0000002404047981 */ /* 0x000f24000c1e1b00 */
[----:B----4-:R0:W4:Y:S01]  /*1fc0*/  I2F.S64 R18, R4 ;  /* 0x0000000400127312 */ /* 0x0101220000301400 */
[----:B------:R-:W-:Y:S05]  /*1fd0*/  BRA `(.L_x_11808) ;  /* 0x0000000c00087947 */ /* 0x000fea0003800000 */
.L_x_11810:
[----:B------:R-:W4:Y:S02]  /*1fe0*/  LDG.E R4, desc[UR36][R4.64] ;  /* 0x0000002404047981 */ /* 0x000f24000c1e1900 */
[----:B----4-:R-:W-:Y:S01]  /*1ff0*/  I2FP.F32.S32 R18, R4 ;  /* 0x0000000400127245 */ /* 0x010fe20000201400 */
[----:B------:R-:W-:Y:S06]  /*2000*/  BRA `(.L_x_11808) ;  /* 0x0000000800fc7947 */ /* 0x000fec0003800000 */
.L_x_11809:
[----:B------:R-:W4:Y:S02]  /*2010*/  LDG.E.U16 R4, desc[UR36][R4.64] ;  /* 0x0000002404047981 */ /* 0x000f24000c1e1500 */
[----:B----4-:R0:W4:Y:S01]  /*2020*/  I2F.S16 R18, R4 ;  /* 0x0000000400127306 */ /* 0x0101220000101400 */
[----:B------:R-:W-:Y:S05]  /*2030*/  BRA `(.L_x_11808) ;  /* 0x0000000800f07947 */ /* 0x000fea0003800000 */
.L_x_11804:
        /* <DEDUP_REMOVED lines=8> */
.L_x_11812:
[----:B------:R-:W4:Y:S02]  /*20c0*/  LDG.E.U16 R4, desc[UR36][R4.64] ;  /* 0x0000002404047981 */ /* 0x000f24000c1e1500 */
[----:B----4-:R-:W-:Y:S01]  /*20d0*/  HADD2.F32 R18, -RZ, R4.H0_H0 ;  /* 0x20000004ff127230 */ /* 0x010fe20000004100 */
[----:B------:R-:W-:Y:S06]  /*20e0*/  BRA `(.L_x_11808) ;  /* 0x0000000800c47947 */ /* 0x000fec0003800000 */
.L_x_11811:
        /* <DEDUP_REMOVED lines=8> */
.L_x_11814:
[----:B------:R-:W4:Y:S02]  /*2170*/  LDG.E.U16 R4, desc[UR36][R4.64] ;  /* 0x0000002404047981 */ /* 0x000f24000c1e1500 */
[----:B----4-:R-:W-:Y:S01]  /*2180*/  HADD2.F32 R18, -RZ, R4.H0_H0 ;  /* 0x20000004ff127230 */ /* 0x010fe20000004100 */
[----:B------:R-:W-:Y:S06]  /*2190*/  BRA `(.L_x_11808) ;  /* 0x0000000800987947 */ /* 0x000fec0003800000 */
.L_x_11813:
[----:B------:R-:W4:Y:S01]  /*21a0*/  LDG.E.64 R4, desc[UR36][R4.64] ;  /* 0x0000002404047981 */ /* 0x000f22000c1e1b00 */
[----:B------:R-:W-:Y:S01]  /*21b0*/  UMOV UR4, 0xf0000000 ;  /* 0xf000000000047882 */ /* 0x000fe20000000000 */
[----:B------:R-:W-:Y:S01]  /*21c0*/  UMOV UR5, 0x380fffff ;  /* 0x380fffff00057882 */ /* 0x000fe20000000000 */
[----:B----4-:R-:W0:Y:S01]  /*21d0*/  F2F.F32.F64 R18, R4 ;  /* 0x0000000400127310 */ /* 0x010e220000301000 */
[----:B------:R-:W-:-:S14]  /*21e0*/  DSETP.GEU.AND P0, PT, |R4|, UR4, PT ;  /* 0x0000000404007e2a */ /* 0x000fdc000bf0e200 */
[----:B0-----:R-:W-:Y:S01]  /*21f0*/  @!P0 FMUL R18, R18, 1.175494350822287508e-38 ;  /* 0x0080000012128820 */ /* 0x001fe20000400000 */
[----:B------:R-:W-:Y:S06]  /*2200*/  BRA `(.L_x_11808) ;  /* 0x00000008007c7947 */ /* 0x000fec0003800000 */
.L_x_11803:
        /* <DEDUP_REMOVED lines=8> */
[----:B------:R-:W4:Y:S02]  /*2290*/  LDG.E.U8 R4, desc[UR36][R4.64] ;  /* 0x0000002404047981 */ /* 0x000f24000c1e1100 */
[----:B----4-:R-:W-:-:S04]  /*22a0*/  ISETP.NE.AND P0, PT, R4, RZ, PT ;  /* 0x000000ff0400720c */ /* 0x010fc80003f05270 */
[----:B------:R-:W-:Y:S01]  /*22b0*/  FSEL R18, RZ, 1, !P0 ;  /* 0x3f800000ff127808 */ /* 0x000fe20004000000 */
[----:B------:R-:W-:Y:S08]  /*22c0*/  BRA `(.L_x_11808) ;  /* 0x00000008004c7947 */ /* 0x000ff00003800000 */
.L_x_11817:
[----:B------:R-:W4:Y:S01]  /*22d0*/  LDG.E.64 R4, desc[UR36][R4.64] ;  /* 0x0000002404047981 */ /* 0x000f22000c1e1b00 */
[----:B------:R-:W-:Y:S01]  /*22e0*/  UMOV UR4, 0xf0000000 ;  /* 0xf000000000047882 */ /* 0x000fe20000000000 */
[----:B------:R-:W-:Y:S01]  /*22f0*/  UMOV UR5, 0x380fffff ;  /* 0x380fffff00057882 */ /* 0x000fe20000000000 */
[----:B----4-:R-:W0:Y:S01]  /*2300*/  F2F.F32.F64 R18, R4 ;  /* 0x0000000400127310 */ /* 0x010e220000301000 */
[----:B------:R-:W-:-:S14]  /*2310*/  DSETP.GEU.AND P0, PT, |R4|, UR4, PT ;  /* 0x0000000404007e2a */ /* 0x000fdc000bf0e200 */
[----:B0-----:R-:W-:Y:S01]  /*2320*/  @!P0 FMUL R18, R18, 1.175494350822287508e-38 ;  /* 0x0080000012128820 */ /* 0x001fe20000400000 */
[----:B------:R-:W-:Y:S06]  /*2330*/  BRA `(.L_x_11808) ;  /* 0x0000000800307947 */ /* 0x000fec0003800000 */
.L_x_11816:
        /* <DEDUP_REMOVED lines=26> */
.L_x_11819:
[----:B------:R-:W4:Y:S02]  /*24e0*/  LDG.E.U8 R4, desc[UR36][R4.64] ;  /* 0x0000002404047981 */ /* 0x000f24000c1e1100 */
        /* <DEDUP_REMOVED lines=12> */
.L_x_11818:
[----:B------:R-:W4:Y:S02]  /*25b0*/  LDG.E.U16 R4, desc[UR36][R4.64] ;  /* 0x0000002404047981 */ /* 0x000f24000c1e1500 */
[----:B----4-:R-:W-:Y:S01]  /*25c0*/  IMAD.U32 R18, R4, 0x10000, RZ ;  /* 0x0001000004127824 */ /* 0x010fe200078e00ff */
[----:B------:R-:W-:Y:S06]  /*25d0*/  BRA `(.L_x_11808) ;  /* 0x0000000400887947 */ /* 0x000fec0003800000 */
.L_x_11815:
        /* <DEDUP_REMOVED lines=8> */
[----:B------:R-:W4:Y:S02]  /*2660*/  LDG.E.U16 R4, desc[UR36][R4.64] ;  /* 0x0000002404047981 */ /* 0x000f24000c1e1500 */
[----:B----4-:R-:W-:Y:S01]  /*2670*/  I2FP.F32.U32 R18, R4 ;  /* 0x0000000400127245 */ /* 0x010fe20000201000 */
[----:B------:R-:W-:Y:S06]  /*2680*/  BRA `(.L_x_11808) ;  /* 0x00000004005c7947 */ /* 0x000fec0003800000 */
.L_x_11822:
[----:B------:R-:W4:Y:S01]  /*2690*/  LDG.E.U8 R3, desc[UR36][R4.64] ;  /* 0x0000002404037981 */ /* 0x000f22000c1e1100 */
        /* <DEDUP_REMOVED lines=19> */
.L_x_11824:
[----:B------:R-:W-:Y:S05]  /*27d0*/  BSYNC B0 ;  /* 0x0000000000007941 */ /* 0x000fea0003800000 */
.L_x_11823:
[----:B------:R-:W-:Y:S01]  /*27e0*/  IMAD.SHL.U32 R3, R3, 0x100000, RZ ;  /* 0x0010000003037824 */ /* 0x000fe200078e00ff */
[----:B------:R-:W-:-:S04]  /*27f0*/  LEA R5, R0, 0x3b800000, 0x17 ;  /* 0x3b80000000057811 */ /* 0x000fc800078eb8ff */
[----:B------:R-:W-:Y:S01]  /*2800*/  LOP3.LUT R18, R5, R3, R18, 0xfe, !PT ;  /* 0x0000000305127212 */ /* 0x000fe200078efe12 */
[----:B------:R-:W-:Y:S06]  /*2810*/  BRA `(.L_x_11808) ;  /* 0x0000000000f87947 */ /* 0x000fec0003800000 */
.L_x_11821:
        /* <DEDUP_REMOVED lines=20> */
.L_x_11826:
[----:B------:R-:W-:Y:S05]  /*2960*/  BSYNC B0 ;  /* 0x0000000000007941 */ /* 0x000fea0003800000 */
.L_x_11825:
[----:B------:R-:W-:Y:S01]  /*2970*/  IMAD.SHL.U32 R3, R3, 0x200000, RZ ;  /* 0x0020000003037824 */ /* 0x000fe200078e00ff */
[----:B------:R-:W-:-:S04]  /*2980*/  LEA R5, R0, 0x37800000, 0x17 ;  /* 0x3780000000057811 */ /* 0x000fc800078eb8ff */
[----:B------:R-:W-:Y:S01]  /*2990*/  LOP3.LUT R18, R5, R3, R18, 0xfe, !PT ;  /* 0x0000000305127212 */ /* 0x000fe200078efe12 */
[----:B------:R-:W-:Y:S06]  /*29a0*/  BRA `(.L_x_11808) ;  /* 0x0000000000947947 */ /* 0x000fec0003800000 */
.L_x_11820:
[----:B------:R-:W-:-:S13]  /*29b0*/  ISETP.NE.AND P0, PT, R0, 0x1c, PT ;  /* 0x0000001c0000780c */ /* 0x000fda0003f05270 */
[----:B------:R-:W-:Y:S05]  /*29c0*/  @!P0 BRA `(.L_x_11827) ;  /* 0x0000000000848947 */ /* 0x000fea0003800000 */
[----:B------:R-:W-:-:S13]  /*29d0*/  ISETP.NE.AND P0, PT, R0, 0x1d, PT ;  /* 0x0000001d0000780c */ /* 0x000fda0003f05270 */
[----:B------:R-:W-:Y:S05]  /*29e0*/  @!P0 BRA `(.L_x_11828) ;  /* 0x0000000000708947 */ /* 0x000fea0003800000 */
[----:B------:R-:W-:-:S13]  /*29f0*/  ISETP.NE.AND P0, PT, R0, 0x2c, PT ;  /* 0x0000002c0000780c */ /* 0x000fda0003f05270 */
[----:B------:R-:W-:Y:S05]  /*2a00*/  @P0 BRA `(.L_x_11807) ;  /* 0x0000000000200947 */ /* 0x000fea0003800000 */
[----:B------:R-:W4:Y:S01]  /*2a10*/  LDG.E.U8 R4, desc[UR36][R4.64] ;  /* 0x0000002404047981 */ /* 0x000f22000c1e1100 */
[----:B------:R-:W-:Y:S01]  /*2a20*/  IMAD.MOV.U32 R18, RZ, RZ, 0x400000 ;  /* 0x00400000ff127424 */ /* 0x000fe200078e00ff */
[----:B----4-:R-:W-:-:S13]  /*2a30*/  ISETP.NE.AND P0, PT, R4, RZ, PT ;  /* 0x000000ff0400720c */ /* 0x010fda0003f05270 */
[----:B------:R-:W-:Y:S05]  /*2a40*/  @!P0 BRA `(.L_x_11808) ;  /* 0x00000000006c8947 */ /* 0x000fea0003800000 */
[----:B------:R-:W-:-:S13]  /*2a50*/  ISETP.NE.AND P0, PT, R4, 0xff, PT ;  /* 0x000000ff0400780c */ /* 0x000fda0003f05270 */
[----:B------:R-:W-:Y:S02]  /*2a60*/  @!P0 IMAD.MOV.U32 R18, RZ, RZ, 0x7f800001 ;  /* 0x7f800001ff128424 */ /* 0x000fe400078e00ff */
[----:B------:R-:W-:Y:S01]  /*2a70*/  @P0 IMAD.SHL.U32 R18, R4, 0x800000, RZ ;  /* 0x0080000004120824 */ /* 0x000fe200078e00ff */
[----:B------:R-:W-:Y:S06]  /*2a80*/  BRA `(.L_x_11808) ;  /* 0x00000000005c7947 */ /* 0x000fec0003800000 */
.L_x_11807:
        /* <DEDUP_REMOVED lines=16> */
.L_x_11829:
[----:B------:R-:W-:Y:S01]  /*2b90*/  IMAD.MOV.U32 R18, RZ, RZ, RZ ;  /* 0x000000ffff127224 */ /* 0x000fe200078e00ff */
[----:B------:R-:W-:Y:S06]  /*2ba0*/  BRA `(.L_x_11808) ;  /* 0x0000000000147947 */ /* 0x000fec0003800000 */
.L_x_11828:
[----:B------:R-:W4:Y:S02]  /*2bb0*/  LDG.E.64 R4, desc[UR36][R4.64] ;  /* 0x0000002404047981 */ /* 0x000f24000c1e1b00 */
[----:B----4-:R0:W4:Y:S01]  /*2bc0*/  I2F.U64 R18, R4 ;  /* 0x0000000400127312 */ /* 0x0101220000301000 */
[----:B------:R-:W-:Y:S05]  /*2bd0*/  BRA `(.L_x_11808) ;  /* 0x0000000000087947 */ /* 0x000fea0003800000 */
.L_x_11827:
[----:B------:R-:W4:Y:S02]  /*2be0*/  LDG.E R4, desc[UR36][R4.64] ;  /* 0x0000002404047981 */ /* 0x000f24000c1e1900 */
[----:B----4-:R-:W-:-:S07]  /*2bf0*/  I2FP.F32.U32 R18, R4 ;  /* 0x0000000400127245 */ /* 0x010fce0000201000 */
.L_x_11808:
[----:B------:R-:W-:Y:S05]  /*2c00*/  BSYNC B6 ;  /* 0x0000000000067941 */ /* 0x000fea0003800000 */
.L_x_11802:
        /* <DEDUP_REMOVED lines=20> */
.L_x_11834:
[----:B------:R-:W2:Y:S02]  /*2d50*/  LDG.E.U8 R4, desc[UR36][R4.64] ;  /* 0x0000002404047981 */ /* 0x000ea4000c1e1100 */
[----:B--2---:R-:W-:Y:S01]  /*2d60*/  I2FP.F32.U32 R23, R4 ;  /* 0x0000000400177245 */ /* 0x004fe20000201000 */
[----:B------:R-:W-:Y:S06]  /*2d70*/  BRA `(.L_x_11836) ;  /* 0x0000000c002c7947 */ /* 0x000fec0003800000 */
.L_x_11833:
        /* <DEDUP_REMOVED lines=9> */
.L_x_11838:
[----:B------:R-:W2:Y:S02]  /*2e10*/  LDG.E R4, desc[UR36][R4.64] ;  /* 0x0000002404047981 */ /* 0x000ea4000c1e1900 */
[----:B--2---:R-:W-:Y:S01]  /*2e20*/  I2FP.F32.S32 R23, R4 ;  /* 0x0000000400177245 */ /* 0x004fe20000201400 */
[----:B------:R-:W-:Y:S06]  /*2e30*/  BRA `(.L_x_11836) ;  /* 0x0000000800fc7947 */ /* 0x000fec0003800000 */
.L_x_11837:
[----:B------:R-:W2:Y:S02]  /*2e40*/  LDG.E.U16 R4, desc[UR36][R4.64] ;  /* 0x0000002404047981 */ /* 0x000ea4000c1e1500 */
[----:B--2---:R0:W2:Y:S01]  /*2e50*/  I2F.S16 R23, R4 ;  /* 0x0000000400177306 */ /* 0x0040a20000101400 */
[----:B------:R-:W-:Y:S05]  /*2e60*/  BRA `(.L_x_11836) ;  /* 0x0000000800f07947 */ /* 0x000fea0003800000 */
.L_x_11832:
        /* <DEDUP_REMOVED lines=8> */
.L_x_11840:
[----:B------:R-:W2:Y:S02]  /*2ef0*/  LDG.E.U16 R4, desc[UR36][R4.64] ;  /* 0x0000002404047981 */ /* 0x000ea4000c1e1500 */
[----:B--2---:R-:W-:Y:S01]  /*2f00*/  HADD2.F32 R23, -RZ, R4.H0_H0 ;  /* 0x20000004ff177230 */ /* 0x004fe20000004100 */
[----:B------:R-:W-:Y:S06]  /*2f10*/  BRA `(.L_x_11836) ;  /* 0x0000000800c47947 */ /* 0x000fec0003800000 */
.L_x_11839:
        /* <DEDUP_REMOVED lines=8> */
.L_x_11842:
[----:B------:R-:W2:Y:S02]  /*2fa0*/  LDG.E.U16 R4, desc[UR36][R4.64] ;  /* 0x0000002404047981 */ /* 0x000ea4000c1e1500 */
[----:B--2---:R-:W-:Y:S01]  /*2fb0*/  HADD2.F32 R23, -RZ, R4.H0_H0 ;  /* 0x20000004ff177230 */ /* 0x004fe20000004100 */
[----:B------:R-:W-:Y:S06]  /*2fc0*/  BRA `(.L_x_11836) ;  /* 0x0000000800987947 */ /* 0x000fec0003800000 */
.L_x_11841:
[----:B------:R-:W2:Y:S01]  /*2fd0*/  LDG.E.64 R4, desc[UR36][R4.64] ;  /* 0x0000002404047981 */ /* 0x000ea2000c1e1b00 */
[----:B------:R-:W-:Y:S01]  /*2fe0*/  UMOV UR4, 0xf0000000 ;  /* 0xf000000000047882 */ /* 0x000fe20000000000 */
[----:B------:R-:W-:Y:S01]  /*2ff0*/  UMOV UR5, 0x380fffff ;  /* 0x380fffff00057882 */ /* 0x000fe20000000000 */
[----:B--2---:R-:W0:Y:S01]  /*3000*/  F2F.F32.F64 R23, R4 ;  /* 0x0000000400177310 */ /* 0x004e220000301000 */
[----:B------:R-:W-:-:S14]  /*3010*/  DSETP.GEU.AND P0, PT, |R4|, UR4, PT ;  /* 0x0000000404007e2a */ /* 0x000fdc000bf0e200 */
[----:B0-----:R-:W-:Y:S01]  /*3020*/  @!P0 FMUL R23, R23, 1.175494350822287508e-38 ;  /* 0x0080000017178820 */ /* 0x001fe20000400000 */
[----:B------:R-:W-:Y:S06]  /*3030*/  BRA `(.L_x_11836) ;  /* 0x00000008007c7947 */ /* 0x000fec0003800000 */
.L_x_11831:
        /* <DEDUP_REMOVED lines=12> */
.L_x_11845:
[----:B------:R-:W2:Y:S01]  /*3100*/  LDG.E.64 R4, desc[UR36][R4.64] ;  /* 0x0000002404047981 */ /* 0x000ea2000c1e1b00 */
[----:B------:R-:W-:Y:S01]  /*3110*/  UMOV UR4, 0xf0000000 ;  /* 0xf000000000047882 */ /* 0x000fe20000000000 */
[----:B------:R-:W-:Y:S01]  /*3120*/  UMOV UR5, 0x380fffff ;  /* 0x380fffff00057882 */ /* 0x000fe20000000000 */
[----:B--2---:R-:W0:Y:S01]  /*3130*/  F2F.F32.F64 R23, R4 ;  /* 0x0000000400177310 */ /* 0x004e220000301000 */
[----:B------:R-:W-:-:S14]  /*3140*/  DSETP.GEU.AND P0, PT, |R4|, UR4, PT ;  /* 0x0000000404007e2a */ /* 0x000fdc000bf0e200 */
[----:B0-----:R-:W-:Y:S01]  /*3150*/  @!P0 FMUL R23, R23, 1.175494350822287508e-38 ;  /* 0x0080000017178820 */ /* 0x001fe20000400000 */
[----:B------:R-:W-:Y:S06]  /*3160*/  BRA `(.L_x_11836) ;  /* 0x0000000800307947 */ /* 0x000fec0003800000 */
.L_x_11844:
        /* <DEDUP_REMOVED lines=26> */
.L_x_11847:
        /* <DEDUP_REMOVED lines=13> */
.L_x_11846:
[----:B------:R-:W2:Y:S02]  /*33e0*/  LDG.E.U16 R4, desc[UR36][R4.64] ;  /* 0x0000002404047981 */ /* 0x000ea4000c1e1500 */
[----:B--2---:R-:W-:Y:S01]  /*33f0*/  IMAD.U32 R23, R4, 0x10000, RZ ;  /* 0x0001000004177824 */ /* 0x004fe200078e00ff */
[----:B------:R-:W-:Y:S06]  /*3400*/  BRA `(.L_x_11836) ;  /* 0x0000000400887947 */ /* 0x000fec0003800000 */
.L_x_11843:
        /* <DEDUP_REMOVED lines=11> */
.L_x_11850:
        /* <DEDUP_REMOVED lines=20> */
.L_x_11852:
[----:B------:R-:W-:Y:S05]  /*3600*/  BSYNC B0 ;  /* 0x0000000000007941 */ /* 0x000fea0003800000 */
.L_x_11851:
[----:B------:R-:W-:Y:S01]  /*3610*/  IMAD.SHL.U32 R3, R3, 0x100000, RZ ;  /* 0x0010000003037824 */ /* 0x000fe200078e00ff */
[----:B------:R-:W-:-:S04]  /*3620*/  LEA R0, R0, 0x3b800000, 0x17 ;  /* 0x3b80000000007811 */ /* 0x000fc800078eb8ff */
[----:B------:R-:W-:Y:S01]  /*3630*/  LOP3.LUT R23, R0, R3, R23, 0xfe, !PT ;  /* 0x0000000300177212 */ /* 0x000fe200078efe17 */
[----:B------:R-:W-:Y:S06]  /*3640*/  BRA `(.L_x_11836) ;  /* 0x0000000000f87947 */ /* 0x000fec0003800000 */
.L_x_11849:
        /* <DEDUP_REMOVED lines=20> */
.L_x_11854:
[----:B------:R-:W-:Y:S05]  /*3790*/  BSYNC B0 ;  /* 0x0000000000007941 */ /* 0x000fea0003800000 */
.L_x_11853:
[----:B------:R-:W-:Y:S01]  /*37a0*/  IMAD.SHL.U32 R3, R3, 0x200000, RZ ;  /* 0x0020000003037824 */ /* 0x000fe200078e00ff */
[----:B------:R-:W-:-:S04]  /*37b0*/  LEA R0, R0, 0x37800000, 0x17 ;  /* 0x3780000000007811 */ /* 0x000fc800078eb8ff */
[----:B------:R-:W-:Y:S01]  /*37c0*/  LOP3.LUT R23, R0, R3, R23, 0xfe, !PT ;  /* 0x0000000300177212 */ /* 0x000fe200078efe17 */
[----:B------:R-:W-:Y:S06]  /*37d0*/  BRA `(.L_x_11836) ;  /* 0x0000000000947947 */ /* 0x000fec0003800000 */
.L_x_11848:
        /* <DEDUP_REMOVED lines=14> */
.L_x_11835:
        /* <DEDUP_REMOVED lines=16> */
.L_x_11857:
[----:B------:R-:W-:Y:S01]  /*39c0*/  IMAD.MOV.U32 R23, RZ, RZ, RZ ;  /* 0x000000ffff177224 */ /* 0x000fe200078e00ff */
[----:B------:R-:W-:Y:S06]  /*39d0*/  BRA `(.L_x_11836) ;  /* 0x0000000000147947 */ /* 0x000fec0003800000 */
.L_x_11856:
[----:B------:R-:W2:Y:S02]  /*39e0*/  LDG.E.64 R4, desc[UR36][R4.64] ;  /* 0x0000002404047981 */ /* 0x000ea4000c1e1b00 */
[----:B--2---:R0:W2:Y:S01]  /*39f0*/  I2F.U64 R23, R4 ;  /* 0x0000000400177312 */ /* 0x0040a20000301000 */
[----:B------:R-:W-:Y:S05]  /*3a00*/  BRA `(.L_x_11836) ;  /* 0x0000000000087947 */ /* 0x000fea0003800000 */
.L_x_11855:
[----:B------:R-:W2:Y:S02]  /*3a10*/  LDG.E R4, desc[UR36][R4.64] ;  /* 0x0000002404047981 */ /* 0x000ea4000c1e1900 */
[----:B--2---:R-:W-:-:S07]  /*3a20*/  I2FP.F32.U32 R23, R4 ;  /* 0x0000000400177245 */ /* 0x004fce0000201000 */
.L_x_11836:
[----:B------:R-:W-:Y:S05]  /*3a30*/  BSYNC B6 ;  /* 0x0000000000067941 */ /* 0x000fea0003800000 */
.L_x_11830:
[----:B------:R-:W-:-:S07]  /*3a40*/  VIADD R16, R16, 0x80 ;  /* 0x0000008010107836 */ /* 0x000fce0000000000 */
.L_x_11801:
[----:B------:R-:W-:Y:S05]  /*3a50*/  BSYNC B7 ;  /* 0x0000000000077941 */ /* 0x000fea0003800000 */
.L_x_11800:
[----:B------:R-:W-:Y:S01]  /*3a60*/  ISETP.GE.AND P0, PT, R16, R17, PT ;  /* 0x000000111000720c */ /* 0x000fe20003f06270 */
[----:B------:R-:W-:Y:S01]  /*3a70*/  BSSY B7, `(.L_x_11858) ;  /* 0x00001ce000077945 */ /* 0x000fe20003800000 */
[----:B------:R-:W-:Y:S02]  /*3a80*/  IMAD.MOV.U32 R27, RZ, RZ, RZ ;  /* 0x000000ffff1b7224 */ /* 0x000fe400078e00ff */
[----:B------:R-:W-:Y:S02]  /*3a90*/  IMAD.MOV.U32 R22, RZ, RZ, RZ ;  /* 0x000000ffff167224 */ /* 0x000fe400078e00ff */
[----:B------:R-:W-:-:S07]  /*3aa0*/  IMAD.MOV.U32 R28, RZ, RZ, RZ ;  /* 0x000000ffff1c7224 */ /* 0x000fce00078e00ff */
        /* <DEDUP_REMOVED lines=22> */
.L_x_11864:
[----:B------:R-:W4:Y:S02]  /*3c10*/  LDG.E.U8 R4, desc[UR36][R4.64] ;  /* 0x0000002404047981 */ /* 0x000f24000c1e1100 */
[----:B----4-:R-:W-:Y:S01]  /*3c20*/  I2FP.F32.U32 R22, R4 ;  /* 0x0000000400167245 */ /* 0x010fe20000201000 */
[----:B------:R-:W-:Y:S06]  /*3c30*/  BRA `(.L_x_11866) ;  /* 0x0000000c002c7947 */ /* 0x000fec0003800000 */
.L_x_11863:
        /* <DEDUP_REMOVED lines=9> */
.L_x_11868:
[----:B------:R-:W4:Y:S02]  /*3cd0*/  LDG.E R4, desc[UR36][R4.64] ;  /* 0x0000002404047981 */ /* 0x000f24000c1e1900 */
[----:B----4-:R-:W-:Y:S01]  /*3ce0*/  I2FP.F32.S32 R22, R4 ;  /* 0x0000000400167245 */ /* 0x010fe20000201400 */
[----:B------:R-:W-:Y:S06]  /*3cf0*/  BRA `(.L_x_11866) ;  /* 0x0000000800fc7947 */ /* 0x000fec0003800000 */
.L_x_11867:
[----:B------:R-:W4:Y:S02]  /*3d00*/  LDG.E.U16 R4, desc[UR36][R4.64] ;  /* 0x0000002404047981 */ /* 0x000f24000c1e1500 */
[----:B----4-:R0:W4:Y:S01]  /*3d10*/  I2F.S16 R22, R4 ;  /* 0x0000000400167306 */ /* 0x0101220000101400 */
[----:B------:R-:W-:Y:S05]  /*3d20*/  BRA `(.L_x_11866) ;  /* 0x0000000800f07947 */ /* 0x000fea0003800000 */
.L_x_11862:
        /* <DEDUP_REMOVED lines=8> */
.L_x_11870:
[----:B------:R-:W4:Y:S02]  /*3db0*/  LDG.E.U16 R4, desc[UR36][R4.64] ;  /* 0x0000002404047981 */ /* 0x000f24000c1e1500 */
[----:B----4-:R-:W-:Y:S01]  /*3dc0*/  HADD2.F32 R22, -RZ, R4.H0_H0 ;  /* 0x20000004ff167230 */ /* 0x010fe20000004100 */
[----:B------:R-:W-:Y:S06]  /*3dd0*/  BRA `(.L_x_11866) ;  /* 0x0000000800c47947 */ /* 0x000fec0003800000 */
.L_x_11869:
        /* <DEDUP_REMOVED lines=8> */
.L_x_11872:
[----:B------:R-:W4:Y:S02]  /*3e60*/  LDG.E.U16 R4, desc[UR36][R4.64] ;  /* 0x0000002404047981 */ /* 0x000f24000c1e1500 */
[----:B----4-:R-:W-:Y:S01]  /*3e70*/  HADD2.F32 R22, -RZ, R4.H0_H0 ;  /* 0x20000004ff167230 */ /* 0x010fe20000004100 */
[----:B------:R-:W-:Y:S06]  /*3e80*/  BRA `(.L_x_11866) ;  /* 0x0000000800987947 */ /* 0x000fec0003800000 */
.L_x_11871:
[----:B------:R-:W4:Y:S01]  /*3e90*/  LDG.E.64 R4, desc[UR36][R4.64] ;  /* 0x0000002404047981 */ /* 0x000f22000c1e1b00 */
[----:B------:R-:W-:Y:S01]  /*3ea0*/  UMOV UR4, 0xf0000000 ;  /* 0xf000000000047882 */ /* 0x000fe20000000000 */
[----:B------:R-:W-:Y:S01]  /*3eb0*/  UMOV UR5, 0x380fffff ;  /* 0x380fffff00057882 */ /* 0x000fe20000000000 */
[----:B----4-:R-:W0:Y:S01]  /*3ec0*/  F2F.F32.F64 R22, R4 ;  /* 0x0000000400167310 */ /* 0x010e220000301000 */
[----:B------:R-:W-:-:S14]  /*3ed0*/  DSETP.GEU.AND P0, PT, |R4|, UR4, PT ;  /* 0x0000000404007e2a */ /* 0x000fdc000bf0e200 */
[----:B0-----:R-:W-:Y:S01]  /*3ee0*/  @!P0 FMUL R22, R22, 1.175494350822287508e-38 ;  /* 0x0080000016168820 */ /* 0x001fe20000400000 */
[----:B------:R-:W-:Y:S06]  /*3ef0*/  BRA `(.L_x_11866) ;  /* 0x00000008007c7947 */ /* 0x000fec0003800000 */
.L_x_11861:
        /* <DEDUP_REMOVED lines=12> */
.L_x_11875:
[----:B------:R-:W4:Y:S01]  /*3fc0*/  LDG.E.64 R4, desc[UR36][R4.64] ;  /* 0x0000002404047981 */ /* 0x000f22000c1e1b00 */
[----:B------:R-:W-:Y:S01]  /*3fd0*/  UMOV UR4, 0xf0000000 ;  /* 0xf000000000047882 */ /* 0x000fe20000000000 */
[----:B------:R-:W-:Y:S01]  /*3fe0*/  UMOV UR5, 0x380fffff ;  /* 0x380fffff00057882 */ /* 0x000fe20000000000 */
[----:B----4-:R-:W0:Y:S01]  /*3ff0*/  F2F.F32.F64 R22, R4 ;  /* 0x0000000400167310 */ /* 0x010e220000301000 */
[----:B------:R-:W-:-:S14]  /*4000*/  DSETP.GEU.AND P0, PT, |R4|, UR4, PT ;  /* 0x0000000404007e2a */ /* 0x000fdc000bf0e200 */
[----:B0-----:R-:W-:Y:S01]  /*4010*/  @!P0 FMUL R22, R22, 1.175494350822287508e-38 ;  /* 0x0080000016168820 */ /* 0x001fe20000400000 */
[----:B------:R-:W-:Y:S06]  /*4020*/  BRA `(.L_x_11866) ;  /* 0x0000000800307947 */ /* 0x000fec0003800000 */
.L_x_11874:
        /* <DEDUP_REMOVED lines=26> */
.L_x_11877:
        /* <DEDUP_REMOVED lines=13> */
.L_x_11876:
[----:B------:R-:W4:Y:S02]  /*42a0*/  LDG.E.U16 R4, desc[UR36][R4.64] ;  /* 0x0000002404047981 */ /* 0x000f24000c1e1500 */
[----:B----4-:R-:W-:Y:S01]  /*42b0*/  IMAD.U32 R22, R4, 0x10000, RZ ;  /* 0x0001000004167824 */ /* 0x010fe200078e00ff */
[----:B------:R-:W-:Y:S06]  /*42c0*/  BRA `(.L_x_11866) ;  /* 0x0000000400887947 */ /* 0x000fec0003800000 */
.L_x_11873:
        /* <DEDUP_REMOVED lines=11> */
.L_x_11880:
        /* <DEDUP_REMOVED lines=20> */
.L_x_11882:
[----:B------:R-:W-:Y:S05]  /*44c0*/  BSYNC B0 ;  /* 0x0000000000007941 */ /* 0x000fea0003800000 */
.L_x_11881:
[----:B------:R-:W-:Y:S01]  /*44d0*/  IMAD.SHL.U32 R3, R3, 0x100000, RZ ;  /* 0x0010000003037824 */ /* 0x000fe200078e00ff */
[----:B------:R-:W-:-:S04]  /*44e0*/  LEA R5, R0, 0x3b800000, 0x17 ;  /* 0x3b80000000057811 */ /* 0x000fc800078eb8ff */
[----:B------:R-:W-:Y:S01]  /*44f0*/  LOP3.LUT R22, R5, R3, R22, 0xfe, !PT ;  /* 0x0000000305167212 */ /* 0x000fe200078efe16 */
[----:B------:R-:W-:Y:S06]  /*4500*/  BRA `(.L_x_11866) ;  /* 0x0000000000f87947 */ /* 0x000fec0003800000 */
.L_x_11879:
        /* <DEDUP_REMOVED lines=20> */
.L_x_11884:
[----:B------:R-:W-:Y:S05]  /*4650*/  BSYNC B0 ;  /* 0x0000000000007941 */ /* 0x000fea0003800000 */
.L_x_11883:
[----:B------:R-:W-:Y:S01]  /*4660*/  IMAD.SHL.U32 R3, R3, 0x200000, RZ ;  /* 0x0020000003037824 */ /* 0x000fe200078e00ff */
[----:B------:R-:W-:-:S04]  /*4670*/  LEA R5, R0, 0x37800000, 0x17 ;  /* 0x3780000000057811 */ /* 0x000fc800078eb8ff */
[----:B------:R-:W-:Y:S01]  /*4680*/  LOP3.LUT R22, R5, R3, R22, 0xfe, !PT ;  /* 0x0000000305167212 */ /* 0x000fe200078efe16 */
[----:B------:R-:W-:Y:S06]  /*4690*/  BRA `(.L_x_11866) ;  /* 0x0000000000947947 */ /* 0x000fec0003800000 */
.L_x_11878:
        /* <DEDUP_REMOVED lines=14> */
.L_x_11865:
        /* <DEDUP_REMOVED lines=16> */
.L_x_11887:
[----:B------:R-:W-:Y:S01]  /*4880*/  IMAD.MOV.U32 R22, RZ, RZ, RZ ;  /* 0x000000ffff167224 */ /* 0x000fe200078e00ff */
[----:B------:R-:W-:Y:S06]  /*4890*/  BRA `(.L_x_11866) ;  /* 0x0000000000147947 */ /* 0x000fec0003800000 */
.L_x_11886:
[----:B------:R-:W4:Y:S02]  /*48a0*/  LDG.E.64 R4, desc[UR36][R4.64] ;  /* 0x0000002404047981 */ /* 0x000f24000c1e1b00 */
[----:B----4-:R0:W4:Y:S01]  /*48b0*/  I2F.U64 R22, R4 ;  /* 0x0000000400167312 */ /* 0x0101220000301000 */
[----:B------:R-:W-:Y:S05]  /*48c0*/  BRA `(.L_x_11866) ;  /* 0x0000000000087947 */ /* 0x000fea0003800000 */
.L_x_11885:
[----:B------:R-:W4:Y:S02]  /*48d0*/  LDG.E R4, desc[UR36][R4.64] ;  /* 0x0000002404047981 */ /* 0x000f24000c1e1900 */
[----:B----4-:R-:W-:-:S07]  /*48e0*/  I2FP.F32.U32 R22, R4 ;  /* 0x0000000400167245 */ /* 0x010fce0000201000 */
.L_x_11866:
[----:B------:R-:W-:Y:S05]  /*48f0*/  BSYNC B6 ;  /* 0x0000000000067941 */ /* 0x000fea0003800000 */
.L_x_11860:
[----:B------:R-:W1:Y:S01]  /*4900*/  LDC.U8 R3, c[0x0][0x235] ;  /* 0x00008d40ff037b82 */ /* 0x000e620000000000 */
[----:B------:R-:W-:Y:S01]  /*4910*/  ULDC UR4, c[0x0][0x23c] ;  /* 0x00008f0000047ab9 */ /* 0x000fe20000000800 */
[----:B------:R-:W-:Y:S01]  /*4920*/  BSSY B6, `(.L_x_11888) ;  /* 0x00000e1000067945 */ /* 0x000fe20003800000 */
        /* <DEDUP_REMOVED lines=18> */
.L_x_11892:
[----:B------:R-:W2:Y:S02]  /*4a50*/  LDG.E.U8 R4, desc[UR36][R4.64] ;  /* 0x0000002404047981 */ /* 0x000ea4000c1e1100 */
[----:B--2---:R-:W-:Y:S01]  /*4a60*/  I2FP.F32.U32 R28, R4 ;  /* 0x00000004001c7245 */ /* 0x004fe20000201000 */
[----:B------:R-:W-:Y:S06]  /*4a70*/  BRA `(.L_x_11894) ;  /* 0x0000000c002c7947 */ /* 0x000fec0003800000 */
.L_x_11891:
        /* <DEDUP_REMOVED lines=9> */
.L_x_11896:
[----:B------:R-:W2:Y:S02]  /*4b10*/  LDG.E R4, desc[UR36][R4.64] ;  /* 0x0000002404047981 */ /* 0x000ea4000c1e1900 */
[----:B--2---:R-:W-:Y:S01]  /*4b20*/  I2FP.F32.S32 R28, R4 ;  /* 0x00000004001c7245 */ /* 0x004fe20000201400 */
[----:B------:R-:W-:Y:S06]  /*4b30*/  BRA `(.L_x_11894) ;  /* 0x0000000800fc7947 */ /* 0x000fec0003800000 */
.L_x_11895:
[----:B------:R-:W2:Y:S02]  /*4b40*/  LDG.E.U16 R4, desc[UR36][R4.64] ;  /* 0x0000002404047981 */ /* 0x000ea4000c1e1500 */
[----:B--2---:R0:W1:Y:S01]  /*4b50*/  I2F.S16 R28, R4 ;  /* 0x00000004001c7306 */ /* 0x0040620000101400 */
[----:B------:R-:W-:Y:S05]  /*4b60*/  BRA `(.L_x_11894) ;  /* 0x0000000800f07947 */ /* 0x000fea0003800000 */
.L_x_11890:
        /* <DEDUP_REMOVED lines=8> */
.L_x_11898:
[----:B------:R-:W2:Y:S02]  /*4bf0*/  LDG.E.U16 R4, desc[UR36][R4.64] ;  /* 0x0000002404047981 */ /* 0x000ea4000c1e1500 */
[----:B--2---:R-:W-:Y:S01]  /*4c00*/  HADD2.F32 R28, -RZ, R4.H0_H0 ;  /* 0x20000004ff1c7230 */ /* 0x004fe20000004100 */
[----:B------:R-:W-:Y:S06]  /*4c10*/  BRA `(.L_x_11894) ;  /* 0x0000000800c47947 */ /* 0x000fec0003800000 */
.L_x_11897:
        /* <DEDUP_REMOVED lines=8> */
.L_x_11900:
[----:B------:R-:W2:Y:S02]  /*4ca0*/  LDG.E.U16 R4, desc[UR36][R4.64] ;  /* 0x0000002404047981 */ /* 0x000ea4000c1e1500 */
[----:B--2---:R-:W-:Y:S01]  /*4cb0*/  HADD2.F32 R28, -RZ, R4.H0_H0 ;  /* 0x20000004ff1c7230 */ /* 0x004fe20000004100 */
[----:B------:R-:W-:Y:S06]  /*4cc0*/  BRA `(.L_x_11894) ;  /* 0x0000000800987947 */ /* 0x000fec0003800000 */
.L_x_11899:
[----:B------:R-:W2:Y:S01]  /*4cd0*/  LDG.E.64 R4, desc[UR36][R4.64] ;  /* 0x0000002404047981 */ /* 0x000ea2000c1e1b00 */
[----:B------:R-:W-:Y:S01]  /*4ce0*/  UMOV UR4, 0xf0000000 ;  /* 0xf000000000047882 */ /* 0x000fe20000000000 */
[----:B------:R-:W-:Y:S01]  /*4cf0*/  UMOV UR5, 0x380fffff ;  /* 0x380fffff00057882 */ /* 0x000fe20000000000 */
[----:B--2---:R-:W0:Y:S01]  /*4d00*/  F2F.F32.F64 R28, R4 ;  /* 0x00000004001c7310 */ /* 0x004e220000301000 */
[----:B------:R-:W-:-:S14]  /*4d10*/  DSETP.GEU.AND P0, PT, |R4|, UR4, PT ;  /* 0x0000000404007e2a */ /* 0x000fdc000bf0e200 */
[----:B0-----:R-:W-:Y:S01]  /*4d20*/  @!P0 FMUL R28, R28, 1.175494350822287508e-38 ;  /* 0x008000001c1c8820 */ /* 0x001fe20000400000 */
[----:B------:R-:W-:Y:S06]  /*4d30*/  BRA `(.L_x_11894) ;  /* 0x00000008007c7947 */ /* 0x000fec0003800000 */
.L_x_11889:
        /* <DEDUP_REMOVED lines=12> */
.L_x_11903:
[----:B------:R-:W2:Y:S01]  /*4e00*/  LDG.E.64 R4, desc[UR36][R4.64] ;  /* 0x0000002404047981 */ /* 0x000ea2000c1e1b00 */
[----:B------:R-:W-:Y:S01]  /*4e10*/  UMOV UR4, 0xf0000000 ;  /* 0xf000000000047882 */ /* 0x000fe20000000000 */
[----:B------:R-:W-:Y:S01]  /*4e20*/  UMOV UR5, 0x380fffff ;  /* 0x380fffff00057882 */ /* 0x000fe20000000000 */
[----:B--2---:R-:W0:Y:S01]  /*4e30*/  F2F.F32.F64 R28, R4 ;  /* 0x00000004001c7310 */ /* 0x004e220000301000 */
[----:B------:R-:W-:-:S14]  /*4e40*/  DSETP.GEU.AND P0, PT, |R4|, UR4, PT ;  /* 0x0000000404007e2a */ /* 0x000fdc000bf0e200 */
[----:B0-----:R-:W-:Y:S01]  /*4e50*/  @!P0 FMUL R28, R28, 1.175494350822287508e-38 ;  /* 0x008000001c1c8820 */ /* 0x001fe20000400000 */
[----:B------:R-:W-:Y:S06]  /*4e60*/  BRA `(.L_x_11894) ;  /* 0x0000000800307947 */ /* 0x000fec0003800000 */
.L_x_11902:
        /* <DEDUP_REMOVED lines=26> */
.L_x_11905:
        /* <DEDUP_REMOVED lines=13> */
.L_x_11904:
[----:B------:R-:W2:Y:S02]  /*50e0*/  LDG.E.U16 R4, desc[UR36][R4.64] ;  /* 0x0000002404047981 */ /* 0x000ea4000c1e1500 */
[----:B--2---:R-:W-:Y:S01]  /*50f0*/  IMAD.U32 R28, R4, 0x10000, RZ ;  /* 0x00010000041c7824 */ /* 0x004fe200078e00ff */
[----:B------:R-:W-:Y:S06]  /*5100*/  BRA `(.L_x_11894) ;  /* 0x0000000400887947 */ /* 0x000fec0003800000 */
.L_x_11901:
        /* <DEDUP_REMOVED lines=11> */
.L_x_11908:
        /* <DEDUP_REMOVED lines=20> */
.L_x_11910:
[----:B------:R-:W-:Y:S05]  /*5300*/  BSYNC B0 ;  /* 0x0000000000007941 */ /* 0x000fea0003800000 */
.L_x_11909:
[----:B------:R-:W-:Y:S01]  /*5310*/  IMAD.SHL.U32 R3, R3, 0x100000, RZ ;  /* 0x0010000003037824 */ /* 0x000fe200078e00ff */
[----:B------:R-:W-:-:S04]  /*5320*/  LEA R5, R0, 0x3b800000, 0x17 ;  /* 0x3b80000000057811 */ /* 0x000fc800078eb8ff */
[----:B------:R-:W-:Y:S01]  /*5330*/  LOP3.LUT R28, R5, R3, R28, 0xfe, !PT ;  /* 0x00000003051c7212 */ /* 0x000fe200078efe1c */
[----:B------:R-:W-:Y:S06]  /*5340*/  BRA `(.L_x_11894) ;  /* 0x0000000000f87947 */ /* 0x000fec0003800000 */
.L_x_11907:
        /* <DEDUP_REMOVED lines=20> */
.L_x_11912:
[----:B------:R-:W-:Y:S05]  /*5490*/  BSYNC B0 ;  /* 0x0000000000007941 */ /* 0x000fea0003800000 */
.L_x_11911:
[----:B------:R-:W-:Y:S01]  /*54a0*/  IMAD.SHL.U32 R3, R3, 0x200000, RZ ;  /* 0x0020000003037824 */ /* 0x000fe200078e00ff */
[----:B------:R-:W-:-:S04]  /*54b0*/  LEA R5, R0, 0x37800000, 0x17 ;  /* 0x3780000000057811 */ /* 0x000fc800078eb8ff */
[----:B------:R-:W-:Y:S01]  /*54c0*/  LOP3.LUT R28, R5, R3, R28, 0xfe, !PT ;  /* 0x00000003051c7212 */ /* 0x000fe200078efe1c */
[----:B------:R-:W-:Y:S06]  /*54d0*/  BRA `(.L_x_11894) ;  /* 0x0000000000947947 */ /* 0x000fec0003800000 */
.L_x_11906:
        /* <DEDUP_REMOVED lines=14> */
.L_x_11893:
        /* <DEDUP_REMOVED lines=16> */
.L_x_11915:
[----:B------:R-:W-:Y:S01]  /*56c0*/  IMAD.MOV.U32 R28, RZ, RZ, RZ ;  /* 0x000000ffff1c7224 */ /* 0x000fe200078e00ff */
[----:B------:R-:W-:Y:S06]  /*56d0*/  BRA `(.L_x_11894) ;  /* 0x0000000000147947 */ /* 0x000fec0003800000 */
.L_x_11914:
[----:B------:R-:W2:Y:S02]  /*56e0*/  LDG.E.64 R4, desc[UR36][R4.64] ;  /* 0x0000002404047981 */ /* 0x000ea4000c1e1b00 */
[----:B--2---:R0:W1:Y:S01]  /*56f0*/  I2F.U64 R28, R4 ;  /* 0x00000004001c7312 */ /* 0x0040620000301000 */
[----:B------:R-:W-:Y:S05]  /*5700*/  BRA `(.L_x_11894) ;  /* 0x0000000000087947 */ /* 0x000fea0003800000 */
.L_x_11913:
[----:B------:R-:W2:Y:S02]  /*5710*/  LDG.E R4, desc[UR36][R4.64] ;  /* 0x0000002404047981 */ /* 0x000ea4000c1e1900 */
[----:B--2---:R-:W-:-:S07]  /*5720*/  I2FP.F32.U32 R28, R4 ;  /* 0x00000004001c7245 */ /* 0x004fce0000201000 */
.L_x_11894:
[----:B------:R-:W-:Y:S05]  /*5730*/  BSYNC B6 ;  /* 0x0000000000067941 */ /* 0x000fea0003800000 */
.L_x_11888:
[----:B------:R-:W-:-:S07]  /*5740*/  VIADD R16, R16, 0x80 ;  /* 0x0000008010107836 */ /* 0x000fce0000000000 */
.L_x_11859:
[----:B------:R-:W-:Y:S05]  /*5750*/  BSYNC B7 ;  /* 0x0000000000077941 */ /* 0x000fea0003800000 */
.L_x_11858:
[----:B------:R-:W-:Y:S01]  /*5760*/  ISETP.GE.AND P0, PT, R16, R17, PT ;  /* 0x000000111000720c */ /* 0x000fe20003f06270 */
[----:B------:R-:W-:Y:S01]  /*5770*/  BSSY B7, `(.L_x_11916) ;  /* 0x00001c6000077945 */ /* 0x000fe20003800000 */
[----:B------:R-:W-:-:S11]  /*5780*/  IMAD.MOV.U32 R19, RZ, RZ, RZ ;  /* 0x000000ffff137224 */ /* 0x000fd600078e00ff */
        /* <DEDUP_REMOVED lines=22> */
.L_x_11922:
[----:B------:R-:W4:Y:S02]  /*58f0*/  LDG.E.U8 R4, desc[UR36][R4.64] ;  /* 0x0000002404047981 */ /* 0x000f24000c1e1100 */
[----:B----4-:R-:W-:Y:S01]  /*5900*/  I2FP.F32.U32 R19, R4 ;  /* 0x0000000400137245 */ /* 0x010fe20000201000 */
[----:B------:R-:W-:Y:S06]  /*5910*/  BRA `(.L_x_11924) ;  /* 0x0000000c002c7947 */ /* 0x000fec0003800000 */
.L_x_11921:
        /* <DEDUP_REMOVED lines=9> */
.L_x_11926:
[----:B------:R-:W4:Y:S02]  /*59b0*/  LDG.E R4, desc[UR36][R4.64] ;  /* 0x0000002404047981 */ /* 0x000f24000c1e1900 */
[----:B----4-:R-:W-:Y:S01]  /*59c0*/  I2FP.F32.S32 R19, R4 ;  /* 0x0000000400137245 */ /* 0x010fe20000201400 */
[----:B------:R-:W-:Y:S06]  /*59d0*/  BRA `(.L_x_11924) ;  /* 0x0000000800fc7947 */ /* 0x000fec0003800000 */
.L_x_11925:
[----:B------:R-:W4:Y:S02]  /*59e0*/  LDG.E.U16 R4, desc[UR36][R4.64] ;  /* 0x0000002404047981 */ /* 0x000f24000c1e1500 */
[----:B----4-:R0:W4:Y:S01]  /*59f0*/  I2F.S16 R19, R4 ;  /* 0x0000000400137306 */ /* 0x0101220000101400 */
[----:B------:R-:W-:Y:S05]  /*5a00*/  BRA `(.L_x_11924) ;  /* 0x0000000800f07947 */ /* 0x000fea0003800000 */
.L_x_11920:
        /* <DEDUP_REMOVED lines=8> */
.L_x_11928:
[----:B------:R-:W4:Y:S02]  /*5a90*/  LDG.E.U16 R4, desc[UR36][R4.64] ;  /* 0x0000002404047981 */ /* 0x000f24000c1e1500 */
[----:B----4-:R-:W-:Y:S01]  /*5aa0*/  HADD2.F32 R19, -RZ, R4.H0_H0 ;  /* 0x20000004ff137230 */ /* 0x010fe20000004100 */
[----:B------:R-:W-:Y:S06]  /*5ab0*/  BRA `(.L_x_11924) ;  /* 0x0000000800c47947 */ /* 0x000fec0003800000 */
.L_x_11927:
        /* <DEDUP_REMOVED lines=8> */
.L_x_11930:
[----:B------:R-:W4:Y:S02]  /*5b40*/  LDG.E.U16 R4, desc[UR36][R4.64] ;  /* 0x0000002404047981 */ /* 0x000f24000c1e1500 */
[----:B----4-:R-:W-:Y:S01]  /*5b50*/  HADD2.F32 R19, -RZ, R4.H0_H0 ;  /* 0x20000004ff137230 */ /* 0x010fe20000004100 */
[----:B------:R-:W-:Y:S06]  /*5b60*/  BRA `(.L_x_11924) ;  /* 0x0000000800987947 */ /* 0x000fec0003800000 */
.L_x_11929:
[----:B------:R-:W4:Y:S01]  /*5b70*/  LDG.E.64 R4, desc[UR36][R4.64] ;  /* 0x0000002404047981 */ /* 0x000f22000c1e1b00 */
[----:B------:R-:W-:Y:S01]  /*5b80*/  UMOV UR4, 0xf0000000 ;  /* 0xf000000000047882 */ /* 0x000fe20000000000 */
[----:B------:R-:W-:Y:S01]  /*5b90*/  UMOV UR5, 0x380fffff ;  /* 0x380fffff00057882 */ /* 0x000fe20000000000 */
[----:B----4-:R-:W0:Y:S01]  /*5ba0*/  F2F.F32.F64 R19, R4 ;  /* 0x0000000400137310 */ /* 0x010e220000301000 */
[----:B------:R-:W-:-:S14]  /*5bb0*/  DSETP.GEU.AND P0, PT, |R4|, UR4, PT ;  /* 0x0000000404007e2a */ /* 0x000fdc000bf0e200 */
[----:B0-----:R-:W-:Y:S01]  /*5bc0*/  @!P0 FMUL R19, R19, 1.175494350822287508e-38 ;  /* 0x0080000013138820 */ /* 0x001fe20000400000 */
[----:B------:R-:W-:Y:S06]  /*5bd0*/  BRA `(.L_x_11924) ;  /* 0x00000008007c7947 */ /* 0x000fec0003800000 */
.L_x_11919:
        /* <DEDUP_REMOVED lines=12> */
.L_x_11933:
[----:B------:R-:W4:Y:S01]  /*5ca0*/  LDG.E.64 R4, desc[UR36][R4.64] ;  /* 0x0000002404047981 */ /* 0x000f22000c1e1b00 */
[----:B------:R-:W-:Y:S01]  /*5cb0*/  UMOV UR4, 0xf0000000 ;  /* 0xf000000000047882 */ /* 0x000fe20000000000 */
[----:B------:R-:W-:Y:S01]  /*5cc0*/  UMOV UR5, 0x380fffff ;  /* 0x380fffff00057882 */ /* 0x000fe20000000000 */
[----:B----4-:R-:W0:Y:S01]  /*5cd0*/  F2F.F32.F64 R19, R4 ;  /* 0x0000000400137310 */ /* 0x010e220000301000 */
[----:B------:R-:W-:-:S14]  /*5ce0*/  DSETP.GEU.AND P0, PT, |R4|, UR4, PT ;  /* 0x0000000404007e2a */ /* 0x000fdc000bf0e200 */
[----:B0-----:R-:W-:Y:S01]  /*5cf0*/  @!P0 FMUL R19, R19, 1.175494350822287508e-38 ;  /* 0x0080000013138820 */ /* 0x001fe20000400000 */
[----:B------:R-:W-:Y:S06]  /*5d00*/  BRA `(.L_x_11924) ;  /* 0x0000000800307947 */ /* 0x000fec0003800000 */
.L_x_11932:
        /* <DEDUP_REMOVED lines=26> */
.L_x_11935:
        /* <DEDUP_REMOVED lines=13> */
.L_x_11934:
[----:B------:R-:W4:Y:S02]  /*5f80*/  LDG.E.U16 R4, desc[UR36][R4.64] ;  /* 0x0000002404047981 */ /* 0x000f24000c1e1500 */
[----:B----4-:R-:W-:Y:S01]  /*5f90*/  IMAD.U32 R19, R4, 0x10000, RZ ;  /* 0x0001000004137824 */ /* 0x010fe200078e00ff */
[----:B------:R-:W-:Y:S06]  /*5fa0*/  BRA `(.L_x_11924) ;  /* 0x0000000400887947 */ /* 0x000fec0003800000 */
.L_x_11931:
        /* <DEDUP_REMOVED lines=11> */
.L_x_11938:
        /* <DEDUP_REMOVED lines=20> */
.L_x_11940:
[----:B------:R-:W-:Y:S05]  /*61a0*/  BSYNC B0 ;  /* 0x0000000000007941 */ /* 0x000fea0003800000 */
.L_x_11939:
[----:B------:R-:W-:Y:S01]  /*61b0*/  IMAD.SHL.U32 R3, R3, 0x100000, RZ ;  /* 0x0010000003037824 */ /* 0x000fe200078e00ff */
[----:B------:R-:W-:-:S04]  /*61c0*/  LEA R0, R0, 0x3b800000, 0x17 ;  /* 0x3b80000000007811 */ /* 0x000fc800078eb8ff */
[----:B------:R-:W-:Y:S01]  /*61d0*/  LOP3.LUT R19, R0, R3, R19, 0xfe, !PT ;  /* 0x0000000300137212 */ /* 0x000fe200078efe13 */
[----:B------:R-:W-:Y:S06]  /*61e0*/  BRA `(.L_x_11924) ;  /* 0x0000000000f87947 */ /* 0x000fec0003800000 */
.L_x_11937:
        /* <DEDUP_REMOVED lines=20> */
.L_x_11942:
[----:B------:R-:W-:Y:S05]  /*6330*/  BSYNC B0 ;  /* 0x0000000000007941 */ /* 0x000fea0003800000 */
.L_x_11941:
[----:B------:R-:W-:Y:S01]  /*6340*/  IMAD.SHL.U32 R3, R3, 0x200000, RZ ;  /* 0x0020000003037824 */ /* 0x000fe200078e00ff */
[----:B------:R-:W-:-:S04]  /*6350*/  LEA R0, R0, 0x37800000, 0x17 ;  /* 0x3780000000007811 */ /* 0x000fc800078eb8ff */
[----:B------:R-:W-:Y:S01]  /*6360*/  LOP3.LUT R19, R0, R3, R19, 0xfe, !PT ;  /* 0x0000000300137212 */ /* 0x000fe200078efe13 */
[----:B------:R-:W-:Y:S06]  /*6370*/  BRA `(.L_x_11924) ;  /* 0x0000000000947947 */ /* 0x000fec0003800000 */
.L_x_11936:
        /* <DEDUP_REMOVED lines=14> */
.L_x_11923:
        /* <DEDUP_REMOVED lines=16> */
.L_x_11945:
[----:B------:R-:W-:Y:S01]  /*6560*/  IMAD.MOV.U32 R19, RZ, RZ, RZ ;  /* 0x000000ffff137224 */ /* 0x000fe200078e00ff */
[----:B------:R-:W-:Y:S06]  /*6570*/  BRA `(.L_x_11924) ;  /* 0x0000000000147947 */ /* 0x000fec0003800000 */
.L_x_11944:
[----:B------:R-:W4:Y:S02]  /*6580*/  LDG.E.64 R4, desc[UR36][R4.64] ;  /* 0x0000002404047981 */ /* 0x000f24000c1e1b00 */
[----:B----4-:R0:W4:Y:S01]  /*6590*/  I2F.U64 R19, R4 ;  /* 0x0000000400137312 */ /* 0x0101220000301000 */
[----:B------:R-:W-:Y:S05]  /*65a0*/  BRA `(.L_x_11924) ;  /* 0x0000000000087947 */ /* 0x000fea0003800000 */
.L_x_11943:
[----:B------:R-:W4:Y:S02]  /*65b0*/  LDG.E R4, desc[UR36][R4.64] ;  /* 0x0000002404047981 */ /* 0x000f24000c1e1900 */
[----:B----4-:R-:W-:-:S07]  /*65c0*/  I2FP.F32.U32 R19, R4 ;  /* 0x0000000400137245 */ /* 0x010fce0000201000 */
.L_x_11924:
[----:B------:R-:W-:Y:S05]  /*65d0*/  BSYNC B6 ;  /* 0x0000000000067941 */ /* 0x000fea0003800000 */
.L_x_11918:
        /* <DEDUP_REMOVED lines=20> */
.L_x_11949:
[----:B------:R-:W2:Y:S02]  /*6720*/  LDG.E.U8 R4, desc[UR36][R4.64] ;  /* 0x0000002404047981 */ /* 0x000ea4000c1e1100 */
[----:B--2---:R-:W-:Y:S01]  /*6730*/  I2FP.F32.U32 R27, R4 ;  /* 0x00000004001b7245 */ /* 0x004fe20000201000 */
[----:B------:R-:W-:Y:S06]  /*6740*/  BRA `(.L_x_11917) ;  /* 0x0000000c00207947 */ /* 0x000fec0003800000 */
.L_x_11948:
        /* <DEDUP_REMOVED lines=9> */
.L_x_11952:
[----:B------:R-:W2:Y:S02]  /*67e0*/  LDG.E R4, desc[UR36][R4.64] ;  /* 0x0000002404047981 */ /* 0x000ea4000c1e1900 */
[----:B--2---:R-:W-:Y:S01]  /*67f0*/  I2FP.F32.S32 R27, R4 ;  /* 0x00000004001b7245 */ /* 0x004fe20000201400 */
[----:B------:R-:W-:Y:S06]  /*6800*/  BRA `(.L_x_11917) ;  /* 0x0000000800f07947 */ /* 0x000fec0003800000 */
.L_x_11951:
[----:B------:R-:W2:Y:S02]  /*6810*/  LDG.E.U16 R4, desc[UR36][R4.64] ;  /* 0x0000002404047981 */ /* 0x000ea4000c1e1500 */
[----:B--2---:R0:W1:Y:S01]  /*6820*/  I2F.S16 R27, R4 ;  /* 0x00000004001b7306 */ /* 0x0040620000101400 */
[----:B------:R-:W-:Y:S05]  /*6830*/  BRA `(.L_x_11917) ;  /* 0x0000000800e47947 */ /* 0x000fea0003800000 */
.L_x_11947:
        /* <DEDUP_REMOVED lines=8> */
.L_x_11954:
[----:B------:R-:W2:Y:S02]  /*68c0*/  LDG.E.U16 R4, desc[UR36][R4.64] ;  /* 0x0000002404047981 */ /* 0x000ea4000c1e1500 */
[----:B--2---:R-:W-:Y:S01]  /*68d0*/  HADD2.F32 R27, -RZ, R4.H0_H0 ;  /* 0x20000004ff1b7230 */ /* 0x004fe20000004100 */
[----:B------:R-:W-:Y:S06]  /*68e0*/  BRA `(.L_x_11917) ;  /* 0x0000000800b87947 */ /* 0x000fec0003800000 */
.L_x_11953:
        /* <DEDUP_REMOVED lines=8> */
.L_x_11956:
[----:B------:R-:W2:Y:S02]  /*6970*/  LDG.E.U16 R4, desc[UR36][R4.64] ;  /* 0x0000002404047981 */ /* 0x000ea4000c1e1500 */
[----:B--2---:R-:W-:Y:S01]  /*6980*/  HADD2.F32 R27, -RZ, R4.H0_H0 ;  /* 0x20000004ff1b7230 */ /* 0x004fe20000004100 */
[----:B------:R-:W-:Y:S06]  /*6990*/  BRA `(.L_x_11917) ;  /* 0x00000008008c7947 */ /* 0x000fec0003800000 */
.L_x_11955:
[----:B------:R-:W2:Y:S01]  /*69a0*/  LDG.E.64 R4, desc[UR36][R4.64] ;  /* 0x0000002404047981 */ /* 0x000ea2000c1e1b00 */
[----:B------:R-:W-:Y:S01]  /*69b0*/  UMOV UR4, 0xf0000000 ;  /* 0xf000000000047882 */ /* 0x000fe20000000000 */
[----:B------:R-:W-:Y:S01]  /*69c0*/  UMOV UR5, 0x380fffff ;  /* 0x380fffff00057882 */ /* 0x000fe20000000000 */
[----:B--2---:R-:W0:Y:S01]  /*69d0*/  F2F.F32.F64 R27, R4 ;  /* 0x00000004001b7310 */ /* 0x004e220000301000 */
[----:B------:R-:W-:-:S14]  /*69e0*/  DSETP.GEU.AND P0, PT, |R4|, UR4, PT ;  /* 0x0000000404007e2a */ /* 0x000fdc000bf0e200 */
[----:B0-----:R-:W-:Y:S01]  /*69f0*/  @!P0 FMUL R27, R27, 1.175494350822287508e-38 ;  /* 0x008000001b1b8820 */ /* 0x001fe20000400000 */
[----:B------:R-:W-:Y:S06]  /*6a00*/  BRA `(.L_x_11917) ;  /* 0x0000000800707947 */ /* 0x000fec0003800000 */
.L_x_11946:
        /* <DEDUP_REMOVED lines=12> */
.L_x_11959:
[----:B------:R-:W2:Y:S01]  /*6ad0*/  LDG.E.64 R4, desc[UR36][R4.64] ;  /* 0x0000002404047981 */ /* 0x000ea2000c1e1b00 */
[----:B------:R-:W-:Y:S01]  /*6ae0*/  UMOV UR4, 0xf0000000 ;  /* 0xf000000000047882 */ /* 0x000fe20000000000 */
[----:B------:R-:W-:Y:S01]  /*6af0*/  UMOV UR5, 0x380fffff ;  /* 0x380fffff00057882 */ /* 0x000fe20000000000 */
[----:B--2---:R-:W0:Y:S01]  /*6b00*/  F2F.F32.F64 R27, R4 ;  /* 0x00000004001b7310 */ /* 0x004e220000301000 */
[----:B------:R-:W-:-:S14]  /*6b10*/  DSETP.GEU.AND P0, PT, |R4|, UR4, PT ;  /* 0x0000000404007e2a */ /* 0x000fdc000bf0e200 */
[----:B0-----:R-:W-:Y:S01]  /*6b20*/  @!P0 FMUL R27, R27, 1.175494350822287508e-38 ;  /* 0x008000001b1b8820 */ /* 0x001fe20000400000 */
[----:B------:R-:W-:Y:S06]  /*6b30*/  BRA `(.L_x_11917) ;  /* 0x0000000800247947 */ /* 0x000fec0003800000 */
.L_x_11958:
        /* <DEDUP_REMOVED lines=26> */
.L_x_11961:
        /* <DEDUP_REMOVED lines=13> */
.L_x_11960:
[----:B------:R-:W2:Y:S02]  /*6db0*/  LDG.E.U16 R4, desc[UR36][R4.64] ;  /* 0x0000002404047981 */ /* 0x000ea4000c1e1500 */
[----:B--2---:R-:W-:Y:S01]  /*6dc0*/  IMAD.U32 R27, R4, 0x10000, RZ ;  /* 0x00010000041b7824 */ /* 0x004fe200078e00ff */
[----:B------:R-:W-:Y:S06]  /*6dd0*/  BRA `(.L_x_11917) ;  /* 0x00000004007c7947 */ /* 0x000fec0003800000 */
.L_x_11957:
        /* <DEDUP_REMOVED lines=11> */
.L_x_11964:
[----:B------:R-:W2:Y:S02]  /*6e90*/  LDG.E.U8 R3, desc[UR36][R4.64] ;  /* 0x0000002404037981 */ /* 0x000ea4000c1e1100 */
        /* <DEDUP_REMOVED lines=18> */
.L_x_11966:
[----:B------:R-:W-:Y:S05]  /*6fc0*/  BSYNC B0 ;  /* 0x0000000000007941 */ /* 0x000fea0003800000 */
.L_x_11965:
[----:B------:R-:W-:Y:S01]  /*6fd0*/  IMAD.SHL.U32 R3, R3, 0x100000, RZ ;  /* 0x0010000003037824 */ /* 0x000fe200078e00ff */
[----:B------:R-:W-:-:S04]  /*6fe0*/  LEA R0, R0, 0x3b800000, 0x17 ;  /* 0x3b80000000007811 */ /* 0x000fc800078eb8ff */
[----:B------:R-:W-:Y:S01]  /*6ff0*/  LOP3.LUT R27, R0, R3, R27, 0xfe, !PT ;  /* 0x00000003001b7212 */ /* 0x000fe200078efe1b */
[----:B------:R-:W-:Y:S06]  /*7000*/  BRA `(.L_x_11917) ;  /* 0x0000000000f07947 */ /* 0x000fec0003800000 */
.L_x_11963:
        /* <DEDUP_REMOVED lines=19> */
.L_x_11968:
[----:B------:R-:W-:Y:S05]  /*7140*/  BSYNC B0 ;  /* 0x0000000000007941 */ /* 0x000fea0003800000 */
.L_x_11967:
[----:B------:R-:W-:Y:S01]  /*7150*/  IMAD.SHL.U32 R3, R3, 0x200000, RZ ;  /* 0x0020000003037824 */ /* 0x000fe200078e00ff */
[----:B------:R-:W-:-:S04]  /*7160*/  LEA R0, R0, 0x37800000, 0x17 ;  /* 0x3780000000007811 */ /* 0x000fc800078eb8ff */
[----:B------:R-:W-:Y:S01]  /*7170*/  LOP3.LUT R27, R0, R3, R27, 0xfe, !PT ;  /* 0x00000003001b7212 */ /* 0x000fe200078efe1b */
[----:B------:R-:W-:Y:S06]  /*7180*/  BRA `(.L_x_11917) ;  /* 0x0000000000907947 */ /* 0x000fec0003800000 */
.L_x_11962:
        /* <DEDUP_REMOVED lines=14> */
.L_x_11950:
        /* <DEDUP_REMOVED lines=16> */
.L_x_11971:
[----:B------:R-:W-:Y:S05]  /*7370*/  BRA `(.L_x_11917) ;  /* 0x0000000000147947 */ /* 0x000fea0003800000 */
.L_x_11970:
[----:B------:R-:W2:Y:S02]  /*7380*/  LDG.E.64 R4, desc[UR36][R4.64] ;  /* 0x0000002404047981 */ /* 0x000ea4000c1e1b00 */
[----:B--2---:R0:W1:Y:S01]  /*7390*/  I2F.U64 R27, R4 ;  /* 0x00000004001b7312 */ /* 0x0040620000301000 */
[----:B------:R-:W-:Y:S05]  /*73a0*/  BRA `(.L_x_11917) ;  /* 0x0000000000087947 */ /* 0x000fea0003800000 */
.L_x_11969:
[----:B------:R-:W2:Y:S02]  /*73b0*/  LDG.E R4, desc[UR36][R4.64] ;  /* 0x0000002404047981 */ /* 0x000ea4000c1e1900 */
[----:B--2---:R-:W-:-:S07]  /*73c0*/  I2FP.F32.U32 R27, R4 ;  /* 0x00000004001b7245 */ /* 0x004fce0000201000 */
.L_x_11917:
[----:B------:R-:W-:Y:S05]  /*73d0*/  BSYNC B7 ;  /* 0x0000000000077941 */ /* 0x000fea0003800000 */
.L_x_11916:
[----:B------:R-:W0:Y:S01]  /*73e0*/  S2R R25, SR_TID.X ;  /* 0x0000000000197919 */ /* 0x000e220000002100 */
[----:B------:R-:W1:Y:S01]  /*73f0*/  LDC.U8 R16, c[0x0][0x240] ;  /* 0x00009000ff107b82 */ /* 0x000e620000000000 */
[----:B------:R-:W-:Y:S01]  /*7400*/  BSSY B6, `(.L_x_11972) ;  /* 0x0000110000067945 */ /* 0x000fe20003800000 */
[C---:B0-----:R-:W-:Y:S01]  /*7410*/  VIADD R0, R25.reuse, 0x100 ;  /* 0x0000010019007836 */ /* 0x041fe20000000000 */
[CC--:B------:R-:W-:Y:S01]  /*7420*/  ISETP.GE.AND P3, PT, R25.reuse, R17.reuse, PT ;  /* 0x000000111900720c */ /* 0x0c0fe20003f66270 */
[C---:B------:R-:W-:Y:S02]  /*7430*/  VIADD R6, R25.reuse, 0x180 ;  /* 0x0000018019067836 */ /* 0x040fe40000000000 */
[----:B------:R-:W-:Y:S01]  /*7440*/  VIADD R26, R25, 0x80 ;  /* 0x00000080191a7836 */ /* 0x000fe20000000000 */
[-C--:B------:R-:W-:Y:S02]  /*7450*/  ISETP.GE.AND P1, PT, R0, R17.reuse, PT ;  /* 0x000000110000720c */ /* 0x080fe40003f26270 */
[----:B------:R-:W-:-:S02]  /*7460*/  ISETP.GE.AND P2, PT, R6, R17, PT ;  /* 0x000000110600720c */ /* 0x000fc40003f46270 */
[----:B------:R-:W-:-:S05]  /*7470*/  ISETP.GE.AND P0, PT, R26, R17, PT ;  /* 0x000000111a00720c */ /* 0x000fca0003f06270 */
[----:B--2--5:R-:W3:Y:S08]  /*7480*/  @!P3 MUFU.RCP R29, R29 ;  /* 0x0000001d001db308 */ /* 0x024ef00000001000 */
[----:B-1----:R-:W0:Y:S08]  /*7490*/  @!P1 MUFU.RCP R3, R28 ;  /* 0x0000001c00039308 */ /* 0x002e300000001000 */
[----:B------:R-:W1:Y:S01]  /*74a0*/  @!P2 MUFU.RCP R0, R27 ;  /* 0x0000001b0000a308 */ /* 0x000e620000001000 */
[----:B---34-:R-:W-:-:S07]  /*74b0*/  @!P3 FMUL.FTZ R4, R29, R24 ;  /* 0x000000181d04b220 */ /* 0x018fce0000410000 */
[----:B------:R-:W2:Y:S01]  /*74c0*/  @!P0 MUFU.RCP R23, R23 ;  /* 0x0000001700178308 */ /* 0x000ea20000001000 */
[----:B0-----:R-:W-:Y:S01]  /*74d0*/  @!P1 FMUL.FTZ R22, R3, R22 ;  /* 0x0000001603169220 */ /* 0x001fe20000410000 */
[----:B-1----:R-:W-:Y:S01]  /*74e0*/  @!P2 FMUL.FTZ R24, R0, R19 ;  /* 0x000000130018a220 */ /* 0x002fe20000410000 */
[----:B--2---:R-:W-:Y:S01]  /*74f0*/  @!P0 FMUL.FTZ R18, R23, R18 ;  /* 0x0000001217128220 */ /* 0x004fe20000410000 */
[----:B------:R-:W-:Y:S06]  /*7500*/  @P3 BRA `(.L_x_11973) ;  /* 0x0000000c00fc3947 */ /* 0x000fec0003800000 */
        /* <DEDUP_REMOVED lines=22> */
.L_x_11977:
[----:B------:R-:W0:Y:S01]  /*7670*/  F2I.S64.TRUNC R4, R4 ;  /* 0x0000000400047311 */ /* 0x000e22000020d900 */
[----:B------:R-:W-:Y:S02]  /*7680*/  IMAD.MOV.U32 R25, RZ, RZ, R26 ;  /* 0x000000ffff197224 */ /* 0x000fe400078e001a */
[----:B0-----:R-:W-:-:S05]  /*7690*/  IMAD.MOV.U32 R3, RZ, RZ, R4 ;  /* 0x000000ffff037224 */ /* 0x001fca00078e0004 */
[----:B------:R0:W-:Y:S01]  /*76a0*/  STG.E.U8 desc[UR36][R8.64], R3 ;  /* 0x0000000308007986 */ /* 0x0001e2000c101124 */
[----:B------:R-:W-:Y:S05]  /*76b0*/  BRA `(.L_x_11973) ;  /* 0x0000000c00907947 */ /* 0x000fea0003800000 */
.L_x_11976:
        /* <DEDUP_REMOVED lines=10> */
.L_x_11980:
[----:B------:R-:W0:Y:S01]  /*7760*/  F2I.FTZ.TRUNC.NTZ R3, R4 ;  /* 0x0000000400037305 */ /* 0x000e22000021f100 */
[----:B------:R-:W-:Y:S01]  /*7770*/  IMAD.MOV.U32 R25, RZ, RZ, R26 ;  /* 0x000000ffff197224 */ /* 0x000fe200078e001a */
[----:B0-----:R0:W-:Y:S01]  /*7780*/  STG.E desc[UR36][R8.64], R3 ;  /* 0x0000000308007986 */ /* 0x0011e2000c101924 */
[----:B------:R-:W-:Y:S05]  /*7790*/  BRA `(.L_x_11973) ;  /* 0x0000000c00587947 */ /* 0x000fea0003800000 */
.L_x_11979:
[----:B------:R-:W0:Y:S01]  /*77a0*/  F2I.FTZ.TRUNC.NTZ R3, R4 ;  /* 0x0000000400037305 */ /* 0x000e22000021f100 */
[----:B------:R-:W-:Y:S01]  /*77b0*/  IMAD.MOV.U32 R25, RZ, RZ, R26 ;  /* 0x000000ffff197224 */ /* 0x000fe200078e001a */
[----:B0-----:R0:W-:Y:S01]  /*77c0*/  STG.E.U16 desc[UR36][R8.64], R3 ;  /* 0x0000000308007986 */ /* 0x0011e2000c101524 */
[----:B------:R-:W-:Y:S05]  /*77d0*/  BRA `(.L_x_11973) ;  /* 0x0000000c00487947 */ /* 0x000fea0003800000 */
.L_x_11975:
        /* <DEDUP_REMOVED lines=9> */
.L_x_11982:
[----:B------:R-:W-:Y:S01]  /*7870*/  F2FP.F16.F32.PACK_AB R4, RZ, R4 ;  /* 0x00000004ff04723e */ /* 0x000fe200000000ff */
[----:B------:R-:W-:-:S04]  /*7880*/  IMAD.MOV.U32 R25, RZ, RZ, R26 ;  /* 0x000000ffff197224 */ /* 0x000fc800078e001a */
[----:B------:R4:W-:Y:S01]  /*7890*/  STG.E.U16 desc[UR36][R8.64], R4 ;  /* 0x0000000408007986 */ /* 0x0009e2000c101524 */
[----:B------:R-:W-:Y:S05]  /*78a0*/  BRA `(.L_x_11973) ;  /* 0x0000000c00147947 */ /* 0x000fea0003800000 */
.L_x_11981:
[----:B------:R-:W-:-:S13]  /*78b0*/  ISETP.NE.AND P0, PT, R0, 0x7, PT ;  /* 0x000000070000780c */ /* 0x000fda0003f05270 */
[----:B------:R-:W-:Y:S05]  /*78c0*/  @!P0 BRA `(.L_x_11983) ;  /* 0x0000000000348947 */ /* 0x000fea0003800000 */
[----:B------:R-:W-:-:S13]  /*78d0*/  ISETP.NE.AND P0, PT, R0, 0x8, PT ;  /* 0x000000080000780c */ /* 0x000fda0003f05270 */
[----:B------:R-:W-:Y:S05]  /*78e0*/  @!P0 BRA `(.L_x_11984) ;  /* 0x0000000000188947 */ /* 0x000fea0003800000 */
[----:B------:R-:W-:-:S13]  /*78f0*/  ISETP.NE.AND P0, PT, R0, 0x9, PT ;  /* 0x000000090000780c */ /* 0x000fda0003f05270 */
[----:B------:R-:W-:Y:S05]  /*7900*/  @P0 BRA `(.L_x_11978) ;  /* 0x0000000800980947 */ /* 0x000fea0003800000 */
[----:B------:R-:W-:Y:S02]  /*7910*/  IMAD.MOV.U32 R5, RZ, RZ, RZ ;  /* 0x000000ffff057224 */ /* 0x000fe400078e00ff */
[----:B------:R-:W-:-:S03]  /*7920*/  IMAD.MOV.U32 R25, RZ, RZ, R26 ;  /* 0x000000ffff197224 */ /* 0x000fc600078e001a */
[----:B------:R1:W-:Y:S01]  /*7930*/  STG.E.64 desc[UR36][R8.64], R4 ;  /* 0x0000000408007986 */ /* 0x0003e2000c101b24 */
[----:B------:R-:W-:Y:S05]  /*7940*/  BRA `(.L_x_11973) ;  /* 0x0000000800ec7947 */ /* 0x000fea0003800000 */
.L_x_11984:
[----:B------:R-:W-:Y:S01]  /*7950*/  F2FP.F16.F32.PACK_AB R3, RZ, R4 ;  /* 0x00000004ff03723e */ /* 0x000fe200000000ff */
[----:B------:R-:W-:-:S03]  /*7960*/  IMAD.MOV.U32 R25, RZ, RZ, R26 ;  /* 0x000000ffff197224 */ /* 0x000fc600078e001a */
[----:B------:R-:W-:-:S05]  /*7970*/  PRMT R3, R3, 0x5410, RZ ;  /* 0x0000541003037816 */ /* 0x000fca00000000ff */
[----:B------:R2:W-:Y:S01]  /*7980*/  STG.E desc[UR36][R8.64], R3 ;  /* 0x0000000308007986 */ /* 0x0005e2000c101924 */
[----:B------:R-:W-:Y:S05]  /*7990*/  BRA `(.L_x_11973) ;  /* 0x0000000800d87947 */ /* 0x000fea0003800000 */
.L_x_11983:
[----:B------:R-:W-:Y:S01]  /*79a0*/  FMUL.FTZ R4, R4, 1 ;  /* 0x3f80000004047820 */ /* 0x000fe20000410000 */
[----:B------:R-:W-:-:S05]  /*79b0*/  IMAD.MOV.U32 R25, RZ, RZ, R26 ;  /* 0x000000ffff197224 */ /* 0x000fca00078e001a */
[----:B------:R-:W0:Y:S02]  /*79c0*/  F2F.F64.F32 R4, R4 ;  /* 0x0000000400047310 */ /* 0x000e240000201800 */
[----:B0-----:R0:W-:Y:S01]  /*79d0*/  STG.E.64 desc[UR36][R8.64], R4 ;  /* 0x0000000408007986 */ /* 0x0011e2000c101b24 */
[----:B------:R-:W-:Y:S05]  /*79e0*/  BRA `(.L_x_11973) ;  /* 0x0000000800c47947 */ /* 0x000fea0003800000 */
.L_x_11974:
        /* <DEDUP_REMOVED lines=9> */
[----:B------:R-:W-:-:S03]  /*7a80*/  IMAD.MOV.U32 R25, RZ, RZ, R26 ;  /* 0x000000ffff197224 */ /* 0x000fc600078e001a */
[----:B------:R-:W-:-:S05]  /*7a90*/  SEL R3, RZ, 0x1, !P0 ;  /* 0x00000001ff037807 */ /* 0x000fca0004000000 */
[----:B------:R0:W-:Y:S01]  /*7aa0*/  STG.E.U8 desc[UR36][R8.64], R3 ;  /* 0x0000000308007986 */ /* 0x0001e2000c101124 */
[----:B------:R-:W-:Y:S05]  /*7ab0*/  BRA `(.L_x_11973) ;  /* 0x0000000800907947 */ /* 0x000fea0003800000 */
.L_x_11987:
[----:B------:R-:W-:Y:S01]  /*7ac0*/  FMUL.FTZ R4, R4, 1 ;  /* 0x3f80000004047820 */ /* 0x000fe20000410000 */
[----:B------:R-:W-:Y:S01]  /*7ad0*/  CS2R R6, SRZ ;  /* 0x0000000000067805 */ /* 0x000fe2000001ff00 */
[----:B------:R-:W-:-:S04]  /*7ae0*/  IMAD.MOV.U32 R25, RZ, RZ, R26 ;  /* 0x000000ffff197224 */ /* 0x000fc800078e001a */
[----:B------:R-:W0:Y:S02]  /*7af0*/  F2F.F64.F32 R4, R4 ;  /* 0x0000000400047310 */ /* 0x000e240000201800 */
[----:B0-----:R0:W-:Y:S01]  /*7b00*/  STG.E.128 desc[UR36][R8.64], R4 ;  /* 0x0000000408007986 */ /* 0x0011e2000c101d24 */
[----:B------:R-:W-:Y:S05]  /*7b10*/  BRA `(.L_x_11973) ;  /* 0x0000000800787947 */ /* 0x000fea0003800000 */
.L_x_11986:
        /* <DEDUP_REMOVED lines=20> */
.L_x_11991:
[----:B------:R-:W-:Y:S05]  /*7c60*/  BSYNC B0 ;  /* 0x0000000000007941 */ /* 0x000fea0003800000 */
.L_x_11990:
[----:B------:R-:W-:Y:S01]  /*7c70*/  LOP3.LUT R5, R0, R5, RZ, 0xfc, !PT ;  /* 0x0000000500057212 */ /* 0x000fe200078efcff */
[----:B------:R-:W-:-:S04]  /*7c80*/  IMAD.MOV.U32 R25, RZ, RZ, R26 ;  /* 0x000000ffff197224 */ /* 0x000fc800078e001a */
[----:B------:R0:W-:Y:S01]  /*7c90*/  STG.E.U8 desc[UR36][R8.64], R5 ;  /* 0x0000000508007986 */ /* 0x0001e2000c101124 */
[----:B------:R-:W-:Y:S05]  /*7ca0*/  BRA `(.L_x_11973) ;  /* 0x0000000800147947 */ /* 0x000fea0003800000 */
.L_x_11989:
        /* <DEDUP_REMOVED lines=12> */
.L_x_11993:
[----:B------:R-:W-:Y:S01]  /*7d70*/  IMAD.MOV.U32 R0, RZ, RZ, 0x7f ;  /* 0x0000007fff007424 */ /* 0x000fe200078e00ff */
[----:B------:R-:W-:-:S04]  /*7d80*/  ISETP.GT.U32.AND P0, PT, R5, 0x7f800000, PT ;  /* 0x7f8000000500780c */ /* 0x000fc80003f04070 */
[----:B------:R-:W-:-:S09]  /*7d90*/  SEL R0, R0, 0x7c, P0 ;  /* 0x0000007c00007807 */ /* 0x000fd20000000000 */
.L_x_11994:
[----:B------:R-:W-:Y:S05]  /*7da0*/  BSYNC B0 ;  /* 0x0000000000007941 */ /* 0x000fea0003800000 */
.L_x_11992:
[----:B------:R-:W-:Y:S01]  /*7db0*/  LOP3.LUT R4, R4, 0x80000000, RZ, 0xc0, !PT ;  /* 0x8000000004047812 */ /* 0x000fe200078ec0ff */
[----:B------:R-:W-:-:S03]  /*7dc0*/  IMAD.MOV.U32 R25, RZ, RZ, R26 ;  /* 0x000000ffff197224 */ /* 0x000fc600078e001a */
[----:B------:R-:W-:-:S04]  /*7dd0*/  SHF.R.U32.HI R3, RZ, 0x18, R4 ;  /* 0x00000018ff037819 */ /* 0x000fc80000011604 */
[----:B------:R-:W-:-:S05]  /*7de0*/  LOP3.LUT R3, R0, R3, RZ, 0xfc, !PT ;  /* 0x0000000300037212 */ /* 0x000fca00078efcff */
[----:B------:R0:W-:Y:S01]  /*7df0*/  STG.E.U8 desc[UR36][R8.64], R3 ;  /* 0x0000000308007986 */ /* 0x0001e2000c101124 */
[----:B------:R-:W-:Y:S05]  /*7e00*/  BRA `(.L_x_11973) ;  /* 0x0000000400bc7947 */ /* 0x000fea0003800000 */
.L_x_11988:
[----:B------:R-:W-:Y:S01]  /*7e10*/  F2FP.BF16.F32.PACK_AB R4, RZ, R4 ;  /* 0x00000004ff04723e */ /* 0x000fe200000010ff */
[----:B------:R-:W-:-:S04]  /*7e20*/  IMAD.MOV.U32 R25, RZ, RZ, R26 ;  /* 0x000000ffff197224 */ /* 0x000fc800078e001a */
[----:B------:R0:W-:Y:S01]  /*7e30*/  STG.E.U16 desc[UR36][R8.64], R4 ;  /* 0x0000000408007986 */ /* 0x0001e2000c101524 */
[----:B------:R-:W-:Y:S05]  /*7e40*/  BRA `(.L_x_11973) ;  /* 0x0000000400ac7947 */ /* 0x000fea0003800000 */
.L_x_11985:
        /* <DEDUP_REMOVED lines=12> */
.L_x_11997:
        /* <DEDUP_REMOVED lines=16> */
.L_x_12000:
[----:B------:R-:W-:-:S04]  /*8010*/  LOP3.LUT R4, R4, 0x80000000, RZ, 0xc0, !PT ;  /* 0x8000000004047812 */ /* 0x000fc800078ec0ff */
[----:B------:R-:W-:-:S04]  /*8020*/  SHF.R.U32.HI R4, RZ, 0x18, R4 ;  /* 0x00000018ff047819 */ /* 0x000fc80000011604 */
[----:B------:R-:W-:-:S04]  /*8030*/  LOP3.LUT R3, R3, R4, RZ, 0xfc, !PT ;  /* 0x0000000403037212 */ /* 0x000fc800078efcff */
[----:B------:R-:W-:-:S07]  /*8040*/  PRMT R0, R3, 0x7610, R0 ;  /* 0x0000761003007816 */ /* 0x000fce0000000000 */
.L_x_11999:
[----:B------:R-:W-:Y:S05]  /*8050*/  BSYNC B0 ;  /* 0x0000000000007941 */ /* 0x000fea0003800000 */
.L_x_11998:
[----:B------:R0:W-:Y:S01]  /*8060*/  STG.E.U8 desc[UR36][R8.64], R0 ;  /* 0x0000000008007986 */ /* 0x0001e2000c101124 */
[----:B------:R-:W-:Y:S01]  /*8070*/  IMAD.MOV.U32 R25, RZ, RZ, R26 ;  /* 0x000000ffff197224 */ /* 0x000fe200078e001a */
[----:B------:R-:W-:Y:S06]  /*8080*/  BRA `(.L_x_11973) ;  /* 0x00000004001c7947 */ /* 0x000fec0003800000 */
.L_x_11996:
        /* <DEDUP_REMOVED lines=16> */
.L_x_12003:
[----:B------:R-:W-:-:S04]  /*8190*/  LOP3.LUT R4, R4, 0x80000000, RZ, 0xc0, !PT ;  /* 0x8000000004047812 */ /* 0x000fc800078ec0ff */
[----:B------:R-:W-:-:S04]  /*81a0*/  SHF.R.U32.HI R4, RZ, 0x18, R4 ;  /* 0x00000018ff047819 */ /* 0x000fc80000011604 */
[----:B------:R-:W-:-:S04]  /*81b0*/  LOP3.LUT R3, R3, R4, RZ, 0xfc, !PT ;  /* 0x0000000403037212 */ /* 0x000fc800078efcff */
[----:B------:R-:W-:-:S07]  /*81c0*/  PRMT R0, R3, 0x7610, R0 ;  /* 0x0000761003007816 */ /* 0x000fce0000000000 */
.L_x_12002:
[----:B------:R-:W-:Y:S05]  /*81d0*/  BSYNC B0 ;  /* 0x0000000000007941 */ /* 0x000fea0003800000 */
.L_x_12001:
[----:B------:R0:W-:Y:S01]  /*81e0*/  STG.E.U8 desc[UR36][R8.64], R0 ;  /* 0x0000000008007986 */ /* 0x0001e2000c101124 */
[----:B------:R-:W-:Y:S01]  /*81f0*/  IMAD.MOV.U32 R25, RZ, RZ, R26 ;  /* 0x000000ffff197224 */ /* 0x000fe200078e001a */
[----:B------:R-:W-:Y:S06]  /*8200*/  BRA `(.L_x_11973) ;  /* 0x0000000000bc7947 */ /* 0x000fec0003800000 */
.L_x_11995:
        /* <DEDUP_REMOVED lines=22> */
.L_x_11978:
        /* <DEDUP_REMOVED lines=16> */
.L_x_12006:
[----:B------:R-:W-:Y:S01]  /*8470*/  IMAD.MOV.U32 R25, RZ, RZ, R26 ;  /* 0x000000ffff197224 */ /* 0x000fe200078e001a */
[----:B------:R-:W-:Y:S06]  /*8480*/  BRA `(.L_x_11973) ;  /* 0x00000000001c7947 */ /* 0x000fec0003800000 */
.L_x_12005:
[----:B------:R-:W0:Y:S01]  /*8490*/  F2I.U64.TRUNC R4, R4 ;  /* 0x0000000400047311 */ /* 0x000e22000020d800 */
[----:B------:R-:W-:Y:S01]  /*84a0*/  IMAD.MOV.U32 R25, RZ, RZ, R26 ;  /* 0x000000ffff197224 */ /* 0x000fe200078e001a */
[----:B0-----:R0:W-:Y:S01]  /*84b0*/  STG.E.64 desc[UR36][R8.64], R4 ;  /* 0x0000000408007986 */ /* 0x0011e2000c101b24 */
[----:B------:R-:W-:Y:S05]  /*84c0*/  BRA `(.L_x_11973) ;  /* 0x00000000000c7947 */ /* 0x000fea0003800000 */
.L_x_12004:
[----:B------:R-:W0:Y:S01]  /*84d0*/  F2I.FTZ.U32.TRUNC.NTZ R3, R4 ;  /* 0x0000000400037305 */ /* 0x000e22000021f000 */
[----:B------:R-:W-:Y:S01]  /*84e0*/  IMAD.MOV.U32 R25, RZ, RZ, R26 ;  /* 0x000000ffff197224 */ /* 0x000fe200078e001a */
[----:B0-----:R0:W-:Y:S06]  /*84f0*/  STG.E desc[UR36][R8.64], R3 ;  /* 0x0000000308007986 */ /* 0x0011ec000c101924 */
.L_x_11973:
[----:B------:R-:W-:Y:S05]  /*8500*/  BSYNC B6 ;  /* 0x0000000000067941 */ /* 0x000fea0003800000 */
.L_x_11972:
        /* <DEDUP_REMOVED lines=24> */
.L_x_12012:
[----:B------:R-:W0:Y:S02]  /*8690*/  F2I.S64.TRUNC R18, R18 ;  /* 0x0000001200127311 */ /* 0x000e24000020d900 */
[----:B0-----:R-:W-:-:S05]  /*86a0*/  IMAD.MOV.U32 R3, RZ, RZ, R18 ;  /* 0x000000ffff037224 */ /* 0x001fca00078e0012 */
[----:B------:R0:W-:Y:S01]  /*86b0*/  STG.E.U8 desc[UR36][R8.64], R3 ;  /* 0x0000000308007986 */ /* 0x0001e2000c101124 */
[----:B------:R-:W-:Y:S05]  /*86c0*/  BRA `(.L_x_12014) ;  /* 0x0000000c00407947 */ /* 0x000fea0003800000 */
.L_x_12011:
        /* <DEDUP_REMOVED lines=9> */
.L_x_12016:
[----:B------:R-:W0:Y:S02]  /*8760*/  F2I.FTZ.TRUNC.NTZ R3, R18 ;  /* 0x0000001200037305 */ /* 0x000e24000021f100 */
[----:B0-----:R0:W-:Y:S01]  /*8770*/  STG.E desc[UR36][R8.64], R3 ;  /* 0x0000000308007986 */ /* 0x0011e2000c101924 */
[----:B------:R-:W-:Y:S05]  /*8780*/  BRA `(.L_x_12014) ;  /* 0x0000000c00107947 */ /* 0x000fea0003800000 */
.L_x_12015:
[----:B------:R-:W0:Y:S02]  /*8790*/  F2I.FTZ.TRUNC.NTZ R3, R18 ;  /* 0x0000001200037305 */ /* 0x000e24000021f100 */
[----:B0-----:R0:W-:Y:S01]  /*87a0*/  STG.E.U16 desc[UR36][R8.64], R3 ;  /* 0x0000000308007986 */ /* 0x0011e2000c101524 */
[----:B------:R-:W-:Y:S05]  /*87b0*/  BRA `(.L_x_12014) ;  /* 0x0000000c00047947 */ /* 0x000fea0003800000 */
.L_x_12010:
        /* <DEDUP_REMOVED lines=8> */
.L_x_12018:
[----:B------:R-:W-:-:S05]  /*8840*/  F2FP.F16.F32.PACK_AB R18, RZ, R18 ;  /* 0x00000012ff12723e */ /* 0x000fca00000000ff */
[----:B------:R4:W-:Y:S01]  /*8850*/  STG.E.U16 desc[UR36][R8.64], R18 ;  /* 0x0000001208007986 */ /* 0x0009e2000c101524 */
[----:B------:R-:W-:Y:S05]  /*8860*/  BRA `(.L_x_12014) ;  /* 0x0000000800d87947 */ /* 0x000fea0003800000 */
.L_x_12017:
        /* <DEDUP_REMOVED lines=9> */
.L_x_12020:
[----:B------:R-:W-:-:S04]  /*8900*/  F2FP.F16.F32.PACK_AB R3, RZ, R18 ;  /* 0x00000012ff03723e */ /* 0x000fc800000000ff */
[----:B------:R-:W-:-:S05]  /*8910*/  PRMT R3, R3, 0x5410, RZ ;  /* 0x0000541003037816 */ /* 0x000fca00000000ff */
[----:B------:R2:W-:Y:S01]  /*8920*/  STG.E desc[UR36][R8.64], R3 ;  /* 0x0000000308007986 */ /* 0x0005e2000c101924 */
[----:B------:R-:W-:Y:S05]  /*8930*/  BRA `(.L_x_12014) ;  /* 0x0000000800a47947 */ /* 0x000fea0003800000 */
.L_x_12019:
[----:B------:R-:W-:-:S06]  /*8940*/  FMUL.FTZ R4, R18, 1 ;  /* 0x3f80000012047820 */ /* 0x000fcc0000410000 */
[----:B------:R-:W0:Y:S02]  /*8950*/  F2F.F64.F32 R4, R4 ;  /* 0x0000000400047310 */ /* 0x000e240000201800 */
[----:B0-----:R0:W-:Y:S01]  /*8960*/  STG.E.64 desc[UR36][R8.64], R4 ;  /* 0x0000000408007986 */ /* 0x0011e2000c101b24 */
[----:B------:R-:W-:Y:S05]  /*8970*/  BRA `(.L_x_12014) ;  /* 0x0000000800947947 */ /* 0x000fea0003800000 */
.L_x_12009:
        /* <DEDUP_REMOVED lines=12> */
.L_x_12023:
[----:B------:R-:W-:Y:S01]  /*8a40*/  FMUL.FTZ R4, R18, 1 ;  /* 0x3f80000012047820 */ /* 0x000fe20000410000 */
[----:B------:R-:W-:-:S05]  /*8a50*/  CS2R R6, SRZ ;  /* 0x0000000000067805 */ /* 0x000fca000001ff00 */
[----:B------:R-:W0:Y:S02]  /*8a60*/  F2F.F64.F32 R4, R4 ;  /* 0x0000000400047310 */ /* 0x000e240000201800 */
[----:B0-----:R0:W-:Y:S01]  /*8a70*/  STG.E.128 desc[UR36][R8.64], R4 ;  /* 0x0000000408007986 */ /* 0x0011e2000c101d24 */
[----:B------:R-:W-:Y:S05]  /*8a80*/  BRA `(.L_x_12014) ;  /* 0x0000000800507947 */ /* 0x000fea0003800000 */
.L_x_12022:
        /* <DEDUP_REMOVED lines=20> */
.L_x_12027:
[----:B------:R-:W-:Y:S05]  /*8bd0*/  BSYNC B0 ;  /* 0x0000000000007941 */ /* 0x000fea0003800000 */
.L_x_12026:
[----:B------:R-:W-:-:S05]  /*8be0*/  LOP3.LUT R5, R0, R5, RZ, 0xfc, !PT ;  /* 0x0000000500057212 */ /* 0x000fca00078efcff */
[----:B------:R0:W-:Y:S01]  /*8bf0*/  STG.E.U8 desc[UR36][R8.64], R5 ;  /* 0x0000000508007986 */ /* 0x0001e2000c101124 */
[----:B------:R-:W-:Y:S05]  /*8c00*/  BRA `(.L_x_12014) ;  /* 0x0000000400f07947 */ /* 0x000fea0003800000 */
.L_x_12025:
        /* <DEDUP_REMOVED lines=12> */
.L_x_12029:
[----:B------:R-:W-:Y:S01]  /*8cd0*/  IMAD.MOV.U32 R0, RZ, RZ, 0x7f ;  /* 0x0000007fff007424 */ /* 0x000fe200078e00ff */
[----:B------:R-:W-:-:S04]  /*8ce0*/  ISETP.GT.U32.AND P0, PT, R4, 0x7f800000, PT ;  /* 0x7f8000000400780c */ /* 0x000fc80003f04070 */
[----:B------:R-:W-:-:S09]  /*8cf0*/  SEL R0, R0, 0x7c, P0 ;  /* 0x0000007c00007807 */ /* 0x000fd20000000000 */
.L_x_12030:
[----:B------:R-:W-:Y:S05]  /*8d00*/  BSYNC B0 ;  /* 0x0000000000007941 */ /* 0x000fea0003800000 */
.L_x_12028:
[----:B------:R-:W-:-:S04]  /*8d10*/  LOP3.LUT R18, R18, 0x80000000, RZ, 0xc0, !PT ;  /* 0x8000000012127812 */ /* 0x000fc800078ec0ff */
[----:B------:R-:W-:-:S04]  /*8d20*/  SHF.R.U32.HI R3, RZ, 0x18, R18 ;  /* 0x00000018ff037819 */ /* 0x000fc80000011612 */
[----:B------:R-:W-:-:S05]  /*8d30*/  LOP3.LUT R3, R0, R3, RZ, 0xfc, !PT ;  /* 0x0000000300037212 */ /* 0x000fca00078efcff */
[----:B------:R0:W-:Y:S01]  /*8d40*/  STG.E.U8 desc[UR36][R8.64], R3 ;  /* 0x0000000308007986 */ /* 0x0001e2000c101124 */
[----:B------:R-:W-:Y:S05]  /*8d50*/  BRA `(.L_x_12014) ;  /* 0x00000004009c7947 */ /* 0x000fea0003800000 */
.L_x_12024:
[----:B------:R-:W-:-:S05]  /*8d60*/  F2FP.BF16.F32.PACK_AB R18, RZ, R18 ;  /* 0x00000012ff12723e */ /* 0x000fca00000010ff */
[----:B------:R0:W-:Y:S01]  /*8d70*/  STG.E.U16 desc[UR36][R8.64], R18 ;  /* 0x0000001208007986 */ /* 0x0001e2000c101524 */
[----:B------:R-:W-:Y:S05]  /*8d80*/  BRA `(.L_x_12014) ;  /* 0x0000000400907947 */ /* 0x000fea0003800000 */
.L_x_12021:
        /* <DEDUP_REMOVED lines=11> */
.L_x_12033:
        /* <DEDUP_REMOVED lines=16> */
.L_x_12036:
[----:B------:R-:W-:-:S04]  /*8f40*/  LOP3.LUT R18, R18, 0x80000000, RZ, 0xc0, !PT ;  /* 0x8000000012127812 */ /* 0x000fc800078ec0ff */
[----:B------:R-:W-:-:S04]  /*8f50*/  SHF.R.U32.HI R3, RZ, 0x18, R18 ;  /* 0x00000018ff037819 */ /* 0x000fc80000011612 */
[----:B------:R-:W-:-:S04]  /*8f60*/  LOP3.LUT R0, R0, R3, RZ, 0xfc, !PT ;  /* 0x0000000300007212 */ /* 0x000fc800078efcff */
[----:B------:R-:W-:-:S07]  /*8f70*/  PRMT R4, R0, 0x7610, R4 ;  /* 0x0000761000047816 */ /* 0x000fce0000000004 */
.L_x_12035:
[----:B------:R-:W-:Y:S05]  /*8f80*/  BSYNC B0 ;  /* 0x0000000000007941 */ /* 0x000fea0003800000 */
.L_x_12034:
[----:B------:R0:W-:Y:S01]  /*8f90*/  STG.E.U8 desc[UR36][R8.64], R4 ;  /* 0x0000000408007986 */ /* 0x0001e2000c101124 */
[----:B------:R-:W-:Y:S05]  /*8fa0*/  BRA `(.L_x_12014) ;  /* 0x0000000400087947 */ /* 0x000fea0003800000 */
.L_x_12032:
        /* <DEDUP_REMOVED lines=16> */
.L_x_12039:
[----:B------:R-:W-:-:S04]  /*90b0*/  LOP3.LUT R18, R18, 0x80000000, RZ, 0xc0, !PT ;  /* 0x8000000012127812 */ /* 0x000fc800078ec0ff */
[----:B------:R-:W-:-:S04]  /*90c0*/  SHF.R.U32.HI R3, RZ, 0x18, R18 ;  /* 0x00000018ff037819 */ /* 0x000fc80000011612 */
[----:B------:R-:W-:-:S04]  /*90d0*/  LOP3.LUT R0, R0, R3, RZ, 0xfc, !PT ;  /* 0x0000000300007212 */ /* 0x000fc800078efcff */
[----:B------:R-:W-:-:S07]  /*90e0*/  PRMT R4, R0, 0x7610, R4 ;  /* 0x0000761000047816 */ /* 0x000fce0000000004 */
.L_x_12038:
[----:B------:R-:W-:Y:S05]  /*90f0*/  BSYNC B0 ;  /* 0x0000000000007941 */ /* 0x000fea0003800000 */
.L_x_12037:
[----:B------:R0:W-:Y:S01]  /*9100*/  STG.E.U8 desc[UR36][R8.64], R4 ;  /* 0x0000000408007986 */ /* 0x0001e2000c101124 */
[----:B------:R-:W-:Y:S05]  /*9110*/  BRA `(.L_x_12014) ;  /* 0x0000000000ac7947 */ /* 0x000fea0003800000 */
.L_x_12031:
        /* <DEDUP_REMOVED lines=21> */
.L_x_12013:
        /* <DEDUP_REMOVED lines=16> */
.L_x_12042:
[----:B------:R-:W-:Y:S05]  /*9370*/  BRA `(.L_x_12014) ;  /* 0x0000000000147947 */ /* 0x000fea0003800000 */
.L_x_12041:
[----:B------:R-:W0:Y:S02]  /*9380*/  F2I.U64.TRUNC R18, R18 ;  /* 0x0000001200127311 */ /* 0x000e24000020d800 */
[----:B0-----:R0:W-:Y:S01]  /*9390*/  STG.E.64 desc[UR36][R8.64], R18 ;  /* 0x0000001208007986 */ /* 0x0011e2000c101b24 */
[----:B------:R-:W-:Y:S05]  /*93a0*/  BRA `(.L_x_12014) ;  /* 0x0000000000087947 */ /* 0x000fea0003800000 */
.L_x_12040:
[----:B------:R-:W0:Y:S02]  /*93b0*/  F2I.FTZ.U32.TRUNC.NTZ R3, R18 ;  /* 0x0000001200037305 */ /* 0x000e24000021f000 */
[----:B0-----:R0:W-:Y:S02]  /*93c0*/  STG.E desc[UR36][R8.64], R3 ;  /* 0x0000000308007986 */ /* 0x0011e4000c101924 */
.L_x_12014:
        /* <DEDUP_REMOVED lines=24> */
.L_x_12046:
[----:B------:R-:W0:Y:S02]  /*9550*/  F2I.S64.TRUNC R22, R22 ;  /* 0x0000001600167311 */ /* 0x000e24000020d900 */
[----:B0-----:R-:W-:-:S05]  /*9560*/  IMAD.MOV.U32 R3, RZ, RZ, R22 ;  /* 0x000000ffff037224 */ /* 0x001fca00078e0016 */
[----:B------:R0:W-:Y:S01]  /*9570*/  STG.E.U8 desc[UR36][R8.64], R3 ;  /* 0x0000000308007986 */ /* 0x0001e2000c101124 */
[----:B------:R-:W-:Y:S05]  /*9580*/  BRA `(.L_x_12048) ;  /* 0x0000000c00407947 */ /* 0x000fea0003800000 */
.L_x_12045:
        /* <DEDUP_REMOVED lines=9> */
.L_x_12050:
[----:B------:R-:W0:Y:S02]  /*9620*/  F2I.FTZ.TRUNC.NTZ R3, R22 ;  /* 0x0000001600037305 */ /* 0x000e24000021f100 */
[----:B0-----:R0:W-:Y:S01]  /*9630*/  STG.E desc[UR36][R8.64], R3 ;  /* 0x0000000308007986 */ /* 0x0011e2000c101924 */
[----:B------:R-:W-:Y:S05]  /*9640*/  BRA `(.L_x_12048) ;  /* 0x0000000c00107947 */ /* 0x000fea0003800000 */
.L_x_12049:
[----:B------:R-:W0:Y:S02]  /*9650*/  F2I.FTZ.TRUNC.NTZ R3, R22 ;  /* 0x0000001600037305 */ /* 0x000e24000021f100 */
[----:B0-----:R0:W-:Y:S01]  /*9660*/  STG.E.U16 desc[UR36][R8.64], R3 ;  /* 0x0000000308007986 */ /* 0x0011e2000c101524 */
[----:B------:R-:W-:Y:S05]  /*9670*/  BRA `(.L_x_12048) ;  /* 0x0000000c00047947 */ /* 0x000fea0003800000 */
.L_x_12044:
        /* <DEDUP_REMOVED lines=8> */
.L_x_12052:
[----:B------:R-:W-:-:S05]  /*9700*/  F2FP.F16.F32.PACK_AB R22, RZ, R22 ;  /* 0x00000016ff16723e */ /* 0x000fca00000000ff */
[----:B------:R0:W-:Y:S01]  /*9710*/  STG.E.U16 desc[UR36][R8.64], R22 ;  /* 0x0000001608007986 */ /* 0x0001e2000c101524 */
[----:B------:R-:W-:Y:S05]  /*9720*/  BRA `(.L_x_12048) ;  /* 0x0000000800d87947 */ /* 0x000fea0003800000 */
.L_x_12051:
        /* <DEDUP_REMOVED lines=9> */
.L_x_12054:
[----:B------:R-:W-:-:S04]  /*97c0*/  F2FP.F16.F32.PACK_AB R3, RZ, R22 ;  /* 0x00000016ff03723e */ /* 0x000fc800000000ff */
[----:B------:R-:W-:-:S05]  /*97d0*/  PRMT R3, R3, 0x5410, RZ ;  /* 0x0000541003037816 */ /* 0x000fca00000000ff */
[----:B------:R0:W-:Y:S01]  /*97e0*/  STG.E desc[UR36][R8.64], R3 ;  /* 0x0000000308007986 */ /* 0x0001e2000c101924 */
[----:B------:R-:W-:Y:S05]  /*97f0*/  BRA `(.L_x_12048) ;  /* 0x0000000800a47947 */ /* 0x000fea0003800000 */
.L_x_12053:
[----:B------:R-:W-:-:S06]  /*9800*/  FMUL.FTZ R4, R22, 1 ;  /* 0x3f80000016047820 */ /* 0x000fcc0000410000 */
[----:B------:R-:W0:Y:S02]  /*9810*/  F2F.F64.F32 R4, R4 ;  /* 0x0000000400047310 */ /* 0x000e240000201800 */
[----:B0-----:R0:W-:Y:S01]  /*9820*/  STG.E.64 desc[UR36][R8.64], R4 ;  /* 0x0000000408007986 */ /* 0x0011e2000c101b24 */
[----:B------:R-:W-:Y:S05]  /*9830*/  BRA `(.L_x_12048) ;  /* 0x0000000800947947 */ /* 0x000fea0003800000 */
.L_x_12043:
        /* <DEDUP_REMOVED lines=12> */
.L_x_12057:
[----:B------:R-:W-:Y:S01]  /*9900*/  FMUL.FTZ R4, R22, 1 ;  /* 0x3f80000016047820 */ /* 0x000fe20000410000 */
[----:B------:R-:W-:-:S05]  /*9910*/  CS2R R6, SRZ ;  /* 0x0000000000067805 */ /* 0x000fca000001ff00 */
[----:B------:R-:W0:Y:S02]  /*9920*/  F2F.F64.F32 R4, R4 ;  /* 0x0000000400047310 */ /* 0x000e240000201800 */
[----:B0-----:R0:W-:Y:S01]  /*9930*/  STG.E.128 desc[UR36][R8.64], R4 ;  /* 0x0000000408007986 */ /* 0x0011e2000c101d24 */
[----:B------:R-:W-:Y:S05]  /*9940*/  BRA `(.L_x_12048) ;  /* 0x0000000800507947 */ /* 0x000fea0003800000 */
.L_x_12056:
        /* <DEDUP_REMOVED lines=20> */
.L_x_12061:
[----:B------:R-:W-:Y:S05]  /*9a90*/  BSYNC B0 ;  /* 0x0000000000007941 */ /* 0x000fea0003800000 */
.L_x_12060:
[----:B------:R-:W-:-:S05]  /*9aa0*/  LOP3.LUT R5, R0, R5, RZ, 0xfc, !PT ;  /* 0x0000000500057212 */ /* 0x000fca00078efcff */
[----:B------:R0:W-:Y:S01]  /*9ab0*/  STG.E.U8 desc[UR36][R8.64], R5 ;  /* 0x0000000508007986 */ /* 0x0001e2000c101124 */
[----:B------:R-:W-:Y:S05]  /*9ac0*/  BRA `(.L_x_12048) ;  /* 0x0000000400f07947 */ /* 0x000fea0003800000 */
.L_x_12059:
        /* <DEDUP_REMOVED lines=12> */
.L_x_12063:
[----:B------:R-:W-:Y:S01]  /*9b90*/  IMAD.MOV.U32 R0, RZ, RZ, 0x7f ;  /* 0x0000007fff007424 */ /* 0x000fe200078e00ff */
[----:B------:R-:W-:-:S04]  /*9ba0*/  ISETP.GT.U32.AND P0, PT, R4, 0x7f800000, PT ;  /* 0x7f8000000400780c */ /* 0x000fc80003f04070 */
[----:B------:R-:W-:-:S09]  /*9bb0*/  SEL R0, R0, 0x7c, P0 ;  /* 0x0000007c00007807 */ /* 0x000fd20000000000 */
.L_x_12064:
[----:B------:R-:W-:Y:S05]  /*9bc0*/  BSYNC B0 ;  /* 0x0000000000007941 */ /* 0x000fea0003800000 */
.L_x_12062:
[----:B------:R-:W-:-:S04]  /*9bd0*/  LOP3.LUT R22, R22, 0x80000000, RZ, 0xc0, !PT ;  /* 0x8000000016167812 */ /* 0x000fc800078ec0ff */
[----:B------:R-:W-:-:S04]  /*9be0*/  SHF.R.U32.HI R3, RZ, 0x18, R22 ;  /* 0x00000018ff037819 */ /* 0x000fc80000011616 */
[----:B------:R-:W-:-:S05]  /*9bf0*/  LOP3.LUT R3, R0, R3, RZ, 0xfc, !PT ;  /* 0x0000000300037212 */ /* 0x000fca00078efcff */
[----:B------:R0:W-:Y:S01]  /*9c00*/  STG.E.U8 desc[UR36][R8.64], R3 ;  /* 0x0000000308007986 */ /* 0x0001e2000c101124 */
[----:B------:R-:W-:Y:S05]  /*9c10*/  BRA `(.L_x_12048) ;  /* 0x00000004009c7947 */ /* 0x000fea0003800000 */
.L_x_12058:
[----:B------:R-:W-:-:S05]  /*9c20*/  F2FP.BF16.F32.PACK_AB R22, RZ, R22 ;  /* 0x00000016ff16723e */ /* 0x000fca00000010ff */
[----:B------:R0:W-:Y:S01]  /*9c30*/  STG.E.U16 desc[UR36][R8.64], R22 ;  /* 0x0000001608007986 */ /* 0x0001e2000c101524 */
[----:B------:R-:W-:Y:S05]  /*9c40*/  BRA `(.L_x_12048) ;  /* 0x0000000400907947 */ /* 0x000fea0003800000 */
.L_x_12055:
        /* <DEDUP_REMOVED lines=11> */
.L_x_12067:
        /* <DEDUP_REMOVED lines=16> */
.L_x_12070:
[----:B------:R-:W-:-:S04]  /*9e00*/  LOP3.LUT R22, R22, 0x80000000, RZ, 0xc0, !PT ;  /* 0x8000000016167812 */ /* 0x000fc800078ec0ff */
[----:B------:R-:W-:-:S04]  /*9e10*/  SHF.R.U32.HI R3, RZ, 0x18, R22 ;  /* 0x00000018ff037819 */ /* 0x000fc80000011616 */
[----:B------:R-:W-:-:S04]  /*9e20*/  LOP3.LUT R0, R0, R3, RZ, 0xfc, !PT ;  /* 0x0000000300007212 */ /* 0x000fc800078efcff */
[----:B------:R-:W-:-:S07]  /*9e30*/  PRMT R4, R0, 0x7610, R4 ;  /* 0x0000761000047816 */ /* 0x000fce0000000004 */
.L_x_12069:
[----:B------:R-:W-:Y:S05]  /*9e40*/  BSYNC B0 ;  /* 0x0000000000007941 */ /* 0x000fea0003800000 */
.L_x_12068:
[----:B------:R0:W-:Y:S01]  /*9e50*/  STG.E.U8 desc[UR36][R8.64], R4 ;  /* 0x0000000408007986 */ /* 0x0001e2000c101124 */
[----:B------:R-:W-:Y:S05]  /*9e60*/  BRA `(.L_x_12048) ;  /* 0x0000000400087947 */ /* 0x000fea0003800000 */
.L_x_12066:
        /* <DEDUP_REMOVED lines=16> */
.L_x_12073:
[----:B------:R-:W-:-:S04]  /*9f70*/  LOP3.LUT R22, R22, 0x80000000, RZ, 0xc0, !PT ;  /* 0x8000000016167812 */ /* 0x000fc800078ec0ff */
[----:B------:R-:W-:-:S04]  /*9f80*/  SHF.R.U32.HI R3, RZ, 0x18, R22 ;  /* 0x00000018ff037819 */ /* 0x000fc80000011616 */
[----:B------:R-:W-:-:S04]  /*9f90*/  LOP3.LUT R0, R0, R3, RZ, 0xfc, !PT ;  /* 0x0000000300007212 */ /* 0x000fc800078efcff */
[----:B------:R-:W-:-:S07]  /*9fa0*/  PRMT R4, R0, 0x7610, R4 ;  /* 0x0000761000047816 */ /* 0x000fce0000000004 */
.L_x_12072:
[----:B------:R-:W-:Y:S05]  /*9fb0*/  BSYNC B0 ;  /* 0x0000000000007941 */ /* 0x000fea0003800000 */
.L_x_12071:
[----:B------:R3:W-:Y:S01]  /*9fc0*/  STG.E.U8 desc[UR36][R8.64], R4 ;  /* 0x0000000408007986 */ /* 0x0007e2000c101124 */
[----:B------:R-:W-:Y:S05]  /*9fd0*/  BRA `(.L_x_12048) ;  /* 0x0000000000ac7947 */ /* 0x000fea0003800000 */
.L_x_12065:
        /* <DEDUP_REMOVED lines=21> */
.L_x_12047:
        /* <DEDUP_REMOVED lines=16> */
.L_x_12076:
[----:B------:R-:W-:Y:S05]  /*a230*/  BRA `(.L_x_12048) ;  /* 0x0000000000147947 */ /* 0x000fea0003800000 */
.L_x_12075:
[----:B------:R-:W0:Y:S02]  /*a240*/  F2I.U64.TRUNC R22, R22 ;  /* 0x0000001600167311 */ /* 0x000e24000020d800 */
[----:B0-----:R2:W-:Y:S01]  /*a250*/  STG.E.64 desc[UR36][R8.64], R22 ;  /* 0x0000001608007986 */ /* 0x0015e2000c101b24 */
[----:B------:R-:W-:Y:S05]  /*a260*/  BRA `(.L_x_12048) ;  /* 0x0000000000087947 */ /* 0x000fea0003800000 */
.L_x_12074:
[----:B------:R-:W0:Y:S02]  /*a270*/  F2I.FTZ.U32.TRUNC.NTZ R3, R22 ;  /* 0x0000001600037305 */ /* 0x000e24000021f000 */
[----:B0-----:R0:W-:Y:S02]  /*a280*/  STG.E desc[UR36][R8.64], R3 ;  /* 0x0000000308007986 */ /* 0x0011e4000c101924 */
.L_x_12048:
[----:B------:R-:W-:-:S07]  /*a290*/  VIADD R25, R25, 0x80 ;  /* 0x0000008019197836 */ /* 0x000fce0000000000 */
.L_x_12008:
[----:B------:R-:W-:Y:S05]  /*a2a0*/  BSYNC B6 ;  /* 0x0000000000067941 */ /* 0x000fea0003800000 */
.L_x_12007:
[----:B------:R-:W-:-:S13]  /*a2b0*/  ISETP.GE.AND P0, PT, R25, R17, PT ;  /* 0x000000111900720c */ /* 0x000fda0003f06270 */
[----:B------:R-:W-:Y:S05]  /*a2c0*/  @P0 EXIT ;  /* 0x000000000000094d */ /* 0x000fea0003800000 */
[----:B01-34-:R-:W0:Y:S01]  /*a2d0*/  LDC.64 R4, c[0x0][0x218] ;  /* 0x00008600ff047b82 */ /* 0x01be220000000a00 */
[----:B------:R-:W-:Y:S01]  /*a2e0*/  PRMT R0, R16, 0x9910, RZ ;  /* 0x0000991010007816 */ /* 0x000fe200000000ff */
[----:B------:R-:W-:Y:S01]  /*a2f0*/  IMAD R2, R2, 0x200, R25 ;  /* 0x0000020002027824 */ /* 0x000fe200078e0219 */
[----:B------:R-:W-:Y:S02]  /*a300*/  ULDC UR4, c[0x0][0x244] ;  /* 0x0000910000047ab9 */ /* 0x000fe40000000800 */
[----:B------:R-:W-:Y:S01]  /*a310*/  ISETP.GT.AND P1, PT, R0, 0x9, PT ;  /* 0x000000090000780c */ /* 0x000fe20003f24270 */
[----:B--2---:R-:W-:-:S05]  /*a320*/  IMAD R3, R2, UR4, RZ ;  /* 0x0000000402037c24 */ /* 0x004fca000f8e02ff */
        /* <DEDUP_REMOVED lines=14> */
.L_x_12080:
[----:B------:R-:W0:Y:S02]  /*a410*/  F2I.S64.TRUNC R24, R24 ;  /* 0x0000001800187311 */ /* 0x000e24000020d900 */
[----:B0-----:R-:W-:-:S05]  /*a420*/  IMAD.MOV.U32 R5, RZ, RZ, R24 ;  /* 0x000000ffff057224 */ /* 0x001fca00078e0018 */
[----:B------:R-:W-:Y:S01]  /*a430*/  STG.E.U8 desc[UR36][R2.64], R5 ;  /* 0x0000000502007986 */ /* 0x000fe2000c101124 */
[----:B------:R-:W-:Y:S05]  /*a440*/  EXIT ;  /* 0x000000000000794d */ /* 0x000fea0003800000 */
.L_x_12079:
        /* <DEDUP_REMOVED lines=9> */
.L_x_12083:
[----:B------:R-:W0:Y:S02]  /*a4e0*/  F2I.FTZ.TRUNC.NTZ R5, R24 ;  /* 0x0000001800057305 */ /* 0x000e24000021f100 */
[----:B0-----:R-:W-:Y:S01]  /*a4f0*/  STG.E desc[UR36][R2.64], R5 ;  /* 0x0000000502007986 */ /* 0x001fe2000c101924 */
[----:B------:R-:W-:Y:S05]  /*a500*/  EXIT ;  /* 0x000000000000794d */ /* 0x000fea0003800000 */
.L_x_12082:
[----:B------:R-:W0:Y:S02]  /*a510*/  F2I.FTZ.TRUNC.NTZ R5, R24 ;  /* 0x0000001800057305 */ /* 0x000e24000021f100 */
[----:B0-----:R-:W-:Y:S01]  /*a520*/  STG.E.U16 desc[UR36][R2.64], R5 ;  /* 0x0000000502007986 */ /* 0x001fe2000c101524 */
[----:B------:R-:W-:Y:S05]  /*a530*/  EXIT ;  /* 0x000000000000794d */ /* 0x000fea0003800000 */
.L_x_12078:
        /* <DEDUP_REMOVED lines=8> */
.L_x_12085:
[----:B------:R-:W-:-:S05]  /*a5c0*/  F2FP.F16.F32.PACK_AB R24, RZ, R24 ;  /* 0x00000018ff18723e */ /* 0x000fca00000000ff */
[----:B------:R-:W-:Y:S01]  /*a5d0*/  STG.E.U16 desc[UR36][R2.64], R24 ;  /* 0x0000001802007986 */ /* 0x000fe2000c101524 */
[----:B------:R-:W-:Y:S05]  /*a5e0*/  EXIT ;  /* 0x000000000000794d */ /* 0x000fea0003800000 */
.L_x_12084:
        /* <DEDUP_REMOVED lines=9> */
.L_x_12087:
[----:B------:R-:W-:-:S04]  /*a680*/  F2FP.F16.F32.PACK_AB R5, RZ, R24 ;  /* 0x00000018ff05723e */ /* 0x000fc800000000ff */
[----:B------:R-:W-:-:S05]  /*a690*/  PRMT R5, R5, 0x5410, RZ ;  /* 0x0000541005057816 */ /* 0x000fca00000000ff */
[----:B------:R-:W-:Y:S01]  /*a6a0*/  STG.E desc[UR36][R2.64], R5 ;  /* 0x0000000502007986 */ /* 0x000fe2000c101924 */
[----:B------:R-:W-:Y:S05]  /*a6b0*/  EXIT ;  /* 0x000000000000794d */ /* 0x000fea0003800000 */
.L_x_12086:
[----:B------:R-:W-:-:S06]  /*a6c0*/  FMUL.FTZ R4, R24, 1 ;  /* 0x3f80000018047820 */ /* 0x000fcc0000410000 */
[----:B------:R-:W0:Y:S02]  /*a6d0*/  F2F.F64.F32 R4, R4 ;  /* 0x0000000400047310 */ /* 0x000e240000201800 */
[----:B0-----:R-:W-:Y:S01]  /*a6e0*/  STG.E.64 desc[UR36][R2.64], R4 ;  /* 0x0000000402007986 */ /* 0x001fe2000c101b24 */
[----:B------:R-:W-:Y:S05]  /*a6f0*/  EXIT ;  /* 0x000000000000794d */ /* 0x000fea0003800000 */
.L_x_12077:
        /* <DEDUP_REMOVED lines=12> */
.L_x_12090:
[----:B------:R-:W-:Y:S01]  /*a7c0*/  FMUL.FTZ R4, R24, 1 ;  /* 0x3f80000018047820 */ /* 0x000fe20000410000 */
[----:B------:R-:W-:-:S05]  /*a7d0*/  CS2R R6, SRZ ;  /* 0x0000000000067805 */ /* 0x000fca000001ff00 */
[----:B------:R-:W0:Y:S02]  /*a7e0*/  F2F.F64.F32 R4, R4 ;  /* 0x0000000400047310 */ /* 0x000e240000201800 */
[----:B0-----:R-:W-:Y:S01]  /*a7f0*/  STG.E.128 desc[UR36][R2.64], R4 ;  /* 0x0000000402007986 */ /* 0x001fe2000c101d24 */
[----:B------:R-:W-:Y:S05]  /*a800*/  EXIT ;  /* 0x000000000000794d */ /* 0x000fea0003800000 */
.L_x_12089:
        /* <DEDUP_REMOVED lines=20> */
.L_x_12094:
[----:B------:R-:W-:Y:S05]  /*a950*/  BSYNC B0 ;  /* 0x0000000000007941 */ /* 0x000fea0003800000 */
.L_x_12093:
[----:B------:R-:W-:-:S05]  /*a960*/  LOP3.LUT R7, R0, R7, RZ, 0xfc, !PT ;  /* 0x0000000700077212 */ /* 0x000fca00078efcff */
[----:B------:R-:W-:Y:S01]  /*a970*/  STG.E.U8 desc[UR36][R2.64], R7 ;  /* 0x0000000702007986 */ /* 0x000fe2000c101124 */
[----:B------:R-:W-:Y:S05]  /*a980*/  EXIT ;  /* 0x000000000000794d */ /* 0x000fea0003800000 */
.L_x_12092:
        /* <DEDUP_REMOVED lines=12> */
.L_x_12096:
[----:B------:R-:W-:Y:S01]  /*aa50*/  IMAD.MOV.U32 R0, RZ, RZ, 0x7f ;  /* 0x0000007fff007424 */ /* 0x000fe200078e00ff */
[----:B------:R-:W-:-:S04]  /*aa60*/  ISETP.GT.U32.AND P0, PT, R4, 0x7f800000, PT ;  /* 0x7f8000000400780c */ /* 0x000fc80003f04070 */
[----:B------:R-:W-:-:S09]  /*aa70*/  SEL R0, R0, 0x7c, P0 ;  /* 0x0000007c00007807 */ /* 0x000fd20000000000 */
.L_x_12097:
[----:B------:R-:W-:Y:S05]  /*aa80*/  BSYNC B0 ;  /* 0x0000000000007941 */ /* 0x000fea0003800000 */
.L_x_12095:
[----:B------:R-:W-:-:S04]  /*aa90*/  LOP3.LUT R24, R24, 0x80000000, RZ, 0xc0, !PT ;  /* 0x8000000018187812 */ /* 0x000fc800078ec0ff */
[----:B------:R-:W-:-:S04]  /*aaa0*/  SHF.R.U32.HI R5, RZ, 0x18, R24 ;  /* 0x00000018ff057819 */ /* 0x000fc80000011618 */
[----:B------:R-:W-:-:S05]  /*aab0*/  LOP3.LUT R5, R0, R5, RZ, 0xfc, !PT ;  /* 0x0000000500057212 */ /* 0x000fca00078efcff */
[----:B------:R-:W-:Y:S01]  /*aac0*/  STG.E.U8 desc[UR36][R2.64], R5 ;  /* 0x0000000502007986 */ /* 0x000fe2000c101124 */
[----:B------:R-:W-:Y:S05]  /*aad0*/  EXIT ;  /* 0x000000000000794d */ /* 0x000fea0003800000 */
.L_x_12091:
[----:B------:R-:W-:-:S05]  /*aae0*/  F2FP.BF16.F32.PACK_AB R24, RZ, R24 ;  /* 0x00000018ff18723e */ /* 0x000fca00000010ff */
[----:B------:R-:W-:Y:S01]  /*aaf0*/  STG.E.U16 desc[UR36][R2.64], R24 ;  /* 0x0000001802007986 */ /* 0x000fe2000c101524 */
[----:B------:R-:W-:Y:S05]  /*ab00*/  EXIT ;  /* 0x000000000000794d */ /* 0x000fea0003800000 */
.L_x_12088:
        /* <DEDUP_REMOVED lines=11> */
.L_x_12100:
        /* <DEDUP_REMOVED lines=16> */
.L_x_12103:
[----:B------:R-:W-:-:S04]  /*acc0*/  LOP3.LUT R24, R24, 0x80000000, RZ, 0xc0, !PT ;  /* 0x8000000018187812 */ /* 0x000fc800078ec0ff */
[----:B------:R-:W-:-:S04]  /*acd0*/  SHF.R.U32.HI R5, RZ, 0x18, R24 ;  /* 0x00000018ff057819 */ /* 0x000fc80000011618 */
[----:B------:R-:W-:-:S04]  /*ace0*/  LOP3.LUT R4, R4, R5, RZ, 0xfc, !PT ;  /* 0x0000000504047212 */ /* 0x000fc800078efcff */
[----:B------:R-:W-:-:S07]  /*acf0*/  PRMT R0, R4, 0x7610, R0 ;  /* 0x0000761004007816 */ /* 0x000fce0000000000 */
.L_x_12102:
[----:B------:R-:W-:Y:S05]  /*ad00*/  BSYNC B0 ;  /* 0x0000000000007941 */ /* 0x000fea0003800000 */
.L_x_12101:
[----:B------:R-:W-:Y:S01]  /*ad10*/  STG.E.U8 desc[UR36][R2.64], R0 ;  /* 0x0000000002007986 */ /* 0x000fe2000c101124 */
[----:B------:R-:W-:Y:S05]  /*ad20*/  EXIT ;  /* 0x000000000000794d */ /* 0x000fea0003800000 */
.L_x_12099:
        /* <DEDUP_REMOVED lines=16> */
.L_x_12106:
[----:B------:R-:W-:-:S04]  /*ae30*/  LOP3.LUT R24, R24, 0x80000000, RZ, 0xc0, !PT ;  /* 0x8000000018187812 */ /* 0x000fc800078ec0ff */
[----:B------:R-:W-:-:S04]  /*ae40*/  SHF.R.U32.HI R5, RZ, 0x18, R24 ;  /* 0x00000018ff057819 */ /* 0x000fc80000011618 */
[----:B------:R-:W-:-:S04]  /*ae50*/  LOP3.LUT R4, R4, R5, RZ, 0xfc, !PT ;  /* 0x0000000504047212 */ /* 0x000fc800078efcff */
[----:B------:R-:W-:-:S07]  /*ae60*/  PRMT R0, R4, 0x7610, R0 ;  /* 0x0000761004007816 */ /* 0x000fce0000000000 */
.L_x_12105:
[----:B------:R-:W-:Y:S05]  /*ae70*/  BSYNC B0 ;  /* 0x0000000000007941 */ /* 0x000fea0003800000 */
.L_x_12104:
[----:B------:R-:W-:Y:S01]  /*ae80*/  STG.E.U8 desc[UR36][R2.64], R0 ;  /* 0x0000000002007986 */ /* 0x000fe2000c101124 */
[----:B------:R-:W-:Y:S05]  /*ae90*/  EXIT ;  /* 0x000000000000794d */ /* 0x000fea0003800000 */
.L_x_12098:
        /* <DEDUP_REMOVED lines=21> */
.L_x_12081:
        /* <DEDUP_REMOVED lines=16> */
.L_x_12109:
[----:B------:R-:W-:Y:S05]  /*b0f0*/  EXIT ;  /* 0x000000000000794d */ /* 0x000fea0003800000 */
.L_x_12108:
[----:B------:R-:W0:Y:S02]  /*b100*/  F2I.U64.TRUNC R24, R24 ;  /* 0x0000001800187311 */ /* 0x000e24000020d800 */
[----:B0-----:R-:W-:Y:S01]  /*b110*/  STG.E.64 desc[UR36][R2.64], R24 ;  /* 0x0000001802007986 */ /* 0x001fe2000c101b24 */
[----:B------:R-:W-:Y:S05]  /*b120*/  EXIT ;  /* 0x000000000000794d */ /* 0x000fea0003800000 */
.L_x_12107:
[----:B------:R-:W0:Y:S02]  /*b130*/  F2I.FTZ.U32.TRUNC.NTZ R5, R24 ;  /* 0x0000001800057305 */ /* 0x000e24000021f000 */
[----:B0-----:R-:W-:Y:S01]  /*b140*/  STG.E desc[UR36][R2.64], R5 ;  /* 0x0000000502007986 */ /* 0x001fe2000c101924 */
[----:B------:R-:W-:Y:S05]  /*b150*/  EXIT ;  /* 0x000000000000794d */ /* 0x000fea0003800000 */
.L_x_12110:
        /* <DEDUP_REMOVED lines=10> */
.L_x_19403:


//--------------------- .text._ZN2at6native18elementwise_kernelILi128ELi2EZNS0_22gpu_kernel_impl_nocastINS0_13BinaryFunctorIfffNS0_15binary_internal10DivFunctorIfEEEEEEvRNS_18TensorIteratorBaseERKT_EUliE_EEviT1_ --------------------------
	.section	.text._ZN2at6native18elementwise_kernelILi128ELi2EZNS0_22gpu_kernel_impl_nocastINS0_13BinaryFunctorIfffNS0_15binary_internal10DivFunctorIfEEEEEEvRNS_18TensorIteratorBaseERKT_EUliE_EEviT1_,"ax",@progbits
	.align	128
        .global         _ZN2at6native18elementwise_kernelILi128ELi2EZNS0_22gpu_kernel_impl_nocastINS0_13BinaryFunctorIfffNS0_15binary_internal10DivFunctorIfEEEEEEvRNS_18TensorIteratorBaseERKT_EUliE_EEviT1_
        .type           _ZN2at6native18elementwise_kernelILi128ELi2EZNS0_22gpu_kernel_impl_nocastINS0_13BinaryFunctorIfffNS0_15binary_internal10DivFunctorIfEEEEEEvRNS_18TensorIteratorBaseERKT_EUliE_EEviT1_,@function
        .size           _ZN2at6native18elementwise_kernelILi128ELi2EZNS0_22gpu_kernel_impl_nocastINS0_13BinaryFunctorIfffNS0_15binary_internal10DivFunctorIfEEEEEEvRNS_18TensorIteratorBaseERKT_EUliE_EEviT1_,(.L_x_19404 - _ZN2at6native18elementwise_kernelILi128ELi2EZNS0_22gpu_kernel_impl_nocastINS0_13BinaryFunctorIfffNS0_15binary_internal10DivFunctorIfEEEEEEvRNS_18TensorIteratorBaseERKT_EUliE_EEviT1_)
        .other          _ZN2at6native18elementwise_kernelILi128ELi2EZNS0_22gpu_kernel_impl_nocastINS0_13BinaryFunctorIfffNS0_15binary_internal10DivFunctorIfEEEEEEvRNS_18TensorIteratorBaseERKT_EUliE_EEviT1_,@"STO_CUDA_ENTRY STV_DEFAULT"
_ZN2at6native18elementwise_kernelILi128ELi2EZNS0_22gpu_kernel_impl_nocastINS0_13BinaryFunctorIfffNS0_15binary_internal10DivFunctorIfEEEEEEvRNS_18TensorIteratorBaseERKT_EUliE_EEviT1_:
.text._ZN2at6native18elementwise_kernelILi128ELi2EZNS0_22gpu_kernel_impl_nocastINS0_13BinaryFunctorIfffNS0_15binary_internal10DivFunctorIfEEEEEEvRNS_18TensorIteratorBaseERKT_EUliE_EEviT1_:
        /* <DEDUP_REMOVED lines=363> */
.L_x_12113:
[----:B------:R-:W-:Y:S02]  /*16b0*/  ULDC.64 UR8, c[0x0][0x488] ;  /* 0x0001220000087ab9 */ /* 0x000fe40000000a00 */
[----:B------:R-:W-:-:S04]  /*16c0*/  IADD3 R4, P0, R4, UR8, RZ ;  /* 0x0000000804047c10 */ /* 0x000fc8000ff1e0ff */
[----:B------:R-:W-:Y:S01]  /*16d0*/  IADD3.X R5, RZ, UR9, RZ, P0, !PT ;  /* 0x00000009ff057c10 */ /* 0x000fe200087fe4ff */
[----:B------:R-:W-:-:S04]  /*16e0*/  ULDC.64 UR8, c[0x0][0x480] ;  /* 0x0001200000087ab9 */ /* 0x000fc80000000a00 */
[----:B------:R-:W2:Y:S01]  /*16f0*/  LDG.E R4, desc[UR4][R4.64] ;  /* 0x0000000404047981 */ /* 0x000ea2000c1e1900 */
[----:B------:R-:W-:-:S04]  /*1700*/  IADD3 R6, P0, R2, UR8, RZ ;  /* 0x0000000802067c10 */ /* 0x000fc8000ff1e0ff */
[----:B------:R-:W-:Y:S01]  /*1710*/  IADD3.X R7, RZ, UR9, RZ, P0, !PT ;  /* 0x00000009ff077c10 */ /* 0x000fe200087fe4ff */
[----:B------:R-:W-:-:S04]  /*1720*/  ULDC.64 UR8, c[0x0][0x478] ;  /* 0x00011e0000087ab9 */ /* 0x000fc80000000a00 */
[----:B------:R-:W3:Y:S01]  /*1730*/  LDG.E R6, desc[UR4][R6.64] ;  /* 0x0000000406067981 */ /* 0x000ee2000c1e1900 */
[----:B------:R-:W-:Y:S02]  /*1740*/  IADD3 R2, P0, R3, UR8, RZ ;  /* 0x0000000803027c10 */ /* 0x000fe4000ff1e0ff */
[----:B------:R-:W-:Y:S02]  /*1750*/  IADD3 R9, R0, 0x80, RZ ;  /* 0x0000008000097810 */ /* 0x000fe40007ffe0ff */
[----:B------:R-:W-:Y:S01]  /*1760*/  IADD3.X R3, RZ, UR9, RZ, P0, !PT ;  /* 0x00000009ff037c10 */ /* 0x000fe200087fe4ff */
[----:B--2---:R-:W3:Y:S02]  /*1770*/  MUFU.RCP R11, R4 ;  /* 0x00000004000b7308 */ /* 0x004ee40000001000 */
[----:B---3--:R-:W-:-:S05]  /*1780*/  FMUL.FTZ R11, R6, R11 ;  /* 0x0000000b060b7220 */ /* 0x008fca0000410000 */
[----:B------:R0:W-:Y:S02]  /*1790*/  STG.E desc[UR4][R2.64], R11 ;  /* 0x0000000b02007986 */ /* 0x0001e4000c101904 */
.L_x_12112:
[----:B------:R-:W-:Y:S05]  /*17a0*/  BSYNC B0 ;  /* 0x0000000000007941 */ /* 0x000fea0003800000 */
.L_x_12111:
        /* <DEDUP_REMOVED lines=355> */
.L_x_12114:
        /* <DEDUP_REMOVED lines=9> */
[----:B------:R-:W-:-:S04]  /*2e70*/  IADD3 R2, P0, R3, UR6, RZ ;  /* 0x0000000603027c10 */ /* 0x000fc8000ff1e0ff */
[----:B------:R-:W-:Y:S01]  /*2e80*/  IADD3.X R3, RZ, UR7, RZ, P0, !PT ;  /* 0x00000007ff037c10 */ /* 0x000fe200087fe4ff */
[----:B--2---:R-:W3:Y:S02]  /*2e90*/  MUFU.RCP R9, R4 ;  /* 0x0000000400097308 */ /* 0x004ee40000001000 */
[----:B---3--:R-:W-:-:S05]  /*2ea0*/  FMUL.FTZ R9, R6, R9 ;  /* 0x0000000906097220 */ /* 0x008fca0000410000 */
[----:B------:R-:W-:Y:S01]  /*2eb0*/  STG.E desc[UR4][R2.64], R9 ;  /* 0x0000000902007986 */ /* 0x000fe2000c101904 */
[----:B------:R-:W-:Y:S05]  /*2ec0*/  EXIT ;  /* 0x000000000000794d */ /* 0x000fea0003800000 */
.L_x_12115:
        /* <DEDUP_REMOVED lines=11> */
.L_x_19404:


//--------------------- .text._ZN2at6native27unrolled_elementwise_kernelINS0_13BinaryFunctorIfffNS0_15binary_internal10DivFunctorIfEEEESt5arrayIPcLm3EELi4E23TrivialOffsetCalculatorILi2EjESA_ILi1EjENS0_6memory15LoadWithoutCastENSD_16StoreWithoutCastEEEviT_T0_T2_T3_T4_T5_ --------------------------
	.section	.text._ZN2at6native27unrolled_elementwise_kernelINS0_13BinaryFunctorIfffNS0_15binary_internal10DivFunctorIfEEEESt5arrayIPcLm3EELi4E23TrivialOffsetCalculatorILi2EjESA_ILi1EjENS0_6memory15LoadWithoutCastENSD_16StoreWithoutCastEEEviT_T0_T2_T3_T4_T5_,"ax",@progbits
	.align	128
        .global         _ZN2at6native27unrolled_elementwise_kernelINS0_13BinaryFunctorIfffNS0_15binary_internal10DivFunctorIfEEEESt5arrayIPcLm3EELi4E23TrivialOffsetCalculatorILi2EjESA_ILi1EjENS0_6memory15LoadWithoutCastENSD_16StoreWithoutCastEEEviT_T0_T2_T3_T4_T5_
        .type           _ZN2at6native27unrolled_elementwise_kernelINS0_13BinaryFunctorIfffNS0_15binary_internal10DivFunctorIfEEEESt5arrayIPcLm3EELi4E23TrivialOffsetCalculatorILi2EjESA_ILi1EjENS0_6memory15LoadWithoutCastENSD_16StoreWithoutCastEEEviT_T0_T2_T3_T4_T5_,@function
        .size           _ZN2at6native27unrolled_elementwise_kernelINS0_13BinaryFunctorIfffNS0_15binary_internal10DivFunctorIfEEEESt5arrayIPcLm3EELi4E23TrivialOffsetCalculatorILi2EjESA_ILi1EjENS0_6memory15LoadWithoutCastENSD_16StoreWithoutCastEEEviT_T0_T2_T3_T4_T5_,(.L_x_19405 - _ZN2at6native27unrolled_elementwise_kernelINS0_13BinaryFunctorIfffNS0_15binary_internal10DivFunctorIfEEEESt5arrayIPcLm3EELi4E23TrivialOffsetCalculatorILi2EjESA_ILi1EjENS0_6memory15LoadWithoutCastENSD_16StoreWithoutCastEEEviT_T0_T2_T3_T4_T5_)
        .other          _ZN2at6native27unrolled_elementwise_kernelINS0_13BinaryFunctorIfffNS0_15binary_internal10DivFunctorIfEEEESt5arrayIPcLm3EELi4E23TrivialOffsetCalculatorILi2EjESA_ILi1EjENS0_6memory15LoadWithoutCastENSD_16StoreWithoutCastEEEviT_T0_T2_T3_T4_T5_,@"STO_CUDA_ENTRY STV_DEFAULT"
_ZN2at6native27unrolled_elementwise_kernelINS0_13BinaryFunctorIfffNS0_15binary_internal10DivFunctorIfEEEESt5arrayIPcLm3EELi4E23TrivialOffsetCalculatorILi2EjESA_ILi1EjENS0_6memory15LoadWithoutCastENSD_16StoreWithoutCastEEEviT_T0_T2_T3_T4_T5_:
.text._ZN2at6native27unrolled_elementwise_kernelINS0_13BinaryFunctorIfffNS0_15binary_internal10DivFunctorIfEEEESt5arrayIPcLm3EELi4E23TrivialOffsetCalculatorILi2EjESA_ILi1EjENS0_6memory15LoadWithoutCastENSD_16StoreWithoutCastEEEviT_T0_T2_T3_T4_T5_:
[----:B------:R-:W-:Y:S01]  /*0000*/  LDC R1, c[0x0][0x28] ;  /* 0x00000a00ff017b82 */ /* 0x000fe20000000800 */
[----:B------:R-:W0:Y:S07]  /*0010*/  S2R R15, SR_CTAID.X ;  /* 0x00000000000f7919 */ /* 0x000e2e0000002500 */
[----:B------:R-:W0:Y:S01]  /*0020*/  LDC R0, c[0x0][0x210] ;  /* 0x00008400ff007b82 */ /* 0x000e220000000800 */
[----:B------:R-:W-:Y:S01]  /*0030*/  IMAD.MOV.U32 R14, RZ, RZ, RZ ;  /* 0x000000ffff0e7224 */ /* 0x000fe200078e00ff */
        /* <DEDUP_REMOVED lines=14> */
[----:B0-----:R-:W-:-:S04]  /*0120*/  @!P0 IMAD.WIDE.U32 R12, R25, 0x4, R12 ;  /* 0x00000004190c8825 */ /* 0x001fc800078e000c */
[----:B------:R-:W0:Y:S01]  /*0130*/  @!P1 LDC.64 R4, c[0x0][0x220] ;  /* 0x00008800ff049b82 */ /* 0x000e220000000a00 */
[----:B------:R3:W4:Y:S07]  /*0140*/  @!P0 LDG.E R14, desc[UR4][R12.64] ;  /* 0x000000040c0e8981 */ /* 0x00072e000c1e1900 */
[----:B------:R-:W3:Y:S01]  /*0150*/  @!P3 LDC.64 R8, c[0x0][0x228] ;  /* 0x00008a00ff08bb82 */ /* 0x000ee20000000a00 */
[----:B-1----:R-:W-:Y:S01]  /*0160*/  @!P0 IMAD.WIDE.U32 R2, R25, 0x4, R2 ;  /* 0x0000000419028825 */ /* 0x002fe200078e0002 */
[----:B------:R-:W-:-:S03]  /*0170*/  @!P3 LEA R23, R15, R0, 0x9 ;  /* 0x000000000f17b211 */ /* 0x000fc600078e48ff */
[----:B------:R-:W-:Y:S01]  /*0180*/  IMAD.MOV.U32 R25, RZ, RZ, RZ ;  /* 0x000000ffff197224 */ /* 0x000fe200078e00ff */
[----:B------:R-:W-:Y:S02]  /*0190*/  HFMA2.MMA R24, -RZ, RZ, 0, 0 ;  /* 0x00000000ff187435 */ /* 0x000fe400000001ff */
[----:B------:R-:W1:Y:S01]  /*01a0*/  @!P3 LDC.64 R6, c[0x0][0x220] ;  /* 0x00008800ff06bb82 */ /* 0x000e620000000a00 */
[----:B------:R-:W-:Y:S02]  /*01b0*/  IMAD.MOV.U32 R22, RZ, RZ, RZ ;  /* 0x000000ffff167224 */ /* 0x000fe400078e00ff */
[----:B------:R-:W4:Y:S01]  /*01c0*/  @!P0 LDG.E R25, desc[UR4][R2.64] ;  /* 0x0000000402198981 */ /* 0x000f22000c1e1900 */
[----:B--2---:R-:W-:-:S05]  /*01d0*/  @!P1 IMAD.WIDE.U32 R10, R21, 0x4, R10 ;  /* 0x00000004150a9825 */ /* 0x004fca00078e000a */
[----:B------:R-:W2:Y:S01]  /*01e0*/  @!P1 LDG.E R22, desc[UR4][R10.64] ;  /* 0x000000040a169981 */ /* 0x000ea2000c1e1900 */
[----:B---3--:R-:W-:-:S05]  /*01f0*/  @!P3 IMAD.WIDE.U32 R8, R23, 0x4, R8 ;  /* 0x000000041708b825 */ /* 0x008fca00078e0008 */
[----:B------:R3:W2:Y:S01]  /*0200*/  @!P3 LDG.E R24, desc[UR4][R8.64] ;  /* 0x000000040818b981 */ /* 0x0006a2000c1e1900 */
[----:B------:R-:W-:Y:S01]  /*0210*/  CS2R R12, SRZ ;  /* 0x00000000000c7805 */ /* 0x000fe2000001ff00 */
[----:B0-----:R-:W-:-:S04]  /*0220*/  @!P1 IMAD.WIDE.U32 R4, R21, 0x4, R4 ;  /* 0x0000000415049825 */ /* 0x001fc800078e0004 */
[----:B-1----:R-:W-:Y:S01]  /*0230*/  @!P3 IMAD.WIDE.U32 R6, R23, 0x4, R6 ;  /* 0x000000041706b825 */ /* 0x002fe200078e0006 */
[----:B------:R0:W2:Y:S04]  /*0240*/  @!P1 LDG.E R12, desc[UR4][R4.64] ;  /* 0x00000004040c9981 */ /* 0x0000a8000c1e1900 */
[----:B------:R1:W2:Y:S01]  /*0250*/  @!P3 LDG.E R13, desc[UR4][R6.64] ;  /* 0x00000004060db981 */ /* 0x0002a2000c1e1900 */
[----:B------:R-:W-:-:S04]  /*0260*/  @!P3 IADD3 R0, R0, 0x80, RZ ;  /* 0x000000800000b810 */ /* 0x000fc80007ffe0ff */
[----:B------:R-:W-:-:S13]  /*0270*/  ISETP.GE.AND P2, PT, R0, R17, PT ;  /* 0x000000110000720c */ /* 0x000fda0003f46270 */
[----:B---3--:R-:W3:Y:S08]  /*0280*/  @!P2 LDC.64 R8, c[0x0][0x228] ;  /* 0x00008a00ff08ab82 */ /* 0x008ef00000000a00 */
[----:B------:R-:W1:Y:S01]  /*0290*/  @!P2 LDC.64 R10, c[0x0][0x220] ;  /* 0x00008800ff0aab82 */ /* 0x000e620000000a00 */
[----:B------:R-:W-:Y:S02]  /*02a0*/  @!P2 LEA R21, R15, R0, 0x9 ;  /* 0x000000000f15a211 */ /* 0x000fe400078e48ff */
[----:B0-----:R-:W-:-:S02]  /*02b0*/  MOV R4, R20 ;  /* 0x0000001400047202 */ /* 0x001fc40000000f00 */
[----:B------:R-:W-:-:S03]  /*02c0*/  MOV R0, RZ ;  /* 0x000000ff00007202 */ /* 0x000fc60000000f00 */
[----:B------:R-:W-:Y:S02]  /*02d0*/  VIADD R2, R4, 0x100 ;  /* 0x0000010004027836 */ /* 0x000fe40000000000 */
[----:B---3--:R-:W-:-:S05]  /*02e0*/  @!P2 IMAD.WIDE.U32 R8, R21, 0x4, R8 ;  /* 0x000000041508a825 */ /* 0x008fca00078e0008 */
[----:B------:R0:W5:Y:S01]  /*02f0*/  @!P2 LDG.E R0, desc[UR4][R8.64] ;  /* 0x000000040800a981 */ /* 0x000162000c1e1900 */
[----:B-1----:R-:W-:-:S04]  /*0300*/  @!P2 IMAD.WIDE.U32 R10, R21, 0x4, R10 ;  /* 0x00000004150aa825 */ /* 0x002fc800078e000a */
[----:B------:R-:W-:-:S06]  /*0310*/  IMAD.MOV.U32 R21, RZ, RZ, RZ ;  /* 0x000000ffff157224 */ /* 0x000fcc00078e00ff */
[----:B------:R0:W5:Y:S01]  /*0320*/  @!P2 LDG.E R21, desc[UR4][R10.64] ;  /* 0x000000040a15a981 */ /* 0x000162000c1e1900 */
[----:B------:R-:W-:Y:S02]  /*0330*/  ISETP.GE.AND P2, PT, R2, R17, PT ;  /* 0x000000110200720c */ /* 0x000fe40003f46270 */
[----:B------:R-:W1:Y:S01]  /*0340*/  @!P0 LDC.64 R2, c[0x0][0x218] ;  /* 0x00008600ff028b82 */ /* 0x000e620000000a00 */
[----:B------:R-:W-:Y:S01]  /*0350*/  IADD3 R26, R4, 0x80, RZ ;  /* 0x00000080041a7810 */ /* 0x000fe20007ffe0ff */
[----:B------:R-:W-:-:S03]  /*0360*/  @!P0 IMAD R5, R15, 0x200, R20 ;  /* 0x000002000f058824 */ /* 0x000fc600078e0214 */
[----:B------:R-:W-:Y:S02]  /*0370*/  ISETP.GE.AND P1, PT, R26, R17, PT ;  /* 0x000000111a00720c */ /* 0x000fe40003f26270 */
[----:B------:R-:W-:Y:S02]  /*0380*/  IADD3 R6, R4, 0x180, RZ ;  /* 0x0000018004067810 */ /* 0x000fe40007ffe0ff */
[----:B------:R-:W-:-:S04]  /*0390*/  @!P0 MOV R4, R26 ;  /* 0x0000001a00048202 */ /* 0x000fc80000000f00 */
[----:B------:R-:W-:Y:S01]  /*03a0*/  ISETP.GE.AND P3, PT, R4, R17, PT ;  /* 0x000000110400720c */ /* 0x000fe20003f66270 */
[----:B-1----:R-:W-:Y:S01]  /*03b0*/  @!P0 IMAD.WIDE.U32 R2, R5, 0x4, R2 ;  /* 0x0000000405028825 */ /* 0x002fe200078e0002 */
[----:B------:R-:W-:Y:S01]  /*03c0*/  BSSY B0, `(.L_x_12116) ;  /* 0x0000013000007945 */ /* 0x000fe20003800000 */
[----:B----4-:R-:W1:Y:S02]  /*03d0*/  @!P0 MUFU.RCP R14, R14 ;  /* 0x0000000e000e8308 */ /* 0x010e640000001000 */
[----:B-1----:R-:W-:-:S05]  /*03e0*/  @!P0 FMUL.FTZ R19, R14, R25 ;  /* 0x000000190e138220 */ /* 0x002fca0000410000 */
[----:B------:R0:W-:Y:S01]  /*03f0*/  @!P0 STG.E desc[UR4][R2.64], R19 ;  /* 0x0000001302008986 */ /* 0x0001e2000c101904 */
[----:B--2---:R-:W1:Y:S08]  /*0400*/  @!P1 MUFU.RCP R7, R22 ;  /* 0x0000001600079308 */ /* 0x004e700000001000 */
[----:B------:R-:W2:Y:S01]  /*0410*/  @!P2 MUFU.RCP R24, R24 ;  /* 0x000000180018a308 */ /* 0x000ea20000001000 */
[----:B-1----:R-:W-:Y:S01]  /*0420*/  @!P1 FMUL.FTZ R16, R7, R12 ;  /* 0x0000000c07109220 */ /* 0x002fe20000410000 */
[----:B--2---:R-:W-:Y:S01]  /*0430*/  @!P2 FMUL.FTZ R18, R24, R13 ;  /* 0x0000000d1812a220 */ /* 0x004fe20000410000 */
[----:B0-----:R-:W-:Y:S06]  /*0440*/  @P3 BRA `(.L_x_12117) ;  /* 0x0000000000283947 */ /* 0x001fec0003800000 */
        /* <DEDUP_REMOVED lines=8> */
[----:B------:R0:W-:Y:S04]  /*04d0*/  STG.E desc[UR4][R2.64], R16 ;  /* 0x0000001002007986 */ /* 0x0001e8000c101904 */
[----:B------:R0:W-:Y:S02]  /*04e0*/  @!P0 STG.E desc[UR4][R8.64], R18 ;  /* 0x0000001208008986 */ /* 0x0001e4000c101904 */
.L_x_12117:
[----:B------:R-:W-:Y:S05]  /*04f0*/  BSYNC B0 ;  /* 0x0000000000007941 */ /* 0x000fea0003800000 */
.L_x_12116:
[-C--:B------:R-:W-:Y:S02]  /*0500*/  ISETP.GE.AND P1, PT, R4, R17.reuse, PT ;  /* 0x000000110400720c */ /* 0x080fe40003f26270 */
[----:B------:R-:W-:-:S11]  /*0510*/  ISETP.GE.AND P0, PT, R6, R17, PT ;  /* 0x000000110600720c */ /* 0x000fd60003f06270 */
[----:B------:R-:W-:Y:S05]  /*0520*/  @P1 EXIT ;  /* 0x000000000000194d */ /* 0x000fea0003800000 */
[----:B0-----:R-:W0:Y:S01]  /*0530*/  LDC.64 R2, c[0x0][0x218] ;  /* 0x00008600ff027b82 */ /* 0x001e220000000a00 */
[----:B-----5:R-:W1:Y:S01]  /*0540*/  @!P0 MUFU.RCP R0, R0 ;  /* 0x0000000000008308 */ /* 0x020e620000001000 */
[----:B------:R-:W-:Y:S01]  /*0550*/  LEA R15, R15, R4, 0x9 ;  /* 0x000000040f0f7211 */ /* 0x000fe200078e48ff */
[----:B-1----:R-:W-:-:S04]  /*0560*/  @!P0 FMUL.FTZ R5, R0, R21 ;  /* 0x0000001500058220 */ /* 0x002fc80000410000 */
[----:B0-----:R-:W-:-:S05]  /*0570*/  IMAD.WIDE.U32 R2, R15, 0x4, R2 ;  /* 0x000000040f027825 */ /* 0x001fca00078e0002 */
[----:B------:R-:W-:Y:S01]  /*0580*/  STG.E desc[UR4][R2.64], R5 ;  /* 0x0000000502007986 */ /* 0x000fe2000c101904 */
[----:B------:R-:W-:Y:S05]  /*0590*/  EXIT ;  /* 0x000000000000794d */ /* 0x000fea0003800000 */
.L_x_12118:
        /* <DEDUP_REMOVED lines=14> */
.L_x_19405:


//--------------------- .text._ZN2at6native29vectorized_elementwise_kernelILi2ENS0_13BinaryFunctorIfffNS0_15binary_internal10DivFunctorIfEEEESt5arrayIPcLm3EEEEviT0_T1_ --------------------------
	.section	.text._ZN2at6native29vectorized_elementwise_kernelILi2ENS0_13BinaryFunctorIfffNS0_15binary_internal10DivFunctorIfEEEESt5arrayIPcLm3EEEEviT0_T1_,"ax",@progbits
	.align	128
        .global         _ZN2at6native29vectorized_elementwise_kernelILi2ENS0_13BinaryFunctorIfffNS0_15binary_internal10DivFunctorIfEEEESt5arrayIPcLm3EEEEviT0_T1_
        .type           _ZN2at6native29vectorized_elementwise_kernelILi2ENS0_13BinaryFunctorIfffNS0_15binary_internal10DivFunctorIfEEEESt5arrayIPcLm3EEEEviT0_T1_,@function
        .size           _ZN2at6native29vectorized_elementwise_kernelILi2ENS0_13BinaryFunctorIfffNS0_15binary_internal10DivFunctorIfEEEESt5arrayIPcLm3EEEEviT0_T1_,(.L_x_19406 - _ZN2at6native29vectorized_elementwise_kernelILi2ENS0_13BinaryFunctorIfffNS0_15binary_internal10DivFunctorIfEEEESt5arrayIPcLm3EEEEviT0_T1_)
        .other          _ZN2at6native29vectorized_elementwise_kernelILi2ENS0_13BinaryFunctorIfffNS0_15binary_internal10DivFunctorIfEEEESt5arrayIPcLm3EEEEviT0_T1_,@"STO_CUDA_ENTRY STV_DEFAULT"
_ZN2at6native29vectorized_elementwise_kernelILi2ENS0_13BinaryFunctorIfffNS0_15binary_internal10DivFunctorIfEEEESt5arrayIPcLm3EEEEviT0_T1_:
.text._ZN2at6native29vectorized_elementwise_kernelILi2ENS0_13BinaryFunctorIfffNS0_15binary_internal10DivFunctorIfEEEESt5arrayIPcLm3EEEEviT0_T1_:
        /* <DEDUP_REMOVED lines=10> */
[----:B------:R-:W2:Y:S08]  /*00a0*/  LDC.64 R4, c[0x0][0x220] ;  /* 0x00008800ff047b82 */ /* 0x000eb00000000a00 */
[----:B------:R-:W3:Y:S01]  /*00b0*/  LDC.64 R10, c[0x0][0x218] ;  /* 0x00008600ff0a7b82 */ /* 0x000ee20000000a00 */
[----:B-1----:R-:W-:-:S04]  /*00c0*/  IMAD.WIDE R2, R0, 0x4, R2 ;  /* 0x0000000400027825 */ /* 0x002fc800078e0202 */
[----:B0-----:R-:W-:-:S05]  /*00d0*/  IMAD.WIDE.U32 R22, R12, 0x8, R2 ;  /* 0x000000080c167825 */ /* 0x001fca00078e0002 */
[----:B------:R-:W4:Y:S04]  /*00e0*/  LDG.E.64 R18, desc[UR4][R22.64] ;  /* 0x0000000416127981 */ /* 0x000f28000c1e1b00 */
[----:B------:R-:W5:Y:S04]  /*00f0*/  LDG.E.64 R20, desc[UR4][R22.64+0x400] ;  /* 0x0004000416147981 */ /* 0x000f68000c1e1b00 */
[----:B------:R-:W5:Y:S01]  /*0100*/  LDG.E.64 R16, desc[UR4][R22.64+0x800] ;  /* 0x0008000416107981 */ /* 0x000f62000c1e1b00 */
[----:B--2---:R-:W-:-:S03]  /*0110*/  IMAD.WIDE R2, R0, 0x4, R4 ;  /* 0x0000000400027825 */ /* 0x004fc600078e0204 */
[----:B------:R0:W2:Y:S01]  /*0120*/  LDG.E.64 R14, desc[UR4][R22.64+0xc00] ;  /* 0x000c0004160e7981 */ /* 0x0000a2000c1e1b00 */
[----:B------:R-:W-:-:S05]  /*0130*/  IMAD.WIDE.U32 R26, R12, 0x8, R2 ;  /* 0x000000080c1a7825 */ /* 0x000fca00078e0002 */
[----:B------:R-:W2:Y:S04]  /*0140*/  LDG.E.64 R8, desc[UR4][R26.64] ;  /* 0x000000041a087981 */ /* 0x000ea8000c1e1b00 */
[----:B------:R-:W2:Y:S04]  /*0150*/  LDG.E.64 R6, desc[UR4][R26.64+0x400] ;  /* 0x000400041a067981 */ /* 0x000ea8000c1e1b00 */
[----:B------:R-:W2:Y:S04]  /*0160*/  LDG.E.64 R4, desc[UR4][R26.64+0x800] ;  /* 0x000800041a047981 */ /* 0x000ea8000c1e1b00 */
[----:B------:R-:W2:Y:S01]  /*0170*/  LDG.E.64 R2, desc[UR4][R26.64+0xc00] ;  /* 0x000c00041a027981 */ /* 0x000ea2000c1e1b00 */
[----:B---3--:R-:W-:-:S04]  /*0180*/  IMAD.WIDE.U32 R10, R0, 0x4, R10 ;  /* 0x00000004000a7825 */ /* 0x008fc800078e000a */
[----:B------:R-:W-:Y:S01]  /*0190*/  IMAD.WIDE R10, R12, 0x8, R10 ;  /* 0x000000080c0a7825 */ /* 0x000fe200078e020a */
[----:B----4-:R-:W2:Y:S08]  /*01a0*/  MUFU.RCP R28, R19 ;  /* 0x00000013001c7308 */ /* 0x010eb00000001000 */
[----:B------:R-:W1:Y:S08]  /*01b0*/  MUFU.RCP R25, R18 ;  /* 0x0000001200197308 */ /* 0x000e700000001000 */
[----:B-----5:R-:W3:Y:S01]  /*01c0*/  MUFU.RCP R21, R21 ;  /* 0x0000001500157308 */ /* 0x020ee20000001000 */
[----:B--2---:R-:W-:-:S07]  /*01d0*/  FMUL.FTZ R9, R9, R28 ;  /* 0x0000001c09097220 */ /* 0x004fce0000410000 */
[----:B------:R-:W2:Y:S01]  /*01e0*/  MUFU.RCP R29, R20 ;  /* 0x00000014001d7308 */ /* 0x000ea20000001000 */
[----:B-1----:R-:W-:-:S05]  /*01f0*/  FMUL.FTZ R8, R8, R25 ;  /* 0x0000001908087220 */ /* 0x002fca0000410000 */
[----:B------:R-:W-:Y:S02]  /*0200*/  STG.E.64 desc[UR4][R10.64], R8 ;  /* 0x000000080a007986 */ /* 0x000fe4000c101b04 */
[----:B0-----:R-:W0:Y:S01]  /*0210*/  MUFU.RCP R22, R17 ;  /* 0x0000001100167308 */ /* 0x001e220000001000 */
[----:B---3--:R-:W-:-:S07]  /*0220*/  FMUL.FTZ R7, R7, R21 ;  /* 0x0000001507077220 */ /* 0x008fce0000410000 */
[----:B------:R-:W1:Y:S01]  /*0230*/  MUFU.RCP R13, R16 ;  /* 0x00000010000d7308 */ /* 0x000e620000001000 */
[----:B--2---:R-:W-:-:S05]  /*0240*/  FMUL.FTZ R6, R6, R29 ;  /* 0x0000001d06067220 */ /* 0x004fca0000410000 */
[----:B------:R-:W-:Y:S02]  /*0250*/  STG.E.64 desc[UR4][R10.64+0x400], R6 ;  /* 0x000400060a007986 */ /* 0x000fe4000c101b04 */
[----:B------:R-:W2:Y:S01]  /*0260*/  MUFU.RCP R24, R15 ;  /* 0x0000000f00187308 */ /* 0x000ea20000001000 */
[----:B0-----:R-:W-:-:S07]  /*0270*/  FMUL.FTZ R5, R5, R22 ;  /* 0x0000001605057220 */ /* 0x001fce0000410000 */
[----:B------:R-:W0:Y:S01]  /*0280*/  MUFU.RCP R23, R14 ;  /* 0x0000000e00177308 */ /* 0x000e220000001000 */
[----:B-1----:R-:W-:-:S05]  /*0290*/  FMUL.FTZ R4, R4, R13 ;  /* 0x0000000d04047220 */ /* 0x002fca0000410000 */
[----:B------:R-:W-:Y:S01]  /*02a0*/  STG.E.64 desc[UR4][R10.64+0x800], R4 ;  /* 0x000800040a007986 */ /* 0x000fe2000c101b04 */
[----:B--2---:R-:W-:Y:S01]  /*02b0*/  FMUL.FTZ R3, R3, R24 ;  /* 0x0000001803037220 */ /* 0x004fe20000410000 */
[----:B0-----:R-:W-:-:S05]  /*02c0*/  FMUL.FTZ R2, R2, R23 ;  /* 0x0000001702027220 */ /* 0x001fca0000410000 */
[----:B------:R-:W-:Y:S01]  /*02d0*/  STG.E.64 desc[UR4][R10.64+0xc00], R2 ;  /* 0x000c00020a007986 */ /* 0x000fe2000c101b04 */
[----:B------:R-:W-:Y:S05]  /*02e0*/  EXIT ;  /* 0x000000000000794d */ /* 0x000fea0003800000 */
.L_x_12119:
[----:B------:R-:W0:Y:S01]  /*02f0*/  S2R R13, SR_TID.X ;  /* 0x00000000000d7919 */ /* 0x000e220000002100 */
[----:B------:R-:W-:Y:S01]  /*0300*/  IMAD.MOV.U32 R20, RZ, RZ, RZ ;  /* 0x000000ffff147224 */ /* 0x000fe200078e00ff */
[----:B0-----:R-:W-:-:S13]  /*0310*/  ISETP.GE.AND P0, PT, R13, R2, PT ;  /* 0x000000020d00720c */ /* 0x001fda0003f06270 */
[----:B------:R-:W0:Y:S01]  /*0320*/  @!P0 LDC.64 R16, c[0x0][0x228] ;  /* 0x00008a00ff108b82 */ /* 0x000e220000000a00 */
[----:B------:R-:W-:-:S07]  /*0330*/  @!P0 IADD3 R3, R0, R13, RZ ;  /* 0x0000000d00038210 */ /* 0x000fce0007ffe0ff */
[----:B------:R-:W1:Y:S01]  /*0340*/  @!P0 LDC.64 R14, c[0x0][0x220] ;  /* 0x00008800ff0e8b82 */ /* 0x000e620000000a00 */
[----:B------:R-:W-:Y:S01]  /*0350*/  HFMA2.MMA R11, -RZ, RZ, 0, 0 ;  /* 0x00000000ff0b7435 */ /* 0x000fe200000001ff */
[----:B0-----:R-:W-:-:S05]  /*0360*/  @!P0 IMAD.WIDE.U32 R16, R3, 0x4, R16 ;  /* 0x0000000403108825 */ /* 0x001fca00078e0010 */
[----:B------:R0:W2:Y:S01]  /*0370*/  @!P0 LDG.E R20, desc[UR4][R16.64] ;  /* 0x0000000410148981 */ /* 0x0000a2000c1e1900 */
[----:B-1----:R-:W-:-:S05]  /*0380*/  @!P0 IMAD.WIDE.U32 R14, R3, 0x4, R14 ;  /* 0x00000004030e8825 */ /* 0x002fca00078e000e */
[----:B------:R1:W3:Y:S01]  /*0390*/  @!P0 LDG.E R11, desc[UR4][R14.64] ;  /* 0x000000040e0b8981 */ /* 0x0002e2000c1e1900 */
[----:B------:R-:W-:Y:S02]  /*03a0*/  @!P0 IADD3 R13, R13, 0x80, RZ ;  /* 0x000000800d0d8810 */ /* 0x000fe40007ffe0ff */
[----:B------:R-:W-:Y:S02]  /*03b0*/  MOV R3, RZ ;  /* 0x000000ff00037202 */ /* 0x000fe40000000f00 */
[----:B------:R-:W-:-:S13]  /*03c0*/  ISETP.GE.AND P2, PT, R13, R2, PT ;  /* 0x000000020d00720c */ /* 0x000fda0003f46270 */
[----:B------:R-:W-:Y:S01]  /*03d0*/  @!P2 IMAD.IADD R12, R0, 0x1, R13 ;  /* 0x00000001000ca824 */ /* 0x000fe200078e020d */
[----:B------:R-:W-:Y:S01]  /*03e0*/  @!P2 IADD3 R13, R13, 0x80, RZ ;  /* 0x000000800d0da810 */ /* 0x000fe20007ffe0ff */
[----:B------:R-:W4:Y:S03]  /*03f0*/  @!P2 LDC.64 R26, c[0x0][0x220] ;  /* 0x00008800ff1aab82 */ /* 0x000f260000000a00 */
[----:B------:R-:W-:-:S05]  /*0400*/  ISETP.GE.AND P3, PT, R13, R2, PT ;  /* 0x000000020d00720c */ /* 0x000fca0003f66270 */
[----:B------:R-:W5:Y:S08]  /*0410*/  @!P2 LDC.64 R18, c[0x0][0x228] ;  /* 0x00008a00ff12ab82 */ /* 0x000f700000000a00 */
[----:B------:R-:W-:Y:S01]  /*0420*/  @!P3 IADD3 R23, R0, R13, RZ ;  /* 0x0000000d0017b210 */ /* 0x000fe20007ffe0ff */
[----:B------:R-:W-:Y:S01]  /*0430*/  @!P3 VIADD R13, R13, 0x80 ;  /* 0x000000800d0db836 */ /* 0x000fe20000000000 */
[----:B0-----:R-:W0:Y:S04]  /*0440*/  @!P3 LDC.64 R16, c[0x0][0x220] ;  /* 0x00008800ff10bb82 */ /* 0x001e280000000a00 */
[----:B------:R-:W-:Y:S01]  /*0450*/  ISETP.GE.AND P4, PT, R13, R2, PT ;  /* 0x000000020d00720c */ /* 0x000fe20003f86270 */
[----:B----4-:R-:W-:-:S03]  /*0460*/  @!P2 IMAD.WIDE.U32 R26, R12, 0x4, R26 ;  /* 0x000000040c1aa825 */ /* 0x010fc600078e001a */
[----:B-1----:R-:W1:Y:S02]  /*0470*/  @!P3 LDC.64 R14, c[0x0][0x228] ;  /* 0x00008a00ff0ebb82 */ /* 0x002e640000000a00 */
[----:B------:R4:W3:Y:S07]  /*0480*/  @!P2 LDG.E R3, desc[UR4][R26.64] ;  /* 0x000000041a03a981 */ /* 0x0008ee000c1e1900 */
[----:B------:R-:W-:Y:S01]  /*0490*/  @!P4 IADD3 R21, R0, R13, RZ ;  /* 0x0000000d0015c210 */ /* 0x000fe20007ffe0ff */
[----:B------:R-:W-:Y:S01]  /*04a0*/  @!P4 VIADD R13, R13, 0x80 ;  /* 0x000000800d0dc836 */ /* 0x000fe20000000000 */
[----:B------:R-:W-:Y:S01]  /*04b0*/  MOV R24, RZ ;  /* 0x000000ff00187202 */ /* 0x000fe20000000f00 */
[----:B-----5:R-:W-:Y:S01]  /*04c0*/  @!P2 IMAD.WIDE.U32 R18, R12, 0x4, R18 ;  /* 0x000000040c12a825 */ /* 0x020fe200078e0012 */
[----:B----4-:R-:W4:Y:S02]  /*04d0*/  @!P4 LDC.64 R26, c[0x0][0x228] ;  /* 0x00008a00ff1acb82 */ /* 0x010f240000000a00 */
[----:B------:R-:W-:Y:S01]  /*04e0*/  ISETP.GE.AND P1, PT, R13, R2, PT ;  /* 0x000000020d00720c */ /* 0x000fe20003f26270 */
[----:B0-----:R-:W-:-:S05]  /*04f0*/  @!P3 IMAD.WIDE.U32 R16, R23, 0x4, R16 ;  /* 0x000000041710b825 */ /* 0x001fca00078e0010 */
[----:B------:R-:W0:Y:S01]  /*0500*/  @!P4 LDC.64 R28, c[0x0][0x220] ;  /* 0x00008800ff1ccb82 */ /* 0x000e220000000a00 */
[----:B------:R5:W3:Y:S01]  /*0510*/  @!P3 LDG.E R24, desc[UR4][R16.64] ;  /* 0x000000041018b981 */ /* 0x000ae2000c1e1900 */
[----:B-1----:R-:W-:Y:S01]  /*0520*/  @!P3 IMAD.WIDE.U32 R14, R23, 0x4, R14 ;  /* 0x00000004170eb825 */ /* 0x002fe200078e000e */
[----:B------:R-:W-:Y:S01]  /*0530*/  CS2R R22, SRZ ;  /* 0x0000000000167805 */ /* 0x000fe2000001ff00 */
[----:B------:R-:W-:-:S05]  /*0540*/  HFMA2.MMA R12, -RZ, RZ, 0, 0 ;  /* 0x00000000ff0c7435 */ /* 0x000fca00000001ff */
[----:B------:R1:W3:Y:S01]  /*0550*/  @!P3 LDG.E R22, desc[UR4][R14.64] ;  /* 0x000000040e16b981 */ /* 0x0002e2000c1e1900 */
[----:B-----5:R-:W5:Y:S08]  /*0560*/  @!P1 LDC.64 R16, c[0x0][0x220] ;  /* 0x00008800ff109b82 */ /* 0x020f700000000a00 */
[----:B-1----:R-:W1:Y:S01]  /*0570*/  @!P1 LDC.64 R14, c[0x0][0x228] ;  /* 0x00008a00ff0e9b82 */ /* 0x002e620000000a00 */
[----:B----4-:R-:W-:-:S05]  /*0580*/  @!P4 IMAD.WIDE.U32 R26, R21, 0x4, R26 ;  /* 0x00000004151ac825 */ /* 0x010fca00078e001a */
[----:B------:R4:W5:Y:S01]  /*0590*/  @!P4 LDG.E R12, desc[UR4][R26.64] ;  /* 0x000000041a0cc981 */ /* 0x000962000c1e1900 */
[----:B0-----:R-:W-:-:S04]  /*05a0*/  @!P4 IMAD.WIDE.U32 R28, R21, 0x4, R28 ;  /* 0x00000004151cc825 */ /* 0x001fc800078e001c */
[----:B------:R-:W-:Y:S01]  /*05b0*/  IMAD.MOV.U32 R21, RZ, RZ, RZ ;  /* 0x000000ffff157224 */ /* 0x000fe200078e00ff */
[----:B------:R-:W5:Y:S01]  /*05c0*/  @!P4 LDG.E R23, desc[UR4][R28.64] ;  /* 0x000000041c17c981 */ /* 0x000f62000c1e1900 */
[----:B----4-:R-:W-:Y:S01]  /*05d0*/  MOV R26, RZ ;  /* 0x000000ff001a7202 */ /* 0x010fe20000000f00 */
[----:B--2---:R-:W3:Y:S02]  /*05e0*/  @!P0 MUFU.RCP R20, R20 ;  /* 0x0000001400148308 */ /* 0x004ee40000001000 */
[----:B---3--:R-:W-:Y:S01]  /*05f0*/  @!P0 FMUL.FTZ R25, R20, R11 ;  /* 0x0000000b14198220 */ /* 0x008fe20000410000 */
[----:B------:R-:W-:-:S10]  /*0600*/  HFMA2.MMA R11, -RZ, RZ, 0, 0 ;  /* 0x00000000ff0b7435 */ /* 0x000fd400000001ff */
[----:B------:R0:W2:Y:S02]  /*0610*/  @!P2 LDG.E R11, desc[UR4][R18.64] ;  /* 0x00000004120ba981 */ /* 0x0000a4000c1e1900 */
[----:B0-----:R-:W-:Y:S01]  /*0620*/  @!P1 IMAD.IADD R19, R0, 0x1, R13 ;  /* 0x0000000100139824 */ /* 0x001fe200078e020d */
[----:B------:R-:W-:-:S04]  /*0630*/  @!P1 IADD3 R13, R13, 0x80, RZ ;  /* 0x000000800d0d9810 */ /* 0x000fc80007ffe0ff */
[----:B------:R-:W-:Y:S01]  /*0640*/  ISETP.GE.AND P2, PT, R13, R2, PT ;  /* 0x000000020d00720c */ /* 0x000fe20003f46270 */
[----:B-----5:R-:W-:-:S04]  /*0650*/  @!P1 IMAD.WIDE.U32 R16, R19, 0x4, R16 ;  /* 0x0000000413109825 */ /* 0x020fc800078e0010 */
[----:B------:R-:W-:Y:S01]  /*0660*/  IMAD.MOV.U32 R20, RZ, RZ, RZ ;  /* 0x000000ffff147224 */ /* 0x000fe200078e00ff */
[----:B------:R0:W3:Y:S07]  /*0670*/  @!P1 LDG.E R21, desc[UR4][R16.64] ;  /* 0x0000000410159981 */ /* 0x0000ee000c1e1900 */
[----:B------:R-:W-:Y:S01]  /*0680*/  @!P2 IADD3 R27, R0, R13, RZ ;  /* 0x0000000d001ba210 */ /* 0x000fe20007ffe0ff */
[----:B------:R-:W4:Y:S01]  /*0690*/  @!P2 LDC.64 R28, c[0x0][0x220] ;  /* 0x00008800ff1cab82 */ /* 0x000f220000000a00 */
[----:B------:R-:W-:-:S04]  /*06a0*/  @!P2 IADD3 R13, R13, 0x80, RZ ;  /* 0x000000800d0da810 */ /* 0x000fc80007ffe0ff */
[----:B------:R-:W-:Y:S01]  /*06b0*/  ISETP.GE.AND P3, PT, R13, R2, PT ;  /* 0x000000020d00720c */ /* 0x000fe20003f66270 */
[----:B-1----:R-:W-:Y:S02]  /*06c0*/  @!P1 IMAD.WIDE.U32 R14, R19, 0x4, R14 ;  /* 0x00000004130e9825 */ /* 0x002fe400078e000e */
[----:B0-----:R-:W0:Y:S03]  /*06d0*/  @!P2 LDC.64 R16, c[0x0][0x228] ;  /* 0x00008a00ff10ab82 */ /* 0x001e260000000a00 */
[----:B------:R1:W5:Y:S07]  /*06e0*/  @!P1 LDG.E R20, desc[UR4][R14.64] ;  /* 0x000000040e149981 */ /* 0x00036e000c1e1900 */
[----:B-1----:R-:W1:Y:S01]  /*06f0*/  @!P3 LDC.64 R14, c[0x0][0x220] ;  /* 0x00008800ff0ebb82 */ /* 0x002e620000000a00 */
[----:B------:R-:W-:Y:S01]  /*0700*/  CS2R R18, SRZ ;  /* 0x0000000000127805 */ /* 0x000fe2000001ff00 */
[----:B----4-:R-:W-:-:S05]  /*0710*/  @!P2 IMAD.WIDE.U32 R28, R27, 0x4, R28 ;  /* 0x000000041b1ca825 */ /* 0x010fca00078e001c */
[----:B------:R1:W4:Y:S01]  /*0720*/  @!P2 LDG.E R19, desc[UR4][R28.64] ;  /* 0x000000041c13a981 */ /* 0x000322000c1e1900 */
[----:B0-----:R-:W-:Y:S01]  /*0730*/  @!P2 IMAD.WIDE.U32 R16, R27, 0x4, R16 ;  /* 0x000000041b10a825 */ /* 0x001fe200078e0010 */
[----:B------:R-:W-:-:S04]  /*0740*/  @!P3 IADD3 R27, R0, R13, RZ ;  /* 0x0000000d001bb210 */ /* 0x000fc80007ffe0ff */
[----:B------:R0:W3:Y:S01]  /*0750*/  @!P2 LDG.E R18, desc[UR4][R16.64] ;  /* 0x000000041012a981 */ /* 0x0000e2000c1e1900 */
[----:B-1----:R-:W-:Y:S02]  /*0760*/  @!P3 IMAD.WIDE.U32 R28, R27, 0x4, R14 ;  /* 0x000000041b1cb825 */ /* 0x002fe400078e000e */
[----:B------:R-:W1:Y:S02]  /*0770*/  @!P3 LDC.64 R14, c[0x0][0x228] ;  /* 0x00008a00ff0ebb82 */ /* 0x000e640000000a00 */
[----:B------:R-:W-:Y:S01]  /*0780*/  @!P3 VIADD R13, R13, 0x80 ;  /* 0x000000800d0db836 */ /* 0x000fe20000000000 */
[----:B------:R-:W4:Y:S04]  /*0790*/  @!P3 LDG.E R26, desc[UR4][R28.64] ;  /* 0x000000041c1ab981 */ /* 0x000f28000c1e1900 */
[----:B------:R-:W-:-:S13]  /*07a0*/  ISETP.GE.AND P1, PT, R13, R2, PT ;  /* 0x000000020d00720c */ /* 0x000fda0003f26270 */
[----:B0-----:R-:W0:Y:S01]  /*07b0*/  @!P1 LDC.64 R16, c[0x0][0x228] ;  /* 0x00008a00ff109b82 */ /* 0x001e220000000a00 */
[----:B-1----:R-:W-:Y:S01]  /*07c0*/  @!P3 IMAD.WIDE.U32 R14, R27, 0x4, R14 ;  /* 0x000000041b0eb825 */ /* 0x002fe200078e000e */
[----:B------:R-:W-:-:S10]  /*07d0*/  HFMA2.MMA R27, -RZ, RZ, 0, 0 ;  /* 0x00000000ff1b7435 */ /* 0x000fd400000001ff */
[----:B------:R1:W4:Y:S02]  /*07e0*/  @!P3 LDG.E R27, desc[UR4][R14.64] ;  /* 0x000000040e1bb981 */ /* 0x000324000c1e1900 */
[----:B-1----:R-:W1:Y:S01]  /*07f0*/  @!P1 LDC.64 R14, c[0x0][0x220] ;  /* 0x00008800ff0e9b82 */ /* 0x002e620000000a00 */
[----:B------:R-:W-:-:S05]  /*0800*/  @!P1 IADD3 R13, R0, R13, RZ ;  /* 0x0000000d000d9210 */ /* 0x000fca0007ffe0ff */
[----:B0-----:R-:W-:-:S04]  /*0810*/  @!P1 IMAD.WIDE.U32 R16, R13, 0x4, R16 ;  /* 0x000000040d109825 */ /* 0x001fc800078e0010 */
[----:B-1----:R-:W-:Y:S01]  /*0820*/  @!P1 IMAD.WIDE.U32 R14, R13, 0x4, R14 ;  /* 0x000000040d0e9825 */ /* 0x002fe200078e000e */
[----:B------:R-:W-:-:S06]  /*0830*/  MOV R13, RZ ;  /* 0x000000ff000d7202 */ /* 0x000fcc0000000f00 */
[----:B------:R0:W4:Y:S01]  /*0840*/  @!P1 LDG.E R13, desc[UR4][R16.64] ;  /* 0x00000004100d9981 */ /* 0x000122000c1e1900 */
[----:B------:R-:W-:-:S06]  /*0850*/  IMAD.MOV.U32 R28, RZ, RZ, RZ ;  /* 0x000000ffff1c7224 */ /* 0x000fcc00078e00ff */
[----:B------:R1:W4:Y:S01]  /*0860*/  @!P1 LDG.E R28, desc[UR4][R14.64] ;  /* 0x000000040e1c9981 */ /* 0x000322000c1e1900 */
[----:B------:R-:W0:Y:S02]  /*0870*/  S2R R29, SR_TID.X ;  /* 0x00000000001d7919 */ /* 0x000e240000002100 */
[----:B0-----:R-:W-:-:S04]  /*0880*/  IADD3 R17, R29, 0x80, RZ ;  /* 0x000000801d117810 */ /* 0x001fc80007ffe0ff */
[----:B------:R-:W-:Y:S01]  /*0890*/  ISETP.GE.AND P1, PT, R17, R2, PT ;  /* 0x000000021100720c */ /* 0x000fe20003f26270 */
[----:B------:R-:W-:Y:S04]  /*08a0*/  BSSY B0, `(.L_x_12120) ;  /* 0x000004c000007945 */ /* 0x000fe80003800000 */
[----:B------:R-:W-:Y:S08]  /*08b0*/  BSSY B1, `(.L_x_12121) ;  /* 0x0000044000017945 */ /* 0x000ff00003800000 */
[----:B--2---:R-:W0:Y:S02]  /*08c0*/  @!P1 MUFU.RCP R11, R11 ;  /* 0x0000000b000b9308 */ /* 0x004e240000001000 */
[----:B0-----:R-:W-:Y:S01]  /*08d0*/  @!P1 FMUL.FTZ R4, R11, R3 ;  /* 0x000000030b049220 */ /* 0x001fe20000410000 */
[----:B------:R-:W-:-:S05]  /*08e0*/  VIADD R3, R29, 0x100 ;  /* 0x000001001d037836 */ /* 0x000fca0000000000 */
[----:B------:R-:W-:Y:S02]  /*08f0*/  ISETP.GE.AND P2, PT, R3, R2, PT ;  /* 0x000000020300720c */ /* 0x000fe40003f46270 */
[----:B------:R-:W-:-:S11]  /*0900*/  IADD3 R3, R29, 0x180, RZ ;  /* 0x000001801d037810 */ /* 0x000fd60007ffe0ff */
[----:B-1----:R-:W0:Y:S01]  /*0910*/  @!P2 MUFU.RCP R15, R22 ;  /* 0x00000016000fa308 */ /* 0x002e220000001000 */
[----:B------:R-:W-:Y:S02]  /*0920*/  ISETP.GE.AND P1, PT, R3, R2, PT ;  /* 0x000000020300720c */ /* 0x000fe40003f26270 */
[----:B------:R-:W-:-:S04]  /*0930*/  IADD3 R3, R29, 0x200, RZ ;  /* 0x000002001d037810 */ /* 0x000fc80007ffe0ff */
[----:B------:R-:W-:Y:S01]  /*0940*/  ISETP.GE.AND P5, PT, R3, R2, PT ;  /* 0x000000020300720c */ /* 0x000fe20003fa6270 */
[----:B------:R-:W-:Y:S02]  /*0950*/  VIADD R3, R29, 0x280 ;  /* 0x000002801d037836 */ /* 0x000fe40000000000 */
[----:B0-----:R-:W-:Y:S02]  /*0960*/  @!P2 FMUL.FTZ R5, R15, R24 ;  /* 0x000000180f05a220 */ /* 0x001fe40000410000 */
[----:B------:R-:W0:Y:S01]  /*0970*/  @!P0 LDC.64 R14, c[0x0][0x218] ;  /* 0x00008600ff0e8b82 */ /* 0x000e220000000a00 */
[----:B------:R-:W-:Y:S02]  /*0980*/  ISETP.GE.AND P4, PT, R3, R2, PT ;  /* 0x000000020300720c */ /* 0x000fe40003f86270 */
[----:B------:R-:W-:-:S04]  /*0990*/  IADD3 R3, R29, 0x300, RZ ;  /* 0x000003001d037810 */ /* 0x000fc80007ffe0ff */
[----:B------:R-:W-:Y:S02]  /*09a0*/  ISETP.GE.AND P3, PT, R3, R2, PT ;  /* 0x000000020300720c */ /* 0x000fe40003f66270 */
[----:B------:R-:W-:-:S04]  /*09b0*/  IADD3 R3, R29, 0x380, RZ ;  /* 0x000003801d037810 */ /* 0x000fc80007ffe0ff */
[----:B------:R-:W-:Y:S01]  /*09c0*/  ISETP.GE.AND P2, PT, R3, R2, PT ;  /* 0x000000020300720c */ /* 0x000fe20003f46270 */
[----:B------:R-:W-:Y:S01]  /*09d0*/  @!P0 IMAD.IADD R3, R0, 0x1, R29 ;  /* 0x0000000100038824 */ /* 0x000fe200078e021d */
[----:B------:R-:W-:Y:S01]  /*09e0*/  @!P0 MOV R29, R17 ;  /* 0x00000011001d8202 */ /* 0x000fe20000000f00 */
[----:B------:R-:W1:Y:S02]  /*09f0*/  @!P1 MUFU.RCP R12, R12 ;  /* 0x0000000c000c9308 */ /* 0x000e640000001000 */
[----:B0-----:R-:W-:-:S06]  /*0a00*/  @!P0 IMAD.WIDE.U32 R14, R3, 0x4, R14 ;  /* 0x00000004030e8825 */ /* 0x001fcc00078e000e */
[----:B-----5:R-:W0:Y:S01]  /*0a10*/  @!P5 MUFU.RCP R20, R20 ;  /* 0x000000140014d308 */ /* 0x020e220000001000 */
[----:B------:R2:W-:Y:S01]  /*0a20*/  @!P0 STG.E desc[UR4][R14.64], R25 ;  /* 0x000000190e008986 */ /* 0x0005e2000c101904 */
[----:B------:R-:W-:-:S06]  /*0a30*/  ISETP.GE.AND P0, PT, R29, R2, PT ;  /* 0x000000021d00720c */ /* 0x000fcc0003f06270 */
[----:B---3--:R-:W3:Y:S01]  /*0a40*/  @!P4 MUFU.RCP R18, R18 ;  /* 0x000000120012c308 */ /* 0x008ee20000001000 */
[----:B-1----:R-:W-:-:S07]  /*0a50*/  @!P1 FMUL.FTZ R6, R12, R23 ;  /* 0x000000170c069220 */ /* 0x002fce0000410000 */
[----:B----4-:R-:W1:Y:S01]  /*0a60*/  @!P3 MUFU.RCP R27, R27 ;  /* 0x0000001b001bb308 */ /* 0x010e620000001000 */
[----:B0-----:R-:W-:Y:S01]  /*0a70*/  @!P5 FMUL.FTZ R7, R20, R21 ;  /* 0x000000151407d220 */ /* 0x001fe20000410000 */
[----:B---3--:R-:W-:Y:S01]  /*0a80*/  @!P4 FMUL.FTZ R8, R18, R19 ;  /* 0x000000131208c220 */ /* 0x008fe20000410000 */
[----:B-1----:R-:W-:-:S05]  /*0a90*/  @!P3 FMUL.FTZ R9, R27, R26 ;  /* 0x0000001a1b09b220 */ /* 0x002fca0000410000 */
[----:B------:R-:W0:Y:S02]  /*0aa0*/  @!P2 MUFU.RCP R13, R13 ;  /* 0x0000000d000da308 */ /* 0x000e240000001000 */
[----:B0-----:R-:W-:Y:S01]  /*0ab0*/  @!P2 FMUL.FTZ R10, R13, R28 ;  /* 0x0000001c0d0aa220 */ /* 0x001fe20000410000 */
[----:B--2---:R-:W-:Y:S06]  /*0ac0*/  @P0 BRA `(.L_x_12122) ;  /* 0x0000000000300947 */ /* 0x004fec0003800000 */
[----:B------:R-:W0:Y:S01]  /*0ad0*/  LDC.64 R12, c[0x0][0x218] ;  /* 0x00008600ff0c7b82 */ /* 0x000e220000000a00 */
[----:B------:R-:W-:Y:S01]  /*0ae0*/  IADD3 R3, R0, R29, RZ ;  /* 0x0000001d00037210 */ /* 0x000fe20007ffe0ff */
[----:B------:R-:W-:-:S05]  /*0af0*/  VIADD R29, R29, 0x80 ;  /* 0x000000801d1d7836 */ /* 0x000fca0000000000 */
[----:B------:R-:W-:Y:S01]  /*0b00*/  ISETP.GE.AND P0, PT, R29, R2, PT ;  /* 0x000000021d00720c */ /* 0x000fe20003f06270 */
[----:B0-----:R-:W-:-:S05]  /*0b10*/  IMAD.WIDE.U32 R12, R3, 0x4, R12 ;  /* 0x00000004030c7825 */ /* 0x001fca00078e000c */
[----:B------:R0:W-:Y:S07]  /*0b20*/  STG.E desc[UR4][R12.64], R4 ;  /* 0x000000040c007986 */ /* 0x0001ee000c101904 */
[----:B------:R-:W-:Y:S05]  /*0b30*/  @P0 BRA `(.L_x_12123) ;  /* 0x0000000000300947 */ /* 0x000fea0003800000 */
[----:B0-----:R-:W0:Y:S01]  /*0b40*/  LDC.64 R12, c[0x0][0x218] ;  /* 0x00008600ff0c7b82 */ /* 0x001e220000000a00 */
[----:B------:R-:W-:Y:S02]  /*0b50*/  IADD3 R3, R0, R29, RZ ;  /* 0x0000001d00037210 */ /* 0x000fe40007ffe0ff */
[----:B------:R-:W-:-:S03]  /*0b60*/  IADD3 R29, R29, 0x80, RZ ;  /* 0x000000801d1d7810 */ /* 0x000fc60007ffe0ff */
[----:B0-----:R-:W-:-:S05]  /*0b70*/  IMAD.WIDE.U32 R12, R3, 0x4, R12 ;  /* 0x00000004030c7825 */ /* 0x001fca00078e000c */
[----:B------:R0:W-:Y:S02]  /*0b80*/  STG.E desc[UR4][R12.64], R5 ;  /* 0x000000050c007986 */ /* 0x0001e4000c101904 */
.L_x_12122:
[----:B------:R-:W-:-:S13]  /*0b90*/  ISETP.GE.AND P0, PT, R29, R2, PT ;  /* 0x000000021d00720c */ /* 0x000fda0003f06270 */
[----:B------:R-:W-:Y:S05]  /*0ba0*/  @P0 BRA `(.L_x_12124) ;  /* 0x0000000000300947 */ /* 0x000fea0003800000 */
[----:B0-----:R-:W0:Y:S01]  /*0bb0*/  LDC.64 R4, c[0x0][0x218] ;  /* 0x00008600ff047b82 */ /* 0x001e220000000a00 */
[----:B------:R-:W-:Y:S01]  /*0bc0*/  IADD3 R3, R0, R29, RZ ;  /* 0x0000001d00037210 */ /* 0x000fe20007ffe0ff */
[----:B------:R-:W-:-:S04]  /*0bd0*/  VIADD R29, R29, 0x80 ;  /* 0x000000801d1d7836 */ /* 0x000fc80000000000 */
[----:B0-----:R-:W-:-:S05]  /*0be0*/  IMAD.WIDE.U32 R4, R3, 0x4, R4 ;  /* 0x0000000403047825 */ /* 0x001fca00078e0004 */
[----:B------:R1:W-:Y:S02]  /*0bf0*/  STG.E desc[UR4][R4.64], R6 ;  /* 0x0000000604007986 */ /* 0x0003e4000c101904 */
.L_x_12123:
[----:B------:R-:W-:-:S13]  /*0c00*/  ISETP.GE.AND P0, PT, R29, R2, PT ;  /* 0x000000021d00720c */ /* 0x000fda0003f06270 */
[----:B------:R-:W-:Y:S05]  /*0c10*/  @P0 BRA `(.L_x_12125) ;  /* 0x0000000000340947 */ /* 0x000fea0003800000 */
[----:B01----:R-:W0:Y:S01]  /*0c20*/  LDC.64 R4, c[0x0][0x218] ;  /* 0x00008600ff047b82 */ /* 0x003e220000000a00 */
[----:B------:R-:W-:Y:S02]  /*0c30*/  IADD3 R3, R0, R29, RZ ;  /* 0x0000001d00037210 */ /* 0x000fe40007ffe0ff */
[----:B------:R-:W-:-:S03]  /*0c40*/  IADD3 R29, R29, 0x80, RZ ;  /* 0x000000801d1d7810 */ /* 0x000fc60007ffe0ff */
[----:B0-----:R-:W-:-:S05]  /*0c50*/  IMAD.WIDE.U32 R4, R3, 0x4, R4 ;  /* 0x0000000403047825 */ /* 0x001fca00078e0004 */
[----:B------:R1:W-:Y:S02]  /*0c60*/  STG.E desc[UR4][R4.64], R7 ;  /* 0x0000000704007986 */ /* 0x0003e4000c101904 */
.L_x_12124:
[----:B------:R-:W-:-:S13]  /*0c70*/  ISETP.GE.AND P0, PT, R29, R2, PT ;  /* 0x000000021d00720c */ /* 0x000fda0003f06270 */
[----:B------:R-:W-:Y:S05]  /*0c80*/  @P0 BREAK B1 ;  /* 0x0000000000010942 */ /* 0x000fea0003800000 */
[----:B------:R-:W-:Y:S05]  /*0c90*/  @P0 BRA `(.L_x_12126) ;  /* 0x0000000000300947 */ /* 0x000fea0003800000 */
[----:B01----:R-:W0:Y:S01]  /*0ca0*/  LDC.64 R4, c[0x0][0x218] ;  /* 0x00008600ff047b82 */ /* 0x003e220000000a00 */
[----:B------:R-:W-:Y:S01]  /*0cb0*/  IADD3 R3, R0, R29, RZ ;  /* 0x0000001d00037210 */ /* 0x000fe20007ffe0ff */
[----:B------:R-:W-:-:S04]  /*0cc0*/  VIADD R29, R29, 0x80 ;  /* 0x000000801d1d7836 */ /* 0x000fc80000000000 */
[----:B0-----:R-:W-:-:S05]  /*0cd0*/  IMAD.WIDE.U32 R4, R3, 0x4, R4 ;  /* 0x0000000403047825 */ /* 0x001fca00078e0004 */
[----:B------:R2:W-:Y:S02]  /*0ce0*/  STG.E desc[UR4][R4.64], R8 ;  /* 0x0000000804007986 */ /* 0x0005e4000c101904 */
.L_x_12125:
[----:B------:R-:W-:Y:S05]  /*0cf0*/  BSYNC B1 ;  /* 0x0000000000017941 */ /* 0x000fea0003800000 */
.L_x_12121:
[----:B------:R-:W-:-:S13]  /*0d00*/  ISETP.GE.AND P0, PT, R29, R2, PT ;  /* 0x000000021d00720c */ /* 0x000fda0003f06270 */
[----:B012---:R-:W0:Y:S01]  /*0d10*/  @!P0 LDC.64 R4, c[0x0][0x218] ;  /* 0x00008600ff048b82 */ /* 0x007e220000000a00 */
[----:B------:R-:W-:Y:S02]  /*0d20*/  @!P0 IADD3 R3, R0, R29, RZ ;  /* 0x0000001d00038210 */ /* 0x000fe40007ffe0ff */
[----:B------:R-:W-:-:S03]  /*0d30*/  @!P0 IADD3 R29, R29, 0x80, RZ ;  /* 0x000000801d1d8810 */ /* 0x000fc60007ffe0ff */
[----:B0-----:R-:W-:-:S05]  /*0d40*/  @!P0 IMAD.WIDE.U32 R4, R3, 0x4, R4 ;  /* 0x0000000403048825 */ /* 0x001fca00078e0004 */
[----:B------:R2:W-:Y:S02]  /*0d50*/  @!P0 STG.E desc[UR4][R4.64], R9 ;  /* 0x0000000904008986 */ /* 0x0005e4000c101904 */
.L_x_12126:
[----:B------:R-:W-:Y:S05]  /*0d60*/  BSYNC B0 ;  /* 0x0000000000007941 */ /* 0x000fea0003800000 */
.L_x_12120:
[----:B------:R-:W-:Y:S05]  /*0d70*/  WARPSYNC.ALL ;  /* 0x0000000000007948 */ /* 0x000fea0003800000 */
[----:B------:R-:W-:-:S13]  /*0d80*/  ISETP.GE.AND P0, PT, R29, R2, PT ;  /* 0x000000021d00720c */ /* 0x000fda0003f06270 */
[----:B------:R-:W-:Y:S05]  /*0d90*/  @P0 EXIT ;  /* 0x000000000000094d */ /* 0x000fea0003800000 */
[----:B------:R-:W3:Y:S01]  /*0da0*/  LDC.64 R2, c[0x0][0x218] ;  /* 0x00008600ff027b82 */ /* 0x000ee20000000a00 */
[----:B------:R-:W-:-:S05]  /*0db0*/  IADD3 R29, R0, R29, RZ ;  /* 0x0000001d001d7210 */ /* 0x000fca0007ffe0ff */
[----:B---3--:R-:W-:-:S05]  /*0dc0*/  IMAD.WIDE.U32 R2, R29, 0x4, R2 ;  /* 0x000000041d027825 */ /* 0x008fca00078e0002 */
[----:B------:R-:W-:Y:S01]  /*0dd0*/  STG.E desc[UR4][R2.64], R10 ;  /* 0x0000000a02007986 */ /* 0x000fe2000c101904 */
[----:B------:R-:W-:Y:S05]  /*0de0*/  EXIT ;  /* 0x000000000000794d */ /* 0x000fea0003800000 */
.L_x_12127:
        /* <DEDUP_REMOVED lines=9> */
.L_x_19406:


//--------------------- .text._ZN2at6native29vectorized_elementwise_kernelILi4ENS0_13BinaryFunctorIfffNS0_15binary_internal10DivFunctorIfEEEESt5arrayIPcLm3EEEEviT0_T1_ --------------------------
	.section	.text._ZN2at6native29vectorized_elementwise_kernelILi4ENS0_13BinaryFunctorIfffNS0_15binary_internal10DivFunctorIfEEEESt5arrayIPcLm3EEEEviT0_T1_,"ax",@progbits
	.align	128
        .global         _ZN2at6native29vectorized_elementwise_kernelILi4ENS0_13BinaryFunctorIfffNS0_15binary_internal10DivFunctorIfEEEESt5arrayIPcLm3EEEEviT0_T1_
        .type           _ZN2at6native29vectorized_elementwise_kernelILi4ENS0_13BinaryFunctorIfffNS0_15binary_internal10DivFunctorIfEEEESt5arrayIPcLm3EEEEviT0_T1_,@function
        .size           _ZN2at6native29vectorized_elementwise_kernelILi4ENS0_13BinaryFunctorIfffNS0_15binary_internal10DivFunctorIfEEEESt5arrayIPcLm3EEEEviT0_T1_,(.L_x_19407 - _ZN2at6native29vectorized_elementwise_kernelILi4ENS0_13BinaryFunctorIfffNS0_15binary_internal10DivFunctorIfEEEESt5arrayIPcLm3EEEEviT0_T1_)
        .other          _ZN2at6native29vectorized_elementwise_kernelILi4ENS0_13BinaryFunctorIfffNS0_15binary_internal10DivFunctorIfEEEESt5arrayIPcLm3EEEEviT0_T1_,@"STO_CUDA_ENTRY STV_DEFAULT"
_ZN2at6native29vectorized_elementwise_kernelILi4ENS0_13BinaryFunctorIfffNS0_15binary_internal10DivFunctorIfEEEESt5arrayIPcLm3EEEEviT0_T1_:
.text._ZN2at6native29vectorized_elementwise_kernelILi4ENS0_13BinaryFunctorIfffNS0_15binary_internal10DivFunctorIfEEEESt5arrayIPcLm3EEEEviT0_T1_:
        /* <DEDUP_REMOVED lines=13> */
[----:B------:R-:W3:Y:S04]  /*00d0*/  LDG.E.128 R8, desc[UR4][R24.64] ;  /* 0x0000000418087981 */ /* 0x000ee8000c1e1d00 */
[----:B------:R-:W4:Y:S01]  /*00e0*/  LDG.E.128 R12, desc[UR4][R24.64+0x800] ;  /* 0x00080004180c7981 */ /* 0x000f22000c1e1d00 */
[----:B--2---:R-:W-:-:S04]  /*00f0*/  IMAD.WIDE R2, R0, 0x4, R4 ;  /* 0x0000000400027825 */ /* 0x004fc800078e0204 */
[----:B------:R-:W-:Y:S02]  /*0100*/  IMAD.WIDE.U32 R26, R20, 0x10, R2 ;  /* 0x00000010141a7825 */ /* 0x000fe400078e0002 */
[----:B------:R-:W0:Y:S03]  /*0110*/  LDC.64 R2, c[0x0][0x218] ;  /* 0x00008600ff027b82 */ /* 0x000e260000000a00 */
[----:B------:R-:W2:Y:S04]  /*0120*/  LDG.E.128 R16, desc[UR4][R26.64] ;  /* 0x000000041a107981 */ /* 0x000ea8000c1e1d00 */
[----:B------:R-:W5:Y:S01]  /*0130*/  LDG.E.128 R4, desc[UR4][R26.64+0x800] ;  /* 0x000800041a047981 */ /* 0x000f62000c1e1d00 */
[----:B0-----:R-:W-:-:S04]  /*0140*/  IMAD.WIDE.U32 R2, R0, 0x4, R2 ;  /* 0x0000000400027825 */ /* 0x001fc800078e0002 */
[----:B------:R-:W-:Y:S01]  /*0150*/  IMAD.WIDE R2, R20, 0x10, R2 ;  /* 0x0000001014027825 */ /* 0x000fe200078e0202 */
[----:B---3--:R-:W2:Y:S08]  /*0160*/  MUFU.RCP R28, R11 ;  /* 0x0000000b001c7308 */ /* 0x008eb00000001000 */
[----:B------:R-:W0:Y:S08]  /*0170*/  MUFU.RCP R29, R10 ;  /* 0x0000000a001d7308 */ /* 0x000e300000001000 */
[----:B------:R-:W1:Y:S01]  /*0180*/  MUFU.RCP R9, R9 ;  /* 0x0000000900097308 */ /* 0x000e620000001000 */
[----:B--2---:R-:W-:-:S07]  /*0190*/  FMUL.FTZ R19, R19, R28 ;  /* 0x0000001c13137220 */ /* 0x004fce0000410000 */
[----:B------:R-:W2:Y:S01]  /*01a0*/  MUFU.RCP R8, R8 ;  /* 0x0000000800087308 */ /* 0x000ea20000001000 */
[----:B0-----:R-:W-:-:S07]  /*01b0*/  FMUL.FTZ R18, R18, R29 ;  /* 0x0000001d12127220 */ /* 0x001fce0000410000 */
[----:B----4-:R-:W5:Y:S01]  /*01c0*/  MUFU.RCP R22, R15 ;  /* 0x0000000f00167308 */ /* 0x010f620000001000 */
[----:B-1----:R-:W-:-:S07]  /*01d0*/  FMUL.FTZ R17, R17, R9 ;  /* 0x0000000911117220 */ /* 0x002fce0000410000 */
[----:B------:R-:W0:Y:S01]  /*01e0*/  MUFU.RCP R21, R14 ;  /* 0x0000000e00157308 */ /* 0x000e220000001000 */
[----:B--2---:R-:W-:-:S05]  /*01f0*/  FMUL.FTZ R16, R16, R8 ;  /* 0x0000000810107220 */ /* 0x004fca0000410000 */
[----:B------:R-:W-:Y:S02]  /*0200*/  STG.E.128 desc[UR4][R2.64], R16 ;  /* 0x0000001002007986 */ /* 0x000fe4000c101d04 */
[----:B------:R-:W1:Y:S01]  /*0210*/  MUFU.RCP R24, R13 ;  /* 0x0000000d00187308 */ /* 0x000e620000001000 */
[----:B-----5:R-:W-:-:S07]  /*0220*/  FMUL.FTZ R7, R7, R22 ;  /* 0x0000001607077220 */ /* 0x020fce0000410000 */
[----:B------:R-:W2:Y:S01]  /*0230*/  MUFU.RCP R23, R12 ;  /* 0x0000000c00177308 */ /* 0x000ea20000001000 */
[----:B0-----:R-:W-:Y:S01]  /*0240*/  FMUL.FTZ R6, R6, R21 ;  /* 0x0000001506067220 */ /* 0x001fe20000410000 */
[----:B-1----:R-:W-:Y:S01]  /*0250*/  FMUL.FTZ R5, R5, R24 ;  /* 0x0000001805057220 */ /* 0x002fe20000410000 */
[----:B--2---:R-:W-:-:S05]  /*0260*/  FMUL.FTZ R4, R4, R23 ;  /* 0x0000001704047220 */ /* 0x004fca0000410000 */
[----:B------:R-:W-:Y:S01]  /*0270*/  STG.E.128 desc[UR4][R2.64+0x800], R4 ;  /* 0x0008000402007986 */ /* 0x000fe2000c101d04 */
[----:B------:R-:W-:Y:S05]  /*0280*/  EXIT ;  /* 0x000000000000794d */ /* 0x000fea0003800000 */
.L_x_12128:
        /* <DEDUP_REMOVED lines=138> */
.L_x_12131:
[----:B------:R-:W-:-:S13]  /*0b30*/  ISETP.GE.AND P0, PT, R29, R2, PT ;  /* 0x000000021d00720c */ /* 0x000fda0003f06270 */
[----:B------:R-:W-:Y:S05]  /*0b40*/  @P0 BRA `(.L_x_12133) ;  /* 0x0000000000300947 */ /* 0x000fea0003800000 */
[----:B0-----:R-:W0:Y:S01]  /*0b50*/  LDC.64 R4, c[0x0][0x218] ;  /* 0x00008600ff047b82 */ /* 0x001e220000000a00 */
[----:B------:R-:W-:Y:S01]  /*0b60*/  IADD3 R3, R0, R29, RZ ;  /* 0x0000001d00037210 */ /* 0x000fe20007ffe0ff */
[----:B------:R-:W-:-:S04]  /*0b70*/  VIADD R29, R29, 0x80 ;  /* 0x000000801d1d7836 */ /* 0x000fc80000000000 */
[----:B0-----:R-:W-:-:S05]  /*0b80*/  IMAD.WIDE.U32 R4, R3, 0x4, R4 ;  /* 0x0000000403047825 */ /* 0x001fca00078e0004 */
[----:B------:R1:W-:Y:S02]  /*0b90*/  STG.E desc[UR4][R4.64], R6 ;  /* 0x0000000604007986 */ /* 0x0003e4000c101904 */
.L_x_12132:
[----:B------:R-:W-:-:S13]  /*0ba0*/  ISETP.GE.AND P0, PT, R29, R2, PT ;  /* 0x000000021d00720c */ /* 0x000fda0003f06270 */
[----:B------:R-:W-:Y:S05]  /*0bb0*/  @P0 BRA `(.L_x_12134) ;  /* 0x0000000000340947 */ /* 0x000fea0003800000 */
[----:B01----:R-:W0:Y:S01]  /*0bc0*/  LDC.64 R4, c[0x0][0x218] ;  /* 0x00008600ff047b82 */ /* 0x003e220000000a00 */
[----:B------:R-:W-:Y:S02]  /*0bd0*/  IADD3 R3, R0, R29, RZ ;  /* 0x0000001d00037210 */ /* 0x000fe40007ffe0ff */
[----:B------:R-:W-:-:S03]  /*0be0*/  IADD3 R29, R29, 0x80, RZ ;  /* 0x000000801d1d7810 */ /* 0x000fc60007ffe0ff */
[----:B0-----:R-:W-:-:S05]  /*0bf0*/  IMAD.WIDE.U32 R4, R3, 0x4, R4 ;  /* 0x0000000403047825 */ /* 0x001fca00078e0004 */
[----:B------:R1:W-:Y:S02]  /*0c00*/  STG.E desc[UR4][R4.64], R7 ;  /* 0x0000000704007986 */ /* 0x0003e4000c101904 */
.L_x_12133:
        /* <DEDUP_REMOVED lines=8> */
.L_x_12134:
[----:B------:R-:W-:Y:S05]  /*0c90*/  BSYNC B1 ;  /* 0x0000000000017941 */ /* 0x000fea0003800000 */
.L_x_12130:
[----:B------:R-:W-:-:S13]  /*0ca0*/  ISETP.GE.AND P0, PT, R29, R2, PT ;  /* 0x000000021d00720c */ /* 0x000fda0003f06270 */
[----:B012---:R-:W0:Y:S01]  /*0cb0*/  @!P0 LDC.64 R4, c[0x0][0x218] ;  /* 0x00008600ff048b82 */ /* 0x007e220000000a00 */
[----:B------:R-:W-:Y:S02]  /*0cc0*/  @!P0 IADD3 R3, R0, R29, RZ ;  /* 0x0000001d00038210 */ /* 0x000fe40007ffe0ff */
[----:B------:R-:W-:-:S03]  /*0cd0*/  @!P0 IADD3 R29, R29, 0x80, RZ ;  /* 0x000000801d1d8810 */ /* 0x000fc60007ffe0ff */
[----:B0-----:R-:W-:-:S05]  /*0ce0*/  @!P0 IMAD.WIDE.U32 R4, R3, 0x4, R4 ;  /* 0x0000000403048825 */ /* 0x001fca00078e0004 */
[----:B------:R2:W-:Y:S02]  /*0cf0*/  @!P0 STG.E desc[UR4][R4.64], R9 ;  /* 0x0000000904008986 */ /* 0x0005e4000c101904 */
.L_x_12135:
[----:B------:R-:W-:Y:S05]  /*0d00*/  BSYNC B0 ;  /* 0x0000000000007941 */ /* 0x000fea0003800000 */
.L_x_12129:
        /* <DEDUP_REMOVED lines=8> */
.L_x_12136:
        /* <DEDUP_REMOVED lines=15> */
.L_x_19407:


//--------------------- .text._ZN2at6native29vectorized_elementwise_kernelILi8ENS0_13BinaryFunctorIfffNS0_15binary_internal10DivFunctorIfEEEESt5arrayIPcLm3EEEEviT0_T1_ --------------------------
	.section	.text._ZN2at6native29vectorized_elementwise_kernelILi8ENS0_13BinaryFunctorIfffNS0_15binary_internal10DivFunctorIfEEEESt5arrayIPcLm3EEEEviT0_T1_,"ax",@progbits
	.align	128
        .global         _ZN2at6native29vectorized_elementwise_kernelILi8ENS0_13BinaryFunctorIfffNS0_15binary_internal10DivFunctorIfEEEESt5arrayIPcLm3EEEEviT0_T1_
        .type           _ZN2at6native29vectorized_elementwise_kernelILi8ENS0_13BinaryFunctorIfffNS0_15binary_internal10DivFunctorIfEEEESt5arrayIPcLm3EEEEviT0_T1_,@function
        .size           _ZN2at6native29vectorized_elementwise_kernelILi8ENS0_13BinaryFunctorIfffNS0_15binary_internal10DivFunctorIfEEEESt5arrayIPcLm3EEEEviT0_T1_,(.L_x_19408 - _ZN2at6native29vectorized_elementwise_kernelILi8ENS0_13BinaryFunctorIfffNS0_15binary_internal10DivFunctorIfEEEESt5arrayIPcLm3EEEEviT0_T1_)
        .other          _ZN2at6native29vectorized_elementwise_kernelILi8ENS0_13BinaryFunctorIfffNS0_15binary_internal10DivFunctorIfEEEESt5arrayIPcLm3EEEEviT0_T1_,@"STO_CUDA_ENTRY STV_DEFAULT"
_ZN2at6native29vectorized_elementwise_kernelILi8ENS0_13BinaryFunctorIfffNS0_15binary_internal10DivFunctorIfEEEESt5arrayIPcLm3EEEEviT0_T1_:
.text._ZN2at6native29vectorized_elementwise_kernelILi8ENS0_13BinaryFunctorIfffNS0_15binary_internal10DivFunctorIfEEEESt5arrayIPcLm3EEEEviT0_T1_:
        /* <DEDUP_REMOVED lines=41> */
.L_x_12137:
        /* <DEDUP_REMOVED lines=138> */
.L_x_12140:
[----:B------:R-:W-:-:S13]  /*0b30*/  ISETP.GE.AND P0, PT, R29, R2, PT ;  /* 0x000000021d00720c */ /* 0x000fda0003f06270 */
[----:B------:R-:W-:Y:S05]  /*0b40*/  @P0 BRA `(.L_x_12142) ;  /* 0x0000000000300947 */ /* 0x000fea0003800000 */
[----:B0-----:R-:W0:Y:S01]  /*0b50*/  LDC.64 R4, c[0x0][0x218] ;  /* 0x00008600ff047b82 */ /* 0x001e220000000a00 */
[----:B------:R-:W-:Y:S01]  /*0b60*/  IADD3 R3, R0, R29, RZ ;  /* 0x0000001d00037210 */ /* 0x000fe20007ffe0ff */
[----:B------:R-:W-:-:S04]  /*0b70*/  VIADD R29, R29, 0x80 ;  /* 0x000000801d1d7836 */ /* 0x000fc80000000000 */
[----:B0-----:R-:W-:-:S05]  /*0b80*/  IMAD.WIDE.U32 R4, R3, 0x4, R4 ;  /* 0x0000000403047825 */ /* 0x001fca00078e0004 */
[----:B------:R1:W-:Y:S02]  /*0b90*/  STG.E desc[UR4][R4.64], R6 ;  /* 0x0000000604007986 */ /* 0x0003e4000c101904 */
.L_x_12141:
[----:B------:R-:W-:-:S13]  /*0ba0*/  ISETP.GE.AND P0, PT, R29, R2, PT ;  /* 0x000000021d00720c */ /* 0x000fda0003f06270 */
[----:B------:R-:W-:Y:S05]  /*0bb0*/  @P0 BRA `(.L_x_12143) ;  /* 0x0000000000340947 */ /* 0x000fea0003800000 */
[----:B01----:R-:W0:Y:S01]  /*0bc0*/  LDC.64 R4, c[0x0][0x218] ;  /* 0x00008600ff047b82 */ /* 0x003e220000000a00 */
[----:B------:R-:W-:Y:S02]  /*0bd0*/  IADD3 R3, R0, R29, RZ ;  /* 0x0000001d00037210 */ /* 0x000fe40007ffe0ff */
[----:B------:R-:W-:-:S03]  /*0be0*/  IADD3 R29, R29, 0x80, RZ ;  /* 0x000000801d1d7810 */ /* 0x000fc60007ffe0ff */
[----:B0-----:R-:W-:-:S05]  /*0bf0*/  IMAD.WIDE.U32 R4, R3, 0x4, R4 ;  /* 0x0000000403047825 */ /* 0x001fca00078e0004 */
[----:B------:R1:W-:Y:S02]  /*0c00*/  STG.E desc[UR4][R4.64], R7 ;  /* 0x0000000704007986 */ /* 0x0003e4000c101904 */
.L_x_12142:
        /* <DEDUP_REMOVED lines=8> */
.L_x_12143:
[----:B------:R-:W-:Y:S05]  /*0c90*/  BSYNC B1 ;  /* 0x0000000000017941 */ /* 0x000fea0003800000 */
.L_x_12139:
[----:B------:R-:W-:-:S13]  /*0ca0*/  ISETP.GE.AND P0, PT, R29, R2, PT ;  /* 0x000000021d00720c */ /* 0x000fda0003f06270 */
[----:B012---:R-:W0:Y:S01]  /*0cb0*/  @!P0 LDC.64 R4, c[0x0][0x218] ;  /* 0x00008600ff048b82 */ /* 0x007e220000000a00 */
[----:B------:R-:W-:Y:S02]  /*0cc0*/  @!P0 IADD3 R3, R0, R29, RZ ;  /* 0x0000001d00038210 */ /* 0x000fe40007ffe0ff */
[----:B------:R-:W-:-:S03]  /*0cd0*/  @!P0 IADD3 R29, R29, 0x80, RZ ;  /* 0x000000801d1d8810 */ /* 0x000fc60007ffe0ff */
[----:B0-----:R-:W-:-:S05]  /*0ce0*/  @!P0 IMAD.WIDE.U32 R4, R3, 0x4, R4 ;  /* 0x0000000403048825 */ /* 0x001fca00078e0004 */
[----:B------:R2:W-:Y:S02]  /*0cf0*/  @!P0 STG.E desc[UR4][R4.64], R9 ;  /* 0x0000000904008986 */ /* 0x0005e4000c101904 */
.L_x_12144:
[----:B------:R-:W-:Y:S05]  /*0d00*/  BSYNC B0 ;  /* 0x0000000000007941 */ /* 0x000fea0003800000 */
.L_x_12138:
        /* <DEDUP_REMOVED lines=8> */
.L_x_12145:
        /* <DEDUP_REMOVED lines=15> */
.L_x_19408:


//--------------------- .text._ZN2at6native18elementwise_kernelILi128ELi4EZNS0_15gpu_kernel_implINS0_13BUnaryFunctorIfffNS0_15binary_internal10DivFunctorIfEEEEEEvRNS_18TensorIteratorBaseERKT_EUliE_EEviT1_ --------------------------
	.section	.text._ZN2at6native18elementwise_kernelILi128ELi4EZNS0_15gpu_kernel_implINS0_13BUnaryFunctorIfffNS0_15binary_internal10DivFunctorIfEEEEEEvRNS_18TensorIteratorBaseERKT_EUliE_EEviT1_,"ax",@progbits
	.align	128
        .global         _ZN2at6native18elementwise_kernelILi128ELi4EZNS0_15gpu_kernel_implINS0_13BUnaryFunctorIfffNS0_15binary_internal10DivFunctorIfEEEEEEvRNS_18TensorIteratorBaseERKT_EUliE_EEviT1_
        .type           _ZN2at6native18elementwise_kernelILi128ELi4EZNS0_15gpu_kernel_implINS0_13BUnaryFunctorIfffNS0_15binary_internal10DivFunctorIfEEEEEEvRNS_18TensorIteratorBaseERKT_EUliE_EEviT1_,@function
        .size           _ZN2at6native18elementwise_kernelILi128ELi4EZNS0_15gpu_kernel_implINS0_13BUnaryFunctorIfffNS0_15binary_internal10DivFunctorIfEEEEEEvRNS_18TensorIteratorBaseERKT_EUliE_EEviT1_,(.L_x_19409 - _ZN2at6native18elementwise_kernelILi128ELi4EZNS0_15gpu_kernel_implINS0_13BUnaryFunctorIfffNS0_15binary_internal10DivFunctorIfEEEEEEvRNS_18TensorIteratorBaseERKT_EUliE_EEviT1_)
        .other          _ZN2at6native18elementwise_kernelILi128ELi4EZNS0_15gpu_kernel_implINS0_13BUnaryFunctorIfffNS0_15binary_internal10DivFunctorIfEEEEEEvRNS_18TensorIteratorBaseERKT_EUliE_EEviT1_,@"STO_CUDA_ENTRY STV_DEFAULT"
_ZN2at6native18elementwise_kernelILi128ELi4EZNS0_15gpu_kernel_implINS0_13BUnaryFunctorIfffNS0_15binary_internal10DivFunctorIfEEEEEEvRNS_18TensorIteratorBaseERKT_EUliE_EEviT1_:
.text._ZN2at6native18elementwise_kernelILi128ELi4EZNS0_15gpu_kernel_implINS0_13BUnaryFunctorIfffNS0_15binary_internal10DivFunctorIfEEEEEEvRNS_18TensorIteratorBaseERKT_EUliE_EEviT1_:
        /* <DEDUP_REMOVED lines=314> */
.L_x_12148:
        /* <DEDUP_REMOVED lines=22> */
.L_x_12153:
[----:B------:R-:W2:Y:S02]  /*1500*/  LDG.E.U8 R0, desc[UR36][R2.64] ;  /* 0x0000002402007981 */ /* 0x000ea4000c1e1100 */
[----:B--2---:R-:W-:Y:S01]  /*1510*/  I2FP.F32.U32 R0, R0 ;  /* 0x0000000000007245 */ /* 0x004fe20000201000 */
[----:B------:R-:W-:Y:S06]  /*1520*/  BRA `(.L_x_12155) ;  /* 0x0000000c002c7947 */ /* 0x000fec0003800000 */
.L_x_12152:
        /* <DEDUP_REMOVED lines=9> */
.L_x_12157:
[----:B------:R-:W2:Y:S02]  /*15c0*/  LDG.E R0, desc[UR36][R2.64] ;  /* 0x0000002402007981 */ /* 0x000ea4000c1e1900 */
[----:B--2---:R-:W-:Y:S01]  /*15d0*/  I2FP.F32.S32 R0, R0 ;  /* 0x0000000000007245 */ /* 0x004fe20000201400 */
[----:B------:R-:W-:Y:S06]  /*15e0*/  BRA `(.L_x_12155) ;  /* 0x0000000800fc7947 */ /* 0x000fec0003800000 */
.L_x_12156:
[----:B------:R-:W2:Y:S02]  /*15f0*/  LDG.E.U16 R0, desc[UR36][R2.64] ;  /* 0x0000002402007981 */ /* 0x000ea4000c1e1500 */
[----:B--2---:R-:W0:Y:S01]  /*1600*/  I2F.S16 R0, R0 ;  /* 0x0000000000007306 */ /* 0x004e220000101400 */
[----:B------:R-:W-:Y:S05]  /*1610*/  BRA `(.L_x_12155) ;  /* 0x0000000800f07947 */ /* 0x000fea0003800000 */
.L_x_12151:
        /* <DEDUP_REMOVED lines=8> */
.L_x_12159:
[----:B------:R-:W2:Y:S02]  /*16a0*/  LDG.E.U16 R0, desc[UR36][R2.64] ;  /* 0x0000002402007981 */ /* 0x000ea4000c1e1500 */
[----:B--2---:R-:W-:Y:S01]  /*16b0*/  HADD2.F32 R0, -RZ, R0.H0_H0 ;  /* 0x20000000ff007230 */ /* 0x004fe20000004100 */
[----:B------:R-:W-:Y:S06]  /*16c0*/  BRA `(.L_x_12155) ;  /* 0x0000000800c47947 */ /* 0x000fec0003800000 */
.L_x_12158:
        /* <DEDUP_REMOVED lines=8> */
.L_x_12161:
[----:B------:R-:W2:Y:S02]  /*1750*/  LDG.E.U16 R0, desc[UR36][R2.64] ;  /* 0x0000002402007981 */ /* 0x000ea4000c1e1500 */
[----:B--2---:R-:W-:Y:S01]  /*1760*/  HADD2.F32 R0, -RZ, R0.H0_H0 ;  /* 0x20000000ff007230 */ /* 0x004fe20000004100 */
[----:B------:R-:W-:Y:S06]  /*1770*/  BRA `(.L_x_12155) ;  /* 0x0000000800987947 */ /* 0x000fec0003800000 */
.L_x_12160:
[----:B------:R-:W2:Y:S01]  /*1780*/  LDG.E.64 R2, desc[UR36][R2.64] ;  /* 0x0000002402027981 */ /* 0x000ea2000c1e1b00 */
[----:B------:R-:W-:Y:S01]  /*1790*/  UMOV UR4, 0xf0000000 ;  /* 0xf000000000047882 */ /* 0x000fe20000000000 */
[----:B------:R-:W-:Y:S01]  /*17a0*/  UMOV UR5, 0x380fffff ;  /* 0x380fffff00057882 */ /* 0x000fe20000000000 */
[----:B--2---:R-:W0:Y:S01]  /*17b0*/  F2F.F32.F64 R0, R2 ;  /* 0x0000000200007310 */ /* 0x004e220000301000 */
[----:B------:R-:W-:-:S14]  /*17c0*/  DSETP.GEU.AND P0, PT, |R2|, UR4, PT ;  /* 0x0000000402007e2a */ /* 0x000fdc000bf0e200 */
[----:B0-----:R-:W-:Y:S01]  /*17d0*/  @!P0 FMUL R0, R0, 1.175494350822287508e-38 ;  /* 0x0080000000008820 */ /* 0x001fe20000400000 */
[----:B------:R-:W-:Y:S06]  /*17e0*/  BRA `(.L_x_12155) ;  /* 0x00000008007c7947 */ /* 0x000fec0003800000 */
.L_x_12150:
        /* <DEDUP_REMOVED lines=12> */
.L_x_12164:
[----:B------:R-:W2:Y:S01]  /*18b0*/  LDG.E.64 R2, desc[UR36][R2.64] ;  /* 0x0000002402027981 */ /* 0x000ea2000c1e1b00 */
[----:B------:R-:W-:Y:S01]  /*18c0*/  UMOV UR4, 0xf0000000 ;  /* 0xf000000000047882 */ /* 0x000fe20000000000 */
[----:B------:R-:W-:Y:S01]  /*18d0*/  UMOV UR5, 0x380fffff ;  /* 0x380fffff00057882 */ /* 0x000fe20000000000 */
[----:B--2---:R-:W0:Y:S01]  /*18e0*/  F2F.F32.F64 R0, R2 ;  /* 0x0000000200007310 */ /* 0x004e220000301000 */
[----:B------:R-:W-:-:S14]  /*18f0*/  DSETP.GEU.AND P0, PT, |R2|, UR4, PT ;  /* 0x0000000402007e2a */ /* 0x000fdc000bf0e200 */
[----:B0-----:R-:W-:Y:S01]  /*1900*/  @!P0 FMUL R0, R0, 1.175494350822287508e-38 ;  /* 0x0080000000008820 */ /* 0x001fe20000400000 */
[----:B------:R-:W-:Y:S06]  /*1910*/  BRA `(.L_x_12155) ;  /* 0x0000000800307947 */ /* 0x000fec0003800000 */
.L_x_12163:
        /* <DEDUP_REMOVED lines=26> */
.L_x_12166:
        /* <DEDUP_REMOVED lines=13> */
.L_x_12165:
[----:B------:R-:W2:Y:S02]  /*1b90*/  LDG.E.U16 R0, desc[UR36][R2.64] ;  /* 0x0000002402007981 */ /* 0x000ea4000c1e1500 */
[----:B--2---:R-:W-:Y:S01]  /*1ba0*/  IMAD.U32 R0, R0, 0x10000, RZ ;  /* 0x0001000000007824 */ /* 0x004fe200078e00ff */
[----:B------:R-:W-:Y:S06]  /*1bb0*/  BRA `(.L_x_12155) ;  /* 0x0000000400887947 */ /* 0x000fec0003800000 */
.L_x_12162:
        /* <DEDUP_REMOVED lines=11> */
.L_x_12169:
        /* <DEDUP_REMOVED lines=20> */
.L_x_12171:
[----:B------:R-:W-:Y:S05]  /*1db0*/  BSYNC B0 ;  /* 0x0000000000007941 */ /* 0x000fea0003800000 */
.L_x_12170:
[----:B------:R-:W-:Y:S01]  /*1dc0*/  LEA R3, R0, 0x3b800000, 0x17 ;  /* 0x3b80000000037811 */ /* 0x000fe200078eb8ff */
[----:B------:R-:W-:-:S05]  /*1dd0*/  IMAD.SHL.U32 R0, R2, 0x100000, RZ ;  /* 0x0010000002007824 */ /* 0x000fca00078e00ff */
[----:B------:R-:W-:Y:S01]  /*1de0*/  LOP3.LUT R0, R3, R0, R4, 0xfe, !PT ;  /* 0x0000000003007212 */ /* 0x000fe200078efe04 */
[----:B------:R-:W-:Y:S06]  /*1df0*/  BRA `(.L_x_12155) ;  /* 0x0000000000f87947 */ /* 0x000fec0003800000 */
.L_x_12168:
        /* <DEDUP_REMOVED lines=20> */
.L_x_12173:
[----:B------:R-:W-:Y:S05]  /*1f40*/  BSYNC B0 ;  /* 0x0000000000007941 */ /* 0x000fea0003800000 */
.L_x_12172:
[----:B------:R-:W-:Y:S01]  /*1f50*/  LEA R3, R0, 0x37800000, 0x17 ;  /* 0x3780000000037811 */ /* 0x000fe200078eb8ff */
[----:B------:R-:W-:-:S05]  /*1f60*/  IMAD.SHL.U32 R0, R2, 0x200000, RZ ;  /* 0x0020000002007824 */ /* 0x000fca00078e00ff */
[----:B------:R-:W-:Y:S01]  /*1f70*/  LOP3.LUT R0, R3, R0, R4, 0xfe, !PT ;  /* 0x0000000003007212 */ /* 0x000fe200078efe04 */
[----:B------:R-:W-:Y:S06]  /*1f80*/  BRA `(.L_x_12155) ;  /* 0x0000000000947947 */ /* 0x000fec0003800000 */
.L_x_12167:
        /* <DEDUP_REMOVED lines=14> */
.L_x_12154:
        /* <DEDUP_REMOVED lines=16> */
.L_x_12176:
[----:B------:R-:W-:Y:S01]  /*2170*/  IMAD.MOV.U32 R0, RZ, RZ, RZ ;  /* 0x000000ffff007224 */ /* 0x000fe200078e00ff */
[----:B------:R-:W-:Y:S06]  /*2180*/  BRA `(.L_x_12155) ;  /* 0x0000000000147947 */ /* 0x000fec0003800000 */
.L_x_12175:
[----:B------:R-:W2:Y:S02]  /*2190*/  LDG.E.64 R2, desc[UR36][R2.64] ;  /* 0x0000002402027981 */ /* 0x000ea4000c1e1b00 */
[----:B--2---:R0:W1:Y:S01]  /*21a0*/  I2F.U64 R0, R2 ;  /* 0x0000000200007312 */ /* 0x0040620000301000 */
[----:B------:R-:W-:Y:S05]  /*21b0*/  BRA `(.L_x_12155) ;  /* 0x0000000000087947 */ /* 0x000fea0003800000 */
.L_x_12174:
[----:B------:R-:W2:Y:S02]  /*21c0*/  LDG.E R0, desc[UR36][R2.64] ;  /* 0x0000002402007981 */ /* 0x000ea4000c1e1900 */
[----:B--2---:R-:W-:-:S07]  /*21d0*/  I2FP.F32.U32 R0, R0 ;  /* 0x0000000000007245 */ /* 0x004fce0000201000 */
.L_x_12155:
[----:B------:R-:W-:Y:S05]  /*21e0*/  BSYNC B6 ;  /* 0x0000000000067941 */ /* 0x000fea0003800000 */
.L_x_12149:
[----:B------:R-:W1:Y:S01]  /*21f0*/  LDC.U8 R5, c[0x0][0x428] ;  /* 0x00010a00ff057b82 */ /* 0x000e620000000000 */
[----:B------:R-:W-:Y:S02]  /*2200*/  ULDC UR4, c[0x0][0x424] ;  /* 0x0001090000047ab9 */ /* 0x000fe40000000800 */
[----:B0-234-:R-:W1:Y:S02]  /*2210*/  MUFU.RCP R3, UR4 ;  /* 0x0000000400037d08 */ /* 0x01de640008001000 */
[----:B-1---5:R-:W-:Y:S01]  /*2220*/  FMUL.FTZ R2, R3, R0 ;  /* 0x0000000003027220 */ /* 0x022fe20000410000 */
        /* <DEDUP_REMOVED lines=14> */
.L_x_12180:
[----:B------:R-:W0:Y:S02]  /*2310*/  F2I.S64.TRUNC R2, R2 ;  /* 0x0000000200027311 */ /* 0x000e24000020d900 */
[----:B0-----:R-:W-:-:S05]  /*2320*/  IMAD.MOV.U32 R5, RZ, RZ, R2 ;  /* 0x000000ffff057224 */ /* 0x001fca00078e0002 */
[----:B------:R0:W-:Y:S01]  /*2330*/  STG.E.U8 desc[UR36][R16.64], R5 ;  /* 0x0000000510007986 */ /* 0x0001e2000c101124 */
[----:B------:R-:W-:Y:S05]  /*2340*/  BRA `(.L_x_12182) ;  /* 0x0000000c00407947 */ /* 0x000fea0003800000 */
.L_x_12179:
        /* <DEDUP_REMOVED lines=9> */
.L_x_12184:
[----:B------:R-:W0:Y:S02]  /*23e0*/  F2I.FTZ.TRUNC.NTZ R3, R2 ;  /* 0x0000000200037305 */ /* 0x000e24000021f100 */
[----:B0-----:R0:W-:Y:S01]  /*23f0*/  STG.E desc[UR36][R16.64], R3 ;  /* 0x0000000310007986 */ /* 0x0011e2000c101924 */
[----:B------:R-:W-:Y:S05]  /*2400*/  BRA `(.L_x_12182) ;  /* 0x0000000c00107947 */ /* 0x000fea0003800000 */
.L_x_12183:
[----:B------:R-:W0:Y:S02]  /*2410*/  F2I.FTZ.TRUNC.NTZ R3, R2 ;  /* 0x0000000200037305 */ /* 0x000e24000021f100 */
[----:B0-----:R0:W-:Y:S01]  /*2420*/  STG.E.U16 desc[UR36][R16.64], R3 ;  /* 0x0000000310007986 */ /* 0x0011e2000c101524 */
[----:B------:R-:W-:Y:S05]  /*2430*/  BRA `(.L_x_12182) ;  /* 0x0000000c00047947 */ /* 0x000fea0003800000 */
.L_x_12178:
        /* <DEDUP_REMOVED lines=8> */
.L_x_12186:
[----:B------:R-:W-:-:S05]  /*24c0*/  F2FP.F16.F32.PACK_AB R2, RZ, R2 ;  /* 0x00000002ff02723e */ /* 0x000fca00000000ff */
[----:B------:R0:W-:Y:S01]  /*24d0*/  STG.E.U16 desc[UR36][R16.64], R2 ;  /* 0x0000000210007986 */ /* 0x0001e2000c101524 */
[----:B------:R-:W-:Y:S05]  /*24e0*/  BRA `(.L_x_12182) ;  /* 0x0000000800d87947 */ /* 0x000fea0003800000 */
.L_x_12185:
        /* <DEDUP_REMOVED lines=9> */
.L_x_12188:
[----:B------:R-:W-:-:S04]  /*2580*/  F2FP.F16.F32.PACK_AB R3, RZ, R2 ;  /* 0x00000002ff03723e */ /* 0x000fc800000000ff */
[----:B------:R-:W-:-:S05]  /*2590*/  PRMT R3, R3, 0x5410, RZ ;  /* 0x0000541003037816 */ /* 0x000fca00000000ff */
[----:B------:R0:W-:Y:S01]  /*25a0*/  STG.E desc[UR36][R16.64], R3 ;  /* 0x0000000310007986 */ /* 0x0001e2000c101924 */
[----:B------:R-:W-:Y:S05]  /*25b0*/  BRA `(.L_x_12182) ;  /* 0x0000000800a47947 */ /* 0x000fea0003800000 */
.L_x_12187:
[----:B------:R-:W-:-:S06]  /*25c0*/  FMUL.FTZ R2, R2, 1 ;  /* 0x3f80000002027820 */ /* 0x000fcc0000410000 */
[----:B------:R-:W0:Y:S02]  /*25d0*/  F2F.F64.F32 R2, R2 ;  /* 0x0000000200027310 */ /* 0x000e240000201800 */
[----:B0-----:R0:W-:Y:S01]  /*25e0*/  STG.E.64 desc[UR36][R16.64], R2 ;  /* 0x0000000210007986 */ /* 0x0011e2000c101b24 */
[----:B------:R-:W-:Y:S05]  /*25f0*/  BRA `(.L_x_12182) ;  /* 0x0000000800947947 */ /* 0x000fea0003800000 */
.L_x_12177:
        /* <DEDUP_REMOVED lines=12> */
.L_x_12191:
[----:B------:R-:W-:Y:S01]  /*26c0*/  FMUL.FTZ R4, R2, 1 ;  /* 0x3f80000002047820 */ /* 0x000fe20000410000 */
[----:B------:R-:W-:-:S05]  /*26d0*/  CS2R R6, SRZ ;  /* 0x0000000000067805 */ /* 0x000fca000001ff00 */
[----:B------:R-:W0:Y:S02]  /*26e0*/  F2F.F64.F32 R4, R4 ;  /* 0x0000000400047310 */ /* 0x000e240000201800 */
[----:B0-----:R0:W-:Y:S01]  /*26f0*/  STG.E.128 desc[UR36][R16.64], R4 ;  /* 0x0000000410007986 */ /* 0x0011e2000c101d24 */
[----:B------:R-:W-:Y:S05]  /*2700*/  BRA `(.L_x_12182) ;  /* 0x0000000800507947 */ /* 0x000fea0003800000 */
.L_x_12190:
        /* <DEDUP_REMOVED lines=20> */
.L_x_12195:
[----:B------:R-:W-:Y:S05]  /*2850*/  BSYNC B0 ;  /* 0x0000000000007941 */ /* 0x000fea0003800000 */
.L_x_12194:
[----:B------:R-:W-:-:S05]  /*2860*/  LOP3.LUT R5, R0, R5, RZ, 0xfc, !PT ;  /* 0x0000000500057212 */ /* 0x000fca00078efcff */
[----:B------:R0:W-:Y:S01]  /*2870*/  STG.E.U8 desc[UR36][R16.64], R5 ;  /* 0x0000000510007986 */ /* 0x0001e2000c101124 */
[----:B------:R-:W-:Y:S05]  /*2880*/  BRA `(.L_x_12182) ;  /* 0x0000000400f07947 */ /* 0x000fea0003800000 */
.L_x_12193:
        /* <DEDUP_REMOVED lines=12> */
.L_x_12197:
[----:B------:R-:W-:Y:S01]  /*2950*/  IMAD.MOV.U32 R0, RZ, RZ, 0x7f ;  /* 0x0000007fff007424 */ /* 0x000fe200078e00ff */
[----:B------:R-:W-:-:S04]  /*2960*/  ISETP.GT.U32.AND P0, PT, R4, 0x7f800000, PT ;  /* 0x7f8000000400780c */ /* 0x000fc80003f04070 */
[----:B------:R-:W-:-:S09]  /*2970*/  SEL R0, R0, 0x7c, P0 ;  /* 0x0000007c00007807 */ /* 0x000fd20000000000 */
.L_x_12198:
[----:B------:R-:W-:Y:S05]  /*2980*/  BSYNC B0 ;  /* 0x0000000000007941 */ /* 0x000fea0003800000 */
.L_x_12196:
[----:B------:R-:W-:-:S04]  /*2990*/  LOP3.LUT R2, R2, 0x80000000, RZ, 0xc0, !PT ;  /* 0x8000000002027812 */ /* 0x000fc800078ec0ff */
[----:B------:R-:W-:-:S04]  /*29a0*/  SHF.R.U32.HI R3, RZ, 0x18, R2 ;  /* 0x00000018ff037819 */ /* 0x000fc80000011602 */
[----:B------:R-:W-:-:S05]  /*29b0*/  LOP3.LUT R3, R0, R3, RZ, 0xfc, !PT ;  /* 0x0000000300037212 */ /* 0x000fca00078efcff */
[----:B------:R0:W-:Y:S01]  /*29c0*/  STG.E.U8 desc[UR36][R16.64], R3 ;  /* 0x0000000310007986 */ /* 0x0001e2000c101124 */
[----:B------:R-:W-:Y:S05]  /*29d0*/  BRA `(.L_x_12182) ;  /* 0x00000004009c7947 */ /* 0x000fea0003800000 */
.L_x_12192:
[----:B------:R-:W-:-:S05]  /*29e0*/  F2FP.BF16.F32.PACK_AB R2, RZ, R2 ;  /* 0x00000002ff02723e */ /* 0x000fca00000010ff */
[----:B------:R0:W-:Y:S01]  /*29f0*/  STG.E.U16 desc[UR36][R16.64], R2 ;  /* 0x0000000210007986 */ /* 0x0001e2000c101524 */
[----:B------:R-:W-:Y:S05]  /*2a00*/  BRA `(.L_x_12182) ;  /* 0x0000000400907947 */ /* 0x000fea0003800000 */
.L_x_12189:
        /* <DEDUP_REMOVED lines=11> */
.L_x_12201:
        /* <DEDUP_REMOVED lines=16> */
.L_x_12204:
[----:B------:R-:W-:-:S04]  /*2bc0*/  LOP3.LUT R2, R2, 0x80000000, RZ, 0xc0, !PT ;  /* 0x8000000002027812 */ /* 0x000fc800078ec0ff */
[----:B------:R-:W-:-:S04]  /*2bd0*/  SHF.R.U32.HI R3, RZ, 0x18, R2 ;  /* 0x00000018ff037819 */ /* 0x000fc80000011602 */
[----:B------:R-:W-:-:S04]  /*2be0*/  LOP3.LUT R0, R0, R3, RZ, 0xfc, !PT ;  /* 0x0000000300007212 */ /* 0x000fc800078efcff */
[----:B------:R-:W-:-:S07]  /*2bf0*/  PRMT R8, R0, 0x7610, R8 ;  /* 0x0000761000087816 */ /* 0x000fce0000000008 */
.L_x_12203:
[----:B------:R-:W-:Y:S05]  /*2c00*/  BSYNC B0 ;  /* 0x0000000000007941 */ /* 0x000fea0003800000 */
.L_x_12202:
[----:B------:R0:W-:Y:S01]  /*2c10*/  STG.E.U8 desc[UR36][R16.64], R8 ;  /* 0x0000000810007986 */ /* 0x0001e2000c101124 */
[----:B------:R-:W-:Y:S05]  /*2c20*/  BRA `(.L_x_12182) ;  /* 0x0000000400087947 */ /* 0x000fea0003800000 */
.L_x_12200:
        /* <DEDUP_REMOVED lines=16> */
.L_x_12207:
[----:B------:R-:W-:-:S04]  /*2d30*/  LOP3.LUT R2, R2, 0x80000000, RZ, 0xc0, !PT ;  /* 0x8000000002027812 */ /* 0x000fc800078ec0ff */
[----:B------:R-:W-:-:S04]  /*2d40*/  SHF.R.U32.HI R3, RZ, 0x18, R2 ;  /* 0x00000018ff037819 */ /* 0x000fc80000011602 */
[----:B------:R-:W-:-:S04]  /*2d50*/  LOP3.LUT R0, R0, R3, RZ, 0xfc, !PT ;  /* 0x0000000300007212 */ /* 0x000fc800078efcff */
[----:B------:R-:W-:-:S07]  /*2d60*/  PRMT R8, R0, 0x7610, R8 ;  /* 0x0000761000087816 */ /* 0x000fce0000000008 */
.L_x_12206:
[----:B------:R-:W-:Y:S05]  /*2d70*/  BSYNC B0 ;  /* 0x0000000000007941 */ /* 0x000fea0003800000 */
.L_x_12205:
[----:B------:R3:W-:Y:S01]  /*2d80*/  STG.E.U8 desc[UR36][R16.64], R8 ;  /* 0x0000000810007986 */ /* 0x0007e2000c101124 */
[----:B------:R-:W-:Y:S05]  /*2d90*/  BRA `(.L_x_12182) ;  /* 0x0000000000ac7947 */ /* 0x000fea0003800000 */
.L_x_12199:
        /* <DEDUP_REMOVED lines=21> */
.L_x_12181:
        /* <DEDUP_REMOVED lines=16> */
.L_x_12210:
[----:B------:R-:W-:Y:S05]  /*2ff0*/  BRA `(.L_x_12182) ;  /* 0x0000000000147947 */ /* 0x000fea0003800000 */
.L_x_12209:
[----:B------:R-:W0:Y:S02]  /*3000*/  F2I.U64.TRUNC R2, R2 ;  /* 0x0000000200027311 */ /* 0x000e24000020d800 */
[----:B0-----:R2:W-:Y:S01]  /*3010*/  STG.E.64 desc[UR36][R16.64], R2 ;  /* 0x0000000210007986 */ /* 0x0015e2000c101b24 */
[----:B------:R-:W-:Y:S05]  /*3020*/  BRA `(.L_x_12182) ;  /* 0x0000000000087947 */ /* 0x000fea0003800000 */
.L_x_12208:
[----:B------:R-:W0:Y:S02]  /*3030*/  F2I.FTZ.U32.TRUNC.NTZ R3, R2 ;  /* 0x0000000200037305 */ /* 0x000e24000021f000 */
[----:B0-----:R0:W-:Y:S02]  /*3040*/  STG.E desc[UR36][R16.64], R3 ;  /* 0x0000000310007986 */ /* 0x0011e4000c101924 */
.L_x_12182:
[----:B------:R-:W-:-:S04]  /*3050*/  IMAD R18, R23, 0x200, R18 ;  /* 0x0000020017127824 */ /* 0x000fc800078e0212 */
[----:B------:R-:W-:-:S07]  /*3060*/  VIADD R19, R18, 0x80 ;  /* 0x0000008012137836 */ /* 0x000fce0000000000 */
.L_x_12147:
[----:B------:R-:W-:Y:S05]  /*3070*/  BSYNC B7 ;  /* 0x0000000000077941 */ /* 0x000fea0003800000 */
.L_x_12146:
        /* <DEDUP_REMOVED lines=307> */
.L_x_12213:
        /* <DEDUP_REMOVED lines=22> */
.L_x_12218:
[----:B------:R-:W2:Y:S02]  /*4510*/  LDG.E.U8 R0, desc[UR36][R2.64] ;  /* 0x0000002402007981 */ /* 0x000ea4000c1e1100 */
[----:B--2---:R-:W-:Y:S01]  /*4520*/  I2FP.F32.U32 R0, R0 ;  /* 0x0000000000007245 */ /* 0x004fe20000201000 */
[----:B------:R-:W-:Y:S06]  /*4530*/  BRA `(.L_x_12220) ;  /* 0x0000000c002c7947 */ /* 0x000fec0003800000 */
.L_x_12217:
        /* <DEDUP_REMOVED lines=9> */
.L_x_12222:
[----:B------:R-:W2:Y:S02]  /*45d0*/  LDG.E R0, desc[UR36][R2.64] ;  /* 0x0000002402007981 */ /* 0x000ea4000c1e1900 */
[----:B--2---:R-:W-:Y:S01]  /*45e0*/  I2FP.F32.S32 R0, R0 ;  /* 0x0000000000007245 */ /* 0x004fe20000201400 */
[----:B------:R-:W-:Y:S06]  /*45f0*/  BRA `(.L_x_12220) ;  /* 0x0000000800fc7947 */ /* 0x000fec0003800000 */
.L_x_12221:
[----:B------:R-:W2:Y:S02]  /*4600*/  LDG.E.U16 R0, desc[UR36][R2.64] ;  /* 0x0000002402007981 */ /* 0x000ea4000c1e1500 */
[----:B--2---:R-:W1:Y:S01]  /*4610*/  I2F.S16 R0, R0 ;  /* 0x0000000000007306 */ /* 0x004e620000101400 */
[----:B------:R-:W-:Y:S05]  /*4620*/  BRA `(.L_x_12220) ;  /* 0x0000000800f07947 */ /* 0x000fea0003800000 */
.L_x_12216:
        /* <DEDUP_REMOVED lines=8> */
.L_x_12224:
[----:B------:R-:W2:Y:S02]  /*46b0*/  LDG.E.U16 R0, desc[UR36][R2.64] ;  /* 0x0000002402007981 */ /* 0x000ea4000c1e1500 */
[----:B--2---:R-:W-:Y:S01]  /*46c0*/  HADD2.F32 R0, -RZ, R0.H0_H0 ;  /* 0x20000000ff007230 */ /* 0x004fe20000004100 */
[----:B------:R-:W-:Y:S06]  /*46d0*/  BRA `(.L_x_12220) ;  /* 0x0000000800c47947 */ /* 0x000fec0003800000 */
.L_x_12223:
        /* <DEDUP_REMOVED lines=8> */
.L_x_12226:
[----:B------:R-:W2:Y:S02]  /*4760*/  LDG.E.U16 R0, desc[UR36][R2.64] ;  /* 0x0000002402007981 */ /* 0x000ea4000c1e1500 */
[----:B--2---:R-:W-:Y:S01]  /*4770*/  HADD2.F32 R0, -RZ, R0.H0_H0 ;  /* 0x20000000ff007230 */ /* 0x004fe20000004100 */
[----:B------:R-:W-:Y:S06]  /*4780*/  BRA `(.L_x_12220) ;  /* 0x0000000800987947 */ /* 0x000fec0003800000 */
.L_x_12225:
[----:B------:R-:W2:Y:S01]  /*4790*/  LDG.E.64 R2, desc[UR36][R2.64] ;  /* 0x0000002402027981 */ /* 0x000ea2000c1e1b00 */
[----:B------:R-:W-:Y:S01]  /*47a0*/  UMOV UR4, 0xf0000000 ;  /* 0xf000000000047882 */ /* 0x000fe20000000000 */
[----:B------:R-:W-:Y:S01]  /*47b0*/  UMOV UR5, 0x380fffff ;  /* 0x380fffff00057882 */ /* 0x000fe20000000000 */
[----:B--2---:R-:W0:Y:S01]  /*47c0*/  F2F.F32.F64 R0, R2 ;  /* 0x0000000200007310 */ /* 0x004e220000301000 */
[----:B------:R-:W-:-:S14]  /*47d0*/  DSETP.GEU.AND P0, PT, |R2|, UR4, PT ;  /* 0x0000000402007e2a */ /* 0x000fdc000bf0e200 */
[----:B0-----:R-:W-:Y:S01]  /*47e0*/  @!P0 FMUL R0, R0, 1.175494350822287508e-38 ;  /* 0x0080000000008820 */ /* 0x001fe20000400000 */
[----:B------:R-:W-:Y:S06]  /*47f0*/  BRA `(.L_x_12220) ;  /* 0x00000008007c7947 */ /* 0x000fec0003800000 */
.L_x_12215:
        /* <DEDUP_REMOVED lines=12> */
.L_x_12229:
[----:B------:R-:W2:Y:S01]  /*48c0*/  LDG.E.64 R2, desc[UR36][R2.64] ;  /* 0x0000002402027981 */ /* 0x000ea2000c1e1b00 */
[----:B------:R-:W-:Y:S01]  /*48d0*/  UMOV UR4, 0xf0000000 ;  /* 0xf000000000047882 */ /* 0x000fe20000000000 */
[----:B------:R-:W-:Y:S01]  /*48e0*/  UMOV UR5, 0x380fffff ;  /* 0x380fffff00057882 */ /* 0x000fe20000000000 */
[----:B--2---:R-:W0:Y:S01]  /*48f0*/  F2F.F32.F64 R0, R2 ;  /* 0x0000000200007310 */ /* 0x004e220000301000 */
[----:B------:R-:W-:-:S14]  /*4900*/  DSETP.GEU.AND P0, PT, |R2|, UR4, PT ;  /* 0x0000000402007e2a */ /* 0x000fdc000bf0e200 */
[----:B0-----:R-:W-:Y:S01]  /*4910*/  @!P0 FMUL R0, R0, 1.175494350822287508e-38 ;  /* 0x0080000000008820 */ /* 0x001fe20000400000 */
[----:B------:R-:W-:Y:S06]  /*4920*/  BRA `(.L_x_12220) ;  /* 0x0000000800307947 */ /* 0x000fec0003800000 */
.L_x_12228:
        /* <DEDUP_REMOVED lines=26> */
.L_x_12231:
        /* <DEDUP_REMOVED lines=13> */
.L_x_12230:
[----:B------:R-:W2:Y:S02]  /*4ba0*/  LDG.E.U16 R0, desc[UR36][R2.64] ;  /* 0x0000002402007981 */ /* 0x000ea4000c1e1500 */
[----:B--2---:R-:W-:Y:S01]  /*4bb0*/  IMAD.U32 R0, R0, 0x10000, RZ ;  /* 0x0001000000007824 */ /* 0x004fe200078e00ff */
[----:B------:R-:W-:Y:S06]  /*4bc0*/  BRA `(.L_x_12220) ;  /* 0x0000000400887947 */ /* 0x000fec0003800000 */
.L_x_12227:
        /* <DEDUP_REMOVED lines=11> */
.L_x_12234:
        /* <DEDUP_REMOVED lines=20> */
.L_x_12236:
[----:B------:R-:W-:Y:S05]  /*4dc0*/  BSYNC B0 ;  /* 0x0000000000007941 */ /* 0x000fea0003800000 */
.L_x_12235:
[----:B------:R-:W-:Y:S01]  /*4dd0*/  LEA R3, R0, 0x3b800000, 0x17 ;  /* 0x3b80000000037811 */ /* 0x000fe200078eb8ff */
[----:B------:R-:W-:-:S05]  /*4de0*/  IMAD.SHL.U32 R0, R2, 0x100000, RZ ;  /* 0x0010000002007824 */ /* 0x000fca00078e00ff */
[----:B------:R-:W-:Y:S01]  /*4df0*/  LOP3.LUT R0, R3, R0, R4, 0xfe, !PT ;  /* 0x0000000003007212 */ /* 0x000fe200078efe04 */
[----:B------:R-:W-:Y:S06]  /*4e00*/  BRA `(.L_x_12220) ;  /* 0x0000000000f87947 */ /* 0x000fec0003800000 */
.L_x_12233:
        /* <DEDUP_REMOVED lines=20> */
.L_x_12238:
[----:B------:R-:W-:Y:S05]  /*4f50*/  BSYNC B0 ;  /* 0x0000000000007941 */ /* 0x000fea0003800000 */
.L_x_12237:
[----:B------:R-:W-:Y:S01]  /*4f60*/  LEA R3, R0, 0x37800000, 0x17 ;  /* 0x3780000000037811 */ /* 0x000fe200078eb8ff */
[----:B------:R-:W-:-:S05]  /*4f70*/  IMAD.SHL.U32 R0, R2, 0x200000, RZ ;  /* 0x0020000002007824 */ /* 0x000fca00078e00ff */
[----:B------:R-:W-:Y:S01]  /*4f80*/  LOP3.LUT R0, R3, R0, R4, 0xfe, !PT ;  /* 0x0000000003007212 */ /* 0x000fe200078efe04 */
[----:B------:R-:W-:Y:S06]  /*4f90*/  BRA `(.L_x_12220) ;  /* 0x0000000000947947 */ /* 0x000fec0003800000 */
.L_x_12232:
        /* <DEDUP_REMOVED lines=14> */
.L_x_12219:
        /* <DEDUP_REMOVED lines=16> */
.L_x_12241:
[----:B------:R-:W-:Y:S01]  /*5180*/  IMAD.MOV.U32 R0, RZ, RZ, RZ ;  /* 0x000000ffff007224 */ /* 0x000fe200078e00ff */
[----:B------:R-:W-:Y:S06]  /*5190*/  BRA `(.L_x_12220) ;  /* 0x0000000000147947 */ /* 0x000fec0003800000 */
.L_x_12240:
[----:B------:R-:W2:Y:S02]  /*51a0*/  LDG.E.64 R2, desc[UR36][R2.64] ;  /* 0x0000002402027981 */ /* 0x000ea4000c1e1b00 */
[----:B--2---:R0:W1:Y:S01]  /*51b0*/  I2F.U64 R0, R2 ;  /* 0x0000000200007312 */ /* 0x0040620000301000 */
[----:B------:R-:W-:Y:S05]  /*51c0*/  BRA `(.L_x_12220) ;  /* 0x0000000000087947 */ /* 0x000fea0003800000 */
.L_x_12239:
[----:B------:R-:W2:Y:S02]  /*51d0*/  LDG.E R0, desc[UR36][R2.64] ;  /* 0x0000002402007981 */ /* 0x000ea4000c1e1900 */
[----:B--2---:R-:W-:-:S07]  /*51e0*/  I2FP.F32.U32 R0, R0 ;  /* 0x0000000000007245 */ /* 0x004fce0000201000 */
.L_x_12220:
[----:B------:R-:W-:Y:S05]  /*51f0*/  BSYNC B6 ;  /* 0x0000000000067941 */ /* 0x000fea0003800000 */
.L_x_12214:
[----:B------:R-:W1:Y:S01]  /*5200*/  LDC.U8 R5, c[0x0][0x428] ;  /* 0x00010a00ff057b82 */ /* 0x000e620000000000 */
[----:B------:R-:W-:Y:S02]  /*5210*/  ULDC UR4, c[0x0][0x424] ;  /* 0x0001090000047ab9 */ /* 0x000fe40000000800 */
[----:B0-2-4-:R-:W1:Y:S02]  /*5220*/  MUFU.RCP R3, UR4 ;  /* 0x0000000400037d08 */ /* 0x015e640008001000 */
[----:B-1-3-5:R-:W-:Y:S01]  /*5230*/  FMUL.FTZ R2, R3, R0 ;  /* 0x0000000003027220 */ /* 0x02afe20000410000 */
        /* <DEDUP_REMOVED lines=14> */
.L_x_12245:
[----:B------:R-:W0:Y:S02]  /*5320*/  F2I.S64.TRUNC R2, R2 ;  /* 0x0000000200027311 */ /* 0x000e24000020d900 */
[----:B0-----:R-:W-:-:S05]  /*5330*/  IMAD.MOV.U32 R5, RZ, RZ, R2 ;  /* 0x000000ffff057224 */ /* 0x001fca00078e0002 */
[----:B------:R4:W-:Y:S01]  /*5340*/  STG.E.U8 desc[UR36][R16.64], R5 ;  /* 0x0000000510007986 */ /* 0x0009e2000c101124 */
[----:B------:R-:W-:Y:S05]  /*5350*/  BRA `(.L_x_12247) ;  /* 0x0000000c00407947 */ /* 0x000fea0003800000 */
.L_x_12244:
        /* <DEDUP_REMOVED lines=9> */
.L_x_12249:
[----:B------:R-:W0:Y:S02]  /*53f0*/  F2I.FTZ.TRUNC.NTZ R3, R2 ;  /* 0x0000000200037305 */ /* 0x000e24000021f100 */
[----:B0-----:R2:W-:Y:S01]  /*5400*/  STG.E desc[UR36][R16.64], R3 ;  /* 0x0000000310007986 */ /* 0x0015e2000c101924 */
[----:B------:R-:W-:Y:S05]  /*5410*/  BRA `(.L_x_12247) ;  /* 0x0000000c00107947 */ /* 0x000fea0003800000 */
.L_x_12248:
[----:B------:R-:W0:Y:S02]  /*5420*/  F2I.FTZ.TRUNC.NTZ R3, R2 ;  /* 0x0000000200037305 */ /* 0x000e24000021f100 */
[----:B0-----:R0:W-:Y:S01]  /*5430*/  STG.E.U16 desc[UR36][R16.64], R3 ;  /* 0x0000000310007986 */ /* 0x0011e2000c101524 */
[----:B------:R-:W-:Y:S05]  /*5440*/  BRA `(.L_x_12247) ;  /* 0x0000000c00047947 */ /* 0x000fea0003800000 */
.L_x_12243:
        /* <DEDUP_REMOVED lines=8> */
.L_x_12251:
[----:B------:R-:W-:-:S05]  /*54d0*/  F2FP.F16.F32.PACK_AB R2, RZ, R2 ;  /* 0x00000002ff02723e */ /* 0x000fca00000000ff */
[----:B------:R0:W-:Y:S01]  /*54e0*/  STG.E.U16 desc[UR36][R16.64], R2 ;  /* 0x0000000210007986 */ /* 0x0001e2000c101524 */
[----:B------:R-:W-:Y:S05]  /*54f0*/  BRA `(.L_x_12247) ;  /* 0x0000000800d87947 */ /* 0x000fea0003800000 */
.L_x_12250:
        /* <DEDUP_REMOVED lines=9> */
.L_x_12253:
[----:B------:R-:W-:-:S04]  /*5590*/  F2FP.F16.F32.PACK_AB R3, RZ, R2 ;  /* 0x00000002ff03723e */ /* 0x000fc800000000ff */
[----:B------:R-:W-:-:S05]  /*55a0*/  PRMT R3, R3, 0x5410, RZ ;  /* 0x0000541003037816 */ /* 0x000fca00000000ff */
[----:B------:R0:W-:Y:S01]  /*55b0*/  STG.E desc[UR36][R16.64], R3 ;  /* 0x0000000310007986 */ /* 0x0001e2000c101924 */
[----:B------:R-:W-:Y:S05]  /*55c0*/  BRA `(.L_x_12247) ;  /* 0x0000000800a47947 */ /* 0x000fea0003800000 */
.L_x_12252:
[----:B------:R-:W-:-:S06]  /*55d0*/  FMUL.FTZ R2, R2, 1 ;  /* 0x3f80000002027820 */ /* 0x000fcc0000410000 */
[----:B------:R-:W0:Y:S02]  /*55e0*/  F2F.F64.F32 R2, R2 ;  /* 0x0000000200027310 */ /* 0x000e240000201800 */
[----:B0-----:R0:W-:Y:S01]  /*55f0*/  STG.E.64 desc[UR36][R16.64], R2 ;  /* 0x0000000210007986 */ /* 0x0011e2000c101b24 */
[----:B------:R-:W-:Y:S05]  /*5600*/  BRA `(.L_x_12247) ;  /* 0x0000000800947947 */ /* 0x000fea0003800000 */
.L_x_12242:
        /* <DEDUP_REMOVED lines=12> */
.L_x_12256:
[----:B------:R-:W-:Y:S01]  /*56d0*/  FMUL.FTZ R4, R2, 1 ;  /* 0x3f80000002047820 */ /* 0x000fe20000410000 */
[----:B------:R-:W-:-:S05]  /*56e0*/  CS2R R6, SRZ ;  /* 0x0000000000067805 */ /* 0x000fca000001ff00 */
[----:B------:R-:W0:Y:S02]  /*56f0*/  F2F.F64.F32 R4, R4 ;  /* 0x0000000400047310 */ /* 0x000e240000201800 */
[----:B0-----:R0:W-:Y:S01]  /*5700*/  STG.E.128 desc[UR36][R16.64], R4 ;  /* 0x0000000410007986 */ /* 0x0011e2000c101d24 */
[----:B------:R-:W-:Y:S05]  /*5710*/  BRA `(.L_x_12247) ;  /* 0x0000000800507947 */ /* 0x000fea0003800000 */
.L_x_12255:
        /* <DEDUP_REMOVED lines=20> */
.L_x_12260:
[----:B------:R-:W-:Y:S05]  /*5860*/  BSYNC B0 ;  /* 0x0000000000007941 */ /* 0x000fea0003800000 */
.L_x_12259:
[----:B------:R-:W-:-:S05]  /*5870*/  LOP3.LUT R5, R0, R5, RZ, 0xfc, !PT ;  /* 0x0000000500057212 */ /* 0x000fca00078efcff */
[----:B------:R0:W-:Y:S01]  /*5880*/  STG.E.U8 desc[UR36][R16.64], R5 ;  /* 0x0000000510007986 */ /* 0x0001e2000c101124 */
[----:B------:R-:W-:Y:S05]  /*5890*/  BRA `(.L_x_12247) ;  /* 0x0000000400f07947 */ /* 0x000fea0003800000 */
.L_x_12258:
        /* <DEDUP_REMOVED lines=12> */
.L_x_12262:
[----:B------:R-:W-:Y:S01]  /*5960*/  IMAD.MOV.U32 R0, RZ, RZ, 0x7f ;  /* 0x0000007fff007424 */ /* 0x000fe200078e00ff */
[----:B------:R-:W-:-:S04]  /*5970*/  ISETP.GT.U32.AND P0, PT, R4, 0x7f800000, PT ;  /* 0x7f8000000400780c */ /* 0x000fc80003f04070 */
[----:B------:R-:W-:-:S09]  /*5980*/  SEL R0, R0, 0x7c, P0 ;  /* 0x0000007c00007807 */ /* 0x000fd20000000000 */
.L_x_12263:
[----:B------:R-:W-:Y:S05]  /*5990*/  BSYNC B0 ;  /* 0x0000000000007941 */ /* 0x000fea0003800000 */
.L_x_12261:
[----:B------:R-:W-:-:S04]  /*59a0*/  LOP3.LUT R2, R2, 0x80000000, RZ, 0xc0, !PT ;  /* 0x8000000002027812 */ /* 0x000fc800078ec0ff */
[----:B------:R-:W-:-:S04]  /*59b0*/  SHF.R.U32.HI R3, RZ, 0x18, R2 ;  /* 0x00000018ff037819 */ /* 0x000fc80000011602 */
[----:B------:R-:W-:-:S05]  /*59c0*/  LOP3.LUT R3, R0, R3, RZ, 0xfc, !PT ;  /* 0x0000000300037212 */ /* 0x000fca00078efcff */
[----:B------:R0:W-:Y:S01]  /*59d0*/  STG.E.U8 desc[UR36][R16.64], R3 ;  /* 0x0000000310007986 */ /* 0x0001e2000c101124 */
[----:B------:R-:W-:Y:S05]  /*59e0*/  BRA `(.L_x_12247) ;  /* 0x00000004009c7947 */ /* 0x000fea0003800000 */
.L_x_12257:
[----:B------:R-:W-:-:S05]  /*59f0*/  F2FP.BF16.F32.PACK_AB R2, RZ, R2 ;  /* 0x00000002ff02723e */ /* 0x000fca00000010ff */
[----:B------:R0:W-:Y:S01]  /*5a00*/  STG.E.U16 desc[UR36][R16.64], R2 ;  /* 0x0000000210007986 */ /* 0x0001e2000c101524 */
[----:B------:R-:W-:Y:S05]  /*5a10*/  BRA `(.L_x_12247) ;  /* 0x0000000400907947 */ /* 0x000fea0003800000 */
.L_x_12254:
        /* <DEDUP_REMOVED lines=11> */
.L_x_12266:
        /* <DEDUP_REMOVED lines=16> */
.L_x_12269:
[----:B------:R-:W-:-:S04]  /*5bd0*/  LOP3.LUT R2, R2, 0x80000000, RZ, 0xc0, !PT ;  /* 0x8000000002027812 */ /* 0x000fc800078ec0ff */
[----:B------:R-:W-:-:S04]  /*5be0*/  SHF.R.U32.HI R3, RZ, 0x18, R2 ;  /* 0x00000018ff037819 */ /* 0x000fc80000011602 */
[----:B------:R-:W-:-:S04]  /*5bf0*/  LOP3.LUT R0, R0, R3, RZ, 0xfc, !PT ;  /* 0x0000000300007212 */ /* 0x000fc800078efcff */
[----:B------:R-:W-:-:S07]  /*5c00*/  PRMT R8, R0, 0x7610, R8 ;  /* 0x0000761000087816 */ /* 0x000fce0000000008 */
.L_x_12268:
[----:B------:R-:W-:Y:S05]  /*5c10*/  BSYNC B0 ;  /* 0x0000000000007941 */ /* 0x000fea0003800000 */
.L_x_12267:
[----:B------:R0:W-:Y:S01]  /*5c20*/  STG.E.U8 desc[UR36][R16.64], R8 ;  /* 0x0000000810007986 */ /* 0x0001e2000c101124 */
[----:B------:R-:W-:Y:S05]  /*5c30*/  BRA `(.L_x_12247) ;  /* 0x0000000400087947 */ /* 0x000fea0003800000 */
.L_x_12265:
        /* <DEDUP_REMOVED lines=16> */
.L_x_12272:
[----:B------:R-:W-:-:S04]  /*5d40*/  LOP3.LUT R2, R2, 0x80000000, RZ, 0xc0, !PT ;  /* 0x8000000002027812 */ /* 0x000fc800078ec0ff */
[----:B------:R-:W-:-:S04]  /*5d50*/  SHF.R.U32.HI R3, RZ, 0x18, R2 ;  /* 0x00000018ff037819 */ /* 0x000fc80000011602 */
[----:B------:R-:W-:-:S04]  /*5d60*/  LOP3.LUT R0, R0, R3, RZ, 0xfc, !PT ;  /* 0x0000000300007212 */ /* 0x000fc800078efcff */
[----:B------:R-:W-:-:S07]  /*5d70*/  PRMT R8, R0, 0x7610, R8 ;  /* 0x0000761000087816 */ /* 0x000fce0000000008 */
.L_x_12271:
[----:B------:R-:W-:Y:S05]  /*5d80*/  BSYNC B0 ;  /* 0x0000000000007941 */ /* 0x000fea0003800000 */
.L_x_12270:
[----:B------:R0:W-:Y:S01]  /*5d90*/  STG.E.U8 desc[UR36][R16.64], R8 ;  /* 0x0000000810007986 */ /* 0x0001e2000c101124 */
[----:B------:R-:W-:Y:S05]  /*5da0*/  BRA `(.L_x_12247) ;  /* 0x0000000000ac7947 */ /* 0x000fea0003800000 */
.L_x_12264:
        /* <DEDUP_REMOVED lines=21> */
.L_x_12246:
        /* <DEDUP_REMOVED lines=16> */
.L_x_12275:
[----:B------:R-:W-:Y:S05]  /*6000*/  BRA `(.L_x_12247) ;  /* 0x0000000000147947 */ /* 0x000fea0003800000 */
.L_x_12274:
[----:B------:R-:W0:Y:S02]  /*6010*/  F2I.U64.TRUNC R2, R2 ;  /* 0x0000000200027311 */ /* 0x000e24000020d800 */
[----:B0-----:R0:W-:Y:S01]  /*6020*/  STG.E.64 desc[UR36][R16.64], R2 ;  /* 0x0000000210007986 */ /* 0x0011e2000c101b24 */
[----:B------:R-:W-:Y:S05]  /*6030*/  BRA `(.L_x_12247) ;  /* 0x0000000000087947 */ /* 0x000fea0003800000 */
.L_x_12273:
[----:B------:R-:W0:Y:S02]  /*6040*/  F2I.FTZ.U32.TRUNC.NTZ R3, R2 ;  /* 0x0000000200037305 */ /* 0x000e24000021f000 */
[----:B0-----:R0:W-:Y:S02]  /*6050*/  STG.E desc[UR36][R16.64], R3 ;  /* 0x0000000310007986 */ /* 0x0011e4000c101924 */
.L_x_12247:
[----:B------:R-:W-:-:S07]  /*6060*/  VIADD R19, R19, 0x80 ;  /* 0x0000008013137836 */ /* 0x000fce0000000000 */
.L_x_12212:
[----:B------:R-:W-:Y:S05]  /*6070*/  BSYNC B7 ;  /* 0x0000000000077941 */ /* 0x000fea0003800000 */
.L_x_12211:
        /* <DEDUP_REMOVED lines=307> */
.L_x_12278:
        /* <DEDUP_REMOVED lines=20> */
[----:B--2---:R-:W3:Y:S01]  /*74f0*/  I2F.S16 R0, R0 ;  /* 0x0000000000007306 */ /* 0x004ee20000101400 */
[----:B------:R-:W-:Y:S05]  /*7500*/  BRA `(.L_x_12285) ;  /* 0x0000000c00387947 */ /* 0x000fea0003800000 */
.L_x_12283:
[----:B------:R-:W2:Y:S02]  /*7510*/  LDG.E.U8 R0, desc[UR36][R2.64] ;  /* 0x0000002402007981 */ /* 0x000ea4000c1e1100 */
[----:B--2---:R-:W-:Y:S01]  /*7520*/  I2FP.F32.U32 R0, R0 ;  /* 0x0000000000007245 */ /* 0x004fe20000201000 */
[----:B------:R-:W-:Y:S06]  /*7530*/  BRA `(.L_x_12285) ;  /* 0x0000000c002c7947 */ /* 0x000fec0003800000 */
.L_x_12282:
        /* <DEDUP_REMOVED lines=9> */
.L_x_12287:
[----:B------:R-:W2:Y:S02]  /*75d0*/  LDG.E R0, desc[UR36][R2.64] ;  /* 0x0000002402007981 */ /* 0x000ea4000c1e1900 */
[----:B--2---:R-:W-:Y:S01]  /*75e0*/  I2FP.F32.S32 R0, R0 ;  /* 0x0000000000007245 */ /* 0x004fe20000201400 */
[----:B------:R-:W-:Y:S06]  /*75f0*/  BRA `(.L_x_12285) ;  /* 0x0000000800fc7947 */ /* 0x000fec0003800000 */
.L_x_12286:
[----:B------:R-:W2:Y:S02]  /*7600*/  LDG.E.U16 R0, desc[UR36][R2.64] ;  /* 0x0000002402007981 */ /* 0x000ea4000c1e1500 */
[----:B--2---:R-:W0:Y:S01]  /*7610*/  I2F.S16 R0, R0 ;  /* 0x0000000000007306 */ /* 0x004e220000101400 */
[----:B------:R-:W-:Y:S05]  /*7620*/  BRA `(.L_x_12285) ;  /* 0x0000000800f07947 */ /* 0x000fea0003800000 */
.L_x_12281:
        /* <DEDUP_REMOVED lines=8> */
.L_x_12289:
[----:B------:R-:W2:Y:S02]  /*76b0*/  LDG.E.U16 R0, desc[UR36][R2.64] ;  /* 0x0000002402007981 */ /* 0x000ea4000c1e1500 */
[----:B--2---:R-:W-:Y:S01]  /*76c0*/  HADD2.F32 R0, -RZ, R0.H0_H0 ;  /* 0x20000000ff007230 */ /* 0x004fe20000004100 */
[----:B------:R-:W-:Y:S06]  /*76d0*/  BRA `(.L_x_12285) ;  /* 0x0000000800c47947 */ /* 0x000fec0003800000 */
.L_x_12288:
        /* <DEDUP_REMOVED lines=8> */
.L_x_12291:
[----:B------:R-:W2:Y:S02]  /*7760*/  LDG.E.U16 R0, desc[UR36][R2.64] ;  /* 0x0000002402007981 */ /* 0x000ea4000c1e1500 */
[----:B--2---:R-:W-:Y:S01]  /*7770*/  HADD2.F32 R0, -RZ, R0.H0_H0 ;  /* 0x20000000ff007230 */ /* 0x004fe20000004100 */
[----:B------:R-:W-:Y:S06]  /*7780*/  BRA `(.L_x_12285) ;  /* 0x0000000800987947 */ /* 0x000fec0003800000 */
.L_x_12290:
[----:B------:R-:W2:Y:S01]  /*7790*/  LDG.E.64 R2, desc[UR36][R2.64] ;  /* 0x0000002402027981 */ /* 0x000ea2000c1e1b00 */
[----:B------:R-:W-:Y:S01]  /*77a0*/  UMOV UR4, 0xf0000000 ;  /* 0xf000000000047882 */ /* 0x000fe20000000000 */
[----:B------:R-:W-:Y:S01]  /*77b0*/  UMOV UR5, 0x380fffff ;  /* 0x380fffff00057882 */ /* 0x000fe20000000000 */
[----:B--2---:R-:W0:Y:S01]  /*77c0*/  F2F.F32.F64 R0, R2 ;  /* 0x0000000200007310 */ /* 0x004e220000301000 */
[----:B------:R-:W-:-:S14]  /*77d0*/  DSETP.GEU.AND P0, PT, |R2|, UR4, PT ;  /* 0x0000000402007e2a */ /* 0x000fdc000bf0e200 */
[----:B0-----:R-:W-:Y:S01]  /*77e0*/  @!P0 FMUL R0, R0, 1.175494350822287508e-38 ;  /* 0x0080000000008820 */ /* 0x001fe20000400000 */
[----:B------:R-:W-:Y:S06]  /*77f0*/  BRA `(.L_x_12285) ;  /* 0x00000008007c7947 */ /* 0x000fec0003800000 */
.L_x_12280:
        /* <DEDUP_REMOVED lines=12> */
.L_x_12294:
[----:B------:R-:W2:Y:S01]  /*78c0*/  LDG.E.64 R2, desc[UR36][R2.64] ;  /* 0x0000002402027981 */ /* 0x000ea2000c1e1b00 */
[----:B------:R-:W-:Y:S01]  /*78d0*/  UMOV UR4, 0xf0000000 ;  /* 0xf000000000047882 */ /* 0x000fe20000000000 */
[----:B------:R-:W-:Y:S01]  /*78e0*/  UMOV UR5, 0x380fffff ;  /* 0x380fffff00057882 */ /* 0x000fe20000000000 */
[----:B--2---:R-:W0:Y:S01]  /*78f0*/  F2F.F32.F64 R0, R2 ;  /* 0x0000000200007310 */ /* 0x004e220000301000 */
[----:B------:R-:W-:-:S14]  /*7900*/  DSETP.GEU.AND P0, PT, |R2|, UR4, PT ;  /* 0x0000000402007e2a */ /* 0x000fdc000bf0e200 */
[----:B0-----:R-:W-:Y:S01]  /*7910*/  @!P0 FMUL R0, R0, 1.175494350822287508e-38 ;  /* 0x0080000000008820 */ /* 0x001fe20000400000 */
[----:B------:R-:W-:Y:S06]  /*7920*/  BRA `(.L_x_12285) ;  /* 0x0000000800307947 */ /* 0x000fec0003800000 */
.L_x_12293:
        /* <DEDUP_REMOVED lines=26> */
.L_x_12296:
        /* <DEDUP_REMOVED lines=13> */
.L_x_12295:
[----:B------:R-:W2:Y:S02]  /*7ba0*/  LDG.E.U16 R0, desc[UR36][R2.64] ;  /* 0x0000002402007981 */ /* 0x000ea4000c1e1500 */
[----:B--2---:R-:W-:Y:S01]  /*7bb0*/  IMAD.U32 R0, R0, 0x10000, RZ ;  /* 0x0001000000007824 */ /* 0x004fe200078e00ff */
[----:B------:R-:W-:Y:S06]  /*7bc0*/  BRA `(.L_x_12285) ;  /* 0x0000000400887947 */ /* 0x000fec0003800000 */
.L_x_12292:
        /* <DEDUP_REMOVED lines=11> */
.L_x_12299:
        /* <DEDUP_REMOVED lines=20> */
.L_x_12301:
[----:B------:R-:W-:Y:S05]  /*7dc0*/  BSYNC B0 ;  /* 0x0000000000007941 */ /* 0x000fea0003800000 */
.L_x_12300:
[----:B------:R-:W-:Y:S01]  /*7dd0*/  LEA R3, R0, 0x3b800000, 0x17 ;  /* 0x3b80000000037811 */ /* 0x000fe200078eb8ff */
[----:B------:R-:W-:-:S05]  /*7de0*/  IMAD.SHL.U32 R0, R2, 0x100000, RZ ;  /* 0x0010000002007824 */ /* 0x000fca00078e00ff */
[----:B------:R-:W-:Y:S01]  /*7df0*/  LOP3.LUT R0, R3, R0, R4, 0xfe, !PT ;  /* 0x0000000003007212 */ /* 0x000fe200078efe04 */
[----:B------:R-:W-:Y:S06]  /*7e00*/  BRA `(.L_x_12285) ;  /* 0x0000000000f87947 */ /* 0x000fec0003800000 */
.L_x_12298:
        /* <DEDUP_REMOVED lines=20> */
.L_x_12303:
[----:B------:R-:W-:Y:S05]  /*7f50*/  BSYNC B0 ;  /* 0x0000000000007941 */ /* 0x000fea0003800000 */
.L_x_12302:
[----:B------:R-:W-:Y:S01]  /*7f60*/  LEA R3, R0, 0x37800000, 0x17 ;  /* 0x3780000000037811 */ /* 0x000fe200078eb8ff */
[----:B------:R-:W-:-:S05]  /*7f70*/  IMAD.SHL.U32 R0, R2, 0x200000, RZ ;  /* 0x0020000002007824 */ /* 0x000fca00078e00ff */
[----:B------:R-:W-:Y:S01]  /*7f80*/  LOP3.LUT R0, R3, R0, R4, 0xfe, !PT ;  /* 0x0000000003007212 */ /* 0x000fe200078efe04 */
[----:B------:R-:W-:Y:S06]  /*7f90*/  BRA `(.L_x_12285) ;  /* 0x0000000000947947 */ /* 0x000fec0003800000 */
.L_x_12297:
        /* <DEDUP_REMOVED lines=14> */
.L_x_12284:
        /* <DEDUP_REMOVED lines=16> */
.L_x_12306:
[----:B------:R-:W-:Y:S01]  /*8180*/  IMAD.MOV.U32 R0, RZ, RZ, RZ ;  /* 0x000000ffff007224 */ /* 0x000fe200078e00ff */
[----:B------:R-:W-:Y:S06]  /*8190*/  BRA `(.L_x_12285) ;  /* 0x0000000000147947 */ /* 0x000fec0003800000 */
.L_x_12305:
[----:B------:R-:W2:Y:S02]  /*81a0*/  LDG.E.64 R2, desc[UR36][R2.64] ;  /* 0x0000002402027981 */ /* 0x000ea4000c1e1b00 */
[----:B--2---:R0:W1:Y:S01]  /*81b0*/  I2F.U64 R0, R2 ;  /* 0x0000000200007312 */ /* 0x0040620000301000 */
[----:B------:R-:W-:Y:S05]  /*81c0*/  BRA `(.L_x_12285) ;  /* 0x0000000000087947 */ /* 0x000fea0003800000 */
.L_x_12304:
[----:B------:R-:W2:Y:S02]  /*81d0*/  LDG.E R0, desc[UR36][R2.64] ;  /* 0x0000002402007981 */ /* 0x000ea4000c1e1900 */
[----:B--2---:R-:W-:-:S07]  /*81e0*/  I2FP.F32.U32 R0, R0 ;  /* 0x0000000000007245 */ /* 0x004fce0000201000 */
.L_x_12285:
[----:B------:R-:W-:Y:S05]  /*81f0*/  BSYNC B6 ;  /* 0x0000000000067941 */ /* 0x000fea0003800000 */
.L_x_12279:
[----:B------:R-:W2:Y:S01]  /*8200*/  LDC.U8 R5, c[0x0][0x428] ;  /* 0x00010a00ff057b82 */ /* 0x000ea20000000000 */
[----:B------:R-:W-:Y:S02]  /*8210*/  ULDC UR4, c[0x0][0x424] ;  /* 0x0001090000047ab9 */ /* 0x000fe40000000800 */
[----:B01--4-:R-:W2:Y:S02]  /*8220*/  MUFU.RCP R3, UR4 ;  /* 0x0000000400037d08 */ /* 0x013ea40008001000 */
[----:B--23-5:R-:W-:Y:S01]  /*8230*/  FMUL.FTZ R2, R3, R0 ;  /* 0x0000000003027220 */ /* 0x02cfe20000410000 */
        /* <DEDUP_REMOVED lines=14> */
.L_x_12310:
[----:B------:R-:W0:Y:S02]  /*8320*/  F2I.S64.TRUNC R2, R2 ;  /* 0x0000000200027311 */ /* 0x000e24000020d900 */
[----:B0-----:R-:W-:-:S05]  /*8330*/  IMAD.MOV.U32 R5, RZ, RZ, R2 ;  /* 0x000000ffff057224 */ /* 0x001fca00078e0002 */
[----:B------:R0:W-:Y:S01]  /*8340*/  STG.E.U8 desc[UR36][R16.64], R5 ;  /* 0x0000000510007986 */ /* 0x0001e2000c101124 */
[----:B------:R-:W-:Y:S05]  /*8350*/  BRA `(.L_x_12312) ;  /* 0x0000000c00407947 */ /* 0x000fea0003800000 */
.L_x_12309:
        /* <DEDUP_REMOVED lines=9> */
.L_x_12314:
[----:B------:R-:W0:Y:S02]  /*83f0*/  F2I.FTZ.TRUNC.NTZ R3, R2 ;  /* 0x0000000200037305 */ /* 0x000e24000021f100 */
[----:B0-----:R0:W-:Y:S01]  /*8400*/  STG.E desc[UR36][R16.64], R3 ;  /* 0x0000000310007986 */ /* 0x0011e2000c101924 */
[----:B------:R-:W-:Y:S05]  /*8410*/  BRA `(.L_x_12312) ;  /* 0x0000000c00107947 */ /* 0x000fea0003800000 */
.L_x_12313:
[----:B------:R-:W0:Y:S02]  /*8420*/  F2I.FTZ.TRUNC.NTZ R3, R2 ;  /* 0x0000000200037305 */ /* 0x000e24000021f100 */
[----:B0-----:R0:W-:Y:S01]  /*8430*/  STG.E.U16 desc[UR36][R16.64], R3 ;  /* 0x0000000310007986 */ /* 0x0011e2000c101524 */
[----:B------:R-:W-:Y:S05]  /*8440*/  BRA `(.L_x_12312) ;  /* 0x0000000c00047947 */ /* 0x000fea0003800000 */
.L_x_12308:
        /* <DEDUP_REMOVED lines=8> */
.L_x_12316:
[----:B------:R-:W-:-:S05]  /*84d0*/  F2FP.F16.F32.PACK_AB R2, RZ, R2 ;  /* 0x00000002ff02723e */ /* 0x000fca00000000ff */
[----:B------:R0:W-:Y:S01]  /*84e0*/  STG.E.U16 desc[UR36][R16.64], R2 ;  /* 0x0000000210007986 */ /* 0x0001e2000c101524 */
[----:B------:R-:W-:Y:S05]  /*84f0*/  BRA `(.L_x_12312) ;  /* 0x0000000800d87947 */ /* 0x000fea0003800000 */
.L_x_12315:
        /* <DEDUP_REMOVED lines=9> */
.L_x_12318:
[----:B------:R-:W-:-:S04]  /*8590*/  F2FP.F16.F32.PACK_AB R3, RZ, R2 ;  /* 0x00000002ff03723e */ /* 0x000fc800000000ff */
[----:B------:R-:W-:-:S05]  /*85a0*/  PRMT R3, R3, 0x5410, RZ ;  /* 0x0000541003037816 */ /* 0x000fca00000000ff */
[----:B------:R0:W-:Y:S01]  /*85b0*/  STG.E desc[UR36][R16.64], R3 ;  /* 0x0000000310007986 */ /* 0x0001e2000c101924 */
[----:B------:R-:W-:Y:S05]  /*85c0*/  BRA `(.L_x_12312) ;  /* 0x0000000800a47947 */ /* 0x000fea0003800000 */
.L_x_12317:
[----:B------:R-:W-:-:S06]  /*85d0*/  FMUL.FTZ R2, R2, 1 ;  /* 0x3f80000002027820 */ /* 0x000fcc0000410000 */
[----:B------:R-:W0:Y:S02]  /*85e0*/  F2F.F64.F32 R2, R2 ;  /* 0x0000000200027310 */ /* 0x000e240000201800 */
[----:B0-----:R0:W-:Y:S01]  /*85f0*/  STG.E.64 desc[UR36][R16.64], R2 ;  /* 0x0000000210007986 */ /* 0x0011e2000c101b24 */
[----:B------:R-:W-:Y:S05]  /*8600*/  BRA `(.L_x_12312) ;  /* 0x0000000800947947 */ /* 0x000fea0003800000 */
.L_x_12307:
        /* <DEDUP_REMOVED lines=12> */
.L_x_12321:
[----:B------:R-:W-:Y:S01]  /*86d0*/  FMUL.FTZ R4, R2, 1 ;  /* 0x3f80000002047820 */ /* 0x000fe20000410000 */
[----:B------:R-:W-:-:S05]  /*86e0*/  CS2R R6, SRZ ;  /* 0x0000000000067805 */ /* 0x000fca000001ff00 */
[----:B------:R-:W0:Y:S02]  /*86f0*/  F2F.F64.F32 R4, R4 ;  /* 0x0000000400047310 */ /* 0x000e240000201800 */
[----:B0-----:R0:W-:Y:S01]  /*8700*/  STG.E.128 desc[UR36][R16.64], R4 ;  /* 0x0000000410007986 */ /* 0x0011e2000c101d24 */
[----:B------:R-:W-:Y:S05]  /*8710*/  BRA `(.L_x_12312) ;  /* 0x0000000800507947 */ /* 0x000fea0003800000 */
.L_x_12320:
        /* <DEDUP_REMOVED lines=20> */
.L_x_12325:
[----:B------:R-:W-:Y:S05]  /*8860*/  BSYNC B0 ;  /* 0x0000000000007941 */ /* 0x000fea0003800000 */
.L_x_12324:
[----:B------:R-:W-:-:S05]  /*8870*/  LOP3.LUT R5, R0, R5, RZ, 0xfc, !PT ;  /* 0x0000000500057212 */ /* 0x000fca00078efcff */
[----:B------:R0:W-:Y:S01]  /*8880*/  STG.E.U8 desc[UR36][R16.64], R5 ;  /* 0x0000000510007986 */ /* 0x0001e2000c101124 */
[----:B------:R-:W-:Y:S05]  /*8890*/  BRA `(.L_x_12312) ;  /* 0x0000000400f07947 */ /* 0x000fea0003800000 */
.L_x_12323:
        /* <DEDUP_REMOVED lines=12> */
.L_x_12327:
[----:B------:R-:W-:Y:S01]  /*8960*/  IMAD.MOV.U32 R0, RZ, RZ, 0x7f ;  /* 0x0000007fff007424 */ /* 0x000fe200078e00ff */
[----:B------:R-:W-:-:S04]  /*8970*/  ISETP.GT.U32.AND P0, PT, R4, 0x7f800000, PT ;  /* 0x7f8000000400780c */ /* 0x000fc80003f04070 */
[----:B------:R-:W-:-:S09]  /*8980*/  SEL R0, R0, 0x7c, P0 ;  /* 0x0000007c00007807 */ /* 0x000fd20000000000 */
.L_x_12328:
[----:B------:R-:W-:Y:S05]  /*8990*/  BSYNC B0 ;  /* 0x0000000000007941 */ /* 0x000fea0003800000 */
.L_x_12326:
[----:B------:R-:W-:-:S04]  /*89a0*/  LOP3.LUT R2, R2, 0x80000000, RZ, 0xc0, !PT ;  /* 0x8000000002027812 */ /* 0x000fc800078ec0ff */
[----:B------:R-:W-:-:S04]  /*89b0*/  SHF.R.U32.HI R3, RZ, 0x18, R2 ;  /* 0x00000018ff037819 */ /* 0x000fc80000011602 */
[----:B------:R-:W-:-:S05]  /*89c0*/  LOP3.LUT R3, R0, R3, RZ, 0xfc, !PT ;  /* 0x0000000300037212 */ /* 0x000fca00078efcff */
[----:B------:R0:W-:Y:S01]  /*89d0*/  STG.E.U8 desc[UR36][R16.64], R3 ;  /* 0x0000000310007986 */ /* 0x0001e2000c101124 */
[----:B------:R-:W-:Y:S05]  /*89e0*/  BRA `(.L_x_12312) ;  /* 0x00000004009c7947 */ /* 0x000fea0003800000 */
.L_x_12322:
[----:B------:R-:W-:-:S05]  /*89f0*/  F2FP.BF16.F32.PACK_AB R2, RZ, R2 ;  /* 0x00000002ff02723e */ /* 0x000fca00000010ff */
[----:B------:R0:W-:Y:S01]  /*8a00*/  STG.E.U16 desc[UR36][R16.64], R2 ;  /* 0x0000000210007986 */ /* 0x0001e2000c101524 */
[----:B------:R-:W-:Y:S05]  /*8a10*/  BRA `(.L_x_12312) ;  /* 0x0000000400907947 */ /* 0x000fea0003800000 */
.L_x_12319:
        /* <DEDUP_REMOVED lines=11> */
.L_x_12331:
        /* <DEDUP_REMOVED lines=16> */
.L_x_12334:
[----:B------:R-:W-:-:S04]  /*8bd0*/  LOP3.LUT R2, R2, 0x80000000, RZ, 0xc0, !PT ;  /* 0x8000000002027812 */ /* 0x000fc800078ec0ff */
[----:B------:R-:W-:-:S04]  /*8be0*/  SHF.R.U32.HI R3, RZ, 0x18, R2 ;  /* 0x00000018ff037819 */ /* 0x000fc80000011602 */
[----:B------:R-:W-:-:S04]  /*8bf0*/  LOP3.LUT R0, R0, R3, RZ, 0xfc, !PT ;  /* 0x0000000300007212 */ /* 0x000fc800078efcff */
[----:B------:R-:W-:-:S07]  /*8c00*/  PRMT R8, R0, 0x7610, R8 ;  /* 0x0000761000087816 */ /* 0x000fce0000000008 */
.L_x_12333:
[----:B------:R-:W-:Y:S05]  /*8c10*/  BSYNC B0 ;  /* 0x0000000000007941 */ /* 0x000fea0003800000 */
.L_x_12332:
[----:B------:R3:W-:Y:S01]  /*8c20*/  STG.E.U8 desc[UR36][R16.64], R8 ;  /* 0x0000000810007986 */ /* 0x0007e2000c101124 */
[----:B------:R-:W-:Y:S05]  /*8c30*/  BRA `(.L_x_12312) ;  /* 0x0000000400087947 */ /* 0x000fea0003800000 */
.L_x_12330:
        /* <DEDUP_REMOVED lines=16> */
.L_x_12337:
[----:B------:R-:W-:-:S04]  /*8d40*/  LOP3.LUT R2, R2, 0x80000000, RZ, 0xc0, !PT ;  /* 0x8000000002027812 */ /* 0x000fc800078ec0ff */
[----:B------:R-:W-:-:S04]  /*8d50*/  SHF.R.U32.HI R3, RZ, 0x18, R2 ;  /* 0x00000018ff037819 */ /* 0x000fc80000011602 */
[----:B------:R-:W-:-:S04]  /*8d60*/  LOP3.LUT R0, R0, R3, RZ, 0xfc, !PT ;  /* 0x0000000300007212 */ /* 0x000fc800078efcff */
[----:B------:R-:W-:-:S07]  /*8d70*/  PRMT R8, R0, 0x7610, R8 ;  /* 0x0000761000087816 */ /* 0x000fce0000000008 */
.L_x_12336:
[----:B------:R-:W-:Y:S05]  /*8d80*/  BSYNC B0 ;  /* 0x0000000000007941 */ /* 0x000fea0003800000 */
.L_x_12335:
[----:B------:R0:W-:Y:S01]  /*8d90*/  STG.E.U8 desc[UR36][R16.64], R8 ;  /* 0x0000000810007986 */ /* 0x0001e2000c101124 */
[----:B------:R-:W-:Y:S05]  /*8da0*/  BRA `(.L_x_12312) ;  /* 0x0000000000ac7947 */ /* 0x000fea0003800000 */
.L_x_12329:
        /* <DEDUP_REMOVED lines=21> */
.L_x_12311:
        /* <DEDUP_REMOVED lines=16> */
.L_x_12340:
[----:B------:R-:W-:Y:S05]  /*9000*/  BRA `(.L_x_12312) ;  /* 0x0000000000147947 */ /* 0x000fea0003800000 */
.L_x_12339:
[----:B------:R-:W0:Y:S02]  /*9010*/  F2I.U64.TRUNC R2, R2 ;  /* 0x0000000200027311 */ /* 0x000e24000020d800 */
[----:B0-----:R2:W-:Y:S01]  /*9020*/  STG.E.64 desc[UR36][R16.64], R2 ;  /* 0x0000000210007986 */ /* 0x0015e2000c101b24 */
[----:B------:R-:W-:Y:S05]  /*9030*/  BRA `(.L_x_12312) ;  /* 0x0000000000087947 */ /* 0x000fea0003800000 */
.L_x_12338:
[----:B------:R-:W0:Y:S02]  /*9040*/  F2I.FTZ.U32.TRUNC.NTZ R3, R2 ;  /* 0x0000000200037305 */ /* 0x000e24000021f000 */
[----:B0-----:R0:W-:Y:S02]  /*9050*/  STG.E desc[UR36][R16.64], R3 ;  /* 0x0000000310007986 */ /* 0x0011e4000c101924 */
.L_x_12312:
[----:B------:R-:W-:-:S07]  /*9060*/  VIADD R19, R19, 0x80 ;  /* 0x0000008013137836 */ /* 0x000fce0000000000 */
.L_x_12277:
[----:B------:R-:W-:Y:S05]  /*9070*/  BSYNC B7 ;  /* 0x0000000000077941 */ /* 0x000fea0003800000 */
.L_x_12276:
        /* <DEDUP_REMOVED lines=306> */
.L_x_12341:
        /* <DEDUP_REMOVED lines=20> */
[----:B--2---:R-:W2:Y:S01]  /*a4e0*/  I2F.S16 R0, R0 ;  /* 0x0000000000007306 */ /* 0x004ea20000101400 */
[----:B------:R-:W-:Y:S05]  /*a4f0*/  BRA `(.L_x_12348) ;  /* 0x0000000c00387947 */ /* 0x000fea0003800000 */
.L_x_12346:
[----:B------:R-:W2:Y:S02]  /*a500*/  LDG.E.U8 R0, desc[UR36][R2.64] ;  /* 0x0000002402007981 */ /* 0x000ea4000c1e1100 */
[----:B--2---:R-:W-:Y:S01]  /*a510*/  I2FP.F32.U32 R0, R0 ;  /* 0x0000000000007245 */ /* 0x004fe20000201000 */
[----:B------:R-:W-:Y:S06]  /*a520*/  BRA `(.L_x_12348) ;  /* 0x0000000c002c7947 */ /* 0x000fec0003800000 */
.L_x_12345:
        /* <DEDUP_REMOVED lines=9> */
.L_x_12350:
[----:B------:R-:W2:Y:S02]  /*a5c0*/  LDG.E R0, desc[UR36][R2.64] ;  /* 0x0000002402007981 */ /* 0x000ea4000c1e1900 */
[----:B--2---:R-:W-:Y:S01]  /*a5d0*/  I2FP.F32.S32 R0, R0 ;  /* 0x0000000000007245 */ /* 0x004fe20000201400 */
[----:B------:R-:W-:Y:S06]  /*a5e0*/  BRA `(.L_x_12348) ;  /* 0x0000000800fc7947 */ /* 0x000fec0003800000 */
.L_x_12349:
[----:B------:R-:W2:Y:S02]  /*a5f0*/  LDG.E.U16 R0, desc[UR36][R2.64] ;  /* 0x0000002402007981 */ /* 0x000ea4000c1e1500 */
[----:B--2---:R-:W0:Y:S01]  /*a600*/  I2F.S16 R0, R0 ;  /* 0x0000000000007306 */ /* 0x004e220000101400 */
[----:B------:R-:W-:Y:S05]  /*a610*/  BRA `(.L_x_12348) ;  /* 0x0000000800f07947 */ /* 0x000fea0003800000 */
.L_x_12344:
        /* <DEDUP_REMOVED lines=8> */
.L_x_12352:
[----:B------:R-:W2:Y:S02]  /*a6a0*/  LDG.E.U16 R0, desc[UR36][R2.64] ;  /* 0x0000002402007981 */ /* 0x000ea4000c1e1500 */
[----:B--2---:R-:W-:Y:S01]  /*a6b0*/  HADD2.F32 R0, -RZ, R0.H0_H0 ;  /* 0x20000000ff007230 */ /* 0x004fe20000004100 */
[----:B------:R-:W-:Y:S06]  /*a6c0*/  BRA `(.L_x_12348) ;  /* 0x0000000800c47947 */ /* 0x000fec0003800000 */
.L_x_12351:
        /* <DEDUP_REMOVED lines=8> */
.L_x_12354:
[----:B------:R-:W2:Y:S02]  /*a750*/  LDG.E.U16 R0, desc[UR36][R2.64] ;  /* 0x0000002402007981 */ /* 0x000ea4000c1e1500 */
[----:B--2---:R-:W-:Y:S01]  /*a760*/  HADD2.F32 R0, -RZ, R0.H0_H0 ;  /* 0x20000000ff007230 */ /* 0x004fe20000004100 */
[----:B------:R-:W-:Y:S06]  /*a770*/  BRA `(.L_x_12348) ;  /* 0x0000000800987947 */ /* 0x000fec0003800000 */
.L_x_12353:
[----:B------:R-:W2:Y:S01]  /*a780*/  LDG.E.64 R2, desc[UR36][R2.64] ;  /* 0x0000002402027981 */ /* 0x000ea2000c1e1b00 */
[----:B------:R-:W-:Y:S01]  /*a790*/  UMOV UR4, 0xf0000000 ;  /* 0xf000000000047882 */ /* 0x000fe20000000000 */
[----:B------:R-:W-:Y:S01]  /*a7a0*/  UMOV UR5, 0x380fffff ;  /* 0x380fffff00057882 */ /* 0x000fe20000000000 */
[----:B--2---:R-:W0:Y:S01]  /*a7b0*/  F2F.F32.F64 R0, R2 ;  /* 0x0000000200007310 */ /* 0x004e220000301000 */
[----:B------:R-:W-:-:S14]  /*a7c0*/  DSETP.GEU.AND P0, PT, |R2|, UR4, PT ;  /* 0x0000000402007e2a */ /* 0x000fdc000bf0e200 */
[----:B0-----:R-:W-:Y:S01]  /*a7d0*/  @!P0 FMUL R0, R0, 1.175494350822287508e-38 ;  /* 0x0080000000008820 */ /* 0x001fe20000400000 */
[----:B------:R-:W-:Y:S06]  /*a7e0*/  BRA `(.L_x_12348) ;  /* 0x00000008007c7947 */ /* 0x000fec0003800000 */
.L_x_12343:
        /* <DEDUP_REMOVED lines=12> */
.L_x_12357:
[----:B------:R-:W2:Y:S01]  /*a8b0*/  LDG.E.64 R2, desc[UR36][R2.64] ;  /* 0x0000002402027981 */ /* 0x000ea2000c1e1b00 */
[----:B------:R-:W-:Y:S01]  /*a8c0*/  UMOV UR4, 0xf0000000 ;  /* 0xf000000000047882 */ /* 0x000fe20000000000 */
[----:B------:R-:W-:Y:S01]  /*a8d0*/  UMOV UR5, 0x380fffff ;  /* 0x380fffff00057882 */ /* 0x000fe20000000000 */
[----:B--2---:R-:W0:Y:S01]  /*a8e0*/  F2F.F32.F64 R0, R2 ;  /* 0x0000000200007310 */ /* 0x004e220000301000 */
[----:B------:R-:W-:-:S14]  /*a8f0*/  DSETP.GEU.AND P0, PT, |R2|, UR4, PT ;  /* 0x0000000402007e2a */ /* 0x000fdc000bf0e200 */
[----:B0-----:R-:W-:Y:S01]  /*a900*/  @!P0 FMUL R0, R0, 1.175494350822287508e-38 ;  /* 0x0080000000008820 */ /* 0x001fe20000400000 */
[----:B------:R-:W-:Y:S06]  /*a910*/  BRA `(.L_x_12348) ;  /* 0x0000000800307947 */ /* 0x000fec0003800000 */
.L_x_12356:
        /* <DEDUP_REMOVED lines=26> */
.L_x_12359:
        /* <DEDUP_REMOVED lines=13> */
.L_x_12358:
[----:B------:R-:W2:Y:S02]  /*ab90*/  LDG.E.U16 R0, desc[UR36][R2.64] ;  /* 0x0000002402007981 */ /* 0x000ea4000c1e1500 */
[----:B--2---:R-:W-:Y:S01]  /*aba0*/  IMAD.U32 R0, R0, 0x10000, RZ ;  /* 0x0001000000007824 */ /* 0x004fe200078e00ff */
[----:B------:R-:W-:Y:S06]  /*abb0*/  BRA `(.L_x_12348) ;  /* 0x0000000400887947 */ /* 0x000fec0003800000 */
.L_x_12355:
        /* <DEDUP_REMOVED lines=11> */
.L_x_12362:
        /* <DEDUP_REMOVED lines=20> */
.L_x_12364:
[----:B------:R-:W-:Y:S05]  /*adb0*/  BSYNC B0 ;  /* 0x0000000000007941 */ /* 0x000fea0003800000 */
.L_x_12363:
[----:B------:R-:W-:Y:S01]  /*adc0*/  LEA R3, R0, 0x3b800000, 0x17 ;  /* 0x3b80000000037811 */ /* 0x000fe200078eb8ff */
[----:B------:R-:W-:-:S05]  /*add0*/  IMAD.SHL.U32 R0, R2, 0x100000, RZ ;  /* 0x0010000002007824 */ /* 0x000fca00078e00ff */
[----:B------:R-:W-:Y:S01]  /*ade0*/  LOP3.LUT R0, R3, R0, R4, 0xfe, !PT ;  /* 0x0000000003007212 */ /* 0x000fe200078efe04 */
[----:B------:R-:W-:Y:S06]  /*adf0*/  BRA `(.L_x_12348) ;  /* 0x0000000000f87947 */ /* 0x000fec0003800000 */
.L_x_12361:
        /* <DEDUP_REMOVED lines=20> */
.L_x_12366:
[----:B------:R-:W-:Y:S05]  /*af40*/  BSYNC B0 ;  /* 0x0000000000007941 */ /* 0x000fea0003800000 */
.L_x_12365:
[----:B------:R-:W-:Y:S01]  /*af50*/  LEA R3, R0, 0x37800000, 0x17 ;  /* 0x3780000000037811 */ /* 0x000fe200078eb8ff */
[----:B------:R-:W-:-:S05]  /*af60*/  IMAD.SHL.U32 R0, R2, 0x200000, RZ ;  /* 0x0020000002007824 */ /* 0x000fca00078e00ff */
[----:B------:R-:W-:Y:S01]  /*af70*/  LOP3.LUT R0, R3, R0, R4, 0xfe, !PT ;  /* 0x0000000003007212 */ /* 0x000fe200078efe04 */
[----:B------:R-:W-:Y:S06]  /*af80*/  BRA `(.L_x_12348) ;  /* 0x0000000000947947 */ /* 0x000fec0003800000 */
.L_x_12360:
        /* <DEDUP_REMOVED lines=14> */
.L_x_12347:
        /* <DEDUP_REMOVED lines=16> */
.L_x_12369:
[----:B------:R-:W-:Y:S01]  /*b170*/  IMAD.MOV.U32 R0, RZ, RZ, RZ ;  /* 0x000000ffff007224 */ /* 0x000fe200078e00ff */
[----:B------:R-:W-:Y:S06]  /*b180*/  BRA `(.L_x_12348) ;  /* 0x0000000000147947 */ /* 0x000fec0003800000 */
.L_x_12368:
[----:B------:R-:W2:Y:S02]  /*b190*/  LDG.E.64 R2, desc[UR36][R2.64] ;  /* 0x0000002402027981 */ /* 0x000ea4000c1e1b00 */
[----:B--2---:R0:W1:Y:S01]  /*b1a0*/  I2F.U64 R0, R2 ;  /* 0x0000000200007312 */ /* 0x0040620000301000 */
[----:B------:R-:W-:Y:S05]  /*b1b0*/  BRA `(.L_x_12348) ;  /* 0x0000000000087947 */ /* 0x000fea0003800000 */
.L_x_12367:
[----:B------:R-:W2:Y:S02]  /*b1c0*/  LDG.E R0, desc[UR36][R2.64] ;  /* 0x0000002402007981 */ /* 0x000ea4000c1e1900 */
[----:B--2---:R-:W-:-:S07]  /*b1d0*/  I2FP.F32.U32 R0, R0 ;  /* 0x0000000000007245 */ /* 0x004fce0000201000 */
.L_x_12348:
[----:B------:R-:W-:Y:S05]  /*b1e0*/  BSYNC B6 ;  /* 0x0000000000067941 */ /* 0x000fea0003800000 */
.L_x_12342:
[----:B------:R-:W2:Y:S01]  /*b1f0*/  LDC.U8 R5, c[0x0][0x428] ;  /* 0x00010a00ff057b82 */ /* 0x000ea20000000000 */
[----:B------:R-:W-:Y:S02]  /*b200*/  ULDC UR4, c[0x0][0x424] ;  /* 0x0001090000047ab9 */ /* 0x000fe40000000800 */
[----:B01-3--:R-:W2:Y:S02]  /*b210*/  MUFU.RCP R3, UR4 ;  /* 0x0000000400037d08 */ /* 0x00bea40008001000 */
        /* <DEDUP_REMOVED lines=15> */
.L_x_12373:
[----:B------:R-:W0:Y:S02]  /*b310*/  F2I.S64.TRUNC R2, R2 ;  /* 0x0000000200027311 */ /* 0x000e24000020d900 */
[----:B0-----:R-:W-:-:S05]  /*b320*/  IMAD.MOV.U32 R5, RZ, RZ, R2 ;  /* 0x000000ffff057224 */ /* 0x001fca00078e0002 */
[----:B------:R-:W-:Y:S01]  /*b330*/  STG.E.U8 desc[UR36][R16.64], R5 ;  /* 0x0000000510007986 */ /* 0x000fe2000c101124 */
[----:B------:R-:W-:Y:S05]  /*b340*/  EXIT ;  /* 0x000000000000794d */ /* 0x000fea0003800000 */
.L_x_12372:
        /* <DEDUP_REMOVED lines=9> */
.L_x_12376:
[----:B------:R-:W0:Y:S02]  /*b3e0*/  F2I.FTZ.TRUNC.NTZ R3, R2 ;  /* 0x0000000200037305 */ /* 0x000e24000021f100 */
[----:B0-----:R-:W-:Y:S01]  /*b3f0*/  STG.E desc[UR36][R16.64], R3 ;  /* 0x0000000310007986 */ /* 0x001fe2000c101924 */
[----:B------:R-:W-:Y:S05]  /*b400*/  EXIT ;  /* 0x000000000000794d */ /* 0x000fea0003800000 */
.L_x_12375:
[----:B------:R-:W0:Y:S02]  /*b410*/  F2I.FTZ.TRUNC.NTZ R3, R2 ;  /* 0x0000000200037305 */ /* 0x000e24000021f100 */
[----:B0-----:R-:W-:Y:S01]  /*b420*/  STG.E.U16 desc[UR36][R16.64], R3 ;  /* 0x0000000310007986 */ /* 0x001fe2000c101524 */
[----:B------:R-:W-:Y:S05]  /*b430*/  EXIT ;  /* 0x000000000000794d */ /* 0x000fea0003800000 */
.L_x_12371:
        /* <DEDUP_REMOVED lines=8> */
.L_x_12378:
[----:B------:R-:W-:-:S05]  /*b4c0*/  F2FP.F16.F32.PACK_AB R2, RZ, R2 ;  /* 0x00000002ff02723e */ /* 0x000fca00000000ff */
[----:B------:R-:W-:Y:S01]  /*b4d0*/  STG.E.U16 desc[UR36][R16.64], R2 ;  /* 0x0000000210007986 */ /* 0x000fe2000c101524 */
[----:B------:R-:W-:Y:S05]  /*b4e0*/  EXIT ;  /* 0x000000000000794d */ /* 0x000fea0003800000 */
.L_x_12377:
        /* <DEDUP_REMOVED lines=9> */
.L_x_12380:
[----:B------:R-:W-:-:S04]  /*b580*/  F2FP.F16.F32.PACK_AB R3, RZ, R2 ;  /* 0x00000002ff03723e */ /* 0x000fc800000000ff */
[----:B------:R-:W-:-:S05]  /*b590*/  PRMT R3, R3, 0x5410, RZ ;  /* 0x0000541003037816 */ /* 0x000fca00000000ff */
[----:B------:R-:W-:Y:S01]  /*b5a0*/  STG.E desc[UR36][R16.64], R3 ;  /* 0x0000000310007986 */ /* 0x000fe2000c101924 */
[----:B------:R-:W-:Y:S05]  /*b5b0*/  EXIT ;  /* 0x000000000000794d */ /* 0x000fea0003800000 */
.L_x_12379:
[----:B------:R-:W-:-:S06]  /*b5c0*/  FMUL.FTZ R2, R2, 1 ;  /* 0x3f80000002027820 */ /* 0x000fcc0000410000 */
[----:B------:R-:W0:Y:S02]  /*b5d0*/  F2F.F64.F32 R2, R2 ;  /* 0x0000000200027310 */ /* 0x000e240000201800 */
[----:B0-----:R-:W-:Y:S01]  /*b5e0*/  STG.E.64 desc[UR36][R16.64], R2 ;  /* 0x0000000210007986 */ /* 0x001fe2000c101b24 */
[----:B------:R-:W-:Y:S05]  /*b5f0*/  EXIT ;  /* 0x000000000000794d */ /* 0x000fea0003800000 */
.L_x_12370:
        /* <DEDUP_REMOVED lines=12> */
.L_x_12383:
[----:B------:R-:W-:Y:S01]  /*b6c0*/  FMUL.FTZ R4, R2, 1 ;  /* 0x3f80000002047820 */ /* 0x000fe20000410000 */
[----:B------:R-:W-:-:S05]  /*b6d0*/  CS2R R6, SRZ ;  /* 0x0000000000067805 */ /* 0x000fca000001ff00 */
[----:B------:R-:W0:Y:S02]  /*b6e0*/  F2F.F64.F32 R4, R4 ;  /* 0x0000000400047310 */ /* 0x000e240000201800 */
[----:B0-----:R-:W-:Y:S01]  /*b6f0*/  STG.E.128 desc[UR36][R16.64], R4 ;  /* 0x0000000410007986 */ /* 0x001fe2000c101d24 */
[----:B------:R-:W-:Y:S05]  /*b700*/  EXIT ;  /* 0x000000000000794d */ /* 0x000fea0003800000 */
.L_x_12382:
        /* <DEDUP_REMOVED lines=20> */
.L_x_12387:
[----:B------:R-:W-:Y:S05]  /*b850*/  BSYNC B0 ;  /* 0x0000000000007941 */ /* 0x000fea0003800000 */
.L_x_12386:
[----:B------:R-:W-:-:S05]  /*b860*/  LOP3.LUT R5, R0, R5, RZ, 0xfc, !PT ;  /* 0x0000000500057212 */ /* 0x000fca00078efcff */
[----:B------:R-:W-:Y:S01]  /*b870*/  STG.E.U8 desc[UR36][R16.64], R5 ;  /* 0x0000000510007986 */ /* 0x000fe2000c101124 */
[----:B------:R-:W-:Y:S05]  /*b880*/  EXIT ;  /* 0x000000000000794d */ /* 0x000fea0003800000 */
.L_x_12385:
        /* <DEDUP_REMOVED lines=12> */
.L_x_12389:
[----:B------:R-:W-:Y:S01]  /*b950*/  IMAD.MOV.U32 R0, RZ, RZ, 0x7f ;  /* 0x0000007fff007424 */ /* 0x000fe200078e00ff */
[----:B------:R-:W-:-:S04]  /*b960*/  ISETP.GT.U32.AND P0, PT, R4, 0x7f800000, PT ;  /* 0x7f8000000400780c */ /* 0x000fc80003f04070 */
[----:B------:R-:W-:-:S09]  /*b970*/  SEL R0, R0, 0x7c, P0 ;  /* 0x0000007c00007807 */ /* 0x000fd20000000000 */
.L_x_12390:
[----:B------:R-:W-:Y:S05]  /*b980*/  BSYNC B0 ;  /* 0x0000000000007941 */ /* 0x000fea0003800000 */
.L_x_12388:
[----:B------:R-:W-:-:S04]  /*b990*/  LOP3.LUT R2, R2, 0x80000000, RZ, 0xc0, !PT ;  /* 0x8000000002027812 */ /* 0x000fc800078ec0ff */
[----:B------:R-:W-:-:S04]  /*b9a0*/  SHF.R.U32.HI R3, RZ, 0x18, R2 ;  /* 0x00000018ff037819 */ /* 0x000fc80000011602 */
[----:B------:R-:W-:-:S05]  /*b9b0*/  LOP3.LUT R3, R0, R3, RZ, 0xfc, !PT ;  /* 0x0000000300037212 */ /* 0x000fca00078efcff */
[----:B------:R-:W-:Y:S01]  /*b9c0*/  STG.E.U8 desc[UR36][R16.64], R3 ;  /* 0x0000000310007986 */ /* 0x000fe2000c101124 */
[----:B------:R-:W-:Y:S05]  /*b9d0*/  EXIT ;  /* 0x000000000000794d */ /* 0x000fea0003800000 */
.L_x_12384:
[----:B------:R-:W-:-:S05]  /*b9e0*/  F2FP.BF16.F32.PACK_AB R2, RZ, R2 ;  /* 0x00000002ff02723e */ /* 0x000fca00000010ff */
[----:B------:R-:W-:Y:S01]  /*b9f0*/  STG.E.U16 desc[UR36][R16.64], R2 ;  /* 0x0000000210007986 */ /* 0x000fe2000c101524 */
[----:B------:R-:W-:Y:S05]  /*ba00*/  EXIT ;  /* 0x000000000000794d */ /* 0x000fea0003800000 */
.L_x_12381:
        /* <DEDUP_REMOVED lines=11> */
.L_x_12393:
        /* <DEDUP_REMOVED lines=16> */
.L_x_12396:
[----:B------:R-:W-:-:S04]  /*bbc0*/  LOP3.LUT R2, R2, 0x80000000, RZ, 0xc0, !PT ;  /* 0x8000000002027812 */ /* 0x000fc800078ec0ff */
[----:B------:R-:W-:-:S04]  /*bbd0*/  SHF.R.U32.HI R3, RZ, 0x18, R2 ;  /* 0x00000018ff037819 */ /* 0x000fc80000011602 */
[----:B------:R-:W-:-:S04]  /*bbe0*/  LOP3.LUT R0, R0, R3, RZ, 0xfc, !PT ;  /* 0x0000000300007212 */ /* 0x000fc800078efcff */
[----:B------:R-:W-:-:S07]  /*bbf0*/  PRMT R8, R0, 0x7610, R8 ;  /* 0x0000761000087816 */ /* 0x000fce0000000008 */
.L_x_12395:
[----:B------:R-:W-:Y:S05]  /*bc00*/  BSYNC B0 ;  /* 0x0000000000007941 */ /* 0x000fea0003800000 */
.L_x_12394:
[----:B------:R-:W-:Y:S01]  /*bc10*/  STG.E.U8 desc[UR36][R16.64], R8 ;  /* 0x0000000810007986 */ /* 0x000fe2000c101124 */
[----:B------:R-:W-:Y:S05]  /*bc20*/  EXIT ;  /* 0x000000000000794d */ /* 0x000fea0003800000 */
.L_x_12392:
        /* <DEDUP_REMOVED lines=16> */
.L_x_12399:
[----:B------:R-:W-:-:S04]  /*bd30*/  LOP3.LUT R2, R2, 0x80000000, RZ, 0xc0, !PT ;  /* 0x8000000002027812 */ /* 0x000fc800078ec0ff */
[----:B------:R-:W-:-:S04]  /*bd40*/  SHF.R.U32.HI R3, RZ, 0x18, R2 ;  /* 0x00000018ff037819 */ /* 0x000fc80000011602 */
[----:B------:R-:W-:-:S04]  /*bd50*/  LOP3.LUT R0, R0, R3, RZ, 0xfc, !PT ;  /* 0x0000000300007212 */ /* 0x000fc800078efcff */
[----:B------:R-:W-:-:S07]  /*bd60*/  PRMT R8, R0, 0x7610, R8 ;  /* 0x0000761000087816 */ /* 0x000fce0000000008 */
.L_x_12398:
[----:B------:R-:W-:Y:S05]  /*bd70*/  BSYNC B0 ;  /* 0x0000000000007941 */ /* 0x000fea0003800000 */
.L_x_12397:
[----:B------:R-:W-:Y:S01]  /*bd80*/  STG.E.U8 desc[UR36][R16.64], R8 ;  /* 0x0000000810007986 */ /* 0x000fe2000c101124 */
[----:B------:R-:W-:Y:S05]  /*bd90*/  EXIT ;  /* 0x000000000000794d */ /* 0x000fea0003800000 */
.L_x_12391:
        /* <DEDUP_REMOVED lines=21> */
.L_x_12374:
        /* <DEDUP_REMOVED lines=16> */
.L_x_12402:
[----:B------:R-:W-:Y:S05]  /*bff0*/  EXIT ;  /* 0x000000000000794d */ /* 0x000fea0003800000 */
.L_x_12401:
[----:B------:R-:W0:Y:S02]  /*c000*/  F2I.U64.TRUNC R2, R2 ;  /* 0x0000000200027311 */ /* 0x000e24000020d800 */
[----:B0-----:R-:W-:Y:S01]  /*c010*/  STG.E.64 desc[UR36][R16.64], R2 ;  /* 0x0000000210007986 */ /* 0x001fe2000c101b24 */
[----:B------:R-:W-:Y:S05]  /*c020*/  EXIT ;  /* 0x000000000000794d */ /* 0x000fea0003800000 */
.L_x_12400:
[----:B------:R-:W0:Y:S02]  /*c030*/  F2I.FTZ.U32.TRUNC.NTZ R3, R2 ;  /* 0x0000000200037305 */ /* 0x000e24000021f000 */
[----:B0-----:R-:W-:Y:S01]  /*c040*/  STG.E desc[UR36][R16.64], R3 ;  /* 0x0000000310007986 */ /* 0x001fe2000c101924 */
[----:B------:R-:W-:Y:S05]  /*c050*/  EXIT ;  /* 0x000000000000794d */ /* 0x000fea0003800000 */
.L_x_12403:
        /* <DEDUP_REMOVED lines=10> */
.L_x_19409:


//--------------------- .text._ZN2at6native27unrolled_elementwise_kernelINS0_13BUnaryFunctorIfffNS0_15binary_internal10DivFunctorIfEEEESt5arrayIPcLm2EELi4E23TrivialOffsetCalculatorILi1EjESB_NS0_6memory12LoadWithCastILi1EEENSC_13StoreWithCastILi1EEEEEviT_T0_T2_T3_T4_T5_ --------------------------
	.section	.text._ZN2at6native27unrolled_elementwise_kernelINS0_13BUnaryFunctorIfffNS0_15binary_internal10DivFunctorIfEEEESt5arrayIPcLm2EELi4E23TrivialOffsetCalculatorILi1EjESB_NS0_6memory12LoadWithCastILi1EEENSC_13StoreWithCastILi1EEEEEviT_T0_T2_T3_T4_T5_,"ax",@progbits
	.align	128
        .global         _ZN2at6native27unrolled_elementwise_kernelINS0_13BUnaryFunctorIfffNS0_15binary_internal10DivFunctorIfEEEESt5arrayIPcLm2EELi4E23TrivialOffsetCalculatorILi1EjESB_NS0_6memory12LoadWithCastILi1EEENSC_13StoreWithCastILi1EEEEEviT_T0_T2_T3_T4_T5_
        .type           _ZN2at6native27unrolled_elementwise_kernelINS0_13BUnaryFunctorIfffNS0_15binary_internal10DivFunctorIfEEEESt5arrayIPcLm2EELi4E23TrivialOffsetCalculatorILi1EjESB_NS0_6memory12LoadWithCastILi1EEENSC_13StoreWithCastILi1EEEEEviT_T0_T2_T3_T4_T5_,@function
        .size           _ZN2at6native27unrolled_elementwise_kernelINS0_13BUnaryFunctorIfffNS0_15binary_internal10DivFunctorIfEEEESt5arrayIPcLm2EELi4E23TrivialOffsetCalculatorILi1EjESB_NS0_6memory12LoadWithCastILi1EEENSC_13StoreWithCastILi1EEEEEviT_T0_T2_T3_T4_T5_,(.L_x_19410 - _ZN2at6native27unrolled_elementwise_kernelINS0_13BUnaryFunctorIfffNS0_15binary_internal10DivFunctorIfEEEESt5arrayIPcLm2EELi4E23TrivialOffsetCalculatorILi1EjESB_NS0_6memory12LoadWithCastILi1EEENSC_13StoreWithCastILi1EEEEEviT_T0_T2_T3_T4_T5_)
        .other          _ZN2at6native27unrolled_elementwise_kernelINS0_13BUnaryFunctorIfffNS0_15binary_internal10DivFunctorIfEEEESt5arrayIPcLm2EELi4E23TrivialOffsetCalculatorILi1EjESB_NS0_6memory12LoadWithCastILi1EEENSC_13StoreWithCastILi1EEEEEviT_T0_T2_T3_T4_T5_,@"STO_CUDA_ENTRY STV_DEFAULT"
_ZN2at6native27unrolled_elementwise_kernelINS0_13BUnaryFunctorIfffNS0_15binary_internal10DivFunctorIfEEEESt5arrayIPcLm2EELi4E23TrivialOffsetCalculatorILi1EjESB_NS0_6memory12LoadWithCastILi1EEENSC_13StoreWithCastILi1EEEEEviT_T0_T2_T3_T4_T5_:
.text._ZN2at6native27unrolled_elementwise_kernelINS0_13BUnaryFunctorIfffNS0_15binary_internal10DivFunctorIfEEEESt5arrayIPcLm2EELi4E23TrivialOffsetCalculatorILi1EjESB_NS0_6memory12LoadWithCastILi1EEENSC_13StoreWithCastILi1EEEEEviT_T0_T2_T3_T4_T5_:
        /* <DEDUP_REMOVED lines=9> */
[----:B-1----:R-:W-:-:S05]  /*0090*/  IMAD R17, R2, -0x200, R17 ;  /* 0xfffffe0002117824 */ /* 0x002fca00078e0211 */
[----:B--2---:R-:W-:-:S13]  /*00a0*/  ISETP.GE.AND P0, PT, R16, R17, PT ;  /* 0x000000111000720c */ /* 0x004fda0003f06270 */
[----:B0--3--:R-:W-:Y:S05]  /*00b0*/  @P0 BRA `(.L_x_12405) ;  /* 0x0000000c009c0947 */ /* 0x009fea0003800000 */
        /* <DEDUP_REMOVED lines=21> */
.L_x_12410:
[----:B------:R-:W2:Y:S02]  /*0210*/  LDG.E.U8 R4, desc[UR36][R4.64] ;  /* 0x0000002404047981 */ /* 0x000ea4000c1e1100 */
[----:B--2---:R-:W-:Y:S01]  /*0220*/  I2FP.F32.U32 R22, R4 ;  /* 0x0000000400167245 */ /* 0x004fe20000201000 */
[----:B------:R-:W-:Y:S06]  /*0230*/  BRA `(.L_x_12412) ;  /* 0x0000000c00307947 */ /* 0x000fec0003800000 */
.L_x_12409:
        /* <DEDUP_REMOVED lines=9> */
.L_x_12414:
[----:B------:R-:W2:Y:S02]  /*02d0*/  LDG.E R4, desc[UR36][R4.64] ;  /* 0x0000002404047981 */ /* 0x000ea4000c1e1900 */
[----:B--2---:R-:W-:Y:S01]  /*02e0*/  I2FP.F32.S32 R22, R4 ;  /* 0x0000000400167245 */ /* 0x004fe20000201400 */
[----:B------:R-:W-:Y:S06]  /*02f0*/  BRA `(.L_x_12412) ;  /* 0x0000000c00007947 */ /* 0x000fec0003800000 */
.L_x_12413:
[----:B------:R-:W2:Y:S02]  /*0300*/  LDG.E.U16 R4, desc[UR36][R4.64] ;  /* 0x0000002404047981 */ /* 0x000ea4000c1e1500 */
[----:B--2---:R2:W3:Y:S01]  /*0310*/  I2F.S16 R22, R4 ;  /* 0x0000000400167306 */ /* 0x0044e20000101400 */
[----:B------:R-:W-:Y:S05]  /*0320*/  BRA `(.L_x_12412) ;  /* 0x0000000800f47947 */ /* 0x000fea0003800000 */
.L_x_12408:
        /* <DEDUP_REMOVED lines=8> */
.L_x_12416:
[----:B------:R-:W2:Y:S02]  /*03b0*/  LDG.E.U16 R4, desc[UR36][R4.64] ;  /* 0x0000002404047981 */ /* 0x000ea4000c1e1500 */
[----:B--2---:R-:W-:Y:S01]  /*03c0*/  HADD2.F32 R22, -RZ, R4.H0_H0 ;  /* 0x20000004ff167230 */ /* 0x004fe20000004100 */
[----:B------:R-:W-:Y:S06]  /*03d0*/  BRA `(.L_x_12412) ;  /* 0x0000000800c87947 */ /* 0x000fec0003800000 */
.L_x_12415:
        /* <DEDUP_REMOVED lines=8> */
.L_x_12418:
[----:B------:R-:W2:Y:S02]  /*0460*/  LDG.E.U16 R4, desc[UR36][R4.64] ;  /* 0x0000002404047981 */ /* 0x000ea4000c1e1500 */
[----:B--2---:R-:W-:Y:S01]  /*0470*/  HADD2.F32 R22, -RZ, R4.H0_H0 ;  /* 0x20000004ff167230 */ /* 0x004fe20000004100 */
[----:B------:R-:W-:Y:S06]  /*0480*/  BRA `(.L_x_12412) ;  /* 0x00000008009c7947 */ /* 0x000fec0003800000 */
.L_x_12417:
[----:B------:R-:W2:Y:S01]  /*0490*/  LDG.E.64 R4, desc[UR36][R4.64] ;  /* 0x0000002404047981 */ /* 0x000ea2000c1e1b00 */
[----:B------:R-:W-:Y:S01]  /*04a0*/  UMOV UR4, 0xf0000000 ;  /* 0xf000000000047882 */ /* 0x000fe20000000000 */
[----:B------:R-:W-:Y:S01]  /*04b0*/  UMOV UR5, 0x380fffff ;  /* 0x380fffff00057882 */ /* 0x000fe20000000000 */
[----:B--2---:R-:W0:Y:S01]  /*04c0*/  F2F.F32.F64 R22, R4 ;  /* 0x0000000400167310 */ /* 0x004e220000301000 */
[----:B------:R-:W-:-:S14]  /*04d0*/  DSETP.GEU.AND P0, PT, |R4|, UR4, PT ;  /* 0x0000000404007e2a */ /* 0x000fdc000bf0e200 */
[----:B0-----:R-:W-:Y:S01]  /*04e0*/  @!P0 FMUL R22, R22, 1.175494350822287508e-38 ;  /* 0x0080000016168820 */ /* 0x001fe20000400000 */
[----:B------:R-:W-:Y:S06]  /*04f0*/  BRA `(.L_x_12412) ;  /* 0x0000000800807947 */ /* 0x000fec0003800000 */
.L_x_12407:
        /* <DEDUP_REMOVED lines=12> */
.L_x_12421:
[----:B------:R-:W2:Y:S01]  /*05c0*/  LDG.E.64 R4, desc[UR36][R4.64] ;  /* 0x0000002404047981 */ /* 0x000ea2000c1e1b00 */
[----:B------:R-:W-:Y:S01]  /*05d0*/  UMOV UR4, 0xf0000000 ;  /* 0xf000000000047882 */ /* 0x000fe20000000000 */
[----:B------:R-:W-:Y:S01]  /*05e0*/  UMOV UR5, 0x380fffff ;  /* 0x380fffff00057882 */ /* 0x000fe20000000000 */
[----:B--2---:R-:W0:Y:S01]  /*05f0*/  F2F.F32.F64 R22, R4 ;  /* 0x0000000400167310 */ /* 0x004e220000301000 */
[----:B------:R-:W-:-:S14]  /*0600*/  DSETP.GEU.AND P0, PT, |R4|, UR4, PT ;  /* 0x0000000404007e2a */ /* 0x000fdc000bf0e200 */
[----:B0-----:R-:W-:Y:S01]  /*0610*/  @!P0 FMUL R22, R22, 1.175494350822287508e-38 ;  /* 0x0080000016168820 */ /* 0x001fe20000400000 */
[----:B------:R-:W-:Y:S06]  /*0620*/  BRA `(.L_x_12412) ;  /* 0x0000000800347947 */ /* 0x000fec0003800000 */
.L_x_12420:
        /* <DEDUP_REMOVED lines=26> */
.L_x_12423:
        /* <DEDUP_REMOVED lines=14> */
.L_x_12422:
[----:B------:R-:W2:Y:S02]  /*08b0*/  LDG.E.U16 R4, desc[UR36][R4.64] ;  /* 0x0000002404047981 */ /* 0x000ea4000c1e1500 */
[----:B--2---:R-:W-:Y:S01]  /*08c0*/  IMAD.U32 R22, R4, 0x10000, RZ ;  /* 0x0001000004167824 */ /* 0x004fe200078e00ff */
[----:B------:R-:W-:Y:S06]  /*08d0*/  BRA `(.L_x_12412) ;  /* 0x0000000400887947 */ /* 0x000fec0003800000 */
.L_x_12419:
        /* <DEDUP_REMOVED lines=11> */
.L_x_12426:
        /* <DEDUP_REMOVED lines=20> */
.L_x_12428:
[----:B------:R-:W-:Y:S05]  /*0ad0*/  BSYNC B0 ;  /* 0x0000000000007941 */ /* 0x000fea0003800000 */
.L_x_12427:
[----:B------:R-:W-:Y:S01]  /*0ae0*/  IMAD.SHL.U32 R3, R3, 0x100000, RZ ;  /* 0x0010000003037824 */ /* 0x000fe200078e00ff */
[----:B------:R-:W-:-:S04]  /*0af0*/  LEA R5, R0, 0x3b800000, 0x17 ;  /* 0x3b80000000057811 */ /* 0x000fc800078eb8ff */
[----:B------:R-:W-:Y:S01]  /*0b00*/  LOP3.LUT R22, R5, R3, R22, 0xfe, !PT ;  /* 0x0000000305167212 */ /* 0x000fe200078efe16 */
[----:B------:R-:W-:Y:S06]  /*0b10*/  BRA `(.L_x_12412) ;  /* 0x0000000000f87947 */ /* 0x000fec0003800000 */
.L_x_12425:
        /* <DEDUP_REMOVED lines=20> */
.L_x_12430:
[----:B------:R-:W-:Y:S05]  /*0c60*/  BSYNC B0 ;  /* 0x0000000000007941 */ /* 0x000fea0003800000 */
.L_x_12429:
[----:B------:R-:W-:Y:S01]  /*0c70*/  IMAD.SHL.U32 R3, R3, 0x200000, RZ ;  /* 0x0020000003037824 */ /* 0x000fe200078e00ff */
[----:B------:R-:W-:-:S04]  /*0c80*/  LEA R5, R0, 0x37800000, 0x17 ;  /* 0x3780000000057811 */ /* 0x000fc800078eb8ff */
[----:B------:R-:W-:Y:S01]  /*0c90*/  LOP3.LUT R22, R5, R3, R22, 0xfe, !PT ;  /* 0x0000000305167212 */ /* 0x000fe200078efe16 */
[----:B------:R-:W-:Y:S06]  /*0ca0*/  BRA `(.L_x_12412) ;  /* 0x0000000000947947 */ /* 0x000fec0003800000 */
.L_x_12424:
        /* <DEDUP_REMOVED lines=14> */
.L_x_12411:
        /* <DEDUP_REMOVED lines=16> */
.L_x_12433:
[----:B------:R-:W-:Y:S01]  /*0e90*/  IMAD.MOV.U32 R22, RZ, RZ, RZ ;  /* 0x000000ffff167224 */ /* 0x000fe200078e00ff */
[----:B------:R-:W-:Y:S06]  /*0ea0*/  BRA `(.L_x_12412) ;  /* 0x0000000000147947 */ /* 0x000fec0003800000 */
.L_x_12432:
[----:B------:R-:W2:Y:S02]  /*0eb0*/  LDG.E.64 R22, desc[UR36][R4.64] ;  /* 0x0000002404167981 */ /* 0x000ea4000c1e1b00 */
[----:B--2---:R0:W1:Y:S01]  /*0ec0*/  I2F.U64 R22, R22 ;  /* 0x0000001600167312 */ /* 0x0040620000301000 */
[----:B------:R-:W-:Y:S05]  /*0ed0*/  BRA `(.L_x_12412) ;  /* 0x0000000000087947 */ /* 0x000fea0003800000 */
.L_x_12431:
[----:B------:R-:W2:Y:S02]  /*0ee0*/  LDG.E R4, desc[UR36][R4.64] ;  /* 0x0000002404047981 */ /* 0x000ea4000c1e1900 */
[----:B--2---:R-:W-:-:S07]  /*0ef0*/  I2FP.F32.U32 R22, R4 ;  /* 0x0000000400167245 */ /* 0x004fce0000201000 */
.L_x_12412:
[----:B------:R-:W-:Y:S05]  /*0f00*/  BSYNC B6 ;  /* 0x0000000000067941 */ /* 0x000fea0003800000 */
.L_x_12406:
[----:B------:R-:W2:Y:S02]  /*0f10*/  S2R R16, SR_TID.X ;  /* 0x0000000000107919 */ /* 0x000ea40000002100 */
[----:B--2---:R-:W-:-:S07]  /*0f20*/  VIADD R16, R16, 0x80 ;  /* 0x0000008010107836 */ /* 0x004fce0000000000 */
.L_x_12405:
[----:B------:R-:W-:Y:S05]  /*0f30*/  BSYNC B7 ;  /* 0x0000000000077941 */ /* 0x000fea0003800000 */
.L_x_12404:
[----:B------:R-:W-:Y:S01]  /*0f40*/  ISETP.GE.AND P0, PT, R16, R17, PT ;  /* 0x000000111000720c */ /* 0x000fe20003f06270 */
[----:B------:R-:W-:-:S12]  /*0f50*/  BSSY B7, `(.L_x_12434) ;  /* 0x00000e8000077945 */ /* 0x000fd80003800000 */
[----:B------:R-:W-:Y:S05]  /*0f60*/  @P0 BRA `(.L_x_12435) ;  /* 0x0000000c00980947 */ /* 0x000fea0003800000 */
[----:B0---4-:R-:W0:Y:S01]  /*0f70*/  LDC.64 R4, c[0x0][0x228] ;  /* 0x00008a00ff047b82 */ /* 0x011e220000000a00 */
        /* <DEDUP_REMOVED lines=21> */
.L_x_12440:
[----:B------:R-:W2:Y:S02]  /*10d0*/  LDG.E.U8 R4, desc[UR36][R4.64] ;  /* 0x0000002404047981 */ /* 0x000ea4000c1e1100 */
[----:B--2---:R-:W-:Y:S01]  /*10e0*/  I2FP.F32.U32 R18, R4 ;  /* 0x0000000400127245 */ /* 0x004fe20000201000 */
[----:B------:R-:W-:Y:S06]  /*10f0*/  BRA `(.L_x_12442) ;  /* 0x0000000c002c7947 */ /* 0x000fec0003800000 */
.L_x_12439:
        /* <DEDUP_REMOVED lines=9> */
.L_x_12444:
[----:B------:R-:W2:Y:S02]  /*1190*/  LDG.E R4, desc[UR36][R4.64] ;  /* 0x0000002404047981 */ /* 0x000ea4000c1e1900 */
[----:B--2---:R-:W-:Y:S01]  /*11a0*/  I2FP.F32.S32 R18, R4 ;  /* 0x0000000400127245 */ /* 0x004fe20000201400 */
[----:B------:R-:W-:Y:S06]  /*11b0*/  BRA `(.L_x_12442) ;  /* 0x0000000800fc7947 */ /* 0x000fec0003800000 */
.L_x_12443:
[----:B------:R-:W2:Y:S02]  /*11c0*/  LDG.E.U16 R4, desc[UR36][R4.64] ;  /* 0x0000002404047981 */ /* 0x000ea4000c1e1500 */
[----:B--2---:R0:W2:Y:S01]  /*11d0*/  I2F.S16 R18, R4 ;  /* 0x0000000400127306 */ /* 0x0040a20000101400 */
[----:B------:R-:W-:Y:S05]  /*11e0*/  BRA `(.L_x_12442) ;  /* 0x0000000800f07947 */ /* 0x000fea0003800000 */
.L_x_12438:
        /* <DEDUP_REMOVED lines=8> */
.L_x_12446:
[----:B------:R-:W2:Y:S02]  /*1270*/  LDG.E.U16 R4, desc[UR36][R4.64] ;  /* 0x0000002404047981 */ /* 0x000ea4000c1e1500 */
[----:B--2---:R-:W-:Y:S01]  /*1280*/  HADD2.F32 R18, -RZ, R4.H0_H0 ;  /* 0x20000004ff127230 */ /* 0x004fe20000004100 */
[----:B------:R-:W-:Y:S06]  /*1290*/  BRA `(.L_x_12442) ;  /* 0x0000000800c47947 */ /* 0x000fec0003800000 */
.L_x_12445:
        /* <DEDUP_REMOVED lines=8> */
.L_x_12448:
[----:B------:R-:W2:Y:S02]  /*1320*/  LDG.E.U16 R4, desc[UR36][R4.64] ;  /* 0x0000002404047981 */ /* 0x000ea4000c1e1500 */
[----:B--2---:R-:W-:Y:S01]  /*1330*/  HADD2.F32 R18, -RZ, R4.H0_H0 ;  /* 0x20000004ff127230 */ /* 0x004fe20000004100 */
[----:B------:R-:W-:Y:S06]  /*1340*/  BRA `(.L_x_12442) ;  /* 0x0000000800987947 */ /* 0x000fec0003800000 */
.L_x_12447:
[----:B------:R-:W2:Y:S01]  /*1350*/  LDG.E.64 R4, desc[UR36][R4.64] ;  /* 0x0000002404047981 */ /* 0x000ea2000c1e1b00 */
[----:B------:R-:W-:Y:S01]  /*1360*/  UMOV UR4, 0xf0000000 ;  /* 0xf000000000047882 */ /* 0x000fe20000000000 */
[----:B------:R-:W-:Y:S01]  /*1370*/  UMOV UR5, 0x380fffff ;  /* 0x380fffff00057882 */ /* 0x000fe20000000000 */
[----:B--2---:R-:W0:Y:S01]  /*1380*/  F2F.F32.F64 R18, R4 ;  /* 0x0000000400127310 */ /* 0x004e220000301000 */
[----:B------:R-:W-:-:S14]  /*1390*/  DSETP.GEU.AND P0, PT, |R4|, UR4, PT ;  /* 0x0000000404007e2a */ /* 0x000fdc000bf0e200 */
[----:B0-----:R-:W-:Y:S01]  /*13a0*/  @!P0 FMUL R18, R18, 1.175494350822287508e-38 ;  /* 0x0080000012128820 */ /* 0x001fe20000400000 */
[----:B------:R-:W-:Y:S06]  /*13b0*/  BRA `(.L_x_12442) ;  /* 0x00000008007c7947 */ /* 0x000fec0003800000 */
.L_x_12437:
        /* <DEDUP_REMOVED lines=12> */
.L_x_12451:
[----:B------:R-:W2:Y:S01]  /*1480*/  LDG.E.64 R4, desc[UR36][R4.64] ;  /* 0x0000002404047981 */ /* 0x000ea2000c1e1b00 */
[----:B------:R-:W-:Y:S01]  /*1490*/  UMOV UR4, 0xf0000000 ;  /* 0xf000000000047882 */ /* 0x000fe20000000000 */
[----:B------:R-:W-:Y:S01]  /*14a0*/  UMOV UR5, 0x380fffff ;  /* 0x380fffff00057882 */ /* 0x000fe20000000000 */
[----:B--2---:R-:W0:Y:S01]  /*14b0*/  F2F.F32.F64 R18, R4 ;  /* 0x0000000400127310 */ /* 0x004e220000301000 */
[----:B------:R-:W-:-:S14]  /*14c0*/  DSETP.GEU.AND P0, PT, |R4|, UR4, PT ;  /* 0x0000000404007e2a */ /* 0x000fdc000bf0e200 */
[----:B0-----:R-:W-:Y:S01]  /*14d0*/  @!P0 FMUL R18, R18, 1.175494350822287508e-38 ;  /* 0x0080000012128820 */ /* 0x001fe20000400000 */
[----:B------:R-:W-:Y:S06]  /*14e0*/  BRA `(.L_x_12442) ;  /* 0x0000000800307947 */ /* 0x000fec0003800000 */
.L_x_12450:
        /* <DEDUP_REMOVED lines=26> */
.L_x_12453:
        /* <DEDUP_REMOVED lines=13> */
.L_x_12452:
[----:B------:R-:W2:Y:S02]  /*1760*/  LDG.E.U16 R4, desc[UR36][R4.64] ;  /* 0x0000002404047981 */ /* 0x000ea4000c1e1500 */
[----:B--2---:R-:W-:Y:S01]  /*1770*/  IMAD.U32 R18, R4, 0x10000, RZ ;  /* 0x0001000004127824 */ /* 0x004fe200078e00ff */
[----:B------:R-:W-:Y:S06]  /*1780*/  BRA `(.L_x_12442) ;  /* 0x0000000400887947 */ /* 0x000fec0003800000 */
.L_x_12449:
        /* <DEDUP_REMOVED lines=11> */
.L_x_12456:
        /* <DEDUP_REMOVED lines=20> */
.L_x_12458:
[----:B------:R-:W-:Y:S05]  /*1980*/  BSYNC B0 ;  /* 0x0000000000007941 */ /* 0x000fea0003800000 */
.L_x_12457:
[----:B------:R-:W-:Y:S01]  /*1990*/  IMAD.SHL.U32 R3, R3, 0x100000, RZ ;  /* 0x0010000003037824 */ /* 0x000fe200078e00ff */
[----:B------:R-:W-:-:S04]  /*19a0*/  LEA R5, R0, 0x3b800000, 0x17 ;  /* 0x3b80000000057811 */ /* 0x000fc800078eb8ff */
[----:B------:R-:W-:Y:S01]  /*19b0*/  LOP3.LUT R18, R5, R3, R18, 0xfe, !PT ;  /* 0x0000000305127212 */ /* 0x000fe200078efe12 */
[----:B------:R-:W-:Y:S06]  /*19c0*/  BRA `(.L_x_12442) ;  /* 0x0000000000f87947 */ /* 0x000fec0003800000 */
.L_x_12455:
        /* <DEDUP_REMOVED lines=20> */
.L_x_12460:
[----:B------:R-:W-:Y:S05]  /*1b10*/  BSYNC B0 ;  /* 0x0000000000007941 */ /* 0x000fea0003800000 */
.L_x_12459:
[----:B------:R-:W-:Y:S01]  /*1b20*/  IMAD.SHL.U32 R3, R3, 0x200000, RZ ;  /* 0x0020000003037824 */ /* 0x000fe200078e00ff */
[----:B------:R-:W-:-:S04]  /*1b30*/  LEA R5, R0, 0x37800000, 0x17 ;  /* 0x3780000000057811 */ /* 0x000fc800078eb8ff */
[----:B------:R-:W-:Y:S01]  /*1b40*/  LOP3.LUT R18, R5, R3, R18, 0xfe, !PT ;  /* 0x0000000305127212 */ /* 0x000fe200078efe12 */
[----:B------:R-:W-:Y:S06]  /*1b50*/  BRA `(.L_x_12442) ;  /* 0x0000000000947947 */ /* 0x000fec0003800000 */
.L_x_12454:
        /* <DEDUP_REMOVED lines=14> */
.L_x_12441:
        /* <DEDUP_REMOVED lines=16> */
.L_x_12463:
[----:B------:R-:W-:Y:S01]  /*1d40*/  IMAD.MOV.U32 R18, RZ, RZ, RZ ;  /* 0x000000ffff127224 */ /* 0x000fe200078e00ff */
[----:B------:R-:W-:Y:S06]  /*1d50*/  BRA `(.L_x_12442) ;  /* 0x0000000000147947 */ /* 0x000fec0003800000 */
.L_x_12462:
[----:B------:R-:W2:Y:S02]  /*1d60*/  LDG.E.64 R18, desc[UR36][R4.64] ;  /* 0x0000002404127981 */ /* 0x000ea4000c1e1b00 */
[----:B--2---:R0:W2:Y:S01]  /*1d70*/  I2F.U64 R18, R18 ;  /* 0x0000001200127312 */ /* 0x0040a20000301000 */
[----:B------:R-:W-:Y:S05]  /*1d80*/  BRA `(.L_x_12442) ;  /* 0x0000000000087947 */ /* 0x000fea0003800000 */
.L_x_12461:
[----:B------:R-:W2:Y:S02]  /*1d90*/  LDG.E R4, desc[UR36][R4.64] ;  /* 0x0000002404047981 */ /* 0x000ea4000c1e1900 */
[----:B--2---:R-:W-:-:S07]  /*1da0*/  I2FP.F32.U32 R18, R4 ;  /* 0x0000000400127245 */ /* 0x004fce0000201000 */
.L_x_12442:
[----:B------:R-:W-:Y:S05]  /*1db0*/  BSYNC B6 ;  /* 0x0000000000067941 */ /* 0x000fea0003800000 */
.L_x_12436:
[----:B------:R-:W-:-:S07]  /*1dc0*/  VIADD R16, R16, 0x80 ;  /* 0x0000008010107836 */ /* 0x000fce0000000000 */
.L_x_12435:
[----:B------:R-:W-:Y:S05]  /*1dd0*/  BSYNC B7 ;  /* 0x0000000000077941 */ /* 0x000fea0003800000 */
.L_x_12434:
[----:B------:R-:W-:Y:S01]  /*1de0*/  ISETP.GE.AND P0, PT, R16, R17, PT ;  /* 0x000000111000720c */ /* 0x000fe20003f06270 */
[----:B------:R-:W-:Y:S01]  /*1df0*/  BSSY B7, `(.L_x_12464) ;  /* 0x00000ea000077945 */ /* 0x000fe20003800000 */
[----:B0-----:R-:W-:Y:S02]  /*1e00*/  IMAD.MOV.U32 R19, RZ, RZ, RZ ;  /* 0x000000ffff137224 */ /* 0x001fe400078e00ff */
[----:B------:R-:W-:-:S09]  /*1e10*/  IMAD.MOV.U32 R23, RZ, RZ, RZ ;  /* 0x000000ffff177224 */ /* 0x000fd200078e00ff */
[----:B------:R-:W-:Y:S05]  /*1e20*/  @P0 BRA `(.L_x_12465) ;  /* 0x0000000c00980947 */ /* 0x000fea0003800000 */
[----:B--2-4-:R-:W0:Y:S01]  /*1e30*/  LDC.64 R4, c[0x0][0x228] ;  /* 0x00008a00ff047b82 */ /* 0x014e220000000a00 */
        /* <DEDUP_REMOVED lines=21> */
.L_x_12470:
[----:B------:R-:W2:Y:S02]  /*1f90*/  LDG.E.U8 R4, desc[UR36][R4.64] ;  /* 0x0000002404047981 */ /* 0x000ea4000c1e1100 */
[----:B--2---:R-:W-:Y:S01]  /*1fa0*/  I2FP.F32.U32 R23, R4 ;  /* 0x0000000400177245 */ /* 0x004fe20000201000 */
[----:B------:R-:W-:Y:S06]  /*1fb0*/  BRA `(.L_x_12472) ;  /* 0x0000000c002c7947 */ /* 0x000fec0003800000 */
.L_x_12469:
        /* <DEDUP_REMOVED lines=9> */
.L_x_12474:
[----:B------:R-:W2:Y:S02]  /*2050*/  LDG.E R4, desc[UR36][R4.64] ;  /* 0x0000002404047981 */ /* 0x000ea4000c1e1900 */
[----:B--2---:R-:W-:Y:S01]  /*2060*/  I2FP.F32.S32 R23, R4 ;  /* 0x0000000400177245 */ /* 0x004fe20000201400 */
[----:B------:R-:W-:Y:S06]  /*2070*/  BRA `(.L_x_12472) ;  /* 0x0000000800fc7947 */ /* 0x000fec0003800000 */
.L_x_12473:
[----:B------:R-:W2:Y:S02]  /*2080*/  LDG.E.U16 R4, desc[UR36][R4.64] ;  /* 0x0000002404047981 */ /* 0x000ea4000c1e1500 */
[----:B--2---:R4:W0:Y:S01]  /*2090*/  I2F.S16 R23, R4 ;  /* 0x0000000400177306 */ /* 0x0048220000101400 */
[----:B------:R-:W-:Y:S05]  /*20a0*/  BRA `(.L_x_12472) ;  /* 0x0000000800f07947 */ /* 0x000fea0003800000 */
.L_x_12468:
        /* <DEDUP_REMOVED lines=8> */
.L_x_12476:
[----:B------:R-:W2:Y:S02]  /*2130*/  LDG.E.U16 R4, desc[UR36][R4.64] ;  /* 0x0000002404047981 */ /* 0x000ea4000c1e1500 */
[----:B--2---:R-:W-:Y:S01]  /*2140*/  HADD2.F32 R23, -RZ, R4.H0_H0 ;  /* 0x20000004ff177230 */ /* 0x004fe20000004100 */
[----:B------:R-:W-:Y:S06]  /*2150*/  BRA `(.L_x_12472) ;  /* 0x0000000800c47947 */ /* 0x000fec0003800000 */
.L_x_12475:
        /* <DEDUP_REMOVED lines=8> */
.L_x_12478:
[----:B------:R-:W2:Y:S02]  /*21e0*/  LDG.E.U16 R4, desc[UR36][R4.64] ;  /* 0x0000002404047981 */ /* 0x000ea4000c1e1500 */
[----:B--2---:R-:W-:Y:S01]  /*21f0*/  HADD2.F32 R23, -RZ, R4.H0_H0 ;  /* 0x20000004ff177230 */ /* 0x004fe20000004100 */
[----:B------:R-:W-:Y:S06]  /*2200*/  BRA `(.L_x_12472) ;  /* 0x0000000800987947 */ /* 0x000fec0003800000 */
.L_x_12477:
[----:B------:R-:W2:Y:S01]  /*2210*/  LDG.E.64 R4, desc[UR36][R4.64] ;  /* 0x0000002404047981 */ /* 0x000ea2000c1e1b00 */
[----:B------:R-:W-:Y:S01]  /*2220*/  UMOV UR4, 0xf0000000 ;  /* 0xf000000000047882 */ /* 0x000fe20000000000 */
[----:B------:R-:W-:Y:S01]  /*2230*/  UMOV UR5, 0x380fffff ;  /* 0x380fffff00057882 */ /* 0x000fe20000000000 */
[----:B--2---:R-:W0:Y:S01]  /*2240*/  F2F.F32.F64 R23, R4 ;  /* 0x0000000400177310 */ /* 0x004e220000301000 */
[----:B------:R-:W-:-:S14]  /*2250*/  DSETP.GEU.AND P0, PT, |R4|, UR4, PT ;  /* 0x0000000404007e2a */ /* 0x000fdc000bf0e200 */
[----:B0-----:R-:W-:Y:S01]  /*2260*/  @!P0 FMUL R23, R23, 1.175494350822287508e-38 ;  /* 0x0080000017178820 */ /* 0x001fe20000400000 */
[----:B------:R-:W-:Y:S06]  /*2270*/  BRA `(.L_x_12472) ;  /* 0x00000008007c7947 */ /* 0x000fec0003800000 */
.L_x_12467:
        /* <DEDUP_REMOVED lines=12> */
.L_x_12481:
[----:B------:R-:W2:Y:S01]  /*2340*/  LDG.E.64 R4, desc[UR36][R4.64] ;  /* 0x0000002404047981 */ /* 0x000ea2000c1e1b00 */
[----:B------:R-:W-:Y:S01]  /*2350*/  UMOV UR4, 0xf0000000 ;  /* 0xf000000000047882 */ /* 0x000fe20000000000 */
[----:B------:R-:W-:Y:S01]  /*2360*/  UMOV UR5, 0x380fffff ;  /* 0x380fffff00057882 */ /* 0x000fe20000000000 */
[----:B--2---:R-:W0:Y:S01]  /*2370*/  F2F.F32.F64 R23, R4 ;  /* 0x0000000400177310 */ /* 0x004e220000301000 */
[----:B------:R-:W-:-:S14]  /*2380*/  DSETP.GEU.AND P0, PT, |R4|, UR4, PT ;  /* 0x0000000404007e2a */ /* 0x000fdc000bf0e200 */
[----:B0-----:R-:W-:Y:S01]  /*2390*/  @!P0 FMUL R23, R23, 1.175494350822287508e-38 ;  /* 0x0080000017178820 */ /* 0x001fe20000400000 */
[----:B------:R-:W-:Y:S06]  /*23a0*/  BRA `(.L_x_12472) ;  /* 0x0000000800307947 */ /* 0x000fec0003800000 */
.L_x_12480:
        /* <DEDUP_REMOVED lines=26> */
.L_x_12483:
        /* <DEDUP_REMOVED lines=13> */
.L_x_12482:
[----:B------:R-:W2:Y:S02]  /*2620*/  LDG.E.U16 R4, desc[UR36][R4.64] ;  /* 0x0000002404047981 */ /* 0x000ea4000c1e1500 */
[----:B--2---:R-:W-:Y:S01]  /*2630*/  IMAD.U32 R23, R4, 0x10000, RZ ;  /* 0x0001000004177824 */ /* 0x004fe200078e00ff */
[----:B------:R-:W-:Y:S06]  /*2640*/  BRA `(.L_x_12472) ;  /* 0x0000000400887947 */ /* 0x000fec0003800000 */
.L_x_12479:
        /* <DEDUP_REMOVED lines=11> */
.L_x_12486:
        /* <DEDUP_REMOVED lines=20> */
.L_x_12488:
[----:B------:R-:W-:Y:S05]  /*2840*/  BSYNC B0 ;  /* 0x0000000000007941 */ /* 0x000fea0003800000 */
.L_x_12487:
[----:B------:R-:W-:Y:S01]  /*2850*/  IMAD.SHL.U32 R3, R3, 0x100000, RZ ;  /* 0x0010000003037824 */ /* 0x000fe200078e00ff */
[----:B------:R-:W-:-:S04]  /*2860*/  LEA R0, R0, 0x3b800000, 0x17 ;  /* 0x3b80000000007811 */ /* 0x000fc800078eb8ff */
[----:B------:R-:W-:Y:S01]  /*2870*/  LOP3.LUT R23, R0, R3, R23, 0xfe, !PT ;  /* 0x0000000300177212 */ /* 0x000fe200078efe17 */
[----:B------:R-:W-:Y:S06]  /*2880*/  BRA `(.L_x_12472) ;  /* 0x0000000000f87947 */ /* 0x000fec0003800000 */
.L_x_12485:
        /* <DEDUP_REMOVED lines=20> */
.L_x_12490:
[----:B------:R-:W-:Y:S05]  /*29d0*/  BSYNC B0 ;  /* 0x0000000000007941 */ /* 0x000fea0003800000 */
.L_x_12489:
[----:B------:R-:W-:Y:S01]  /*29e0*/  IMAD.SHL.U32 R3, R3, 0x200000, RZ ;  /* 0x0020000003037824 */ /* 0x000fe200078e00ff */
[----:B------:R-:W-:-:S04]  /*29f0*/  LEA R0, R0, 0x37800000, 0x17 ;  /* 0x3780000000007811 */ /* 0x000fc800078eb8ff */
[----:B------:R-:W-:Y:S01]  /*2a00*/  LOP3.LUT R23, R0, R3, R23, 0xfe, !PT ;  /* 0x0000000300177212 */ /* 0x000fe200078efe17 */
[----:B------:R-:W-:Y:S06]  /*2a10*/  BRA `(.L_x_12472) ;  /* 0x0000000000947947 */ /* 0x000fec0003800000 */
.L_x_12484:
        /* <DEDUP_REMOVED lines=14> */
.L_x_12471:
        /* <DEDUP_REMOVED lines=16> */
.L_x_12493:
[----:B------:R-:W-:Y:S01]  /*2c00*/  IMAD.MOV.U32 R23, RZ, RZ, RZ ;  /* 0x000000ffff177224 */ /* 0x000fe200078e00ff */
[----:B------:R-:W-:Y:S06]  /*2c10*/  BRA `(.L_x_12472) ;  /* 0x0000000000147947 */ /* 0x000fec0003800000 */
.L_x_12492:
[----:B------:R-:W2:Y:S02]  /*2c20*/  LDG.E.64 R4, desc[UR36][R4.64] ;  /* 0x0000002404047981 */ /* 0x000ea4000c1e1b00 */
[----:B--2---:R0:W2:Y:S01]  /*2c30*/  I2F.U64 R23, R4 ;  /* 0x0000000400177312 */ /* 0x0040a20000301000 */
[----:B------:R-:W-:Y:S05]  /*2c40*/  BRA `(.L_x_12472) ;  /* 0x0000000000087947 */ /* 0x000fea0003800000 */
.L_x_12491:
[----:B------:R-:W2:Y:S02]  /*2c50*/  LDG.E R4, desc[UR36][R4.64] ;  /* 0x0000002404047981 */ /* 0x000ea4000c1e1900 */
[----:B--2---:R-:W-:-:S07]  /*2c60*/  I2FP.F32.U32 R23, R4 ;  /* 0x0000000400177245 */ /* 0x004fce0000201000 */
.L_x_12472:
[----:B------:R-:W-:Y:S05]  /*2c70*/  BSYNC B6 ;  /* 0x0000000000067941 */ /* 0x000fea0003800000 */
.L_x_12466:
[----:B------:R-:W-:-:S07]  /*2c80*/  VIADD R16, R16, 0x80 ;  /* 0x0000008010107836 */ /* 0x000fce0000000000 */
.L_x_12465:
[----:B------:R-:W-:Y:S05]  /*2c90*/  BSYNC B7 ;  /* 0x0000000000077941 */ /* 0x000fea0003800000 */
.L_x_12464:
[----:B------:R-:W-:Y:S01]  /*2ca0*/  ISETP.GE.AND P0, PT, R16, R17, PT ;  /* 0x000000111000720c */ /* 0x000fe20003f06270 */
[----:B------:R-:W-:-:S12]  /*2cb0*/  BSSY B6, `(.L_x_12494) ;  /* 0x00000e1000067945 */ /* 0x000fd80003800000 */
        /* <DEDUP_REMOVED lines=21> */
.L_x_12499:
[----:B------:R-:W2:Y:S02]  /*2e10*/  LDG.E.U8 R4, desc[UR36][R4.64] ;  /* 0x0000002404047981 */ /* 0x000ea4000c1e1100 */
[----:B--2---:R-:W-:Y:S01]  /*2e20*/  I2FP.F32.U32 R19, R4 ;  /* 0x0000000400137245 */ /* 0x004fe20000201000 */
[----:B------:R-:W-:Y:S06]  /*2e30*/  BRA `(.L_x_12495) ;  /* 0x0000000c00207947 */ /* 0x000fec0003800000 */
.L_x_12498:
        /* <DEDUP_REMOVED lines=9> */
.L_x_12502:
[----:B------:R-:W2:Y:S02]  /*2ed0*/  LDG.E R4, desc[UR36][R4.64] ;  /* 0x0000002404047981 */ /* 0x000ea4000c1e1900 */
[----:B--2---:R-:W-:Y:S01]  /*2ee0*/  I2FP.F32.S32 R19, R4 ;  /* 0x0000000400137245 */ /* 0x004fe20000201400 */
[----:B------:R-:W-:Y:S06]  /*2ef0*/  BRA `(.L_x_12495) ;  /* 0x0000000800f07947 */ /* 0x000fec0003800000 */
.L_x_12501:
[----:B------:R-:W2:Y:S02]  /*2f00*/  LDG.E.U16 R4, desc[UR36][R4.64] ;  /* 0x0000002404047981 */ /* 0x000ea4000c1e1500 */
[----:B--2---:R0:W2:Y:S01]  /*2f10*/  I2F.S16 R19, R4 ;  /* 0x0000000400137306 */ /* 0x0040a20000101400 */
[----:B------:R-:W-:Y:S05]  /*2f20*/  BRA `(.L_x_12495) ;  /* 0x0000000800e47947 */ /* 0x000fea0003800000 */
.L_x_12497:
        /* <DEDUP_REMOVED lines=8> */
.L_x_12504:
[----:B------:R-:W2:Y:S02]  /*2fb0*/  LDG.E.U16 R4, desc[UR36][R4.64] ;  /* 0x0000002404047981 */ /* 0x000ea4000c1e1500 */
[----:B--2---:R-:W-:Y:S01]  /*2fc0*/  HADD2.F32 R19, -RZ, R4.H0_H0 ;  /* 0x20000004ff137230 */ /* 0x004fe20000004100 */
[----:B------:R-:W-:Y:S06]  /*2fd0*/  BRA `(.L_x_12495) ;  /* 0x0000000800b87947 */ /* 0x000fec0003800000 */
.L_x_12503:
        /* <DEDUP_REMOVED lines=8> */
.L_x_12506:
[----:B------:R-:W2:Y:S02]  /*3060*/  LDG.E.U16 R4, desc[UR36][R4.64] ;  /* 0x0000002404047981 */ /* 0x000ea4000c1e1500 */
[----:B--2---:R-:W-:Y:S01]  /*3070*/  HADD2.F32 R19, -RZ, R4.H0_H0 ;  /* 0x20000004ff137230 */ /* 0x004fe20000004100 */
[----:B------:R-:W-:Y:S06]  /*3080*/  BRA `(.L_x_12495) ;  /* 0x00000008008c7947 */ /* 0x000fec0003800000 */
.L_x_12505:
[----:B------:R-:W2:Y:S01]  /*3090*/  LDG.E.64 R4, desc[UR36][R4.64] ;  /* 0x0000002404047981 */ /* 0x000ea2000c1e1b00 */
[----:B------:R-:W-:Y:S01]  /*30a0*/  UMOV UR4, 0xf0000000 ;  /* 0xf000000000047882 */ /* 0x000fe20000000000 */
[----:B------:R-:W-:Y:S01]  /*30b0*/  UMOV UR5, 0x380fffff ;  /* 0x380fffff00057882 */ /* 0x000fe20000000000 */
[----:B--2---:R-:W0:Y:S01]  /*30c0*/  F2F.F32.F64 R19, R4 ;  /* 0x0000000400137310 */ /* 0x004e220000301000 */
[----:B------:R-:W-:-:S14]  /*30d0*/  DSETP.GEU.AND P0, PT, |R4|, UR4, PT ;  /* 0x0000000404007e2a */ /* 0x000fdc000bf0e200 */
[----:B0-----:R-:W-:Y:S01]  /*30e0*/  @!P0 FMUL R19, R19, 1.175494350822287508e-38 ;  /* 0x0080000013138820 */ /* 0x001fe20000400000 */
[----:B------:R-:W-:Y:S06]  /*30f0*/  BRA `(.L_x_12495) ;  /* 0x0000000800707947 */ /* 0x000fec0003800000 */
.L_x_12496:
        /* <DEDUP_REMOVED lines=12> */
.L_x_12509:
[----:B------:R-:W2:Y:S01]  /*31c0*/  LDG.E.64 R4, desc[UR36][R4.64] ;  /* 0x0000002404047981 */ /* 0x000ea2000c1e1b00 */
[----:B------:R-:W-:Y:S01]  /*31d0*/  UMOV UR4, 0xf0000000 ;  /* 0xf000000000047882 */ /* 0x000fe20000000000 */
[----:B------:R-:W-:Y:S01]  /*31e0*/  UMOV UR5, 0x380fffff ;  /* 0x380fffff00057882 */ /* 0x000fe20000000000 */
[----:B--2---:R-:W0:Y:S01]  /*31f0*/  F2F.F32.F64 R19, R4 ;  /* 0x0000000400137310 */ /* 0x004e220000301000 */
[----:B------:R-:W-:-:S14]  /*3200*/  DSETP.GEU.AND P0, PT, |R4|, UR4, PT ;  /* 0x0000000404007e2a */ /* 0x000fdc000bf0e200 */
[----:B0-----:R-:W-:Y:S01]  /*3210*/  @!P0 FMUL R19, R19, 1.175494350822287508e-38 ;  /* 0x0080000013138820 */ /* 0x001fe20000400000 */
[----:B------:R-:W-:Y:S06]  /*3220*/  BRA `(.L_x_12495) ;  /* 0x0000000800247947 */ /* 0x000fec0003800000 */
.L_x_12508:
        /* <DEDUP_REMOVED lines=26> */
.L_x_12511:
        /* <DEDUP_REMOVED lines=13> */
.L_x_12510:
[----:B------:R-:W2:Y:S02]  /*34a0*/  LDG.E.U16 R4, desc[UR36][R4.64] ;  /* 0x0000002404047981 */ /* 0x000ea4000c1e1500 */
[----:B--2---:R-:W-:Y:S01]  /*34b0*/  IMAD.U32 R19, R4, 0x10000, RZ ;  /* 0x0001000004137824 */ /* 0x004fe200078e00ff */
[----:B------:R-:W-:Y:S06]  /*34c0*/  BRA `(.L_x_12495) ;  /* 0x00000004007c7947 */ /* 0x000fec0003800000 */
.L_x_12507:
        /* <DEDUP_REMOVED lines=11> */
.L_x_12514:
        /* <DEDUP_REMOVED lines=19> */
.L_x_12516:
[----:B------:R-:W-:Y:S05]  /*36b0*/  BSYNC B0 ;  /* 0x0000000000007941 */ /* 0x000fea0003800000 */
.L_x_12515:
[----:B------:R-:W-:Y:S01]  /*36c0*/  IMAD.SHL.U32 R3, R3, 0x100000, RZ ;  /* 0x0010000003037824 */ /* 0x000fe200078e00ff */
[----:B------:R-:W-:-:S04]  /*36d0*/  LEA R0, R0, 0x3b800000, 0x17 ;  /* 0x3b80000000007811 */ /* 0x000fc800078eb8ff */
[----:B------:R-:W-:Y:S01]  /*36e0*/  LOP3.LUT R19, R0, R3, R19, 0xfe, !PT ;  /* 0x0000000300137212 */ /* 0x000fe200078efe13 */
[----:B------:R-:W-:Y:S06]  /*36f0*/  BRA `(.L_x_12495) ;  /* 0x0000000000f07947 */ /* 0x000fec0003800000 */
.L_x_12513:
        /* <DEDUP_REMOVED lines=19> */
.L_x_12518:
[----:B------:R-:W-:Y:S05]  /*3830*/  BSYNC B0 ;  /* 0x0000000000007941 */ /* 0x000fea0003800000 */
.L_x_12517:
[----:B------:R-:W-:Y:S01]  /*3840*/  IMAD.SHL.U32 R3, R3, 0x200000, RZ ;  /* 0x0020000003037824 */ /* 0x000fe200078e00ff */
[----:B------:R-:W-:-:S04]  /*3850*/  LEA R0, R0, 0x37800000, 0x17 ;  /* 0x3780000000007811 */ /* 0x000fc800078eb8ff */
[----:B------:R-:W-:Y:S01]  /*3860*/  LOP3.LUT R19, R0, R3, R19, 0xfe, !PT ;  /* 0x0000000300137212 */ /* 0x000fe200078efe13 */
[----:B------:R-:W-:Y:S06]  /*3870*/  BRA `(.L_x_12495) ;  /* 0x0000000000907947 */ /* 0x000fec0003800000 */
.L_x_12512:
        /* <DEDUP_REMOVED lines=14> */
.L_x_12500:
        /* <DEDUP_REMOVED lines=16> */
.L_x_12521:
[----:B------:R-:W-:Y:S05]  /*3a60*/  BRA `(.L_x_12495) ;  /* 0x0000000000147947 */ /* 0x000fea0003800000 */
.L_x_12520:
[----:B------:R-:W2:Y:S02]  /*3a70*/  LDG.E.64 R4, desc[UR36][R4.64] ;  /* 0x0000002404047981 */ /* 0x000ea4000c1e1b00 */
[----:B--2---:R0:W2:Y:S01]  /*3a80*/  I2F.U64 R19, R4 ;  /* 0x0000000400137312 */ /* 0x0040a20000301000 */
[----:B------:R-:W-:Y:S05]  /*3a90*/  BRA `(.L_x_12495) ;  /* 0x0000000000087947 */ /* 0x000fea0003800000 */
.L_x_12519:
[----:B------:R-:W2:Y:S02]  /*3aa0*/  LDG.E R4, desc[UR36][R4.64] ;  /* 0x0000002404047981 */ /* 0x000ea4000c1e1900 */
[----:B--2---:R-:W-:-:S07]  /*3ab0*/  I2FP.F32.U32 R19, R4 ;  /* 0x0000000400137245 */ /* 0x004fce0000201000 */
.L_x_12495:
[----:B------:R-:W-:Y:S05]  /*3ac0*/  BSYNC B6 ;  /* 0x0000000000067941 */ /* 0x000fea0003800000 */
.L_x_12494:
        /* <DEDUP_REMOVED lines=10> */
[----:B------:R-:W0:Y:S08]  /*3b70*/  @!P3 LDC R3, c[0x0][0x218] ;  /* 0x00008600ff03bb82 */ /* 0x000e300000000800 */
[----:B------:R-:W3:Y:S08]  /*3b80*/  @!P1 LDC R6, c[0x0][0x218] ;  /* 0x00008600ff069b82 */ /* 0x000ef00000000800 */
[----:B------:R-:W4:Y:S08]  /*3b90*/  @!P2 LDC R7, c[0x0][0x218] ;  /* 0x00008600ff07ab82 */ /* 0x000f300000000800 */
[----:B------:R-:W1:Y:S01]  /*3ba0*/  @!P0 LDC R0, c[0x0][0x218] ;  /* 0x00008600ff008b82 */ /* 0x000e620000000800 */
[----:B0-----:R-:W1:Y:S08]  /*3bb0*/  @!P3 MUFU.RCP R3, R3 ;  /* 0x000000030003b308 */ /* 0x001e700000001000 */
[----:B---3--:R-:W0:Y:S08]  /*3bc0*/  @!P1 MUFU.RCP R6, R6 ;  /* 0x0000000600069308 */ /* 0x008e300000001000 */
[----:B----4-:R-:W3:Y:S01]  /*3bd0*/  @!P2 MUFU.RCP R8, R7 ;  /* 0x000000070008a308 */ /* 0x010ee20000001000 */
[----:B-12--5:R-:W-:-:S07]  /*3be0*/  @!P3 FMUL.FTZ R4, R3, R22 ;  /* 0x000000160304b220 */ /* 0x026fce0000410000 */
[----:B------:R-:W1:Y:S01]  /*3bf0*/  @!P0 MUFU.RCP R5, R0 ;  /* 0x0000000000058308 */ /* 0x000e620000001000 */
[----:B0-----:R-:W-:Y:S01]  /*3c00*/  @!P1 FMUL.FTZ R22, R6, R23 ;  /* 0x0000001706169220 */ /* 0x001fe20000410000 */
[----:B---3--:R-:W-:Y:S01]  /*3c10*/  @!P2 FMUL.FTZ R24, R8, R19 ;  /* 0x000000130818a220 */ /* 0x008fe20000410000 */
[----:B-1----:R-:W-:Y:S01]  /*3c20*/  @!P0 FMUL.FTZ R18, R5, R18 ;  /* 0x0000001205128220 */ /* 0x002fe20000410000 */
        /* <DEDUP_REMOVED lines=23> */
.L_x_12527:
[----:B------:R-:W0:Y:S01]  /*3da0*/  F2I.S64.TRUNC R4, R4 ;  /* 0x0000000400047311 */ /* 0x000e22000020d900 */
[----:B------:R-:W-:Y:S02]  /*3db0*/  IMAD.MOV.U32 R25, RZ, RZ, R26 ;  /* 0x000000ffff197224 */ /* 0x000fe400078e001a */
[----:B0-----:R-:W-:-:S05]  /*3dc0*/  IMAD.MOV.U32 R3, RZ, RZ, R4 ;  /* 0x000000ffff037224 */ /* 0x001fca00078e0004 */
[----:B------:R0:W-:Y:S01]  /*3dd0*/  STG.E.U8 desc[UR36][R8.64], R3 ;  /* 0x0000000308007986 */ /* 0x0001e2000c101124 */
[----:B------:R-:W-:Y:S05]  /*3de0*/  BRA `(.L_x_12523) ;  /* 0x0000000c00907947 */ /* 0x000fea0003800000 */
.L_x_12526:
        /* <DEDUP_REMOVED lines=10> */
.L_x_12530:
[----:B------:R-:W0:Y:S01]  /*3e90*/  F2I.FTZ.TRUNC.NTZ R3, R4 ;  /* 0x0000000400037305 */ /* 0x000e22000021f100 */
[----:B------:R-:W-:Y:S01]  /*3ea0*/  IMAD.MOV.U32 R25, RZ, RZ, R26 ;  /* 0x000000ffff197224 */ /* 0x000fe200078e001a */
[----:B0-----:R0:W-:Y:S01]  /*3eb0*/  STG.E desc[UR36][R8.64], R3 ;  /* 0x0000000308007986 */ /* 0x0011e2000c101924 */
[----:B------:R-:W-:Y:S05]  /*3ec0*/  BRA `(.L_x_12523) ;  /* 0x0000000c00587947 */ /* 0x000fea0003800000 */
.L_x_12529:
[----:B------:R-:W0:Y:S01]  /*3ed0*/  F2I.FTZ.TRUNC.NTZ R3, R4 ;  /* 0x0000000400037305 */ /* 0x000e22000021f100 */
[----:B------:R-:W-:Y:S01]  /*3ee0*/  IMAD.MOV.U32 R25, RZ, RZ, R26 ;  /* 0x000000ffff197224 */ /* 0x000fe200078e001a */
[----:B0-----:R0:W-:Y:S01]  /*3ef0*/  STG.E.U16 desc[UR36][R8.64], R3 ;  /* 0x0000000308007986 */ /* 0x0011e2000c101524 */
[----:B------:R-:W-:Y:S05]  /*3f00*/  BRA `(.L_x_12523) ;  /* 0x0000000c00487947 */ /* 0x000fea0003800000 */
.L_x_12525:
        /* <DEDUP_REMOVED lines=9> */
.L_x_12532:
[----:B------:R-:W-:Y:S01]  /*3fa0*/  F2FP.F16.F32.PACK_AB R4, RZ, R4 ;  /* 0x00000004ff04723e */ /* 0x000fe200000000ff */
[----:B------:R-:W-:-:S04]  /*3fb0*/  IMAD.MOV.U32 R25, RZ, RZ, R26 ;  /* 0x000000ffff197224 */ /* 0x000fc800078e001a */
[----:B------:R0:W-:Y:S01]  /*3fc0*/  STG.E.U16 desc[UR36][R8.64], R4 ;  /* 0x0000000408007986 */ /* 0x0001e2000c101524 */
[----:B------:R-:W-:Y:S05]  /*3fd0*/  BRA `(.L_x_12523) ;  /* 0x0000000c00147947 */ /* 0x000fea0003800000 */
.L_x_12531:
        /* <DEDUP_REMOVED lines=10> */
.L_x_12534:
[----:B------:R-:W-:Y:S01]  /*4080*/  F2FP.F16.F32.PACK_AB R3, RZ, R4 ;  /* 0x00000004ff03723e */ /* 0x000fe200000000ff */
[----:B------:R-:W-:-:S03]  /*4090*/  IMAD.MOV.U32 R25, RZ, RZ, R26 ;  /* 0x000000ffff197224 */ /* 0x000fc600078e001a */
[----:B------:R-:W-:-:S05]  /*40a0*/  PRMT R3, R3, 0x5410, RZ ;  /* 0x0000541003037816 */ /* 0x000fca00000000ff */
[----:B------:R0:W-:Y:S01]  /*40b0*/  STG.E desc[UR36][R8.64], R3 ;  /* 0x0000000308007986 */ /* 0x0001e2000c101924 */
[----:B------:R-:W-:Y:S05]  /*40c0*/  BRA `(.L_x_12523) ;  /* 0x0000000800d87947 */ /* 0x000fea0003800000 */
.L_x_12533:
[----:B------:R-:W-:Y:S01]  /*40d0*/  FMUL.FTZ R4, R4, 1 ;  /* 0x3f80000004047820 */ /* 0x000fe20000410000 */
[----:B------:R-:W-:-:S05]  /*40e0*/  IMAD.MOV.U32 R25, RZ, RZ, R26 ;  /* 0x000000ffff197224 */ /* 0x000fca00078e001a */
[----:B------:R-:W0:Y:S02]  /*40f0*/  F2F.F64.F32 R4, R4 ;  /* 0x0000000400047310 */ /* 0x000e240000201800 */
[----:B0-----:R0:W-:Y:S01]  /*4100*/  STG.E.64 desc[UR36][R8.64], R4 ;  /* 0x0000000408007986 */ /* 0x0011e2000c101b24 */
[----:B------:R-:W-:Y:S05]  /*4110*/  BRA `(.L_x_12523) ;  /* 0x0000000800c47947 */ /* 0x000fea0003800000 */
.L_x_12524:
        /* <DEDUP_REMOVED lines=13> */
.L_x_12537:
[----:B------:R-:W-:Y:S01]  /*41f0*/  FMUL.FTZ R4, R4, 1 ;  /* 0x3f80000004047820 */ /* 0x000fe20000410000 */
[----:B------:R-:W-:Y:S01]  /*4200*/  CS2R R6, SRZ ;  /* 0x0000000000067805 */ /* 0x000fe2000001ff00 */
[----:B------:R-:W-:-:S04]  /*4210*/  IMAD.MOV.U32 R25, RZ, RZ, R26 ;  /* 0x000000ffff197224 */ /* 0x000fc800078e001a */
[----:B------:R-:W0:Y:S02]  /*4220*/  F2F.F64.F32 R4, R4 ;  /* 0x0000000400047310 */ /* 0x000e240000201800 */
[----:B0-----:R0:W-:Y:S01]  /*4230*/  STG.E.128 desc[UR36][R8.64], R4 ;  /* 0x0000000408007986 */ /* 0x0011e2000c101d24 */
[----:B------:R-:W-:Y:S05]  /*4240*/  BRA `(.L_x_12523) ;  /* 0x0000000800787947 */ /* 0x000fea0003800000 */
.L_x_12536:
        /* <DEDUP_REMOVED lines=20> */
.L_x_12541:
[----:B------:R-:W-:Y:S05]  /*4390*/  BSYNC B0 ;  /* 0x0000000000007941 */ /* 0x000fea0003800000 */
.L_x_12540:
[----:B------:R-:W-:Y:S01]  /*43a0*/  LOP3.LUT R5, R0, R5, RZ, 0xfc, !PT ;  /* 0x0000000500057212 */ /* 0x000fe200078efcff */
[----:B------:R-:W-:-:S04]  /*43b0*/  IMAD.MOV.U32 R25, RZ, RZ, R26 ;  /* 0x000000ffff197224 */ /* 0x000fc800078e001a */
[----:B------:R0:W-:Y:S01]  /*43c0*/  STG.E.U8 desc[UR36][R8.64], R5 ;  /* 0x0000000508007986 */ /* 0x0001e2000c101124 */
[----:B------:R-:W-:Y:S05]  /*43d0*/  BRA `(.L_x_12523) ;  /* 0x0000000800147947 */ /* 0x000fea0003800000 */
.L_x_12539:
        /* <DEDUP_REMOVED lines=12> */
.L_x_12543:
[----:B------:R-:W-:Y:S01]  /*44a0*/  IMAD.MOV.U32 R0, RZ, RZ, 0x7f ;  /* 0x0000007fff007424 */ /* 0x000fe200078e00ff */
[----:B------:R-:W-:-:S04]  /*44b0*/  ISETP.GT.U32.AND P0, PT, R5, 0x7f800000, PT ;  /* 0x7f8000000500780c */ /* 0x000fc80003f04070 */
[----:B------:R-:W-:-:S09]  /*44c0*/  SEL R0, R0, 0x7c, P0 ;  /* 0x0000007c00007807 */ /* 0x000fd20000000000 */
.L_x_12544:
[----:B------:R-:W-:Y:S05]  /*44d0*/  BSYNC B0 ;  /* 0x0000000000007941 */ /* 0x000fea0003800000 */
.L_x_12542:
[----:B------:R-:W-:Y:S01]  /*44e0*/  LOP3.LUT R4, R4, 0x80000000, RZ, 0xc0, !PT ;  /* 0x8000000004047812 */ /* 0x000fe200078ec0ff */
[----:B------:R-:W-:-:S03]  /*44f0*/  IMAD.MOV.U32 R25, RZ, RZ, R26 ;  /* 0x000000ffff197224 */ /* 0x000fc600078e001a */
[----:B------:R-:W-:-:S04]  /*4500*/  SHF.R.U32.HI R3, RZ, 0x18, R4 ;  /* 0x00000018ff037819 */ /* 0x000fc80000011604 */
[----:B------:R-:W-:-:S05]  /*4510*/  LOP3.LUT R3, R0, R3, RZ, 0xfc, !PT ;  /* 0x0000000300037212 */ /* 0x000fca00078efcff */
[----:B------:R0:W-:Y:S01]  /*4520*/  STG.E.U8 desc[UR36][R8.64], R3 ;  /* 0x0000000308007986 */ /* 0x0001e2000c101124 */
[----:B------:R-:W-:Y:S05]  /*4530*/  BRA `(.L_x_12523) ;  /* 0x0000000400bc7947 */ /* 0x000fea0003800000 */
.L_x_12538:
[----:B------:R-:W-:Y:S01]  /*4540*/  F2FP.BF16.F32.PACK_AB R4, RZ, R4 ;  /* 0x00000004ff04723e */ /* 0x000fe200000010ff */
[----:B------:R-:W-:-:S04]  /*4550*/  IMAD.MOV.U32 R25, RZ, RZ, R26 ;  /* 0x000000ffff197224 */ /* 0x000fc800078e001a */
[----:B------:R0:W-:Y:S01]  /*4560*/  STG.E.U16 desc[UR36][R8.64], R4 ;  /* 0x0000000408007986 */ /* 0x0001e2000c101524 */
[----:B------:R-:W-:Y:S05]  /*4570*/  BRA `(.L_x_12523) ;  /* 0x0000000400ac7947 */ /* 0x000fea0003800000 */
.L_x_12535:
        /* <DEDUP_REMOVED lines=12> */
.L_x_12547:
        /* <DEDUP_REMOVED lines=16> */
.L_x_12550:
[----:B------:R-:W-:-:S04]  /*4740*/  LOP3.LUT R4, R4, 0x80000000, RZ, 0xc0, !PT ;  /* 0x8000000004047812 */ /* 0x000fc800078ec0ff */
[----:B------:R-:W-:-:S04]  /*4750*/  SHF.R.U32.HI R4, RZ, 0x18, R4 ;  /* 0x00000018ff047819 */ /* 0x000fc80000011604 */
[----:B------:R-:W-:-:S04]  /*4760*/  LOP3.LUT R3, R3, R4, RZ, 0xfc, !PT ;  /* 0x0000000403037212 */ /* 0x000fc800078efcff */
[----:B------:R-:W-:-:S07]  /*4770*/  PRMT R0, R3, 0x7610, R0 ;  /* 0x0000761003007816 */ /* 0x000fce0000000000 */
.L_x_12549:
[----:B------:R-:W-:Y:S05]  /*4780*/  BSYNC B0 ;  /* 0x0000000000007941 */ /* 0x000fea0003800000 */
.L_x_12548:
[----:B------:R3:W-:Y:S01]  /*4790*/  STG.E.U8 desc[UR36][R8.64], R0 ;  /* 0x0000000008007986 */ /* 0x0007e2000c101124 */
[----:B------:R-:W-:Y:S01]  /*47a0*/  IMAD.MOV.U32 R25, RZ, RZ, R26 ;  /* 0x000000ffff197224 */ /* 0x000fe200078e001a */
[----:B------:R-:W-:Y:S06]  /*47b0*/  BRA `(.L_x_12523) ;  /* 0x00000004001c7947 */ /* 0x000fec0003800000 */
.L_x_12546:
        /* <DEDUP_REMOVED lines=16> */
.L_x_12553:
[----:B------:R-:W-:-:S04]  /*48c0*/  LOP3.LUT R4, R4, 0x80000000, RZ, 0xc0, !PT ;  /* 0x8000000004047812 */ /* 0x000fc800078ec0ff */
[----:B------:R-:W-:-:S04]  /*48d0*/  SHF.R.U32.HI R4, RZ, 0x18, R4 ;  /* 0x00000018ff047819 */ /* 0x000fc80000011604 */
[----:B------:R-:W-:-:S04]  /*48e0*/  LOP3.LUT R3, R3, R4, RZ, 0xfc, !PT ;  /* 0x0000000403037212 */ /* 0x000fc800078efcff */
[----:B------:R-:W-:-:S07]  /*48f0*/  PRMT R0, R3, 0x7610, R0 ;  /* 0x0000761003007816 */ /* 0x000fce0000000000 */
.L_x_12552:
[----:B------:R-:W-:Y:S05]  /*4900*/  BSYNC B0 ;  /* 0x0000000000007941 */ /* 0x000fea0003800000 */
.L_x_12551:
[----:B------:R0:W-:Y:S01]  /*4910*/  STG.E.U8 desc[UR36][R8.64], R0 ;  /* 0x0000000008007986 */ /* 0x0001e2000c101124 */
[----:B------:R-:W-:Y:S01]  /*4920*/  IMAD.MOV.U32 R25, RZ, RZ, R26 ;  /* 0x000000ffff197224 */ /* 0x000fe200078e001a */
[----:B------:R-:W-:Y:S06]  /*4930*/  BRA `(.L_x_12523) ;  /* 0x0000000000bc7947 */ /* 0x000fec0003800000 */
.L_x_12545:
        /* <DEDUP_REMOVED lines=22> */
.L_x_12528:
        /* <DEDUP_REMOVED lines=16> */
.L_x_12556:
[----:B------:R-:W-:Y:S01]  /*4ba0*/  IMAD.MOV.U32 R25, RZ, RZ, R26 ;  /* 0x000000ffff197224 */ /* 0x000fe200078e001a */
[----:B------:R-:W-:Y:S06]  /*4bb0*/  BRA `(.L_x_12523) ;  /* 0x00000000001c7947 */ /* 0x000fec0003800000 */
.L_x_12555:
[----:B------:R-:W0:Y:S01]  /*4bc0*/  F2I.U64.TRUNC R4, R4 ;  /* 0x0000000400047311 */ /* 0x000e22000020d800 */
[----:B------:R-:W-:Y:S01]  /*4bd0*/  IMAD.MOV.U32 R25, RZ, RZ, R26 ;  /* 0x000000ffff197224 */ /* 0x000fe200078e001a */
[----:B0-----:R2:W-:Y:S01]  /*4be0*/  STG.E.64 desc[UR36][R8.64], R4 ;  /* 0x0000000408007986 */ /* 0x0015e2000c101b24 */
[----:B------:R-:W-:Y:S05]  /*4bf0*/  BRA `(.L_x_12523) ;  /* 0x00000000000c7947 */ /* 0x000fea0003800000 */
.L_x_12554:
[----:B------:R-:W0:Y:S01]  /*4c00*/  F2I.FTZ.U32.TRUNC.NTZ R3, R4 ;  /* 0x0000000400037305 */ /* 0x000e22000021f000 */
[----:B------:R-:W-:Y:S01]  /*4c10*/  IMAD.MOV.U32 R25, RZ, RZ, R26 ;  /* 0x000000ffff197224 */ /* 0x000fe200078e001a */
[----:B0-----:R0:W-:Y:S06]  /*4c20*/  STG.E desc[UR36][R8.64], R3 ;  /* 0x0000000308007986 */ /* 0x0011ec000c101924 */
.L_x_12523:
[----:B------:R-:W-:Y:S05]  /*4c30*/  BSYNC B6 ;  /* 0x0000000000067941 */ /* 0x000fea0003800000 */
.L_x_12522:
        /* <DEDUP_REMOVED lines=24> */
.L_x_12562:
[----:B------:R-:W0:Y:S02]  /*4dc0*/  F2I.S64.TRUNC R18, R18 ;  /* 0x0000001200127311 */ /* 0x000e24000020d900 */
[----:B0-----:R-:W-:-:S05]  /*4dd0*/  IMAD.MOV.U32 R3, RZ, RZ, R18 ;  /* 0x000000ffff037224 */ /* 0x001fca00078e0012 */
[----:B------:R0:W-:Y:S01]  /*4de0*/  STG.E.U8 desc[UR36][R8.64], R3 ;  /* 0x0000000308007986 */ /* 0x0001e2000c101124 */
[----:B------:R-:W-:Y:S05]  /*4df0*/  BRA `(.L_x_12564) ;  /* 0x0000000c00407947 */ /* 0x000fea0003800000 */
.L_x_12561:
        /* <DEDUP_REMOVED lines=9> */
.L_x_12566:
[----:B------:R-:W0:Y:S02]  /*4e90*/  F2I.FTZ.TRUNC.NTZ R3, R18 ;  /* 0x0000001200037305 */ /* 0x000e24000021f100 */
[----:B0-----:R0:W-:Y:S01]  /*4ea0*/  STG.E desc[UR36][R8.64], R3 ;  /* 0x0000000308007986 */ /* 0x0011e2000c101924 */
[----:B------:R-:W-:Y:S05]  /*4eb0*/  BRA `(.L_x_12564) ;  /* 0x0000000c00107947 */ /* 0x000fea0003800000 */
.L_x_12565:
[----:B------:R-:W0:Y:S02]  /*4ec0*/  F2I.FTZ.TRUNC.NTZ R3, R18 ;  /* 0x0000001200037305 */ /* 0x000e24000021f100 */
[----:B0-----:R0:W-:Y:S01]  /*4ed0*/  STG.E.U16 desc[UR36][R8.64], R3 ;  /* 0x0000000308007986 */ /* 0x0011e2000c101524 */
[----:B------:R-:W-:Y:S05]  /*4ee0*/  BRA `(.L_x_12564) ;  /* 0x0000000c00047947 */ /* 0x000fea0003800000 */
.L_x_12560:
        /* <DEDUP_REMOVED lines=8> */
.L_x_12568:
[----:B------:R-:W-:-:S05]  /*4f70*/  F2FP.F16.F32.PACK_AB R18, RZ, R18 ;  /* 0x00000012ff12723e */ /* 0x000fca00000000ff */
[----:B------:R0:W-:Y:S01]  /*4f80*/  STG.E.U16 desc[UR36][R8.64], R18 ;  /* 0x0000001208007986 */ /* 0x0001e2000c101524 */
[----:B------:R-:W-:Y:S05]  /*4f90*/  BRA `(.L_x_12564) ;  /* 0x0000000800d87947 */ /* 0x000fea0003800000 */
.L_x_12567:
        /* <DEDUP_REMOVED lines=9> */
.L_x_12570:
[----:B------:R-:W-:-:S04]  /*5030*/  F2FP.F16.F32.PACK_AB R3, RZ, R18 ;  /* 0x00000012ff03723e */ /* 0x000fc800000000ff */
[----:B------:R-:W-:-:S05]  /*5040*/  PRMT R3, R3, 0x5410, RZ ;  /* 0x0000541003037816 */ /* 0x000fca00000000ff */
[----:B------:R0:W-:Y:S01]  /*5050*/  STG.E desc[UR36][R8.64], R3 ;  /* 0x0000000308007986 */ /* 0x0001e2000c101924 */
[----:B------:R-:W-:Y:S05]  /*5060*/  BRA `(.L_x_12564) ;  /* 0x0000000800a47947 */ /* 0x000fea0003800000 */
.L_x_12569:
[----:B------:R-:W-:-:S06]  /*5070*/  FMUL.FTZ R4, R18, 1 ;  /* 0x3f80000012047820 */ /* 0x000fcc0000410000 */
[----:B------:R-:W0:Y:S02]  /*5080*/  F2F.F64.F32 R4, R4 ;  /* 0x0000000400047310 */ /* 0x000e240000201800 */
[----:B0-----:R0:W-:Y:S01]  /*5090*/  STG.E.64 desc[UR36][R8.64], R4 ;  /* 0x0000000408007986 */ /* 0x0011e2000c101b24 */
[----:B------:R-:W-:Y:S05]  /*50a0*/  BRA `(.L_x_12564) ;  /* 0x0000000800947947 */ /* 0x000fea0003800000 */
.L_x_12559:
        /* <DEDUP_REMOVED lines=12> */
.L_x_12573:
[----:B------:R-:W-:Y:S01]  /*5170*/  FMUL.FTZ R4, R18, 1 ;  /* 0x3f80000012047820 */ /* 0x000fe20000410000 */
[----:B------:R-:W-:-:S05]  /*5180*/  CS2R R6, SRZ ;  /* 0x0000000000067805 */ /* 0x000fca000001ff00 */
[----:B------:R-:W0:Y:S02]  /*5190*/  F2F.F64.F32 R4, R4 ;  /* 0x0000000400047310 */ /* 0x000e240000201800 */
[----:B0-----:R0:W-:Y:S01]  /*51a0*/  STG.E.128 desc[UR36][R8.64], R4 ;  /* 0x0000000408007986 */ /* 0x0011e2000c101d24 */
[----:B------:R-:W-:Y:S05]  /*51b0*/  BRA `(.L_x_12564) ;  /* 0x0000000800507947 */ /* 0x000fea0003800000 */
.L_x_12572:
        /* <DEDUP_REMOVED lines=20> */
.L_x_12577:
[----:B------:R-:W-:Y:S05]  /*5300*/  BSYNC B0 ;  /* 0x0000000000007941 */ /* 0x000fea0003800000 */
.L_x_12576:
[----:B------:R-:W-:-:S05]  /*5310*/  LOP3.LUT R5, R0, R5, RZ, 0xfc, !PT ;  /* 0x0000000500057212 */ /* 0x000fca00078efcff */
[----:B------:R0:W-:Y:S01]  /*5320*/  STG.E.U8 desc[UR36][R8.64], R5 ;  /* 0x0000000508007986 */ /* 0x0001e2000c101124 */
[----:B------:R-:W-:Y:S05]  /*5330*/  BRA `(.L_x_12564) ;  /* 0x0000000400f07947 */ /* 0x000fea0003800000 */
.L_x_12575:
        /* <DEDUP_REMOVED lines=12> */
.L_x_12579:
[----:B------:R-:W-:Y:S01]  /*5400*/  IMAD.MOV.U32 R0, RZ, RZ, 0x7f ;  /* 0x0000007fff007424 */ /* 0x000fe200078e00ff */
[----:B------:R-:W-:-:S04]  /*5410*/  ISETP.GT.U32.AND P0, PT, R4, 0x7f800000, PT ;  /* 0x7f8000000400780c */ /* 0x000fc80003f04070 */
[----:B------:R-:W-:-:S09]  /*5420*/  SEL R0, R0, 0x7c, P0 ;  /* 0x0000007c00007807 */ /* 0x000fd20000000000 */
.L_x_12580:
[----:B------:R-:W-:Y:S05]  /*5430*/  BSYNC B0 ;  /* 0x0000000000007941 */ /* 0x000fea0003800000 */
.L_x_12578:
[----:B------:R-:W-:-:S04]  /*5440*/  LOP3.LUT R18, R18, 0x80000000, RZ, 0xc0, !PT ;  /* 0x8000000012127812 */ /* 0x000fc800078ec0ff */
[----:B------:R-:W-:-:S04]  /*5450*/  SHF.R.U32.HI R3, RZ, 0x18, R18 ;  /* 0x00000018ff037819 */ /* 0x000fc80000011612 */
[----:B------:R-:W-:-:S05]  /*5460*/  LOP3.LUT R3, R0, R3, RZ, 0xfc, !PT ;  /* 0x0000000300037212 */ /* 0x000fca00078efcff */
[----:B------:R0:W-:Y:S01]  /*5470*/  STG.E.U8 desc[UR36][R8.64], R3 ;  /* 0x0000000308007986 */ /* 0x0001e2000c101124 */
[----:B------:R-:W-:Y:S05]  /*5480*/  BRA `(.L_x_12564) ;  /* 0x00000004009c7947 */ /* 0x000fea0003800000 */
.L_x_12574:
[----:B------:R-:W-:-:S05]  /*5490*/  F2FP.BF16.F32.PACK_AB R18, RZ, R18 ;  /* 0x00000012ff12723e */ /* 0x000fca00000010ff */
[----:B------:R0:W-:Y:S01]  /*54a0*/  STG.E.U16 desc[UR36][R8.64], R18 ;  /* 0x0000001208007986 */ /* 0x0001e2000c101524 */
[----:B------:R-:W-:Y:S05]  /*54b0*/  BRA `(.L_x_12564) ;  /* 0x0000000400907947 */ /* 0x000fea0003800000 */
.L_x_12571:
        /* <DEDUP_REMOVED lines=11> */
.L_x_12583:
        /* <DEDUP_REMOVED lines=16> */
.L_x_12586:
[----:B------:R-:W-:-:S04]  /*5670*/  LOP3.LUT R18, R18, 0x80000000, RZ, 0xc0, !PT ;  /* 0x8000000012127812 */ /* 0x000fc800078ec0ff */
[----:B------:R-:W-:-:S04]  /*5680*/  SHF.R.U32.HI R3, RZ, 0x18, R18 ;  /* 0x00000018ff037819 */ /* 0x000fc80000011612 */
[----:B------:R-:W-:-:S04]  /*5690*/  LOP3.LUT R0, R0, R3, RZ, 0xfc, !PT ;  /* 0x0000000300007212 */ /* 0x000fc800078efcff */
[----:B------:R-:W-:-:S07]  /*56a0*/  PRMT R4, R0, 0x7610, R4 ;  /* 0x0000761000047816 */ /* 0x000fce0000000004 */
.L_x_12585:
[----:B------:R-:W-:Y:S05]  /*56b0*/  BSYNC B0 ;  /* 0x0000000000007941 */ /* 0x000fea0003800000 */
.L_x_12584:
[----:B------:R3:W-:Y:S01]  /*56c0*/  STG.E.U8 desc[UR36][R8.64], R4 ;  /* 0x0000000408007986 */ /* 0x0007e2000c101124 */
[----:B------:R-:W-:Y:S05]  /*56d0*/  BRA `(.L_x_12564) ;  /* 0x0000000400087947 */ /* 0x000fea0003800000 */
.L_x_12582:
        /* <DEDUP_REMOVED lines=16> */
.L_x_12589:
[----:B------:R-:W-:-:S04]  /*57e0*/  LOP3.LUT R18, R18, 0x80000000, RZ, 0xc0, !PT ;  /* 0x8000000012127812 */ /* 0x000fc800078ec0ff */
[----:B------:R-:W-:-:S04]  /*57f0*/  SHF.R.U32.HI R3, RZ, 0x18, R18 ;  /* 0x00000018ff037819 */ /* 0x000fc80000011612 */
[----:B------:R-:W-:-:S04]  /*5800*/  LOP3.LUT R0, R0, R3, RZ, 0xfc, !PT ;  /* 0x0000000300007212 */ /* 0x000fc800078efcff */
[----:B------:R-:W-:-:S07]  /*5810*/  PRMT R4, R0, 0x7610, R4 ;  /* 0x0000761000047816 */ /* 0x000fce0000000004 */
.L_x_12588:
[----:B------:R-:W-:Y:S05]  /*5820*/  BSYNC B0 ;  /* 0x0000000000007941 */ /* 0x000fea0003800000 */
.L_x_12587:
[----:B------:R0:W-:Y:S01]  /*5830*/  STG.E.U8 desc[UR36][R8.64], R4 ;  /* 0x0000000408007986 */ /* 0x0001e2000c101124 */
[----:B------:R-:W-:Y:S05]  /*5840*/  BRA `(.L_x_12564) ;  /* 0x0000000000ac7947 */ /* 0x000fea0003800000 */
.L_x_12581:
        /* <DEDUP_REMOVED lines=21> */
.L_x_12563:
        /* <DEDUP_REMOVED lines=16> */
.L_x_12592:
[----:B------:R-:W-:Y:S05]  /*5aa0*/  BRA `(.L_x_12564) ;  /* 0x0000000000147947 */ /* 0x000fea0003800000 */
.L_x_12591:
[----:B------:R-:W0:Y:S02]  /*5ab0*/  F2I.U64.TRUNC R18, R18 ;  /* 0x0000001200127311 */ /* 0x000e24000020d800 */
[----:B0-----:R2:W-:Y:S01]  /*5ac0*/  STG.E.64 desc[UR36][R8.64], R18 ;  /* 0x0000001208007986 */ /* 0x0015e2000c101b24 */
[----:B------:R-:W-:Y:S05]  /*5ad0*/  BRA `(.L_x_12564) ;  /* 0x0000000000087947 */ /* 0x000fea0003800000 */
.L_x_12590:
[----:B------:R-:W0:Y:S02]  /*5ae0*/  F2I.FTZ.U32.TRUNC.NTZ R3, R18 ;  /* 0x0000001200037305 */ /* 0x000e24000021f000 */
[----:B0-----:R0:W-:Y:S02]  /*5af0*/  STG.E desc[UR36][R8.64], R3 ;  /* 0x0000000308007986 */ /* 0x0011e4000c101924 */
.L_x_12564:
        /* <DEDUP_REMOVED lines=24> */
.L_x_12596:
[----:B------:R-:W0:Y:S02]  /*5c80*/  F2I.S64.TRUNC R22, R22 ;  /* 0x0000001600167311 */ /* 0x000e24000020d900 */
[----:B0-----:R-:W-:-:S05]  /*5c90*/  IMAD.MOV.U32 R3, RZ, RZ, R22 ;  /* 0x000000ffff037224 */ /* 0x001fca00078e0016 */
[----:B------:R0:W-:Y:S01]  /*5ca0*/  STG.E.U8 desc[UR36][R8.64], R3 ;  /* 0x0000000308007986 */ /* 0x0001e2000c101124 */
[----:B------:R-:W-:Y:S05]  /*5cb0*/  BRA `(.L_x_12598) ;  /* 0x0000000c00407947 */ /* 0x000fea0003800000 */
.L_x_12595:
        /* <DEDUP_REMOVED lines=9> */
.L_x_12600:
[----:B------:R-:W0:Y:S02]  /*5d50*/  F2I.FTZ.TRUNC.NTZ R3, R22 ;  /* 0x0000001600037305 */ /* 0x000e24000021f100 */
[----:B0-----:R3:W-:Y:S01]  /*5d60*/  STG.E desc[UR36][R8.64], R3 ;  /* 0x0000000308007986 */ /* 0x0017e2000c101924 */
[----:B------:R-:W-:Y:S05]  /*5d70*/  BRA `(.L_x_12598) ;  /* 0x0000000c00107947 */ /* 0x000fea0003800000 */
.L_x_12599:
[----:B------:R-:W0:Y:S02]  /*5d80*/  F2I.FTZ.TRUNC.NTZ R3, R22 ;  /* 0x0000001600037305 */ /* 0x000e24000021f100 */
[----:B0-----:R2:W-:Y:S01]  /*5d90*/  STG.E.U16 desc[UR36][R8.64], R3 ;  /* 0x0000000308007986 */ /* 0x0015e2000c101524 */
[----:B------:R-:W-:Y:S05]  /*5da0*/  BRA `(.L_x_12598) ;  /* 0x0000000c00047947 */ /* 0x000fea0003800000 */
.L_x_12594:
        /* <DEDUP_REMOVED lines=8> */
.L_x_12602:
[----:B------:R-:W-:-:S05]  /*5e30*/  F2FP.F16.F32.PACK_AB R22, RZ, R22 ;  /* 0x00000016ff16723e */ /* 0x000fca00000000ff */
[----:B------:R0:W-:Y:S01]  /*5e40*/  STG.E.U16 desc[UR36][R8.64], R22 ;  /* 0x0000001608007986 */ /* 0x0001e2000c101524 */
[----:B------:R-:W-:Y:S05]  /*5e50*/  BRA `(.L_x_12598) ;  /* 0x0000000800d87947 */ /* 0x000fea0003800000 */
.L_x_12601:
        /* <DEDUP_REMOVED lines=9> */
.L_x_12604:
[----:B------:R-:W-:-:S04]  /*5ef0*/  F2FP.F16.F32.PACK_AB R3, RZ, R22 ;  /* 0x00000016ff03723e */ /* 0x000fc800000000ff */
[----:B------:R-:W-:-:S05]  /*5f00*/  PRMT R3, R3, 0x5410, RZ ;  /* 0x0000541003037816 */ /* 0x000fca00000000ff */
[----:B------:R0:W-:Y:S01]  /*5f10*/  STG.E desc[UR36][R8.64], R3 ;  /* 0x0000000308007986 */ /* 0x0001e2000c101924 */
[----:B------:R-:W-:Y:S05]  /*5f20*/  BRA `(.L_x_12598) ;  /* 0x0000000800a47947 */ /* 0x000fea0003800000 */
.L_x_12603:
[----:B------:R-:W-:-:S06]  /*5f30*/  FMUL.FTZ R4, R22, 1 ;  /* 0x3f80000016047820 */ /* 0x000fcc0000410000 */
[----:B------:R-:W0:Y:S02]  /*5f40*/  F2F.F64.F32 R4, R4 ;  /* 0x0000000400047310 */ /* 0x000e240000201800 */
[----:B0-----:R0:W-:Y:S01]  /*5f50*/  STG.E.64 desc[UR36][R8.64], R4 ;  /* 0x0000000408007986 */ /* 0x0011e2000c101b24 */
[----:B------:R-:W-:Y:S05]  /*5f60*/  BRA `(.L_x_12598) ;  /* 0x0000000800947947 */ /* 0x000fea0003800000 */
.L_x_12593:
        /* <DEDUP_REMOVED lines=12> */
.L_x_12607:
[----:B------:R-:W-:Y:S01]  /*6030*/  FMUL.FTZ R4, R22, 1 ;  /* 0x3f80000016047820 */ /* 0x000fe20000410000 */
[----:B------:R-:W-:-:S05]  /*6040*/  CS2R R6, SRZ ;  /* 0x0000000000067805 */ /* 0x000fca000001ff00 */
[----:B------:R-:W0:Y:S02]  /*6050*/  F2F.F64.F32 R4, R4 ;  /* 0x0000000400047310 */ /* 0x000e240000201800 */
[----:B0-----:R0:W-:Y:S01]  /*6060*/  STG.E.128 desc[UR36][R8.64], R4 ;  /* 0x0000000408007986 */ /* 0x0011e2000c101d24 */
[----:B------:R-:W-:Y:S05]  /*6070*/  BRA `(.L_x_12598) ;  /* 0x0000000800507947 */ /* 0x000fea0003800000 */
.L_x_12606:
        /* <DEDUP_REMOVED lines=20> */
.L_x_12611:
[----:B------:R-:W-:Y:S05]  /*61c0*/  BSYNC B0 ;  /* 0x0000000000007941 */ /* 0x000fea0003800000 */
.L_x_12610:
[----:B------:R-:W-:-:S05]  /*61d0*/  LOP3.LUT R5, R0, R5, RZ, 0xfc, !PT ;  /* 0x0000000500057212 */ /* 0x000fca00078efcff */
[----:B------:R0:W-:Y:S01]  /*61e0*/  STG.E.U8 desc[UR36][R8.64], R5 ;  /* 0x0000000508007986 */ /* 0x0001e2000c101124 */
[----:B------:R-:W-:Y:S05]  /*61f0*/  BRA `(.L_x_12598) ;  /* 0x0000000400f07947 */ /* 0x000fea0003800000 */
.L_x_12609:
        /* <DEDUP_REMOVED lines=12> */
.L_x_12613:
[----:B------:R-:W-:Y:S01]  /*62c0*/  IMAD.MOV.U32 R0, RZ, RZ, 0x7f ;  /* 0x0000007fff007424 */ /* 0x000fe200078e00ff */
[----:B------:R-:W-:-:S04]  /*62d0*/  ISETP.GT.U32.AND P0, PT, R4, 0x7f800000, PT ;  /* 0x7f8000000400780c */ /* 0x000fc80003f04070 */
[----:B------:R-:W-:-:S09]  /*62e0*/  SEL R0, R0, 0x7c, P0 ;  /* 0x0000007c00007807 */ /* 0x000fd20000000000 */
.L_x_12614:
[----:B------:R-:W-:Y:S05]  /*62f0*/  BSYNC B0 ;  /* 0x0000000000007941 */ /* 0x000fea0003800000 */
.L_x_12612:
[----:B------:R-:W-:-:S04]  /*6300*/  LOP3.LUT R22, R22, 0x80000000, RZ, 0xc0, !PT ;  /* 0x8000000016167812 */ /* 0x000fc800078ec0ff */
[----:B------:R-:W-:-:S04]  /*6310*/  SHF.R.U32.HI R3, RZ, 0x18, R22 ;  /* 0x00000018ff037819 */ /* 0x000fc80000011616 */
[----:B------:R-:W-:-:S05]  /*6320*/  LOP3.LUT R3, R0, R3, RZ, 0xfc, !PT ;  /* 0x0000000300037212 */ /* 0x000fca00078efcff */
[----:B------:R0:W-:Y:S01]  /*6330*/  STG.E.U8 desc[UR36][R8.64], R3 ;  /* 0x0000000308007986 */ /* 0x0001e2000c101124 */
[----:B------:R-:W-:Y:S05]  /*6340*/  BRA `(.L_x_12598) ;  /* 0x00000004009c7947 */ /* 0x000fea0003800000 */
.L_x_12608:
[----:B------:R-:W-:-:S05]  /*6350*/  F2FP.BF16.F32.PACK_AB R22, RZ, R22 ;  /* 0x00000016ff16723e */ /* 0x000fca00000010ff */
[----:B------:R0:W-:Y:S01]  /*6360*/  STG.E.U16 desc[UR36][R8.64], R22 ;  /* 0x0000001608007986 */ /* 0x0001e2000c101524 */
[----:B------:R-:W-:Y:S05]  /*6370*/  BRA `(.L_x_12598) ;  /* 0x0000000400907947 */ /* 0x000fea0003800000 */
.L_x_12605:
        /* <DEDUP_REMOVED lines=11> */
.L_x_12617:
        /* <DEDUP_REMOVED lines=16> */
.L_x_12620:
[----:B------:R-:W-:-:S04]  /*6530*/  LOP3.LUT R22, R22, 0x80000000, RZ, 0xc0, !PT ;  /* 0x8000000016167812 */ /* 0x000fc800078ec0ff */
[----:B------:R-:W-:-:S04]  /*6540*/  SHF.R.U32.HI R3, RZ, 0x18, R22 ;  /* 0x00000018ff037819 */ /* 0x000fc80000011616 */
[----:B------:R-:W-:-:S04]  /*6550*/  LOP3.LUT R0, R0, R3, RZ, 0xfc, !PT ;  /* 0x0000000300007212 */ /* 0x000fc800078efcff */
[----:B------:R-:W-:-:S07]  /*6560*/  PRMT R4, R0, 0x7610, R4 ;  /* 0x0000761000047816 */ /* 0x000fce0000000004 */
.L_x_12619:
[----:B------:R-:W-:Y:S05]  /*6570*/  BSYNC B0 ;  /* 0x0000000000007941 */ /* 0x000fea0003800000 */
.L_x_12618:
[----:B------:R0:W-:Y:S01]  /*6580*/  STG.E.U8 desc[UR36][R8.64], R4 ;  /* 0x0000000408007986 */ /* 0x0001e2000c101124 */
[----:B------:R-:W-:Y:S05]  /*6590*/  BRA `(.L_x_12598) ;  /* 0x0000000400087947 */ /* 0x000fea0003800000 */
.L_x_12616:
        /* <DEDUP_REMOVED lines=16> */
.L_x_12623:
[----:B------:R-:W-:-:S04]  /*66a0*/  LOP3.LUT R22, R22, 0x80000000, RZ, 0xc0, !PT ;  /* 0x8000000016167812 */ /* 0x000fc800078ec0ff */
[----:B------:R-:W-:-:S04]  /*66b0*/  SHF.R.U32.HI R3, RZ, 0x18, R22 ;  /* 0x00000018ff037819 */ /* 0x000fc80000011616 */
[----:B------:R-:W-:-:S04]  /*66c0*/  LOP3.LUT R0, R0, R3, RZ, 0xfc, !PT ;  /* 0x0000000300007212 */ /* 0x000fc800078efcff */
[----:B------:R-:W-:-:S07]  /*66d0*/  PRMT R4, R0, 0x7610, R4 ;  /* 0x0000761000047816 */ /* 0x000fce0000000004 */
.L_x_12622:
[----:B------:R-:W-:Y:S05]  /*66e0*/  BSYNC B0 ;  /* 0x0000000000007941 */ /* 0x000fea0003800000 */
.L_x_12621:
[----:B------:R0:W-:Y:S01]  /*66f0*/  STG.E.U8 desc[UR36][R8.64], R4 ;  /* 0x0000000408007986 */ /* 0x0001e2000c101124 */
[----:B------:R-:W-:Y:S05]  /*6700*/  BRA `(.L_x_12598) ;  /* 0x0000000000ac7947 */ /* 0x000fea0003800000 */
.L_x_12615:
        /* <DEDUP_REMOVED lines=21> */
.L_x_12597:
        /* <DEDUP_REMOVED lines=16> */
.L_x_12626:
[----:B------:R-:W-:Y:S05]  /*6960*/  BRA `(.L_x_12598) ;  /* 0x0000000000147947 */ /* 0x000fea0003800000 */
.L_x_12625:
[----:B------:R-:W0:Y:S02]  /*6970*/  F2I.U64.TRUNC R22, R22 ;  /* 0x0000001600167311 */ /* 0x000e24000020d800 */
[----:B0-----:R0:W-:Y:S01]  /*6980*/  STG.E.64 desc[UR36][R8.64], R22 ;  /* 0x0000001608007986 */ /* 0x0011e2000c101b24 */
[----:B------:R-:W-:Y:S05]  /*6990*/  BRA `(.L_x_12598) ;  /* 0x0000000000087947 */ /* 0x000fea0003800000 */
.L_x_12624:
[----:B------:R-:W0:Y:S02]  /*69a0*/  F2I.FTZ.U32.TRUNC.NTZ R3, R22 ;  /* 0x0000001600037305 */ /* 0x000e24000021f000 */
[----:B0-----:R0:W-:Y:S02]  /*69b0*/  STG.E desc[UR36][R8.64], R3 ;  /* 0x0000000308007986 */ /* 0x0011e4000c101924 */
.L_x_12598:
[----:B------:R-:W-:-:S07]  /*69c0*/  VIADD R25, R25, 0x80 ;  /* 0x0000008019197836 */ /* 0x000fce0000000000 */
.L_x_12558:
[----:B------:R-:W-:Y:S05]  /*69d0*/  BSYNC B6 ;  /* 0x0000000000067941 */ /* 0x000fea0003800000 */
.L_x_12557:
        /* <DEDUP_REMOVED lines=22> */
.L_x_12630:
[----:B------:R-:W0:Y:S02]  /*6b40*/  F2I.S64.TRUNC R24, R24 ;  /* 0x0000001800187311 */ /* 0x000e24000020d900 */
[----:B0-----:R-:W-:-:S05]  /*6b50*/  IMAD.MOV.U32 R5, RZ, RZ, R24 ;  /* 0x000000ffff057224 */ /* 0x001fca00078e0018 */
[----:B------:R-:W-:Y:S01]  /*6b60*/  STG.E.U8 desc[UR36][R2.64], R5 ;  /* 0x0000000502007986 */ /* 0x000fe2000c101124 */
[----:B------:R-:W-:Y:S05]  /*6b70*/  EXIT ;  /* 0x000000000000794d */ /* 0x000fea0003800000 */
.L_x_12629:
        /* <DEDUP_REMOVED lines=9> */
.L_x_12633:
[----:B------:R-:W0:Y:S02]  /*6c10*/  F2I.FTZ.TRUNC.NTZ R5, R24 ;  /* 0x0000001800057305 */ /* 0x000e24000021f100 */
[----:B0-----:R-:W-:Y:S01]  /*6c20*/  STG.E desc[UR36][R2.64], R5 ;  /* 0x0000000502007986 */ /* 0x001fe2000c101924 */
[----:B------:R-:W-:Y:S05]  /*6c30*/  EXIT ;  /* 0x000000000000794d */ /* 0x000fea0003800000 */
.L_x_12632:
[----:B------:R-:W0:Y:S02]  /*6c40*/  F2I.FTZ.TRUNC.NTZ R5, R24 ;  /* 0x0000001800057305 */ /* 0x000e24000021f100 */
[----:B0-----:R-:W-:Y:S01]  /*6c50*/  STG.E.U16 desc[UR36][R2.64], R5 ;  /* 0x0000000502007986 */ /* 0x001fe2000c101524 */
[----:B------:R-:W-:Y:S05]  /*6c60*/  EXIT ;  /* 0x000000000000794d */ /* 0x000fea0003800000 */
.L_x_12628:
        /* <DEDUP_REMOVED lines=8> */
.L_x_12635:
[----:B------:R-:W-:-:S05]  /*6cf0*/  F2FP.F16.F32.PACK_AB R24, RZ, R24 ;  /* 0x00000018ff18723e */ /* 0x000fca00000000ff */
[----:B------:R-:W-:Y:S01]  /*6d00*/  STG.E.U16 desc[UR36][R2.64], R24 ;  /* 0x0000001802007986 */ /* 0x000fe2000c101524 */
[----:B------:R-:W-:Y:S05]  /*6d10*/  EXIT ;  /* 0x000000000000794d */ /* 0x000fea0003800000 */
.L_x_12634:
        /* <DEDUP_REMOVED lines=9> */
.L_x_12637:
[----:B------:R-:W-:-:S04]  /*6db0*/  F2FP.F16.F32.PACK_AB R5, RZ, R24 ;  /* 0x00000018ff05723e */ /* 0x000fc800000000ff */
[----:B------:R-:W-:-:S05]  /*6dc0*/  PRMT R5, R5, 0x5410, RZ ;  /* 0x0000541005057816 */ /* 0x000fca00000000ff */
[----:B------:R-:W-:Y:S01]  /*6dd0*/  STG.E desc[UR36][R2.64], R5 ;  /* 0x0000000502007986 */ /* 0x000fe2000c101924 */
[----:B------:R-:W-:Y:S05]  /*6de0*/  EXIT ;  /* 0x000000000000794d */ /* 0x000fea0003800000 */
.L_x_12636:
[----:B------:R-:W-:-:S06]  /*6df0*/  FMUL.FTZ R4, R24, 1 ;  /* 0x3f80000018047820 */ /* 0x000fcc0000410000 */
[----:B------:R-:W0:Y:S02]  /*6e00*/  F2F.F64.F32 R4, R4 ;  /* 0x0000000400047310 */ /* 0x000e240000201800 */
[----:B0-----:R-:W-:Y:S01]  /*6e10*/  STG.E.64 desc[UR36][R2.64], R4 ;  /* 0x0000000402007986 */ /* 0x001fe2000c101b24 */
[----:B------:R-:W-:Y:S05]  /*6e20*/  EXIT ;  /* 0x000000000000794d */ /* 0x000fea0003800000 */
.L_x_12627:
        /* <DEDUP_REMOVED lines=12> */
.L_x_12640:
[----:B------:R-:W-:Y:S01]  /*6ef0*/  FMUL.FTZ R4, R24, 1 ;  /* 0x3f80000018047820 */ /* 0x000fe20000410000 */
[----:B------:R-:W-:-:S05]  /*6f00*/  CS2R R6, SRZ ;  /* 0x0000000000067805 */ /* 0x000fca000001ff00 */
[----:B------:R-:W0:Y:S02]  /*6f10*/  F2F.F64.F32 R4, R4 ;  /* 0x0000000400047310 */ /* 0x000e240000201800 */
[----:B0-----:R-:W-:Y:S01]  /*6f20*/  STG.E.128 desc[UR36][R2.64], R4 ;  /* 0x0000000402007986 */ /* 0x001fe2000c101d24 */
[----:B------:R-:W-:Y:S05]  /*6f30*/  EXIT ;  /* 0x000000000000794d */ /* 0x000fea0003800000 */
.L_x_12639:
        /* <DEDUP_REMOVED lines=20> */
.L_x_12644:
[----:B------:R-:W-:Y:S05]  /*7080*/  BSYNC B0 ;  /* 0x0000000000007941 */ /* 0x000fea0003800000 */
.L_x_12643:
[----:B------:R-:W-:-:S05]  /*7090*/  LOP3.LUT R7, R0, R7, RZ, 0xfc, !PT ;  /* 0x0000000700077212 */ /* 0x000fca00078efcff */
[----:B------:R-:W-:Y:S01]  /*70a0*/  STG.E.U8 desc[UR36][R2.64], R7 ;  /* 0x0000000702007986 */ /* 0x000fe2000c101124 */
[----:B------:R-:W-:Y:S05]  /*70b0*/  EXIT ;  /* 0x000000000000794d */ /* 0x000fea0003800000 */
.L_x_12642:
        /* <DEDUP_REMOVED lines=12> */
.L_x_12646:
[----:B------:R-:W-:Y:S01]  /*7180*/  IMAD.MOV.U32 R0, RZ, RZ, 0x7f ;  /* 0x0000007fff007424 */ /* 0x000fe200078e00ff */
[----:B------:R-:W-:-:S04]  /*7190*/  ISETP.GT.U32.AND P0, PT, R4, 0x7f800000, PT ;  /* 0x7f8000000400780c */ /* 0x000fc80003f04070 */
[----:B------:R-:W-:-:S09]  /*71a0*/  SEL R0, R0, 0x7c, P0 ;  /* 0x0000007c00007807 */ /* 0x000fd20000000000 */
.L_x_12647:
[----:B------:R-:W-:Y:S05]  /*71b0*/  BSYNC B0 ;  /* 0x0000000000007941 */ /* 0x000fea0003800000 */
.L_x_12645:
[----:B------:R-:W-:-:S04]  /*71c0*/  LOP3.LUT R24, R24, 0x80000000, RZ, 0xc0, !PT ;  /* 0x8000000018187812 */ /* 0x000fc800078ec0ff */
[----:B------:R-:W-:-:S04]  /*71d0*/  SHF.R.U32.HI R5, RZ, 0x18, R24 ;  /* 0x00000018ff057819 */ /* 0x000fc80000011618 */
[----:B------:R-:W-:-:S05]  /*71e0*/  LOP3.LUT R5, R0, R5, RZ, 0xfc, !PT ;  /* 0x0000000500057212 */ /* 0x000fca00078efcff */
[----:B------:R-:W-:Y:S01]  /*71f0*/  STG.E.U8 desc[UR36][R2.64], R5 ;  /* 0x0000000502007986 */ /* 0x000fe2000c101124 */
[----:B------:R-:W-:Y:S05]  /*7200*/  EXIT ;  /* 0x000000000000794d */ /* 0x000fea0003800000 */
.L_x_12641:
[----:B------:R-:W-:-:S05]  /*7210*/  F2FP.BF16.F32.PACK_AB R24, RZ, R24 ;  /* 0x00000018ff18723e */ /* 0x000fca00000010ff */
[----:B------:R-:W-:Y:S01]  /*7220*/  STG.E.U16 desc[UR36][R2.64], R24 ;  /* 0x0000001802007986 */ /* 0x000fe2000c101524 */
[----:B------:R-:W-:Y:S05]  /*7230*/  EXIT ;  /* 0x000000000000794d */ /* 0x000fea0003800000 */
.L_x_12638:
        /* <DEDUP_REMOVED lines=11> */
.L_x_12650:
        /* <DEDUP_REMOVED lines=16> */
.L_x_12653:
[----:B------:R-:W-:-:S04]  /*73f0*/  LOP3.LUT R24, R24, 0x80000000, RZ, 0xc0, !PT ;  /* 0x8000000018187812 */ /* 0x000fc800078ec0ff */
[----:B------:R-:W-:-:S04]  /*7400*/  SHF.R.U32.HI R5, RZ, 0x18, R24 ;  /* 0x00000018ff057819 */ /* 0x000fc80000011618 */
[----:B------:R-:W-:-:S04]  /*7410*/  LOP3.LUT R4, R4, R5, RZ, 0xfc, !PT ;  /* 0x0000000504047212 */ /* 0x000fc800078efcff */
[----:B------:R-:W-:-:S07]  /*7420*/  PRMT R0, R4, 0x7610, R0 ;  /* 0x0000761004007816 */ /* 0x000fce0000000000 */
.L_x_12652:
[----:B------:R-:W-:Y:S05]  /*7430*/  BSYNC B0 ;  /* 0x0000000000007941 */ /* 0x000fea0003800000 */
.L_x_12651:
[----:B------:R-:W-:Y:S01]  /*7440*/  STG.E.U8 desc[UR36][R2.64], R0 ;  /* 0x0000000002007986 */ /* 0x000fe2000c101124 */
[----:B------:R-:W-:Y:S05]  /*7450*/  EXIT ;  /* 0x000000000000794d */ /* 0x000fea0003800000 */
.L_x_12649:
        /* <DEDUP_REMOVED lines=16> */
.L_x_12656:
[----:B------:R-:W-:-:S04]  /*7560*/  LOP3.LUT R24, R24, 0x80000000, RZ, 0xc0, !PT ;  /* 0x8000000018187812 */ /* 0x000fc800078ec0ff */
[----:B------:R-:W-:-:S04]  /*7570*/  SHF.R.U32.HI R5, RZ, 0x18, R24 ;  /* 0x00000018ff057819 */ /* 0x000fc80000011618 */
[----:B------:R-:W-:-:S04]  /*7580*/  LOP3.LUT R4, R4, R5, RZ, 0xfc, !PT ;  /* 0x0000000504047212 */ /* 0x000fc800078efcff */
[----:B------:R-:W-:-:S07]  /*7590*/  PRMT R0, R4, 0x7610, R0 ;  /* 0x0000761004007816 */ /* 0x000fce0000000000 */
.L_x_12655:
[----:B------:R-:W-:Y:S05]  /*75a0*/  BSYNC B0 ;  /* 0x0000000000007941 */ /* 0x000fea0003800000 */
.L_x_12654:
[----:B------:R-:W-:Y:S01]  /*75b0*/  STG.E.U8 desc[UR36][R2.64], R0 ;  /* 0x0000000002007986 */ /* 0x000fe2000c101124 */
[----:B------:R-:W-:Y:S05]  /*75c0*/  EXIT ;  /* 0x000000000000794d */ /* 0x000fea0003800000 */
.L_x_12648:
        /* <DEDUP_REMOVED lines=21> */
.L_x_12631:
        /* <DEDUP_REMOVED lines=16> */
.L_x_12659:
[----:B------:R-:W-:Y:S05]  /*7820*/  EXIT ;  /* 0x000000000000794d */ /* 0x000fea0003800000 */
.L_x_12658:
[----:B------:R-:W0:Y:S02]  /*7830*/  F2I.U64.TRUNC R24, R24 ;  /* 0x0000001800187311 */ /* 0x000e24000020d800 */
[----:B0-----:R-:W-:Y:S01]  /*7840*/  STG.E.64 desc[UR36][R2.64], R24 ;  /* 0x0000001802007986 */ /* 0x001fe2000c101b24 */
[----:B------:R-:W-:Y:S05]  /*7850*/  EXIT ;  /* 0x000000000000794d */ /* 0x000fea0003800000 */
.L_x_12657:
[----:B------:R-:W0:Y:S02]  /*7860*/  F2I.FTZ.U32.TRUNC.NTZ R5, R24 ;  /* 0x0000001800057305 */ /* 0x000e24000021f000 */
[----:B0-----:R-:W-:Y:S01]  /*7870*/  STG.E desc[UR36][R2.64], R5 ;  /* 0x0000000502007986 */ /* 0x001fe2000c101924 */
[----:B------:R-:W-:Y:S05]  /*7880*/  EXIT ;  /* 0x000000000000794d */ /* 0x000fea0003800000 */
.L_x_12660:
        /* <DEDUP_REMOVED lines=15> */
.L_x_19410:


//--------------------- .text._ZN2at6native18elementwise_kernelILi128ELi2EZNS0_22gpu_kernel_impl_nocastINS0_13BUnaryFunctorIfffNS0_15binary_internal10DivFunctorIfEEEEEEvRNS_18TensorIteratorBaseERKT_EUliE_EEviT1_ --------------------------
	.section	.text._ZN2at6native18elementwise_kernelILi128ELi2EZNS0_22gpu_kernel_impl_nocastINS0_13BUnaryFunctorIfffNS0_15binary_internal10DivFunctorIfEEEEEEvRNS_18TensorIteratorBaseERKT_EUliE_EEviT1_,"ax",@progbits
	.align	128
        .global         _ZN2at6native18elementwise_kernelILi128ELi2EZNS0_22gpu_kernel_impl_nocastINS0_13BUnaryFunctorIfffNS0_15binary_internal10DivFunctorIfEEEEEEvRNS_18TensorIteratorBaseERKT_EUliE_EEviT1_
        .type           _ZN2at6native18elementwise_kernelILi128ELi2EZNS0_22gpu_kernel_impl_nocastINS0_13BUnaryFunctorIfffNS0_15binary_internal10DivFunctorIfEEEEEEvRNS_18TensorIteratorBaseERKT_EUliE_EEviT1_,@function
        .size           _ZN2at6native18elementwise_kernelILi128ELi2EZNS0_22gpu_kernel_impl_nocastINS0_13BUnaryFunctorIfffNS0_15binary_internal10DivFunctorIfEEEEEEvRNS_18TensorIteratorBaseERKT_EUliE_EEviT1_,(.L_x_19411 - _ZN2at6native18elementwise_kernelILi128ELi2EZNS0_22gpu_kernel_impl_nocastINS0_13BUnaryFunctorIfffNS0_15binary_internal10DivFunctorIfEEEEEEvRNS_18TensorIteratorBaseERKT_EUliE_EEviT1_)
        .other          _ZN2at6native18elementwise_kernelILi128ELi2EZNS0_22gpu_kernel_impl_nocastINS0_13BUnaryFunctorIfffNS0_15binary_internal10DivFunctorIfEEEEEEvRNS_18TensorIteratorBaseERKT_EUliE_EEviT1_,@"STO_CUDA_ENTRY STV_DEFAULT"
_ZN2at6native18elementwise_kernelILi128ELi2EZNS0_22gpu_kernel_impl_nocastINS0_13BUnaryFunctorIfffNS0_15binary_internal10DivFunctorIfEEEEEEvRNS_18TensorIteratorBaseERKT_EUliE_EEviT1_:
.text._ZN2at6native18elementwise_kernelILi128ELi2EZNS0_22gpu_kernel_impl_nocastINS0_13BUnaryFunctorIfffNS0_15binary_internal10DivFunctorIfEEEEEEvRNS_18TensorIteratorBaseERKT_EUliE_EEviT1_:
        /* <DEDUP_REMOVED lines=312> */
.L_x_12663:
[----:B------:R-:W-:Y:S01]  /*1380*/  ULDC.64 UR8, c[0x0][0x418] ;  /* 0x0001060000087ab9 */ /* 0x000fe20000000a00 */
[----:B------:R-:W-:Y:S01]  /*1390*/  ULDC UR7, c[0x0][0x424] ;  /* 0x0001090000077ab9 */ /* 0x000fe20000000800 */
[----:B------:R-:W-:-:S04]  /*13a0*/  IADD3 R4, P0, R2, UR8, RZ ;  /* 0x0000000802047c10 */ /* 0x000fc8000ff1e0ff */
[----:B------:R-:W-:Y:S01]  /*13b0*/  IADD3.X R5, RZ, UR9, RZ, P0, !PT ;  /* 0x00000009ff057c10 */ /* 0x000fe200087fe4ff */
[----:B------:R-:W0:Y:S01]  /*13c0*/  MUFU.RCP R9, UR7 ;  /* 0x0000000700097d08 */ /* 0x000e220008001000 */
[----:B------:R-:W-:-:S03]  /*13d0*/  ULDC.64 UR8, c[0x0][0x410] ;  /* 0x0001040000087ab9 */ /* 0x000fc60000000a00 */
[----:B------:R-:W0:Y:S01]  /*13e0*/  LDG.E R4, desc[UR4][R4.64] ;  /* 0x0000000404047981 */ /* 0x000e22000c1e1900 */
[----:B------:R-:W-:Y:S02]  /*13f0*/  IADD3 R2, P0, R3, UR8, RZ ;  /* 0x0000000803027c10 */ /* 0x000fe4000ff1e0ff */
[----:B------:R-:W-:Y:S02]  /*1400*/  IADD3 R7, R0, 0x80, RZ ;  /* 0x0000008000077810 */ /* 0x000fe40007ffe0ff */
[----:B------:R-:W-:Y:S01]  /*1410*/  IADD3.X R3, RZ, UR9, RZ, P0, !PT ;  /* 0x00000009ff037c10 */ /* 0x000fe200087fe4ff */
[----:B0-----:R-:W-:-:S05]  /*1420*/  FMUL.FTZ R9, R4, R9 ;  /* 0x0000000904097220 */ /* 0x001fca0000410000 */
[----:B------:R0:W-:Y:S03]  /*1430*/  STG.E desc[UR4][R2.64], R9 ;  /* 0x0000000902007986 */ /* 0x0001e6000c101904 */
.L_x_12662:
[----:B------:R-:W-:Y:S05]  /*1440*/  BSYNC B0 ;  /* 0x0000000000007941 */ /* 0x000fea0003800000 */
.L_x_12661:
[----:B------:R-:W-:-:S13]  /*1450*/  ISETP.GE.AND P0, PT, R7, UR6, PT ;  /* 0x0000000607007c0c */ /* 0x000fda000bf06270 */
[----:B------:R-:W-:Y:S05]  /*1460*/  @P0 EXIT ;  /* 0x000000000000094d */ /* 0x000fea0003800000 */
[----:B------:R-:W1:Y:S01]  /*1470*/  LDC R8, c[0x0][0x218] ;  /* 0x00008600ff087b82 */ /* 0x000e620000000800 */
[----:B------:R-:W-:Y:S01]  /*1480*/  HFMA2.MMA R0, -RZ, RZ, 0, 0 ;  /* 0x00000000ff007435 */ /* 0x000fe200000001ff */
[----:B0-----:R-:W-:Y:S02]  /*1490*/  MOV R3, RZ ;  /* 0x000000ff00037202 */ /* 0x001fe40000000f00 */
        /* <DEDUP_REMOVED lines=300> */
.L_x_12664:
[----:B------:R-:W-:Y:S02]  /*2760*/  ULDC.64 UR6, c[0x0][0x418] ;  /* 0x0001060000067ab9 */ /* 0x000fe40000000a00 */
[----:B------:R-:W-:Y:S01]  /*2770*/  IADD3 R4, P0, R0, UR6, RZ ;  /* 0x0000000600047c10 */ /* 0x000fe2000ff1e0ff */
[----:B------:R-:W-:-:S03]  /*2780*/  ULDC UR6, c[0x0][0x424] ;  /* 0x0001090000067ab9 */ /* 0x000fc60000000800 */
[----:B------:R-:W-:-:S05]  /*2790*/  IADD3.X R5, RZ, UR7, RZ, P0, !PT ;  /* 0x00000007ff057c10 */ /* 0x000fca00087fe4ff */
[----:B------:R-:W2:Y:S01]  /*27a0*/  LDG.E R4, desc[UR4][R4.64] ;  /* 0x0000000404047981 */ /* 0x000ea2000c1e1900 */
[----:B------:R-:W2:Y:S01]  /*27b0*/  MUFU.RCP R7, UR6 ;  /* 0x0000000600077d08 */ /* 0x000ea20008001000 */
[----:B------:R-:W-:Y:S02]  /*27c0*/  ULDC.64 UR6, c[0x0][0x410] ;  /* 0x0001040000067ab9 */ /* 0x000fe40000000a00 */
[----:B------:R-:W-:-:S04]  /*27d0*/  IADD3 R2, P0, R3, UR6, RZ ;  /* 0x0000000603027c10 */ /* 0x000fc8000ff1e0ff */
[----:B------:R-:W-:Y:S01]  /*27e0*/  IADD3.X R3, RZ, UR7, RZ, P0, !PT ;  /* 0x00000007ff037c10 */ /* 0x000fe200087fe4ff */
[----:B--2---:R-:W-:-:S05]  /*27f0*/  FMUL.FTZ R7, R4, R7 ;  /* 0x0000000704077220 */ /* 0x004fca0000410000 */
[----:B------:R-:W-:Y:S01]  /*2800*/  STG.E desc[UR4][R2.64], R7 ;  /* 0x0000000702007986 */ /* 0x000fe2000c101904 */
[----:B------:R-:W-:Y:S05]  /*2810*/  EXIT ;  /* 0x000000000000794d */ /* 0x000fea0003800000 */
.L_x_12665:
        /* <DEDUP_REMOVED lines=14> */
.L_x_19411:


//--------------------- .text._ZN2at6native27unrolled_elementwise_kernelINS0_13BUnaryFunctorIfffNS0_15binary_internal10DivFunctorIfEEEESt5arrayIPcLm2EELi4E23TrivialOffsetCalculatorILi1EjESB_NS0_6memory15LoadWithoutCastENSC_16StoreWithoutCastEEEviT_T0_T2_T3_T4_T5_ --------------------------
	.section	.text._ZN2at6native27unrolled_elementwise_kernelINS0_13BUnaryFunctorIfffNS0_15binary_internal10DivFunctorIfEEEESt5arrayIPcLm2EELi4E23TrivialOffsetCalculatorILi1EjESB_NS0_6memory15LoadWithoutCastENSC_16StoreWithoutCastEEEviT_T0_T2_T3_T4_T5_,"ax",@progbits
	.align	128
        .global         _ZN2at6native27unrolled_elementwise_kernelINS0_13BUnaryFunctorIfffNS0_15binary_internal10DivFunctorIfEEEESt5arrayIPcLm2EELi4E23TrivialOffsetCalculatorILi1EjESB_NS0_6memory15LoadWithoutCastENSC_16StoreWithoutCastEEEviT_T0_T2_T3_T4_T5_
        .type           _ZN2at6native27unrolled_elementwise_kernelINS0_13BUnaryFunctorIfffNS0_15binary_internal10DivFunctorIfEEEESt5arrayIPcLm2EELi4E23TrivialOffsetCalculatorILi1EjESB_NS0_6memory15LoadWithoutCastENSC_16StoreWithoutCastEEEviT_T0_T2_T3_T4_T5_,@function
        .size           _ZN2at6native27unrolled_elementwise_kernelINS0_13BUnaryFunctorIfffNS0_15binary_internal10DivFunctorIfEEEESt5arrayIPcLm2EELi4E23TrivialOffsetCalculatorILi1EjESB_NS0_6memory15LoadWithoutCastENSC_16StoreWithoutCastEEEviT_T0_T2_T3_T4_T5_,(.L_x_19412 - _ZN2at6native27unrolled_elementwise_kernelINS0_13BUnaryFunctorIfffNS0_15binary_internal10DivFunctorIfEEEESt5arrayIPcLm2EELi4E23TrivialOffsetCalculatorILi1EjESB_NS0_6memory15LoadWithoutCastENSC_16StoreWithoutCastEEEviT_T0_T2_T3_T4_T5_)
        .other          _ZN2at6native27unrolled_elementwise_kernelINS0_13BUnaryFunctorIfffNS0_15binary_internal10DivFunctorIfEEEESt5arrayIPcLm2EELi4E23TrivialOffsetCalculatorILi1EjESB_NS0_6memory15LoadWithoutCastENSC_16StoreWithoutCastEEEviT_T0_T2_T3_T4_T5_,@"STO_CUDA_ENTRY STV_DEFAULT"
_ZN2at6native27unrolled_elementwise_kernelINS0_13BUnaryFunctorIfffNS0_15binary_internal10DivFunctorIfEEEESt5arrayIPcLm2EELi4E23TrivialOffsetCalculatorILi1EjESB_NS0_6memory15LoadWithoutCastENSC_16StoreWithoutCastEEEviT_T0_T2_T3_T4_T5_:
.text._ZN2at6native27unrolled_elementwise_kernelINS0_13BUnaryFunctorIfffNS0_15binary_internal10DivFunctorIfEEEESt5arrayIPcLm2EELi4E23TrivialOffsetCalculatorILi1EjESB_NS0_6memory15LoadWithoutCastENSC_16StoreWithoutCastEEEviT_T0_T2_T3_T4_T5_:
        /* <DEDUP_REMOVED lines=18> */
[----:B------:R-:W2:Y:S07]  /*0120*/  @!P0 LDG.E R6, desc[UR4][R12.64] ;  /* 0x000000040c068981 */ /* 0x000eae000c1e1900 */
[----:B------:R-:W0:Y:S01]  /*0130*/  @!P2 LDC.64 R8, c[0x0][0x228] ;  /* 0x00008a00ff08ab82 */ /* 0x000e220000000a00 */
[----:B------:R-:W-:Y:S01]  /*0140*/  @!P2 LEA R19, R0, R21, 0x9 ;  /* 0x000000150013a211 */ /* 0x000fe200078e48ff */
[----:B-1----:R-:W-:-:S04]  /*0150*/  @!P1 IMAD.WIDE.U32 R14, R17, 0x4, R10 ;  /* 0x00000004110e9825 */ /* 0x002fc800078e000a */
[----:B------:R-:W-:-:S06]  /*0160*/  IMAD.MOV.U32 R10, RZ, RZ, RZ ;  /* 0x000000ffff0a7224 */ /* 0x000fcc00078e00ff */
[----:B------:R-:W3:Y:S01]  /*0170*/  @!P1 LDG.E R10, desc[UR4][R14.64] ;  /* 0x000000040e0a9981 */ /* 0x000ee2000c1e1900 */
[----:B0-----:R-:W-:Y:S01]  /*0180*/  @!P2 IMAD.WIDE.U32 R16, R19, 0x4, R8 ;  /* 0x000000041310a825 */ /* 0x001fe200078e0008 */
[----:B------:R-:W-:-:S06]  /*0190*/  CS2R R8, SRZ ;  /* 0x0000000000087805 */ /* 0x000fcc000001ff00 */
[----:B------:R0:W4:Y:S01]  /*01a0*/  @!P2 LDG.E R9, desc[UR4][R16.64] ;  /* 0x000000041009a981 */ /* 0x000122000c1e1900 */
[----:B------:R-:W-:-:S04]  /*01b0*/  @!P2 IADD3 R21, R21, 0x80, RZ ;  /* 0x000000801515a810 */ /* 0x000fc80007ffe0ff */
[----:B------:R-:W-:Y:S01]  /*01c0*/  ISETP.GE.AND P1, PT, R21, R2, PT ;  /* 0x000000021500720c */ /* 0x000fe20003f26270 */
[----:B0-----:R-:W0:-:S12]  /*01d0*/  @!P0 LDC R16, c[0x0][0x218] ;  /* 0x00008600ff108b82 */ /* 0x001e180000000800 */
[----:B------:R-:W1:Y:S01]  /*01e0*/  @!P1 LDC.64 R18, c[0x0][0x228] ;  /* 0x00008a00ff129b82 */ /* 0x000e620000000a00 */
[----:B------:R-:W-:-:S04]  /*01f0*/  @!P1 IMAD R11, R0, 0x200, R21 ;  /* 0x00000200000b9824 */ /* 0x000fc800078e0215 */
[----:B-1----:R-:W-:Y:S01]  /*0200*/  @!P1 IMAD.WIDE.U32 R12, R11, 0x4, R18 ;  /* 0x000000040b0c9825 */ /* 0x002fe200078e0012 */
[----:B------:R-:W-:-:S04]  /*0210*/  MOV R11, R7 ;  /* 0x00000007000b7202 */ /* 0x000fc80000000f00 */
[C---:B------:R-:W-:Y:S01]  /*0220*/  IADD3 R15, R11.reuse, 0x100, RZ ;  /* 0x000001000b0f7810 */ /* 0x040fe20007ffe0ff */
[----:B------:R-:W-:Y:S01]  /*0230*/  VIADD R19, R11, 0x80 ;  /* 0x000000800b137836 */ /* 0x000fe20000000000 */
[----:B------:R1:W5:Y:S02]  /*0240*/  @!P1 LDG.E R8, desc[UR4][R12.64] ;  /* 0x000000040c089981 */ /* 0x000364000c1e1900 */
[-C--:B------:R-:W-:Y:S02]  /*0250*/  ISETP.GE.AND P3, PT, R15, R2.reuse, PT ;  /* 0x000000020f00720c */ /* 0x080fe40003f66270 */
[-C--:B------:R-:W-:Y:S01]  /*0260*/  ISETP.GE.AND P2, PT, R19, R2.reuse, PT ;  /* 0x000000021300720c */ /* 0x080fe20003f46270 */
[----:B------:R-:W-:Y:S01]  /*0270*/  VIADD R15, R11, 0x180 ;  /* 0x000001800b0f7836 */ /* 0x000fe20000000000 */
[----:B-1----:R-:W1:Y:S04]  /*0280*/  @!P0 LDC.64 R12, c[0x0][0x220] ;  /* 0x00008800ff0c8b82 */ /* 0x002e680000000a00 */
[----:B------:R-:W-:-:S02]  /*0290*/  ISETP.GE.AND P1, PT, R15, R2, PT ;  /* 0x000000020f00720c */ /* 0x000fc40003f26270 */
[----:B0-----:R-:W2:Y:S05]  /*02a0*/  @!P0 MUFU.RCP R15, R16 ;  /* 0x00000010000f8308 */ /* 0x001eaa0000001000 */
[----:B------:R-:W0:Y:S08]  /*02b0*/  @!P2 LDC R17, c[0x0][0x218] ;  /* 0x00008600ff11ab82 */ /* 0x000e300000000800 */
[----:B------:R-:W0:Y:S01]  /*02c0*/  @!P3 LDC R18, c[0x0][0x218] ;  /* 0x00008600ff12bb82 */ /* 0x000e220000000800 */
[----:B------:R-:W-:Y:S01]  /*02d0*/  @!P0 IADD3 R11, R7, 0x80, RZ ;  /* 0x00000080070b8810 */ /* 0x000fe20007ffe0ff */
[----:B------:R-:W-:-:S04]  /*02e0*/  @!P0 IMAD R7, R0, 0x200, R7 ;  /* 0x0000020000078824 */ /* 0x000fc800078e0207 */
[----:B-1----:R-:W-:Y:S02]  /*02f0*/  @!P0 IMAD.WIDE.U32 R12, R7, 0x4, R12 ;  /* 0x00000004070c8825 */ /* 0x002fe400078e000c */
[----:B------:R-:W1:Y:S01]  /*0300*/  @!P1 LDC R14, c[0x0][0x218] ;  /* 0x00008600ff0e9b82 */ /* 0x000e620000000800 */
[----:B------:R-:W-:Y:S01]  /*0310*/  ISETP.GE.AND P4, PT, R11, R2, PT ;  /* 0x000000020b00720c */ /* 0x000fe20003f86270 */
[----:B0-----:R-:W3:Y:S08]  /*0320*/  @!P2 MUFU.RCP R17, R17 ;  /* 0x000000110011a308 */ /* 0x001ef00000001000 */
[----:B------:R-:W4:Y:S01]  /*0330*/  @!P3 MUFU.RCP R18, R18 ;  /* 0x000000120012b308 */ /* 0x000f220000001000 */
[----:B------:R-:W-:Y:S01]  /*0340*/  BSSY B0, `(.L_x_12666) ;  /* 0x0000010000007945 */ /* 0x000fe20003800000 */
[----:B--2---:R-:W-:-:S05]  /*0350*/  @!P0 FMUL.FTZ R5, R15, R6 ;  /* 0x000000060f058220 */ /* 0x004fca0000410000 */
[----:B------:R0:W-:Y:S01]  /*0360*/  @!P0 STG.E desc[UR4][R12.64], R5 ;  /* 0x000000050c008986 */ /* 0x0001e2000c101904 */
[----:B---3--:R-:W-:Y:S01]  /*0370*/  @!P2 FMUL.FTZ R3, R17, R10 ;  /* 0x0000000a1103a220 */ /* 0x008fe20000410000 */
[----:B----4-:R-:W-:Y:S01]  /*0380*/  @!P3 FMUL.FTZ R4, R18, R9 ;  /* 0x000000091204b220 */ /* 0x010fe20000410000 */
[----:B01----:R-:W-:Y:S06]  /*0390*/  @P4 BRA `(.L_x_12667) ;  /* 0x0000000000284947 */ /* 0x003fec0003800000 */
        /* <DEDUP_REMOVED lines=10> */
.L_x_12667:
[----:B------:R-:W-:Y:S05]  /*0440*/  BSYNC B0 ;  /* 0x0000000000007941 */ /* 0x000fea0003800000 */
.L_x_12666:
[----:B------:R-:W-:-:S13]  /*0450*/  ISETP.GE.AND P0, PT, R11, R2, PT ;  /* 0x000000020b00720c */ /* 0x000fda0003f06270 */
[----:B------:R-:W-:Y:S05]  /*0460*/  @P0 EXIT ;  /* 0x000000000000094d */ /* 0x000fea0003800000 */
[----:B0-----:R-:W0:Y:S01]  /*0470*/  LDC.64 R2, c[0x0][0x220] ;  /* 0x00008800ff027b82 */ /* 0x001e220000000a00 */
[----:B------:R-:W1:Y:S01]  /*0480*/  @!P1 MUFU.RCP R7, R14 ;  /* 0x0000000e00079308 */ /* 0x000e620000001000 */
[----:B------:R-:W-:Y:S01]  /*0490*/  LEA R11, R0, R11, 0x9 ;  /* 0x0000000b000b7211 */ /* 0x000fe200078e48ff */
[----:B-1---5:R-:W-:-:S04]  /*04a0*/  @!P1 FMUL.FTZ R5, R7, R8 ;  /* 0x0000000807059220 */ /* 0x022fc80000410000 */
[----:B0-----:R-:W-:-:S05]  /*04b0*/  IMAD.WIDE.U32 R2, R11, 0x4, R2 ;  /* 0x000000040b027825 */ /* 0x001fca00078e0002 */
[----:B------:R-:W-:Y:S01]  /*04c0*/  STG.E desc[UR4][R2.64], R5 ;  /* 0x0000000502007986 */ /* 0x000fe2000c101904 */
[----:B------:R-:W-:Y:S05]  /*04d0*/  EXIT ;  /* 0x000000000000794d */ /* 0x000fea0003800000 */
.L_x_12668:
        /* <DEDUP_REMOVED lines=10> */
.L_x_19412:


//--------------------- .text._ZN2at6native29vectorized_elementwise_kernelILi2ENS0_13BUnaryFunctorIfffNS0_15binary_internal10DivFunctorIfEEEESt5arrayIPcLm2EEEEviT0_T1_ --------------------------
	.section	.text._ZN2at6native29vectorized_elementwise_kernelILi2ENS0_13BUnaryFunctorIfffNS0_15binary_internal10DivFunctorIfEEEESt5arrayIPcLm2EEEEviT0_T1_,"ax",@progbits
	.align	128
        .global         _ZN2at6native29vectorized_elementwise_kernelILi2ENS0_13BUnaryFunctorIfffNS0_15binary_internal10DivFunctorIfEEEESt5arrayIPcLm2EEEEviT0_T1_
        .type           _ZN2at6native29vectorized_elementwise_kernelILi2ENS0_13BUnaryFunctorIfffNS0_15binary_internal10DivFunctorIfEEEESt5arrayIPcLm2EEEEviT0_T1_,@function
        .size           _ZN2at6native29vectorized_elementwise_kernelILi2ENS0_13BUnaryFunctorIfffNS0_15binary_internal10DivFunctorIfEEEESt5arrayIPcLm2EEEEviT0_T1_,(.L_x_19413 - _ZN2at6native29vectorized_elementwise_kernelILi2ENS0_13BUnaryFunctorIfffNS0_15binary_internal10DivFunctorIfEEEESt5arrayIPcLm2EEEEviT0_T1_)
        .other          _ZN2at6native29vectorized_elementwise_kernelILi2ENS0_13BUnaryFunctorIfffNS0_15binary_internal10DivFunctorIfEEEESt5arrayIPcLm2EEEEviT0_T1_,@"STO_CUDA_ENTRY STV_DEFAULT"
_ZN2at6native29vectorized_elementwise_kernelILi2ENS0_13BUnaryFunctorIfffNS0_15binary_internal10DivFunctorIfEEEESt5arrayIPcLm2EEEEviT0_T1_:
.text._ZN2at6native29vectorized_elementwise_kernelILi2ENS0_13BUnaryFunctorIfffNS0_15binary_internal10DivFunctorIfEEEESt5arrayIPcLm2EEEEviT0_T1_:
        /* <DEDUP_REMOVED lines=9> */
[----:B------:R-:W1:Y:S01]  /*0090*/  LDC.64 R2, c[0x0][0x228] ;  /* 0x00008a00ff027b82 */ /* 0x000e620000000a00 */
[----:B------:R-:W-:-:S07]  /*00a0*/  ULDC UR6, c[0x0][0x218] ;  /* 0x0000860000067ab9 */ /* 0x000fce0000000800 */
[----:B------:R-:W2:Y:S01]  /*00b0*/  LDC.64 R4, c[0x0][0x220] ;  /* 0x00008800ff047b82 */ /* 0x000ea20000000a00 */
[----:B-1----:R-:W-:-:S04]  /*00c0*/  IMAD.WIDE R2, R0, 0x4, R2 ;  /* 0x0000000400027825 */ /* 0x002fc800078e0202 */
[----:B0-----:R-:W-:-:S05]  /*00d0*/  IMAD.WIDE.U32 R2, R15, 0x8, R2 ;  /* 0x000000080f027825 */ /* 0x001fca00078e0002 */
[----:B------:R-:W3:Y:S04]  /*00e0*/  LDG.E.64 R6, desc[UR4][R2.64] ;  /* 0x0000000402067981 */ /* 0x000ee8000c1e1b00 */
[----:B------:R-:W4:Y:S04]  /*00f0*/  LDG.E.64 R8, desc[UR4][R2.64+0x400] ;  /* 0x0004000402087981 */ /* 0x000f28000c1e1b00 */
[----:B------:R-:W5:Y:S04]  /*0100*/  LDG.E.64 R10, desc[UR4][R2.64+0x800] ;  /* 0x00080004020a7981 */ /* 0x000f68000c1e1b00 */
[----:B------:R-:W5:Y:S01]  /*0110*/  LDG.E.64 R12, desc[UR4][R2.64+0xc00] ;  /* 0x000c0004020c7981 */ /* 0x000f62000c1e1b00 */
[----:B------:R-:W3:Y:S01]  /*0120*/  MUFU.RCP R14, UR6 ;  /* 0x00000006000e7d08 */ /* 0x000ee20008001000 */
[----:B--2---:R-:W-:-:S04]  /*0130*/  IMAD.WIDE.U32 R4, R0, 0x4, R4 ;  /* 0x0000000400047825 */ /* 0x004fc800078e0004 */
[----:B------:R-:W-:-:S04]  /*0140*/  IMAD.WIDE R4, R15, 0x8, R4 ;  /* 0x000000080f047825 */ /* 0x000fc800078e0204 */
[-C--:B---3--:R-:W-:Y:S01]  /*0150*/  FMUL.FTZ R7, R7, R14.reuse ;  /* 0x0000000e07077220 */ /* 0x088fe20000410000 */
[-C--:B------:R-:W-:Y:S01]  /*0160*/  FMUL.FTZ R6, R6, R14.reuse ;  /* 0x0000000e06067220 */ /* 0x080fe20000410000 */
[-C--:B----4-:R-:W-:Y:S01]  /*0170*/  FMUL.FTZ R9, R9, R14.reuse ;  /* 0x0000000e09097220 */ /* 0x090fe20000410000 */
[----:B------:R-:W-:-:S03]  /*0180*/  FMUL.FTZ R8, R8, R14 ;  /* 0x0000000e08087220 */ /* 0x000fc60000410000 */
[----:B------:R-:W-:Y:S01]  /*0190*/  STG.E.64 desc[UR4][R4.64], R6 ;  /* 0x0000000604007986 */ /* 0x000fe2000c101b04 */
[-C--:B-----5:R-:W-:Y:S01]  /*01a0*/  FMUL.FTZ R11, R11, R14.reuse ;  /* 0x0000000e0b0b7220 */ /* 0x0a0fe20000410000 */
[-C--:B------:R-:W-:Y:S02]  /*01b0*/  FMUL.FTZ R10, R10, R14.reuse ;  /* 0x0000000e0a0a7220 */ /* 0x080fe40000410000 */
[----:B------:R-:W-:Y:S01]  /*01c0*/  STG.E.64 desc[UR4][R4.64+0x400], R8 ;  /* 0x0004000804007986 */ /* 0x000fe2000c101b04 */
[-C--:B------:R-:W-:Y:S01]  /*01d0*/  FMUL.FTZ R13, R13, R14.reuse ;  /* 0x0000000e0d0d7220 */ /* 0x080fe20000410000 */
[----:B------:R-:W-:Y:S02]  /*01e0*/  FMUL.FTZ R12, R12, R14 ;  /* 0x0000000e0c0c7220 */ /* 0x000fe40000410000 */
[----:B------:R-:W-:Y:S04]  /*01f0*/  STG.E.64 desc[UR4][R4.64+0x800], R10 ;  /* 0x0008000a04007986 */ /* 0x000fe8000c101b04 */
[----:B------:R-:W-:Y:S01]  /*0200*/  STG.E.64 desc[UR4][R4.64+0xc00], R12 ;  /* 0x000c000c04007986 */ /* 0x000fe2000c101b04 */
[----:B------:R-:W-:Y:S05]  /*0210*/  EXIT ;  /* 0x000000000000794d */ /* 0x000fea0003800000 */
.L_x_12669:
[----:B------:R-:W0:Y:S01]  /*0220*/  S2R R11, SR_TID.X ;  /* 0x00000000000b7919 */ /* 0x000e220000002100 */
[----:B------:R-:W-:Y:S02]  /*0230*/  CS2R R24, SRZ ;  /* 0x0000000000187805 */ /* 0x000fe4000001ff00 */
[----:B0-----:R-:W-:Y:S01]  /*0240*/  ISETP.GE.AND P0, PT, R11, R2, PT ;  /* 0x000000020b00720c */ /* 0x001fe20003f06270 */
[----:B------:R-:W-:-:S12]  /*0250*/  IMAD.MOV.U32 R19, RZ, RZ, R11 ;  /* 0x000000ffff137224 */ /* 0x000fd800078e000b */
[----:B------:R-:W-:Y:S01]  /*0260*/  @!P0 IADD3 R16, R0, R19, RZ ;  /* 0x0000001300108210 */ /* 0x000fe20007ffe0ff */
[----:B------:R-:W-:-:S05]  /*0270*/  @!P0 VIADD R19, R19, 0x80 ;  /* 0x0000008013138836 */ /* 0x000fca0000000000 */
[----:B------:R-:W-:-:S13]  /*0280*/  ISETP.GE.AND P4, PT, R19, R2, PT ;  /* 0x000000021300720c */ /* 0x000fda0003f86270 */
[----:B------:R-:W-:Y:S01]  /*0290*/  @!P4 IADD3 R21, R0, R19, RZ ;  /* 0x000000130015c210 */ /* 0x000fe20007ffe0ff */
[----:B------:R-:W-:Y:S01]  /*02a0*/  @!P4 VIADD R19, R19, 0x80 ;  /* 0x000000801313c836 */ /* 0x000fe20000000000 */
[----:B------:R-:W0:Y:S04]  /*02b0*/  @!P4 LDC.64 R12, c[0x0][0x228] ;  /* 0x00008a00ff0ccb82 */ /* 0x000e280000000a00 */
[----:B------:R-:W-:-:S13]  /*02c0*/  ISETP.GE.AND P5, PT, R19, R2, PT ;  /* 0x000000021300720c */ /* 0x000fda0003fa6270 */
[----:B------:R-:W-:Y:S01]  /*02d0*/  @!P5 IADD3 R27, R0, R19, RZ ;  /* 0x00000013001bd210 */ /* 0x000fe20007ffe0ff */
[----:B------:R-:W-:Y:S01]  /*02e0*/  @!P5 VIADD R19, R19, 0x80 ;  /* 0x000000801313d836 */ /* 0x000fe20000000000 */
[----:B------:R-:W1:Y:S04]  /*02f0*/  @!P5 LDC.64 R14, c[0x0][0x228] ;  /* 0x00008a00ff0edb82 */ /* 0x000e680000000a00 */
[----:B------:R-:W-:Y:S01]  /*0300*/  ISETP.GE.AND P1, PT, R19, R2, PT ;  /* 0x000000021300720c */ /* 0x000fe20003f26270 */
[----:B0-----:R-:W-:-:S05]  /*0310*/  @!P4 IMAD.WIDE.U32 R12, R21, 0x4, R12 ;  /* 0x00000004150cc825 */ /* 0x001fca00078e000c */
[----:B------:R0:W2:Y:S07]  /*0320*/  @!P4 LDG.E R25, desc[UR4][R12.64] ;  /* 0x000000040c19c981 */ /* 0x0000ae000c1e1900 */
[----:B------:R-:W-:Y:S01]  /*0330*/  @!P1 IADD3 R29, R0, R19, RZ ;  /* 0x00000013001d9210 */ /* 0x000fe20007ffe0ff */
[----:B------:R-:W-:Y:S01]  /*0340*/  @!P1 VIADD R19, R19, 0x80 ;  /* 0x0000008013139836 */ /* 0x000fe20000000000 */
[----:B------:R-:W3:Y:S04]  /*0350*/  @!P1 LDC.64 R20, c[0x0][0x228] ;  /* 0x00008a00ff149b82 */ /* 0x000ee80000000a00 */
[----:B------:R-:W-:-:S04]  /*0360*/  ISETP.GE.AND P3, PT, R19, R2, PT ;  /* 0x000000021300720c */ /* 0x000fc80003f66270 */
[----:B0-----:R-:W0:Y:S09]  /*0370*/  @!P0 LDC.64 R12, c[0x0][0x228] ;  /* 0x00008a00ff0c8b82 */ /* 0x001e320000000a00 */
[----:B------:R-:W-:Y:S01]  /*0380*/  @!P3 IADD3 R17, R0, R19, RZ ;  /* 0x000000130011b210 */ /* 0x000fe20007ffe0ff */
[----:B------:R-:W-:Y:S01]  /*0390*/  @!P3 VIADD R19, R19, 0x80 ;  /* 0x000000801313b836 */ /* 0x000fe20000000000 */
[----:B------:R-:W4:Y:S04]  /*03a0*/  @!P3 LDC.64 R22, c[0x0][0x228] ;  /* 0x00008a00ff16bb82 */ /* 0x000f280000000a00 */
[----:B------:R-:W-:-:S13]  /*03b0*/  ISETP.GE.AND P2, PT, R19, R2, PT ;  /* 0x000000021300720c */ /* 0x000fda0003f46270 */
[----:B------:R-:W-:Y:S01]  /*03c0*/  @!P2 IADD3 R10, R0, R19, RZ ;  /* 0x00000013000aa210 */ /* 0x000fe20007ffe0ff */
[----:B------:R-:W-:-:S05]  /*03d0*/  @!P2 VIADD R19, R19, 0x80 ;  /* 0x000000801313a836 */ /* 0x000fca0000000000 */
[----:B------:R-:W-:Y:S01]  /*03e0*/  ISETP.GE.AND P6, PT, R19, R2, PT ;  /* 0x000000021300720c */ /* 0x000fe20003fc6270 */
[----:B-1----:R-:W-:-:S04]  /*03f0*/  @!P5 IMAD.WIDE.U32 R14, R27, 0x4, R14 ;  /* 0x000000041b0ed825 */ /* 0x002fc800078e000e */
[----:B------:R-:W-:Y:S01]  /*0400*/  IMAD.MOV.U32 R26, RZ, RZ, RZ ;  /* 0x000000ffff1a7224 */ /* 0x000fe200078e00ff */
[----:B------:R1:W5:Y:S07]  /*0410*/  @!P5 LDG.E R24, desc[UR4][R14.64] ;  /* 0x000000040e18d981 */ /* 0x00036e000c1e1900 */
[----:B------:R-:W-:Y:S02]  /*0420*/  @!P6 IADD3 R27, R0, R19, RZ ;  /* 0x00000013001be210 */ /* 0x000fe40007ffe0ff */
[----:B------:R-:W-:Y:S01]  /*0430*/  @!P6 IADD3 R19, R19, 0x80, RZ ;  /* 0x000000801313e810 */ /* 0x000fe20007ffe0ff */
[----:B0-----:R-:W-:Y:S01]  /*0440*/  @!P0 IMAD.WIDE.U32 R12, R16, 0x4, R12 ;  /* 0x00000004100c8825 */ /* 0x001fe200078e000c */
[----:B-1----:R-:W0:Y:S02]  /*0450*/  @!P6 LDC.64 R14, c[0x0][0x228] ;  /* 0x00008a00ff0eeb82 */ /* 0x002e240000000a00 */
[----:B------:R-:W-:-:S02]  /*0460*/  ISETP.GE.AND P4, PT, R19, R2, PT ;  /* 0x000000021300720c */ /* 0x000fc40003f86270 */
[----:B------:R1:W5:Y:S01]  /*0470*/  @!P0 LDG.E R26, desc[UR4][R12.64] ;  /* 0x000000040c1a8981 */ /* 0x000362000c1e1900 */
[----:B----4-:R-:W-:-:S03]  /*0480*/  @!P3 IMAD.WIDE.U32 R22, R17, 0x4, R22 ;  /* 0x000000041116b825 */ /* 0x010fc600078e0016 */
[----:B-1----:R-:W1:Y:S08]  /*0490*/  @!P2 LDC.64 R12, c[0x0][0x228] ;  /* 0x00008a00ff0cab82 */ /* 0x002e700000000a00 */
[----:B------:R-:W4:Y:S01]  /*04a0*/  @!P4 LDC.64 R16, c[0x0][0x228] ;  /* 0x00008a00ff10cb82 */ /* 0x000f220000000a00 */
[----:B---3--:R-:W-:Y:S01]  /*04b0*/  @!P1 IMAD.WIDE.U32 R20, R29, 0x4, R20 ;  /* 0x000000041d149825 */ /* 0x008fe200078e0014 */
[----:B------:R-:W-:-:S02]  /*04c0*/  CS2R R28, SRZ ;  /* 0x00000000001c7805 */ /* 0x000fc4000001ff00 */
[----:B------:R-:W-:Y:S01]  /*04d0*/  @!P4 IADD3 R19, R0, R19, RZ ;  /* 0x000000130013c210 */ /* 0x000fe20007ffe0ff */
[----:B0-----:R-:W-:-:S03]  /*04e0*/  @!P6 IMAD.WIDE.U32 R14, R27, 0x4, R14 ;  /* 0x000000041b0ee825 */ /* 0x001fc600078e000e */
[----:B------:R0:W3:Y:S04]  /*04f0*/  @!P1 LDG.E R28, desc[UR4][R20.64] ;  /* 0x00000004141c9981 */ /* 0x0000e8000c1e1900 */
[----:B------:R4:W3:Y:S01]  /*0500*/  @!P3 LDG.E R29, desc[UR4][R22.64] ;  /* 0x00000004161db981 */ /* 0x0008e2000c1e1900 */
[----:B-1----:R-:W-:Y:S01]  /*0510*/  @!P2 IMAD.WIDE.U32 R12, R10, 0x4, R12 ;  /* 0x000000040a0ca825 */ /* 0x002fe200078e000c */
[----:B------:R-:W-:Y:S01]  /*0520*/  HFMA2.MMA R10, -RZ, RZ, 0, 0 ;  /* 0x00000000ff0a7435 */ /* 0x000fe200000001ff */
[----:B0-----:R-:W-:Y:S02]  /*0530*/  MOV R20, RZ ;  /* 0x000000ff00147202 */ /* 0x001fe40000000f00 */
[----:B----4-:R-:W-:-:S07]  /*0540*/  @!P4 IMAD.WIDE.U32 R16, R19, 0x4, R16 ;  /* 0x000000041310c825 */ /* 0x010fce00078e0010 */
[----:B------:R0:W4:Y:S01]  /*0550*/  @!P2 LDG.E R10, desc[UR4][R12.64] ;  /* 0x000000040c0aa981 */ /* 0x000122000c1e1900 */
[----:B------:R-:W-:-:S03]  /*0560*/  IMAD.MOV.U32 R19, RZ, RZ, RZ ;  /* 0x000000ffff137224 */ /* 0x000fc600078e00ff */
[----:B------:R-:W4:Y:S04]  /*0570*/  @!P4 LDG.E R20, desc[UR4][R16.64] ;  /* 0x000000041014c981 */ /* 0x000f28000c1e1900 */
[----:B------:R1:W4:Y:S01]  /*0580*/  @!P6 LDG.E R19, desc[UR4][R14.64] ;  /* 0x000000040e13e981 */ /* 0x000322000c1e1900 */
[----:B------:R-:W-:-:S04]  /*0590*/  IADD3 R21, R11, 0x80, RZ ;  /* 0x000000800b157810 */ /* 0x000fc80007ffe0ff */
[----:B------:R-:W-:-:S13]  /*05a0*/  ISETP.GE.AND P6, PT, R21, R2, PT ;  /* 0x000000021500720c */ /* 0x000fda0003fc6270 */
[----:B------:R-:W1:Y:S01]  /*05b0*/  @!P6 LDC R22, c[0x0][0x218] ;  /* 0x00008600ff16eb82 */ /* 0x000e620000000800 */
[C---:B------:R-:W-:Y:S01]  /*05c0*/  VIADD R21, R11.reuse, 0x100 ;  /* 0x000001000b157836 */ /* 0x040fe20000000000 */
[----:B0-----:R-:W-:-:S04]  /*05d0*/  IADD3 R13, R11, 0x200, RZ ;  /* 0x000002000b0d7810 */ /* 0x001fc80007ffe0ff */
[-C--:B------:R-:W-:Y:S02]  /*05e0*/  ISETP.GE.AND P3, PT, R13, R2.reuse, PT ;  /* 0x000000020d00720c */ /* 0x080fe40003f66270 */
[-C--:B------:R-:W-:Y:S02]  /*05f0*/  ISETP.GE.AND P1, PT, R21, R2.reuse, PT ;  /* 0x000000021500720c */ /* 0x080fe40003f26270 */
[C---:B------:R-:W-:Y:S01]  /*0600*/  IADD3 R13, R11.reuse, 0x300, RZ ;  /* 0x000003000b0d7810 */ /* 0x040fe20007ffe0ff */
[----:B------:R-:W0:Y:S01]  /*0610*/  @!P0 LDC R21, c[0x0][0x218] ;  /* 0x00008600ff158b82 */ /* 0x000e220000000800 */
[----:B-1----:R-:W2:Y:S01]  /*0620*/  @!P6 MUFU.RCP R22, R22 ;  /* 0x000000160016e308 */ /* 0x002ea20000001000 */
[----:B------:R-:W-:Y:S01]  /*0630*/  VIADD R15, R11, 0x280 ;  /* 0x000002800b0f7836 */ /* 0x000fe20000000000 */
[----:B------:R-:W-:-:S07]  /*0640*/  ISETP.GE.AND P5, PT, R13, R2, PT ;  /* 0x000000020d00720c */ /* 0x000fce0003fa6270 */
[----:B------:R-:W1:Y:S01]  /*0650*/  @!P1 LDC R27, c[0x0][0x218] ;  /* 0x00008600ff1b9b82 */ /* 0x000e620000000800 */
[C---:B------:R-:W-:Y:S02]  /*0660*/  IADD3 R23, R11.reuse, 0x180, RZ ;  /* 0x000001800b177810 */ /* 0x040fe40007ffe0ff */
[----:B------:R-:W-:Y:S02]  /*0670*/  IADD3 R13, R11, 0x380, RZ ;  /* 0x000003800b0d7810 */ /* 0x000fe40007ffe0ff */
[-C--:B------:R-:W-:Y:S02]  /*0680*/  ISETP.GE.AND P2, PT, R23, R2.reuse, PT ;  /* 0x000000021700720c */ /* 0x080fe40003f46270 */
[-C--:B------:R-:W-:Y:S01]  /*0690*/  ISETP.GE.AND P4, PT, R15, R2.reuse, PT ;  /* 0x000000020f00720c */ /* 0x080fe20003f86270 */
[----:B------:R-:W1:Y:S01]  /*06a0*/  @!P3 LDC R16, c[0x0][0x218] ;  /* 0x00008600ff10bb82 */ /* 0x000e620000000800 */
[----:B0-----:R-:W5:Y:S09]  /*06b0*/  @!P0 MUFU.RCP R21, R21 ;  /* 0x0000001500158308 */ /* 0x001f720000001000 */
[----:B------:R-:W0:Y:S08]  /*06c0*/  @!P2 LDC R17, c[0x0][0x218] ;  /* 0x00008600ff11ab82 */ /* 0x000e300000000800 */
[----:B------:R-:W0:Y:S01]  /*06d0*/  @!P4 LDC R15, c[0x0][0x218] ;  /* 0x00008600ff0fcb82 */ /* 0x000e220000000800 */
[----:B------:R-:W-:Y:S01]  /*06e0*/  @!P0 IMAD.IADD R23, R0, 0x1, R11 ;  /* 0x0000000100178824 */ /* 0x000fe200078e020b */
[----:B------:R-:W-:Y:S01]  /*06f0*/  @!P0 IADD3 R11, R11, 0x80, RZ ;  /* 0x000000800b0b8810 */ /* 0x000fe20007ffe0ff */
[----:B-1----:R-:W1:Y:S08]  /*0700*/  @!P1 MUFU.RCP R27, R27 ;  /* 0x0000001b001b9308 */ /* 0x002e700000001000 */
[----:B------:R-:W-:Y:S08]  /*0710*/  @!P3 MUFU.RCP R16, R16 ;  /* 0x000000100010b308 */ /* 0x000ff00000001000 */
[----:B0-----:R-:W3:Y:S08]  /*0720*/  @!P2 MUFU.RCP R17, R17 ;  /* 0x000000110011a308 */ /* 0x001ef00000001000 */
[----:B------:R-:W4:Y:S01]  /*0730*/  @!P4 MUFU.RCP R15, R15 ;  /* 0x0000000f000fc308 */ /* 0x000f220000001000 */
[----:B------:R-:W-:Y:S04]  /*0740*/  BSSY B0, `(.L_x_12670) ;  /* 0x000003d000007945 */ /* 0x000fe80003800000 */
[----:B------:R-:W-:Y:S01]  /*0750*/  BSSY B1, `(.L_x_12671) ;  /* 0x0000035000017945 */ /* 0x000fe20003800000 */
[----:B--2---:R-:W-:Y:S01]  /*0760*/  @!P6 FMUL.FTZ R3, R22, R25 ;  /* 0x000000191603e220 */ /* 0x004fe20000410000 */
[----:B------:R-:W-:Y:S01]  /*0770*/  ISETP.GE.AND P6, PT, R13, R2, PT ;  /* 0x000000020d00720c */ /* 0x000fe20003fc6270 */
[----:B------:R-:W0:Y:S08]  /*0780*/  @!P5 LDC R22, c[0x0][0x218] ;  /* 0x00008600ff16db82 */ /* 0x000e300000000800 */
[----:B------:R-:W2:Y:S08]  /*0790*/  @!P0 LDC.64 R12, c[0x0][0x220] ;  /* 0x00008800ff0c8b82 */ /* 0x000eb00000000a00 */
[----:B------:R-:W1:Y:S01]  /*07a0*/  @!P6 LDC R14, c[0x0][0x218] ;  /* 0x00008600ff0eeb82 */ /* 0x000e620000000800 */
[----:B0-----:R-:W-:Y:S01]  /*07b0*/  @!P5 MUFU.RCP R22, R22 ;  /* 0x000000160016d308 */ /* 0x001fe20000001000 */
[----:B--2---:R-:W-:-:S04]  /*07c0*/  @!P0 IMAD.WIDE.U32 R12, R23, 0x4, R12 ;  /* 0x00000004170c8825 */ /* 0x004fc800078e000c */
[----:B-----5:R-:W-:-:S03]  /*07d0*/  @!P0 FMUL.FTZ R18, R21, R26 ;  /* 0x0000001a15128220 */ /* 0x020fc60000410000 */
[----:B-1----:R-:W0:Y:S02]  /*07e0*/  @!P6 MUFU.RCP R21, R14 ;  /* 0x0000000e0015e308 */ /* 0x002e240000001000 */
[----:B------:R1:W-:Y:S01]  /*07f0*/  @!P0 STG.E desc[UR4][R12.64], R18 ;  /* 0x000000120c008986 */ /* 0x0003e2000c101904 */
[----:B------:R-:W-:Y:S01]  /*0800*/  ISETP.GE.AND P0, PT, R11, R2, PT ;  /* 0x000000020b00720c */ /* 0x000fe20003f06270 */
[----:B------:R-:W-:Y:S01]  /*0810*/  @!P1 FMUL.FTZ R4, R27, R24 ;  /* 0x000000181b049220 */ /* 0x000fe20000410000 */
[----:B---3--:R-:W-:Y:S01]  /*0820*/  @!P2 FMUL.FTZ R5, R17, R28 ;  /* 0x0000001c1105a220 */ /* 0x008fe20000410000 */
[----:B------:R-:W-:Y:S01]  /*0830*/  @!P3 FMUL.FTZ R6, R16, R29 ;  /* 0x0000001d1006b220 */ /* 0x000fe20000410000 */
[----:B----4-:R-:W-:Y:S01]  /*0840*/  @!P4 FMUL.FTZ R7, R15, R10 ;  /* 0x0000000a0f07c220 */ /* 0x010fe20000410000 */
[----:B0-----:R-:W-:Y:S01]  /*0850*/  @!P6 FMUL.FTZ R9, R21, R20 ;  /* 0x000000141509e220 */ /* 0x001fe20000410000 */
[----:B------:R-:W-:-:S07]  /*0860*/  @!P5 FMUL.FTZ R8, R22, R19 ;  /* 0x000000131608d220 */ /* 0x000fce0000410000 */
[----:B-1----:R-:W-:Y:S05]  /*0870*/  @P0 BRA `(.L_x_12672) ;  /* 0x0000000000300947 */ /* 0x002fea0003800000 */
        /* <DEDUP_REMOVED lines=12> */
.L_x_12672:
[----:B------:R-:W-:-:S13]  /*0940*/  ISETP.GE.AND P0, PT, R11, R2, PT ;  /* 0x000000020b00720c */ /* 0x000fda0003f06270 */
[----:B------:R-:W-:Y:S05]  /*0950*/  @P0 BRA `(.L_x_12674) ;  /* 0x0000000000300947 */ /* 0x000fea0003800000 */
[----:B0-----:R-:W0:Y:S01]  /*0960*/  LDC.64 R12, c[0x0][0x220] ;  /* 0x00008800ff0c7b82 */ /* 0x001e220000000a00 */
[----:B------:R-:W-:Y:S01]  /*0970*/  IMAD.IADD R3, R0, 0x1, R11 ;  /* 0x0000000100037824 */ /* 0x000fe200078e020b */
[----:B------:R-:W-:-:S03]  /*0980*/  IADD3 R11, R11, 0x80, RZ ;  /* 0x000000800b0b7810 */ /* 0x000fc60007ffe0ff */
[----:B0-----:R-:W-:-:S05]  /*0990*/  IMAD.WIDE.U32 R12, R3, 0x4, R12 ;  /* 0x00000004030c7825 */ /* 0x001fca00078e000c */
[----:B------:R1:W-:Y:S02]  /*09a0*/  STG.E desc[UR4][R12.64], R5 ;  /* 0x000000050c007986 */ /* 0x0003e4000c101904 */
.L_x_12673:
[----:B------:R-:W-:-:S13]  /*09b0*/  ISETP.GE.AND P0, PT, R11, R2, PT ;  /* 0x000000020b00720c */ /* 0x000fda0003f06270 */
[----:B------:R-:W-:Y:S05]  /*09c0*/  @P0 BRA `(.L_x_12675) ;  /* 0x0000000000340947 */ /* 0x000fea0003800000 */
[----:B-1----:R-:W1:Y:S01]  /*09d0*/  LDC.64 R4, c[0x0][0x220] ;  /* 0x00008800ff047b82 */ /* 0x002e620000000a00 */
[----:B0-----:R-:W-:Y:S01]  /*09e0*/  IADD3 R3, R0, R11, RZ ;  /* 0x0000000b00037210 */ /* 0x001fe20007ffe0ff */
[----:B------:R-:W-:-:S04]  /*09f0*/  VIADD R11, R11, 0x80 ;  /* 0x000000800b0b7836 */ /* 0x000fc80000000000 */
[----:B-1----:R-:W-:-:S05]  /*0a00*/  IMAD.WIDE.U32 R4, R3, 0x4, R4 ;  /* 0x0000000403047825 */ /* 0x002fca00078e0004 */
[----:B------:R1:W-:Y:S02]  /*0a10*/  STG.E desc[UR4][R4.64], R6 ;  /* 0x0000000604007986 */ /* 0x0003e4000c101904 */
.L_x_12674:
[----:B------:R-:W-:-:S13]  /*0a20*/  ISETP.GE.AND P0, PT, R11, R2, PT ;  /* 0x000000020b00720c */ /* 0x000fda0003f06270 */
[----:B------:R-:W-:Y:S05]  /*0a30*/  @P0 BREAK B1 ;  /* 0x0000000000010942 */ /* 0x000fea0003800000 */
[----:B------:R-:W-:Y:S05]  /*0a40*/  @P0 BRA `(.L_x_12676) ;  /* 0x0000000000300947 */ /* 0x000fea0003800000 */
[----:B01----:R-:W0:Y:S01]  /*0a50*/  LDC.64 R4, c[0x0][0x220] ;  /* 0x00008800ff047b82 */ /* 0x003e220000000a00 */
[----:B------:R-:W-:Y:S02]  /*0a60*/  IADD3 R3, R0, R11, RZ ;  /* 0x0000000b00037210 */ /* 0x000fe40007ffe0ff */
[----:B------:R-:W-:-:S03]  /*0a70*/  IADD3 R11, R11, 0x80, RZ ;  /* 0x000000800b0b7810 */ /* 0x000fc60007ffe0ff */
[----:B0-----:R-:W-:-:S05]  /*0a80*/  IMAD.WIDE.U32 R4, R3, 0x4, R4 ;  /* 0x0000000403047825 */ /* 0x001fca00078e0004 */
[----:B------:R2:W-:Y:S02]  /*0a90*/  STG.E desc[UR4][R4.64], R7 ;  /* 0x0000000704007986 */ /* 0x0005e4000c101904 */
.L_x_12675:
[----:B------:R-:W-:Y:S05]  /*0aa0*/  BSYNC B1 ;  /* 0x0000000000017941 */ /* 0x000fea0003800000 */
.L_x_12671:
[----:B------:R-:W-:-:S13]  /*0ab0*/  ISETP.GE.AND P0, PT, R11, R2, PT ;  /* 0x000000020b00720c */ /* 0x000fda0003f06270 */
[----:B-12---:R-:W1:Y:S01]  /*0ac0*/  @!P0 LDC.64 R4, c[0x0][0x220] ;  /* 0x00008800ff048b82 */ /* 0x006e620000000a00 */
[----:B0-----:R-:W-:Y:S01]  /*0ad0*/  @!P0 IMAD.IADD R3, R0, 0x1, R11 ;  /* 0x0000000100038824 */ /* 0x001fe200078e020b */
[----:B------:R-:W-:-:S03]  /*0ae0*/  @!P0 IADD3 R11, R11, 0x80, RZ ;  /* 0x000000800b0b8810 */ /* 0x000fc60007ffe0ff */
[----:B-1----:R-:W-:-:S05]  /*0af0*/  @!P0 IMAD.WIDE.U32 R4, R3, 0x4, R4 ;  /* 0x0000000403048825 */ /* 0x002fca00078e0004 */
[----:B------:R2:W-:Y:S02]  /*0b00*/  @!P0 STG.E desc[UR4][R4.64], R8 ;  /* 0x0000000804008986 */ /* 0x0005e4000c101904 */
.L_x_12676:
[----:B------:R-:W-:Y:S05]  /*0b10*/  BSYNC B0 ;  /* 0x0000000000007941 */ /* 0x000fea0003800000 */
.L_x_12670:
        /* <DEDUP_REMOVED lines=8> */
.L_x_12677:
        /* <DEDUP_REMOVED lines=14> */
.L_x_19413:


//--------------------- .text._ZN2at6native29vectorized_elementwise_kernelILi4ENS0_13BUnaryFunctorIfffNS0_15binary_internal10DivFunctorIfEEEESt5arrayIPcLm2EEEEviT0_T1_ --------------------------
	.section	.text._ZN2at6native29vectorized_elementwise_kernelILi4ENS0_13BUnaryFunctorIfffNS0_15binary_internal10DivFunctorIfEEEESt5arrayIPcLm2EEEEviT0_T1_,"ax",@progbits
	.align	128
        .global         _ZN2at6native29vectorized_elementwise_kernelILi4ENS0_13BUnaryFunctorIfffNS0_15binary_internal10DivFunctorIfEEEESt5arrayIPcLm2EEEEviT0_T1_
        .type           _ZN2at6native29vectorized_elementwise_kernelILi4ENS0_13BUnaryFunctorIfffNS0_15binary_internal10DivFunctorIfEEEESt5arrayIPcLm2EEEEviT0_T1_,@function
        .size           _ZN2at6native29vectorized_elementwise_kernelILi4ENS0_13BUnaryFunctorIfffNS0_15binary_internal10DivFunctorIfEEEESt5arrayIPcLm2EEEEviT0_T1_,(.L_x_19414 - _ZN2at6native29vectorized_elementwise_kernelILi4ENS0_13BUnaryFunctorIfffNS0_15binary_internal10DivFunctorIfEEEESt5arrayIPcLm2EEEEviT0_T1_)
        .other          _ZN2at6native29vectorized_elementwise_kernelILi4ENS0_13BUnaryFunctorIfffNS0_15binary_internal10DivFunctorIfEEEESt5arrayIPcLm2EEEEviT0_T1_,@"STO_CUDA_ENTRY STV_DEFAULT"
_ZN2at6native29vectorized_elementwise_kernelILi4ENS0_13BUnaryFunctorIfffNS0_15binary_internal10DivFunctorIfEEEESt5arrayIPcLm2EEEEviT0_T1_:
.text._ZN2at6native29vectorized_elementwise_kernelILi4ENS0_13BUnaryFunctorIfffNS0_15binary_internal10DivFunctorIfEEEESt5arrayIPcLm2EEEEviT0_T1_:
        /* <DEDUP_REMOVED lines=14> */
[----:B------:R-:W3:Y:S04]  /*00e0*/  LDG.E.128 R4, desc[UR4][R2.64] ;  /* 0x0000000402047981 */ /* 0x000ee8000c1e1d00 */
[----:B------:R-:W4:Y:S01]  /*00f0*/  LDG.E.128 R8, desc[UR4][R2.64+0x800] ;  /* 0x0008000402087981 */ /* 0x000f22000c1e1d00 */
[----:B------:R-:W3:Y:S01]  /*0100*/  MUFU.RCP R14, UR6 ;  /* 0x00000006000e7d08 */ /* 0x000ee20008001000 */
[----:B--2---:R-:W-:-:S04]  /*0110*/  IMAD.WIDE.U32 R12, R0, 0x4, R12 ;  /* 0x00000004000c7825 */ /* 0x004fc800078e000c */
[----:B------:R-:W-:-:S04]  /*0120*/  IMAD.WIDE R12, R15, 0x10, R12 ;  /* 0x000000100f0c7825 */ /* 0x000fc800078e020c */
[-C--:B---3--:R-:W-:Y:S01]  /*0130*/  FMUL.FTZ R7, R7, R14.reuse ;  /* 0x0000000e07077220 */ /* 0x088fe20000410000 */
[-C--:B------:R-:W-:Y:S01]  /*0140*/  FMUL.FTZ R6, R6, R14.reuse ;  /* 0x0000000e06067220 */ /* 0x080fe20000410000 */
[-C--:B------:R-:W-:Y:S01]  /*0150*/  FMUL.FTZ R5, R5, R14.reuse ;  /* 0x0000000e05057220 */ /* 0x080fe20000410000 */
[-C--:B------:R-:W-:Y:S01]  /*0160*/  FMUL.FTZ R4, R4, R14.reuse ;  /* 0x0000000e04047220 */ /* 0x080fe20000410000 */
[-C--:B----4-:R-:W-:Y:S01]  /*0170*/  FMUL.FTZ R11, R11, R14.reuse ;  /* 0x0000000e0b0b7220 */ /* 0x090fe20000410000 */
[-C--:B------:R-:W-:Y:S01]  /*0180*/  FMUL.FTZ R10, R10, R14.reuse ;  /* 0x0000000e0a0a7220 */ /* 0x080fe20000410000 */
[-C--:B------:R-:W-:Y:S01]  /*0190*/  FMUL.FTZ R9, R9, R14.reuse ;  /* 0x0000000e09097220 */ /* 0x080fe20000410000 */
[----:B------:R-:W-:Y:S01]  /*01a0*/  FMUL.FTZ R8, R8, R14 ;  /* 0x0000000e08087220 */ /* 0x000fe20000410000 */
[----:B------:R-:W-:Y:S04]  /*01b0*/  STG.E.128 desc[UR4][R12.64], R4 ;  /* 0x000000040c007986 */ /* 0x000fe8000c101d04 */
[----:B------:R-:W-:Y:S01]  /*01c0*/  STG.E.128 desc[UR4][R12.64+0x800], R8 ;  /* 0x000800080c007986 */ /* 0x000fe2000c101d04 */
[----:B------:R-:W-:Y:S05]  /*01d0*/  EXIT ;  /* 0x000000000000794d */ /* 0x000fea0003800000 */
.L_x_12678:
        /* <DEDUP_REMOVED lines=114> */
.L_x_12681:
[----:B------:R-:W-:-:S13]  /*0900*/  ISETP.GE.AND P0, PT, R11, R2, PT ;  /* 0x000000020b00720c */ /* 0x000fda0003f06270 */
[----:B------:R-:W-:Y:S05]  /*0910*/  @P0 BRA `(.L_x_12683) ;  /* 0x0000000000300947 */ /* 0x000fea0003800000 */
[----:B0-----:R-:W0:Y:S01]  /*0920*/  LDC.64 R12, c[0x0][0x220] ;  /* 0x00008800ff0c7b82 */ /* 0x001e220000000a00 */
[----:B------:R-:W-:Y:S01]  /*0930*/  IMAD.IADD R3, R0, 0x1, R11 ;  /* 0x0000000100037824 */ /* 0x000fe200078e020b */
[----:B------:R-:W-:-:S03]  /*0940*/  IADD3 R11, R11, 0x80, RZ ;  /* 0x000000800b0b7810 */ /* 0x000fc60007ffe0ff */
[----:B0-----:R-:W-:-:S05]  /*0950*/  IMAD.WIDE.U32 R12, R3, 0x4, R12 ;  /* 0x00000004030c7825 */ /* 0x001fca00078e000c */
[----:B------:R1:W-:Y:S02]  /*0960*/  STG.E desc[UR4][R12.64], R5 ;  /* 0x000000050c007986 */ /* 0x0003e4000c101904 */
.L_x_12682:
[----:B------:R-:W-:-:S13]  /*0970*/  ISETP.GE.AND P0, PT, R11, R2, PT ;  /* 0x000000020b00720c */ /* 0x000fda0003f06270 */
[----:B------:R-:W-:Y:S05]  /*0980*/  @P0 BRA `(.L_x_12684) ;  /* 0x0000000000340947 */ /* 0x000fea0003800000 */
[----:B-1----:R-:W1:Y:S01]  /*0990*/  LDC.64 R4, c[0x0][0x220] ;  /* 0x00008800ff047b82 */ /* 0x002e620000000a00 */
[----:B0-----:R-:W-:Y:S01]  /*09a0*/  IADD3 R3, R0, R11, RZ ;  /* 0x0000000b00037210 */ /* 0x001fe20007ffe0ff */
[----:B------:R-:W-:-:S04]  /*09b0*/  VIADD R11, R11, 0x80 ;  /* 0x000000800b0b7836 */ /* 0x000fc80000000000 */
[----:B-1----:R-:W-:-:S05]  /*09c0*/  IMAD.WIDE.U32 R4, R3, 0x4, R4 ;  /* 0x0000000403047825 */ /* 0x002fca00078e0004 */
[----:B------:R1:W-:Y:S02]  /*09d0*/  STG.E desc[UR4][R4.64], R6 ;  /* 0x0000000604007986 */ /* 0x0003e4000c101904 */
.L_x_12683:
        /* <DEDUP_REMOVED lines=8> */
.L_x_12684:
[----:B------:R-:W-:Y:S05]  /*0a60*/  BSYNC B1 ;  /* 0x0000000000017941 */ /* 0x000fea0003800000 */
.L_x_12680:
[----:B------:R-:W-:-:S13]  /*0a70*/  ISETP.GE.AND P0, PT, R11, R2, PT ;  /* 0x000000020b00720c */ /* 0x000fda0003f06270 */
[----:B-12---:R-:W1:Y:S01]  /*0a80*/  @!P0 LDC.64 R4, c[0x0][0x220] ;  /* 0x00008800ff048b82 */ /* 0x006e620000000a00 */
[----:B0-----:R-:W-:Y:S01]  /*0a90*/  @!P0 IMAD.IADD R3, R0, 0x1, R11 ;  /* 0x0000000100038824 */ /* 0x001fe200078e020b */
[----:B------:R-:W-:-:S03]  /*0aa0*/  @!P0 IADD3 R11, R11, 0x80, RZ ;  /* 0x000000800b0b8810 */ /* 0x000fc60007ffe0ff */
[----:B-1----:R-:W-:-:S05]  /*0ab0*/  @!P0 IMAD.WIDE.U32 R4, R3, 0x4, R4 ;  /* 0x0000000403048825 */ /* 0x002fca00078e0004 */
[----:B------:R2:W-:Y:S02]  /*0ac0*/  @!P0 STG.E desc[UR4][R4.64], R8 ;  /* 0x0000000804008986 */ /* 0x0005e4000c101904 */
.L_x_12685:
[----:B------:R-:W-:Y:S05]  /*0ad0*/  BSYNC B0 ;  /* 0x0000000000007941 */ /* 0x000fea0003800000 */
.L_x_12679:
        /* <DEDUP_REMOVED lines=8> */
.L_x_12686:
        /* <DEDUP_REMOVED lines=10> */
.L_x_19414:


//--------------------- .text._ZN2at6native29vectorized_elementwise_kernelILi8ENS0_13BUnaryFunctorIfffNS0_15binary_internal10DivFunctorIfEEEESt5arrayIPcLm2EEEEviT0_T1_ --------------------------
	.section	.text._ZN2at6native29vectorized_elementwise_kernelILi8ENS0_13BUnaryFunctorIfffNS0_15binary_internal10DivFunctorIfEEEESt5arrayIPcLm2EEEEviT0_T1_,"ax",@progbits
	.align	128
        .global         _ZN2at6native29vectorized_elementwise_kernelILi8ENS0_13BUnaryFunctorIfffNS0_15binary_internal10DivFunctorIfEEEESt5arrayIPcLm2EEEEviT0_T1_
        .type           _ZN2at6native29vectorized_elementwise_kernelILi8ENS0_13BUnaryFunctorIfffNS0_15binary_internal10DivFunctorIfEEEESt5arrayIPcLm2EEEEviT0_T1_,@function
        .size           _ZN2at6native29vectorized_elementwise_kernelILi8ENS0_13BUnaryFunctorIfffNS0_15binary_internal10DivFunctorIfEEEESt5arrayIPcLm2EEEEviT0_T1_,(.L_x_19415 - _ZN2at6native29vectorized_elementwise_kernelILi8ENS0_13BUnaryFunctorIfffNS0_15binary_internal10DivFunctorIfEEEESt5arrayIPcLm2EEEEviT0_T1_)
        .other          _ZN2at6native29vectorized_elementwise_kernelILi8ENS0_13BUnaryFunctorIfffNS0_15binary_internal10DivFunctorIfEEEESt5arrayIPcLm2EEEEviT0_T1_,@"STO_CUDA_ENTRY STV_DEFAULT"
_ZN2at6native29vectorized_elementwise_kernelILi8ENS0_13BUnaryFunctorIfffNS0_15binary_internal10DivFunctorIfEEEESt5arrayIPcLm2EEEEviT0_T1_:
.text._ZN2at6native29vectorized_elementwise_kernelILi8ENS0_13BUnaryFunctorIfffNS0_15binary_internal10DivFunctorIfEEEESt5arrayIPcLm2EEEEviT0_T1_:
        /* <DEDUP_REMOVED lines=30> */
.L_x_12687:
        /* <DEDUP_REMOVED lines=114> */
.L_x_12690:
[----:B------:R-:W-:-:S13]  /*0900*/  ISETP.GE.AND P0, PT, R11, R2, PT ;  /* 0x000000020b00720c */ /* 0x000fda0003f06270 */
[----:B------:R-:W-:Y:S05]  /*0910*/  @P0 BRA `(.L_x_12692) ;  /* 0x0000000000300947 */ /* 0x000fea0003800000 */
[----:B0-----:R-:W0:Y:S01]  /*0920*/  LDC.64 R12, c[0x0][0x220] ;  /* 0x00008800ff0c7b82 */ /* 0x001e220000000a00 */
[----:B------:R-:W-:Y:S01]  /*0930*/  IMAD.IADD R3, R0, 0x1, R11 ;  /* 0x0000000100037824 */ /* 0x000fe200078e020b */
[----:B------:R-:W-:-:S03]  /*0940*/  IADD3 R11, R11, 0x80, RZ ;  /* 0x000000800b0b7810 */ /* 0x000fc60007ffe0ff */
[----:B0-----:R-:W-:-:S05]  /*0950*/  IMAD.WIDE.U32 R12, R3, 0x4, R12 ;  /* 0x00000004030c7825 */ /* 0x001fca00078e000c */
[----:B------:R1:W-:Y:S02]  /*0960*/  STG.E desc[UR4][R12.64], R5 ;  /* 0x000000050c007986 */ /* 0x0003e4000c101904 */
.L_x_12691:
[----:B------:R-:W-:-:S13]  /*0970*/  ISETP.GE.AND P0, PT, R11, R2, PT ;  /* 0x000000020b00720c */ /* 0x000fda0003f06270 */
[----:B------:R-:W-:Y:S05]  /*0980*/  @P0 BRA `(.L_x_12693) ;  /* 0x0000000000340947 */ /* 0x000fea0003800000 */
[----:B-1----:R-:W1:Y:S01]  /*0990*/  LDC.64 R4, c[0x0][0x220] ;  /* 0x00008800ff047b82 */ /* 0x002e620000000a00 */
[----:B0-----:R-:W-:Y:S01]  /*09a0*/  IADD3 R3, R0, R11, RZ ;  /* 0x0000000b00037210 */ /* 0x001fe20007ffe0ff */
[----:B------:R-:W-:-:S04]  /*09b0*/  VIADD R11, R11, 0x80 ;  /* 0x000000800b0b7836 */ /* 0x000fc80000000000 */
[----:B-1----:R-:W-:-:S05]  /*09c0*/  IMAD.WIDE.U32 R4, R3, 0x4, R4 ;  /* 0x0000000403047825 */ /* 0x002fca00078e0004 */
[----:B------:R1:W-:Y:S02]  /*09d0*/  STG.E desc[UR4][R4.64], R6 ;  /* 0x0000000604007986 */ /* 0x0003e4000c101904 */
.L_x_12692:
        /* <DEDUP_REMOVED lines=8> */
.L_x_12693:
[----:B------:R-:W-:Y:S05]  /*0a60*/  BSYNC B1 ;  /* 0x0000000000017941 */ /* 0x000fea0003800000 */
.L_x_12689:
[----:B------:R-:W-:-:S13]  /*0a70*/  ISETP.GE.AND P0, PT, R11, R2, PT ;  /* 0x000000020b00720c */ /* 0x000fda0003f06270 */
[----:B-12---:R-:W1:Y:S01]  /*0a80*/  @!P0 LDC.64 R4, c[0x0][0x220] ;  /* 0x00008800ff048b82 */ /* 0x006e620000000a00 */
[----:B0-----:R-:W-:Y:S01]  /*0a90*/  @!P0 IMAD.IADD R3, R0, 0x1, R11 ;  /* 0x0000000100038824 */ /* 0x001fe200078e020b */
[----:B------:R-:W-:-:S03]  /*0aa0*/  @!P0 IADD3 R11, R11, 0x80, RZ ;  /* 0x000000800b0b8810 */ /* 0x000fc60007ffe0ff */
[----:B-1----:R-:W-:-:S05]  /*0ab0*/  @!P0 IMAD.WIDE.U32 R4, R3, 0x4, R4 ;  /* 0x0000000403048825 */ /* 0x002fca00078e0004 */
[----:B------:R2:W-:Y:S02]  /*0ac0*/  @!P0 STG.E desc[UR4][R4.64], R8 ;  /* 0x0000000804008986 */ /* 0x0005e4000c101904 */
.L_x_12694:
[----:B------:R-:W-:Y:S05]  /*0ad0*/  BSYNC B0 ;  /* 0x0000000000007941 */ /* 0x000fea0003800000 */
.L_x_12688:
        /* <DEDUP_REMOVED lines=8> */
.L_x_12695:
        /* <DEDUP_REMOVED lines=10> */
.L_x_19415:


//--------------------- .text._ZN2at6native18elementwise_kernelILi128ELi4EZNS0_15gpu_kernel_implINS0_13AUnaryFunctorIfffNS0_15binary_internal10DivFunctorIfEEEEEEvRNS_18TensorIteratorBaseERKT_EUliE_EEviT1_ --------------------------
	.section	.text._ZN2at6native18elementwise_kernelILi128ELi4EZNS0_15gpu_kernel_implINS0_13AUnaryFunctorIfffNS0_15binary_internal10DivFunctorIfEEEEEEvRNS_18TensorIteratorBaseERKT_EUliE_EEviT1_,"ax",@progbits
	.align	128
        .global         _ZN2at6native18elementwise_kernelILi128ELi4EZNS0_15gpu_kernel_implINS0_13AUnaryFunctorIfffNS0_15binary_internal10DivFunctorIfEEEEEEvRNS_18TensorIteratorBaseERKT_EUliE_EEviT1_
        .type           _ZN2at6native18elementwise_kernelILi128ELi4EZNS0_15gpu_kernel_implINS0_13AUnaryFunctorIfffNS0_15binary_internal10DivFunctorIfEEEEEEvRNS_18TensorIteratorBaseERKT_EUliE_EEviT1_,@function
        .size           _ZN2at6native18elementwise_kernelILi128ELi4EZNS0_15gpu_kernel_implINS0_13AUnaryFunctorIfffNS0_15binary_internal10DivFunctorIfEEEEEEvRNS_18TensorIteratorBaseERKT_EUliE_EEviT1_,(.L_x_19416 - _ZN2at6native18elementwise_kernelILi128ELi4EZNS0_15gpu_kernel_implINS0_13AUnaryFunctorIfffNS0_15binary_internal10DivFunctorIfEEEEEEvRNS_18TensorIteratorBaseERKT_EUliE_EEviT1_)
        .other          _ZN2at6native18elementwise_kernelILi128ELi4EZNS0_15gpu_kernel_implINS0_13AUnaryFunctorIfffNS0_15binary_internal10DivFunctorIfEEEEEEvRNS_18TensorIteratorBaseERKT_EUliE_EEviT1_,@"STO_CUDA_ENTRY STV_DEFAULT"
_ZN2at6native18elementwise_kernelILi128ELi4EZNS0_15gpu_kernel_implINS0_13AUnaryFunctorIfffNS0_15binary_internal10DivFunctorIfEEEEEEvRNS_18TensorIteratorBaseERKT_EUliE_EEviT1_:
.text._ZN2at6native18elementwise_kernelILi128ELi4EZNS0_15gpu_kernel_implINS0_13AUnaryFunctorIfffNS0_15binary_internal10DivFunctorIfEEEEEEvRNS_18TensorIteratorBaseERKT_EUliE_EEviT1_:
        /* <DEDUP_REMOVED lines=314> */
.L_x_12698:
        /* <DEDUP_REMOVED lines=22> */
.L_x_12703:
[----:B------:R-:W2:Y:S02]  /*1500*/  LDG.E.U8 R0, desc[UR36][R2.64] ;  /* 0x0000002402007981 */ /* 0x000ea4000c1e1100 */
[----:B--2---:R-:W-:Y:S01]  /*1510*/  I2FP.F32.U32 R0, R0 ;  /* 0x0000000000007245 */ /* 0x004fe20000201000 */
[----:B------:R-:W-:Y:S06]  /*1520*/  BRA `(.L_x_12705) ;  /* 0x0000000c002c7947 */ /* 0x000fec0003800000 */
.L_x_12702:
        /* <DEDUP_REMOVED lines=9> */
.L_x_12707:
[----:B------:R-:W2:Y:S02]  /*15c0*/  LDG.E R0, desc[UR36][R2.64] ;  /* 0x0000002402007981 */ /* 0x000ea4000c1e1900 */
[----:B--2---:R-:W-:Y:S01]  /*15d0*/  I2FP.F32.S32 R0, R0 ;  /* 0x0000000000007245 */ /* 0x004fe20000201400 */
[----:B------:R-:W-:Y:S06]  /*15e0*/  BRA `(.L_x_12705) ;  /* 0x0000000800fc7947 */ /* 0x000fec0003800000 */
.L_x_12706:
[----:B------:R-:W2:Y:S02]  /*15f0*/  LDG.E.U16 R0, desc[UR36][R2.64] ;  /* 0x0000002402007981 */ /* 0x000ea4000c1e1500 */
[----:B--2---:R-:W0:Y:S01]  /*1600*/  I2F.S16 R0, R0 ;  /* 0x0000000000007306 */ /* 0x004e220000101400 */
[----:B------:R-:W-:Y:S05]  /*1610*/  BRA `(.L_x_12705) ;  /* 0x0000000800f07947 */ /* 0x000fea0003800000 */
.L_x_12701:
        /* <DEDUP_REMOVED lines=8> */
.L_x_12709:
[----:B------:R-:W2:Y:S02]  /*16a0*/  LDG.E.U16 R0, desc[UR36][R2.64] ;  /* 0x0000002402007981 */ /* 0x000ea4000c1e1500 */
[----:B--2---:R-:W-:Y:S01]  /*16b0*/  HADD2.F32 R0, -RZ, R0.H0_H0 ;  /* 0x20000000ff007230 */ /* 0x004fe20000004100 */
[----:B------:R-:W-:Y:S06]  /*16c0*/  BRA `(.L_x_12705) ;  /* 0x0000000800c47947 */ /* 0x000fec0003800000 */
.L_x_12708:
        /* <DEDUP_REMOVED lines=8> */
.L_x_12711:
[----:B------:R-:W2:Y:S02]  /*1750*/  LDG.E.U16 R0, desc[UR36][R2.64] ;  /* 0x0000002402007981 */ /* 0x000ea4000c1e1500 */
[----:B--2---:R-:W-:Y:S01]  /*1760*/  HADD2.F32 R0, -RZ, R0.H0_H0 ;  /* 0x20000000ff007230 */ /* 0x004fe20000004100 */
[----:B------:R-:W-:Y:S06]  /*1770*/  BRA `(.L_x_12705) ;  /* 0x0000000800987947 */ /* 0x000fec0003800000 */
.L_x_12710:
[----:B------:R-:W2:Y:S01]  /*1780*/  LDG.E.64 R2, desc[UR36][R2.64] ;  /* 0x0000002402027981 */ /* 0x000ea2000c1e1b00 */
[----:B------:R-:W-:Y:S01]  /*1790*/  UMOV UR4, 0xf0000000 ;  /* 0xf000000000047882 */ /* 0x000fe20000000000 */
[----:B------:R-:W-:Y:S01]  /*17a0*/  UMOV UR5, 0x380fffff ;  /* 0x380fffff00057882 */ /* 0x000fe20000000000 */
[----:B--2---:R-:W0:Y:S01]  /*17b0*/  F2F.F32.F64 R0, R2 ;  /* 0x0000000200007310 */ /* 0x004e220000301000 */
[----:B------:R-:W-:-:S14]  /*17c0*/  DSETP.GEU.AND P0, PT, |R2|, UR4, PT ;  /* 0x0000000402007e2a */ /* 0x000fdc000bf0e200 */
[----:B0-----:R-:W-:Y:S01]  /*17d0*/  @!P0 FMUL R0, R0, 1.175494350822287508e-38 ;  /* 0x0080000000008820 */ /* 0x001fe20000400000 */
[----:B------:R-:W-:Y:S06]  /*17e0*/  BRA `(.L_x_12705) ;  /* 0x00000008007c7947 */ /* 0x000fec0003800000 */
.L_x_12700:
        /* <DEDUP_REMOVED lines=12> */
.L_x_12714:
[----:B------:R-:W2:Y:S01]  /*18b0*/  LDG.E.64 R2, desc[UR36][R2.64] ;  /* 0x0000002402027981 */ /* 0x000ea2000c1e1b00 */
[----:B------:R-:W-:Y:S01]  /*18c0*/  UMOV UR4, 0xf0000000 ;  /* 0xf000000000047882 */ /* 0x000fe20000000000 */
[----:B------:R-:W-:Y:S01]  /*18d0*/  UMOV UR5, 0x380fffff ;  /* 0x380fffff00057882 */ /* 0x000fe20000000000 */
[----:B--2---:R-:W0:Y:S01]  /*18e0*/  F2F.F32.F64 R0, R2 ;  /* 0x0000000200007310 */ /* 0x004e220000301000 */
[----:B------:R-:W-:-:S14]  /*18f0*/  DSETP.GEU.AND P0, PT, |R2|, UR4, PT ;  /* 0x0000000402007e2a */ /* 0x000fdc000bf0e200 */
[----:B0-----:R-:W-:Y:S01]  /*1900*/  @!P0 FMUL R0, R0, 1.175494350822287508e-38 ;  /* 0x0080000000008820 */ /* 0x001fe20000400000 */
[----:B------:R-:W-:Y:S06]  /*1910*/  BRA `(.L_x_12705) ;  /* 0x0000000800307947 */ /* 0x000fec0003800000 */
.L_x_12713:
        /* <DEDUP_REMOVED lines=26> */
.L_x_12716:
        /* <DEDUP_REMOVED lines=13> */
.L_x_12715:
[----:B------:R-:W2:Y:S02]  /*1b90*/  LDG.E.U16 R0, desc[UR36][R2.64] ;  /* 0x0000002402007981 */ /* 0x000ea4000c1e1500 */
[----:B--2---:R-:W-:Y:S01]  /*1ba0*/  IMAD.U32 R0, R0, 0x10000, RZ ;  /* 0x0001000000007824 */ /* 0x004fe200078e00ff */
[----:B------:R-:W-:Y:S06]  /*1bb0*/  BRA `(.L_x_12705) ;  /* 0x0000000400887947 */ /* 0x000fec0003800000 */
.L_x_12712:
        /* <DEDUP_REMOVED lines=11> */
.L_x_12719:
        /* <DEDUP_REMOVED lines=20> */
.L_x_12721:
[----:B------:R-:W-:Y:S05]  /*1db0*/  BSYNC B0 ;  /* 0x0000000000007941 */ /* 0x000fea0003800000 */
.L_x_12720:
[----:B------:R-:W-:Y:S01]  /*1dc0*/  LEA R3, R0, 0x3b800000, 0x17 ;  /* 0x3b80000000037811 */ /* 0x000fe200078eb8ff */
[----:B------:R-:W-:-:S05]  /*1dd0*/  IMAD.SHL.U32 R0, R2, 0x100000, RZ ;  /* 0x0010000002007824 */ /* 0x000fca00078e00ff */
[----:B------:R-:W-:Y:S01]  /*1de0*/  LOP3.LUT R0, R3, R0, R4, 0xfe, !PT ;  /* 0x0000000003007212 */ /* 0x000fe200078efe04 */
[----:B------:R-:W-:Y:S06]  /*1df0*/  BRA `(.L_x_12705) ;  /* 0x0000000000f87947 */ /* 0x000fec0003800000 */
.L_x_12718:
        /* <DEDUP_REMOVED lines=20> */
.L_x_12723:
[----:B------:R-:W-:Y:S05]  /*1f40*/  BSYNC B0 ;  /* 0x0000000000007941 */ /* 0x000fea0003800000 */
.L_x_12722:
[----:B------:R-:W-:Y:S01]  /*1f50*/  LEA R3, R0, 0x37800000, 0x17 ;  /* 0x3780000000037811 */ /* 0x000fe200078eb8ff */
[----:B------:R-:W-:-:S05]  /*1f60*/  IMAD.SHL.U32 R0, R2, 0x200000, RZ ;  /* 0x0020000002007824 */ /* 0x000fca00078e00ff */
[----:B------:R-:W-:Y:S01]  /*1f70*/  LOP3.LUT R0, R3, R0, R4, 0xfe, !PT ;  /* 0x0000000003007212 */ /* 0x000fe200078efe04 */
[----:B------:R-:W-:Y:S06]  /*1f80*/  BRA `(.L_x_12705) ;  /* 0x0000000000947947 */ /* 0x000fec0003800000 */
.L_x_12717:
        /* <DEDUP_REMOVED lines=14> */
.L_x_12704:
        /* <DEDUP_REMOVED lines=16> */
.L_x_12726:
[----:B------:R-:W-:Y:S01]  /*2170*/  IMAD.MOV.U32 R0, RZ, RZ, RZ ;  /* 0x000000ffff007224 */ /* 0x000fe200078e00ff */
[----:B------:R-:W-:Y:S06]  /*2180*/  BRA `(.L_x_12705) ;  /* 0x0000000000147947 */ /* 0x000fec0003800000 */
.L_x_12725:
[----:B------:R-:W2:Y:S02]  /*2190*/  LDG.E.64 R2, desc[UR36][R2.64] ;  /* 0x0000002402027981 */ /* 0x000ea4000c1e1b00 */
[----:B--2---:R0:W1:Y:S01]  /*21a0*/  I2F.U64 R0, R2 ;  /* 0x0000000200007312 */ /* 0x0040620000301000 */
[----:B------:R-:W-:Y:S05]  /*21b0*/  BRA `(.L_x_12705) ;  /* 0x0000000000087947 */ /* 0x000fea0003800000 */
.L_x_12724:
[----:B------:R-:W2:Y:S02]  /*21c0*/  LDG.E R0, desc[UR36][R2.64] ;  /* 0x0000002402007981 */ /* 0x000ea4000c1e1900 */
[----:B--2---:R-:W-:-:S07]  /*21d0*/  I2FP.F32.U32 R0, R0 ;  /* 0x0000000000007245 */ /* 0x004fce0000201000 */
.L_x_12705:
[----:B------:R-:W-:Y:S05]  /*21e0*/  BSYNC B6 ;  /* 0x0000000000067941 */ /* 0x000fea0003800000 */
.L_x_12699:
[----:B------:R-:W0:Y:S02]  /*21f0*/  LDC.U8 R4, c[0x0][0x428] ;  /* 0x00010a00ff047b82 */ /* 0x000e240000000000 */
[----:B012345:R-:W0:Y:S01]  /*2200*/  MUFU.RCP R2, R0 ;  /* 0x0000000000027308 */ /* 0x03fe220000001000 */
[----:B------:R-:W-:Y:S02]  /*2210*/  ULDC UR4, c[0x0][0x424] ;  /* 0x0001090000047ab9 */ /* 0x000fe40000000800 */
[----:B0-----:R-:W-:Y:S01]  /*2220*/  FMUL.FTZ R2, R2, UR4 ;  /* 0x0000000402027c20 */ /* 0x001fe20008410000 */
        /* <DEDUP_REMOVED lines=14> */
.L_x_12730:
[----:B------:R-:W0:Y:S02]  /*2310*/  F2I.S64.TRUNC R2, R2 ;  /* 0x0000000200027311 */ /* 0x000e24000020d900 */
[----:B0-----:R-:W-:-:S05]  /*2320*/  IMAD.MOV.U32 R5, RZ, RZ, R2 ;  /* 0x000000ffff057224 */ /* 0x001fca00078e0002 */
[----:B------:R0:W-:Y:S01]  /*2330*/  STG.E.U8 desc[UR36][R16.64], R5 ;  /* 0x0000000510007986 */ /* 0x0001e2000c101124 */
[----:B------:R-:W-:Y:S05]  /*2340*/  BRA `(.L_x_12732) ;  /* 0x0000000c00407947 */ /* 0x000fea0003800000 */
.L_x_12729:
        /* <DEDUP_REMOVED lines=9> */
.L_x_12734:
[----:B------:R-:W0:Y:S02]  /*23e0*/  F2I.FTZ.TRUNC.NTZ R3, R2 ;  /* 0x0000000200037305 */ /* 0x000e24000021f100 */
[----:B0-----:R0:W-:Y:S01]  /*23f0*/  STG.E desc[UR36][R16.64], R3 ;  /* 0x0000000310007986 */ /* 0x0011e2000c101924 */
[----:B------:R-:W-:Y:S05]  /*2400*/  BRA `(.L_x_12732) ;  /* 0x0000000c00107947 */ /* 0x000fea0003800000 */
.L_x_12733:
[----:B------:R-:W0:Y:S02]  /*2410*/  F2I.FTZ.TRUNC.NTZ R3, R2 ;  /* 0x0000000200037305 */ /* 0x000e24000021f100 */
[----:B0-----:R0:W-:Y:S01]  /*2420*/  STG.E.U16 desc[UR36][R16.64], R3 ;  /* 0x0000000310007986 */ /* 0x0011e2000c101524 */
[----:B------:R-:W-:Y:S05]  /*2430*/  BRA `(.L_x_12732) ;  /* 0x0000000c00047947 */ /* 0x000fea0003800000 */
.L_x_12728:
        /* <DEDUP_REMOVED lines=8> */
.L_x_12736:
[----:B------:R-:W-:-:S05]  /*24c0*/  F2FP.F16.F32.PACK_AB R2, RZ, R2 ;  /* 0x00000002ff02723e */ /* 0x000fca00000000ff */
[----:B------:R0:W-:Y:S01]  /*24d0*/  STG.E.U16 desc[UR36][R16.64], R2 ;  /* 0x0000000210007986 */ /* 0x0001e2000c101524 */
[----:B------:R-:W-:Y:S05]  /*24e0*/  BRA `(.L_x_12732) ;  /* 0x0000000800d87947 */ /* 0x000fea0003800000 */
.L_x_12735:
        /* <DEDUP_REMOVED lines=9> */
.L_x_12738:
[----:B------:R-:W-:-:S04]  /*2580*/  F2FP.F16.F32.PACK_AB R3, RZ, R2 ;  /* 0x00000002ff03723e */ /* 0x000fc800000000ff */
[----:B------:R-:W-:-:S05]  /*2590*/  PRMT R3, R3, 0x5410, RZ ;  /* 0x0000541003037816 */ /* 0x000fca00000000ff */
[----:B------:R0:W-:Y:S01]  /*25a0*/  STG.E desc[UR36][R16.64], R3 ;  /* 0x0000000310007986 */ /* 0x0001e2000c101924 */
[----:B------:R-:W-:Y:S05]  /*25b0*/  BRA `(.L_x_12732) ;  /* 0x0000000800a47947 */ /* 0x000fea0003800000 */
.L_x_12737:
[----:B------:R-:W-:-:S06]  /*25c0*/  FMUL.FTZ R2, R2, 1 ;  /* 0x3f80000002027820 */ /* 0x000fcc0000410000 */
[----:B------:R-:W0:Y:S02]  /*25d0*/  F2F.F64.F32 R2, R2 ;  /* 0x0000000200027310 */ /* 0x000e240000201800 */
[----:B0-----:R0:W-:Y:S01]  /*25e0*/  STG.E.64 desc[UR36][R16.64], R2 ;  /* 0x0000000210007986 */ /* 0x0011e2000c101b24 */
[----:B------:R-:W-:Y:S05]  /*25f0*/  BRA `(.L_x_12732) ;  /* 0x0000000800947947 */ /* 0x000fea0003800000 */
.L_x_12727:
        /* <DEDUP_REMOVED lines=12> */
.L_x_12741:
[----:B------:R-:W-:Y:S01]  /*26c0*/  FMUL.FTZ R4, R2, 1 ;  /* 0x3f80000002047820 */ /* 0x000fe20000410000 */
[----:B------:R-:W-:-:S05]  /*26d0*/  CS2R R6, SRZ ;  /* 0x0000000000067805 */ /* 0x000fca000001ff00 */
[----:B------:R-:W0:Y:S02]  /*26e0*/  F2F.F64.F32 R4, R4 ;  /* 0x0000000400047310 */ /* 0x000e240000201800 */
[----:B0-----:R0:W-:Y:S01]  /*26f0*/  STG.E.128 desc[UR36][R16.64], R4 ;  /* 0x0000000410007986 */ /* 0x0011e2000c101d24 */
[----:B------:R-:W-:Y:S05]  /*2700*/  BRA `(.L_x_12732) ;  /* 0x0000000800507947 */ /* 0x000fea0003800000 */
.L_x_12740:
        /* <DEDUP_REMOVED lines=20> */
.L_x_12745:
[----:B------:R-:W-:Y:S05]  /*2850*/  BSYNC B0 ;  /* 0x0000000000007941 */ /* 0x000fea0003800000 */
.L_x_12744:
[----:B------:R-:W-:-:S05]  /*2860*/  LOP3.LUT R5, R0, R5, RZ, 0xfc, !PT ;  /* 0x0000000500057212 */ /* 0x000fca00078efcff */
[----:B------:R0:W-:Y:S01]  /*2870*/  STG.E.U8 desc[UR36][R16.64], R5 ;  /* 0x0000000510007986 */ /* 0x0001e2000c101124 */
[----:B------:R-:W-:Y:S05]  /*2880*/  BRA `(.L_x_12732) ;  /* 0x0000000400f07947 */ /* 0x000fea0003800000 */
.L_x_12743:
        /* <DEDUP_REMOVED lines=12> */
.L_x_12747:
[----:B------:R-:W-:Y:S01]  /*2950*/  IMAD.MOV.U32 R0, RZ, RZ, 0x7f ;  /* 0x0000007fff007424 */ /* 0x000fe200078e00ff */
[----:B------:R-:W-:-:S04]  /*2960*/  ISETP.GT.U32.AND P0, PT, R4, 0x7f800000, PT ;  /* 0x7f8000000400780c */ /* 0x000fc80003f04070 */
[----:B------:R-:W-:-:S09]  /*2970*/  SEL R0, R0, 0x7c, P0 ;  /* 0x0000007c00007807 */ /* 0x000fd20000000000 */
.L_x_12748:
[----:B------:R-:W-:Y:S05]  /*2980*/  BSYNC B0 ;  /* 0x0000000000007941 */ /* 0x000fea0003800000 */
.L_x_12746:
[----:B------:R-:W-:-:S04]  /*2990*/  LOP3.LUT R2, R2, 0x80000000, RZ, 0xc0, !PT ;  /* 0x8000000002027812 */ /* 0x000fc800078ec0ff */
[----:B------:R-:W-:-:S04]  /*29a0*/  SHF.R.U32.HI R3, RZ, 0x18, R2 ;  /* 0x00000018ff037819 */ /* 0x000fc80000011602 */
[----:B------:R-:W-:-:S05]  /*29b0*/  LOP3.LUT R3, R0, R3, RZ, 0xfc, !PT ;  /* 0x0000000300037212 */ /* 0x000fca00078efcff */
[----:B------:R0:W-:Y:S01]  /*29c0*/  STG.E.U8 desc[UR36][R16.64], R3 ;  /* 0x0000000310007986 */ /* 0x0001e2000c101124 */
[----:B------:R-:W-:Y:S05]  /*29d0*/  BRA `(.L_x_12732) ;  /* 0x00000004009c7947 */ /* 0x000fea0003800000 */
.L_x_12742:
[----:B------:R-:W-:-:S05]  /*29e0*/  F2FP.BF16.F32.PACK_AB R2, RZ, R2 ;  /* 0x00000002ff02723e */ /* 0x000fca00000010ff */
[----:B------:R0:W-:Y:S01]  /*29f0*/  STG.E.U16 desc[UR36][R16.64], R2 ;  /* 0x0000000210007986 */ /* 0x0001e2000c101524 */
[----:B------:R-:W-:Y:S05]  /*2a00*/  BRA `(.L_x_12732) ;  /* 0x0000000400907947 */ /* 0x000fea0003800000 */
.L_x_12739:
        /* <DEDUP_REMOVED lines=11> */
.L_x_12751:
        /* <DEDUP_REMOVED lines=16> */
.L_x_12754:
[----:B------:R-:W-:-:S04]  /*2bc0*/  LOP3.LUT R2, R2, 0x80000000, RZ, 0xc0, !PT ;  /* 0x8000000002027812 */ /* 0x000fc800078ec0ff */
[----:B------:R-:W-:-:S04]  /*2bd0*/  SHF.R.U32.HI R3, RZ, 0x18, R2 ;  /* 0x00000018ff037819 */ /* 0x000fc80000011602 */
[----:B------:R-:W-:-:S04]  /*2be0*/  LOP3.LUT R0, R0, R3, RZ, 0xfc, !PT ;  /* 0x0000000300007212 */ /* 0x000fc800078efcff */
[----:B------:R-:W-:-:S07]  /*2bf0*/  PRMT R8, R0, 0x7610, R8 ;  /* 0x0000761000087816 */ /* 0x000fce0000000008 */
.L_x_12753:
[----:B------:R-:W-:Y:S05]  /*2c00*/  BSYNC B0 ;  /* 0x0000000000007941 */ /* 0x000fea0003800000 */
.L_x_12752:
[----:B------:R0:W-:Y:S01]  /*2c10*/  STG.E.U8 desc[UR36][R16.64], R8 ;  /* 0x0000000810007986 */ /* 0x0001e2000c101124 */
[----:B------:R-:W-:Y:S05]  /*2c20*/  BRA `(.L_x_12732) ;  /* 0x0000000400087947 */ /* 0x000fea0003800000 */
.L_x_12750:
        /* <DEDUP_REMOVED lines=16> */
.L_x_12757:
[----:B------:R-:W-:-:S04]  /*2d30*/  LOP3.LUT R2, R2, 0x80000000, RZ, 0xc0, !PT ;  /* 0x8000000002027812 */ /* 0x000fc800078ec0ff */
[----:B------:R-:W-:-:S04]  /*2d40*/  SHF.R.U32.HI R3, RZ, 0x18, R2 ;  /* 0x00000018ff037819 */ /* 0x000fc80000011602 */
[----:B------:R-:W-:-:S04]  /*2d50*/  LOP3.LUT R0, R0, R3, RZ, 0xfc, !PT ;  /* 0x0000000300007212 */ /* 0x000fc800078efcff */
[----:B------:R-:W-:-:S07]  /*2d60*/  PRMT R8, R0, 0x7610, R8 ;  /* 0x0000761000087816 */ /* 0x000fce0000000008 */
.L_x_12756:
[----:B------:R-:W-:Y:S05]  /*2d70*/  BSYNC B0 ;  /* 0x0000000000007941 */ /* 0x000fea0003800000 */
.L_x_12755:
[----:B------:R3:W-:Y:S01]  /*2d80*/  STG.E.U8 desc[UR36][R16.64], R8 ;  /* 0x0000000810007986 */ /* 0x0007e2000c101124 */
[----:B------:R-:W-:Y:S05]  /*2d90*/  BRA `(.L_x_12732) ;  /* 0x0000000000ac7947 */ /* 0x000fea0003800000 */
.L_x_12749:
        /* <DEDUP_REMOVED lines=21> */
.L_x_12731:
        /* <DEDUP_REMOVED lines=16> */
.L_x_12760:
[----:B------:R-:W-:Y:S05]  /*2ff0*/  BRA `(.L_x_12732) ;  /* 0x0000000000147947 */ /* 0x000fea0003800000 */
.L_x_12759:
[----:B------:R-:W0:Y:S02]  /*3000*/  F2I.U64.TRUNC R2, R2 ;  /* 0x0000000200027311 */ /* 0x000e24000020d800 */
[----:B0-----:R2:W-:Y:S01]  /*3010*/  STG.E.64 desc[UR36][R16.64], R2 ;  /* 0x0000000210007986 */ /* 0x0015e2000c101b24 */
[----:B------:R-:W-:Y:S05]  /*3020*/  BRA `(.L_x_12732) ;  /* 0x0000000000087947 */ /* 0x000fea0003800000 */
.L_x_12758:
[----:B------:R-:W0:Y:S02]  /*3030*/  F2I.FTZ.U32.TRUNC.NTZ R3, R2 ;  /* 0x0000000200037305 */ /* 0x000e24000021f000 */
[----:B0-----:R0:W-:Y:S02]  /*3040*/  STG.E desc[UR36][R16.64], R3 ;  /* 0x0000000310007986 */ /* 0x0011e4000c101924 */
.L_x_12732:
[----:B------:R-:W-:-:S04]  /*3050*/  IMAD R18, R23, 0x200, R18 ;  /* 0x0000020017127824 */ /* 0x000fc800078e0212 */
[----:B------:R-:W-:-:S07]  /*3060*/  VIADD R19, R18, 0x80 ;  /* 0x0000008012137836 */ /* 0x000fce0000000000 */
.L_x_12697:
[----:B------:R-:W-:Y:S05]  /*3070*/  BSYNC B7 ;  /* 0x0000000000077941 */ /* 0x000fea0003800000 */
.L_x_12696:
        /* <DEDUP_REMOVED lines=307> */
.L_x_12763:
        /* <DEDUP_REMOVED lines=22> */
.L_x_12768:
[----:B------:R-:W2:Y:S02]  /*4510*/  LDG.E.U8 R0, desc[UR36][R2.64] ;  /* 0x0000002402007981 */ /* 0x000ea4000c1e1100 */
[----:B--2---:R-:W-:Y:S01]  /*4520*/  I2FP.F32.U32 R0, R0 ;  /* 0x0000000000007245 */ /* 0x004fe20000201000 */
[----:B------:R-:W-:Y:S06]  /*4530*/  BRA `(.L_x_12770) ;  /* 0x0000000c002c7947 */ /* 0x000fec0003800000 */
.L_x_12767:
        /* <DEDUP_REMOVED lines=9> */
.L_x_12772:
[----:B------:R-:W2:Y:S02]  /*45d0*/  LDG.E R0, desc[UR36][R2.64] ;  /* 0x0000002402007981 */ /* 0x000ea4000c1e1900 */
[----:B--2---:R-:W-:Y:S01]  /*45e0*/  I2FP.F32.S32 R0, R0 ;  /* 0x0000000000007245 */ /* 0x004fe20000201400 */
[----:B------:R-:W-:Y:S06]  /*45f0*/  BRA `(.L_x_12770) ;  /* 0x0000000800fc7947 */ /* 0x000fec0003800000 */
.L_x_12771:
[----:B------:R-:W2:Y:S02]  /*4600*/  LDG.E.U16 R0, desc[UR36][R2.64] ;  /* 0x0000002402007981 */ /* 0x000ea4000c1e1500 */
[----:B--2---:R-:W1:Y:S01]  /*4610*/  I2F.S16 R0, R0 ;  /* 0x0000000000007306 */ /* 0x004e620000101400 */
[----:B------:R-:W-:Y:S05]  /*4620*/  BRA `(.L_x_12770) ;  /* 0x0000000800f07947 */ /* 0x000fea0003800000 */
.L_x_12766:
        /* <DEDUP_REMOVED lines=8> */
.L_x_12774:
[----:B------:R-:W2:Y:S02]  /*46b0*/  LDG.E.U16 R0, desc[UR36][R2.64] ;  /* 0x0000002402007981 */ /* 0x000ea4000c1e1500 */
[----:B--2---:R-:W-:Y:S01]  /*46c0*/  HADD2.F32 R0, -RZ, R0.H0_H0 ;  /* 0x20000000ff007230 */ /* 0x004fe20000004100 */
[----:B------:R-:W-:Y:S06]  /*46d0*/  BRA `(.L_x_12770) ;  /* 0x0000000800c47947 */ /* 0x000fec0003800000 */
.L_x_12773:
        /* <DEDUP_REMOVED lines=8> */
.L_x_12776:
[----:B------:R-:W2:Y:S02]  /*4760*/  LDG.E.U16 R0, desc[UR36][R2.64] ;  /* 0x0000002402007981 */ /* 0x000ea4000c1e1500 */
[----:B--2---:R-:W-:Y:S01]  /*4770*/  HADD2.F32 R0, -RZ, R0.H0_H0 ;  /* 0x20000000ff007230 */ /* 0x004fe20000004100 */
[----:B------:R-:W-:Y:S06]  /*4780*/  BRA `(.L_x_12770) ;  /* 0x0000000800987947 */ /* 0x000fec0003800000 */
.L_x_12775:
[----:B------:R-:W2:Y:S01]  /*4790*/  LDG.E.64 R2, desc[UR36][R2.64] ;  /* 0x0000002402027981 */ /* 0x000ea2000c1e1b00 */
[----:B------:R-:W-:Y:S01]  /*47a0*/  UMOV UR4, 0xf0000000 ;  /* 0xf000000000047882 */ /* 0x000fe20000000000 */
[----:B------:R-:W-:Y:S01]  /*47b0*/  UMOV UR5, 0x380fffff ;  /* 0x380fffff00057882 */ /* 0x000fe20000000000 */
[----:B--2---:R-:W0:Y:S01]  /*47c0*/  F2F.F32.F64 R0, R2 ;  /* 0x0000000200007310 */ /* 0x004e220000301000 */
[----:B------:R-:W-:-:S14]  /*47d0*/  DSETP.GEU.AND P0, PT, |R2|, UR4, PT ;  /* 0x0000000402007e2a */ /* 0x000fdc000bf0e200 */
[----:B0-----:R-:W-:Y:S01]  /*47e0*/  @!P0 FMUL R0, R0, 1.175494350822287508e-38 ;  /* 0x0080000000008820 */ /* 0x001fe20000400000 */
[----:B------:R-:W-:Y:S06]  /*47f0*/  BRA `(.L_x_12770) ;  /* 0x00000008007c7947 */ /* 0x000fec0003800000 */
.L_x_12765:
        /* <DEDUP_REMOVED lines=12> */
.L_x_12779:
[----:B------:R-:W2:Y:S01]  /*48c0*/  LDG.E.64 R2, desc[UR36][R2.64] ;  /* 0x0000002402027981 */ /* 0x000ea2000c1e1b00 */
[----:B------:R-:W-:Y:S01]  /*48d0*/  UMOV UR4, 0xf0000000 ;  /* 0xf000000000047882 */ /* 0x000fe20000000000 */
[----:B------:R-:W-:Y:S01]  /*48e0*/  UMOV UR5, 0x380fffff ;  /* 0x380fffff00057882 */ /* 0x000fe20000000000 */
[----:B--2---:R-:W0:Y:S01]  /*48f0*/  F2F.F32.F64 R0, R2 ;  /* 0x0000000200007310 */ /* 0x004e220000301000 */
[----:B------:R-:W-:-:S14]  /*4900*/  DSETP.GEU.AND P0, PT, |R2|, UR4, PT ;  /* 0x0000000402007e2a */ /* 0x000fdc000bf0e200 */
[----:B0-----:R-:W-:Y:S01]  /*4910*/  @!P0 FMUL R0, R0, 1.175494350822287508e-38 ;  /* 0x0080000000008820 */ /* 0x001fe20000400000 */
[----:B------:R-:W-:Y:S06]  /*4920*/  BRA `(.L_x_12770) ;  /* 0x0000000800307947 */ /* 0x000fec0003800000 */
.L_x_12778:
        /* <DEDUP_REMOVED lines=26> */
.L_x_12781:
        /* <DEDUP_REMOVED lines=13> */
.L_x_12780:
[----:B------:R-:W2:Y:S02]  /*4ba0*/  LDG.E.U16 R0, desc[UR36][R2.64] ;  /* 0x0000002402007981 */ /* 0x000ea4000c1e1500 */
[----:B--2---:R-:W-:Y:S01]  /*4bb0*/  IMAD.U32 R0, R0, 0x10000, RZ ;  /* 0x0001000000007824 */ /* 0x004fe200078e00ff */
[----:B------:R-:W-:Y:S06]  /*4bc0*/  BRA `(.L_x_12770) ;  /* 0x0000000400887947 */ /* 0x000fec0003800000 */
.L_x_12777:
        /* <DEDUP_REMOVED lines=11> */
.L_x_12784:
        /* <DEDUP_REMOVED lines=20> */
.L_x_12786:
[----:B------:R-:W-:Y:S05]  /*4dc0*/  BSYNC B0 ;  /* 0x0000000000007941 */ /* 0x000fea0003800000 */
.L_x_12785:
[----:B------:R-:W-:Y:S01]  /*4dd0*/  LEA R3, R0, 0x3b800000, 0x17 ;  /* 0x3b80000000037811 */ /* 0x000fe200078eb8ff */
[----:B------:R-:W-:-:S05]  /*4de0*/  IMAD.SHL.U32 R0, R2, 0x100000, RZ ;  /* 0x0010000002007824 */ /* 0x000fca00078e00ff */
[----:B------:R-:W-:Y:S01]  /*4df0*/  LOP3.LUT R0, R3, R0, R4, 0xfe, !PT ;  /* 0x0000000003007212 */ /* 0x000fe200078efe04 */
[----:B------:R-:W-:Y:S06]  /*4e00*/  BRA `(.L_x_12770) ;  /* 0x0000000000f87947 */ /* 0x000fec0003800000 */
.L_x_12783:
        /* <DEDUP_REMOVED lines=20> */
.L_x_12788:
[----:B------:R-:W-:Y:S05]  /*4f50*/  BSYNC B0 ;  /* 0x0000000000007941 */ /* 0x000fea0003800000 */
.L_x_12787:
[----:B------:R-:W-:Y:S01]  /*4f60*/  LEA R3, R0, 0x37800000, 0x17 ;  /* 0x3780000000037811 */ /* 0x000fe200078eb8ff */
[----:B------:R-:W-:-:S05]  /*4f70*/  IMAD.SHL.U32 R0, R2, 0x200000, RZ ;  /* 0x0020000002007824 */ /* 0x000fca00078e00ff */
[----:B------:R-:W-:Y:S01]  /*4f80*/  LOP3.LUT R0, R3, R0, R4, 0xfe, !PT ;  /* 0x0000000003007212 */ /* 0x000fe200078efe04 */
[----:B------:R-:W-:Y:S06]  /*4f90*/  BRA `(.L_x_12770) ;  /* 0x0000000000947947 */ /* 0x000fec0003800000 */
.L_x_12782:
        /* <DEDUP_REMOVED lines=14> */
.L_x_12769:
        /* <DEDUP_REMOVED lines=16> */
.L_x_12791:
[----:B------:R-:W-:Y:S01]  /*5180*/  IMAD.MOV.U32 R0, RZ, RZ, RZ ;  /* 0x000000ffff007224 */ /* 0x000fe200078e00ff */
[----:B------:R-:W-:Y:S06]  /*5190*/  BRA `(.L_x_12770) ;  /* 0x0000000000147947 */ /* 0x000fec0003800000 */
.L_x_12790:
[----:B------:R-:W2:Y:S02]  /*51a0*/  LDG.E.64 R2, desc[UR36][R2.64] ;  /* 0x0000002402027981 */ /* 0x000ea4000c1e1b00 */
[----:B--2---:R0:W1:Y:S01]  /*51b0*/  I2F.U64 R0, R2 ;  /* 0x0000000200007312 */ /* 0x0040620000301000 */
[----:B------:R-:W-:Y:S05]  /*51c0*/  BRA `(.L_x_12770) ;  /* 0x0000000000087947 */ /* 0x000fea0003800000 */
.L_x_12789:
[----:B------:R-:W2:Y:S02]  /*51d0*/  LDG.E R0, desc[UR36][R2.64] ;  /* 0x0000002402007981 */ /* 0x000ea4000c1e1900 */
[----:B--2---:R-:W-:-:S07]  /*51e0*/  I2FP.F32.U32 R0, R0 ;  /* 0x0000000000007245 */ /* 0x004fce0000201000 */
.L_x_12770:
[----:B------:R-:W-:Y:S05]  /*51f0*/  BSYNC B6 ;  /* 0x0000000000067941 */ /* 0x000fea0003800000 */
.L_x_12764:
        /* <DEDUP_REMOVED lines=18> */
.L_x_12795:
[----:B------:R-:W0:Y:S02]  /*5320*/  F2I.S64.TRUNC R2, R2 ;  /* 0x0000000200027311 */ /* 0x000e24000020d900 */
[----:B0-----:R-:W-:-:S05]  /*5330*/  IMAD.MOV.U32 R5, RZ, RZ, R2 ;  /* 0x000000ffff057224 */ /* 0x001fca00078e0002 */
[----:B------:R4:W-:Y:S01]  /*5340*/  STG.E.U8 desc[UR36][R16.64], R5 ;  /* 0x0000000510007986 */ /* 0x0009e2000c101124 */
[----:B------:R-:W-:Y:S05]  /*5350*/  BRA `(.L_x_12797) ;  /* 0x0000000c00407947 */ /* 0x000fea0003800000 */
.L_x_12794:
        /* <DEDUP_REMOVED lines=9> */
.L_x_12799:
[----:B------:R-:W0:Y:S02]  /*53f0*/  F2I.FTZ.TRUNC.NTZ R3, R2 ;  /* 0x0000000200037305 */ /* 0x000e24000021f100 */
[----:B0-----:R2:W-:Y:S01]  /*5400*/  STG.E desc[UR36][R16.64], R3 ;  /* 0x0000000310007986 */ /* 0x0015e2000c101924 */
[----:B------:R-:W-:Y:S05]  /*5410*/  BRA `(.L_x_12797) ;  /* 0x0000000c00107947 */ /* 0x000fea0003800000 */
.L_x_12798:
[----:B------:R-:W0:Y:S02]  /*5420*/  F2I.FTZ.TRUNC.NTZ R3, R2 ;  /* 0x0000000200037305 */ /* 0x000e24000021f100 */
[----:B0-----:R0:W-:Y:S01]  /*5430*/  STG.E.U16 desc[UR36][R16.64], R3 ;  /* 0x0000000310007986 */ /* 0x0011e2000c101524 */
[----:B------:R-:W-:Y:S05]  /*5440*/  BRA `(.L_x_12797) ;  /* 0x0000000c00047947 */ /* 0x000fea0003800000 */
.L_x_12793:
        /* <DEDUP_REMOVED lines=8> */
.L_x_12801:
[----:B------:R-:W-:-:S05]  /*54d0*/  F2FP.F16.F32.PACK_AB R2, RZ, R2 ;  /* 0x00000002ff02723e */ /* 0x000fca00000000ff */
[----:B------:R0:W-:Y:S01]  /*54e0*/  STG.E.U16 desc[UR36][R16.64], R2 ;  /* 0x0000000210007986 */ /* 0x0001e2000c101524 */
[----:B------:R-:W-:Y:S05]  /*54f0*/  BRA `(.L_x_12797) ;  /* 0x0000000800d87947 */ /* 0x000fea0003800000 */
.L_x_12800:
        /* <DEDUP_REMOVED lines=9> */
.L_x_12803:
[----:B------:R-:W-:-:S04]  /*5590*/  F2FP.F16.F32.PACK_AB R3, RZ, R2 ;  /* 0x00000002ff03723e */ /* 0x000fc800000000ff */
[----:B------:R-:W-:-:S05]  /*55a0*/  PRMT R3, R3, 0x5410, RZ ;  /* 0x0000541003037816 */ /* 0x000fca00000000ff */
[----:B------:R0:W-:Y:S01]  /*55b0*/  STG.E desc[UR36][R16.64], R3 ;  /* 0x0000000310007986 */ /* 0x0001e2000c101924 */
[----:B------:R-:W-:Y:S05]  /*55c0*/  BRA `(.L_x_12797) ;  /* 0x0000000800a47947 */ /* 0x000fea0003800000 */
.L_x_12802:
[----:B------:R-:W-:-:S06]  /*55d0*/  FMUL.FTZ R2, R2, 1 ;  /* 0x3f80000002027820 */ /* 0x000fcc0000410000 */
[----:B------:R-:W0:Y:S02]  /*55e0*/  F2F.F64.F32 R2, R2 ;  /* 0x0000000200027310 */ /* 0x000e240000201800 */
[----:B0-----:R0:W-:Y:S01]  /*55f0*/  STG.E.64 desc[UR36][R16.64], R2 ;  /* 0x0000000210007986 */ /* 0x0011e2000c101b24 */
[----:B------:R-:W-:Y:S05]  /*5600*/  BRA `(.L_x_12797) ;  /* 0x0000000800947947 */ /* 0x000fea0003800000 */
.L_x_12792:
        /* <DEDUP_REMOVED lines=12> */
.L_x_12806:
[----:B------:R-:W-:Y:S01]  /*56d0*/  FMUL.FTZ R4, R2, 1 ;  /* 0x3f80000002047820 */ /* 0x000fe20000410000 */
[----:B------:R-:W-:-:S05]  /*56e0*/  CS2R R6, SRZ ;  /* 0x0000000000067805 */ /* 0x000fca000001ff00 */
[----:B------:R-:W0:Y:S02]  /*56f0*/  F2F.F64.F32 R4, R4 ;  /* 0x0000000400047310 */ /* 0x000e240000201800 */
[----:B0-----:R0:W-:Y:S01]  /*5700*/  STG.E.128 desc[UR36][R16.64], R4 ;  /* 0x0000000410007986 */ /* 0x0011e2000c101d24 */
[----:B------:R-:W-:Y:S05]  /*5710*/  BRA `(.L_x_12797) ;  /* 0x0000000800507947 */ /* 0x000fea0003800000 */
.L_x_12805:
        /* <DEDUP_REMOVED lines=20> */
.L_x_12810:
[----:B------:R-:W-:Y:S05]  /*5860*/  BSYNC B0 ;  /* 0x0000000000007941 */ /* 0x000fea0003800000 */
.L_x_12809:
[----:B------:R-:W-:-:S05]  /*5870*/  LOP3.LUT R5, R0, R5, RZ, 0xfc, !PT ;  /* 0x0000000500057212 */ /* 0x000fca00078efcff */
[----:B------:R0:W-:Y:S01]  /*5880*/  STG.E.U8 desc[UR36][R16.64], R5 ;  /* 0x0000000510007986 */ /* 0x0001e2000c101124 */
[----:B------:R-:W-:Y:S05]  /*5890*/  BRA `(.L_x_12797) ;  /* 0x0000000400f07947 */ /* 0x000fea0003800000 */
.L_x_12808:
        /* <DEDUP_REMOVED lines=12> */
.L_x_12812:
[----:B------:R-:W-:Y:S01]  /*5960*/  IMAD.MOV.U32 R0, RZ, RZ, 0x7f ;  /* 0x0000007fff007424 */ /* 0x000fe200078e00ff */
[----:B------:R-:W-:-:S04]  /*5970*/  ISETP.GT.U32.AND P0, PT, R4, 0x7f800000, PT ;  /* 0x7f8000000400780c */ /* 0x000fc80003f04070 */
[----:B------:R-:W-:-:S09]  /*5980*/  SEL R0, R0, 0x7c, P0 ;  /* 0x0000007c00007807 */ /* 0x000fd20000000000 */
.L_x_12813:
[----:B------:R-:W-:Y:S05]  /*5990*/  BSYNC B0 ;  /* 0x0000000000007941 */ /* 0x000fea0003800000 */
.L_x_12811:
[----:B------:R-:W-:-:S04]  /*59a0*/  LOP3.LUT R2, R2, 0x80000000, RZ, 0xc0, !PT ;  /* 0x8000000002027812 */ /* 0x000fc800078ec0ff */
[----:B------:R-:W-:-:S04]  /*59b0*/  SHF.R.U32.HI R3, RZ, 0x18, R2 ;  /* 0x00000018ff037819 */ /* 0x000fc80000011602 */
[----:B------:R-:W-:-:S05]  /*59c0*/  LOP3.LUT R3, R0, R3, RZ, 0xfc, !PT ;  /* 0x0000000300037212 */ /* 0x000fca00078efcff */
[----:B------:R0:W-:Y:S01]  /*59d0*/  STG.E.U8 desc[UR36][R16.64], R3 ;  /* 0x0000000310007986 */ /* 0x0001e2000c101124 */
[----:B------:R-:W-:Y:S05]  /*59e0*/  BRA `(.L_x_12797) ;  /* 0x00000004009c7947 */ /* 0x000fea0003800000 */
.L_x_12807:
[----:B------:R-:W-:-:S05]  /*59f0*/  F2FP.BF16.F32.PACK_AB R2, RZ, R2 ;  /* 0x00000002ff02723e */ /* 0x000fca00000010ff */
[----:B------:R0:W-:Y:S01]  /*5a00*/  STG.E.U16 desc[UR36][R16.64], R2 ;  /* 0x0000000210007986 */ /* 0x0001e2000c101524 */
[----:B------:R-:W-:Y:S05]  /*5a10*/  BRA `(.L_x_12797) ;  /* 0x0000000400907947 */ /* 0x000fea0003800000 */
.L_x_12804:
        /* <DEDUP_REMOVED lines=11> */
.L_x_12816:
        /* <DEDUP_REMOVED lines=16> */
.L_x_12819:
[----:B------:R-:W-:-:S04]  /*5bd0*/  LOP3.LUT R2, R2, 0x80000000, RZ, 0xc0, !PT ;  /* 0x8000000002027812 */ /* 0x000fc800078ec0ff */
[----:B------:R-:W-:-:S04]  /*5be0*/  SHF.R.U32.HI R3, RZ, 0x18, R2 ;  /* 0x00000018ff037819 */ /* 0x000fc80000011602 */
[----:B------:R-:W-:-:S04]  /*5bf0*/  LOP3.LUT R0, R0, R3, RZ, 0xfc, !PT ;  /* 0x0000000300007212 */ /* 0x000fc800078efcff */
[----:B------:R-:W-:-:S07]  /*5c00*/  PRMT R8, R0, 0x7610, R8 ;  /* 0x0000761000087816 */ /* 0x000fce0000000008 */
.L_x_12818:
[----:B------:R-:W-:Y:S05]  /*5c10*/  BSYNC B0 ;  /* 0x0000000000007941 */ /* 0x000fea0003800000 */
.L_x_12817:
[----:B------:R0:W-:Y:S01]  /*5c20*/  STG.E.U8 desc[UR36][R16.64], R8 ;  /* 0x0000000810007986 */ /* 0x0001e2000c101124 */
[----:B------:R-:W-:Y:S05]  /*5c30*/  BRA `(.L_x_12797) ;  /* 0x0000000400087947 */ /* 0x000fea0003800000 */
.L_x_12815:
        /* <DEDUP_REMOVED lines=16> */
.L_x_12822:
[----:B------:R-:W-:-:S04]  /*5d40*/  LOP3.LUT R2, R2, 0x80000000, RZ, 0xc0, !PT ;  /* 0x8000000002027812 */ /* 0x000fc800078ec0ff */
[----:B------:R-:W-:-:S04]  /*5d50*/  SHF.R.U32.HI R3, RZ, 0x18, R2 ;  /* 0x00000018ff037819 */ /* 0x000fc80000011602 */
[----:B------:R-:W-:-:S04]  /*5d60*/  LOP3.LUT R0, R0, R3, RZ, 0xfc, !PT ;  /* 0x0000000300007212 */ /* 0x000fc800078efcff */
[----:B------:R-:W-:-:S07]  /*5d70*/  PRMT R8, R0, 0x7610, R8 ;  /* 0x0000761000087816 */ /* 0x000fce0000000008 */
.L_x_12821:
[----:B------:R-:W-:Y:S05]  /*5d80*/  BSYNC B0 ;  /* 0x0000000000007941 */ /* 0x000fea0003800000 */
.L_x_12820:
[----:B------:R0:W-:Y:S01]  /*5d90*/  STG.E.U8 desc[UR36][R16.64], R8 ;  /* 0x0000000810007986 */ /* 0x0001e2000c101124 */
[----:B------:R-:W-:Y:S05]  /*5da0*/  BRA `(.L_x_12797) ;  /* 0x0000000000ac7947 */ /* 0x000fea0003800000 */
.L_x_12814:
        /* <DEDUP_REMOVED lines=21> */
.L_x_12796:
        /* <DEDUP_REMOVED lines=16> */
.L_x_12825:
[----:B------:R-:W-:Y:S05]  /*6000*/  BRA `(.L_x_12797) ;  /* 0x0000000000147947 */ /* 0x000fea0003800000 */
.L_x_12824:
[----:B------:R-:W0:Y:S02]  /*6010*/  F2I.U64.TRUNC R2, R2 ;  /* 0x0000000200027311 */ /* 0x000e24000020d800 */
[----:B0-----:R0:W-:Y:S01]  /*6020*/  STG.E.64 desc[UR36][R16.64], R2 ;  /* 0x0000000210007986 */ /* 0x0011e2000c101b24 */
[----:B------:R-:W-:Y:S05]  /*6030*/  BRA `(.L_x_12797) ;  /* 0x0000000000087947 */ /* 0x000fea0003800000 */
.L_x_12823:
[----:B------:R-:W0:Y:S02]  /*6040*/  F2I.FTZ.U32.TRUNC.NTZ R3, R2 ;  /* 0x0000000200037305 */ /* 0x000e24000021f000 */
[----:B0-----:R0:W-:Y:S02]  /*6050*/  STG.E desc[UR36][R16.64], R3 ;  /* 0x0000000310007986 */ /* 0x0011e4000c101924 */
.L_x_12797:
[----:B------:R-:W-:-:S07]  /*6060*/  VIADD R19, R19, 0x80 ;  /* 0x0000008013137836 */ /* 0x000fce0000000000 */
.L_x_12762:
[----:B------:R-:W-:Y:S05]  /*6070*/  BSYNC B7 ;  /* 0x0000000000077941 */ /* 0x000fea0003800000 */
.L_x_12761:
        /* <DEDUP_REMOVED lines=307> */
.L_x_12828:
        /* <DEDUP_REMOVED lines=22> */
.L_x_12833:
[----:B------:R-:W2:Y:S02]  /*7510*/  LDG.E.U8 R0, desc[UR36][R2.64] ;  /* 0x0000002402007981 */ /* 0x000ea4000c1e1100 */
[----:B--2---:R-:W-:Y:S01]  /*7520*/  I2FP.F32.U32 R0, R0 ;  /* 0x0000000000007245 */ /* 0x004fe20000201000 */
[----:B------:R-:W-:Y:S06]  /*7530*/  BRA `(.L_x_12835) ;  /* 0x0000000c002c7947 */ /* 0x000fec0003800000 */
.L_x_12832:
        /* <DEDUP_REMOVED lines=9> */
.L_x_12837:
[----:B------:R-:W2:Y:S02]  /*75d0*/  LDG.E R0, desc[UR36][R2.64] ;  /* 0x0000002402007981 */ /* 0x000ea4000c1e1900 */
[----:B--2---:R-:W-:Y:S01]  /*75e0*/  I2FP.F32.S32 R0, R0 ;  /* 0x0000000000007245 */ /* 0x004fe20000201400 */
[----:B------:R-:W-:Y:S06]  /*75f0*/  BRA `(.L_x_12835) ;  /* 0x0000000800fc7947 */ /* 0x000fec0003800000 */
.L_x_12836:
[----:B------:R-:W2:Y:S02]  /*7600*/  LDG.E.U16 R0, desc[UR36][R2.64] ;  /* 0x0000002402007981 */ /* 0x000ea4000c1e1500 */
[----:B--2---:R-:W0:Y:S01]  /*7610*/  I2F.S16 R0, R0 ;  /* 0x0000000000007306 */ /* 0x004e220000101400 */
[----:B------:R-:W-:Y:S05]  /*7620*/  BRA `(.L_x_12835) ;  /* 0x0000000800f07947 */ /* 0x000fea0003800000 */
.L_x_12831:
        /* <DEDUP_REMOVED lines=8> */
.L_x_12839:
[----:B------:R-:W2:Y:S02]  /*76b0*/  LDG.E.U16 R0, desc[UR36][R2.64] ;  /* 0x0000002402007981 */ /* 0x000ea4000c1e1500 */
[----:B--2---:R-:W-:Y:S01]  /*76c0*/  HADD2.F32 R0, -RZ, R0.H0_H0 ;  /* 0x20000000ff007230 */ /* 0x004fe20000004100 */
[----:B------:R-:W-:Y:S06]  /*76d0*/  BRA `(.L_x_12835) ;  /* 0x0000000800c47947 */ /* 0x000fec0003800000 */
.L_x_12838:
        /* <DEDUP_REMOVED lines=8> */
.L_x_12841:
[----:B------:R-:W2:Y:S02]  /*7760*/  LDG.E.U16 R0, desc[UR36][R2.64] ;  /* 0x0000002402007981 */ /* 0x000ea4000c1e1500 */
[----:B--2---:R-:W-:Y:S01]  /*7770*/  HADD2.F32 R0, -RZ, R0.H0_H0 ;  /* 0x20000000ff007230 */ /* 0x004fe20000004100 */
[----:B------:R-:W-:Y:S06]  /*7780*/  BRA `(.L_x_12835) ;  /* 0x0000000800987947 */ /* 0x000fec0003800000 */
.L_x_12840:
[----:B------:R-:W2:Y:S01]  /*7790*/  LDG.E.64 R2, desc[UR36][R2.64] ;  /* 0x0000002402027981 */ /* 0x000ea2000c1e1b00 */
[----:B------:R-:W-:Y:S01]  /*77a0*/  UMOV UR4, 0xf0000000 ;  /* 0xf000000000047882 */ /* 0x000fe20000000000 */
[----:B------:R-:W-:Y:S01]  /*77b0*/  UMOV UR5, 0x380fffff ;  /* 0x380fffff00057882 */ /* 0x000fe20000000000 */
[----:B--2---:R-:W0:Y:S01]  /*77c0*/  F2F.F32.F64 R0, R2 ;  /* 0x0000000200007310 */ /* 0x004e220000301000 */
[----:B------:R-:W-:-:S14]  /*77d0*/  DSETP.GEU.AND P0, PT, |R2|, UR4, PT ;  /* 0x0000000402007e2a */ /* 0x000fdc000bf0e200 */
[----:B0-----:R-:W-:Y:S01]  /*77e0*/  @!P0 FMUL R0, R0, 1.175494350822287508e-38 ;  /* 0x0080000000008820 */ /* 0x001fe20000400000 */
[----:B------:R-:W-:Y:S06]  /*77f0*/  BRA `(.L_x_12835) ;  /* 0x00000008007c7947 */ /* 0x000fec0003800000 */
.L_x_12830:
        /* <DEDUP_REMOVED lines=12> */
.L_x_12844:
[----:B------:R-:W2:Y:S01]  /*78c0*/  LDG.E.64 R2, desc[UR36][R2.64] ;  /* 0x0000002402027981 */ /* 0x000ea2000c1e1b00 */
[----:B------:R-:W-:Y:S01]  /*78d0*/  UMOV UR4, 0xf0000000 ;  /* 0xf000000000047882 */ /* 0x000fe20000000000 */
[----:B------:R-:W-:Y:S01]  /*78e0*/  UMOV UR5, 0x380fffff ;  /* 0x380fffff00057882 */ /* 0x000fe20000000000 */
[----:B--2---:R-:W0:Y:S01]  /*78f0*/  F2F.F32.F64 R0, R2 ;  /* 0x0000000200007310 */ /* 0x004e220000301000 */
[----:B------:R-:W-:-:S14]  /*7900*/  DSETP.GEU.AND P0, PT, |R2|, UR4, PT ;  /* 0x0000000402007e2a */ /* 0x000fdc000bf0e200 */
[----:B0-----:R-:W-:Y:S01]  /*7910*/  @!P0 FMUL R0, R0, 1.175494350822287508e-38 ;  /* 0x0080000000008820 */ /* 0x001fe20000400000 */
[----:B------:R-:W-:Y:S06]  /*7920*/  BRA `(.L_x_12835) ;  /* 0x0000000800307947 */ /* 0x000fec0003800000 */
.L_x_12843:
        /* <DEDUP_REMOVED lines=26> */
.L_x_12846:
        /* <DEDUP_REMOVED lines=13> */
.L_x_12845:
[----:B------:R-:W2:Y:S02]  /*7ba0*/  LDG.E.U16 R0, desc[UR36][R2.64] ;  /* 0x0000002402007981 */ /* 0x000ea4000c1e1500 */
[----:B--2---:R-:W-:Y:S01]  /*7bb0*/  IMAD.U32 R0, R0, 0x10000, RZ ;  /* 0x0001000000007824 */ /* 0x004fe200078e00ff */
[----:B------:R-:W-:Y:S06]  /*7bc0*/  BRA `(.L_x_12835) ;  /* 0x0000000400887947 */ /* 0x000fec0003800000 */
.L_x_12842:
        /* <DEDUP_REMOVED lines=11> */
.L_x_12849:
        /* <DEDUP_REMOVED lines=20> */
.L_x_12851:
[----:B------:R-:W-:Y:S05]  /*7dc0*/  BSYNC B0 ;  /* 0x0000000000007941 */ /* 0x000fea0003800000 */
.L_x_12850:
[----:B------:R-:W-:Y:S01]  /*7dd0*/  LEA R3, R0, 0x3b800000, 0x17 ;  /* 0x3b80000000037811 */ /* 0x000fe200078eb8ff */
[----:B------:R-:W-:-:S05]  /*7de0*/  IMAD.SHL.U32 R0, R2, 0x100000, RZ ;  /* 0x0010000002007824 */ /* 0x000fca00078e00ff */
[----:B------:R-:W-:Y:S01]  /*7df0*/  LOP3.LUT R0, R3, R0, R4, 0xfe, !PT ;  /* 0x0000000003007212 */ /* 0x000fe200078efe04 */
[----:B------:R-:W-:Y:S06]  /*7e00*/  BRA `(.L_x_12835) ;  /* 0x0000000000f87947 */ /* 0x000fec0003800000 */
.L_x_12848:
        /* <DEDUP_REMOVED lines=20> */
.L_x_12853:
[----:B------:R-:W-:Y:S05]  /*7f50*/  BSYNC B0 ;  /* 0x0000000000007941 */ /* 0x000fea0003800000 */
.L_x_12852:
[----:B------:R-:W-:Y:S01]  /*7f60*/  LEA R3, R0, 0x37800000, 0x17 ;  /* 0x3780000000037811 */ /* 0x000fe200078eb8ff */
[----:B------:R-:W-:-:S05]  /*7f70*/  IMAD.SHL.U32 R0, R2, 0x200000, RZ ;  /* 0x0020000002007824 */ /* 0x000fca00078e00ff */
[----:B------:R-:W-:Y:S01]  /*7f80*/  LOP3.LUT R0, R3, R0, R4, 0xfe, !PT ;  /* 0x0000000003007212 */ /* 0x000fe200078efe04 */
[----:B------:R-:W-:Y:S06]  /*7f90*/  BRA `(.L_x_12835) ;  /* 0x0000000000947947 */ /* 0x000fec0003800000 */
.L_x_12847:
        /* <DEDUP_REMOVED lines=14> */
.L_x_12834:
        /* <DEDUP_REMOVED lines=16> */
.L_x_12856:
[----:B------:R-:W-:Y:S01]  /*8180*/  IMAD.MOV.U32 R0, RZ, RZ, RZ ;  /* 0x000000ffff007224 */ /* 0x000fe200078e00ff */
[----:B------:R-:W-:Y:S06]  /*8190*/  BRA `(.L_x_12835) ;  /* 0x0000000000147947 */ /* 0x000fec0003800000 */
.L_x_12855:
[----:B------:R-:W2:Y:S02]  /*81a0*/  LDG.E.64 R2, desc[UR36][R2.64] ;  /* 0x0000002402027981 */ /* 0x000ea4000c1e1b00 */
[----:B--2---:R0:W1:Y:S01]  /*81b0*/  I2F.U64 R0, R2 ;  /* 0x0000000200007312 */ /* 0x0040620000301000 */
[----:B------:R-:W-:Y:S05]  /*81c0*/  BRA `(.L_x_12835) ;  /* 0x0000000000087947 */ /* 0x000fea0003800000 */
.L_x_12854:
[----:B------:R-:W2:Y:S02]  /*81d0*/  LDG.E R0, desc[UR36][R2.64] ;  /* 0x0000002402007981 */ /* 0x000ea4000c1e1900 */
[----:B--2---:R-:W-:-:S07]  /*81e0*/  I2FP.F32.U32 R0, R0 ;  /* 0x0000000000007245 */ /* 0x004fce0000201000 */
.L_x_12835:
[----:B------:R-:W-:Y:S05]  /*81f0*/  BSYNC B6 ;  /* 0x0000000000067941 */ /* 0x000fea0003800000 */
.L_x_12829:
        /* <DEDUP_REMOVED lines=18> */
.L_x_12860:
[----:B------:R-:W0:Y:S02]  /*8320*/  F2I.S64.TRUNC R2, R2 ;  /* 0x0000000200027311 */ /* 0x000e24000020d900 */
[----:B0-----:R-:W-:-:S05]  /*8330*/  IMAD.MOV.U32 R5, RZ, RZ, R2 ;  /* 0x000000ffff057224 */ /* 0x001fca00078e0002 */
[----:B------:R0:W-:Y:S01]  /*8340*/  STG.E.U8 desc[UR36][R16.64], R5 ;  /* 0x0000000510007986 */ /* 0x0001e2000c101124 */
[----:B------:R-:W-:Y:S05]  /*8350*/  BRA `(.L_x_12862) ;  /* 0x0000000c00407947 */ /* 0x000fea0003800000 */
.L_x_12859:
        /* <DEDUP_REMOVED lines=9> */
.L_x_12864:
[----:B------:R-:W0:Y:S02]  /*83f0*/  F2I.FTZ.TRUNC.NTZ R3, R2 ;  /* 0x0000000200037305 */ /* 0x000e24000021f100 */
[----:B0-----:R0:W-:Y:S01]  /*8400*/  STG.E desc[UR36][R16.64], R3 ;  /* 0x0000000310007986 */ /* 0x0011e2000c101924 */
[----:B------:R-:W-:Y:S05]  /*8410*/  BRA `(.L_x_12862) ;  /* 0x0000000c00107947 */ /* 0x000fea0003800000 */
.L_x_12863:
[----:B------:R-:W0:Y:S02]  /*8420*/  F2I.FTZ.TRUNC.NTZ R3, R2 ;  /* 0x0000000200037305 */ /* 0x000e24000021f100 */
[----:B0-----:R0:W-:Y:S01]  /*8430*/  STG.E.U16 desc[UR36][R16.64], R3 ;  /* 0x0000000310007986 */ /* 0x0011e2000c101524 */
[----:B------:R-:W-:Y:S05]  /*8440*/  BRA `(.L_x_12862) ;  /* 0x0000000c00047947 */ /* 0x000fea0003800000 */
.L_x_12858:
        /* <DEDUP_REMOVED lines=8> */
.L_x_12866:
[----:B------:R-:W-:-:S05]  /*84d0*/  F2FP.F16.F32.PACK_AB R2, RZ, R2 ;  /* 0x00000002ff02723e */ /* 0x000fca00000000ff */
[----:B------:R0:W-:Y:S01]  /*84e0*/  STG.E.U16 desc[UR36][R16.64], R2 ;  /* 0x0000000210007986 */ /* 0x0001e2000c101524 */
[----:B------:R-:W-:Y:S05]  /*84f0*/  BRA `(.L_x_12862) ;  /* 0x0000000800d87947 */ /* 0x000fea0003800000 */
.L_x_12865:
        /* <DEDUP_REMOVED lines=9> */
.L_x_12868:
[----:B------:R-:W-:-:S04]  /*8590*/  F2FP.F16.F32.PACK_AB R3, RZ, R2 ;  /* 0x00000002ff03723e */ /* 0x000fc800000000ff */
[----:B------:R-:W-:-:S05]  /*85a0*/  PRMT R3, R3, 0x5410, RZ ;  /* 0x0000541003037816 */ /* 0x000fca00000000ff */
[----:B------:R0:W-:Y:S01]  /*85b0*/  STG.E desc[UR36][R16.64], R3 ;  /* 0x0000000310007986 */ /* 0x0001e2000c101924 */
[----:B------:R-:W-:Y:S05]  /*85c0*/  BRA `(.L_x_12862) ;  /* 0x0000000800a47947 */ /* 0x000fea0003800000 */
.L_x_12867:
[----:B------:R-:W-:-:S06]  /*85d0*/  FMUL.FTZ R2, R2, 1 ;  /* 0x3f80000002027820 */ /* 0x000fcc0000410000 */
[----:B------:R-:W0:Y:S02]  /*85e0*/  F2F.F64.F32 R2, R2 ;  /* 0x0000000200027310 */ /* 0x000e240000201800 */
[----:B0-----:R0:W-:Y:S01]  /*85f0*/  STG.E.64 desc[UR36][R16.64], R2 ;  /* 0x0000000210007986 */ /* 0x0011e2000c101b24 */
[----:B------:R-:W-:Y:S05]  /*8600*/  BRA `(.L_x_12862) ;  /* 0x0000000800947947 */ /* 0x000fea0003800000 */
.L_x_12857:
        /* <DEDUP_REMOVED lines=12> */
.L_x_12871:
[----:B------:R-:W-:Y:S01]  /*86d0*/  FMUL.FTZ R4, R2, 1 ;  /* 0x3f80000002047820 */ /* 0x000fe20000410000 */
[----:B------:R-:W-:-:S05]  /*86e0*/  CS2R R6, SRZ ;  /* 0x0000000000067805 */ /* 0x000fca000001ff00 */
[----:B------:R-:W0:Y:S02]  /*86f0*/  F2F.F64.F32 R4, R4 ;  /* 0x0000000400047310 */ /* 0x000e240000201800 */
[----:B0-----:R0:W-:Y:S01]  /*8700*/  STG.E.128 desc[UR36][R16.64], R4 ;  /* 0x0000000410007986 */ /* 0x0011e2000c101d24 */
[----:B------:R-:W-:Y:S05]  /*8710*/  BRA `(.L_x_12862) ;  /* 0x0000000800507947 */ /* 0x000fea0003800000 */
.L_x_12870:
        /* <DEDUP_REMOVED lines=20> */
.L_x_12875:
[----:B------:R-:W-:Y:S05]  /*8860*/  BSYNC B0 ;  /* 0x0000000000007941 */ /* 0x000fea0003800000 */
.L_x_12874:
[----:B------:R-:W-:-:S05]  /*8870*/  LOP3.LUT R5, R0, R5, RZ, 0xfc, !PT ;  /* 0x0000000500057212 */ /* 0x000fca00078efcff */
[----:B------:R0:W-:Y:S01]  /*8880*/  STG.E.U8 desc[UR36][R16.64], R5 ;  /* 0x0000000510007986 */ /* 0x0001e2000c101124 */
[----:B------:R-:W-:Y:S05]  /*8890*/  BRA `(.L_x_12862) ;  /* 0x0000000400f07947 */ /* 0x000fea0003800000 */
.L_x_12873:
        /* <DEDUP_REMOVED lines=12> */
.L_x_12877:
[----:B------:R-:W-:Y:S01]  /*8960*/  IMAD.MOV.U32 R0, RZ, RZ, 0x7f ;  /* 0x0000007fff007424 */ /* 0x000fe200078e00ff */
[----:B------:R-:W-:-:S04]  /*8970*/  ISETP.GT.U32.AND P0, PT, R4, 0x7f800000, PT ;  /* 0x7f8000000400780c */ /* 0x000fc80003f04070 */
[----:B------:R-:W-:-:S09]  /*8980*/  SEL R0, R0, 0x7c, P0 ;  /* 0x0000007c00007807 */ /* 0x000fd20000000000 */
.L_x_12878:
[----:B------:R-:W-:Y:S05]  /*8990*/  BSYNC B0 ;  /* 0x0000000000007941 */ /* 0x000fea0003800000 */
.L_x_12876:
[----:B------:R-:W-:-:S04]  /*89a0*/  LOP3.LUT R2, R2, 0x80000000, RZ, 0xc0, !PT ;  /* 0x8000000002027812 */ /* 0x000fc800078ec0ff */
[----:B------:R-:W-:-:S04]  /*89b0*/  SHF.R.U32.HI R3, RZ, 0x18, R2 ;  /* 0x00000018ff037819 */ /* 0x000fc80000011602 */
[----:B------:R-:W-:-:S05]  /*89c0*/  LOP3.LUT R3, R0, R3, RZ, 0xfc, !PT ;  /* 0x0000000300037212 */ /* 0x000fca00078efcff */
[----:B------:R0:W-:Y:S01]  /*89d0*/  STG.E.U8 desc[UR36][R16.64], R3 ;  /* 0x0000000310007986 */ /* 0x0001e2000c101124 */
[----:B------:R-:W-:Y:S05]  /*89e0*/  BRA `(.L_x_12862) ;  /* 0x00000004009c7947 */ /* 0x000fea0003800000 */
.L_x_12872:
[----:B------:R-:W-:-:S05]  /*89f0*/  F2FP.BF16.F32.PACK_AB R2, RZ, R2 ;  /* 0x00000002ff02723e */ /* 0x000fca00000010ff */
[----:B------:R0:W-:Y:S01]  /*8a00*/  STG.E.U16 desc[UR36][R16.64], R2 ;  /* 0x0000000210007986 */ /* 0x0001e2000c101524 */
[----:B------:R-:W-:Y:S05]  /*8a10*/  BRA `(.L_x_12862) ;  /* 0x0000000400907947 */ /* 0x000fea0003800000 */
.L_x_12869:
        /* <DEDUP_REMOVED lines=11> */
.L_x_12881:
        /* <DEDUP_REMOVED lines=16> */
.L_x_12884:
[----:B------:R-:W-:-:S04]  /*8bd0*/  LOP3.LUT R2, R2, 0x80000000, RZ, 0xc0, !PT ;  /* 0x8000000002027812 */ /* 0x000fc800078ec0ff */
[----:B------:R-:W-:-:S04]  /*8be0*/  SHF.R.U32.HI R3, RZ, 0x18, R2 ;  /* 0x00000018ff037819 */ /* 0x000fc80000011602 */
[----:B------:R-:W-:-:S04]  /*8bf0*/  LOP3.LUT R0, R0, R3, RZ, 0xfc, !PT ;  /* 0x0000000300007212 */ /* 0x000fc800078efcff */
[----:B------:R-:W-:-:S07]  /*8c00*/  PRMT R8, R0, 0x7610, R8 ;  /* 0x0000761000087816 */ /* 0x000fce0000000008 */
.L_x_12883:
[----:B------:R-:W-:Y:S05]  /*8c10*/  BSYNC B0 ;  /* 0x0000000000007941 */ /* 0x000fea0003800000 */
.L_x_12882:
[----:B------:R3:W-:Y:S01]  /*8c20*/  STG.E.U8 desc[UR36][R16.64], R8 ;  /* 0x0000000810007986 */ /* 0x0007e2000c101124 */
[----:B------:R-:W-:Y:S05]  /*8c30*/  BRA `(.L_x_12862) ;  /* 0x0000000400087947 */ /* 0x000fea0003800000 */
.L_x_12880:
        /* <DEDUP_REMOVED lines=16> */
.L_x_12887:
[----:B------:R-:W-:-:S04]  /*8d40*/  LOP3.LUT R2, R2, 0x80000000, RZ, 0xc0, !PT ;  /* 0x8000000002027812 */ /* 0x000fc800078ec0ff */
[----:B------:R-:W-:-:S04]  /*8d50*/  SHF.R.U32.HI R3, RZ, 0x18, R2 ;  /* 0x00000018ff037819 */ /* 0x000fc80000011602 */
[----:B------:R-:W-:-:S04]  /*8d60*/  LOP3.LUT R0, R0, R3, RZ, 0xfc, !PT ;  /* 0x0000000300007212 */ /* 0x000fc800078efcff */
[----:B------:R-:W-:-:S07]  /*8d70*/  PRMT R8, R0, 0x7610, R8 ;  /* 0x0000761000087816 */ /* 0x000fce0000000008 */
.L_x_12886:
[----:B------:R-:W-:Y:S05]  /*8d80*/  BSYNC B0 ;  /* 0x0000000000007941 */ /* 0x000fea0003800000 */
.L_x_12885:
[----:B------:R0:W-:Y:S01]  /*8d90*/  STG.E.U8 desc[UR36][R16.64], R8 ;  /* 0x0000000810007986 */ /* 0x0001e2000c101124 */
[----:B------:R-:W-:Y:S05]  /*8da0*/  BRA `(.L_x_12862) ;  /* 0x0000000000ac7947 */ /* 0x000fea0003800000 */
.L_x_12879:
        /* <DEDUP_REMOVED lines=21> */
.L_x_12861:
        /* <DEDUP_REMOVED lines=16> */
.L_x_12890:
[----:B------:R-:W-:Y:S05]  /*9000*/  BRA `(.L_x_12862) ;  /* 0x0000000000147947 */ /* 0x000fea0003800000 */
.L_x_12889:
[----:B------:R-:W0:Y:S02]  /*9010*/  F2I.U64.TRUNC R2, R2 ;  /* 0x0000000200027311 */ /* 0x000e24000020d800 */
[----:B0-----:R2:W-:Y:S01]  /*9020*/  STG.E.64 desc[UR36][R16.64], R2 ;  /* 0x0000000210007986 */ /* 0x0015e2000c101b24 */
[----:B------:R-:W-:Y:S05]  /*9030*/  BRA `(.L_x_12862) ;  /* 0x0000000000087947 */ /* 0x000fea0003800000 */
.L_x_12888:
[----:B------:R-:W0:Y:S02]  /*9040*/  F2I.FTZ.U32.TRUNC.NTZ R3, R2 ;  /* 0x0000000200037305 */ /* 0x000e24000021f000 */
[----:B0-----:R0:W-:Y:S02]  /*9050*/  STG.E desc[UR36][R16.64], R3 ;  /* 0x0000000310007986 */ /* 0x0011e4000c101924 */
.L_x_12862:
[----:B------:R-:W-:-:S07]  /*9060*/  VIADD R19, R19, 0x80 ;  /* 0x0000008013137836 */ /* 0x000fce0000000000 */
.L_x_12827:
[----:B------:R-:W-:Y:S05]  /*9070*/  BSYNC B7 ;  /* 0x0000000000077941 */ /* 0x000fea0003800000 */
.L_x_12826:
        /* <DEDUP_REMOVED lines=306> */
.L_x_12891:
        /* <DEDUP_REMOVED lines=22> */
.L_x_12896:
[----:B------:R-:W2:Y:S02]  /*a500*/  LDG.E.U8 R0, desc[UR36][R2.64] ;  /* 0x0000002402007981 */ /* 0x000ea4000c1e1100 */
[----:B--2---:R-:W-:Y:S01]  /*a510*/  I2FP.F32.U32 R0, R0 ;  /* 0x0000000000007245 */ /* 0x004fe20000201000 */
[----:B------:R-:W-:Y:S06]  /*a520*/  BRA `(.L_x_12898) ;  /* 0x0000000c002c7947 */ /* 0x000fec0003800000 */
.L_x_12895:
        /* <DEDUP_REMOVED lines=9> */
.L_x_12900:
[----:B------:R-:W2:Y:S02]  /*a5c0*/  LDG.E R0, desc[UR36][R2.64] ;  /* 0x0000002402007981 */ /* 0x000ea4000c1e1900 */
[----:B--2---:R-:W-:Y:S01]  /*a5d0*/  I2FP.F32.S32 R0, R0 ;  /* 0x0000000000007245 */ /* 0x004fe20000201400 */
[----:B------:R-:W-:Y:S06]  /*a5e0*/  BRA `(.L_x_12898) ;  /* 0x0000000800fc7947 */ /* 0x000fec0003800000 */
.L_x_12899:
[----:B------:R-:W2:Y:S02]  /*a5f0*/  LDG.E.U16 R0, desc[UR36][R2.64] ;  /* 0x0000002402007981 */ /* 0x000ea4000c1e1500 */
[----:B--2---:R-:W0:Y:S01]  /*a600*/  I2F.S16 R0, R0 ;  /* 0x0000000000007306 */ /* 0x004e220000101400 */
[----:B------:R-:W-:Y:S05]  /*a610*/  BRA `(.L_x_12898) ;  /* 0x0000000800f07947 */ /* 0x000fea0003800000 */
.L_x_12894:
        /* <DEDUP_REMOVED lines=8> */
.L_x_12902:
[----:B------:R-:W2:Y:S02]  /*a6a0*/  LDG.E.U16 R0, desc[UR36][R2.64] ;  /* 0x0000002402007981 */ /* 0x000ea4000c1e1500 */
[----:B--2---:R-:W-:Y:S01]  /*a6b0*/  HADD2.F32 R0, -RZ, R0.H0_H0 ;  /* 0x20000000ff007230 */ /* 0x004fe20000004100 */
[----:B------:R-:W-:Y:S06]  /*a6c0*/  BRA `(.L_x_12898) ;  /* 0x0000000800c47947 */ /* 0x000fec0003800000 */
.L_x_12901:
        /* <DEDUP_REMOVED lines=8> */
.L_x_12904:
[----:B------:R-:W2:Y:S02]  /*a750*/  LDG.E.U16 R0, desc[UR36][R2.64] ;  /* 0x0000002402007981 */ /* 0x000ea4000c1e1500 */
[----:B--2---:R-:W-:Y:S01]  /*a760*/  HADD2.F32 R0, -RZ, R0.H0_H0 ;  /* 0x20000000ff007230 */ /* 0x004fe20000004100 */
[----:B------:R-:W-:Y:S06]  /*a770*/  BRA `(.L_x_12898) ;  /* 0x0000000800987947 */ /* 0x000fec0003800000 */
.L_x_12903:
[----:B------:R-:W2:Y:S01]  /*a780*/  LDG.E.64 R2, desc[UR36][R2.64] ;  /* 0x0000002402027981 */ /* 0x000ea2000c1e1b00 */
[----:B------:R-:W-:Y:S01]  /*a790*/  UMOV UR4, 0xf0000000 ;  /* 0xf000000000047882 */ /* 0x000fe20000000000 */
[----:B------:R-:W-:Y:S01]  /*a7a0*/  UMOV UR5, 0x380fffff ;  /* 0x380fffff00057882 */ /* 0x000fe20000000000 */
[----:B--2---:R-:W0:Y:S01]  /*a7b0*/  F2F.F32.F64 R0, R2 ;  /* 0x0000000200007310 */ /* 0x004e220000301000 */
[----:B------:R-:W-:-:S14]  /*a7c0*/  DSETP.GEU.AND P0, PT, |R2|, UR4, PT ;  /* 0x0000000402007e2a */ /* 0x000fdc000bf0e200 */
[----:B0-----:R-:W-:Y:S01]  /*a7d0*/  @!P0 FMUL R0, R0, 1.175494350822287508e-38 ;  /* 0x0080000000008820 */ /* 0x001fe20000400000 */
[----:B------:R-:W-:Y:S06]  /*a7e0*/  BRA `(.L_x_12898) ;  /* 0x00000008007c7947 */ /* 0x000fec0003800000 */
.L_x_12893:
        /* <DEDUP_REMOVED lines=12> */
.L_x_12907:
[----:B------:R-:W2:Y:S01]  /*a8b0*/  LDG.E.64 R2, desc[UR36][R2.64] ;  /* 0x0000002402027981 */ /* 0x000ea2000c1e1b00 */
[----:B------:R-:W-:Y:S01]  /*a8c0*/  UMOV UR4, 0xf0000000 ;  /* 0xf000000000047882 */ /* 0x000fe20000000000 */
[----:B------:R-:W-:Y:S01]  /*a8d0*/  UMOV UR5, 0x380fffff ;  /* 0x380fffff00057882 */ /* 0x000fe20000000000 */
[----:B--2---:R-:W0:Y:S01]  /*a8e0*/  F2F.F32.F64 R0, R2 ;  /* 0x0000000200007310 */ /* 0x004e220000301000 */
[----:B------:R-:W-:-:S14]  /*a8f0*/  DSETP.GEU.AND P0, PT, |R2|, UR4, PT ;  /* 0x0000000402007e2a */ /* 0x000fdc000bf0e200 */
[----:B0-----:R-:W-:Y:S01]  /*a900*/  @!P0 FMUL R0, R0, 1.175494350822287508e-38 ;  /* 0x0080000000008820 */ /* 0x001fe20000400000 */
[----:B------:R-:W-:Y:S06]  /*a910*/  BRA `(.L_x_12898) ;  /* 0x0000000800307947 */ /* 0x000fec0003800000 */
.L_x_12906:
        /* <DEDUP_REMOVED lines=26> */
.L_x_12909:
        /* <DEDUP_REMOVED lines=13> */
.L_x_12908:
[----:B------:R-:W2:Y:S02]  /*ab90*/  LDG.E.U16 R0, desc[UR36][R2.64] ;  /* 0x0000002402007981 */ /* 0x000ea4000c1e1500 */
[----:B--2---:R-:W-:Y:S01]  /*aba0*/  IMAD.U32 R0, R0, 0x10000, RZ ;  /* 0x0001000000007824 */ /* 0x004fe200078e00ff */
[----:B------:R-:W-:Y:S06]  /*abb0*/  BRA `(.L_x_12898) ;  /* 0x0000000400887947 */ /* 0x000fec0003800000 */
.L_x_12905:
        /* <DEDUP_REMOVED lines=11> */
.L_x_12912:
        /* <DEDUP_REMOVED lines=20> */
.L_x_12914:
[----:B------:R-:W-:Y:S05]  /*adb0*/  BSYNC B0 ;  /* 0x0000000000007941 */ /* 0x000fea0003800000 */
.L_x_12913:
[----:B------:R-:W-:Y:S01]  /*adc0*/  LEA R3, R0, 0x3b800000, 0x17 ;  /* 0x3b80000000037811 */ /* 0x000fe200078eb8ff */
[----:B------:R-:W-:-:S05]  /*add0*/  IMAD.SHL.U32 R0, R2, 0x100000, RZ ;  /* 0x0010000002007824 */ /* 0x000fca00078e00ff */
[----:B------:R-:W-:Y:S01]  /*ade0*/  LOP3.LUT R0, R3, R0, R4, 0xfe, !PT ;  /* 0x0000000003007212 */ /* 0x000fe200078efe04 */
[----:B------:R-:W-:Y:S06]  /*adf0*/  BRA `(.L_x_12898) ;  /* 0x0000000000f87947 */ /* 0x000fec0003800000 */
.L_x_12911:
        /* <DEDUP_REMOVED lines=20> */
.L_x_12916:
[----:B------:R-:W-:Y:S05]  /*af40*/  BSYNC B0 ;  /* 0x0000000000007941 */ /* 0x000fea0003800000 */
.L_x_12915:
[----:B------:R-:W-:Y:S01]  /*af50*/  LEA R3, R0, 0x37800000, 0x17 ;  /* 0x3780000000037811 */ /* 0x000fe200078eb8ff */
[----:B------:R-:W-:-:S05]  /*af60*/  IMAD.SHL.U32 R0, R2, 0x200000, RZ ;  /* 0x0020000002007824 */ /* 0x000fca00078e00ff */
[----:B------:R-:W-:Y:S01]  /*af70*/  LOP3.LUT R0, R3, R0, R4, 0xfe, !PT ;  /* 0x0000000003007212 */ /* 0x000fe200078efe04 */
[----:B------:R-:W-:Y:S06]  /*af80*/  BRA `(.L_x_12898) ;  /* 0x0000000000947947 */ /* 0x000fec0003800000 */
.L_x_12910:
        /* <DEDUP_REMOVED lines=14> */
.L_x_12897:
        /* <DEDUP_REMOVED lines=16> */
.L_x_12919:
[----:B------:R-:W-:Y:S01]  /*b170*/  IMAD.MOV.U32 R0, RZ, RZ, RZ ;  /* 0x000000ffff007224 */ /* 0x000fe200078e00ff */
[----:B------:R-:W-:Y:S06]  /*b180*/  BRA `(.L_x_12898) ;  /* 0x0000000000147947 */ /* 0x000fec0003800000 */
.L_x_12918:
[----:B------:R-:W2:Y:S02]  /*b190*/  LDG.E.64 R2, desc[UR36][R2.64] ;  /* 0x0000002402027981 */ /* 0x000ea4000c1e1b00 */
[----:B--2---:R0:W1:Y:S01]  /*b1a0*/  I2F.U64 R0, R2 ;  /* 0x0000000200007312 */ /* 0x0040620000301000 */
[----:B------:R-:W-:Y:S05]  /*b1b0*/  BRA `(.L_x_12898) ;  /* 0x0000000000087947 */ /* 0x000fea0003800000 */
.L_x_12917:
[----:B------:R-:W2:Y:S02]  /*b1c0*/  LDG.E R0, desc[UR36][R2.64] ;  /* 0x0000002402007981 */ /* 0x000ea4000c1e1900 */
[----:B--2---:R-:W-:-:S07]  /*b1d0*/  I2FP.F32.U32 R0, R0 ;  /* 0x0000000000007245 */ /* 0x004fce0000201000 */
.L_x_12898:
[----:B------:R-:W-:Y:S05]  /*b1e0*/  BSYNC B6 ;  /* 0x0000000000067941 */ /* 0x000fea0003800000 */
.L_x_12892:
        /* <DEDUP_REMOVED lines=18> */
.L_x_12923:
[----:B------:R-:W0:Y:S02]  /*b310*/  F2I.S64.TRUNC R2, R2 ;  /* 0x0000000200027311 */ /* 0x000e24000020d900 */
[----:B0-----:R-:W-:-:S05]  /*b320*/  IMAD.MOV.U32 R5, RZ, RZ, R2 ;  /* 0x000000ffff057224 */ /* 0x001fca00078e0002 */
[----:B------:R-:W-:Y:S01]  /*b330*/  STG.E.U8 desc[UR36][R16.64], R5 ;  /* 0x0000000510007986 */ /* 0x000fe2000c101124 */
[----:B------:R-:W-:Y:S05]  /*b340*/  EXIT ;  /* 0x000000000000794d */ /* 0x000fea0003800000 */
.L_x_12922:
        /* <DEDUP_REMOVED lines=9> */
.L_x_12926:
[----:B------:R-:W0:Y:S02]  /*b3e0*/  F2I.FTZ.TRUNC.NTZ R3, R2 ;  /* 0x0000000200037305 */ /* 0x000e24000021f100 */
[----:B0-----:R-:W-:Y:S01]  /*b3f0*/  STG.E desc[UR36][R16.64], R3 ;  /* 0x0000000310007986 */ /* 0x001fe2000c101924 */
[----:B------:R-:W-:Y:S05]  /*b400*/  EXIT ;  /* 0x000000000000794d */ /* 0x000fea0003800000 */
.L_x_12925:
[----:B------:R-:W0:Y:S02]  /*b410*/  F2I.FTZ.TRUNC.NTZ R3, R2 ;  /* 0x0000000200037305 */ /* 0x000e24000021f100 */
[----:B0-----:R-:W-:Y:S01]  /*b420*/  STG.E.U16 desc[UR36][R16.64], R3 ;  /* 0x0000000310007986 */ /* 0x001fe2000c101524 */
[----:B------:R-:W-:Y:S05]  /*b430*/  EXIT ;  /* 0x000000000000794d */ /* 0x000fea0003800000 */
.L_x_12921:
        /* <DEDUP_REMOVED lines=8> */
.L_x_12928:
[----:B------:R-:W-:-:S05]  /*b4c0*/  F2FP.F16.F32.PACK_AB R2, RZ, R2 ;  /* 0x00000002ff02723e */ /* 0x000fca00000000ff */
[----:B------:R-:W-:Y:S01]  /*b4d0*/  STG.E.U16 desc[UR36][R16.64], R2 ;  /* 0x0000000210007986 */ /* 0x000fe2000c101524 */
[----:B------:R-:W-:Y:S05]  /*b4e0*/  EXIT ;  /* 0x000000000000794d */ /* 0x000fea0003800000 */
.L_x_12927:
        /* <DEDUP_REMOVED lines=9> */
.L_x_12930:
[----:B------:R-:W-:-:S04]  /*b580*/  F2FP.F16.F32.PACK_AB R3, RZ, R2 ;  /* 0x00000002ff03723e */ /* 0x000fc800000000ff */
[----:B------:R-:W-:-:S05]  /*b590*/  PRMT R3, R3, 0x5410, RZ ;  /* 0x0000541003037816 */ /* 0x000fca00000000ff */
[----:B------:R-:W-:Y:S01]  /*b5a0*/  STG.E desc[UR36][R16.64], R3 ;  /* 0x0000000310007986 */ /* 0x000fe2000c101924 */
[----:B------:R-:W-:Y:S05]  /*b5b0*/  EXIT ;  /* 0x000000000000794d */ /* 0x000fea0003800000 */
.L_x_12929:
[----:B------:R-:W-:-:S06]  /*b5c0*/  FMUL.FTZ R2, R2, 1 ;  /* 0x3f80000002027820 */ /* 0x000fcc0000410000 */
[----:B------:R-:W0:Y:S02]  /*b5d0*/  F2F.F64.F32 R2, R2 ;  /* 0x0000000200027310 */ /* 0x000e240000201800 */
[----:B0-----:R-:W-:Y:S01]  /*b5e0*/  STG.E.64 desc[UR36][R16.64], R2 ;  /* 0x0000000210007986 */ /* 0x001fe2000c101b24 */
[----:B------:R-:W-:Y:S05]  /*b5f0*/  EXIT ;  /* 0x000000000000794d */ /* 0x000fea0003800000 */
.L_x_12920:
        /* <DEDUP_REMOVED lines=12> */
.L_x_12933:
[----:B------:R-:W-:Y:S01]  /*b6c0*/  FMUL.FTZ R4, R2, 1 ;  /* 0x3f80000002047820 */ /* 0x000fe20000410000 */
[----:B------:R-:W-:-:S05]  /*b6d0*/  CS2R R6, SRZ ;  /* 0x0000000000067805 */ /* 0x000fca000001ff00 */
[----:B------:R-:W0:Y:S02]  /*b6e0*/  F2F.F64.F32 R4, R4 ;  /* 0x0000000400047310 */ /* 0x000e240000201800 */
[----:B0-----:R-:W-:Y:S01]  /*b6f0*/  STG.E.128 desc[UR36][R16.64], R4 ;  /* 0x0000000410007986 */ /* 0x001fe2000c101d24 */
[----:B------:R-:W-:Y:S05]  /*b700*/  EXIT ;  /* 0x000000000000794d */ /* 0x000fea0003800000 */
.L_x_12932:
        /* <DEDUP_REMOVED lines=20> */
.L_x_12937:
[----:B------:R-:W-:Y:S05]  /*b850*/  BSYNC B0 ;  /* 0x0000000000007941 */ /* 0x000fea0003800000 */
.L_x_12936:
[----:B------:R-:W-:-:S05]  /*b860*/  LOP3.LUT R5, R0, R5, RZ, 0xfc, !PT ;  /* 0x0000000500057212 */ /* 0x000fca00078efcff */
[----:B------:R-:W-:Y:S01]  /*b870*/  STG.E.U8 desc[UR36][R16.64], R5 ;  /* 0x0000000510007986 */ /* 0x000fe2000c101124 */
[----:B------:R-:W-:Y:S05]  /*b880*/  EXIT ;  /* 0x000000000000794d */ /* 0x000fea0003800000 */
.L_x_12935:
        /* <DEDUP_REMOVED lines=12> */
.L_x_12939:
[----:B------:R-:W-:Y:S01]  /*b950*/  IMAD.MOV.U32 R0, RZ, RZ, 0x7f ;  /* 0x0000007fff007424 */ /* 0x000fe200078e00ff */
[----:B------:R-:W-:-:S04]  /*b960*/  ISETP.GT.U32.AND P0, PT, R4, 0x7f800000, PT ;  /* 0x7f8000000400780c */ /* 0x000fc80003f04070 */
[----:B------:R-:W-:-:S09]  /*b970*/  SEL R0, R0, 0x7c, P0 ;  /* 0x0000007c00007807 */ /* 0x000fd20000000000 */
.L_x_12940:
[----:B------:R-:W-:Y:S05]  /*b980*/  BSYNC B0 ;  /* 0x0000000000007941 */ /* 0x000fea0003800000 */
.L_x_12938:
[----:B------:R-:W-:-:S04]  /*b990*/  LOP3.LUT R2, R2, 0x80000000, RZ, 0xc0, !PT ;  /* 0x8000000002027812 */ /* 0x000fc800078ec0ff */
[----:B------:R-:W-:-:S04]  /*b9a0*/  SHF.R.U32.HI R3, RZ, 0x18, R2 ;  /* 0x00000018ff037819 */ /* 0x000fc80000011602 */
[----:B------:R-:W-:-:S05]  /*b9b0*/  LOP3.LUT R3, R0, R3, RZ, 0xfc, !PT ;  /* 0x0000000300037212 */ /* 0x000fca00078efcff */
[----:B------:R-:W-:Y:S01]  /*b9c0*/  STG.E.U8 desc[UR36][R16.64], R3 ;  /* 0x0000000310007986 */ /* 0x000fe2000c101124 */
[----:B------:R-:W-:Y:S05]  /*b9d0*/  EXIT ;  /* 0x000000000000794d */ /* 0x000fea0003800000 */
.L_x_12934:
[----:B------:R-:W-:-:S05]  /*b9e0*/  F2FP.BF16.F32.PACK_AB R2, RZ, R2 ;  /* 0x00000002ff02723e */ /* 0x000fca00000010ff */
[----:B------:R-:W-:Y:S01]  /*b9f0*/  STG.E.U16 desc[UR36][R16.64], R2 ;  /* 0x0000000210007986 */ /* 0x000fe2000c101524 */
[----:B------:R-:W-:Y:S05]  /*ba00*/  EXIT ;  /* 0x000000000000794d */ /* 0x000fea0003800000 */
.L_x_12931:
        /* <DEDUP_REMOVED lines=11> */
.L_x_12943:
        /* <DEDUP_REMOVED lines=16> */
.L_x_12946:
[----:B------:R-:W-:-:S04]  /*bbc0*/  LOP3.LUT R2, R2, 0x80000000, RZ, 0xc0, !PT ;  /* 0x8000000002027812 */ /* 0x000fc800078ec0ff */
[----:B------:R-:W-:-:S04]  /*bbd0*/  SHF.R.U32.HI R3, RZ, 0x18, R2 ;  /* 0x00000018ff037819 */ /* 0x000fc80000011602 */
[----:B------:R-:W-:-:S04]  /*bbe0*/  LOP3.LUT R0, R0, R3, RZ, 0xfc, !PT ;  /* 0x0000000300007212 */ /* 0x000fc800078efcff */
[----:B------:R-:W-:-:S07]  /*bbf0*/  PRMT R8, R0, 0x7610, R8 ;  /* 0x0000761000087816 */ /* 0x000fce0000000008 */
.L_x_12945:
[----:B------:R-:W-:Y:S05]  /*bc00*/  BSYNC B0 ;  /* 0x0000000000007941 */ /* 0x000fea0003800000 */
.L_x_12944:
[----:B------:R-:W-:Y:S01]  /*bc10*/  STG.E.U8 desc[UR36][R16.64], R8 ;  /* 0x0000000810007986 */ /* 0x000fe2000c101124 */
[----:B------:R-:W-:Y:S05]  /*bc20*/  EXIT ;  /* 0x000000000000794d */ /* 0x000fea0003800000 */
.L_x_12942:
        /* <DEDUP_REMOVED lines=16> */
.L_x_12949:
[----:B------:R-:W-:-:S04]  /*bd30*/  LOP3.LUT R2, R2, 0x80000000, RZ, 0xc0, !PT ;  /* 0x8000000002027812 */ /* 0x000fc800078ec0ff */
[----:B------:R-:W-:-:S04]  /*bd40*/  SHF.R.U32.HI R3, RZ, 0x18, R2 ;  /* 0x00000018ff037819 */ /* 0x000fc80000011602 */
[----:B------:R-:W-:-:S04]  /*bd50*/  LOP3.LUT R0, R0, R3, RZ, 0xfc, !PT ;  /* 0x0000000300007212 */ /* 0x000fc800078efcff */
[----:B------:R-:W-:-:S07]  /*bd60*/  PRMT R8, R0, 0x7610, R8 ;  /* 0x0000761000087816 */ /* 0x000fce0000000008 */
.L_x_12948:
[----:B------:R-:W-:Y:S05]  /*bd70*/  BSYNC B0 ;  /* 0x0000000000007941 */ /* 0x000fea0003800000 */
.L_x_12947:
[----:B------:R-:W-:Y:S01]  /*bd80*/  STG.E.U8 desc[UR36][R16.64], R8 ;  /* 0x0000000810007986 */ /* 0x000fe2000c101124 */
[----:B------:R-:W-:Y:S05]  /*bd90*/  EXIT ;  /* 0x000000000000794d */ /* 0x000fea0003800000 */
.L_x_12941:
        /* <DEDUP_REMOVED lines=21> */
.L_x_12924:
        /* <DEDUP_REMOVED lines=16> */
.L_x_12952:
[----:B------:R-:W-:Y:S05]  /*bff0*/  EXIT ;  /* 0x000000000000794d */ /* 0x000fea0003800000 */
.L_x_12951:
[----:B------:R-:W0:Y:S02]  /*c000*/  F2I.U64.TRUNC R2, R2 ;  /* 0x0000000200027311 */ /* 0x000e24000020d800 */
[----:B0-----:R-:W-:Y:S01]  /*c010*/  STG.E.64 desc[UR36][R16.64], R2 ;  /* 0x0000000210007986 */ /* 0x001fe2000c101b24 */
[----:B------:R-:W-:Y:S05]  /*c020*/  EXIT ;  /* 0x000000000000794d */ /* 0x000fea0003800000 */
.L_x_12950:
[----:B------:R-:W0:Y:S02]  /*c030*/  F2I.FTZ.U32.TRUNC.NTZ R3, R2 ;  /* 0x0000000200037305 */ /* 0x000e24000021f000 */
[----:B0-----:R-:W-:Y:S01]  /*c040*/  STG.E desc[UR36][R16.64], R3 ;  /* 0x0000000310007986 */ /* 0x001fe2000c101924 */
[----:B------:R-:W-:Y:S05]  /*c050*/  EXIT ;  /* 0x000000000000794d */ /* 0x000fea0003800000 */
.L_x_12953:
        /* <DEDUP_REMOVED lines=10> */
.L_x_19416:


//--------------------- .text._ZN2at6native27unrolled_elementwise_kernelINS0_13AUnaryFunctorIfffNS0_15binary_internal10DivFunctorIfEEEESt5arrayIPcLm2EELi4E23TrivialOffsetCalculatorILi1EjESB_NS0_6memory12LoadWithCastILi1EEENSC_13StoreWithCastILi1EEEEEviT_T0_T2_T3_T4_T5_ --------------------------
	.section	.text._ZN2at6native27unrolled_elementwise_kernelINS0_13AUnaryFunctorIfffNS0_15binary_internal10DivFunctorIfEEEESt5arrayIPcLm2EELi4E23TrivialOffsetCalculatorILi1EjESB_NS0_6memory12LoadWithCastILi1EEENSC_13StoreWithCastILi1EEEEEviT_T0_T2_T3_T4_T5_,"ax",@progbits
	.align	128
        .global         _ZN2at6native27unrolled_elementwise_kernelINS0_13AUnaryFunctorIfffNS0_15binary_internal10DivFunctorIfEEEESt5arrayIPcLm2EELi4E23TrivialOffsetCalculatorILi1EjESB_NS0_6memory12LoadWithCastILi1EEENSC_13StoreWithCastILi1EEEEEviT_T0_T2_T3_T4_T5_
        .type           _ZN2at6native27unrolled_elementwise_kernelINS0_13AUnaryFunctorIfffNS0_15binary_internal10DivFunctorIfEEEESt5arrayIPcLm2EELi4E23TrivialOffsetCalculatorILi1EjESB_NS0_6memory12LoadWithCastILi1EEENSC_13StoreWithCastILi1EEEEEviT_T0_T2_T3_T4_T5_,@function
        .size           _ZN2at6native27unrolled_elementwise_kernelINS0_13AUnaryFunctorIfffNS0_15binary_internal10DivFunctorIfEEEESt5arrayIPcLm2EELi4E23TrivialOffsetCalculatorILi1EjESB_NS0_6memory12LoadWithCastILi1EEENSC_13StoreWithCastILi1EEEEEviT_T0_T2_T3_T4_T5_,(.L_x_19417 - _ZN2at6native27unrolled_elementwise_kernelINS0_13AUnaryFunctorIfffNS0_15binary_internal10DivFunctorIfEEEESt5arrayIPcLm2EELi4E23TrivialOffsetCalculatorILi1EjESB_NS0_6memory12LoadWithCastILi1EEENSC_13StoreWithCastILi1EEEEEviT_T0_T2_T3_T4_T5_)
        .other          _ZN2at6native27unrolled_elementwise_kernelINS0_13AUnaryFunctorIfffNS0_15binary_internal10DivFunctorIfEEEESt5arrayIPcLm2EELi4E23TrivialOffsetCalculatorILi1EjESB_NS0_6memory12LoadWithCastILi1EEENSC_13StoreWithCastILi1EEEEEviT_T0_T2_T3_T4_T5_,@"STO_CUDA_ENTRY STV_DEFAULT"
_ZN2at6native27unrolled_elementwise_kernelINS0_13AUnaryFunctorIfffNS0_15binary_internal10DivFunctorIfEEEESt5arrayIPcLm2EELi4E23TrivialOffsetCalculatorILi1EjESB_NS0_6memory12LoadWithCastILi1EEENSC_13StoreWithCastILi1EEEEEviT_T0_T2_T3_T4_T5_:
.text._ZN2at6native27unrolled_elementwise_kernelINS0_13AUnaryFunctorIfffNS0_15binary_internal10DivFunctorIfEEEESt5arrayIPcLm2EELi4E23TrivialOffsetCalculatorILi1EjESB_NS0_6memory12LoadWithCastILi1EEENSC_13StoreWithCastILi1EEEEEviT_T0_T2_T3_T4_T5_:
[----:B------:R-:W0:Y:S01]  /*0000*/  LDC R1, c[0x0][0x28] ;  /* 0x00000a00ff017b82 */ /* 0x000e220000000800 */
[----:B------:R-:W1:Y:S07]  /*0010*/  S2R R2, SR_CTAID.X ;  /* 0x0000000000027919 */ /* 0x000e6e0000002500 */
[----:B------:R-:W1:Y:S01]  /*0020*/  LDC R17, c[0x0][0x210] ;  /* 0x00008400ff117b82 */ /* 0x000e620000000800 */
[----:B------:R-:W-:Y:S01]  /*0030*/  ULDC.64 UR36, c[0x0][0x208] ;  /* 0x0000820000247ab9 */ /* 0x000fe20000000a00 */
[----:B------:R-:W-:Y:S01]  /*0040*/  BSSY B7, `(.L_x_12954) ;  /* 0x00000ee000077945 */ /* 0x000fe20003800000 */
[----:B------:R-:W2:Y:S01]  /*0050*/  S2R R16, SR_TID.X ;  /* 0x0000000000107919 */ /* 0x000ea20000002100 */
[----:B------:R-:W-:-:S04]  /*0060*/  CS2R R18, SRZ ;  /* 0x0000000000127805 */ /* 0x000fc8000001ff00 */
        /* <DEDUP_REMOVED lines=25> */
.L_x_12960:
[----:B------:R-:W2:Y:S02]  /*0200*/  LDG.E.U8 R4, desc[UR36][R4.64] ;  /* 0x0000002404047981 */ /* 0x000ea4000c1e1100 */
[----:B--2---:R-:W-:Y:S01]  /*0210*/  I2FP.F32.U32 R18, R4 ;  /* 0x0000000400127245 */ /* 0x004fe20000201000 */
[----:B------:R-:W-:Y:S06]  /*0220*/  BRA `(.L_x_12962) ;  /* 0x0000000c00307947 */ /* 0x000fec0003800000 */
.L_x_12959:
        /* <DEDUP_REMOVED lines=9> */
.L_x_12964:
[----:B------:R-:W2:Y:S02]  /*02c0*/  LDG.E R4, desc[UR36][R4.64] ;  /* 0x0000002404047981 */ /* 0x000ea4000c1e1900 */
[----:B--2---:R-:W-:Y:S01]  /*02d0*/  I2FP.F32.S32 R18, R4 ;  /* 0x0000000400127245 */ /* 0x004fe20000201400 */
[----:B------:R-:W-:Y:S06]  /*02e0*/  BRA `(.L_x_12962) ;  /* 0x0000000c00007947 */ /* 0x000fec0003800000 */
.L_x_12963:
[----:B------:R-:W2:Y:S02]  /*02f0*/  LDG.E.U16 R4, desc[UR36][R4.64] ;  /* 0x0000002404047981 */ /* 0x000ea4000c1e1500 */
[----:B--2---:R2:W3:Y:S01]  /*0300*/  I2F.S16 R18, R4 ;  /* 0x0000000400127306 */ /* 0x0044e20000101400 */
[----:B------:R-:W-:Y:S05]  /*0310*/  BRA `(.L_x_12962) ;  /* 0x0000000800f47947 */ /* 0x000fea0003800000 */
.L_x_12958:
        /* <DEDUP_REMOVED lines=8> */
.L_x_12966:
[----:B------:R-:W2:Y:S02]  /*03a0*/  LDG.E.U16 R4, desc[UR36][R4.64] ;  /* 0x0000002404047981 */ /* 0x000ea4000c1e1500 */
[----:B--2---:R-:W-:Y:S01]  /*03b0*/  HADD2.F32 R18, -RZ, R4.H0_H0 ;  /* 0x20000004ff127230 */ /* 0x004fe20000004100 */
[----:B------:R-:W-:Y:S06]  /*03c0*/  BRA `(.L_x_12962) ;  /* 0x0000000800c87947 */ /* 0x000fec0003800000 */
.L_x_12965:
        /* <DEDUP_REMOVED lines=8> */
.L_x_12968:
[----:B------:R-:W2:Y:S02]  /*0450*/  LDG.E.U16 R4, desc[UR36][R4.64] ;  /* 0x0000002404047981 */ /* 0x000ea4000c1e1500 */
[----:B--2---:R-:W-:Y:S01]  /*0460*/  HADD2.F32 R18, -RZ, R4.H0_H0 ;  /* 0x20000004ff127230 */ /* 0x004fe20000004100 */
[----:B------:R-:W-:Y:S06]  /*0470*/  BRA `(.L_x_12962) ;  /* 0x00000008009c7947 */ /* 0x000fec0003800000 */
.L_x_12967:
[----:B------:R-:W2:Y:S01]  /*0480*/  LDG.E.64 R4, desc[UR36][R4.64] ;  /* 0x0000002404047981 */ /* 0x000ea2000c1e1b00 */
[----:B------:R-:W-:Y:S01]  /*0490*/  UMOV UR4, 0xf0000000 ;  /* 0xf000000000047882 */ /* 0x000fe20000000000 */
[----:B------:R-:W-:Y:S01]  /*04a0*/  UMOV UR5, 0x380fffff ;  /* 0x380fffff00057882 */ /* 0x000fe20000000000 */
[----:B--2---:R-:W0:Y:S01]  /*04b0*/  F2F.F32.F64 R18, R4 ;  /* 0x0000000400127310 */ /* 0x004e220000301000 */
[----:B------:R-:W-:-:S14]  /*04c0*/  DSETP.GEU.AND P0, PT, |R4|, UR4, PT ;  /* 0x0000000404007e2a */ /* 0x000fdc000bf0e200 */
[----:B0-----:R-:W-:Y:S01]  /*04d0*/  @!P0 FMUL R18, R18, 1.175494350822287508e-38 ;  /* 0x0080000012128820 */ /* 0x001fe20000400000 */
[----:B------:R-:W-:Y:S06]  /*04e0*/  BRA `(.L_x_12962) ;  /* 0x0000000800807947 */ /* 0x000fec0003800000 */
.L_x_12957:
        /* <DEDUP_REMOVED lines=12> */
.L_x_12971:
[----:B------:R-:W2:Y:S01]  /*05b0*/  LDG.E.64 R4, desc[UR36][R4.64] ;  /* 0x0000002404047981 */ /* 0x000ea2000c1e1b00 */
[----:B------:R-:W-:Y:S01]  /*05c0*/  UMOV UR4, 0xf0000000 ;  /* 0xf000000000047882 */ /* 0x000fe20000000000 */
[----:B------:R-:W-:Y:S01]  /*05d0*/  UMOV UR5, 0x380fffff ;  /* 0x380fffff00057882 */ /* 0x000fe20000000000 */
[----:B--2---:R-:W0:Y:S01]  /*05e0*/  F2F.F32.F64 R18, R4 ;  /* 0x0000000400127310 */ /* 0x004e220000301000 */
[----:B------:R-:W-:-:S14]  /*05f0*/  DSETP.GEU.AND P0, PT, |R4|, UR4, PT ;  /* 0x0000000404007e2a */ /* 0x000fdc000bf0e200 */
[----:B0-----:R-:W-:Y:S01]  /*0600*/  @!P0 FMUL R18, R18, 1.175494350822287508e-38 ;  /* 0x0080000012128820 */ /* 0x001fe20000400000 */
[----:B------:R-:W-:Y:S06]  /*0610*/  BRA `(.L_x_12962) ;  /* 0x0000000800347947 */ /* 0x000fec0003800000 */
.L_x_12970:
        /* <DEDUP_REMOVED lines=26> */
.L_x_12973:
        /* <DEDUP_REMOVED lines=14> */
.L_x_12972:
[----:B------:R-:W2:Y:S02]  /*08a0*/  LDG.E.U16 R4, desc[UR36][R4.64] ;  /* 0x0000002404047981 */ /* 0x000ea4000c1e1500 */
[----:B--2---:R-:W-:Y:S01]  /*08b0*/  IMAD.U32 R18, R4, 0x10000, RZ ;  /* 0x0001000004127824 */ /* 0x004fe200078e00ff */
[----:B------:R-:W-:Y:S06]  /*08c0*/  BRA `(.L_x_12962) ;  /* 0x0000000400887947 */ /* 0x000fec0003800000 */
.L_x_12969:
        /* <DEDUP_REMOVED lines=11> */
.L_x_12976:
        /* <DEDUP_REMOVED lines=20> */
.L_x_12978:
[----:B------:R-:W-:Y:S05]  /*0ac0*/  BSYNC B0 ;  /* 0x0000000000007941 */ /* 0x000fea0003800000 */
.L_x_12977:
[----:B------:R-:W-:Y:S01]  /*0ad0*/  IMAD.SHL.U32 R3, R3, 0x100000, RZ ;  /* 0x0010000003037824 */ /* 0x000fe200078e00ff */
[----:B------:R-:W-:-:S04]  /*0ae0*/  LEA R5, R0, 0x3b800000, 0x17 ;  /* 0x3b80000000057811 */ /* 0x000fc800078eb8ff */
[----:B------:R-:W-:Y:S01]  /*0af0*/  LOP3.LUT R18, R5, R3, R18, 0xfe, !PT ;  /* 0x0000000305127212 */ /* 0x000fe200078efe12 */
[----:B------:R-:W-:Y:S06]  /*0b00*/  BRA `(.L_x_12962) ;  /* 0x0000000000f87947 */ /* 0x000fec0003800000 */
.L_x_12975:
        /* <DEDUP_REMOVED lines=20> */
.L_x_12980:
[----:B------:R-:W-:Y:S05]  /*0c50*/  BSYNC B0 ;  /* 0x0000000000007941 */ /* 0x000fea0003800000 */
.L_x_12979:
[----:B------:R-:W-:Y:S01]  /*0c60*/  IMAD.SHL.U32 R3, R3, 0x200000, RZ ;  /* 0x0020000003037824 */ /* 0x000fe200078e00ff */
[----:B------:R-:W-:-:S04]  /*0c70*/  LEA R5, R0, 0x37800000, 0x17 ;  /* 0x3780000000057811 */ /* 0x000fc800078eb8ff */
[----:B------:R-:W-:Y:S01]  /*0c80*/  LOP3.LUT R18, R5, R3, R18, 0xfe, !PT ;  /* 0x0000000305127212 */ /* 0x000fe200078efe12 */
[----:B------:R-:W-:Y:S06]  /*0c90*/  BRA `(.L_x_12962) ;  /* 0x0000000000947947 */ /* 0x000fec0003800000 */
.L_x_12974:
        /* <DEDUP_REMOVED lines=14> */
.L_x_12961:
        /* <DEDUP_REMOVED lines=16> */
.L_x_12983:
[----:B------:R-:W-:Y:S01]  /*0e80*/  IMAD.MOV.U32 R18, RZ, RZ, RZ ;  /* 0x000000ffff127224 */ /* 0x000fe200078e00ff */
[----:B------:R-:W-:Y:S06]  /*0e90*/  BRA `(.L_x_12962) ;  /* 0x0000000000147947 */ /* 0x000fec0003800000 */
.L_x_12982:
[----:B------:R-:W2:Y:S02]  /*0ea0*/  LDG.E.64 R4, desc[UR36][R4.64] ;  /* 0x0000002404047981 */ /* 0x000ea4000c1e1b00 */
[----:B--2---:R0:W1:Y:S01]  /*0eb0*/  I2F.U64 R18, R4 ;  /* 0x0000000400127312 */ /* 0x0040620000301000 */
[----:B------:R-:W-:Y:S05]  /*0ec0*/  BRA `(.L_x_12962) ;  /* 0x0000000000087947 */ /* 0x000fea0003800000 */
.L_x_12981:
[----:B------:R-:W2:Y:S02]  /*0ed0*/  LDG.E R4, desc[UR36][R4.64] ;  /* 0x0000002404047981 */ /* 0x000ea4000c1e1900 */
[----:B--2---:R-:W-:-:S07]  /*0ee0*/  I2FP.F32.U32 R18, R4 ;  /* 0x0000000400127245 */ /* 0x004fce0000201000 */
.L_x_12962:
[----:B------:R-:W-:Y:S05]  /*0ef0*/  BSYNC B6 ;  /* 0x0000000000067941 */ /* 0x000fea0003800000 */
.L_x_12956:
[----:B------:R-:W2:Y:S02]  /*0f00*/  S2R R16, SR_TID.X ;  /* 0x0000000000107919 */ /* 0x000ea40000002100 */
[----:B--2---:R-:W-:-:S07]  /*0f10*/  VIADD R16, R16, 0x80 ;  /* 0x0000008010107836 */ /* 0x004fce0000000000 */
.L_x_12955:
[----:B------:R-:W-:Y:S05]  /*0f20*/  BSYNC B7 ;  /* 0x0000000000077941 */ /* 0x000fea0003800000 */
.L_x_12954:
        /* <DEDUP_REMOVED lines=25> */
.L_x_12990:
[----:B------:R-:W2:Y:S02]  /*10c0*/  LDG.E.U8 R4, desc[UR36][R4.64] ;  /* 0x0000002404047981 */ /* 0x000ea4000c1e1100 */
[----:B--2---:R-:W-:Y:S01]  /*10d0*/  I2FP.F32.U32 R19, R4 ;  /* 0x0000000400137245 */ /* 0x004fe20000201000 */
[----:B------:R-:W-:Y:S06]  /*10e0*/  BRA `(.L_x_12992) ;  /* 0x0000000c002c7947 */ /* 0x000fec0003800000 */
.L_x_12989:
        /* <DEDUP_REMOVED lines=9> */
.L_x_12994:
[----:B------:R-:W2:Y:S02]  /*1180*/  LDG.E R4, desc[UR36][R4.64] ;  /* 0x0000002404047981 */ /* 0x000ea4000c1e1900 */
[----:B--2---:R-:W-:Y:S01]  /*1190*/  I2FP.F32.S32 R19, R4 ;  /* 0x0000000400137245 */ /* 0x004fe20000201400 */
[----:B------:R-:W-:Y:S06]  /*11a0*/  BRA `(.L_x_12992) ;  /* 0x0000000800fc7947 */ /* 0x000fec0003800000 */
.L_x_12993:
[----:B------:R-:W2:Y:S02]  /*11b0*/  LDG.E.U16 R4, desc[UR36][R4.64] ;  /* 0x0000002404047981 */ /* 0x000ea4000c1e1500 */
[----:B--2---:R0:W2:Y:S01]  /*11c0*/  I2F.S16 R19, R4 ;  /* 0x0000000400137306 */ /* 0x0040a20000101400 */
[----:B------:R-:W-:Y:S05]  /*11d0*/  BRA `(.L_x_12992) ;  /* 0x0000000800f07947 */ /* 0x000fea0003800000 */
.L_x_12988:
        /* <DEDUP_REMOVED lines=8> */
.L_x_12996:
[----:B------:R-:W2:Y:S02]  /*1260*/  LDG.E.U16 R4, desc[UR36][R4.64] ;  /* 0x0000002404047981 */ /* 0x000ea4000c1e1500 */
[----:B--2---:R-:W-:Y:S01]  /*1270*/  HADD2.F32 R19, -RZ, R4.H0_H0 ;  /* 0x20000004ff137230 */ /* 0x004fe20000004100 */
[----:B------:R-:W-:Y:S06]  /*1280*/  BRA `(.L_x_12992) ;  /* 0x0000000800c47947 */ /* 0x000fec0003800000 */
.L_x_12995:
        /* <DEDUP_REMOVED lines=8> */
.L_x_12998:
[----:B------:R-:W2:Y:S02]  /*1310*/  LDG.E.U16 R4, desc[UR36][R4.64] ;  /* 0x0000002404047981 */ /* 0x000ea4000c1e1500 */
[----:B--2---:R-:W-:Y:S01]  /*1320*/  HADD2.F32 R19, -RZ, R4.H0_H0 ;  /* 0x20000004ff137230 */ /* 0x004fe20000004100 */
[----:B------:R-:W-:Y:S06]  /*1330*/  BRA `(.L_x_12992) ;  /* 0x0000000800987947 */ /* 0x000fec0003800000 */
.L_x_12997:
[----:B------:R-:W2:Y:S01]  /*1340*/  LDG.E.64 R4, desc[UR36][R4.64] ;  /* 0x0000002404047981 */ /* 0x000ea2000c1e1b00 */
[----:B------:R-:W-:Y:S01]  /*1350*/  UMOV UR4, 0xf0000000 ;  /* 0xf000000000047882 */ /* 0x000fe20000000000 */
[----:B------:R-:W-:Y:S01]  /*1360*/  UMOV UR5, 0x380fffff ;  /* 0x380fffff00057882 */ /* 0x000fe20000000000 */
[----:B--2---:R-:W0:Y:S01]  /*1370*/  F2F.F32.F64 R19, R4 ;  /* 0x0000000400137310 */ /* 0x004e220000301000 */
[----:B------:R-:W-:-:S14]  /*1380*/  DSETP.GEU.AND P0, PT, |R4|, UR4, PT ;  /* 0x0000000404007e2a */ /* 0x000fdc000bf0e200 */
[----:B0-----:R-:W-:Y:S01]  /*1390*/  @!P0 FMUL R19, R19, 1.175494350822287508e-38 ;  /* 0x0080000013138820 */ /* 0x001fe20000400000 */
[----:B------:R-:W-:Y:S06]  /*13a0*/  BRA `(.L_x_12992) ;  /* 0x00000008007c7947 */ /* 0x000fec0003800000 */
.L_x_12987:
        /* <DEDUP_REMOVED lines=12> */
.L_x_13001:
[----:B------:R-:W2:Y:S01]  /*1470*/  LDG.E.64 R4, desc[UR36][R4.64] ;  /* 0x0000002404047981 */ /* 0x000ea2000c1e1b00 */
[----:B------:R-:W-:Y:S01]  /*1480*/  UMOV UR4, 0xf0000000 ;  /* 0xf000000000047882 */ /* 0x000fe20000000000 */
[----:B------:R-:W-:Y:S01]  /*1490*/  UMOV UR5, 0x380fffff ;  /* 0x380fffff00057882 */ /* 0x000fe20000000000 */
[----:B--2---:R-:W0:Y:S01]  /*14a0*/  F2F.F32.F64 R19, R4 ;  /* 0x0000000400137310 */ /* 0x004e220000301000 */
[----:B------:R-:W-:-:S14]  /*14b0*/  DSETP.GEU.AND P0, PT, |R4|, UR4, PT ;  /* 0x0000000404007e2a */ /* 0x000fdc000bf0e200 */
[----:B0-----:R-:W-:Y:S01]  /*14c0*/  @!P0 FMUL R19, R19, 1.175494350822287508e-38 ;  /* 0x0080000013138820 */ /* 0x001fe20000400000 */
[----:B------:R-:W-:Y:S06]  /*14d0*/  BRA `(.L_x_12992) ;  /* 0x0000000800307947 */ /* 0x000fec0003800000 */
.L_x_13000:
        /* <DEDUP_REMOVED lines=26> */
.L_x_13003:
        /* <DEDUP_REMOVED lines=13> */
.L_x_13002:
[----:B------:R-:W2:Y:S02]  /*1750*/  LDG.E.U16 R4, desc[UR36][R4.64] ;  /* 0x0000002404047981 */ /* 0x000ea4000c1e1500 */
[----:B--2---:R-:W-:Y:S01]  /*1760*/  IMAD.U32 R19, R4, 0x10000, RZ ;  /* 0x0001000004137824 */ /* 0x004fe200078e00ff */
[----:B------:R-:W-:Y:S06]  /*1770*/  BRA `(.L_x_12992) ;  /* 0x0000000400887947 */ /* 0x000fec0003800000 */
.L_x_12999:
        /* <DEDUP_REMOVED lines=11> */
.L_x_13006:
        /* <DEDUP_REMOVED lines=20> */
.L_x_13008:
[----:B------:R-:W-:Y:S05]  /*1970*/  BSYNC B0 ;  /* 0x0000000000007941 */ /* 0x000fea0003800000 */
.L_x_13007:
[----:B------:R-:W-:Y:S01]  /*1980*/  IMAD.SHL.U32 R3, R3, 0x100000, RZ ;  /* 0x0010000003037824 */ /* 0x000fe200078e00ff */
[----:B------:R-:W-:-:S04]  /*1990*/  LEA R0, R0, 0x3b800000, 0x17 ;  /* 0x3b80000000007811 */ /* 0x000fc800078eb8ff */
[----:B------:R-:W-:Y:S01]  /*19a0*/  LOP3.LUT R19, R0, R3, R19, 0xfe, !PT ;  /* 0x0000000300137212 */ /* 0x000fe200078efe13 */
[----:B------:R-:W-:Y:S06]  /*19b0*/  BRA `(.L_x_12992) ;  /* 0x0000000000f87947 */ /* 0x000fec0003800000 */
.L_x_13005:
        /* <DEDUP_REMOVED lines=20> */
.L_x_13010:
[----:B------:R-:W-:Y:S05]  /*1b00*/  BSYNC B0 ;  /* 0x0000000000007941 */ /* 0x000fea0003800000 */
.L_x_13009:
[----:B------:R-:W-:Y:S01]  /*1b10*/  IMAD.SHL.U32 R3, R3, 0x200000, RZ ;  /* 0x0020000003037824 */ /* 0x000fe200078e00ff */
[----:B------:R-:W-:-:S04]  /*1b20*/  LEA R0, R0, 0x37800000, 0x17 ;  /* 0x3780000000007811 */ /* 0x000fc800078eb8ff */
[----:B------:R-:W-:Y:S01]  /*1b30*/  LOP3.LUT R19, R0, R3, R19, 0xfe, !PT ;  /* 0x0000000300137212 */ /* 0x000fe200078efe13 */
[----:B------:R-:W-:Y:S06]  /*1b40*/  BRA `(.L_x_12992) ;  /* 0x0000000000947947 */ /* 0x000fec0003800000 */
.L_x_13004:
        /* <DEDUP_REMOVED lines=14> */
.L_x_12991:
        /* <DEDUP_REMOVED lines=16> */
.L_x_13013:
[----:B------:R-:W-:Y:S01]  /*1d30*/  IMAD.MOV.U32 R19, RZ, RZ, RZ ;  /* 0x000000ffff137224 */ /* 0x000fe200078e00ff */
[----:B------:R-:W-:Y:S06]  /*1d40*/  BRA `(.L_x_12992) ;  /* 0x0000000000147947 */ /* 0x000fec0003800000 */
.L_x_13012:
[----:B------:R-:W2:Y:S02]  /*1d50*/  LDG.E.64 R4, desc[UR36][R4.64] ;  /* 0x0000002404047981 */ /* 0x000ea4000c1e1b00 */
[----:B--2---:R0:W2:Y:S01]  /*1d60*/  I2F.U64 R19, R4 ;  /* 0x0000000400137312 */ /* 0x0040a20000301000 */
[----:B------:R-:W-:Y:S05]  /*1d70*/  BRA `(.L_x_12992) ;  /* 0x0000000000087947 */ /* 0x000fea0003800000 */
.L_x_13011:
[----:B------:R-:W2:Y:S02]  /*1d80*/  LDG.E R4, desc[UR36][R4.64] ;  /* 0x0000002404047981 */ /* 0x000ea4000c1e1900 */
[----:B--2---:R-:W-:-:S07]  /*1d90*/  I2FP.F32.U32 R19, R4 ;  /* 0x0000000400137245 */ /* 0x004fce0000201000 */
.L_x_12992:
[----:B------:R-:W-:Y:S05]  /*1da0*/  BSYNC B6 ;  /* 0x0000000000067941 */ /* 0x000fea0003800000 */
.L_x_12986:
[----:B------:R-:W-:-:S07]  /*1db0*/  VIADD R16, R16, 0x80 ;  /* 0x0000008010107836 */ /* 0x000fce0000000000 */
.L_x_12985:
[----:B------:R-:W-:Y:S05]  /*1dc0*/  BSYNC B7 ;  /* 0x0000000000077941 */ /* 0x000fea0003800000 */
.L_x_12984:
[----:B------:R-:W-:Y:S01]  /*1dd0*/  ISETP.GE.AND P0, PT, R16, R17, PT ;  /* 0x000000111000720c */ /* 0x000fe20003f06270 */
[----:B------:R-:W-:Y:S01]  /*1de0*/  BSSY B7, `(.L_x_13014) ;  /* 0x00000ea000077945 */ /* 0x000fe20003800000 */
[----:B------:R-:W-:Y:S02]  /*1df0*/  IMAD.MOV.U32 R23, RZ, RZ, RZ ;  /* 0x000000ffff177224 */ /* 0x000fe400078e00ff */
[----:B------:R-:W-:-:S09]  /*1e00*/  IMAD.MOV.U32 R27, RZ, RZ, RZ ;  /* 0x000000ffff1b7224 */ /* 0x000fd200078e00ff */
        /* <DEDUP_REMOVED lines=23> */
.L_x_13020:
[----:B------:R-:W2:Y:S02]  /*1f80*/  LDG.E.U8 R4, desc[UR36][R4.64] ;  /* 0x0000002404047981 */ /* 0x000ea4000c1e1100 */
[----:B--2---:R-:W-:Y:S01]  /*1f90*/  I2FP.F32.U32 R27, R4 ;  /* 0x00000004001b7245 */ /* 0x004fe20000201000 */
[----:B------:R-:W-:Y:S06]  /*1fa0*/  BRA `(.L_x_13022) ;  /* 0x0000000c002c7947 */ /* 0x000fec0003800000 */
.L_x_13019:
        /* <DEDUP_REMOVED lines=9> */
.L_x_13024:
[----:B------:R-:W2:Y:S02]  /*2040*/  LDG.E R4, desc[UR36][R4.64] ;  /* 0x0000002404047981 */ /* 0x000ea4000c1e1900 */
[----:B--2---:R-:W-:Y:S01]  /*2050*/  I2FP.F32.S32 R27, R4 ;  /* 0x00000004001b7245 */ /* 0x004fe20000201400 */
[----:B------:R-:W-:Y:S06]  /*2060*/  BRA `(.L_x_13022) ;  /* 0x0000000800fc7947 */ /* 0x000fec0003800000 */
.L_x_13023:
[----:B------:R-:W2:Y:S02]  /*2070*/  LDG.E.U16 R4, desc[UR36][R4.64] ;  /* 0x0000002404047981 */ /* 0x000ea4000c1e1500 */
[----:B--2---:R4:W0:Y:S01]  /*2080*/  I2F.S16 R27, R4 ;  /* 0x00000004001b7306 */ /* 0x0048220000101400 */
[----:B------:R-:W-:Y:S05]  /*2090*/  BRA `(.L_x_13022) ;  /* 0x0000000800f07947 */ /* 0x000fea0003800000 */
.L_x_13018:
        /* <DEDUP_REMOVED lines=8> */
.L_x_13026:
[----:B------:R-:W2:Y:S02]  /*2120*/  LDG.E.U16 R4, desc[UR36][R4.64] ;  /* 0x0000002404047981 */ /* 0x000ea4000c1e1500 */
[----:B--2---:R-:W-:Y:S01]  /*2130*/  HADD2.F32 R27, -RZ, R4.H0_H0 ;  /* 0x20000004ff1b7230 */ /* 0x004fe20000004100 */
[----:B------:R-:W-:Y:S06]  /*2140*/  BRA `(.L_x_13022) ;  /* 0x0000000800c47947 */ /* 0x000fec0003800000 */
.L_x_13025:
        /* <DEDUP_REMOVED lines=8> */
.L_x_13028:
[----:B------:R-:W2:Y:S02]  /*21d0*/  LDG.E.U16 R4, desc[UR36][R4.64] ;  /* 0x0000002404047981 */ /* 0x000ea4000c1e1500 */
[----:B--2---:R-:W-:Y:S01]  /*21e0*/  HADD2.F32 R27, -RZ, R4.H0_H0 ;  /* 0x20000004ff1b7230 */ /* 0x004fe20000004100 */
[----:B------:R-:W-:Y:S06]  /*21f0*/  BRA `(.L_x_13022) ;  /* 0x0000000800987947 */ /* 0x000fec0003800000 */
.L_x_13027:
[----:B------:R-:W2:Y:S01]  /*2200*/  LDG.E.64 R4, desc[UR36][R4.64] ;  /* 0x0000002404047981 */ /* 0x000ea2000c1e1b00 */
[----:B------:R-:W-:Y:S01]  /*2210*/  UMOV UR4, 0xf0000000 ;  /* 0xf000000000047882 */ /* 0x000fe20000000000 */
[----:B------:R-:W-:Y:S01]  /*2220*/  UMOV UR5, 0x380fffff ;  /* 0x380fffff00057882 */ /* 0x000fe20000000000 */
[----:B--2---:R-:W0:Y:S01]  /*2230*/  F2F.F32.F64 R27, R4 ;  /* 0x00000004001b7310 */ /* 0x004e220000301000 */
[----:B------:R-:W-:-:S14]  /*2240*/  DSETP.GEU.AND P0, PT, |R4|, UR4, PT ;  /* 0x0000000404007e2a */ /* 0x000fdc000bf0e200 */
[----:B0-----:R-:W-:Y:S01]  /*2250*/  @!P0 FMUL R27, R27, 1.175494350822287508e-38 ;  /* 0x008000001b1b8820 */ /* 0x001fe20000400000 */
[----:B------:R-:W-:Y:S06]  /*2260*/  BRA `(.L_x_13022) ;  /* 0x00000008007c7947 */ /* 0x000fec0003800000 */
.L_x_13017:
        /* <DEDUP_REMOVED lines=12> */
.L_x_13031:
[----:B------:R-:W2:Y:S01]  /*2330*/  LDG.E.64 R4, desc[UR36][R4.64] ;  /* 0x0000002404047981 */ /* 0x000ea2000c1e1b00 */
[----:B------:R-:W-:Y:S01]  /*2340*/  UMOV UR4, 0xf0000000 ;  /* 0xf000000000047882 */ /* 0x000fe20000000000 */
[----:B------:R-:W-:Y:S01]  /*2350*/  UMOV UR5, 0x380fffff ;  /* 0x380fffff00057882 */ /* 0x000fe20000000000 */
[----:B--2---:R-:W0:Y:S01]  /*2360*/  F2F.F32.F64 R27, R4 ;  /* 0x00000004001b7310 */ /* 0x004e220000301000 */
[----:B------:R-:W-:-:S14]  /*2370*/  DSETP.GEU.AND P0, PT, |R4|, UR4, PT ;  /* 0x0000000404007e2a */ /* 0x000fdc000bf0e200 */
[----:B0-----:R-:W-:Y:S01]  /*2380*/  @!P0 FMUL R27, R27, 1.175494350822287508e-38 ;  /* 0x008000001b1b8820 */ /* 0x001fe20000400000 */
[----:B------:R-:W-:Y:S06]  /*2390*/  BRA `(.L_x_13022) ;  /* 0x0000000800307947 */ /* 0x000fec0003800000 */
.L_x_13030:
        /* <DEDUP_REMOVED lines=26> */
.L_x_13033:
        /* <DEDUP_REMOVED lines=13> */
.L_x_13032:
[----:B------:R-:W2:Y:S02]  /*2610*/  LDG.E.U16 R4, desc[UR36][R4.64] ;  /* 0x0000002404047981 */ /* 0x000ea4000c1e1500 */
[----:B--2---:R-:W-:Y:S01]  /*2620*/  IMAD.U32 R27, R4, 0x10000, RZ ;  /* 0x00010000041b7824 */ /* 0x004fe200078e00ff */
[----:B------:R-:W-:Y:S06]  /*2630*/  BRA `(.L_x_13022) ;  /* 0x0000000400887947 */ /* 0x000fec0003800000 */
.L_x_13029:
        /* <DEDUP_REMOVED lines=11> */
.L_x_13036:
        /* <DEDUP_REMOVED lines=20> */
.L_x_13038:
[----:B------:R-:W-:Y:S05]  /*2830*/  BSYNC B0 ;  /* 0x0000000000007941 */ /* 0x000fea0003800000 */
.L_x_13037:
[----:B------:R-:W-:Y:S01]  /*2840*/  IMAD.SHL.U32 R3, R3, 0x100000, RZ ;  /* 0x0010000003037824 */ /* 0x000fe200078e00ff */
[----:B------:R-:W-:-:S04]  /*2850*/  LEA R0, R0, 0x3b800000, 0x17 ;  /* 0x3b80000000007811 */ /* 0x000fc800078eb8ff */
[----:B------:R-:W-:Y:S01]  /*2860*/  LOP3.LUT R27, R0, R3, R27, 0xfe, !PT ;  /* 0x00000003001b7212 */ /* 0x000fe200078efe1b */
[----:B------:R-:W-:Y:S06]  /*2870*/  BRA `(.L_x_13022) ;  /* 0x0000000000f87947 */ /* 0x000fec0003800000 */
.L_x_13035:
        /* <DEDUP_REMOVED lines=20> */
.L_x_13040:
[----:B------:R-:W-:Y:S05]  /*29c0*/  BSYNC B0 ;  /* 0x0000000000007941 */ /* 0x000fea0003800000 */
.L_x_13039:
[----:B------:R-:W-:Y:S01]  /*29d0*/  IMAD.SHL.U32 R3, R3, 0x200000, RZ ;  /* 0x0020000003037824 */ /* 0x000fe200078e00ff */
[----:B------:R-:W-:-:S04]  /*29e0*/  LEA R0, R0, 0x37800000, 0x17 ;  /* 0x3780000000007811 */ /* 0x000fc800078eb8ff */
[----:B------:R-:W-:Y:S01]  /*29f0*/  LOP3.LUT R27, R0, R3, R27, 0xfe, !PT ;  /* 0x00000003001b7212 */ /* 0x000fe200078efe1b */
[----:B------:R-:W-:Y:S06]  /*2a00*/  BRA `(.L_x_13022) ;  /* 0x0000000000947947 */ /* 0x000fec0003800000 */
.L_x_13034:
        /* <DEDUP_REMOVED lines=14> */
.L_x_13021:
        /* <DEDUP_REMOVED lines=16> */
.L_x_13043:
[----:B------:R-:W-:Y:S01]  /*2bf0*/  IMAD.MOV.U32 R27, RZ, RZ, RZ ;  /* 0x000000ffff1b7224 */ /* 0x000fe200078e00ff */
[----:B------:R-:W-:Y:S06]  /*2c00*/  BRA `(.L_x_13022) ;  /* 0x0000000000147947 */ /* 0x000fec0003800000 */
.L_x_13042:
[----:B------:R-:W2:Y:S02]  /*2c10*/  LDG.E.64 R4, desc[UR36][R4.64] ;  /* 0x0000002404047981 */ /* 0x000ea4000c1e1b00 */
[----:B--2---:R0:W2:Y:S01]  /*2c20*/  I2F.U64 R27, R4 ;  /* 0x00000004001b7312 */ /* 0x0040a20000301000 */
[----:B------:R-:W-:Y:S05]  /*2c30*/  BRA `(.L_x_13022) ;  /* 0x0000000000087947 */ /* 0x000fea0003800000 */
.L_x_13041:
[----:B------:R-:W2:Y:S02]  /*2c40*/  LDG.E R4, desc[UR36][R4.64] ;  /* 0x0000002404047981 */ /* 0x000ea4000c1e1900 */
[----:B--2---:R-:W-:-:S07]  /*2c50*/  I2FP.F32.U32 R27, R4 ;  /* 0x00000004001b7245 */ /* 0x004fce0000201000 */
.L_x_13022:
[----:B------:R-:W-:Y:S05]  /*2c60*/  BSYNC B6 ;  /* 0x0000000000067941 */ /* 0x000fea0003800000 */
.L_x_13016:
[----:B------:R-:W-:-:S07]  /*2c70*/  VIADD R16, R16, 0x80 ;  /* 0x0000008010107836 */ /* 0x000fce0000000000 */
.L_x_13015:
[----:B------:R-:W-:Y:S05]  /*2c80*/  BSYNC B7 ;  /* 0x0000000000077941 */ /* 0x000fea0003800000 */
.L_x_13014:
        /* <DEDUP_REMOVED lines=23> */
.L_x_13049:
[----:B------:R-:W2:Y:S02]  /*2e00*/  LDG.E.U8 R4, desc[UR36][R4.64] ;  /* 0x0000002404047981 */ /* 0x000ea4000c1e1100 */
[----:B--2---:R-:W-:Y:S01]  /*2e10*/  I2FP.F32.U32 R23, R4 ;  /* 0x0000000400177245 */ /* 0x004fe20000201000 */
[----:B------:R-:W-:Y:S06]  /*2e20*/  BRA `(.L_x_13045) ;  /* 0x0000000c00207947 */ /* 0x000fec0003800000 */
.L_x_13048:
        /* <DEDUP_REMOVED lines=9> */
.L_x_13052:
[----:B------:R-:W2:Y:S02]  /*2ec0*/  LDG.E R4, desc[UR36][R4.64] ;  /* 0x0000002404047981 */ /* 0x000ea4000c1e1900 */
[----:B--2---:R-:W-:Y:S01]  /*2ed0*/  I2FP.F32.S32 R23, R4 ;  /* 0x0000000400177245 */ /* 0x004fe20000201400 */
[----:B------:R-:W-:Y:S06]  /*2ee0*/  BRA `(.L_x_13045) ;  /* 0x0000000800f07947 */ /* 0x000fec0003800000 */
.L_x_13051:
[----:B------:R-:W2:Y:S02]  /*2ef0*/  LDG.E.U16 R4, desc[UR36][R4.64] ;  /* 0x0000002404047981 */ /* 0x000ea4000c1e1500 */
[----:B--2---:R0:W2:Y:S01]  /*2f00*/  I2F.S16 R23, R4 ;  /* 0x0000000400177306 */ /* 0x0040a20000101400 */
[----:B------:R-:W-:Y:S05]  /*2f10*/  BRA `(.L_x_13045) ;  /* 0x0000000800e47947 */ /* 0x000fea0003800000 */
.L_x_13047:
        /* <DEDUP_REMOVED lines=8> */
.L_x_13054:
[----:B------:R-:W2:Y:S02]  /*2fa0*/  LDG.E.U16 R4, desc[UR36][R4.64] ;  /* 0x0000002404047981 */ /* 0x000ea4000c1e1500 */
[----:B--2---:R-:W-:Y:S01]  /*2fb0*/  HADD2.F32 R23, -RZ, R4.H0_H0 ;  /* 0x20000004ff177230 */ /* 0x004fe20000004100 */
[----:B------:R-:W-:Y:S06]  /*2fc0*/  BRA `(.L_x_13045) ;  /* 0x0000000800b87947 */ /* 0x000fec0003800000 */
.L_x_13053:
        /* <DEDUP_REMOVED lines=8> */
.L_x_13056:
[----:B------:R-:W2:Y:S02]  /*3050*/  LDG.E.U16 R4, desc[UR36][R4.64] ;  /* 0x0000002404047981 */ /* 0x000ea4000c1e1500 */
[----:B--2---:R-:W-:Y:S01]  /*3060*/  HADD2.F32 R23, -RZ, R4.H0_H0 ;  /* 0x20000004ff177230 */ /* 0x004fe20000004100 */
[----:B------:R-:W-:Y:S06]  /*3070*/  BRA `(.L_x_13045) ;  /* 0x00000008008c7947 */ /* 0x000fec0003800000 */
.L_x_13055:
[----:B------:R-:W2:Y:S01]  /*3080*/  LDG.E.64 R4, desc[UR36][R4.64] ;  /* 0x0000002404047981 */ /* 0x000ea2000c1e1b00 */
[----:B------:R-:W-:Y:S01]  /*3090*/  UMOV UR4, 0xf0000000 ;  /* 0xf000000000047882 */ /* 0x000fe20000000000 */
[----:B------:R-:W-:Y:S01]  /*30a0*/  UMOV UR5, 0x380fffff ;  /* 0x380fffff00057882 */ /* 0x000fe20000000000 */
[----:B--2---:R-:W0:Y:S01]  /*30b0*/  F2F.F32.F64 R23, R4 ;  /* 0x0000000400177310 */ /* 0x004e220000301000 */
[----:B------:R-:W-:-:S14]  /*30c0*/  DSETP.GEU.AND P0, PT, |R4|, UR4, PT ;  /* 0x0000000404007e2a */ /* 0x000fdc000bf0e200 */
[----:B0-----:R-:W-:Y:S01]  /*30d0*/  @!P0 FMUL R23, R23, 1.175494350822287508e-38 ;  /* 0x0080000017178820 */ /* 0x001fe20000400000 */
[----:B------:R-:W-:Y:S06]  /*30e0*/  BRA `(.L_x_13045) ;  /* 0x0000000800707947 */ /* 0x000fec0003800000 */
.L_x_13046:
        /* <DEDUP_REMOVED lines=12> */
.L_x_13059:
[----:B------:R-:W2:Y:S01]  /*31b0*/  LDG.E.64 R4, desc[UR36][R4.64] ;  /* 0x0000002404047981 */ /* 0x000ea2000c1e1b00 */
[----:B------:R-:W-:Y:S01]  /*31c0*/  UMOV UR4, 0xf0000000 ;  /* 0xf000000000047882 */ /* 0x000fe20000000000 */
[----:B------:R-:W-:Y:S01]  /*31d0*/  UMOV UR5, 0x380fffff ;  /* 0x380fffff00057882 */ /* 0x000fe20000000000 */
[----:B--2---:R-:W0:Y:S01]  /*31e0*/  F2F.F32.F64 R23, R4 ;  /* 0x0000000400177310 */ /* 0x004e220000301000 */
[----:B------:R-:W-:-:S14]  /*31f0*/  DSETP.GEU.AND P0, PT, |R4|, UR4, PT ;  /* 0x0000000404007e2a */ /* 0x000fdc000bf0e200 */
[----:B0-----:R-:W-:Y:S01]  /*3200*/  @!P0 FMUL R23, R23, 1.175494350822287508e-38 ;  /* 0x0080000017178820 */ /* 0x001fe20000400000 */
[----:B------:R-:W-:Y:S06]  /*3210*/  BRA `(.L_x_13045) ;  /* 0x0000000800247947 */ /* 0x000fec0003800000 */
.L_x_13058:
        /* <DEDUP_REMOVED lines=26> */
.L_x_13061:
        /* <DEDUP_REMOVED lines=13> */
.L_x_13060:
[----:B------:R-:W2:Y:S02]  /*3490*/  LDG.E.U16 R4, desc[UR36][R4.64] ;  /* 0x0000002404047981 */ /* 0x000ea4000c1e1500 */
[----:B--2---:R-:W-:Y:S01]  /*34a0*/  IMAD.U32 R23, R4, 0x10000, RZ ;  /* 0x0001000004177824 */ /* 0x004fe200078e00ff */
[----:B------:R-:W-:Y:S06]  /*34b0*/  BRA `(.L_x_13045) ;  /* 0x00000004007c7947 */ /* 0x000fec0003800000 */
.L_x_13057:
        /* <DEDUP_REMOVED lines=11> */
.L_x_13064:
        /* <DEDUP_REMOVED lines=19> */
.L_x_13066:
[----:B------:R-:W-:Y:S05]  /*36a0*/  BSYNC B0 ;  /* 0x0000000000007941 */ /* 0x000fea0003800000 */
.L_x_13065:
[----:B------:R-:W-:Y:S01]  /*36b0*/  IMAD.SHL.U32 R3, R3, 0x100000, RZ ;  /* 0x0010000003037824 */ /* 0x000fe200078e00ff */
[----:B------:R-:W-:-:S04]  /*36c0*/  LEA R0, R0, 0x3b800000, 0x17 ;  /* 0x3b80000000007811 */ /* 0x000fc800078eb8ff */
[----:B------:R-:W-:Y:S01]  /*36d0*/  LOP3.LUT R23, R0, R3, R23, 0xfe, !PT ;  /* 0x0000000300177212 */ /* 0x000fe200078efe17 */
[----:B------:R-:W-:Y:S06]  /*36e0*/  BRA `(.L_x_13045) ;  /* 0x0000000000f07947 */ /* 0x000fec0003800000 */
.L_x_13063:
        /* <DEDUP_REMOVED lines=19> */
.L_x_13068:
[----:B------:R-:W-:Y:S05]  /*3820*/  BSYNC B0 ;  /* 0x0000000000007941 */ /* 0x000fea0003800000 */
.L_x_13067:
[----:B------:R-:W-:Y:S01]  /*3830*/  IMAD.SHL.U32 R3, R3, 0x200000, RZ ;  /* 0x0020000003037824 */ /* 0x000fe200078e00ff */
[----:B------:R-:W-:-:S04]  /*3840*/  LEA R0, R0, 0x37800000, 0x17 ;  /* 0x3780000000007811 */ /* 0x000fc800078eb8ff */
[----:B------:R-:W-:Y:S01]  /*3850*/  LOP3.LUT R23, R0, R3, R23, 0xfe, !PT ;  /* 0x0000000300177212 */ /* 0x000fe200078efe17 */
[----:B------:R-:W-:Y:S06]  /*3860*/  BRA `(.L_x_13045) ;  /* 0x0000000000907947 */ /* 0x000fec0003800000 */
.L_x_13062:
        /* <DEDUP_REMOVED lines=14> */
.L_x_13050:
        /* <DEDUP_REMOVED lines=16> */
.L_x_13071:
[----:B------:R-:W-:Y:S05]  /*3a50*/  BRA `(.L_x_13045) ;  /* 0x0000000000147947 */ /* 0x000fea0003800000 */
.L_x_13070:
[----:B------:R-:W2:Y:S02]  /*3a60*/  LDG.E.64 R4, desc[UR36][R4.64] ;  /* 0x0000002404047981 */ /* 0x000ea4000c1e1b00 */
[----:B--2---:R0:W2:Y:S01]  /*3a70*/  I2F.U64 R23, R4 ;  /* 0x0000000400177312 */ /* 0x0040a20000301000 */
[----:B------:R-:W-:Y:S05]  /*3a80*/  BRA `(.L_x_13045) ;  /* 0x0000000000087947 */ /* 0x000fea0003800000 */
.L_x_13069:
[----:B------:R-:W2:Y:S02]  /*3a90*/  LDG.E R4, desc[UR36][R4.64] ;  /* 0x0000002404047981 */ /* 0x000ea4000c1e1900 */
[----:B--2---:R-:W-:-:S07]  /*3aa0*/  I2FP.F32.U32 R23, R4 ;  /* 0x0000000400177245 */ /* 0x004fce0000201000 */
.L_x_13045:
[----:B------:R-:W-:Y:S05]  /*3ab0*/  BSYNC B6 ;  /* 0x0000000000067941 */ /* 0x000fea0003800000 */
.L_x_13044:
[----:B------:R-:W0:Y:S01]  /*3ac0*/  S2R R25, SR_TID.X ;  /* 0x0000000000197919 */ /* 0x000e220000002100 */
[----:B------:R-:W2:Y:S01]  /*3ad0*/  LDC.U8 R16, c[0x0][0x23c] ;  /* 0x00008f00ff107b82 */ /* 0x000ea20000000000 */
        /* <DEDUP_REMOVED lines=8> */
[----:B------:R-:W4:Y:S01]  /*3b60*/  @!P3 LDC R3, c[0x0][0x218] ;  /* 0x00008600ff03bb82 */ /* 0x000f220000000800 */
[----:B-1-3-5:R-:W4:Y:S07]  /*3b70*/  @!P3 MUFU.RCP R0, R18 ;  /* 0x000000120000b308 */ /* 0x02af2e0000001000 */
[----:B------:R-:W0:Y:S01]  /*3b80*/  @!P1 LDC R8, c[0x0][0x218] ;  /* 0x00008600ff089b82 */ /* 0x000e220000000800 */
[----:B--2---:R-:W0:Y:S07]  /*3b90*/  @!P1 MUFU.RCP R27, R27 ;  /* 0x0000001b001b9308 */ /* 0x004e2e0000001000 */
[----:B------:R-:W1:Y:S01]  /*3ba0*/  @!P2 LDC R10, c[0x0][0x218] ;  /* 0x00008600ff0aab82 */ /* 0x000e620000000800 */
[----:B------:R-:W1:Y:S07]  /*3bb0*/  @!P2 MUFU.RCP R23, R23 ;  /* 0x000000170017a308 */ /* 0x000e6e0000001000 */
[----:B------:R-:W2:Y:S01]  /*3bc0*/  @!P0 LDC R6, c[0x0][0x218] ;  /* 0x00008600ff068b82 */ /* 0x000ea20000000800 */
[----:B------:R-:W2:Y:S01]  /*3bd0*/  @!P0 MUFU.RCP R19, R19 ;  /* 0x0000001300138308 */ /* 0x000ea20000001000 */
[----:B----4-:R-:W-:Y:S01]  /*3be0*/  @!P3 FMUL.FTZ R4, R0, R3 ;  /* 0x000000030004b220 */ /* 0x010fe20000410000 */
        /* <DEDUP_REMOVED lines=26> */
.L_x_13077:
[----:B------:R-:W0:Y:S01]  /*3d90*/  F2I.S64.TRUNC R4, R4 ;  /* 0x0000000400047311 */ /* 0x000e22000020d900 */
[----:B------:R-:W-:Y:S02]  /*3da0*/  IMAD.MOV.U32 R25, RZ, RZ, R26 ;  /* 0x000000ffff197224 */ /* 0x000fe400078e001a */
[----:B0-----:R-:W-:-:S05]  /*3db0*/  IMAD.MOV.U32 R3, RZ, RZ, R4 ;  /* 0x000000ffff037224 */ /* 0x001fca00078e0004 */
[----:B------:R0:W-:Y:S01]  /*3dc0*/  STG.E.U8 desc[UR36][R8.64], R3 ;  /* 0x0000000308007986 */ /* 0x0001e2000c101124 */
[----:B------:R-:W-:Y:S05]  /*3dd0*/  BRA `(.L_x_13073) ;  /* 0x0000000c00907947 */ /* 0x000fea0003800000 */
.L_x_13076:
        /* <DEDUP_REMOVED lines=10> */
.L_x_13080:
[----:B------:R-:W0:Y:S01]  /*3e80*/  F2I.FTZ.TRUNC.NTZ R3, R4 ;  /* 0x0000000400037305 */ /* 0x000e22000021f100 */
[----:B------:R-:W-:Y:S01]  /*3e90*/  IMAD.MOV.U32 R25, RZ, RZ, R26 ;  /* 0x000000ffff197224 */ /* 0x000fe200078e001a */
[----:B0-----:R0:W-:Y:S01]  /*3ea0*/  STG.E desc[UR36][R8.64], R3 ;  /* 0x0000000308007986 */ /* 0x0011e2000c101924 */
[----:B------:R-:W-:Y:S05]  /*3eb0*/  BRA `(.L_x_13073) ;  /* 0x0000000c00587947 */ /* 0x000fea0003800000 */
.L_x_13079:
[----:B------:R-:W0:Y:S01]  /*3ec0*/  F2I.FTZ.TRUNC.NTZ R3, R4 ;  /* 0x0000000400037305 */ /* 0x000e22000021f100 */
[----:B------:R-:W-:Y:S01]  /*3ed0*/  IMAD.MOV.U32 R25, RZ, RZ, R26 ;  /* 0x000000ffff197224 */ /* 0x000fe200078e001a */
[----:B0-----:R0:W-:Y:S01]  /*3ee0*/  STG.E.U16 desc[UR36][R8.64], R3 ;  /* 0x0000000308007986 */ /* 0x0011e2000c101524 */
[----:B------:R-:W-:Y:S05]  /*3ef0*/  BRA `(.L_x_13073) ;  /* 0x0000000c00487947 */ /* 0x000fea0003800000 */
.L_x_13075:
        /* <DEDUP_REMOVED lines=9> */
.L_x_13082:
[----:B------:R-:W-:Y:S01]  /*3f90*/  F2FP.F16.F32.PACK_AB R4, RZ, R4 ;  /* 0x00000004ff04723e */ /* 0x000fe200000000ff */
[----:B------:R-:W-:-:S04]  /*3fa0*/  IMAD.MOV.U32 R25, RZ, RZ, R26 ;  /* 0x000000ffff197224 */ /* 0x000fc800078e001a */
[----:B------:R0:W-:Y:S01]  /*3fb0*/  STG.E.U16 desc[UR36][R8.64], R4 ;  /* 0x0000000408007986 */ /* 0x0001e2000c101524 */
[----:B------:R-:W-:Y:S05]  /*3fc0*/  BRA `(.L_x_13073) ;  /* 0x0000000c00147947 */ /* 0x000fea0003800000 */
.L_x_13081:
        /* <DEDUP_REMOVED lines=10> */
.L_x_13084:
[----:B------:R-:W-:Y:S01]  /*4070*/  F2FP.F16.F32.PACK_AB R3, RZ, R4 ;  /* 0x00000004ff03723e */ /* 0x000fe200000000ff */
[----:B------:R-:W-:-:S03]  /*4080*/  IMAD.MOV.U32 R25, RZ, RZ, R26 ;  /* 0x000000ffff197224 */ /* 0x000fc600078e001a */
[----:B------:R-:W-:-:S05]  /*4090*/  PRMT R3, R3, 0x5410, RZ ;  /* 0x0000541003037816 */ /* 0x000fca00000000ff */
[----:B------:R0:W-:Y:S01]  /*40a0*/  STG.E desc[UR36][R8.64], R3 ;  /* 0x0000000308007986 */ /* 0x0001e2000c101924 */
[----:B------:R-:W-:Y:S05]  /*40b0*/  BRA `(.L_x_13073) ;  /* 0x0000000800d87947 */ /* 0x000fea0003800000 */
.L_x_13083:
[----:B------:R-:W-:Y:S01]  /*40c0*/  FMUL.FTZ R4, R4, 1 ;  /* 0x3f80000004047820 */ /* 0x000fe20000410000 */
[----:B------:R-:W-:-:S05]  /*40d0*/  IMAD.MOV.U32 R25, RZ, RZ, R26 ;  /* 0x000000ffff197224 */ /* 0x000fca00078e001a */
[----:B------:R-:W0:Y:S02]  /*40e0*/  F2F.F64.F32 R4, R4 ;  /* 0x0000000400047310 */ /* 0x000e240000201800 */
[----:B0-----:R0:W-:Y:S01]  /*40f0*/  STG.E.64 desc[UR36][R8.64], R4 ;  /* 0x0000000408007986 */ /* 0x0011e2000c101b24 */
[----:B------:R-:W-:Y:S05]  /*4100*/  BRA `(.L_x_13073) ;  /* 0x0000000800c47947 */ /* 0x000fea0003800000 */
.L_x_13074:
        /* <DEDUP_REMOVED lines=13> */
.L_x_13087:
[----:B------:R-:W-:Y:S01]  /*41e0*/  FMUL.FTZ R4, R4, 1 ;  /* 0x3f80000004047820 */ /* 0x000fe20000410000 */
[----:B------:R-:W-:Y:S01]  /*41f0*/  CS2R R6, SRZ ;  /* 0x0000000000067805 */ /* 0x000fe2000001ff00 */
[----:B------:R-:W-:-:S04]  /*4200*/  IMAD.MOV.U32 R25, RZ, RZ, R26 ;  /* 0x000000ffff197224 */ /* 0x000fc800078e001a */
[----:B------:R-:W0:Y:S02]  /*4210*/  F2F.F64.F32 R4, R4 ;  /* 0x0000000400047310 */ /* 0x000e240000201800 */
[----:B0-----:R0:W-:Y:S01]  /*4220*/  STG.E.128 desc[UR36][R8.64], R4 ;  /* 0x0000000408007986 */ /* 0x0011e2000c101d24 */
[----:B------:R-:W-:Y:S05]  /*4230*/  BRA `(.L_x_13073) ;  /* 0x0000000800787947 */ /* 0x000fea0003800000 */
.L_x_13086:
        /* <DEDUP_REMOVED lines=20> */
.L_x_13091:
[----:B------:R-:W-:Y:S05]  /*4380*/  BSYNC B0 ;  /* 0x0000000000007941 */ /* 0x000fea0003800000 */
.L_x_13090:
[----:B------:R-:W-:Y:S01]  /*4390*/  LOP3.LUT R5, R0, R5, RZ, 0xfc, !PT ;  /* 0x0000000500057212 */ /* 0x000fe200078efcff */
[----:B------:R-:W-:-:S04]  /*43a0*/  IMAD.MOV.U32 R25, RZ, RZ, R26 ;  /* 0x000000ffff197224 */ /* 0x000fc800078e001a */
[----:B------:R0:W-:Y:S01]  /*43b0*/  STG.E.U8 desc[UR36][R8.64], R5 ;  /* 0x0000000508007986 */ /* 0x0001e2000c101124 */
[----:B------:R-:W-:Y:S05]  /*43c0*/  BRA `(.L_x_13073) ;  /* 0x0000000800147947 */ /* 0x000fea0003800000 */
.L_x_13089:
        /* <DEDUP_REMOVED lines=12> */
.L_x_13093:
[----:B------:R-:W-:Y:S01]  /*4490*/  IMAD.MOV.U32 R0, RZ, RZ, 0x7f ;  /* 0x0000007fff007424 */ /* 0x000fe200078e00ff */
[----:B------:R-:W-:-:S04]  /*44a0*/  ISETP.GT.U32.AND P0, PT, R5, 0x7f800000, PT ;  /* 0x7f8000000500780c */ /* 0x000fc80003f04070 */
[----:B------:R-:W-:-:S09]  /*44b0*/  SEL R0, R0, 0x7c, P0 ;  /* 0x0000007c00007807 */ /* 0x000fd20000000000 */
.L_x_13094:
[----:B------:R-:W-:Y:S05]  /*44c0*/  BSYNC B0 ;  /* 0x0000000000007941 */ /* 0x000fea0003800000 */
.L_x_13092:
[----:B------:R-:W-:Y:S01]  /*44d0*/  LOP3.LUT R4, R4, 0x80000000, RZ, 0xc0, !PT ;  /* 0x8000000004047812 */ /* 0x000fe200078ec0ff */
[----:B------:R-:W-:-:S03]  /*44e0*/  IMAD.MOV.U32 R25, RZ, RZ, R26 ;  /* 0x000000ffff197224 */ /* 0x000fc600078e001a */
[----:B------:R-:W-:-:S04]  /*44f0*/  SHF.R.U32.HI R3, RZ, 0x18, R4 ;  /* 0x00000018ff037819 */ /* 0x000fc80000011604 */
[----:B------:R-:W-:-:S05]  /*4500*/  LOP3.LUT R3, R0, R3, RZ, 0xfc, !PT ;  /* 0x0000000300037212 */ /* 0x000fca00078efcff */
[----:B------:R0:W-:Y:S01]  /*4510*/  STG.E.U8 desc[UR36][R8.64], R3 ;  /* 0x0000000308007986 */ /* 0x0001e2000c101124 */
[----:B------:R-:W-:Y:S05]  /*4520*/  BRA `(.L_x_13073) ;  /* 0x0000000400bc7947 */ /* 0x000fea0003800000 */
.L_x_13088:
[----:B------:R-:W-:Y:S01]  /*4530*/  F2FP.BF16.F32.PACK_AB R4, RZ, R4 ;  /* 0x00000004ff04723e */ /* 0x000fe200000010ff */
[----:B------:R-:W-:-:S04]  /*4540*/  IMAD.MOV.U32 R25, RZ, RZ, R26 ;  /* 0x000000ffff197224 */ /* 0x000fc800078e001a */
[----:B------:R0:W-:Y:S01]  /*4550*/  STG.E.U16 desc[UR36][R8.64], R4 ;  /* 0x0000000408007986 */ /* 0x0001e2000c101524 */
[----:B------:R-:W-:Y:S05]  /*4560*/  BRA `(.L_x_13073) ;  /* 0x0000000400ac7947 */ /* 0x000fea0003800000 */
.L_x_13085:
        /* <DEDUP_REMOVED lines=12> */
.L_x_13097:
        /* <DEDUP_REMOVED lines=16> */
.L_x_13100:
[----:B------:R-:W-:-:S04]  /*4730*/  LOP3.LUT R4, R4, 0x80000000, RZ, 0xc0, !PT ;  /* 0x8000000004047812 */ /* 0x000fc800078ec0ff */
[----:B------:R-:W-:-:S04]  /*4740*/  SHF.R.U32.HI R4, RZ, 0x18, R4 ;  /* 0x00000018ff047819 */ /* 0x000fc80000011604 */
[----:B------:R-:W-:-:S04]  /*4750*/  LOP3.LUT R3, R3, R4, RZ, 0xfc, !PT ;  /* 0x0000000403037212 */ /* 0x000fc800078efcff */
[----:B------:R-:W-:-:S07]  /*4760*/  PRMT R0, R3, 0x7610, R0 ;  /* 0x0000761003007816 */ /* 0x000fce0000000000 */
.L_x_13099:
[----:B------:R-:W-:Y:S05]  /*4770*/  BSYNC B0 ;  /* 0x0000000000007941 */ /* 0x000fea0003800000 */
.L_x_13098:
[----:B------:R3:W-:Y:S01]  /*4780*/  STG.E.U8 desc[UR36][R8.64], R0 ;  /* 0x0000000008007986 */ /* 0x0007e2000c101124 */
[----:B------:R-:W-:Y:S01]  /*4790*/  IMAD.MOV.U32 R25, RZ, RZ, R26 ;  /* 0x000000ffff197224 */ /* 0x000fe200078e001a */
[----:B------:R-:W-:Y:S06]  /*47a0*/  BRA `(.L_x_13073) ;  /* 0x00000004001c7947 */ /* 0x000fec0003800000 */
.L_x_13096:
        /* <DEDUP_REMOVED lines=16> */
.L_x_13103:
[----:B------:R-:W-:-:S04]  /*48b0*/  LOP3.LUT R4, R4, 0x80000000, RZ, 0xc0, !PT ;  /* 0x8000000004047812 */ /* 0x000fc800078ec0ff */
[----:B------:R-:W-:-:S04]  /*48c0*/  SHF.R.U32.HI R4, RZ, 0x18, R4 ;  /* 0x00000018ff047819 */ /* 0x000fc80000011604 */
[----:B------:R-:W-:-:S04]  /*48d0*/  LOP3.LUT R3, R3, R4, RZ, 0xfc, !PT ;  /* 0x0000000403037212 */ /* 0x000fc800078efcff */
[----:B------:R-:W-:-:S07]  /*48e0*/  PRMT R0, R3, 0x7610, R0 ;  /* 0x0000761003007816 */ /* 0x000fce0000000000 */
.L_x_13102:
[----:B------:R-:W-:Y:S05]  /*48f0*/  BSYNC B0 ;  /* 0x0000000000007941 */ /* 0x000fea0003800000 */
.L_x_13101:
[----:B------:R0:W-:Y:S01]  /*4900*/  STG.E.U8 desc[UR36][R8.64], R0 ;  /* 0x0000000008007986 */ /* 0x0001e2000c101124 */
[----:B------:R-:W-:Y:S01]  /*4910*/  IMAD.MOV.U32 R25, RZ, RZ, R26 ;  /* 0x000000ffff197224 */ /* 0x000fe200078e001a */
[----:B------:R-:W-:Y:S06]  /*4920*/  BRA `(.L_x_13073) ;  /* 0x0000000000bc7947 */ /* 0x000fec0003800000 */
.L_x_13095:
        /* <DEDUP_REMOVED lines=22> */
.L_x_13078:
        /* <DEDUP_REMOVED lines=16> */
.L_x_13106:
[----:B------:R-:W-:Y:S01]  /*4b90*/  IMAD.MOV.U32 R25, RZ, RZ, R26 ;  /* 0x000000ffff197224 */ /* 0x000fe200078e001a */
[----:B------:R-:W-:Y:S06]  /*4ba0*/  BRA `(.L_x_13073) ;  /* 0x00000000001c7947 */ /* 0x000fec0003800000 */
.L_x_13105:
[----:B------:R-:W0:Y:S01]  /*4bb0*/  F2I.U64.TRUNC R4, R4 ;  /* 0x0000000400047311 */ /* 0x000e22000020d800 */
[----:B------:R-:W-:Y:S01]  /*4bc0*/  IMAD.MOV.U32 R25, RZ, RZ, R26 ;  /* 0x000000ffff197224 */ /* 0x000fe200078e001a */
[----:B0-----:R2:W-:Y:S01]  /*4bd0*/  STG.E.64 desc[UR36][R8.64], R4 ;  /* 0x0000000408007986 */ /* 0x0015e2000c101b24 */
[----:B------:R-:W-:Y:S05]  /*4be0*/  BRA `(.L_x_13073) ;  /* 0x00000000000c7947 */ /* 0x000fea0003800000 */
.L_x_13104:
[----:B------:R-:W0:Y:S01]  /*4bf0*/  F2I.FTZ.U32.TRUNC.NTZ R3, R4 ;  /* 0x0000000400037305 */ /* 0x000e22000021f000 */
[----:B------:R-:W-:Y:S01]  /*4c00*/  IMAD.MOV.U32 R25, RZ, RZ, R26 ;  /* 0x000000ffff197224 */ /* 0x000fe200078e001a */
[----:B0-----:R0:W-:Y:S06]  /*4c10*/  STG.E desc[UR36][R8.64], R3 ;  /* 0x0000000308007986 */ /* 0x0011ec000c101924 */
.L_x_13073:
[----:B------:R-:W-:Y:S05]  /*4c20*/  BSYNC B6 ;  /* 0x0000000000067941 */ /* 0x000fea0003800000 */
.L_x_13072:
        /* <DEDUP_REMOVED lines=24> */
.L_x_13112:
[----:B------:R-:W0:Y:S02]  /*4db0*/  F2I.S64.TRUNC R18, R18 ;  /* 0x0000001200127311 */ /* 0x000e24000020d900 */
[----:B0-----:R-:W-:-:S05]  /*4dc0*/  IMAD.MOV.U32 R3, RZ, RZ, R18 ;  /* 0x000000ffff037224 */ /* 0x001fca00078e0012 */
[----:B------:R0:W-:Y:S01]  /*4dd0*/  STG.E.U8 desc[UR36][R8.64], R3 ;  /* 0x0000000308007986 */ /* 0x0001e2000c101124 */
[----:B------:R-:W-:Y:S05]  /*4de0*/  BRA `(.L_x_13114) ;  /* 0x0000000c00407947 */ /* 0x000fea0003800000 */
.L_x_13111:
        /* <DEDUP_REMOVED lines=9> */
.L_x_13116:
[----:B------:R-:W0:Y:S02]  /*4e80*/  F2I.FTZ.TRUNC.NTZ R3, R18 ;  /* 0x0000001200037305 */ /* 0x000e24000021f100 */
[----:B0-----:R0:W-:Y:S01]  /*4e90*/  STG.E desc[UR36][R8.64], R3 ;  /* 0x0000000308007986 */ /* 0x0011e2000c101924 */
[----:B------:R-:W-:Y:S05]  /*4ea0*/  BRA `(.L_x_13114) ;  /* 0x0000000c00107947 */ /* 0x000fea0003800000 */
.L_x_13115:
[----:B------:R-:W0:Y:S02]  /*4eb0*/  F2I.FTZ.TRUNC.NTZ R3, R18 ;  /* 0x0000001200037305 */ /* 0x000e24000021f100 */
[----:B0-----:R0:W-:Y:S01]  /*4ec0*/  STG.E.U16 desc[UR36][R8.64], R3 ;  /* 0x0000000308007986 */ /* 0x0011e2000c101524 */
[----:B------:R-:W-:Y:S05]  /*4ed0*/  BRA `(.L_x_13114) ;  /* 0x0000000c00047947 */ /* 0x000fea0003800000 */
.L_x_13110:
        /* <DEDUP_REMOVED lines=8> */
.L_x_13118:
[----:B------:R-:W-:-:S05]  /*4f60*/  F2FP.F16.F32.PACK_AB R18, RZ, R18 ;  /* 0x00000012ff12723e */ /* 0x000fca00000000ff */
[----:B------:R0:W-:Y:S01]  /*4f70*/  STG.E.U16 desc[UR36][R8.64], R18 ;  /* 0x0000001208007986 */ /* 0x0001e2000c101524 */
[----:B------:R-:W-:Y:S05]  /*4f80*/  BRA `(.L_x_13114) ;  /* 0x0000000800d87947 */ /* 0x000fea0003800000 */
.L_x_13117:
        /* <DEDUP_REMOVED lines=9> */
.L_x_13120:
[----:B------:R-:W-:-:S04]  /*5020*/  F2FP.F16.F32.PACK_AB R3, RZ, R18 ;  /* 0x00000012ff03723e */ /* 0x000fc800000000ff */
[----:B------:R-:W-:-:S05]  /*5030*/  PRMT R3, R3, 0x5410, RZ ;  /* 0x0000541003037816 */ /* 0x000fca00000000ff */
[----:B------:R0:W-:Y:S01]  /*5040*/  STG.E desc[UR36][R8.64], R3 ;  /* 0x0000000308007986 */ /* 0x0001e2000c101924 */
[----:B------:R-:W-:Y:S05]  /*5050*/  BRA `(.L_x_13114) ;  /* 0x0000000800a47947 */ /* 0x000fea0003800000 */
.L_x_13119:
[----:B------:R-:W-:-:S06]  /*5060*/  FMUL.FTZ R4, R18, 1 ;  /* 0x3f80000012047820 */ /* 0x000fcc0000410000 */
[----:B------:R-:W0:Y:S02]  /*5070*/  F2F.F64.F32 R4, R4 ;  /* 0x0000000400047310 */ /* 0x000e240000201800 */
[----:B0-----:R0:W-:Y:S01]  /*5080*/  STG.E.64 desc[UR36][R8.64], R4 ;  /* 0x0000000408007986 */ /* 0x0011e2000c101b24 */
[----:B------:R-:W-:Y:S05]  /*5090*/  BRA `(.L_x_13114) ;  /* 0x0000000800947947 */ /* 0x000fea0003800000 */
.L_x_13109:
        /* <DEDUP_REMOVED lines=12> */
.L_x_13123:
[----:B------:R-:W-:Y:S01]  /*5160*/  FMUL.FTZ R4, R18, 1 ;  /* 0x3f80000012047820 */ /* 0x000fe20000410000 */
[----:B------:R-:W-:-:S05]  /*5170*/  CS2R R6, SRZ ;  /* 0x0000000000067805 */ /* 0x000fca000001ff00 */
[----:B------:R-:W0:Y:S02]  /*5180*/  F2F.F64.F32 R4, R4 ;  /* 0x0000000400047310 */ /* 0x000e240000201800 */
[----:B0-----:R0:W-:Y:S01]  /*5190*/  STG.E.128 desc[UR36][R8.64], R4 ;  /* 0x0000000408007986 */ /* 0x0011e2000c101d24 */
[----:B------:R-:W-:Y:S05]  /*51a0*/  BRA `(.L_x_13114) ;  /* 0x0000000800507947 */ /* 0x000fea0003800000 */
.L_x_13122:
        /* <DEDUP_REMOVED lines=20> */
.L_x_13127:
[----:B------:R-:W-:Y:S05]  /*52f0*/  BSYNC B0 ;  /* 0x0000000000007941 */ /* 0x000fea0003800000 */
.L_x_13126:
[----:B------:R-:W-:-:S05]  /*5300*/  LOP3.LUT R5, R0, R5, RZ, 0xfc, !PT ;  /* 0x0000000500057212 */ /* 0x000fca00078efcff */
[----:B------:R0:W-:Y:S01]  /*5310*/  STG.E.U8 desc[UR36][R8.64], R5 ;  /* 0x0000000508007986 */ /* 0x0001e2000c101124 */
[----:B------:R-:W-:Y:S05]  /*5320*/  BRA `(.L_x_13114) ;  /* 0x0000000400f07947 */ /* 0x000fea0003800000 */
.L_x_13125:
        /* <DEDUP_REMOVED lines=12> */
.L_x_13129:
[----:B------:R-:W-:Y:S01]  /*53f0*/  IMAD.MOV.U32 R0, RZ, RZ, 0x7f ;  /* 0x0000007fff007424 */ /* 0x000fe200078e00ff */
[----:B------:R-:W-:-:S04]  /*5400*/  ISETP.GT.U32.AND P0, PT, R4, 0x7f800000, PT ;  /* 0x7f8000000400780c */ /* 0x000fc80003f04070 */
[----:B------:R-:W-:-:S09]  /*5410*/  SEL R0, R0, 0x7c, P0 ;  /* 0x0000007c00007807 */ /* 0x000fd20000000000 */
.L_x_13130:
[----:B------:R-:W-:Y:S05]  /*5420*/  BSYNC B0 ;  /* 0x0000000000007941 */ /* 0x000fea0003800000 */
.L_x_13128:
[----:B------:R-:W-:-:S04]  /*5430*/  LOP3.LUT R18, R18, 0x80000000, RZ, 0xc0, !PT ;  /* 0x8000000012127812 */ /* 0x000fc800078ec0ff */
[----:B------:R-:W-:-:S04]  /*5440*/  SHF.R.U32.HI R3, RZ, 0x18, R18 ;  /* 0x00000018ff037819 */ /* 0x000fc80000011612 */
[----:B------:R-:W-:-:S05]  /*5450*/  LOP3.LUT R3, R0, R3, RZ, 0xfc, !PT ;  /* 0x0000000300037212 */ /* 0x000fca00078efcff */
[----:B------:R0:W-:Y:S01]  /*5460*/  STG.E.U8 desc[UR36][R8.64], R3 ;  /* 0x0000000308007986 */ /* 0x0001e2000c101124 */
[----:B------:R-:W-:Y:S05]  /*5470*/  BRA `(.L_x_13114) ;  /* 0x00000004009c7947 */ /* 0x000fea0003800000 */
.L_x_13124:
[----:B------:R-:W-:-:S05]  /*5480*/  F2FP.BF16.F32.PACK_AB R18, RZ, R18 ;  /* 0x00000012ff12723e */ /* 0x000fca00000010ff */
[----:B------:R0:W-:Y:S01]  /*5490*/  STG.E.U16 desc[UR36][R8.64], R18 ;  /* 0x0000001208007986 */ /* 0x0001e2000c101524 */
[----:B------:R-:W-:Y:S05]  /*54a0*/  BRA `(.L_x_13114) ;  /* 0x0000000400907947 */ /* 0x000fea0003800000 */
.L_x_13121:
        /* <DEDUP_REMOVED lines=11> */
.L_x_13133:
        /* <DEDUP_REMOVED lines=16> */
.L_x_13136:
[----:B------:R-:W-:-:S04]  /*5660*/  LOP3.LUT R18, R18, 0x80000000, RZ, 0xc0, !PT ;  /* 0x8000000012127812 */ /* 0x000fc800078ec0ff */
[----:B------:R-:W-:-:S04]  /*5670*/  SHF.R.U32.HI R3, RZ, 0x18, R18 ;  /* 0x00000018ff037819 */ /* 0x000fc80000011612 */
[----:B------:R-:W-:-:S04]  /*5680*/  LOP3.LUT R0, R0, R3, RZ, 0xfc, !PT ;  /* 0x0000000300007212 */ /* 0x000fc800078efcff */
[----:B------:R-:W-:-:S07]  /*5690*/  PRMT R4, R0, 0x7610, R4 ;  /* 0x0000761000047816 */ /* 0x000fce0000000004 */
.L_x_13135:
[----:B------:R-:W-:Y:S05]  /*56a0*/  BSYNC B0 ;  /* 0x0000000000007941 */ /* 0x000fea0003800000 */
.L_x_13134:
[----:B------:R3:W-:Y:S01]  /*56b0*/  STG.E.U8 desc[UR36][R8.64], R4 ;  /* 0x0000000408007986 */ /* 0x0007e2000c101124 */
[----:B------:R-:W-:Y:S05]  /*56c0*/  BRA `(.L_x_13114) ;  /* 0x0000000400087947 */ /* 0x000fea0003800000 */
.L_x_13132:
        /* <DEDUP_REMOVED lines=16> */
.L_x_13139:
[----:B------:R-:W-:-:S04]  /*57d0*/  LOP3.LUT R18, R18, 0x80000000, RZ, 0xc0, !PT ;  /* 0x8000000012127812 */ /* 0x000fc800078ec0ff */
[----:B------:R-:W-:-:S04]  /*57e0*/  SHF.R.U32.HI R3, RZ, 0x18, R18 ;  /* 0x00000018ff037819 */ /* 0x000fc80000011612 */
[----:B------:R-:W-:-:S04]  /*57f0*/  LOP3.LUT R0, R0, R3, RZ, 0xfc, !PT ;  /* 0x0000000300007212 */ /* 0x000fc800078efcff */
[----:B------:R-:W-:-:S07]  /*5800*/  PRMT R4, R0, 0x7610, R4 ;  /* 0x0000761000047816 */ /* 0x000fce0000000004 */
.L_x_13138:
[----:B------:R-:W-:Y:S05]  /*5810*/  BSYNC B0 ;  /* 0x0000000000007941 */ /* 0x000fea0003800000 */
.L_x_13137:
[----:B------:R0:W-:Y:S01]  /*5820*/  STG.E.U8 desc[UR36][R8.64], R4 ;  /* 0x0000000408007986 */ /* 0x0001e2000c101124 */
[----:B------:R-:W-:Y:S05]  /*5830*/  BRA `(.L_x_13114) ;  /* 0x0000000000ac7947 */ /* 0x000fea0003800000 */
.L_x_13131:
        /* <DEDUP_REMOVED lines=21> */
.L_x_13113:
        /* <DEDUP_REMOVED lines=16> */
.L_x_13142:
[----:B------:R-:W-:Y:S05]  /*5a90*/  BRA `(.L_x_13114) ;  /* 0x0000000000147947 */ /* 0x000fea0003800000 */
.L_x_13141:
[----:B------:R-:W0:Y:S02]  /*5aa0*/  F2I.U64.TRUNC R18, R18 ;  /* 0x0000001200127311 */ /* 0x000e24000020d800 */
[----:B0-----:R2:W-:Y:S01]  /*5ab0*/  STG.E.64 desc[UR36][R8.64], R18 ;  /* 0x0000001208007986 */ /* 0x0015e2000c101b24 */
[----:B------:R-:W-:Y:S05]  /*5ac0*/  BRA `(.L_x_13114) ;  /* 0x0000000000087947 */ /* 0x000fea0003800000 */
.L_x_13140:
[----:B------:R-:W0:Y:S02]  /*5ad0*/  F2I.FTZ.U32.TRUNC.NTZ R3, R18 ;  /* 0x0000001200037305 */ /* 0x000e24000021f000 */
[----:B0-----:R0:W-:Y:S02]  /*5ae0*/  STG.E desc[UR36][R8.64], R3 ;  /* 0x0000000308007986 */ /* 0x0011e4000c101924 */
.L_x_13114:
        /* <DEDUP_REMOVED lines=24> */
.L_x_13146:
[----:B------:R-:W0:Y:S02]  /*5c70*/  F2I.S64.TRUNC R22, R22 ;  /* 0x0000001600167311 */ /* 0x000e24000020d900 */
[----:B0-----:R-:W-:-:S05]  /*5c80*/  IMAD.MOV.U32 R3, RZ, RZ, R22 ;  /* 0x000000ffff037224 */ /* 0x001fca00078e0016 */
[----:B------:R0:W-:Y:S01]  /*5c90*/  STG.E.U8 desc[UR36][R8.64], R3 ;  /* 0x0000000308007986 */ /* 0x0001e2000c101124 */
[----:B------:R-:W-:Y:S05]  /*5ca0*/  BRA `(.L_x_13148) ;  /* 0x0000000c00407947 */ /* 0x000fea0003800000 */
.L_x_13145:
        /* <DEDUP_REMOVED lines=9> */
.L_x_13150:
[----:B------:R-:W0:Y:S02]  /*5d40*/  F2I.FTZ.TRUNC.NTZ R3, R22 ;  /* 0x0000001600037305 */ /* 0x000e24000021f100 */
[----:B0-----:R3:W-:Y:S01]  /*5d50*/  STG.E desc[UR36][R8.64], R3 ;  /* 0x0000000308007986 */ /* 0x0017e2000c101924 */
[----:B------:R-:W-:Y:S05]  /*5d60*/  BRA `(.L_x_13148) ;  /* 0x0000000c00107947 */ /* 0x000fea0003800000 */
.L_x_13149:
[----:B------:R-:W0:Y:S02]  /*5d70*/  F2I.FTZ.TRUNC.NTZ R3, R22 ;  /* 0x0000001600037305 */ /* 0x000e24000021f100 */
[----:B0-----:R2:W-:Y:S01]  /*5d80*/  STG.E.U16 desc[UR36][R8.64], R3 ;  /* 0x0000000308007986 */ /* 0x0015e2000c101524 */
[----:B------:R-:W-:Y:S05]  /*5d90*/  BRA `(.L_x_13148) ;  /* 0x0000000c00047947 */ /* 0x000fea0003800000 */
.L_x_13144:
        /* <DEDUP_REMOVED lines=8> */
.L_x_13152:
[----:B------:R-:W-:-:S05]  /*5e20*/  F2FP.F16.F32.PACK_AB R22, RZ, R22 ;  /* 0x00000016ff16723e */ /* 0x000fca00000000ff */
[----:B------:R0:W-:Y:S01]  /*5e30*/  STG.E.U16 desc[UR36][R8.64], R22 ;  /* 0x0000001608007986 */ /* 0x0001e2000c101524 */
[----:B------:R-:W-:Y:S05]  /*5e40*/  BRA `(.L_x_13148) ;  /* 0x0000000800d87947 */ /* 0x000fea0003800000 */
.L_x_13151:
        /* <DEDUP_REMOVED lines=9> */
.L_x_13154:
[----:B------:R-:W-:-:S04]  /*5ee0*/  F2FP.F16.F32.PACK_AB R3, RZ, R22 ;  /* 0x00000016ff03723e */ /* 0x000fc800000000ff */
[----:B------:R-:W-:-:S05]  /*5ef0*/  PRMT R3, R3, 0x5410, RZ ;  /* 0x0000541003037816 */ /* 0x000fca00000000ff */
[----:B------:R0:W-:Y:S01]  /*5f00*/  STG.E desc[UR36][R8.64], R3 ;  /* 0x0000000308007986 */ /* 0x0001e2000c101924 */
[----:B------:R-:W-:Y:S05]  /*5f10*/  BRA `(.L_x_13148) ;  /* 0x0000000800a47947 */ /* 0x000fea0003800000 */
.L_x_13153:
[----:B------:R-:W-:-:S06]  /*5f20*/  FMUL.FTZ R4, R22, 1 ;  /* 0x3f80000016047820 */ /* 0x000fcc0000410000 */
[----:B------:R-:W0:Y:S02]  /*5f30*/  F2F.F64.F32 R4, R4 ;  /* 0x0000000400047310 */ /* 0x000e240000201800 */
[----:B0-----:R0:W-:Y:S01]  /*5f40*/  STG.E.64 desc[UR36][R8.64], R4 ;  /* 0x0000000408007986 */ /* 0x0011e2000c101b24 */
[----:B------:R-:W-:Y:S05]  /*5f50*/  BRA `(.L_x_13148) ;  /* 0x0000000800947947 */ /* 0x000fea0003800000 */
.L_x_13143:
        /* <DEDUP_REMOVED lines=12> */
.L_x_13157:
[----:B------:R-:W-:Y:S01]  /*6020*/  FMUL.FTZ R4, R22, 1 ;  /* 0x3f80000016047820 */ /* 0x000fe20000410000 */
[----:B------:R-:W-:-:S05]  /*6030*/  CS2R R6, SRZ ;  /* 0x0000000000067805 */ /* 0x000fca000001ff00 */
[----:B------:R-:W0:Y:S02]  /*6040*/  F2F.F64.F32 R4, R4 ;  /* 0x0000000400047310 */ /* 0x000e240000201800 */
[----:B0-----:R0:W-:Y:S01]  /*6050*/  STG.E.128 desc[UR36][R8.64], R4 ;  /* 0x0000000408007986 */ /* 0x0011e2000c101d24 */
[----:B------:R-:W-:Y:S05]  /*6060*/  BRA `(.L_x_13148) ;  /* 0x0000000800507947 */ /* 0x000fea0003800000 */
.L_x_13156:
        /* <DEDUP_REMOVED lines=20> */
.L_x_13161:
[----:B------:R-:W-:Y:S05]  /*61b0*/  BSYNC B0 ;  /* 0x0000000000007941 */ /* 0x000fea0003800000 */
.L_x_13160:
[----:B------:R-:W-:-:S05]  /*61c0*/  LOP3.LUT R5, R0, R5, RZ, 0xfc, !PT ;  /* 0x0000000500057212 */ /* 0x000fca00078efcff */
[----:B------:R0:W-:Y:S01]  /*61d0*/  STG.E.U8 desc[UR36][R8.64], R5 ;  /* 0x0000000508007986 */ /* 0x0001e2000c101124 */
[----:B------:R-:W-:Y:S05]  /*61e0*/  BRA `(.L_x_13148) ;  /* 0x0000000400f07947 */ /* 0x000fea0003800000 */
.L_x_13159:
        /* <DEDUP_REMOVED lines=12> */
.L_x_13163:
[----:B------:R-:W-:Y:S01]  /*62b0*/  IMAD.MOV.U32 R0, RZ, RZ, 0x7f ;  /* 0x0000007fff007424 */ /* 0x000fe200078e00ff */
[----:B------:R-:W-:-:S04]  /*62c0*/  ISETP.GT.U32.AND P0, PT, R4, 0x7f800000, PT ;  /* 0x7f8000000400780c */ /* 0x000fc80003f04070 */
[----:B------:R-:W-:-:S09]  /*62d0*/  SEL R0, R0, 0x7c, P0 ;  /* 0x0000007c00007807 */ /* 0x000fd20000000000 */
.L_x_13164:
[----:B------:R-:W-:Y:S05]  /*62e0*/  BSYNC B0 ;  /* 0x0000000000007941 */ /* 0x000fea0003800000 */
.L_x_13162:
[----:B------:R-:W-:-:S04]  /*62f0*/  LOP3.LUT R22, R22, 0x80000000, RZ, 0xc0, !PT ;  /* 0x8000000016167812 */ /* 0x000fc800078ec0ff */
[----:B------:R-:W-:-:S04]  /*6300*/  SHF.R.U32.HI R3, RZ, 0x18, R22 ;  /* 0x00000018ff037819 */ /* 0x000fc80000011616 */
[----:B------:R-:W-:-:S05]  /*6310*/  LOP3.LUT R3, R0, R3, RZ, 0xfc, !PT ;  /* 0x0000000300037212 */ /* 0x000fca00078efcff */
[----:B------:R0:W-:Y:S01]  /*6320*/  STG.E.U8 desc[UR36][R8.64], R3 ;  /* 0x0000000308007986 */ /* 0x0001e2000c101124 */
[----:B------:R-:W-:Y:S05]  /*6330*/  BRA `(.L_x_13148) ;  /* 0x00000004009c7947 */ /* 0x000fea0003800000 */
.L_x_13158:
[----:B------:R-:W-:-:S05]  /*6340*/  F2FP.BF16.F32.PACK_AB R22, RZ, R22 ;  /* 0x00000016ff16723e */ /* 0x000fca00000010ff */
[----:B------:R0:W-:Y:S01]  /*6350*/  STG.E.U16 desc[UR36][R8.64], R22 ;  /* 0x0000001608007986 */ /* 0x0001e2000c101524 */
[----:B------:R-:W-:Y:S05]  /*6360*/  BRA `(.L_x_13148) ;  /* 0x0000000400907947 */ /* 0x000fea0003800000 */
.L_x_13155:
        /* <DEDUP_REMOVED lines=11> */
.L_x_13167:
        /* <DEDUP_REMOVED lines=16> */
.L_x_13170:
[----:B------:R-:W-:-:S04]  /*6520*/  LOP3.LUT R22, R22, 0x80000000, RZ, 0xc0, !PT ;  /* 0x8000000016167812 */ /* 0x000fc800078ec0ff */
[----:B------:R-:W-:-:S04]  /*6530*/  SHF.R.U32.HI R3, RZ, 0x18, R22 ;  /* 0x00000018ff037819 */ /* 0x000fc80000011616 */
[----:B------:R-:W-:-:S04]  /*6540*/  LOP3.LUT R0, R0, R3, RZ, 0xfc, !PT ;  /* 0x0000000300007212 */ /* 0x000fc800078efcff */
[----:B------:R-:W-:-:S07]  /*6550*/  PRMT R4, R0, 0x7610, R4 ;  /* 0x0000761000047816 */ /* 0x000fce0000000004 */
.L_x_13169:
[----:B------:R-:W-:Y:S05]  /*6560*/  BSYNC B0 ;  /* 0x0000000000007941 */ /* 0x000fea0003800000 */
.L_x_13168:
[----:B------:R0:W-:Y:S01]  /*6570*/  STG.E.U8 desc[UR36][R8.64], R4 ;  /* 0x0000000408007986 */ /* 0x0001e2000c101124 */
[----:B------:R-:W-:Y:S05]  /*6580*/  BRA `(.L_x_13148) ;  /* 0x0000000400087947 */ /* 0x000fea0003800000 */
.L_x_13166:
        /* <DEDUP_REMOVED lines=16> */
.L_x_13173:
[----:B------:R-:W-:-:S04]  /*6690*/  LOP3.LUT R22, R22, 0x80000000, RZ, 0xc0, !PT ;  /* 0x8000000016167812 */ /* 0x000fc800078ec0ff */
[----:B------:R-:W-:-:S04]  /*66a0*/  SHF.R.U32.HI R3, RZ, 0x18, R22 ;  /* 0x00000018ff037819 */ /* 0x000fc80000011616 */
[----:B------:R-:W-:-:S04]  /*66b0*/  LOP3.LUT R0, R0, R3, RZ, 0xfc, !PT ;  /* 0x0000000300007212 */ /* 0x000fc800078efcff */
[----:B------:R-:W-:-:S07]  /*66c0*/  PRMT R4, R0, 0x7610, R4 ;  /* 0x0000761000047816 */ /* 0x000fce0000000004 */
.L_x_13172:
[----:B------:R-:W-:Y:S05]  /*66d0*/  BSYNC B0 ;  /* 0x0000000000007941 */ /* 0x000fea0003800000 */
.L_x_13171:
[----:B------:R0:W-:Y:S01]  /*66e0*/  STG.E.U8 desc[UR36][R8.64], R4 ;  /* 0x0000000408007986 */ /* 0x0001e2000c101124 */
[----:B------:R-:W-:Y:S05]  /*66f0*/  BRA `(.L_x_13148) ;  /* 0x0000000000ac7947 */ /* 0x000fea0003800000 */
.L_x_13165:
        /* <DEDUP_REMOVED lines=21> */
.L_x_13147:
        /* <DEDUP_REMOVED lines=16> */
.L_x_13176:
[----:B------:R-:W-:Y:S05]  /*6950*/  BRA `(.L_x_13148) ;  /* 0x0000000000147947 */ /* 0x000fea0003800000 */
.L_x_13175:
[----:B------:R-:W0:Y:S02]  /*6960*/  F2I.U64.TRUNC R22, R22 ;  /* 0x0000001600167311 */ /* 0x000e24000020d800 */
[----:B0-----:R0:W-:Y:S01]  /*6970*/  STG.E.64 desc[UR36][R8.64], R22 ;  /* 0x0000001608007986 */ /* 0x0011e2000c101b24 */
[----:B------:R-:W-:Y:S05]  /*6980*/  BRA `(.L_x_13148) ;  /* 0x0000000000087947 */ /* 0x000fea0003800000 */
.L_x_13174:
[----:B------:R-:W0:Y:S02]  /*6990*/  F2I.FTZ.U32.TRUNC.NTZ R3, R22 ;  /* 0x0000001600037305 */ /* 0x000e24000021f000 */
[----:B0-----:R0:W-:Y:S02]  /*69a0*/  STG.E desc[UR36][R8.64], R3 ;  /* 0x0000000308007986 */ /* 0x0011e4000c101924 */
.L_x_13148:
[----:B------:R-:W-:-:S07]  /*69b0*/  VIADD R25, R25, 0x80 ;  /* 0x0000008019197836 */ /* 0x000fce0000000000 */
.L_x_13108:
[----:B------:R-:W-:Y:S05]  /*69c0*/  BSYNC B6 ;  /* 0x0000000000067941 */ /* 0x000fea0003800000 */
.L_x_13107:
        /* <DEDUP_REMOVED lines=22> */
.L_x_13180:
[----:B------:R-:W0:Y:S02]  /*6b30*/  F2I.S64.TRUNC R24, R24 ;  /* 0x0000001800187311 */ /* 0x000e24000020d900 */
[----:B0-----:R-:W-:-:S05]  /*6b40*/  IMAD.MOV.U32 R5, RZ, RZ, R24 ;  /* 0x000000ffff057224 */ /* 0x001fca00078e0018 */
[----:B------:R-:W-:Y:S01]  /*6b50*/  STG.E.U8 desc[UR36][R2.64], R5 ;  /* 0x0000000502007986 */ /* 0x000fe2000c101124 */
[----:B------:R-:W-:Y:S05]  /*6b60*/  EXIT ;  /* 0x000000000000794d */ /* 0x000fea0003800000 */
.L_x_13179:
        /* <DEDUP_REMOVED lines=9> */
.L_x_13183:
[----:B------:R-:W0:Y:S02]  /*6c00*/  F2I.FTZ.TRUNC.NTZ R5, R24 ;  /* 0x0000001800057305 */ /* 0x000e24000021f100 */
[----:B0-----:R-:W-:Y:S01]  /*6c10*/  STG.E desc[UR36][R2.64], R5 ;  /* 0x0000000502007986 */ /* 0x001fe2000c101924 */
[----:B------:R-:W-:Y:S05]  /*6c20*/  EXIT ;  /* 0x000000000000794d */ /* 0x000fea0003800000 */
.L_x_13182:
[----:B------:R-:W0:Y:S02]  /*6c30*/  F2I.FTZ.TRUNC.NTZ R5, R24 ;  /* 0x0000001800057305 */ /* 0x000e24000021f100 */
[----:B0-----:R-:W-:Y:S01]  /*6c40*/  STG.E.U16 desc[UR36][R2.64], R5 ;  /* 0x0000000502007986 */ /* 0x001fe2000c101524 */
[----:B------:R-:W-:Y:S05]  /*6c50*/  EXIT ;  /* 0x000000000000794d */ /* 0x000fea0003800000 */
.L_x_13178:
        /* <DEDUP_REMOVED lines=8> */
.L_x_13185:
[----:B------:R-:W-:-:S05]  /*6ce0*/  F2FP.F16.F32.PACK_AB R24, RZ, R24 ;  /* 0x00000018ff18723e */ /* 0x000fca00000000ff */
[----:B------:R-:W-:Y:S01]  /*6cf0*/  STG.E.U16 desc[UR36][R2.64], R24 ;  /* 0x0000001802007986 */ /* 0x000fe2000c101524 */
[----:B------:R-:W-:Y:S05]  /*6d00*/  EXIT ;  /* 0x000000000000794d */ /* 0x000fea0003800000 */
.L_x_13184:
        /* <DEDUP_REMOVED lines=9> */
.L_x_13187:
[----:B------:R-:W-:-:S04]  /*6da0*/  F2FP.F16.F32.PACK_AB R5, RZ, R24 ;  /* 0x00000018ff05723e */ /* 0x000fc800000000ff */
[----:B------:R-:W-:-:S05]  /*6db0*/  PRMT R5, R5, 0x5410, RZ ;  /* 0x0000541005057816 */ /* 0x000fca00000000ff */
[----:B------:R-:W-:Y:S01]  /*6dc0*/  STG.E desc[UR36][R2.64], R5 ;  /* 0x0000000502007986 */ /* 0x000fe2000c101924 */
[----:B------:R-:W-:Y:S05]  /*6dd0*/  EXIT ;  /* 0x000000000000794d */ /* 0x000fea0003800000 */
.L_x_13186:
[----:B------:R-:W-:-:S06]  /*6de0*/  FMUL.FTZ R4, R24, 1 ;  /* 0x3f80000018047820 */ /* 0x000fcc0000410000 */
[----:B------:R-:W0:Y:S02]  /*6df0*/  F2F.F64.F32 R4, R4 ;  /* 0x0000000400047310 */ /* 0x000e240000201800 */
[----:B0-----:R-:W-:Y:S01]  /*6e00*/  STG.E.64 desc[UR36][R2.64], R4 ;  /* 0x0000000402007986 */ /* 0x001fe2000c101b24 */
[----:B------:R-:W-:Y:S05]  /*6e10*/  EXIT ;  /* 0x000000000000794d */ /* 0x000fea0003800000 */
.L_x_13177:
        /* <DEDUP_REMOVED lines=12> */
.L_x_13190:
[----:B------:R-:W-:Y:S01]  /*6ee0*/  FMUL.FTZ R4, R24, 1 ;  /* 0x3f80000018047820 */ /* 0x000fe20000410000 */
[----:B------:R-:W-:-:S05]  /*6ef0*/  CS2R R6, SRZ ;  /* 0x0000000000067805 */ /* 0x000fca000001ff00 */
[----:B------:R-:W0:Y:S02]  /*6f00*/  F2F.F64.F32 R4, R4 ;  /* 0x0000000400047310 */ /* 0x000e240000201800 */
[----:B0-----:R-:W-:Y:S01]  /*6f10*/  STG.E.128 desc[UR36][R2.64], R4 ;  /* 0x0000000402007986 */ /* 0x001fe2000c101d24 */
[----:B------:R-:W-:Y:S05]  /*6f20*/  EXIT ;  /* 0x000000000000794d */ /* 0x000fea0003800000 */
.L_x_13189:
        /* <DEDUP_REMOVED lines=20> */
.L_x_13194:
[----:B------:R-:W-:Y:S05]  /*7070*/  BSYNC B0 ;  /* 0x0000000000007941 */ /* 0x000fea0003800000 */
.L_x_13193:
[----:B------:R-:W-:-:S05]  /*7080*/  LOP3.LUT R7, R0, R7, RZ, 0xfc, !PT ;  /* 0x0000000700077212 */ /* 0x000fca00078efcff */
[----:B------:R-:W-:Y:S01]  /*7090*/  STG.E.U8 desc[UR36][R2.64], R7 ;  /* 0x0000000702007986 */ /* 0x000fe2000c101124 */
[----:B------:R-:W-:Y:S05]  /*70a0*/  EXIT ;  /* 0x000000000000794d */ /* 0x000fea0003800000 */
.L_x_13192:
        /* <DEDUP_REMOVED lines=12> */
.L_x_13196:
[----:B------:R-:W-:Y:S01]  /*7170*/  IMAD.MOV.U32 R0, RZ, RZ, 0x7f ;  /* 0x0000007fff007424 */ /* 0x000fe200078e00ff */
[----:B------:R-:W-:-:S04]  /*7180*/  ISETP.GT.U32.AND P0, PT, R4, 0x7f800000, PT ;  /* 0x7f8000000400780c */ /* 0x000fc80003f04070 */
[----:B------:R-:W-:-:S09]  /*7190*/  SEL R0, R0, 0x7c, P0 ;  /* 0x0000007c00007807 */ /* 0x000fd20000000000 */
.L_x_13197:
[----:B------:R-:W-:Y:S05]  /*71a0*/  BSYNC B0 ;  /* 0x0000000000007941 */ /* 0x000fea0003800000 */
.L_x_13195:
[----:B------:R-:W-:-:S04]  /*71b0*/  LOP3.LUT R24, R24, 0x80000000, RZ, 0xc0, !PT ;  /* 0x8000000018187812 */ /* 0x000fc800078ec0ff */
[----:B------:R-:W-:-:S04]  /*71c0*/  SHF.R.U32.HI R5, RZ, 0x18, R24 ;  /* 0x00000018ff057819 */ /* 0x000fc80000011618 */
[----:B------:R-:W-:-:S05]  /*71d0*/  LOP3.LUT R5, R0, R5, RZ, 0xfc, !PT ;  /* 0x0000000500057212 */ /* 0x000fca00078efcff */
[----:B------:R-:W-:Y:S01]  /*71e0*/  STG.E.U8 desc[UR36][R2.64], R5 ;  /* 0x0000000502007986 */ /* 0x000fe2000c101124 */
[----:B------:R-:W-:Y:S05]  /*71f0*/  EXIT ;  /* 0x000000000000794d */ /* 0x000fea0003800000 */
.L_x_13191:
[----:B------:R-:W-:-:S05]  /*7200*/  F2FP.BF16.F32.PACK_AB R24, RZ, R24 ;  /* 0x00000018ff18723e */ /* 0x000fca00000010ff */
[----:B------:R-:W-:Y:S01]  /*7210*/  STG.E.U16 desc[UR36][R2.64], R24 ;  /* 0x0000001802007986 */ /* 0x000fe2000c101524 */
[----:B------:R-:W-:Y:S05]  /*7220*/  EXIT ;  /* 0x000000000000794d */ /* 0x000fea0003800000 */
.L_x_13188:
        /* <DEDUP_REMOVED lines=11> */
.L_x_13200:
        /* <DEDUP_REMOVED lines=16> */
.L_x_13203:
[----:B------:R-:W-:-:S04]  /*73e0*/  LOP3.LUT R24, R24, 0x80000000, RZ, 0xc0, !PT ;  /* 0x8000000018187812 */ /* 0x000fc800078ec0ff */
[----:B------:R-:W-:-:S04]  /*73f0*/  SHF.R.U32.HI R5, RZ, 0x18, R24 ;  /* 0x00000018ff057819 */ /* 0x000fc80000011618 */
[----:B------:R-:W-:-:S04]  /*7400*/  LOP3.LUT R4, R4, R5, RZ, 0xfc, !PT ;  /* 0x0000000504047212 */ /* 0x000fc800078efcff */
[----:B------:R-:W-:-:S07]  /*7410*/  PRMT R0, R4, 0x7610, R0 ;  /* 0x0000761004007816 */ /* 0x000fce0000000000 */
.L_x_13202:
[----:B------:R-:W-:Y:S05]  /*7420*/  BSYNC B0 ;  /* 0x0000000000007941 */ /* 0x000fea0003800000 */
.L_x_13201:
[----:B------:R-:W-:Y:S01]  /*7430*/  STG.E.U8 desc[UR36][R2.64], R0 ;  /* 0x0000000002007986 */ /* 0x000fe2000c101124 */
[----:B------:R-:W-:Y:S05]  /*7440*/  EXIT ;  /* 0x000000000000794d */ /* 0x000fea0003800000 */
.L_x_13199:
        /* <DEDUP_REMOVED lines=16> */
.L_x_13206:
[----:B------:R-:W-:-:S04]  /*7550*/  LOP3.LUT R24, R24, 0x80000000, RZ, 0xc0, !PT ;  /* 0x8000000018187812 */ /* 0x000fc800078ec0ff */
[----:B------:R-:W-:-:S04]  /*7560*/  SHF.R.U32.HI R5, RZ, 0x18, R24 ;  /* 0x00000018ff057819 */ /* 0x000fc80000011618 */
[----:B------:R-:W-:-:S04]  /*7570*/  LOP3.LUT R4, R4, R5, RZ, 0xfc, !PT ;  /* 0x0000000504047212 */ /* 0x000fc800078efcff */
[----:B------:R-:W-:-:S07]  /*7580*/  PRMT R0, R4, 0x7610, R0 ;  /* 0x0000761004007816 */ /* 0x000fce0000000000 */
.L_x_13205:
[----:B------:R-:W-:Y:S05]  /*7590*/  BSYNC B0 ;  /* 0x0000000000007941 */ /* 0x000fea0003800000 */
.L_x_13204:
[----:B------:R-:W-:Y:S01]  /*75a0*/  STG.E.U8 desc[UR36][R2.64], R0 ;  /* 0x0000000002007986 */ /* 0x000fe2000c101124 */
[----:B------:R-:W-:Y:S05]  /*75b0*/  EXIT ;  /* 0x000000000000794d */ /* 0x000fea0003800000 */
.L_x_13198:
        /* <DEDUP_REMOVED lines=21> */
.L_x_13181:
        /* <DEDUP_REMOVED lines=16> */
.L_x_13209:
[----:B------:R-:W-:Y:S05]  /*7810*/  EXIT ;  /* 0x000000000000794d */ /* 0x000fea0003800000 */
.L_x_13208:
[----:B------:R-:W0:Y:S02]  /*7820*/  F2I.U64.TRUNC R24, R24 ;  /* 0x0000001800187311 */ /* 0x000e24000020d800 */
[----:B0-----:R-:W-:Y:S01]  /*7830*/  STG.E.64 desc[UR36][R2.64], R24 ;  /* 0x0000001802007986 */ /* 0x001fe2000c101b24 */
[----:B------:R-:W-:Y:S05]  /*7840*/  EXIT ;  /* 0x000000000000794d */ /* 0x000fea0003800000 */
.L_x_13207:
[----:B------:R-:W0:Y:S02]  /*7850*/  F2I.FTZ.U32.TRUNC.NTZ R5, R24 ;  /* 0x0000001800057305 */ /* 0x000e24000021f000 */
[----:B0-----:R-:W-:Y:S01]  /*7860*/  STG.E desc[UR36][R2.64], R5 ;  /* 0x0000000502007986 */ /* 0x001fe2000c101924 */
[----:B------:R-:W-:Y:S05]  /*7870*/  EXIT ;  /* 0x000000000000794d */ /* 0x000fea0003800000 */
.L_x_13210:
        /* <DEDUP_REMOVED lines=16> */
.L_x_19417:


//--------------------- .text._ZN2at6native18elementwise_kernelILi128ELi2EZNS0_22gpu_kernel_impl_nocastINS0_13AUnaryFunctorIfffNS0_15binary_internal10DivFunctorIfEEEEEEvRNS_18TensorIteratorBaseERKT_EUliE_EEviT1_ --------------------------
	.section	.text._ZN2at6native18elementwise_kernelILi128ELi2EZNS0_22gpu_kernel_impl_nocastINS0_13AUnaryFunctorIfffNS0_15binary_internal10DivFunctorIfEEEEEEvRNS_18TensorIteratorBaseERKT_EUliE_EEviT1_,"ax",@progbits
	.align	128
        .global         _ZN2at6native18elementwise_kernelILi128ELi2EZNS0_22gpu_kernel_impl_nocastINS0_13AUnaryFunctorIfffNS0_15binary_internal10DivFunctorIfEEEEEEvRNS_18TensorIteratorBaseERKT_EUliE_EEviT1_
        .type           _ZN2at6native18elementwise_kernelILi128ELi2EZNS0_22gpu_kernel_impl_nocastINS0_13AUnaryFunctorIfffNS0_15binary_internal10DivFunctorIfEEEEEEvRNS_18TensorIteratorBaseERKT_EUliE_EEviT1_,@function
        .size           _ZN2at6native18elementwise_kernelILi128ELi2EZNS0_22gpu_kernel_impl_nocastINS0_13AUnaryFunctorIfffNS0_15binary_internal10DivFunctorIfEEEEEEvRNS_18TensorIteratorBaseERKT_EUliE_EEviT1_,(.L_x_19418 - _ZN2at6native18elementwise_kernelILi128ELi2EZNS0_22gpu_kernel_impl_nocastINS0_13AUnaryFunctorIfffNS0_15binary_internal10DivFunctorIfEEEEEEvRNS_18TensorIteratorBaseERKT_EUliE_EEviT1_)
        .other          _ZN2at6native18elementwise_kernelILi128ELi2EZNS0_22gpu_kernel_impl_nocastINS0_13AUnaryFunctorIfffNS0_15binary_internal10DivFunctorIfEEEEEEvRNS_18TensorIteratorBaseERKT_EUliE_EEviT1_,@"STO_CUDA_ENTRY STV_DEFAULT"
_ZN2at6native18elementwise_kernelILi128ELi2EZNS0_22gpu_kernel_impl_nocastINS0_13AUnaryFunctorIfffNS0_15binary_internal10DivFunctorIfEEEEEEvRNS_18TensorIteratorBaseERKT_EUliE_EEviT1_:
.text._ZN2at6native18elementwise_kernelILi128ELi2EZNS0_22gpu_kernel_impl_nocastINS0_13AUnaryFunctorIfffNS0_15binary_internal10DivFunctorIfEEEEEEvRNS_18TensorIteratorBaseERKT_EUliE_EEviT1_:
        /* <DEDUP_REMOVED lines=312> */
.L_x_13213:
[----:B------:R-:W-:Y:S01]  /*1380*/  ULDC.64 UR8, c[0x0][0x418] ;  /* 0x0001060000087ab9 */ /* 0x000fe20000000a00 */
[----:B------:R-:W-:Y:S01]  /*1390*/  ULDC UR7, c[0x0][0x424] ;  /* 0x0001090000077ab9 */ /* 0x000fe20000000800 */
[----:B------:R-:W-:-:S04]  /*13a0*/  IADD3 R4, P0, R2, UR8, RZ ;  /* 0x0000000802047c10 */ /* 0x000fc8000ff1e0ff */
[----:B------:R-:W-:Y:S01]  /*13b0*/  IADD3.X R5, RZ, UR9, RZ, P0, !PT ;  /* 0x00000009ff057c10 */ /* 0x000fe200087fe4ff */
[----:B------:R-:W-:-:S04]  /*13c0*/  ULDC.64 UR8, c[0x0][0x410] ;  /* 0x0001040000087ab9 */ /* 0x000fc80000000a00 */
[----:B------:R-:W2:Y:S01]  /*13d0*/  LDG.E R4, desc[UR4][R4.64] ;  /* 0x0000000404047981 */ /* 0x000ea2000c1e1900 */
[----:B------:R-:W-:Y:S02]  /*13e0*/  IADD3 R2, P0, R3, UR8, RZ ;  /* 0x0000000803027c10 */ /* 0x000fe4000ff1e0ff */
[----:B------:R-:W-:Y:S02]  /*13f0*/  IADD3 R7, R0, 0x80, RZ ;  /* 0x0000008000077810 */ /* 0x000fe40007ffe0ff */
[----:B------:R-:W-:Y:S01]  /*1400*/  IADD3.X R3, RZ, UR9, RZ, P0, !PT ;  /* 0x00000009ff037c10 */ /* 0x000fe200087fe4ff */
[----:B--2---:R-:W0:Y:S02]  /*1410*/  MUFU.RCP R9, R4 ;  /* 0x0000000400097308 */ /* 0x004e240000001000 */
[----:B0-----:R-:W-:-:S05]  /*1420*/  FMUL.FTZ R9, R9, UR7 ;  /* 0x0000000709097c20 */ /* 0x001fca0008410000 */
[----:B------:R0:W-:Y:S02]  /*1430*/  STG.E desc[UR4][R2.64], R9 ;  /* 0x0000000902007986 */ /* 0x0001e4000c101904 */
.L_x_13212:
[----:B------:R-:W-:Y:S05]  /*1440*/  BSYNC B0 ;  /* 0x0000000000007941 */ /* 0x000fea0003800000 */
.L_x_13211:
        /* <DEDUP_REMOVED lines=305> */
.L_x_13214:
[----:B------:R-:W-:Y:S02]  /*2760*/  ULDC.64 UR6, c[0x0][0x418] ;  /* 0x0001060000067ab9 */ /* 0x000fe40000000a00 */
[----:B------:R-:W-:-:S04]  /*2770*/  IADD3 R4, P0, R0, UR6, RZ ;  /* 0x0000000600047c10 */ /* 0x000fc8000ff1e0ff */
[----:B------:R-:W-:Y:S01]  /*2780*/  IADD3.X R5, RZ, UR7, RZ, P0, !PT ;  /* 0x00000007ff057c10 */ /* 0x000fe200087fe4ff */
[----:B------:R-:W-:-:S04]  /*2790*/  ULDC.64 UR6, c[0x0][0x410] ;  /* 0x0001040000067ab9 */ /* 0x000fc80000000a00 */
[----:B------:R-:W2:Y:S01]  /*27a0*/  LDG.E R4, desc[UR4][R4.64] ;  /* 0x0000000404047981 */ /* 0x000ea2000c1e1900 */
[----:B------:R-:W-:Y:S01]  /*27b0*/  IADD3 R2, P0, R3, UR6, RZ ;  /* 0x0000000603027c10 */ /* 0x000fe2000ff1e0ff */
[----:B------:R-:W-:-:S03]  /*27c0*/  ULDC UR6, c[0x0][0x424] ;  /* 0x0001090000067ab9 */ /* 0x000fc60000000800 */
[----:B------:R-:W-:Y:S01]  /*27d0*/  IADD3.X R3, RZ, UR7, RZ, P0, !PT ;  /* 0x00000007ff037c10 */ /* 0x000fe200087fe4ff */
[----:B--2---:R-:W0:Y:S02]  /*27e0*/  MUFU.RCP R7, R4 ;  /* 0x0000000400077308 */ /* 0x004e240000001000 */
[----:B0-----:R-:W-:-:S05]  /*27f0*/  FMUL.FTZ R7, R7, UR6 ;  /* 0x0000000607077c20 */ /* 0x001fca0008410000 */
[----:B------:R-:W-:Y:S01]  /*2800*/  STG.E desc[UR4][R2.64], R7 ;  /* 0x0000000702007986 */ /* 0x000fe2000c101904 */
[----:B------:R-:W-:Y:S05]  /*2810*/  EXIT ;  /* 0x000000000000794d */ /* 0x000fea0003800000 */
.L_x_13215:
        /* <DEDUP_REMOVED lines=14> */
.L_x_19418:


//--------------------- .text._ZN2at6native27unrolled_elementwise_kernelINS0_13AUnaryFunctorIfffNS0_15binary_internal10DivFunctorIfEEEESt5arrayIPcLm2EELi4E23TrivialOffsetCalculatorILi1EjESB_NS0_6memory15LoadWithoutCastENSC_16StoreWithoutCastEEEviT_T0_T2_T3_T4_T5_ --------------------------
	.section	.text._ZN2at6native27unrolled_elementwise_kernelINS0_13AUnaryFunctorIfffNS0_15binary_internal10DivFunctorIfEEEESt5arrayIPcLm2EELi4E23TrivialOffsetCalculatorILi1EjESB_NS0_6memory15LoadWithoutCastENSC_16StoreWithoutCastEEEviT_T0_T2_T3_T4_T5_,"ax",@progbits
	.align	128
        .global         _ZN2at6native27unrolled_elementwise_kernelINS0_13AUnaryFunctorIfffNS0_15binary_internal10DivFunctorIfEEEESt5arrayIPcLm2EELi4E23TrivialOffsetCalculatorILi1EjESB_NS0_6memory15LoadWithoutCastENSC_16StoreWithoutCastEEEviT_T0_T2_T3_T4_T5_
        .type           _ZN2at6native27unrolled_elementwise_kernelINS0_13AUnaryFunctorIfffNS0_15binary_internal10DivFunctorIfEEEESt5arrayIPcLm2EELi4E23TrivialOffsetCalculatorILi1EjESB_NS0_6memory15LoadWithoutCastENSC_16StoreWithoutCastEEEviT_T0_T2_T3_T4_T5_,@function
        .size           _ZN2at6native27unrolled_elementwise_kernelINS0_13AUnaryFunctorIfffNS0_15binary_internal10DivFunctorIfEEEESt5arrayIPcLm2EELi4E23TrivialOffsetCalculatorILi1EjESB_NS0_6memory15LoadWithoutCastENSC_16StoreWithoutCastEEEviT_T0_T2_T3_T4_T5_,(.L_x_19419 - _ZN2at6native27unrolled_elementwise_kernelINS0_13AUnaryFunctorIfffNS0_15binary_internal10DivFunctorIfEEEESt5arrayIPcLm2EELi4E23TrivialOffsetCalculatorILi1EjESB_NS0_6memory15LoadWithoutCastENSC_16StoreWithoutCastEEEviT_T0_T2_T3_T4_T5_)
        .other          _ZN2at6native27unrolled_elementwise_kernelINS0_13AUnaryFunctorIfffNS0_15binary_internal10DivFunctorIfEEEESt5arrayIPcLm2EELi4E23TrivialOffsetCalculatorILi1EjESB_NS0_6memory15LoadWithoutCastENSC_16StoreWithoutCastEEEviT_T0_T2_T3_T4_T5_,@"STO_CUDA_ENTRY STV_DEFAULT"
_ZN2at6native27unrolled_elementwise_kernelINS0_13AUnaryFunctorIfffNS0_15binary_internal10DivFunctorIfEEEESt5arrayIPcLm2EELi4E23TrivialOffsetCalculatorILi1EjESB_NS0_6memory15LoadWithoutCastENSC_16StoreWithoutCastEEEviT_T0_T2_T3_T4_T5_:
.text._ZN2at6native27unrolled_elementwise_kernelINS0_13AUnaryFunctorIfffNS0_15binary_internal10DivFunctorIfEEEESt5arrayIPcLm2EELi4E23TrivialOffsetCalculatorILi1EjESB_NS0_6memory15LoadWithoutCastENSC_16StoreWithoutCastEEEviT_T0_T2_T3_T4_T5_:
        /* <DEDUP_REMOVED lines=17> */
[----:B------:R-:W-:-:S06]  /*0110*/  CS2R R12, SRZ ;  /* 0x00000000000c7805 */ /* 0x000fcc000001ff00 */
[----:B------:R-:W2:Y:S05]  /*0120*/  @!P0 LDG.E R12, desc[UR4][R10.64] ;  /* 0x000000040a0c8981 */ /* 0x000eaa000c1e1900 */
[----:B------:R-:W0:Y:S01]  /*0130*/  @!P2 LDC.64 R8, c[0x0][0x228] ;  /* 0x00008a00ff08ab82 */ /* 0x000e220000000a00 */
[----:B------:R-:W-:Y:S02]  /*0140*/  @!P2 IMAD R19, R0, 0x200, R21 ;  /* 0x000002000013a824 */ /* 0x000fe400078e0215 */
[----:B-1----:R-:W-:-:S05]  /*0150*/  @!P1 IMAD.WIDE.U32 R16, R17, 0x4, R14 ;  /* 0x0000000411109825 */ /* 0x002fca00078e000e */
[----:B------:R1:W3:Y:S01]  /*0160*/  @!P1 LDG.E R13, desc[UR4][R16.64] ;  /* 0x00000004100d9981 */ /* 0x0002e2000c1e1900 */
[----:B0-----:R-:W-:Y:S01]  /*0170*/  @!P2 IMAD.WIDE.U32 R18, R19, 0x4, R8 ;  /* 0x000000041312a825 */ /* 0x001fe200078e0008 */
[----:B------:R-:W-:-:S10]  /*0180*/  HFMA2.MMA R8, -RZ, RZ, 0, 0 ;  /* 0x00000000ff087435 */ /* 0x000fd400000001ff */
[----:B------:R0:W4:Y:S01]  /*0190*/  @!P2 LDG.E R8, desc[UR4][R18.64] ;  /* 0x000000041208a981 */ /* 0x000122000c1e1900 */
[----:B------:R-:W-:-:S05]  /*01a0*/  @!P2 VIADD R21, R21, 0x80 ;  /* 0x000000801515a836 */ /* 0x000fca0000000000 */
[----:B------:R-:W-:-:S13]  /*01b0*/  ISETP.GE.AND P1, PT, R21, R2, PT ;  /* 0x000000021500720c */ /* 0x000fda0003f26270 */
[----:B------:R-:W1:Y:S01]  /*01c0*/  @!P1 LDC.64 R14, c[0x0][0x228] ;  /* 0x00008a00ff0e9b82 */ /* 0x000e620000000a00 */
[----:B------:R-:W-:-:S05]  /*01d0*/  @!P1 LEA R9, R0, R21, 0x9 ;  /* 0x0000001500099211 */ /* 0x000fca00078e48ff */
[----:B-1----:R-:W-:Y:S01]  /*01e0*/  @!P1 IMAD.WIDE.U32 R14, R9, 0x4, R14 ;  /* 0x00000004090e9825 */ /* 0x002fe200078e000e */
[----:B------:R-:W-:-:S04]  /*01f0*/  MOV R9, R7 ;  /* 0x0000000700097202 */ /* 0x000fc80000000f00 */
[C---:B------:R-:W-:Y:S01]  /*0200*/  IADD3 R17, R9.reuse, 0x100, RZ ;  /* 0x0000010009117810 */ /* 0x040fe20007ffe0ff */
[----:B------:R-:W-:-:S03]  /*0210*/  VIADD R11, R9, 0x80 ;  /* 0x00000080090b7836 */ /* 0x000fc60000000000 */
[-C--:B------:R-:W-:Y:S02]  /*0220*/  ISETP.GE.AND P3, PT, R17, R2.reuse, PT ;  /* 0x000000021100720c */ /* 0x080fe40003f66270 */
[----:B------:R-:W-:Y:S01]  /*0230*/  ISETP.GE.AND P2, PT, R11, R2, PT ;  /* 0x000000020b00720c */ /* 0x000fe20003f46270 */
[----:B------:R-:W1:Y:S08]  /*0240*/  @!P0 LDC R17, c[0x0][0x218] ;  /* 0x00008600ff118b82 */ /* 0x000e700000000800 */
[----:B------:R-:W1:Y:S01]  /*0250*/  @!P0 LDC.64 R10, c[0x0][0x220] ;  /* 0x00008800ff0a8b82 */ /* 0x000e620000000a00 */
[----:B------:R-:W-:-:S06]  /*0260*/  IMAD.MOV.U32 R6, RZ, RZ, RZ ;  /* 0x000000ffff067224 */ /* 0x000fcc00078e00ff */
[----:B------:R0:W5:Y:S01]  /*0270*/  @!P1 LDG.E R6, desc[UR4][R14.64] ;  /* 0x000000040e069981 */ /* 0x000162000c1e1900 */
[----:B------:R-:W4:Y:S08]  /*0280*/  @!P2 LDC R16, c[0x0][0x218] ;  /* 0x00008600ff10ab82 */ /* 0x000f300000000800 */
[----:B0-----:R-:W0:Y:S01]  /*0290*/  @!P3 LDC R19, c[0x0][0x218] ;  /* 0x00008600ff13bb82 */ /* 0x001e220000000800 */
[----:B------:R-:W-:Y:S01]  /*02a0*/  VIADD R15, R9, 0x180 ;  /* 0x00000180090f7836 */ /* 0x000fe20000000000 */
[----:B------:R-:W-:Y:S01]  /*02b0*/  @!P0 IADD3 R9, R7, 0x80, RZ ;  /* 0x0000008007098810 */ /* 0x000fe20007ffe0ff */
[----:B------:R-:W-:-:S04]  /*02c0*/  @!P0 IMAD R7, R0, 0x200, R7 ;  /* 0x0000020000078824 */ /* 0x000fc800078e0207 */
[----:B-1----:R-:W-:Y:S01]  /*02d0*/  @!P0 IMAD.WIDE.U32 R10, R7, 0x4, R10 ;  /* 0x00000004070a8825 */ /* 0x002fe200078e000a */
[-C--:B------:R-:W-:Y:S01]  /*02e0*/  ISETP.GE.AND P4, PT, R9, R2.reuse, PT ;  /* 0x000000020900720c */ /* 0x080fe20003f86270 */
[----:B------:R-:W-:Y:S01]  /*02f0*/  BSSY B0, `(.L_x_13216) ;  /* 0x0000014000007945 */ /* 0x000fe20003800000 */
[----:B------:R-:W-:Y:S01]  /*0300*/  ISETP.GE.AND P1, PT, R15, R2, PT ;  /* 0x000000020f00720c */ /* 0x000fe20003f26270 */
[----:B--2---:R-:W1:Y:S02]  /*0310*/  @!P0 MUFU.RCP R12, R12 ;  /* 0x0000000c000c8308 */ /* 0x004e640000001000 */
[----:B-1----:R-:W-:-:S06]  /*0320*/  @!P0 FMUL.FTZ R5, R12, R17 ;  /* 0x000000110c058220 */ /* 0x002fcc0000410000 */
[----:B---3--:R-:W1:Y:S01]  /*0330*/  @!P2 MUFU.RCP R13, R13 ;  /* 0x0000000d000da308 */ /* 0x008e620000001000 */
[----:B------:R2:W-:Y:S07]  /*0340*/  @!P0 STG.E desc[UR4][R10.64], R5 ;  /* 0x000000050a008986 */ /* 0x0005ee000c101904 */
[----:B----4-:R-:W0:Y:S01]  /*0350*/  @!P3 MUFU.RCP R8, R8 ;  /* 0x000000080008b308 */ /* 0x010e220000001000 */
[----:B-1----:R-:W-:Y:S01]  /*0360*/  @!P2 FMUL.FTZ R3, R13, R16 ;  /* 0x000000100d03a220 */ /* 0x002fe20000410000 */
[----:B0-----:R-:W-:Y:S01]  /*0370*/  @!P3 FMUL.FTZ R4, R8, R19 ;  /* 0x000000130804b220 */ /* 0x001fe20000410000 */
[----:B--2---:R-:W-:Y:S06]  /*0380*/  @P4 BRA `(.L_x_13217) ;  /* 0x0000000000284947 */ /* 0x004fec0003800000 */
        /* <DEDUP_REMOVED lines=10> */
.L_x_13217:
[----:B------:R-:W-:Y:S05]  /*0430*/  BSYNC B0 ;  /* 0x0000000000007941 */ /* 0x000fea0003800000 */
.L_x_13216:
[----:B------:R-:W1:Y:S01]  /*0440*/  @!P1 LDC R5, c[0x0][0x218] ;  /* 0x00008600ff059b82 */ /* 0x000e620000000800 */
[----:B------:R-:W-:-:S13]  /*0450*/  ISETP.GE.AND P0, PT, R9, R2, PT ;  /* 0x000000020900720c */ /* 0x000fda0003f06270 */
        /* <DEDUP_REMOVED lines=8> */
.L_x_13218:
        /* <DEDUP_REMOVED lines=10> */
.L_x_19419:


//--------------------- .text._ZN2at6native29vectorized_elementwise_kernelILi2ENS0_13AUnaryFunctorIfffNS0_15binary_internal10DivFunctorIfEEEESt5arrayIPcLm2EEEEviT0_T1_ --------------------------
	.section	.text._ZN2at6native29vectorized_elementwise_kernelILi2ENS0_13AUnaryFunctorIfffNS0_15binary_internal10DivFunctorIfEEEESt5arrayIPcLm2EEEEviT0_T1_,"ax",@progbits
	.align	128
        .global         _ZN2at6native29vectorized_elementwise_kernelILi2ENS0_13AUnaryFunctorIfffNS0_15binary_internal10DivFunctorIfEEEESt5arrayIPcLm2EEEEviT0_T1_
        .type           _ZN2at6native29vectorized_elementwise_kernelILi2ENS0_13AUnaryFunctorIfffNS0_15binary_internal10DivFunctorIfEEEESt5arrayIPcLm2EEEEviT0_T1_,@function
        .size           _ZN2at6native29vectorized_elementwise_kernelILi2ENS0_13AUnaryFunctorIfffNS0_15binary_internal10DivFunctorIfEEEESt5arrayIPcLm2EEEEviT0_T1_,(.L_x_19420 - _ZN2at6native29vectorized_elementwise_kernelILi2ENS0_13AUnaryFunctorIfffNS0_15binary_internal10DivFunctorIfEEEESt5arrayIPcLm2EEEEviT0_T1_)
        .other          _ZN2at6native29vectorized_elementwise_kernelILi2ENS0_13AUnaryFunctorIfffNS0_15binary_internal10DivFunctorIfEEEESt5arrayIPcLm2EEEEviT0_T1_,@"STO_CUDA_ENTRY STV_DEFAULT"
_ZN2at6native29vectorized_elementwise_kernelILi2ENS0_13AUnaryFunctorIfffNS0_15binary_internal10DivFunctorIfEEEESt5arrayIPcLm2EEEEviT0_T1_:
.text._ZN2at6native29vectorized_elementwise_kernelILi2ENS0_13AUnaryFunctorIfffNS0_15binary_internal10DivFunctorIfEEEESt5arrayIPcLm2EEEEviT0_T1_:
        /* <DEDUP_REMOVED lines=10> */
[----:B------:R-:W-:Y:S01]  /*00a0*/  ULDC UR6, c[0x0][0x218] ;  /* 0x0000860000067ab9 */ /* 0x000fe20000000800 */
[----:B-1----:R-:W-:-:S04]  /*00b0*/  IMAD.WIDE R2, R0, 0x4, R2 ;  /* 0x0000000400027825 */ /* 0x002fc800078e0202 */
[----:B0-----:R-:W-:Y:S02]  /*00c0*/  IMAD.WIDE.U32 R4, R15, 0x8, R2 ;  /* 0x000000080f047825 */ /* 0x001fe400078e0002 */
[----:B------:R-:W0:Y:S03]  /*00d0*/  LDC.64 R2, c[0x0][0x220] ;  /* 0x00008800ff027b82 */ /* 0x000e260000000a00 */
[----:B------:R-:W2:Y:S04]  /*00e0*/  LDG.E.64 R6, desc[UR4][R4.64] ;  /* 0x0000000404067981 */ /* 0x000ea8000c1e1b00 */
[----:B------:R-:W3:Y:S04]  /*00f0*/  LDG.E.64 R8, desc[UR4][R4.64+0x400] ;  /* 0x0004000404087981 */ /* 0x000ee8000c1e1b00 */
[----:B------:R-:W4:Y:S04]  /*0100*/  LDG.E.64 R10, desc[UR4][R4.64+0x800] ;  /* 0x00080004040a7981 */ /* 0x000f28000c1e1b00 */
[----:B------:R1:W5:Y:S01]  /*0110*/  LDG.E.64 R12, desc[UR4][R4.64+0xc00] ;  /* 0x000c0004040c7981 */ /* 0x000362000c1e1b00 */
[----:B0-----:R-:W-:-:S04]  /*0120*/  IMAD.WIDE.U32 R2, R0, 0x4, R2 ;  /* 0x0000000400027825 */ /* 0x001fc800078e0002 */
[----:B------:R-:W-:Y:S01]  /*0130*/  IMAD.WIDE R2, R15, 0x8, R2 ;  /* 0x000000080f027825 */ /* 0x000fe200078e0202 */
[----:B--2---:R-:W1:Y:S08]  /*0140*/  MUFU.RCP R7, R7 ;  /* 0x0000000700077308 */ /* 0x004e700000001000 */
[----:B------:R-:W0:Y:S08]  /*0150*/  MUFU.RCP R6, R6 ;  /* 0x0000000600067308 */ /* 0x000e300000001000 */
[----:B---3--:R-:W2:Y:S01]  /*0160*/  MUFU.RCP R9, R9 ;  /* 0x0000000900097308 */ /* 0x008ea20000001000 */
[----:B-1----:R-:W-:-:S07]  /*0170*/  FMUL.FTZ R5, R7, UR6 ;  /* 0x0000000607057c20 */ /* 0x002fce0008410000 */
[----:B------:R-:W1:Y:S01]  /*0180*/  MUFU.RCP R8, R8 ;  /* 0x0000000800087308 */ /* 0x000e620000001000 */
[----:B0-----:R-:W-:-:S05]  /*0190*/  FMUL.FTZ R4, R6, UR6 ;  /* 0x0000000606047c20 */ /* 0x001fca0008410000 */
[----:B------:R-:W-:Y:S02]  /*01a0*/  STG.E.64 desc[UR4][R2.64], R4 ;  /* 0x0000000402007986 */ /* 0x000fe4000c101b04 */
[----:B----4-:R-:W0:Y:S01]  /*01b0*/  MUFU.RCP R11, R11 ;  /* 0x0000000b000b7308 */ /* 0x010e220000001000 */
[----:B--2---:R-:W-:-:S07]  /*01c0*/  FMUL.FTZ R7, R9, UR6 ;  /* 0x0000000609077c20 */ /* 0x004fce0008410000 */
[----:B------:R-:W2:Y:S01]  /*01d0*/  MUFU.RCP R10, R10 ;  /* 0x0000000a000a7308 */ /* 0x000ea20000001000 */
[----:B-1----:R-:W-:-:S05]  /*01e0*/  FMUL.FTZ R6, R8, UR6 ;  /* 0x0000000608067c20 */ /* 0x002fca0008410000 */
[----:B------:R-:W-:Y:S02]  /*01f0*/  STG.E.64 desc[UR4][R2.64+0x400], R6 ;  /* 0x0004000602007986 */ /* 0x000fe4000c101b04 */
[----:B-----5:R-:W1:Y:S01]  /*0200*/  MUFU.RCP R13, R13 ;  /* 0x0000000d000d7308 */ /* 0x020e620000001000 */
[----:B0-----:R-:W-:-:S07]  /*0210*/  FMUL.FTZ R9, R11, UR6 ;  /* 0x000000060b097c20 */ /* 0x001fce0008410000 */
[----:B------:R-:W0:Y:S01]  /*0220*/  MUFU.RCP R12, R12 ;  /* 0x0000000c000c7308 */ /* 0x000e220000001000 */
[----:B--2---:R-:W-:-:S05]  /*0230*/  FMUL.FTZ R8, R10, UR6 ;  /* 0x000000060a087c20 */ /* 0x004fca0008410000 */
[----:B------:R-:W-:Y:S01]  /*0240*/  STG.E.64 desc[UR4][R2.64+0x800], R8 ;  /* 0x0008000802007986 */ /* 0x000fe2000c101b04 */
[----:B-1----:R-:W-:Y:S01]  /*0250*/  FMUL.FTZ R11, R13, UR6 ;  /* 0x000000060d0b7c20 */ /* 0x002fe20008410000 */
[----:B0-----:R-:W-:-:S05]  /*0260*/  FMUL.FTZ R10, R12, UR6 ;  /* 0x000000060c0a7c20 */ /* 0x001fca0008410000 */
[----:B------:R-:W-:Y:S01]  /*0270*/  STG.E.64 desc[UR4][R2.64+0xc00], R10 ;  /* 0x000c000a02007986 */ /* 0x000fe2000c101b04 */
[----:B------:R-:W-:Y:S05]  /*0280*/  EXIT ;  /* 0x000000000000794d */ /* 0x000fea0003800000 */
.L_x_13219:
[----:B------:R-:W0:Y:S01]  /*0290*/  S2R R11, SR_TID.X ;  /* 0x00000000000b7919 */ /* 0x000e220000002100 */
[----:B------:R-:W-:Y:S01]  /*02a0*/  HFMA2.MMA R24, -RZ, RZ, 0, 0 ;  /* 0x00000000ff187435 */ /* 0x000fe200000001ff */
[----:B0-----:R-:W-:Y:S01]  /*02b0*/  ISETP.GE.AND P0, PT, R11, R2, PT ;  /* 0x000000020b00720c */ /* 0x001fe20003f06270 */
[----:B------:R-:W-:-:S12]  /*02c0*/  IMAD.MOV.U32 R21, RZ, RZ, R11 ;  /* 0x000000ffff157224 */ /* 0x000fd800078e000b */
        /* <DEDUP_REMOVED lines=13> */
[----:B------:R-:W-:-:S13]  /*03a0*/  ISETP.GE.AND P1, PT, R21, R2, PT ;  /* 0x000000021500720c */ /* 0x000fda0003f26270 */
[----:B------:R-:W-:Y:S01]  /*03b0*/  @!P1 IADD3 R27, R0, R21, RZ ;  /* 0x00000015001b9210 */ /* 0x000fe20007ffe0ff */
[----:B------:R-:W-:Y:S01]  /*03c0*/  @!P1 VIADD R21, R21, 0x80 ;  /* 0x0000008015159836 */ /* 0x000fe20000000000 */
[----:B------:R-:W-:Y:S01]  /*03d0*/  MOV R20, RZ ;  /* 0x000000ff00147202 */ /* 0x000fe20000000f00 */
[----:B-1----:R-:W-:Y:S01]  /*03e0*/  @!P5 IMAD.WIDE.U32 R14, R25, 0x4, R14 ;  /* 0x00000004190ed825 */ /* 0x002fe200078e000e */
[----:B------:R-:W1:Y:S02]  /*03f0*/  @!P1 LDC.64 R28, c[0x0][0x228] ;  /* 0x00008a00ff1c9b82 */ /* 0x000e640000000a00 */
[----:B------:R-:W-:-:S13]  /*0400*/  ISETP.GE.AND P2, PT, R21, R2, PT ;  /* 0x000000021500720c */ /* 0x000fda0003f46270 */
[----:B------:R-:W-:Y:S01]  /*0410*/  @!P2 IADD3 R19, R0, R21, RZ ;  /* 0x000000150013a210 */ /* 0x000fe20007ffe0ff */
[----:B------:R-:W-:Y:S01]  /*0420*/  @!P2 VIADD R21, R21, 0x80 ;  /* 0x000000801515a836 */ /* 0x000fe20000000000 */
[----:B0-----:R-:W0:Y:S04]  /*0430*/  @!P2 LDC.64 R16, c[0x0][0x228] ;  /* 0x00008a00ff10ab82 */ /* 0x001e280000000a00 */
[----:B------:R-:W-:-:S13]  /*0440*/  ISETP.GE.AND P3, PT, R21, R2, PT ;  /* 0x000000021500720c */ /* 0x000fda0003f66270 */
[----:B------:R-:W-:Y:S01]  /*0450*/  @!P3 IMAD.IADD R23, R0, 0x1, R21 ;  /* 0x000000010017b824 */ /* 0x000fe200078e0215 */
[----:B------:R-:W-:-:S04]  /*0460*/  @!P3 IADD3 R21, R21, 0x80, RZ ;  /* 0x000000801515b810 */ /* 0x000fc80007ffe0ff */
[----:B------:R-:W-:Y:S01]  /*0470*/  ISETP.GE.AND P4, PT, R21, R2, PT ;  /* 0x000000021500720c */ /* 0x000fe20003f86270 */
[----:B---3--:R-:W-:-:S04]  /*0480*/  @!P6 IMAD.WIDE.U32 R12, R3, 0x4, R12 ;  /* 0x00000004030ce825 */ /* 0x008fc800078e000c */
[----:B------:R-:W-:Y:S01]  /*0490*/  IMAD.MOV.U32 R3, RZ, RZ, RZ ;  /* 0x000000ffff037224 */ /* 0x000fe200078e00ff */
[----:B------:R3:W4:Y:S05]  /*04a0*/  @!P6 LDG.E R20, desc[UR4][R12.64] ;  /* 0x000000040c14e981 */ /* 0x00072a000c1e1900 */
[----:B------:R5:W4:Y:S02]  /*04b0*/  @!P5 LDG.E R3, desc[UR4][R14.64] ;  /* 0x000000040e03d981 */ /* 0x000b24000c1e1900 */
[----:B------:R-:W-:Y:S01]  /*04c0*/  @!P4 IADD3 R25, R0, R21, RZ ;  /* 0x000000150019c210 */ /* 0x000fe20007ffe0ff */
[----:B------:R-:W-:Y:S02]  /*04d0*/  @!P4 VIADD R21, R21, 0x80 ;  /* 0x000000801515c836 */ /* 0x000fe40000000000 */
[----:B0-----:R-:W-:Y:S01]  /*04e0*/  @!P2 IMAD.WIDE.U32 R16, R19, 0x4, R16 ;  /* 0x000000041310a825 */ /* 0x001fe200078e0010 */
[----:B---3--:R-:W0:Y:S02]  /*04f0*/  @!P4 LDC.64 R12, c[0x0][0x228] ;  /* 0x00008a00ff0ccb82 */ /* 0x008e240000000a00 */
[----:B------:R-:W-:-:S06]  /*0500*/  ISETP.GE.AND P5, PT, R21, R2, PT ;  /* 0x000000021500720c */ /* 0x000fcc0003fa6270 */
[----:B-----5:R-:W3:Y:S08]  /*0510*/  @!P3 LDC.64 R14, c[0x0][0x228] ;  /* 0x00008a00ff0ebb82 */ /* 0x020ef00000000a00 */
[----:B------:R-:W5:Y:S01]  /*0520*/  @!P5 LDC.64 R18, c[0x0][0x228] ;  /* 0x00008a00ff12db82 */ /* 0x000f620000000a00 */
[----:B------:R-:W-:Y:S02]  /*0530*/  @!P5 IMAD.IADD R21, R0, 0x1, R21 ;  /* 0x000000010015d824 */ /* 0x000fe400078e0215 */
[----:B-1----:R-:W-:Y:S01]  /*0540*/  @!P1 IMAD.WIDE.U32 R28, R27, 0x4, R28 ;  /* 0x000000041b1c9825 */ /* 0x002fe200078e001c */
[----:B------:R-:W-:-:S03]  /*0550*/  CS2R R26, SRZ ;  /* 0x00000000001a7805 */ /* 0x000fc6000001ff00 */
[----:B0-----:R-:W-:Y:S01]  /*0560*/  @!P4 IMAD.WIDE.U32 R12, R25, 0x4, R12 ;  /* 0x00000004190cc825 */ /* 0x001fe200078e000c */
[----:B------:R-:W-:Y:S02]  /*0570*/  MOV R25, RZ ;  /* 0x000000ff00197202 */ /* 0x000fe40000000f00 */
[----:B------:R-:W4:Y:S04]  /*0580*/  @!P1 LDG.E R26, desc[UR4][R28.64] ;  /* 0x000000041c1a9981 */ /* 0x000f28000c1e1900 */
[----:B------:R0:W4:Y:S01]  /*0590*/  @!P2 LDG.E R27, desc[UR4][R16.64] ;  /* 0x00000004101ba981 */ /* 0x000122000c1e1900 */
[----:B---3--:R-:W-:Y:S01]  /*05a0*/  @!P3 IMAD.WIDE.U32 R14, R23, 0x4, R14 ;  /* 0x00000004170eb825 */ /* 0x008fe200078e000e */
[----:B------:R-:W-:Y:S02]  /*05b0*/  HFMA2.MMA R23, -RZ, RZ, 0, 0 ;  /* 0x00000000ff177435 */ /* 0x000fe400000001ff */
[----:B------:R-:W3:Y:S01]  /*05c0*/  @!P4 LDG.E R25, desc[UR4][R12.64] ;  /* 0x000000040c19c981 */ /* 0x000ee2000c1e1900 */
[----:B-----5:R-:W-:Y:S01]  /*05d0*/  @!P5 IMAD.WIDE.U32 R18, R21, 0x4, R18 ;  /* 0x000000041512d825 */ /* 0x020fe200078e0012 */
[----:B------:R-:W-:-:S06]  /*05e0*/  HFMA2.MMA R21, -RZ, RZ, 0, 0 ;  /* 0x00000000ff157435 */ /* 0x000fcc00000001ff */
[----:B------:R1:W5:Y:S04]  /*05f0*/  @!P3 LDG.E R23, desc[UR4][R14.64] ;  /* 0x000000040e17b981 */ /* 0x000368000c1e1900 */
[----:B------:R1:W3:Y:S01]  /*0600*/  @!P5 LDG.E R21, desc[UR4][R18.64] ;  /* 0x000000041215d981 */ /* 0x0002e2000c1e1900 */
[----:B0-----:R-:W-:-:S04]  /*0610*/  IADD3 R17, R11, 0x80, RZ ;  /* 0x000000800b117810 */ /* 0x001fc80007ffe0ff */
[-C--:B------:R-:W-:Y:S01]  /*0620*/  ISETP.GE.AND P5, PT, R17, R2.reuse, PT ;  /* 0x000000021100720c */ /* 0x080fe20003fa6270 */
[C---:B-1----:R-:W-:Y:S01]  /*0630*/  VIADD R15, R11.reuse, 0x100 ;  /* 0x000001000b0f7836 */ /* 0x042fe20000000000 */
[----:B------:R-:W-:Y:S01]  /*0640*/  IADD3 R13, R11, 0x180, RZ ;  /* 0x000001800b0d7810 */ /* 0x000fe20007ffe0ff */
[----:B------:R-:W0:Y:S03]  /*0650*/  @!P0 LDC R17, c[0x0][0x218] ;  /* 0x00008600ff118b82 */ /* 0x000e260000000800 */
[----:B------:R-:W-:-:S07]  /*0660*/  ISETP.GE.AND P1, PT, R15, R2, PT ;  /* 0x000000020f00720c */ /* 0x000fce0003f26270 */
[----:B------:R-:W1:Y:S01]  /*0670*/  @!P5 LDC R14, c[0x0][0x218] ;  /* 0x00008600ff0edb82 */ /* 0x000e620000000800 */
[----:B------:R-:W-:Y:S02]  /*0680*/  ISETP.GE.AND P2, PT, R13, R2, PT ;  /* 0x000000020d00720c */ /* 0x000fe40003f46270 */
[----:B------:R-:W-:-:S04]  /*0690*/  IADD3 R13, R11, 0x200, RZ ;  /* 0x000002000b0d7810 */ /* 0x000fc80007ffe0ff */
[-C--:B------:R-:W-:Y:S01]  /*06a0*/  ISETP.GE.AND P3, PT, R13, R2.reuse, PT ;  /* 0x000000020d00720c */ /* 0x080fe20003f66270 */
[----:B------:R-:W-:Y:S01]  /*06b0*/  VIADD R13, R11, 0x280 ;  /* 0x000002800b0d7836 */ /* 0x000fe20000000000 */
[----:B------:R-:W1:Y:S04]  /*06c0*/  @!P1 LDC R15, c[0x0][0x218] ;  /* 0x00008600ff0f9b82 */ /* 0x000e680000000800 */
[----:B------:R-:W-:-:S04]  /*06d0*/  ISETP.GE.AND P4, PT, R13, R2, PT ;  /* 0x000000020d00720c */ /* 0x000fc80003f86270 */
[----:B------:R-:W1:Y:S01]  /*06e0*/  @!P0 LDC.64 R12, c[0x0][0x220] ;  /* 0x00008800ff0c8b82 */ /* 0x000e620000000a00 */
[----:B------:R-:W-:-:S08]  /*06f0*/  IADD3 R19, R11, 0x380, RZ ;  /* 0x000003800b137810 */ /* 0x000fd00007ffe0ff */
[----:B------:R-:W3:Y:S01]  /*0700*/  @!P4 LDC R16, c[0x0][0x218] ;  /* 0x00008600ff10cb82 */ /* 0x000ee20000000800 */
[----:B------:R-:W-:Y:S04]  /*0710*/  BSSY B0, `(.L_x_13220) ;  /* 0x0000048000007945 */ /* 0x000fe80003800000 */
[----:B------:R-:W-:Y:S01]  /*0720*/  BSSY B1, `(.L_x_13221) ;  /* 0x0000040000017945 */ /* 0x000fe20003800000 */
[----:B--2---:R-:W0:Y:S02]  /*0730*/  @!P0 MUFU.RCP R24, R24 ;  /* 0x0000001800188308 */ /* 0x004e240000001000 */
[----:B0-----:R-:W-:-:S06]  /*0740*/  @!P0 FMUL.FTZ R22, R24, R17 ;  /* 0x0000001118168220 */ /* 0x001fcc0000410000 */
[----:B----4-:R-:W1:Y:S08]  /*0750*/  @!P5 MUFU.RCP R3, R3 ;  /* 0x000000030003d308 */ /* 0x010e700000001000 */
[----:B------:R-:W0:Y:S01]  /*0760*/  @!P1 MUFU.RCP R20, R20 ;  /* 0x0000001400149308 */ /* 0x000e220000001000 */
[----:B-1----:R-:W-:Y:S01]  /*0770*/  @!P5 FMUL.FTZ R4, R3, R14 ;  /* 0x0000000e0304d220 */ /* 0x002fe20000410000 */
[----:B------:R-:W-:Y:S01]  /*0780*/  IADD3 R3, R11, 0x300, RZ ;  /* 0x000003000b037810 */ /* 0x000fe20007ffe0ff */
[----:B------:R-:W1:Y:S01]  /*0790*/  @!P3 LDC R14, c[0x0][0x218] ;  /* 0x00008600ff0ebb82 */ /* 0x000e620000000800 */
[----:B------:R-:W-:-:S02]  /*07a0*/  ISETP.GE.AND P5, PT, R19, R2, PT ;  /* 0x000000021300720c */ /* 0x000fc40003fa6270 */
[----:B------:R-:W-:Y:S01]  /*07b0*/  ISETP.GE.AND P6, PT, R3, R2, PT ;  /* 0x000000020300720c */ /* 0x000fe20003fc6270 */
[----:B------:R-:W-:Y:S02]  /*07c0*/  @!P0 IMAD.IADD R3, R0, 0x1, R11 ;  /* 0x0000000100038824 */ /* 0x000fe400078e020b */
[----:B0-----:R-:W-:Y:S02]  /*07d0*/  @!P1 FMUL.FTZ R5, R20, R15 ;  /* 0x0000000f14059220 */ /* 0x001fe40000410000 */
[----:B------:R-:W0:Y:S01]  /*07e0*/  @!P2 LDC R15, c[0x0][0x218] ;  /* 0x00008600ff0fab82 */ /* 0x000e220000000800 */
[----:B------:R-:W-:Y:S01]  /*07f0*/  @!P0 IMAD.WIDE.U32 R12, R3, 0x4, R12 ;  /* 0x00000004030c8825 */ /* 0x000fe200078e000c */
[----:B------:R-:W-:-:S06]  /*0800*/  @!P0 IADD3 R11, R11, 0x80, RZ ;  /* 0x000000800b0b8810 */ /* 0x000fcc0007ffe0ff */
[----:B------:R-:W2:Y:S01]  /*0810*/  @!P6 LDC R18, c[0x0][0x218] ;  /* 0x00008600ff12eb82 */ /* 0x000ea20000000800 */
[----:B------:R-:W0:Y:S07]  /*0820*/  @!P2 MUFU.RCP R26, R26 ;  /* 0x0000001a001aa308 */ /* 0x000e2e0000001000 */
[----:B------:R-:W4:Y:S01]  /*0830*/  @!P5 LDC R20, c[0x0][0x218] ;  /* 0x00008600ff14db82 */ /* 0x000f220000000800 */
[----:B------:R-:W1:Y:S01]  /*0840*/  @!P3 MUFU.RCP R27, R27 ;  /* 0x0000001b001bb308 */ /* 0x000e620000001000 */
[----:B------:R0:W-:Y:S01]  /*0850*/  @!P0 STG.E desc[UR4][R12.64], R22 ;  /* 0x000000160c008986 */ /* 0x0001e2000c101904 */
[----:B------:R-:W-:-:S06]  /*0860*/  ISETP.GE.AND P0, PT, R11, R2, PT ;  /* 0x000000020b00720c */ /* 0x000fcc0003f06270 */
[----:B-----5:R-:W5:Y:S08]  /*0870*/  @!P4 MUFU.RCP R23, R23 ;  /* 0x000000170017c308 */ /* 0x020f700000001000 */
[----:B---3--:R-:W2:Y:S08]  /*0880*/  @!P6 MUFU.RCP R25, R25 ;  /* 0x000000190019e308 */ /* 0x008eb00000001000 */
[----:B------:R-:W4:Y:S01]  /*0890*/  @!P5 MUFU.RCP R21, R21 ;  /* 0x000000150015d308 */ /* 0x000f220000001000 */
[----:B0-----:R-:W-:Y:S01]  /*08a0*/  @!P2 FMUL.FTZ R6, R26, R15 ;  /* 0x0000000f1a06a220 */ /* 0x001fe20000410000 */
[----:B-1----:R-:W-:Y:S01]  /*08b0*/  @!P3 FMUL.FTZ R7, R27, R14 ;  /* 0x0000000e1b07b220 */ /* 0x002fe20000410000 */
[----:B-----5:R-:W-:Y:S01]  /*08c0*/  @!P4 FMUL.FTZ R8, R23, R16 ;  /* 0x000000101708c220 */ /* 0x020fe20000410000 */
[----:B--2---:R-:W-:Y:S01]  /*08d0*/  @!P6 FMUL.FTZ R9, R25, R18 ;  /* 0x000000121909e220 */ /* 0x004fe20000410000 */
[----:B----4-:R-:W-:Y:S01]  /*08e0*/  @!P5 FMUL.FTZ R10, R21, R20 ;  /* 0x00000014150ad220 */ /* 0x010fe20000410000 */
[----:B------:R-:W-:Y:S06]  /*08f0*/  @P0 BRA `(.L_x_13222) ;  /* 0x0000000000300947 */ /* 0x000fec0003800000 */
        /* <DEDUP_REMOVED lines=12> */
.L_x_13222:
[----:B------:R-:W-:-:S13]  /*09c0*/  ISETP.GE.AND P0, PT, R11, R2, PT ;  /* 0x000000020b00720c */ /* 0x000fda0003f06270 */
[----:B------:R-:W-:Y:S05]  /*09d0*/  @P0 BRA `(.L_x_13224) ;  /* 0x0000000000300947 */ /* 0x000fea0003800000 */
[----:B0-----:R-:W0:Y:S01]  /*09e0*/  LDC.64 R4, c[0x0][0x220] ;  /* 0x00008800ff047b82 */ /* 0x001e220000000a00 */
[----:B------:R-:W-:Y:S01]  /*09f0*/  IMAD.IADD R3, R0, 0x1, R11 ;  /* 0x0000000100037824 */ /* 0x000fe200078e020b */
[----:B------:R-:W-:-:S03]  /*0a00*/  IADD3 R11, R11, 0x80, RZ ;  /* 0x000000800b0b7810 */ /* 0x000fc60007ffe0ff */
[----:B0-----:R-:W-:-:S05]  /*0a10*/  IMAD.WIDE.U32 R4, R3, 0x4, R4 ;  /* 0x0000000403047825 */ /* 0x001fca00078e0004 */
[----:B------:R1:W-:Y:S02]  /*0a20*/  STG.E desc[UR4][R4.64], R6 ;  /* 0x0000000604007986 */ /* 0x0003e4000c101904 */
.L_x_13223:
[----:B------:R-:W-:-:S13]  /*0a30*/  ISETP.GE.AND P0, PT, R11, R2, PT ;  /* 0x000000020b00720c */ /* 0x000fda0003f06270 */
[----:B------:R-:W-:Y:S05]  /*0a40*/  @P0 BRA `(.L_x_13225) ;  /* 0x0000000000340947 */ /* 0x000fea0003800000 */
[----:B01----:R-:W0:Y:S01]  /*0a50*/  LDC.64 R4, c[0x0][0x220] ;  /* 0x00008800ff047b82 */ /* 0x003e220000000a00 */
[----:B------:R-:W-:Y:S01]  /*0a60*/  IADD3 R3, R0, R11, RZ ;  /* 0x0000000b00037210 */ /* 0x000fe20007ffe0ff */
[----:B------:R-:W-:-:S04]  /*0a70*/  VIADD R11, R11, 0x80 ;  /* 0x000000800b0b7836 */ /* 0x000fc80000000000 */
[----:B0-----:R-:W-:-:S05]  /*0a80*/  IMAD.WIDE.U32 R4, R3, 0x4, R4 ;  /* 0x0000000403047825 */ /* 0x001fca00078e0004 */
[----:B------:R1:W-:Y:S02]  /*0a90*/  STG.E desc[UR4][R4.64], R7 ;  /* 0x0000000704007986 */ /* 0x0003e4000c101904 */
.L_x_13224:
        /* <DEDUP_REMOVED lines=8> */
.L_x_13225:
[----:B------:R-:W-:Y:S05]  /*0b20*/  BSYNC B1 ;  /* 0x0000000000017941 */ /* 0x000fea0003800000 */
.L_x_13221:
[----:B------:R-:W-:-:S13]  /*0b30*/  ISETP.GE.AND P0, PT, R11, R2, PT ;  /* 0x000000020b00720c */ /* 0x000fda0003f06270 */
[----:B012---:R-:W0:Y:S01]  /*0b40*/  @!P0 LDC.64 R4, c[0x0][0x220] ;  /* 0x00008800ff048b82 */ /* 0x007e220000000a00 */
[----:B------:R-:W-:Y:S01]  /*0b50*/  @!P0 IMAD.IADD R3, R0, 0x1, R11 ;  /* 0x0000000100038824 */ /* 0x000fe200078e020b */
[----:B------:R-:W-:-:S03]  /*0b60*/  @!P0 IADD3 R11, R11, 0x80, RZ ;  /* 0x000000800b0b8810 */ /* 0x000fc60007ffe0ff */
[----:B0-----:R-:W-:-:S05]  /*0b70*/  @!P0 IMAD.WIDE.U32 R4, R3, 0x4, R4 ;  /* 0x0000000403048825 */ /* 0x001fca00078e0004 */
[----:B------:R2:W-:Y:S02]  /*0b80*/  @!P0 STG.E desc[UR4][R4.64], R9 ;  /* 0x0000000904008986 */ /* 0x0005e4000c101904 */
.L_x_13226:
[----:B------:R-:W-:Y:S05]  /*0b90*/  BSYNC B0 ;  /* 0x0000000000007941 */ /* 0x000fea0003800000 */
.L_x_13220:
        /* <DEDUP_REMOVED lines=8> */
.L_x_13227:
        /* <DEDUP_REMOVED lines=14> */
.L_x_19420:


//--------------------- .text._ZN2at6native29vectorized_elementwise_kernelILi4ENS0_13AUnaryFunctorIfffNS0_15binary_internal10DivFunctorIfEEEESt5arrayIPcLm2EEEEviT0_T1_ --------------------------
	.section	.text._ZN2at6native29vectorized_elementwise_kernelILi4ENS0_13AUnaryFunctorIfffNS0_15binary_internal10DivFunctorIfEEEESt5arrayIPcLm2EEEEviT0_T1_,"ax",@progbits
	.align	128
        .global         _ZN2at6native29vectorized_elementwise_kernelILi4ENS0_13AUnaryFunctorIfffNS0_15binary_internal10DivFunctorIfEEEESt5arrayIPcLm2EEEEviT0_T1_
        .type           _ZN2at6native29vectorized_elementwise_kernelILi4ENS0_13AUnaryFunctorIfffNS0_15binary_internal10DivFunctorIfEEEESt5arrayIPcLm2EEEEviT0_T1_,@function
        .size           _ZN2at6native29vectorized_elementwise_kernelILi4ENS0_13AUnaryFunctorIfffNS0_15binary_internal10DivFunctorIfEEEESt5arrayIPcLm2EEEEviT0_T1_,(.L_x_19421 - _ZN2at6native29vectorized_elementwise_kernelILi4ENS0_13AUnaryFunctorIfffNS0_15binary_internal10DivFunctorIfEEEESt5arrayIPcLm2EEEEviT0_T1_)
        .other          _ZN2at6native29vectorized_elementwise_kernelILi4ENS0_13AUnaryFunctorIfffNS0_15binary_internal10DivFunctorIfEEEESt5arrayIPcLm2EEEEviT0_T1_,@"STO_CUDA_ENTRY STV_DEFAULT"
_ZN2at6native29vectorized_elementwise_kernelILi4ENS0_13AUnaryFunctorIfffNS0_15binary_internal10DivFunctorIfEEEESt5arrayIPcLm2EEEEviT0_T1_:
.text._ZN2at6native29vectorized_elementwise_kernelILi4ENS0_13AUnaryFunctorIfffNS0_15binary_internal10DivFunctorIfEEEESt5arrayIPcLm2EEEEviT0_T1_:
        /* <DEDUP_REMOVED lines=14> */
[----:B------:R-:W2:Y:S04]  /*00e0*/  LDG.E.128 R4, desc[UR4][R12.64] ;  /* 0x000000040c047981 */ /* 0x000ea8000c1e1d00 */
[----:B------:R-:W3:Y:S01]  /*00f0*/  LDG.E.128 R8, desc[UR4][R12.64+0x800] ;  /* 0x000800040c087981 */ /* 0x000ee2000c1e1d00 */
[----:B0-----:R-:W-:-:S04]  /*0100*/  IMAD.WIDE.U32 R2, R0, 0x4, R2 ;  /* 0x0000000400027825 */ /* 0x001fc800078e0002 */
[----:B------:R-:W-:Y:S01]  /*0110*/  IMAD.WIDE R2, R15, 0x10, R2 ;  /* 0x000000100f027825 */ /* 0x000fe200078e0202 */
[----:B--2---:R-:W0:Y:S08]  /*0120*/  MUFU.RCP R7, R7 ;  /* 0x0000000700077308 */ /* 0x004e300000001000 */
[----:B------:R-:W1:Y:S08]  /*0130*/  MUFU.RCP R6, R6 ;  /* 0x0000000600067308 */ /* 0x000e700000001000 */
[----:B------:R-:W2:Y:S01]  /*0140*/  MUFU.RCP R5, R5 ;  /* 0x0000000500057308 */ /* 0x000ea20000001000 */
[----:B0-----:R-:W-:-:S07]  /*0150*/  FMUL.FTZ R7, R7, UR6 ;  /* 0x0000000607077c20 */ /* 0x001fce0008410000 */
[----:B------:R-:W0:Y:S01]  /*0160*/  MUFU.RCP R4, R4 ;  /* 0x0000000400047308 */ /* 0x000e220000001000 */
[----:B-1----:R-:W-:-:S07]  /*0170*/  FMUL.FTZ R6, R6, UR6 ;  /* 0x0000000606067c20 */ /* 0x002fce0008410000 */
[----:B---3--:R-:W1:Y:S01]  /*0180*/  MUFU.RCP R11, R11 ;  /* 0x0000000b000b7308 */ /* 0x008e620000001000 */
[----:B--2---:R-:W-:-:S07]  /*0190*/  FMUL.FTZ R5, R5, UR6 ;  /* 0x0000000605057c20 */ /* 0x004fce0008410000 */
[----:B------:R-:W2:Y:S01]  /*01a0*/  MUFU.RCP R10, R10 ;  /* 0x0000000a000a7308 */ /* 0x000ea20000001000 */
[----:B0-----:R-:W-:-:S05]  /*01b0*/  FMUL.FTZ R4, R4, UR6 ;  /* 0x0000000604047c20 */ /* 0x001fca0008410000 */
[----:B------:R-:W-:Y:S02]  /*01c0*/  STG.E.128 desc[UR4][R2.64], R4 ;  /* 0x0000000402007986 */ /* 0x000fe4000c101d04 */
[----:B------:R-:W0:Y:S01]  /*01d0*/  MUFU.RCP R9, R9 ;  /* 0x0000000900097308 */ /* 0x000e220000001000 */
[----:B-1----:R-:W-:-:S07]  /*01e0*/  FMUL.FTZ R11, R11, UR6 ;  /* 0x000000060b0b7c20 */ /* 0x002fce0008410000 */
[----:B------:R-:W1:Y:S01]  /*01f0*/  MUFU.RCP R8, R8 ;  /* 0x0000000800087308 */ /* 0x000e620000001000 */
[----:B--2---:R-:W-:Y:S01]  /*0200*/  FMUL.FTZ R10, R10, UR6 ;  /* 0x000000060a0a7c20 */ /* 0x004fe20008410000 */
[----:B0-----:R-:W-:Y:S01]  /*0210*/  FMUL.FTZ R9, R9, UR6 ;  /* 0x0000000609097c20 */ /* 0x001fe20008410000 */
[----:B-1----:R-:W-:-:S05]  /*0220*/  FMUL.FTZ R8, R8, UR6 ;  /* 0x0000000608087c20 */ /* 0x002fca0008410000 */
[----:B------:R-:W-:Y:S01]  /*0230*/  STG.E.128 desc[UR4][R2.64+0x800], R8 ;  /* 0x0008000802007986 */ /* 0x000fe2000c101d04 */
[----:B------:R-:W-:Y:S05]  /*0240*/  EXIT ;  /* 0x000000000000794d */ /* 0x000fea0003800000 */
.L_x_13228:
        /* <DEDUP_REMOVED lines=115> */
.L_x_13231:
[----:B------:R-:W-:-:S13]  /*0980*/  ISETP.GE.AND P0, PT, R11, R2, PT ;  /* 0x000000020b00720c */ /* 0x000fda0003f06270 */
[----:B------:R-:W-:Y:S05]  /*0990*/  @P0 BRA `(.L_x_13233) ;  /* 0x0000000000300947 */ /* 0x000fea0003800000 */
[----:B0-----:R-:W0:Y:S01]  /*09a0*/  LDC.64 R4, c[0x0][0x220] ;  /* 0x00008800ff047b82 */ /* 0x001e220000000a00 */
[----:B------:R-:W-:Y:S01]  /*09b0*/  IMAD.IADD R3, R0, 0x1, R11 ;  /* 0x0000000100037824 */ /* 0x000fe200078e020b */
[----:B------:R-:W-:-:S03]  /*09c0*/  IADD3 R11, R11, 0x80, RZ ;  /* 0x000000800b0b7810 */ /* 0x000fc60007ffe0ff */
[----:B0-----:R-:W-:-:S05]  /*09d0*/  IMAD.WIDE.U32 R4, R3, 0x4, R4 ;  /* 0x0000000403047825 */ /* 0x001fca00078e0004 */
[----:B------:R1:W-:Y:S02]  /*09e0*/  STG.E desc[UR4][R4.64], R6 ;  /* 0x0000000604007986 */ /* 0x0003e4000c101904 */
.L_x_13232:
[----:B------:R-:W-:-:S13]  /*09f0*/  ISETP.GE.AND P0, PT, R11, R2, PT ;  /* 0x000000020b00720c */ /* 0x000fda0003f06270 */
[----:B------:R-:W-:Y:S05]  /*0a00*/  @P0 BRA `(.L_x_13234) ;  /* 0x0000000000340947 */ /* 0x000fea0003800000 */
[----:B01----:R-:W0:Y:S01]  /*0a10*/  LDC.64 R4, c[0x0][0x220] ;  /* 0x00008800ff047b82 */ /* 0x003e220000000a00 */
[----:B------:R-:W-:Y:S01]  /*0a20*/  IADD3 R3, R0, R11, RZ ;  /* 0x0000000b00037210 */ /* 0x000fe20007ffe0ff */
[----:B------:R-:W-:-:S04]  /*0a30*/  VIADD R11, R11, 0x80 ;  /* 0x000000800b0b7836 */ /* 0x000fc80000000000 */
[----:B0-----:R-:W-:-:S05]  /*0a40*/  IMAD.WIDE.U32 R4, R3, 0x4, R4 ;  /* 0x0000000403047825 */ /* 0x001fca00078e0004 */
[----:B------:R1:W-:Y:S02]  /*0a50*/  STG.E desc[UR4][R4.64], R7 ;  /* 0x0000000704007986 */ /* 0x0003e4000c101904 */
.L_x_13233:
        /* <DEDUP_REMOVED lines=8> */
.L_x_13234:
[----:B------:R-:W-:Y:S05]  /*0ae0*/  BSYNC B1 ;  /* 0x0000000000017941 */ /* 0x000fea0003800000 */
.L_x_13230:
[----:B------:R-:W-:-:S13]  /*0af0*/  ISETP.GE.AND P0, PT, R11, R2, PT ;  /* 0x000000020b00720c */ /* 0x000fda0003f06270 */
[----:B012---:R-:W0:Y:S01]  /*0b00*/  @!P0 LDC.64 R4, c[0x0][0x220] ;  /* 0x00008800ff048b82 */ /* 0x007e220000000a00 */
[----:B------:R-:W-:Y:S01]  /*0b10*/  @!P0 IMAD.IADD R3, R0, 0x1, R11 ;  /* 0x0000000100038824 */ /* 0x000fe200078e020b */
[----:B------:R-:W-:-:S03]  /*0b20*/  @!P0 IADD3 R11, R11, 0x80, RZ ;  /* 0x000000800b0b8810 */ /* 0x000fc60007ffe0ff */
[----:B0-----:R-:W-:-:S05]  /*0b30*/  @!P0 IMAD.WIDE.U32 R4, R3, 0x4, R4 ;  /* 0x0000000403048825 */ /* 0x001fca00078e0004 */
[----:B------:R2:W-:Y:S02]  /*0b40*/  @!P0 STG.E desc[UR4][R4.64], R9 ;  /* 0x0000000904008986 */ /* 0x0005e4000c101904 */
.L_x_13235:
[----:B------:R-:W-:Y:S05]  /*0b50*/  BSYNC B0 ;  /* 0x0000000000007941 */ /* 0x000fea0003800000 */
.L_x_13229:
        /* <DEDUP_REMOVED lines=8> */
.L_x_13236:
        /* <DEDUP_REMOVED lines=10> */
.L_x_19421:


//--------------------- .text._ZN2at6native29vectorized_elementwise_kernelILi8ENS0_13AUnaryFunctorIfffNS0_15binary_internal10DivFunctorIfEEEESt5arrayIPcLm2EEEEviT0_T1_ --------------------------
	.section	.text._ZN2at6native29vectorized_elementwise_kernelILi8ENS0_13AUnaryFunctorIfffNS0_15binary_internal10DivFunctorIfEEEESt5arrayIPcLm2EEEEviT0_T1_,"ax",@progbits
	.align	128
        .global         _ZN2at6native29vectorized_elementwise_kernelILi8ENS0_13AUnaryFunctorIfffNS0_15binary_internal10DivFunctorIfEEEESt5arrayIPcLm2EEEEviT0_T1_
        .type           _ZN2at6native29vectorized_elementwise_kernelILi8ENS0_13AUnaryFunctorIfffNS0_15binary_internal10DivFunctorIfEEEESt5arrayIPcLm2EEEEviT0_T1_,@function
        .size           _ZN2at6native29vectorized_elementwise_kernelILi8ENS0_13AUnaryFunctorIfffNS0_15binary_internal10DivFunctorIfEEEESt5arrayIPcLm2EEEEviT0_T1_,(.L_x_19422 - _ZN2at6native29vectorized_elementwise_kernelILi8ENS0_13AUnaryFunctorIfffNS0_15binary_internal10DivFunctorIfEEEESt5arrayIPcLm2EEEEviT0_T1_)
        .other          _ZN2at6native29vectorized_elementwise_kernelILi8ENS0_13AUnaryFunctorIfffNS0_15binary_internal10DivFunctorIfEEEESt5arrayIPcLm2EEEEviT0_T1_,@"STO_CUDA_ENTRY STV_DEFAULT"
_ZN2at6native29vectorized_elementwise_kernelILi8ENS0_13AUnaryFunctorIfffNS0_15binary_internal10DivFunctorIfEEEESt5arrayIPcLm2EEEEviT0_T1_:
.text._ZN2at6native29vectorized_elementwise_kernelILi8ENS0_13AUnaryFunctorIfffNS0_15binary_internal10DivFunctorIfEEEESt5arrayIPcLm2EEEEviT0_T1_:
        /* <DEDUP_REMOVED lines=37> */
.L_x_13237:
        /* <DEDUP_REMOVED lines=115> */
.L_x_13240:
[----:B------:R-:W-:-:S13]  /*0980*/  ISETP.GE.AND P0, PT, R11, R2, PT ;  /* 0x000000020b00720c */ /* 0x000fda0003f06270 */
[----:B------:R-:W-:Y:S05]  /*0990*/  @P0 BRA `(.L_x_13242) ;  /* 0x0000000000300947 */ /* 0x000fea0003800000 */
[----:B0-----:R-:W0:Y:S01]  /*09a0*/  LDC.64 R4, c[0x0][0x220] ;  /* 0x00008800ff047b82 */ /* 0x001e220000000a00 */
[----:B------:R-:W-:Y:S01]  /*09b0*/  IMAD.IADD R3, R0, 0x1, R11 ;  /* 0x0000000100037824 */ /* 0x000fe200078e020b */
[----:B------:R-:W-:-:S03]  /*09c0*/  IADD3 R11, R11, 0x80, RZ ;  /* 0x000000800b0b7810 */ /* 0x000fc60007ffe0ff */
[----:B0-----:R-:W-:-:S05]  /*09d0*/  IMAD.WIDE.U32 R4, R3, 0x4, R4 ;  /* 0x0000000403047825 */ /* 0x001fca00078e0004 */
[----:B------:R1:W-:Y:S02]  /*09e0*/  STG.E desc[UR4][R4.64], R6 ;  /* 0x0000000604007986 */ /* 0x0003e4000c101904 */
.L_x_13241:
[----:B------:R-:W-:-:S13]  /*09f0*/  ISETP.GE.AND P0, PT, R11, R2, PT ;  /* 0x000000020b00720c */ /* 0x000fda0003f06270 */
[----:B------:R-:W-:Y:S05]  /*0a00*/  @P0 BRA `(.L_x_13243) ;  /* 0x0000000000340947 */ /* 0x000fea0003800000 */
[----:B01----:R-:W0:Y:S01]  /*0a10*/  LDC.64 R4, c[0x0][0x220] ;  /* 0x00008800ff047b82 */ /* 0x003e220000000a00 */
[----:B------:R-:W-:Y:S01]  /*0a20*/  IADD3 R3, R0, R11, RZ ;  /* 0x0000000b00037210 */ /* 0x000fe20007ffe0ff */
[----:B------:R-:W-:-:S04]  /*0a30*/  VIADD R11, R11, 0x80 ;  /* 0x000000800b0b7836 */ /* 0x000fc80000000000 */
[----:B0-----:R-:W-:-:S05]  /*0a40*/  IMAD.WIDE.U32 R4, R3, 0x4, R4 ;  /* 0x0000000403047825 */ /* 0x001fca00078e0004 */
[----:B------:R1:W-:Y:S02]  /*0a50*/  STG.E desc[UR4][R4.64], R7 ;  /* 0x0000000704007986 */ /* 0x0003e4000c101904 */
.L_x_13242:
        /* <DEDUP_REMOVED lines=8> */
.L_x_13243:
[----:B------:R-:W-:Y:S05]  /*0ae0*/  BSYNC B1 ;  /* 0x0000000000017941 */ /* 0x000fea0003800000 */
.L_x_13239:
[----:B------:R-:W-:-:S13]  /*0af0*/  ISETP.GE.AND P0, PT, R11, R2, PT ;  /* 0x000000020b00720c */ /* 0x000fda0003f06270 */
[----:B012---:R-:W0:Y:S01]  /*0b00*/  @!P0 LDC.64 R4, c[0x0][0x220] ;  /* 0x00008800ff048b82 */ /* 0x007e220000000a00 */
[----:B------:R-:W-:Y:S01]  /*0b10*/  @!P0 IMAD.IADD R3, R0, 0x1, R11 ;  /* 0x0000000100038824 */ /* 0x000fe200078e020b */
[----:B------:R-:W-:-:S03]  /*0b20*/  @!P0 IADD3 R11, R11, 0x80, RZ ;  /* 0x000000800b0b8810 */ /* 0x000fc60007ffe0ff */
[----:B0-----:R-:W-:-:S05]  /*0b30*/  @!P0 IMAD.WIDE.U32 R4, R3, 0x4, R4 ;  /* 0x0000000403048825 */ /* 0x001fca00078e0004 */
[----:B------:R2:W-:Y:S02]  /*0b40*/  @!P0 STG.E desc[UR4][R4.64], R9 ;  /* 0x0000000904008986 */ /* 0x0005e4000c101904 */
.L_x_13244:
[----:B------:R-:W-:Y:S05]  /*0b50*/  BSYNC B0 ;  /* 0x0000000000007941 */ /* 0x000fea0003800000 */
.L_x_13238:
        /* <DEDUP_REMOVED lines=8> */
.L_x_13245:
        /* <DEDUP_REMOVED lines=10> */
.L_x_19422:


//--------------------- .text._ZN2at6native18elementwise_kernelILi128ELi4EZNS0_15gpu_kernel_implINS0_13BinaryFunctorIdddNS0_15binary_internal10DivFunctorIdEEEEEEvRNS_18TensorIteratorBaseERKT_EUliE_EEviT1_ --------------------------
	.section	.text._ZN2at6native18elementwise_kernelILi128ELi4EZNS0_15gpu_kernel_implINS0_13BinaryFunctorIdddNS0_15binary_internal10DivFunctorIdEEEEEEvRNS_18TensorIteratorBaseERKT_EUliE_EEviT1_,"ax",@progbits
	.align	128
        .global         _ZN2at6native18elementwise_kernelILi128ELi4EZNS0_15gpu_kernel_implINS0_13BinaryFunctorIdddNS0_15binary_internal10DivFunctorIdEEEEEEvRNS_18TensorIteratorBaseERKT_EUliE_EEviT1_
        .type           _ZN2at6native18elementwise_kernelILi128ELi4EZNS0_15gpu_kernel_implINS0_13BinaryFunctorIdddNS0_15binary_internal10DivFunctorIdEEEEEEvRNS_18TensorIteratorBaseERKT_EUliE_EEviT1_,@function
        .size           _ZN2at6native18elementwise_kernelILi128ELi4EZNS0_15gpu_kernel_implINS0_13BinaryFunctorIdddNS0_15binary_internal10DivFunctorIdEEEEEEvRNS_18TensorIteratorBaseERKT_EUliE_EEviT1_,(.L_x_19297 - _ZN2at6native18elementwise_kernelILi128ELi4EZNS0_15gpu_kernel_implINS0_13BinaryFunctorIdddNS0_15binary_internal10DivFunctorIdEEEEEEvRNS_18TensorIteratorBaseERKT_EUliE_EEviT1_)
        .other          _ZN2at6native18elementwise_kernelILi128ELi4EZNS0_15gpu_kernel_implINS0_13BinaryFunctorIdddNS0_15binary_internal10DivFunctorIdEEEEEEvRNS_18TensorIteratorBaseERKT_EUliE_EEviT1_,@"STO_CUDA_ENTRY STV_DEFAULT"
_ZN2at6native18elementwise_kernelILi128ELi4EZNS0_15gpu_kernel_implINS0_13BinaryFunctorIdddNS0_15binary_internal10DivFunctorIdEEEEEEvRNS_18TensorIteratorBaseERKT_EUliE_EEviT1_:
.text._ZN2at6native18elementwise_kernelILi128ELi4EZNS0_15gpu_kernel_implINS0_13BinaryFunctorIdddNS0_15binary_internal10DivFunctorIdEEEEEEvRNS_18TensorIteratorBaseERKT_EUliE_EEviT1_:
        /* <DEDUP_REMOVED lines=363> */
[----:B------:R-:W-:-:S07]  /*16b0*/  IMAD R22, R5, UR6, R22 ;  /* 0x0000000605167c24 */ /* 0x000fce000f8e0216 */
.L_x_13248:
        /* <DEDUP_REMOVED lines=19> */
[----:B--2---:R0:W1:Y:S01]  /*17f0*/  I2F.F64.S16 R18, R4 ;  /* 0x0000000400127312 */ /* 0x0040620000101c00 */
[----:B------:R-:W-:Y:S05]  /*1800*/  BRA `(.L_x_13254) ;  /* 0x0000000c007c7947 */ /* 0x000fea0003800000 */
.L_x_13252:
[----:B------:R-:W2:Y:S02]  /*1810*/  LDG.E.U8 R4, desc[UR36][R4.64] ;  /* 0x0000002404047981 */ /* 0x000ea4000c1e1100 */
[----:B--2---:R0:W1:Y:S01]  /*1820*/  I2F.F64.U16 R18, R4 ;  /* 0x0000000400127312 */ /* 0x0040620000101800 */
[----:B------:R-:W-:Y:S05]  /*1830*/  BRA `(.L_x_13254) ;  /* 0x0000000c00707947 */ /* 0x000fea0003800000 */
.L_x_13251:
[----:B------:R-:W-:-:S13]  /*1840*/  ISETP.NE.AND P0, PT, R3, 0x2, PT ;  /* 0x000000020300780c */ /* 0x000fda0003f05270 */
[----:B------:R-:W-:Y:S05]  /*1850*/  @!P0 BRA `(.L_x_13255) ;  /* 0x0000000000288947 */ /* 0x000fea0003800000 */
[----:B------:R-:W-:-:S13]  /*1860*/  ISETP.NE.AND P0, PT, R3, 0x3, PT ;  /* 0x000000030300780c */ /* 0x000fda0003f05270 */
[----:B------:R-:W-:Y:S05]  /*1870*/  @!P0 BRA `(.L_x_13256) ;  /* 0x0000000000148947 */ /* 0x000fea0003800000 */
[----:B------:R-:W-:-:S13]  /*1880*/  ISETP.NE.AND P0, PT, R3, 0x4, PT ;  /* 0x000000040300780c */ /* 0x000fda0003f05270 */
[----:B------:R-:W-:Y:S05]  /*1890*/  @P0 BRA `(.L_x_13253) ;  /* 0x0000000800fc0947 */ /* 0x000fea0003800000 */
[----:B------:R-:W2:Y:S02]  /*18a0*/  LDG.E.64 R18, desc[UR36][R4.64] ;  /* 0x0000002404127981 */ /* 0x000ea4000c1e1b00 */
[----:B--2---:R-:W0:Y:S01]  /*18b0*/  I2F.F64.S64 R18, R18 ;  /* 0x0000001200127312 */ /* 0x004e220000301c00 */
[----:B------:R-:W-:Y:S05]  /*18c0*/  BRA `(.L_x_13254) ;  /* 0x0000000c004c7947 */ /* 0x000fea0003800000 */
.L_x_13256:
[----:B------:R-:W2:Y:S02]  /*18d0*/  LDG.E R4, desc[UR36][R4.64] ;  /* 0x0000002404047981 */ /* 0x000ea4000c1e1900 */
[----:B--2---:R0:W1:Y:S01]  /*18e0*/  I2F.F64 R18, R4 ;  /* 0x0000000400127312 */ /* 0x0040620000201c00 */
[----:B------:R-:W-:Y:S05]  /*18f0*/  BRA `(.L_x_13254) ;  /* 0x0000000c00407947 */ /* 0x000fea0003800000 */
.L_x_13255:
[----:B------:R-:W2:Y:S02]  /*1900*/  LDG.E.U16 R4, desc[UR36][R4.64] ;  /* 0x0000002404047981 */ /* 0x000ea4000c1e1500 */
[----:B--2---:R0:W1:Y:S01]  /*1910*/  I2F.F64.S16 R18, R4 ;  /* 0x0000000400127312 */ /* 0x0040620000101c00 */
[----:B------:R-:W-:Y:S05]  /*1920*/  BRA `(.L_x_13254) ;  /* 0x0000000c00347947 */ /* 0x000fea0003800000 */
.L_x_13250:
[----:B------:R-:W-:-:S13]  /*1930*/  ISETP.GT.AND P0, PT, R3, 0x6, PT ;  /* 0x000000060300780c */ /* 0x000fda0003f04270 */
[----:B------:R-:W-:Y:S05]  /*1940*/  @P0 BRA `(.L_x_13257) ;  /* 0x0000000000340947 */ /* 0x000fea0003800000 */
[----:B------:R-:W-:-:S13]  /*1950*/  ISETP.NE.AND P0, PT, R3, 0x5, PT ;  /* 0x000000050300780c */ /* 0x000fda0003f05270 */
[----:B------:R-:W-:Y:S05]  /*1960*/  @!P0 BRA `(.L_x_13258) ;  /* 0x0000000000188947 */ /* 0x000fea0003800000 */
[----:B------:R-:W-:-:S13]  /*1970*/  ISETP.NE.AND P0, PT, R3, 0x6, PT ;  /* 0x000000060300780c */ /* 0x000fda0003f05270 */
[----:B------:R-:W-:Y:S05]  /*1980*/  @P0 BRA `(.L_x_13253) ;  /* 0x0000000800c00947 */ /* 0x000fea0003800000 */
[----:B------:R-:W2:Y:S02]  /*1990*/  LDG.E R18, desc[UR36][R4.64] ;  /* 0x0000002404127981 */ /* 0x000ea4000c1e1900 */
[----:B--2---:R-:W-:-:S06]  /*19a0*/  FMUL.FTZ R18, R18, 1 ;  /* 0x3f80000012127820 */ /* 0x004fcc0000410000 */
[----:B------:R-:W0:Y:S01]  /*19b0*/  F2F.F64.F32 R18, R18 ;  /* 0x0000001200127310 */ /* 0x000e220000201800 */
[----:B------:R-:W-:Y:S05]  /*19c0*/  BRA `(.L_x_13254) ;  /* 0x0000000c000c7947 */ /* 0x000fea0003800000 */
.L_x_13258:
[----:B------:R-:W2:Y:S02]  /*19d0*/  LDG.E.U16 R0, desc[UR36][R4.64] ;  /* 0x0000002404007981 */ /* 0x000ea4000c1e1500 */
[----:B--2---:R-:W-:-:S05]  /*19e0*/  HADD2.F32 R0, -RZ, R0.H0_H0 ;  /* 0x20000000ff007230 */ /* 0x004fca0000004100 */
[----:B------:R-:W-:-:S04]  /*19f0*/  FMUL.FTZ R0, R0, 1 ;  /* 0x3f80000000007820 */ /* 0x000fc80000410000 */
[----:B------:R0:W1:Y:S01]  /*1a00*/  F2F.F64.F32 R18, R0 ;  /* 0x0000000000127310 */ /* 0x0000620000201800 */
[----:B------:R-:W-:Y:S05]  /*1a10*/  BRA `(.L_x_13254) ;  /* 0x0000000800f87947 */ /* 0x000fea0003800000 */
.L_x_13257:
[----:B------:R-:W-:-:S13]  /*1a20*/  ISETP.NE.AND P0, PT, R3, 0x7, PT ;  /* 0x000000070300780c */ /* 0x000fda0003f05270 */
[----:B------:R-:W-:Y:S05]  /*1a30*/  @!P0 BRA `(.L_x_13259) ;  /* 0x0000000000348947 */ /* 0x000fea0003800000 */
        /* <DEDUP_REMOVED lines=8> */
.L_x_13260:
[----:B------:R-:W2:Y:S02]  /*1ac0*/  LDG.E.U16 R4, desc[UR36][R4.64] ;  /* 0x0000002404047981 */ /* 0x000ea4000c1e1500 */
[----:B--2---:R-:W-:-:S05]  /*1ad0*/  HADD2.F32 R0, -RZ, R4.H0_H0 ;  /* 0x20000004ff007230 */ /* 0x004fca0000004100 */
[----:B------:R-:W-:-:S04]  /*1ae0*/  FMUL.FTZ R0, R0, 1 ;  /* 0x3f80000000007820 */ /* 0x000fc80000410000 */
[----:B------:R0:W1:Y:S01]  /*1af0*/  F2F.F64.F32 R18, R0 ;  /* 0x0000000000127310 */ /* 0x0000620000201800 */
[----:B------:R-:W-:Y:S05]  /*1b00*/  BRA `(.L_x_13254) ;  /* 0x0000000800bc7947 */ /* 0x000fea0003800000 */
.L_x_13259:
[----:B------:R0:W5:Y:S01]  /*1b10*/  LDG.E.64 R18, desc[UR36][R4.64] ;  /* 0x0000002404127981 */ /* 0x000162000c1e1b00 */
[----:B------:R-:W-:Y:S05]  /*1b20*/  BRA `(.L_x_13254) ;  /* 0x0000000800b47947 */ /* 0x000fea0003800000 */
.L_x_13249:
        /* <DEDUP_REMOVED lines=11> */
[----:B------:R-:W-:Y:S01]  /*1be0*/  FSEL R19, RZ, 1.875, !P0 ;  /* 0x3ff00000ff137808 */ /* 0x000fe20004000000 */
[----:B------:R-:W-:Y:S08]  /*1bf0*/  BRA `(.L_x_13254) ;  /* 0x0000000800807947 */ /* 0x000ff00003800000 */
.L_x_13263:
[----:B------:R0:W5:Y:S01]  /*1c00*/  LDG.E.64 R18, desc[UR36][R4.64] ;  /* 0x0000002404127981 */ /* 0x000162000c1e1b00 */
[----:B------:R-:W-:Y:S05]  /*1c10*/  BRA `(.L_x_13254) ;  /* 0x0000000800787947 */ /* 0x000fea0003800000 */
.L_x_13262:
        /* <DEDUP_REMOVED lines=28> */
.L_x_13265:
        /* <DEDUP_REMOVED lines=15> */
.L_x_13264:
[----:B------:R-:W2:Y:S02]  /*1ed0*/  LDG.E.U16 R0, desc[UR36][R4.64] ;  /* 0x0000002404007981 */ /* 0x000ea4000c1e1500 */
[----:B--2---:R-:W-:-:S04]  /*1ee0*/  IMAD.U32 R0, R0, 0x10000, RZ ;  /* 0x0001000000007824 */ /* 0x004fc800078e00ff */
[----:B------:R-:W-:-:S04]  /*1ef0*/  FMUL.FTZ R0, R0, 1 ;  /* 0x3f80000000007820 */ /* 0x000fc80000410000 */
[----:B------:R0:W1:Y:S01]  /*1f00*/  F2F.F64.F32 R18, R0 ;  /* 0x0000000000127310 */ /* 0x0000620000201800 */
[----:B------:R-:W-:Y:S05]  /*1f10*/  BRA `(.L_x_13254) ;  /* 0x0000000400b87947 */ /* 0x000fea0003800000 */
.L_x_13261:
        /* <DEDUP_REMOVED lines=9> */
[----:B--2---:R0:W1:Y:S01]  /*1fb0*/  I2F.F64.U16 R18, R4 ;  /* 0x0000000400127312 */ /* 0x0040620000101800 */
[----:B------:R-:W-:Y:S05]  /*1fc0*/  BRA `(.L_x_13254) ;  /* 0x00000004008c7947 */ /* 0x000fea0003800000 */
.L_x_13268:
        /* <DEDUP_REMOVED lines=21> */
.L_x_13272:
[----:B------:R-:W-:Y:S05]  /*2120*/  BSYNC B1 ;  /* 0x0000000000017941 */ /* 0x000fea0003800000 */
.L_x_13271:
[----:B------:R-:W-:Y:S01]  /*2130*/  LEA R5, R0, 0x3b800000, 0x17 ;  /* 0x3b80000000057811 */ /* 0x000fe200078eb8ff */
[----:B------:R-:W-:-:S05]  /*2140*/  IMAD.SHL.U32 R0, R3, 0x100000, RZ ;  /* 0x0010000003007824 */ /* 0x000fca00078e00ff */
[----:B------:R-:W-:-:S07]  /*2150*/  LOP3.LUT R0, R5, R0, R6, 0xfe, !PT ;  /* 0x0000000005007212 */ /* 0x000fce00078efe06 */
.L_x_13270:
[----:B------:R-:W-:Y:S05]  /*2160*/  BSYNC B0 ;  /* 0x0000000000007941 */ /* 0x000fea0003800000 */
.L_x_13269:
[----:B------:R-:W-:-:S04]  /*2170*/  FMUL.FTZ R0, R0, 1 ;  /* 0x3f80000000007820 */ /* 0x000fc80000410000 */
[----:B------:R2:W3:Y:S01]  /*2180*/  F2F.F64.F32 R18, R0 ;  /* 0x0000000000127310 */ /* 0x0004e20000201800 */
[----:B------:R-:W-:Y:S05]  /*2190*/  BRA `(.L_x_13254) ;  /* 0x0000000400187947 */ /* 0x000fea0003800000 */
.L_x_13267:
        /* <DEDUP_REMOVED lines=21> */
.L_x_13276:
[----:B------:R-:W-:Y:S05]  /*22f0*/  BSYNC B1 ;  /* 0x0000000000017941 */ /* 0x000fea0003800000 */
.L_x_13275:
[----:B------:R-:W-:Y:S01]  /*2300*/  LEA R5, R0, 0x37800000, 0x17 ;  /* 0x3780000000057811 */ /* 0x000fe200078eb8ff */
[----:B------:R-:W-:-:S05]  /*2310*/  IMAD.SHL.U32 R0, R3, 0x200000, RZ ;  /* 0x0020000003007824 */ /* 0x000fca00078e00ff */
[----:B------:R-:W-:-:S07]  /*2320*/  LOP3.LUT R0, R5, R0, R6, 0xfe, !PT ;  /* 0x0000000005007212 */ /* 0x000fce00078efe06 */
.L_x_13274:
[----:B------:R-:W-:Y:S05]  /*2330*/  BSYNC B0 ;  /* 0x0000000000007941 */ /* 0x000fea0003800000 */
.L_x_13273:
[----:B------:R-:W-:-:S04]  /*2340*/  FMUL.FTZ R0, R0, 1 ;  /* 0x3f80000000007820 */ /* 0x000fc80000410000 */
[----:B------:R4:W0:Y:S01]  /*2350*/  F2F.F64.F32 R18, R0 ;  /* 0x0000000000127310 */ /* 0x0008220000201800 */
[----:B------:R-:W-:Y:S05]  /*2360*/  BRA `(.L_x_13254) ;  /* 0x0000000000a47947 */ /* 0x000fea0003800000 */
.L_x_13266:
        /* <DEDUP_REMOVED lines=12> */
[----:B------:R-:W-:Y:S01]  /*2430*/  @!P0 IMAD.MOV.U32 R0, RZ, RZ, 0x7f800001 ;  /* 0x7f800001ff008424 */ /* 0x000fe200078e00ff */
[----:B------:R-:W-:-:S07]  /*2440*/  @P0 SHF.L.U32 R0, R4, 0x17, RZ ;  /* 0x0000001704000819 */ /* 0x000fce00000006ff */
.L_x_13280:
[----:B------:R-:W-:Y:S05]  /*2450*/  BSYNC B0 ;  /* 0x0000000000007941 */ /* 0x000fea0003800000 */
.L_x_13279:
[----:B------:R-:W-:-:S04]  /*2460*/  FMUL.FTZ R0, R0, 1 ;  /* 0x3f80000000007820 */ /* 0x000fc80000410000 */
[----:B------:R0:W1:Y:S01]  /*2470*/  F2F.F64.F32 R18, R0 ;  /* 0x0000000000127310 */ /* 0x0000620000201800 */
[----:B------:R-:W-:Y:S05]  /*2480*/  BRA `(.L_x_13254) ;  /* 0x00000000005c7947 */ /* 0x000fea0003800000 */
.L_x_13253:
        /* <DEDUP_REMOVED lines=16> */
.L_x_13281:
[----:B------:R-:W-:Y:S01]  /*2590*/  CS2R R18, SRZ ;  /* 0x0000000000127805 */ /* 0x000fe2000001ff00 */
[----:B------:R-:W-:Y:S06]  /*25a0*/  BRA `(.L_x_13254) ;  /* 0x0000000000147947 */ /* 0x000fec0003800000 */
.L_x_13278:
[----:B------:R-:W2:Y:S02]  /*25b0*/  LDG.E.64 R18, desc[UR36][R4.64] ;  /* 0x0000002404127981 */ /* 0x000ea4000c1e1b00 */
[----:B--2---:R-:W0:Y:S01]  /*25c0*/  I2F.F64.U64 R18, R18 ;  /* 0x0000001200127312 */ /* 0x004e220000301800 */
[----:B------:R-:W-:Y:S05]  /*25d0*/  BRA `(.L_x_13254) ;  /* 0x0000000000087947 */ /* 0x000fea0003800000 */
.L_x_13277:
[----:B------:R-:W2:Y:S02]  /*25e0*/  LDG.E R4, desc[UR36][R4.64] ;  /* 0x0000002404047981 */ /* 0x000ea4000c1e1900 */
[----:B--2---:R0:W1:Y:S02]  /*25f0*/  I2F.F64.U32 R18, R4 ;  /* 0x0000000400127312 */ /* 0x0040640000201800 */
.L_x_13254:
[----:B------:R-:W2:Y:S01]  /*2600*/  LDC.U8 R3, c[0x0][0x493] ;  /* 0x000124c0ff037b82 */ /* 0x000ea20000000000 */
[----:B------:R-:W-:Y:S02]  /*2610*/  ULDC.64 UR4, c[0x0][0x488] ;  /* 0x0001220000047ab9 */ /* 0x000fe40000000a00 */
[----:B0-----:R-:W-:-:S05]  /*2620*/  IADD3 R4, P1, R22, UR4, RZ ;  /* 0x0000000416047c10 */ /* 0x001fca000ff3e0ff */
        /* <DEDUP_REMOVED lines=13> */
[----:B--2---:R0:W2:Y:S01]  /*2700*/  I2F.F64.S16 R6, R4 ;  /* 0x0000000400067312 */ /* 0x0040a20000101c00 */
[----:B------:R-:W-:Y:S05]  /*2710*/  BRA `(.L_x_13287) ;  /* 0x0000000c007c7947 */ /* 0x000fea0003800000 */
.L_x_13285:
[----:B------:R-:W2:Y:S02]  /*2720*/  LDG.E.U8 R4, desc[UR36][R4.64] ;  /* 0x0000002404047981 */ /* 0x000ea4000c1e1100 */
[----:B--2---:R0:W2:Y:S01]  /*2730*/  I2F.F64.U16 R6, R4 ;  /* 0x0000000400067312 */ /* 0x0040a20000101800 */
[----:B------:R-:W-:Y:S05]  /*2740*/  BRA `(.L_x_13287) ;  /* 0x0000000c00707947 */ /* 0x000fea0003800000 */
.L_x_13284:
        /* <DEDUP_REMOVED lines=9> */
.L_x_13289:
[----:B------:R-:W2:Y:S02]  /*27e0*/  LDG.E R4, desc[UR36][R4.64] ;  /* 0x0000002404047981 */ /* 0x000ea4000c1e1900 */
[----:B--2---:R2:W4:Y:S01]  /*27f0*/  I2F.F64 R6, R4 ;  /* 0x0000000400067312 */ /* 0x0045220000201c00 */
[----:B------:R-:W-:Y:S05]  /*2800*/  BRA `(.L_x_13287) ;  /* 0x0000000c00407947 */ /* 0x000fea0003800000 */
.L_x_13288:
[----:B------:R-:W2:Y:S02]  /*2810*/  LDG.E.U16 R4, desc[UR36][R4.64] ;  /* 0x0000002404047981 */ /* 0x000ea4000c1e1500 */
[----:B--2---:R0:W2:Y:S01]  /*2820*/  I2F.F64.S16 R6, R4 ;  /* 0x0000000400067312 */ /* 0x0040a20000101c00 */
[----:B------:R-:W-:Y:S05]  /*2830*/  BRA `(.L_x_13287) ;  /* 0x0000000c00347947 */ /* 0x000fea0003800000 */
.L_x_13283:
        /* <DEDUP_REMOVED lines=10> */
.L_x_13291:
[----:B------:R-:W2:Y:S02]  /*28e0*/  LDG.E.U16 R0, desc[UR36][R4.64] ;  /* 0x0000002404007981 */ /* 0x000ea4000c1e1500 */
[----:B--2---:R-:W-:-:S05]  /*28f0*/  HADD2.F32 R0, -RZ, R0.H0_H0 ;  /* 0x20000000ff007230 */ /* 0x004fca0000004100 */
[----:B------:R-:W-:-:S04]  /*2900*/  FMUL.FTZ R0, R0, 1 ;  /* 0x3f80000000007820 */ /* 0x000fc80000410000 */
[----:B------:R0:W2:Y:S01]  /*2910*/  F2F.F64.F32 R6, R0 ;  /* 0x0000000000067310 */ /* 0x0000a20000201800 */
[----:B------:R-:W-:Y:S05]  /*2920*/  BRA `(.L_x_13287) ;  /* 0x0000000800f87947 */ /* 0x000fea0003800000 */
.L_x_13290:
        /* <DEDUP_REMOVED lines=10> */
.L_x_13293:
[----:B------:R-:W2:Y:S02]  /*29d0*/  LDG.E.U16 R4, desc[UR36][R4.64] ;  /* 0x0000002404047981 */ /* 0x000ea4000c1e1500 */
[----:B--2---:R-:W-:-:S05]  /*29e0*/  HADD2.F32 R0, -RZ, R4.H0_H0 ;  /* 0x20000004ff007230 */ /* 0x004fca0000004100 */
[----:B------:R-:W-:-:S04]  /*29f0*/  FMUL.FTZ R0, R0, 1 ;  /* 0x3f80000000007820 */ /* 0x000fc80000410000 */
[----:B------:R0:W2:Y:S01]  /*2a00*/  F2F.F64.F32 R6, R0 ;  /* 0x0000000000067310 */ /* 0x0000a20000201800 */
[----:B------:R-:W-:Y:S05]  /*2a10*/  BRA `(.L_x_13287) ;  /* 0x0000000800bc7947 */ /* 0x000fea0003800000 */
.L_x_13292:
[----:B------:R0:W5:Y:S01]  /*2a20*/  LDG.E.64 R6, desc[UR36][R4.64] ;  /* 0x0000002404067981 */ /* 0x000162000c1e1b00 */
[----:B------:R-:W-:Y:S05]  /*2a30*/  BRA `(.L_x_13287) ;  /* 0x0000000800b47947 */ /* 0x000fea0003800000 */
.L_x_13282:
        /* <DEDUP_REMOVED lines=13> */
.L_x_13296:
[----:B------:R0:W5:Y:S01]  /*2b10*/  LDG.E.64 R6, desc[UR36][R4.64] ;  /* 0x0000002404067981 */ /* 0x000162000c1e1b00 */
[----:B------:R-:W-:Y:S05]  /*2b20*/  BRA `(.L_x_13287) ;  /* 0x0000000800787947 */ /* 0x000fea0003800000 */
.L_x_13295:
        /* <DEDUP_REMOVED lines=25> */
[----:B------:R-:W-:-:S06]  /*2cc0*/  FMUL.FTZ R7, R7, 1 ;  /* 0x3f80000007077820 */ /* 0x000fcc0000410000 */
[----:B------:R-:W0:Y:S01]  /*2cd0*/  F2F.F64.F32 R6, R7 ;  /* 0x0000000700067310 */ /* 0x000e220000201800 */
[----:B------:R-:W-:Y:S05]  /*2ce0*/  BRA `(.L_x_13287) ;  /* 0x0000000800087947 */ /* 0x000fea0003800000 */
.L_x_13298:
        /* <DEDUP_REMOVED lines=13> */
[----:B------:R0:W2:Y:S01]  /*2dc0*/  F2F.F64.F32 R6, R0 ;  /* 0x0000000000067310 */ /* 0x0000a20000201800 */
[----:B------:R-:W-:Y:S05]  /*2dd0*/  BRA `(.L_x_13287) ;  /* 0x0000000400cc7947 */ /* 0x000fea0003800000 */
.L_x_13297:
[----:B------:R-:W2:Y:S02]  /*2de0*/  LDG.E.U16 R0, desc[UR36][R4.64] ;  /* 0x0000002404007981 */ /* 0x000ea4000c1e1500 */
[----:B--2---:R-:W-:-:S04]  /*2df0*/  IMAD.U32 R0, R0, 0x10000, RZ ;  /* 0x0001000000007824 */ /* 0x004fc800078e00ff */
[----:B------:R-:W-:-:S04]  /*2e00*/  FMUL.FTZ R0, R0, 1 ;  /* 0x3f80000000007820 */ /* 0x000fc80000410000 */
[----:B------:R0:W2:Y:S01]  /*2e10*/  F2F.F64.F32 R6, R0 ;  /* 0x0000000000067310 */ /* 0x0000a20000201800 */
[----:B------:R-:W-:Y:S05]  /*2e20*/  BRA `(.L_x_13287) ;  /* 0x0000000400b87947 */ /* 0x000fea0003800000 */
.L_x_13294:
        /* <DEDUP_REMOVED lines=9> */
[----:B--2---:R0:W2:Y:S01]  /*2ec0*/  I2F.F64.U16 R6, R4 ;  /* 0x0000000400067312 */ /* 0x0040a20000101800 */
[----:B------:R-:W-:Y:S05]  /*2ed0*/  BRA `(.L_x_13287) ;  /* 0x00000004008c7947 */ /* 0x000fea0003800000 */
.L_x_13301:
        /* <DEDUP_REMOVED lines=21> */
.L_x_13305:
[----:B------:R-:W-:Y:S05]  /*3030*/  BSYNC B1 ;  /* 0x0000000000017941 */ /* 0x000fea0003800000 */
.L_x_13304:
[----:B------:R-:W-:Y:S02]  /*3040*/  LEA R5, R0, 0x3b800000, 0x17 ;  /* 0x3b80000000057811 */ /* 0x000fe400078eb8ff */
[----:B------:R-:W-:-:S04]  /*3050*/  SHF.L.U32 R0, R3, 0x14, RZ ;  /* 0x0000001403007819 */ /* 0x000fc800000006ff */
[----:B------:R-:W-:-:S07]  /*3060*/  LOP3.LUT R0, R5, R0, R6, 0xfe, !PT ;  /* 0x0000000005007212 */ /* 0x000fce00078efe06 */
.L_x_13303:
[----:B------:R-:W-:Y:S05]  /*3070*/  BSYNC B0 ;  /* 0x0000000000007941 */ /* 0x000fea0003800000 */
.L_x_13302:
[----:B------:R-:W-:-:S04]  /*3080*/  FMUL.FTZ R0, R0, 1 ;  /* 0x3f80000000007820 */ /* 0x000fc80000410000 */
[----:B------:R0:W2:Y:S01]  /*3090*/  F2F.F64.F32 R6, R0 ;  /* 0x0000000000067310 */ /* 0x0000a20000201800 */
[----:B------:R-:W-:Y:S05]  /*30a0*/  BRA `(.L_x_13287) ;  /* 0x0000000400187947 */ /* 0x000fea0003800000 */
.L_x_13300:
        /* <DEDUP_REMOVED lines=21> */
.L_x_13309:
[----:B------:R-:W-:Y:S05]  /*3200*/  BSYNC B1 ;  /* 0x0000000000017941 */ /* 0x000fea0003800000 */
.L_x_13308:
[----:B------:R-:W-:Y:S01]  /*3210*/  LEA R5, R0, 0x37800000, 0x17 ;  /* 0x3780000000057811 */ /* 0x000fe200078eb8ff */
[----:B------:R-:W-:-:S05]  /*3220*/  IMAD.SHL.U32 R0, R3, 0x200000, RZ ;  /* 0x0020000003007824 */ /* 0x000fca00078e00ff */
[----:B------:R-:W-:-:S07]  /*3230*/  LOP3.LUT R0, R5, R0, R6, 0xfe, !PT ;  /* 0x0000000005007212 */ /* 0x000fce00078efe06 */
.L_x_13307:
[----:B------:R-:W-:Y:S05]  /*3240*/  BSYNC B0 ;  /* 0x0000000000007941 */ /* 0x000fea0003800000 */
.L_x_13306:
[----:B------:R-:W-:-:S04]  /*3250*/  FMUL.FTZ R0, R0, 1 ;  /* 0x3f80000000007820 */ /* 0x000fc80000410000 */
[----:B------:R0:W2:Y:S01]  /*3260*/  F2F.F64.F32 R6, R0 ;  /* 0x0000000000067310 */ /* 0x0000a20000201800 */
[----:B------:R-:W-:Y:S05]  /*3270*/  BRA `(.L_x_13287) ;  /* 0x0000000000a47947 */ /* 0x000fea0003800000 */
.L_x_13299:
        /* <DEDUP_REMOVED lines=14> */
.L_x_13313:
[----:B------:R-:W-:Y:S05]  /*3360*/  BSYNC B0 ;  /* 0x0000000000007941 */ /* 0x000fea0003800000 */
.L_x_13312:
[----:B------:R-:W-:-:S04]  /*3370*/  FMUL.FTZ R0, R0, 1 ;  /* 0x3f80000000007820 */ /* 0x000fc80000410000 */
[----:B------:R0:W2:Y:S01]  /*3380*/  F2F.F64.F32 R6, R0 ;  /* 0x0000000000067310 */ /* 0x0000a20000201800 */
[----:B------:R-:W-:Y:S05]  /*3390*/  BRA `(.L_x_13287) ;  /* 0x00000000005c7947 */ /* 0x000fea0003800000 */
.L_x_13286:
        /* <DEDUP_REMOVED lines=16> */
.L_x_13314:
[----:B------:R-:W-:Y:S01]  /*34a0*/  CS2R R6, SRZ ;  /* 0x0000000000067805 */ /* 0x000fe2000001ff00 */
[----:B------:R-:W-:Y:S06]  /*34b0*/  BRA `(.L_x_13287) ;  /* 0x0000000000147947 */ /* 0x000fec0003800000 */
.L_x_13311:
[----:B------:R-:W2:Y:S02]  /*34c0*/  LDG.E.64 R6, desc[UR36][R4.64] ;  /* 0x0000002404067981 */ /* 0x000ea4000c1e1b00 */
[----:B--2---:R-:W0:Y:S01]  /*34d0*/  I2F.F64.U64 R6, R6 ;  /* 0x0000000600067312 */ /* 0x004e220000301800 */
[----:B------:R-:W-:Y:S05]  /*34e0*/  BRA `(.L_x_13287) ;  /* 0x0000000000087947 */ /* 0x000fea0003800000 */
.L_x_13310:
[----:B------:R-:W2:Y:S02]  /*34f0*/  LDG.E R4, desc[UR36][R4.64] ;  /* 0x0000002404047981 */ /* 0x000ea4000c1e1900 */
[----:B--2---:R0:W2:Y:S02]  /*3500*/  I2F.F64.U32 R6, R4 ;  /* 0x0000000400067312 */ /* 0x0040a40000201800 */
.L_x_13287:
[----:B0-2-45:R-:W0:Y:S01]  /*3510*/  MUFU.RCP64H R5, R7 ;  /* 0x0000000700057308 */ /* 0x035e220000001800 */
[----:B------:R-:W-:Y:S01]  /*3520*/  IMAD.MOV.U32 R4, RZ, RZ, 0x1 ;  /* 0x00000001ff047424 */ /* 0x000fe200078e00ff */
[----:B-1-3--:R-:W-:Y:S01]  /*3530*/  FSETP.GEU.AND P1, PT, |R19|, 6.5827683646048100446e-37, PT ;  /* 0x036000001300780b */ /* 0x00afe20003f2e200 */
        /* <DEDUP_REMOVED lines=16> */
[----:B------:R-:W-:Y:S05]  /*3640*/  CALL.REL.NOINC `($__internal_42_$__cuda_sm20_div_rn_f64_full) ;  /* 0x000000e400b87944 */ /* 0x000fea0003c00000 */
.L_x_13316:
[----:B------:R-:W-:Y:S05]  /*3650*/  BSYNC B0 ;  /* 0x0000000000007941 */ /* 0x000fea0003800000 */
.L_x_13315:
        /* <DEDUP_REMOVED lines=15> */
.L_x_13320:
[----:B------:R-:W0:Y:S02]  /*3750*/  F2I.S64.F64.TRUNC R4, R4 ;  /* 0x0000000400047311 */ /* 0x000e24000030d900 */
[----:B0-----:R-:W-:-:S05]  /*3760*/  IMAD.MOV.U32 R3, RZ, RZ, R4 ;  /* 0x000000ffff037224 */ /* 0x001fca00078e0004 */
[----:B------:R0:W-:Y:S01]  /*3770*/  STG.E.U8 desc[UR36][R16.64], R3 ;  /* 0x0000000310007986 */ /* 0x0001e2000c101124 */
[----:B------:R-:W-:Y:S05]  /*3780*/  BRA `(.L_x_13322) ;  /* 0x0000000c00f87947 */ /* 0x000fea0003800000 */
.L_x_13319:
        /* <DEDUP_REMOVED lines=9> */
.L_x_13324:
[----:B------:R-:W0:Y:S02]  /*3820*/  F2I.F64.TRUNC R5, R4 ;  /* 0x0000000400057311 */ /* 0x000e24000030d100 */
[----:B0-----:R0:W-:Y:S01]  /*3830*/  STG.E desc[UR36][R16.64], R5 ;  /* 0x0000000510007986 */ /* 0x0011e2000c101924 */
[----:B------:R-:W-:Y:S05]  /*3840*/  BRA `(.L_x_13322) ;  /* 0x0000000c00c87947 */ /* 0x000fea0003800000 */
.L_x_13323:
[----:B------:R-:W0:Y:S02]  /*3850*/  F2I.F64.TRUNC R5, R4 ;  /* 0x0000000400057311 */ /* 0x000e24000030d100 */
[----:B0-----:R0:W-:Y:S01]  /*3860*/  STG.E.U16 desc[UR36][R16.64], R5 ;  /* 0x0000000510007986 */ /* 0x0011e2000c101524 */
[----:B------:R-:W-:Y:S05]  /*3870*/  BRA `(.L_x_13322) ;  /* 0x0000000c00bc7947 */ /* 0x000fea0003800000 */
.L_x_13318:
        /* <DEDUP_REMOVED lines=13> */
.L_x_13326:
        /* <DEDUP_REMOVED lines=8> */
.L_x_13325:
        /* <DEDUP_REMOVED lines=10> */
[----:B------:R-:W-:-:S13]  /*3a70*/  IMAD.MOV.U32 R7, RZ, RZ, RZ ;  /* 0x000000ffff077224 */ /* 0x000fda00078e00ff */
[----:B0-----:R-:W-:-:S05]  /*3a80*/  @!P0 FMUL R6, R6, 1.175494350822287508e-38 ;  /* 0x0080000006068820 */ /* 0x001fca0000400000 */
[----:B------:R0:W-:Y:S01]  /*3a90*/  STG.E.64 desc[UR36][R16.64], R6 ;  /* 0x0000000610007986 */ /* 0x0001e2000c101b24 */
[----:B------:R-:W-:Y:S05]  /*3aa0*/  BRA `(.L_x_13322) ;  /* 0x0000000c00307947 */ /* 0x000fea0003800000 */
.L_x_13328:
[----:B------:R-:W-:Y:S01]  /*3ab0*/  UMOV UR4, 0xf0000000 ;  /* 0xf000000000047882 */ /* 0x000fe20000000000 */
[----:B------:R-:W-:Y:S01]  /*3ac0*/  UMOV UR5, 0x380fffff ;  /* 0x380fffff00057882 */ /* 0x000fe20000000000 */
[----:B------:R-:W0:Y:S01]  /*3ad0*/  F2F.F32.F64 R0, R4 ;  /* 0x0000000400007310 */ /* 0x000e220000301000 */
[----:B------:R-:W-:-:S14]  /*3ae0*/  DSETP.GEU.AND P0, PT, |R4|, UR4, PT ;  /* 0x0000000404007e2a */ /* 0x000fdc000bf0e200 */
[----:B0-----:R-:W-:-:S05]  /*3af0*/  @!P0 FMUL R0, R0, 1.175494350822287508e-38 ;  /* 0x0080000000008820 */ /* 0x001fca0000400000 */
[----:B------:R-:W-:-:S04]  /*3b00*/  F2FP.F16.F32.PACK_AB R3, RZ, R0 ;  /* 0x00000000ff03723e */ /* 0x000fc800000000ff */
[----:B------:R-:W-:-:S05]  /*3b10*/  PRMT R3, R3, 0x5410, RZ ;  /* 0x0000541003037816 */ /* 0x000fca00000000ff */
[----:B------:R0:W-:Y:S01]  /*3b20*/  STG.E desc[UR36][R16.64], R3 ;  /* 0x0000000310007986 */ /* 0x0001e2000c101924 */
[----:B------:R-:W-:Y:S05]  /*3b30*/  BRA `(.L_x_13322) ;  /* 0x0000000c000c7947 */ /* 0x000fea0003800000 */
.L_x_13327:
[----:B------:R0:W-:Y:S01]  /*3b40*/  STG.E.64 desc[UR36][R16.64], R4 ;  /* 0x0000000410007986 */ /* 0x0001e2000c101b24 */
[----:B------:R-:W-:Y:S05]  /*3b50*/  BRA `(.L_x_13322) ;  /* 0x0000000c00047947 */ /* 0x000fea0003800000 */
.L_x_13317:
        /* <DEDUP_REMOVED lines=9> */
[----:B------:R-:W-:-:S05]  /*3bf0*/  SEL R3, RZ, 0x1, !P0 ;  /* 0x00000001ff037807 */ /* 0x000fca0004000000 */
[----:B------:R0:W-:Y:S01]  /*3c00*/  STG.E.U8 desc[UR36][R16.64], R3 ;  /* 0x0000000310007986 */ /* 0x0001e2000c101124 */
[----:B------:R-:W-:Y:S05]  /*3c10*/  BRA `(.L_x_13322) ;  /* 0x0000000800d47947 */ /* 0x000fea0003800000 */
.L_x_13331:
[----:B------:R-:W-:-:S05]  /*3c20*/  CS2R R6, SRZ ;  /* 0x0000000000067805 */ /* 0x000fca000001ff00 */
[----:B------:R0:W-:Y:S01]  /*3c30*/  STG.E.128 desc[UR36][R16.64], R4 ;  /* 0x0000000410007986 */ /* 0x0001e2000c101d24 */
[----:B------:R-:W-:Y:S05]  /*3c40*/  BRA `(.L_x_13322) ;  /* 0x0000000800c87947 */ /* 0x000fea0003800000 */
.L_x_13330:
        /* <DEDUP_REMOVED lines=25> */
.L_x_13335:
[----:B------:R-:W-:Y:S05]  /*3de0*/  BSYNC B0 ;  /* 0x0000000000007941 */ /* 0x000fea0003800000 */
.L_x_13334:
[----:B------:R-:W-:-:S05]  /*3df0*/  LOP3.LUT R7, R0, R7, RZ, 0xfc, !PT ;  /* 0x0000000700077212 */ /* 0x000fca00078efcff */
[----:B------:R0:W-:Y:S01]  /*3e00*/  STG.E.U8 desc[UR36][R16.64], R7 ;  /* 0x0000000710007986 */ /* 0x0001e2000c101124 */
[----:B------:R-:W-:Y:S05]  /*3e10*/  BRA `(.L_x_13322) ;  /* 0x0000000800547947 */ /* 0x000fea0003800000 */
.L_x_13333:
        /* <DEDUP_REMOVED lines=17> */
.L_x_13337:
[----:B------:R-:W-:Y:S01]  /*3f30*/  IMAD.MOV.U32 R0, RZ, RZ, 0x7f ;  /* 0x0000007fff007424 */ /* 0x000fe200078e00ff */
[----:B------:R-:W-:-:S04]  /*3f40*/  ISETP.GT.U32.AND P0, PT, R3, 0x7f800000, PT ;  /* 0x7f8000000300780c */ /* 0x000fc80003f04070 */
[----:B------:R-:W-:-:S09]  /*3f50*/  SEL R0, R0, 0x7c, P0 ;  /* 0x0000007c00007807 */ /* 0x000fd20000000000 */
.L_x_13338:
[----:B------:R-:W-:Y:S05]  /*3f60*/  BSYNC B0 ;  /* 0x0000000000007941 */ /* 0x000fea0003800000 */
.L_x_13336:
[----:B------:R-:W-:-:S04]  /*3f70*/  LOP3.LUT R3, R7, 0x80000000, RZ, 0xc0, !PT ;  /* 0x8000000007037812 */ /* 0x000fc800078ec0ff */
[----:B------:R-:W-:-:S04]  /*3f80*/  SHF.R.U32.HI R3, RZ, 0x18, R3 ;  /* 0x00000018ff037819 */ /* 0x000fc80000011603 */
[----:B------:R-:W-:-:S05]  /*3f90*/  LOP3.LUT R3, R0, R3, RZ, 0xfc, !PT ;  /* 0x0000000300037212 */ /* 0x000fca00078efcff */
[----:B------:R0:W-:Y:S01]  /*3fa0*/  STG.E.U8 desc[UR36][R16.64], R3 ;  /* 0x0000000310007986 */ /* 0x0001e2000c101124 */
[----:B------:R-:W-:Y:S05]  /*3fb0*/  BRA `(.L_x_13322) ;  /* 0x0000000400ec7947 */ /* 0x000fea0003800000 */
.L_x_13332:
        /* <DEDUP_REMOVED lines=8> */
.L_x_13329:
        /* <DEDUP_REMOVED lines=11> */
.L_x_13341:
        /* <DEDUP_REMOVED lines=21> */
.L_x_13344:
[----:B------:R-:W-:-:S04]  /*4240*/  LOP3.LUT R3, R7, 0x80000000, RZ, 0xc0, !PT ;  /* 0x8000000007037812 */ /* 0x000fc800078ec0ff */
[----:B------:R-:W-:-:S04]  /*4250*/  SHF.R.U32.HI R3, RZ, 0x18, R3 ;  /* 0x00000018ff037819 */ /* 0x000fc80000011603 */
[----:B------:R-:W-:-:S04]  /*4260*/  LOP3.LUT R0, R0, R3, RZ, 0xfc, !PT ;  /* 0x0000000300007212 */ /* 0x000fc800078efcff */
[----:B------:R-:W-:-:S07]  /*4270*/  PRMT R8, R0, 0x7610, R8 ;  /* 0x0000761000087816 */ /* 0x000fce0000000008 */
.L_x_13343:
[----:B------:R-:W-:Y:S05]  /*4280*/  BSYNC B0 ;  /* 0x0000000000007941 */ /* 0x000fea0003800000 */
.L_x_13342:
[----:B------:R3:W-:Y:S01]  /*4290*/  STG.E.U8 desc[UR36][R16.64], R8 ;  /* 0x0000000810007986 */ /* 0x0007e2000c101124 */
[----:B------:R-:W-:Y:S05]  /*42a0*/  BRA `(.L_x_13322) ;  /* 0x0000000400307947 */ /* 0x000fea0003800000 */
.L_x_13340:
        /* <DEDUP_REMOVED lines=21> */
.L_x_13347:
[----:B------:R-:W-:-:S04]  /*4400*/  LOP3.LUT R3, R7, 0x80000000, RZ, 0xc0, !PT ;  /* 0x8000000007037812 */ /* 0x000fc800078ec0ff */
[----:B------:R-:W-:-:S04]  /*4410*/  SHF.R.U32.HI R3, RZ, 0x18, R3 ;  /* 0x00000018ff037819 */ /* 0x000fc80000011603 */
[----:B------:R-:W-:-:S04]  /*4420*/  LOP3.LUT R0, R0, R3, RZ, 0xfc, !PT ;  /* 0x0000000300007212 */ /* 0x000fc800078efcff */
[----:B------:R-:W-:-:S07]  /*4430*/  PRMT R8, R0, 0x7610, R8 ;  /* 0x0000761000087816 */ /* 0x000fce0000000008 */
.L_x_13346:
[----:B------:R-:W-:Y:S05]  /*4440*/  BSYNC B0 ;  /* 0x0000000000007941 */ /* 0x000fea0003800000 */
.L_x_13345:
[----:B------:R0:W-:Y:S01]  /*4450*/  STG.E.U8 desc[UR36][R16.64], R8 ;  /* 0x0000000810007986 */ /* 0x0001e2000c101124 */
[----:B------:R-:W-:Y:S05]  /*4460*/  BRA `(.L_x_13322) ;  /* 0x0000000000c07947 */ /* 0x000fea0003800000 */
.L_x_13339:
        /* <DEDUP_REMOVED lines=26> */
.L_x_13321:
        /* <DEDUP_REMOVED lines=16> */
.L_x_13350:
[----:B------:R-:W-:Y:S05]  /*4710*/  BRA `(.L_x_13322) ;  /* 0x0000000000147947 */ /* 0x000fea0003800000 */
.L_x_13349:
[----:B------:R-:W0:Y:S02]  /*4720*/  F2I.U64.F64.TRUNC R4, R4 ;  /* 0x0000000400047311 */ /* 0x000e24000030d800 */
[----:B0-----:R2:W-:Y:S01]  /*4730*/  STG.E.64 desc[UR36][R16.64], R4 ;  /* 0x0000000410007986 */ /* 0x0015e2000c101b24 */
[----:B------:R-:W-:Y:S05]  /*4740*/  BRA `(.L_x_13322) ;  /* 0x0000000000087947 */ /* 0x000fea0003800000 */
.L_x_13348:
[----:B------:R-:W0:Y:S02]  /*4750*/  F2I.U32.F64.TRUNC R5, R4 ;  /* 0x0000000400057311 */ /* 0x000e24000030d000 */
[----:B0-----:R0:W-:Y:S02]  /*4760*/  STG.E desc[UR36][R16.64], R5 ;  /* 0x0000000510007986 */ /* 0x0011e4000c101924 */
.L_x_13322:
[----:B------:R-:W-:-:S04]  /*4770*/  IMAD R2, R2, 0x200, R23 ;  /* 0x0000020002027824 */ /* 0x000fc800078e0217 */
[----:B------:R-:W-:-:S07]  /*4780*/  VIADD R19, R2, 0x80 ;  /* 0x0000008002137836 */ /* 0x000fce0000000000 */
.L_x_13247:
[----:B------:R-:W-:Y:S05]  /*4790*/  BSYNC B6 ;  /* 0x0000000000067941 */ /* 0x000fea0003800000 */
.L_x_13246:
        /* <DEDUP_REMOVED lines=358> */
.L_x_13353:
        /* <DEDUP_REMOVED lines=19> */
[----:B--2---:R2:W3:Y:S01]  /*5f30*/  I2F.F64.S16 R22, R2 ;  /* 0x0000000200167312 */ /* 0x0044e20000101c00 */
[----:B------:R-:W-:Y:S05]  /*5f40*/  BRA `(.L_x_13359) ;  /* 0x0000000c007c7947 */ /* 0x000fea0003800000 */
.L_x_13357:
[----:B------:R-:W2:Y:S02]  /*5f50*/  LDG.E.U8 R2, desc[UR36][R2.64] ;  /* 0x0000002402027981 */ /* 0x000ea4000c1e1100 */
[----:B--2---:R0:W1:Y:S01]  /*5f60*/  I2F.F64.U16 R22, R2 ;  /* 0x0000000200167312 */ /* 0x0040620000101800 */
[----:B------:R-:W-:Y:S05]  /*5f70*/  BRA `(.L_x_13359) ;  /* 0x0000000c00707947 */ /* 0x000fea0003800000 */
.L_x_13356:
        /* <DEDUP_REMOVED lines=9> */
.L_x_13361:
[----:B------:R-:W2:Y:S02]  /*6010*/  LDG.E R2, desc[UR36][R2.64] ;  /* 0x0000002402027981 */ /* 0x000ea4000c1e1900 */
[----:B--2---:R0:W1:Y:S01]  /*6020*/  I2F.F64 R22, R2 ;  /* 0x0000000200167312 */ /* 0x0040620000201c00 */
[----:B------:R-:W-:Y:S05]  /*6030*/  BRA `(.L_x_13359) ;  /* 0x0000000c00407947 */ /* 0x000fea0003800000 */
.L_x_13360:
[----:B------:R-:W2:Y:S02]  /*6040*/  LDG.E.U16 R2, desc[UR36][R2.64] ;  /* 0x0000002402027981 */ /* 0x000ea4000c1e1500 */
[----:B--2---:R4:W0:Y:S01]  /*6050*/  I2F.F64.S16 R22, R2 ;  /* 0x0000000200167312 */ /* 0x0048220000101c00 */
[----:B------:R-:W-:Y:S05]  /*6060*/  BRA `(.L_x_13359) ;  /* 0x0000000c00347947 */ /* 0x000fea0003800000 */
.L_x_13355:
        /* <DEDUP_REMOVED lines=10> */
.L_x_13363:
[----:B------:R-:W2:Y:S02]  /*6110*/  LDG.E.U16 R0, desc[UR36][R2.64] ;  /* 0x0000002402007981 */ /* 0x000ea4000c1e1500 */
[----:B--2---:R-:W-:-:S05]  /*6120*/  HADD2.F32 R0, -RZ, R0.H0_H0 ;  /* 0x20000000ff007230 */ /* 0x004fca0000004100 */
[----:B------:R-:W-:-:S04]  /*6130*/  FMUL.FTZ R0, R0, 1 ;  /* 0x3f80000000007820 */ /* 0x000fc80000410000 */
[----:B------:R0:W1:Y:S01]  /*6140*/  F2F.F64.F32 R22, R0 ;  /* 0x0000000000167310 */ /* 0x0000620000201800 */
[----:B------:R-:W-:Y:S05]  /*6150*/  BRA `(.L_x_13359) ;  /* 0x0000000800f87947 */ /* 0x000fea0003800000 */
.L_x_13362:
        /* <DEDUP_REMOVED lines=10> */
.L_x_13365:
[----:B------:R-:W2:Y:S02]  /*6200*/  LDG.E.U16 R2, desc[UR36][R2.64] ;  /* 0x0000002402027981 */ /* 0x000ea4000c1e1500 */
[----:B--2---:R-:W-:-:S05]  /*6210*/  HADD2.F32 R0, -RZ, R2.H0_H0 ;  /* 0x20000002ff007230 */ /* 0x004fca0000004100 */
[----:B------:R-:W-:-:S04]  /*6220*/  FMUL.FTZ R0, R0, 1 ;  /* 0x3f80000000007820 */ /* 0x000fc80000410000 */
[----:B------:R0:W1:Y:S01]  /*6230*/  F2F.F64.F32 R22, R0 ;  /* 0x0000000000167310 */ /* 0x0000620000201800 */
[----:B------:R-:W-:Y:S05]  /*6240*/  BRA `(.L_x_13359) ;  /* 0x0000000800bc7947 */ /* 0x000fea0003800000 */
.L_x_13364:
[----:B------:R0:W5:Y:S01]  /*6250*/  LDG.E.64 R22, desc[UR36][R2.64] ;  /* 0x0000002402167981 */ /* 0x000162000c1e1b00 */
[----:B------:R-:W-:Y:S05]  /*6260*/  BRA `(.L_x_13359) ;  /* 0x0000000800b47947 */ /* 0x000fea0003800000 */
.L_x_13354:
        /* <DEDUP_REMOVED lines=13> */
.L_x_13368:
[----:B------:R0:W5:Y:S01]  /*6340*/  LDG.E.64 R22, desc[UR36][R2.64] ;  /* 0x0000002402167981 */ /* 0x000162000c1e1b00 */
[----:B------:R-:W-:Y:S05]  /*6350*/  BRA `(.L_x_13359) ;  /* 0x0000000800787947 */ /* 0x000fea0003800000 */
.L_x_13367:
        /* <DEDUP_REMOVED lines=11> */
[C---:B------:R-:W-:Y:S01]  /*6410*/  IADD3 R6, R4.reuse, 0x1000000, RZ ;  /* 0x0100000004067810 */ /* 0x040fe20007ffe0ff */
        /* <DEDUP_REMOVED lines=16> */
.L_x_13370:
        /* <DEDUP_REMOVED lines=15> */
.L_x_13369:
[----:B------:R-:W2:Y:S02]  /*6610*/  LDG.E.U16 R0, desc[UR36][R2.64] ;  /* 0x0000002402007981 */ /* 0x000ea4000c1e1500 */
[----:B--2---:R-:W-:-:S04]  /*6620*/  IMAD.U32 R0, R0, 0x10000, RZ ;  /* 0x0001000000007824 */ /* 0x004fc800078e00ff */
[----:B------:R-:W-:-:S04]  /*6630*/  FMUL.FTZ R0, R0, 1 ;  /* 0x3f80000000007820 */ /* 0x000fc80000410000 */
[----:B------:R0:W1:Y:S01]  /*6640*/  F2F.F64.F32 R22, R0 ;  /* 0x0000000000167310 */ /* 0x0000620000201800 */
[----:B------:R-:W-:Y:S05]  /*6650*/  BRA `(.L_x_13359) ;  /* 0x0000000400b87947 */ /* 0x000fea0003800000 */
.L_x_13366:
        /* <DEDUP_REMOVED lines=11> */
.L_x_13373:
        /* <DEDUP_REMOVED lines=21> */
.L_x_13377:
[----:B------:R-:W-:Y:S05]  /*6860*/  BSYNC B1 ;  /* 0x0000000000017941 */ /* 0x000fea0003800000 */
.L_x_13376:
[----:B------:R-:W-:Y:S01]  /*6870*/  LEA R3, R0, 0x3b800000, 0x17 ;  /* 0x3b80000000037811 */ /* 0x000fe200078eb8ff */
[----:B------:R-:W-:-:S05]  /*6880*/  IMAD.SHL.U32 R0, R2, 0x100000, RZ ;  /* 0x0010000002007824 */ /* 0x000fca00078e00ff */
[----:B------:R-:W-:-:S07]  /*6890*/  LOP3.LUT R0, R3, R0, R4, 0xfe, !PT ;  /* 0x0000000003007212 */ /* 0x000fce00078efe04 */
.L_x_13375:
[----:B------:R-:W-:Y:S05]  /*68a0*/  BSYNC B0 ;  /* 0x0000000000007941 */ /* 0x000fea0003800000 */
.L_x_13374:
[----:B------:R-:W-:-:S04]  /*68b0*/  FMUL.FTZ R0, R0, 1 ;  /* 0x3f80000000007820 */ /* 0x000fc80000410000 */
[----:B------:R0:W1:Y:S01]  /*68c0*/  F2F.F64.F32 R22, R0 ;  /* 0x0000000000167310 */ /* 0x0000620000201800 */
[----:B------:R-:W-:Y:S05]  /*68d0*/  BRA `(.L_x_13359) ;  /* 0x0000000400187947 */ /* 0x000fea0003800000 */
.L_x_13372:
        /* <DEDUP_REMOVED lines=21> */
.L_x_13381:
[----:B------:R-:W-:Y:S05]  /*6a30*/  BSYNC B1 ;  /* 0x0000000000017941 */ /* 0x000fea0003800000 */
.L_x_13380:
[----:B------:R-:W-:Y:S01]  /*6a40*/  LEA R3, R0, 0x37800000, 0x17 ;  /* 0x3780000000037811 */ /* 0x000fe200078eb8ff */
[----:B------:R-:W-:-:S05]  /*6a50*/  IMAD.SHL.U32 R0, R2, 0x200000, RZ ;  /* 0x0020000002007824 */ /* 0x000fca00078e00ff */
[----:B------:R-:W-:-:S07]  /*6a60*/  LOP3.LUT R0, R3, R0, R4, 0xfe, !PT ;  /* 0x0000000003007212 */ /* 0x000fce00078efe04 */
.L_x_13379:
[----:B------:R-:W-:Y:S05]  /*6a70*/  BSYNC B0 ;  /* 0x0000000000007941 */ /* 0x000fea0003800000 */
.L_x_13378:
[----:B------:R-:W-:-:S04]  /*6a80*/  FMUL.FTZ R0, R0, 1 ;  /* 0x3f80000000007820 */ /* 0x000fc80000410000 */
[----:B------:R0:W1:Y:S01]  /*6a90*/  F2F.F64.F32 R22, R0 ;  /* 0x0000000000167310 */ /* 0x0000620000201800 */
[----:B------:R-:W-:Y:S05]  /*6aa0*/  BRA `(.L_x_13359) ;  /* 0x0000000000a47947 */ /* 0x000fea0003800000 */
.L_x_13371:
        /* <DEDUP_REMOVED lines=14> */
.L_x_13385:
[----:B------:R-:W-:Y:S05]  /*6b90*/  BSYNC B0 ;  /* 0x0000000000007941 */ /* 0x000fea0003800000 */
.L_x_13384:
[----:B------:R-:W-:-:S04]  /*6ba0*/  FMUL.FTZ R0, R0, 1 ;  /* 0x3f80000000007820 */ /* 0x000fc80000410000 */
[----:B------:R0:W1:Y:S01]  /*6bb0*/  F2F.F64.F32 R22, R0 ;  /* 0x0000000000167310 */ /* 0x0000620000201800 */
[----:B------:R-:W-:Y:S05]  /*6bc0*/  BRA `(.L_x_13359) ;  /* 0x00000000005c7947 */ /* 0x000fea0003800000 */
.L_x_13358:
[----:B------:R-:W-:Y:S01]  /*6bd0*/  MOV R2, 0x0 ;  /* 0x0000000000027802 */ /* 0x000fe20000000f00 */
[----:B------:R-:W-:Y:S01]  /*6be0*/  ULDC.64 UR4, c[0x4][0x148] ;  /* 0x0100520000047ab9 */ /* 0x000fe20000000a00 */
[----:B------:R-:W-:Y:S01]  /*6bf0*/  ULDC.64 UR6, c[0x4][0x10] ;  /* 0x0100040000067ab9 */ /* 0x000fe20000000a00 */
[----:B------:R-:W-:Y:S01]  /*6c00*/  IMAD.U32 R4, RZ, RZ, UR4 ;  /* 0x00000004ff047e24 */ /* 0x000fe2000f8e00ff */
[----:B------:R-:W-:Y:S01]  /*6c10*/  HFMA2.MMA R8, -RZ, RZ, 0, 4.64916229248046875e-06 ;  /* 0x0000004eff087435 */ /* 0x000fe200000001ff */
        /* <DEDUP_REMOVED lines=11> */
.L_x_13386:
[----:B------:R-:W-:Y:S01]  /*6cd0*/  CS2R R22, SRZ ;  /* 0x0000000000167805 */ /* 0x000fe2000001ff00 */
[----:B------:R-:W-:Y:S06]  /*6ce0*/  BRA `(.L_x_13359) ;  /* 0x0000000000147947 */ /* 0x000fec0003800000 */
.L_x_13383:
[----:B------:R-:W2:Y:S02]  /*6cf0*/  LDG.E.64 R22, desc[UR36][R2.64] ;  /* 0x0000002402167981 */ /* 0x000ea4000c1e1b00 */
[----:B--2---:R-:W0:Y:S01]  /*6d00*/  I2F.F64.U64 R22, R22 ;  /* 0x0000001600167312 */ /* 0x004e220000301800 */
[----:B------:R-:W-:Y:S05]  /*6d10*/  BRA `(.L_x_13359) ;  /* 0x0000000000087947 */ /* 0x000fea0003800000 */
.L_x_13382:
[----:B------:R-:W2:Y:S02]  /*6d20*/  LDG.E R2, desc[UR36][R2.64] ;  /* 0x0000002402027981 */ /* 0x000ea4000c1e1900 */
[----:B--2---:R0:W1:Y:S02]  /*6d30*/  I2F.F64.U32 R22, R2 ;  /* 0x0000000200167312 */ /* 0x0040640000201800 */
.L_x_13359:
        /* <DEDUP_REMOVED lines=16> */
[----:B--2---:R-:W0:Y:S01]  /*6e40*/  I2F.F64.S16 R2, R2 ;  /* 0x0000000200027312 */ /* 0x004e220000101c00 */
[----:B------:R-:W-:Y:S05]  /*6e50*/  BRA `(.L_x_13392) ;  /* 0x0000000c007c7947 */ /* 0x000fea0003800000 */
.L_x_13390:
[----:B------:R-:W2:Y:S02]  /*6e60*/  LDG.E.U8 R2, desc[UR36][R4.64] ;  /* 0x0000002404027981 */ /* 0x000ea4000c1e1100 */
[----:B--2---:R-:W0:Y:S01]  /*6e70*/  I2F.F64.U16 R2, R2 ;  /* 0x0000000200027312 */ /* 0x004e220000101800 */
[----:B------:R-:W-:Y:S05]  /*6e80*/  BRA `(.L_x_13392) ;  /* 0x0000000c00707947 */ /* 0x000fea0003800000 */
.L_x_13389:
        /* <DEDUP_REMOVED lines=9> */
.L_x_13394:
[----:B------:R-:W2:Y:S02]  /*6f20*/  LDG.E R2, desc[UR36][R4.64] ;  /* 0x0000002404027981 */ /* 0x000ea4000c1e1900 */
[----:B--2---:R-:W0:Y:S01]  /*6f30*/  I2F.F64 R2, R2 ;  /* 0x0000000200027312 */ /* 0x004e220000201c00 */
[----:B------:R-:W-:Y:S05]  /*6f40*/  BRA `(.L_x_13392) ;  /* 0x0000000c00407947 */ /* 0x000fea0003800000 */
.L_x_13393:
[----:B------:R-:W2:Y:S02]  /*6f50*/  LDG.E.U16 R2, desc[UR36][R4.64] ;  /* 0x0000002404027981 */ /* 0x000ea4000c1e1500 */
[----:B--2---:R-:W0:Y:S01]  /*6f60*/  I2F.F64.S16 R2, R2 ;  /* 0x0000000200027312 */ /* 0x004e220000101c00 */
[----:B------:R-:W-:Y:S05]  /*6f70*/  BRA `(.L_x_13392) ;  /* 0x0000000c00347947 */ /* 0x000fea0003800000 */
.L_x_13388:
        /* <DEDUP_REMOVED lines=10> */
.L_x_13396:
[----:B------:R-:W2:Y:S02]  /*7020*/  LDG.E.U16 R0, desc[UR36][R4.64] ;  /* 0x0000002404007981 */ /* 0x000ea4000c1e1500 */
[----:B--2---:R-:W-:-:S05]  /*7030*/  HADD2.F32 R0, -RZ, R0.H0_H0 ;  /* 0x20000000ff007230 */ /* 0x004fca0000004100 */
[----:B------:R-:W-:-:S04]  /*7040*/  FMUL.FTZ R0, R0, 1 ;  /* 0x3f80000000007820 */ /* 0x000fc80000410000 */
[----:B------:R0:W2:Y:S01]  /*7050*/  F2F.F64.F32 R2, R0 ;  /* 0x0000000000027310 */ /* 0x0000a20000201800 */
[----:B------:R-:W-:Y:S05]  /*7060*/  BRA `(.L_x_13392) ;  /* 0x0000000800f87947 */ /* 0x000fea0003800000 */
.L_x_13395:
        /* <DEDUP_REMOVED lines=10> */
.L_x_13398:
[----:B------:R-:W2:Y:S02]  /*7110*/  LDG.E.U16 R4, desc[UR36][R4.64] ;  /* 0x0000002404047981 */ /* 0x000ea4000c1e1500 */
[----:B--2---:R-:W-:-:S05]  /*7120*/  HADD2.F32 R0, -RZ, R4.H0_H0 ;  /* 0x20000004ff007230 */ /* 0x004fca0000004100 */
[----:B------:R-:W-:-:S04]  /*7130*/  FMUL.FTZ R0, R0, 1 ;  /* 0x3f80000000007820 */ /* 0x000fc80000410000 */
[----:B------:R0:W2:Y:S01]  /*7140*/  F2F.F64.F32 R2, R0 ;  /* 0x0000000000027310 */ /* 0x0000a20000201800 */
[----:B------:R-:W-:Y:S05]  /*7150*/  BRA `(.L_x_13392) ;  /* 0x0000000800bc7947 */ /* 0x000fea0003800000 */
.L_x_13397:
[----:B------:R0:W5:Y:S01]  /*7160*/  LDG.E.64 R2, desc[UR36][R4.64] ;  /* 0x0000002404027981 */ /* 0x000162000c1e1b00 */
[----:B------:R-:W-:Y:S05]  /*7170*/  BRA `(.L_x_13392) ;  /* 0x0000000800b47947 */ /* 0x000fea0003800000 */
.L_x_13387:
        /* <DEDUP_REMOVED lines=13> */
.L_x_13401:
[----:B------:R0:W5:Y:S01]  /*7250*/  LDG.E.64 R2, desc[UR36][R4.64] ;  /* 0x0000002404027981 */ /* 0x000162000c1e1b00 */
[----:B------:R-:W-:Y:S05]  /*7260*/  BRA `(.L_x_13392) ;  /* 0x0000000800787947 */ /* 0x000fea0003800000 */
.L_x_13400:
        /* <DEDUP_REMOVED lines=25> */
[----:B------:R-:W-:-:S06]  /*7400*/  FMUL.FTZ R3, R3, 1 ;  /* 0x3f80000003037820 */ /* 0x000fcc0000410000 */
[----:B------:R-:W4:Y:S01]  /*7410*/  F2F.F64.F32 R2, R3 ;  /* 0x0000000300027310 */ /* 0x000f220000201800 */
[----:B------:R-:W-:Y:S05]  /*7420*/  BRA `(.L_x_13392) ;  /* 0x0000000800087947 */ /* 0x000fea0003800000 */
.L_x_13403:
        /* <DEDUP_REMOVED lines=12> */
[----:B------:R-:W-:-:S06]  /*74f0*/  FMUL.FTZ R2, R2, 1 ;  /* 0x3f80000002027820 */ /* 0x000fcc0000410000 */
[----:B------:R-:W0:Y:S01]  /*7500*/  F2F.F64.F32 R2, R2 ;  /* 0x0000000200027310 */ /* 0x000e220000201800 */
[----:B------:R-:W-:Y:S05]  /*7510*/  BRA `(.L_x_13392) ;  /* 0x0000000400cc7947 */ /* 0x000fea0003800000 */
.L_x_13402:
[----:B------:R-:W2:Y:S02]  /*7520*/  LDG.E.U16 R0, desc[UR36][R4.64] ;  /* 0x0000002404007981 */ /* 0x000ea4000c1e1500 */
[----:B--2---:R-:W-:-:S04]  /*7530*/  IMAD.U32 R0, R0, 0x10000, RZ ;  /* 0x0001000000007824 */ /* 0x004fc800078e00ff */
[----:B------:R-:W-:-:S04]  /*7540*/  FMUL.FTZ R0, R0, 1 ;  /* 0x3f80000000007820 */ /* 0x000fc80000410000 */
[----:B------:R0:W2:Y:S01]  /*7550*/  F2F.F64.F32 R2, R0 ;  /* 0x0000000000027310 */ /* 0x0000a20000201800 */
[----:B------:R-:W-:Y:S05]  /*7560*/  BRA `(.L_x_13392) ;  /* 0x0000000400b87947 */ /* 0x000fea0003800000 */
.L_x_13399:
        /* <DEDUP_REMOVED lines=9> */
[----:B--2---:R-:W0:Y:S01]  /*7600*/  I2F.F64.U16 R2, R2 ;  /* 0x0000000200027312 */ /* 0x004e220000101800 */
[----:B------:R-:W-:Y:S05]  /*7610*/  BRA `(.L_x_13392) ;  /* 0x00000004008c7947 */ /* 0x000fea0003800000 */
.L_x_13406:
        /* <DEDUP_REMOVED lines=21> */
.L_x_13410:
[----:B------:R-:W-:Y:S05]  /*7770*/  BSYNC B1 ;  /* 0x0000000000017941 */ /* 0x000fea0003800000 */
.L_x_13409:
[----:B------:R-:W-:Y:S01]  /*7780*/  LEA R3, R0, 0x3b800000, 0x17 ;  /* 0x3b80000000037811 */ /* 0x000fe200078eb8ff */
[----:B------:R-:W-:-:S05]  /*7790*/  IMAD.SHL.U32 R0, R2, 0x100000, RZ ;  /* 0x0010000002007824 */ /* 0x000fca00078e00ff */
[----:B------:R-:W-:-:S07]  /*77a0*/  LOP3.LUT R0, R3, R0, R4, 0xfe, !PT ;  /* 0x0000000003007212 */ /* 0x000fce00078efe04 */
.L_x_13408:
[----:B------:R-:W-:Y:S05]  /*77b0*/  BSYNC B0 ;  /* 0x0000000000007941 */ /* 0x000fea0003800000 */
.L_x_13407:
[----:B------:R-:W-:-:S04]  /*77c0*/  FMUL.FTZ R0, R0, 1 ;  /* 0x3f80000000007820 */ /* 0x000fc80000410000 */
[----:B------:R0:W2:Y:S01]  /*77d0*/  F2F.F64.F32 R2, R0 ;  /* 0x0000000000027310 */ /* 0x0000a20000201800 */
[----:B------:R-:W-:Y:S05]  /*77e0*/  BRA `(.L_x_13392) ;  /* 0x0000000400187947 */ /* 0x000fea0003800000 */
.L_x_13405:
        /* <DEDUP_REMOVED lines=21> */
.L_x_13414:
[----:B------:R-:W-:Y:S05]  /*7940*/  BSYNC B1 ;  /* 0x0000000000017941 */ /* 0x000fea0003800000 */
.L_x_13413:
[----:B------:R-:W-:Y:S01]  /*7950*/  LEA R3, R0, 0x37800000, 0x17 ;  /* 0x3780000000037811 */ /* 0x000fe200078eb8ff */
[----:B------:R-:W-:-:S05]  /*7960*/  IMAD.SHL.U32 R0, R2, 0x200000, RZ ;  /* 0x0020000002007824 */ /* 0x000fca00078e00ff */
[----:B------:R-:W-:-:S07]  /*7970*/  LOP3.LUT R0, R3, R0, R4, 0xfe, !PT ;  /* 0x0000000003007212 */ /* 0x000fce00078efe04 */
.L_x_13412:
[----:B------:R-:W-:Y:S05]  /*7980*/  BSYNC B0 ;  /* 0x0000000000007941 */ /* 0x000fea0003800000 */
.L_x_13411:
[----:B------:R-:W-:-:S04]  /*7990*/  FMUL.FTZ R0, R0, 1 ;  /* 0x3f80000000007820 */ /* 0x000fc80000410000 */
[----:B------:R0:W2:Y:S01]  /*79a0*/  F2F.F64.F32 R2, R0 ;  /* 0x0000000000027310 */ /* 0x0000a20000201800 */
[----:B------:R-:W-:Y:S05]  /*79b0*/  BRA `(.L_x_13392) ;  /* 0x0000000000a47947 */ /* 0x000fea0003800000 */
.L_x_13404:
        /* <DEDUP_REMOVED lines=14> */
.L_x_13418:
[----:B------:R-:W-:Y:S05]  /*7aa0*/  BSYNC B0 ;  /* 0x0000000000007941 */ /* 0x000fea0003800000 */
.L_x_13417:
[----:B------:R-:W-:-:S04]  /*7ab0*/  FMUL.FTZ R0, R0, 1 ;  /* 0x3f80000000007820 */ /* 0x000fc80000410000 */
[----:B------:R0:W2:Y:S01]  /*7ac0*/  F2F.F64.F32 R2, R0 ;  /* 0x0000000000027310 */ /* 0x0000a20000201800 */
[----:B------:R-:W-:Y:S05]  /*7ad0*/  BRA `(.L_x_13392) ;  /* 0x00000000005c7947 */ /* 0x000fea0003800000 */
.L_x_13391:
        /* <DEDUP_REMOVED lines=16> */
.L_x_13419:
[----:B------:R-:W-:Y:S01]  /*7be0*/  CS2R R2, SRZ ;  /* 0x0000000000027805 */ /* 0x000fe2000001ff00 */
[----:B------:R-:W-:Y:S06]  /*7bf0*/  BRA `(.L_x_13392) ;  /* 0x0000000000147947 */ /* 0x000fec0003800000 */
.L_x_13416:
[----:B------:R-:W2:Y:S02]  /*7c00*/  LDG.E.64 R2, desc[UR36][R4.64] ;  /* 0x0000002404027981 */ /* 0x000ea4000c1e1b00 */
[----:B--2---:R-:W0:Y:S01]  /*7c10*/  I2F.F64.U64 R2, R2 ;  /* 0x0000000200027312 */ /* 0x004e220000301800 */
[----:B------:R-:W-:Y:S05]  /*7c20*/  BRA `(.L_x_13392) ;  /* 0x0000000000087947 */ /* 0x000fea0003800000 */
.L_x_13415:
[----:B------:R-:W2:Y:S02]  /*7c30*/  LDG.E R2, desc[UR36][R4.64] ;  /* 0x0000002404027981 */ /* 0x000ea4000c1e1900 */
[----:B--2---:R-:W0:Y:S02]  /*7c40*/  I2F.F64.U32 R2, R2 ;  /* 0x0000000200027312 */ /* 0x004e240000201800 */
.L_x_13392:
        /* <DEDUP_REMOVED lines=20> */
[----:B------:R-:W-:Y:S05]  /*7d90*/  CALL.REL.NOINC `($__internal_42_$__cuda_sm20_div_rn_f64_full) ;  /* 0x0000009c00e47944 */ /* 0x000fea0003c00000 */
.L_x_13421:
[----:B------:R-:W-:Y:S05]  /*7da0*/  BSYNC B0 ;  /* 0x0000000000007941 */ /* 0x000fea0003800000 */
.L_x_13420:
        /* <DEDUP_REMOVED lines=15> */
.L_x_13425:
[----:B------:R-:W0:Y:S02]  /*7ea0*/  F2I.S64.F64.TRUNC R4, R4 ;  /* 0x0000000400047311 */ /* 0x000e24000030d900 */
[----:B0-----:R-:W-:-:S05]  /*7eb0*/  IMAD.MOV.U32 R3, RZ, RZ, R4 ;  /* 0x000000ffff037224 */ /* 0x001fca00078e0004 */
[----:B------:R0:W-:Y:S01]  /*7ec0*/  STG.E.U8 desc[UR36][R16.64], R3 ;  /* 0x0000000310007986 */ /* 0x0001e2000c101124 */
[----:B------:R-:W-:Y:S05]  /*7ed0*/  BRA `(.L_x_13427) ;  /* 0x0000000c00f87947 */ /* 0x000fea0003800000 */
.L_x_13424:
        /* <DEDUP_REMOVED lines=9> */
.L_x_13429:
[----:B------:R-:W0:Y:S02]  /*7f70*/  F2I.F64.TRUNC R5, R4 ;  /* 0x0000000400057311 */ /* 0x000e24000030d100 */
[----:B0-----:R3:W-:Y:S01]  /*7f80*/  STG.E desc[UR36][R16.64], R5 ;  /* 0x0000000510007986 */ /* 0x0017e2000c101924 */
[----:B------:R-:W-:Y:S05]  /*7f90*/  BRA `(.L_x_13427) ;  /* 0x0000000c00c87947 */ /* 0x000fea0003800000 */
.L_x_13428:
[----:B------:R-:W0:Y:S02]  /*7fa0*/  F2I.F64.TRUNC R5, R4 ;  /* 0x0000000400057311 */ /* 0x000e24000030d100 */
[----:B0-----:R2:W-:Y:S01]  /*7fb0*/  STG.E.U16 desc[UR36][R16.64], R5 ;  /* 0x0000000510007986 */ /* 0x0015e2000c101524 */
[----:B------:R-:W-:Y:S05]  /*7fc0*/  BRA `(.L_x_13427) ;  /* 0x0000000c00bc7947 */ /* 0x000fea0003800000 */
.L_x_13423:
        /* <DEDUP_REMOVED lines=13> */
.L_x_13431:
        /* <DEDUP_REMOVED lines=8> */
.L_x_13430:
        /* <DEDUP_REMOVED lines=14> */
.L_x_13433:
        /* <DEDUP_REMOVED lines=9> */
.L_x_13432:
[----:B------:R0:W-:Y:S01]  /*8290*/  STG.E.64 desc[UR36][R16.64], R4 ;  /* 0x0000000410007986 */ /* 0x0001e2000c101b24 */
[----:B------:R-:W-:Y:S05]  /*82a0*/  BRA `(.L_x_13427) ;  /* 0x0000000c00047947 */ /* 0x000fea0003800000 */
.L_x_13422:
        /* <DEDUP_REMOVED lines=12> */
.L_x_13436:
[----:B------:R-:W-:-:S05]  /*8370*/  CS2R R6, SRZ ;  /* 0x0000000000067805 */ /* 0x000fca000001ff00 */
[----:B------:R0:W-:Y:S01]  /*8380*/  STG.E.128 desc[UR36][R16.64], R4 ;  /* 0x0000000410007986 */ /* 0x0001e2000c101d24 */
[----:B------:R-:W-:Y:S05]  /*8390*/  BRA `(.L_x_13427) ;  /* 0x0000000800c87947 */ /* 0x000fea0003800000 */
.L_x_13435:
        /* <DEDUP_REMOVED lines=25> */
.L_x_13440:
[----:B------:R-:W-:Y:S05]  /*8530*/  BSYNC B0 ;  /* 0x0000000000007941 */ /* 0x000fea0003800000 */
.L_x_13439:
[----:B------:R-:W-:-:S05]  /*8540*/  LOP3.LUT R3, R0, R3, RZ, 0xfc, !PT ;  /* 0x0000000300037212 */ /* 0x000fca00078efcff */
[----:B------:R0:W-:Y:S01]  /*8550*/  STG.E.U8 desc[UR36][R16.64], R3 ;  /* 0x0000000310007986 */ /* 0x0001e2000c101124 */
[----:B------:R-:W-:Y:S05]  /*8560*/  BRA `(.L_x_13427) ;  /* 0x0000000800547947 */ /* 0x000fea0003800000 */
.L_x_13438:
        /* <DEDUP_REMOVED lines=17> */
.L_x_13442:
[----:B------:R-:W-:Y:S01]  /*8680*/  IMAD.MOV.U32 R0, RZ, RZ, 0x7f ;  /* 0x0000007fff007424 */ /* 0x000fe200078e00ff */
[----:B------:R-:W-:-:S04]  /*8690*/  ISETP.GT.U32.AND P0, PT, R2, 0x7f800000, PT ;  /* 0x7f8000000200780c */ /* 0x000fc80003f04070 */
[----:B------:R-:W-:-:S09]  /*86a0*/  SEL R0, R0, 0x7c, P0 ;  /* 0x0000007c00007807 */ /* 0x000fd20000000000 */
.L_x_13443:
[----:B------:R-:W-:Y:S05]  /*86b0*/  BSYNC B0 ;  /* 0x0000000000007941 */ /* 0x000fea0003800000 */
.L_x_13441:
[----:B------:R-:W-:-:S04]  /*86c0*/  LOP3.LUT R2, R3, 0x80000000, RZ, 0xc0, !PT ;  /* 0x8000000003027812 */ /* 0x000fc800078ec0ff */
[----:B------:R-:W-:-:S04]  /*86d0*/  SHF.R.U32.HI R3, RZ, 0x18, R2 ;  /* 0x00000018ff037819 */ /* 0x000fc80000011602 */
[----:B------:R-:W-:-:S05]  /*86e0*/  LOP3.LUT R3, R0, R3, RZ, 0xfc, !PT ;  /* 0x0000000300037212 */ /* 0x000fca00078efcff */
[----:B------:R0:W-:Y:S01]  /*86f0*/  STG.E.U8 desc[UR36][R16.64], R3 ;  /* 0x0000000310007986 */ /* 0x0001e2000c101124 */
[----:B------:R-:W-:Y:S05]  /*8700*/  BRA `(.L_x_13427) ;  /* 0x0000000400ec7947 */ /* 0x000fea0003800000 */
.L_x_13437:
        /* <DEDUP_REMOVED lines=8> */
.L_x_13434:
        /* <DEDUP_REMOVED lines=11> */
.L_x_13446:
        /* <DEDUP_REMOVED lines=21> */
.L_x_13449:
[----:B------:R-:W-:-:S04]  /*8990*/  LOP3.LUT R2, R3, 0x80000000, RZ, 0xc0, !PT ;  /* 0x8000000003027812 */ /* 0x000fc800078ec0ff */
[----:B------:R-:W-:-:S04]  /*89a0*/  SHF.R.U32.HI R3, RZ, 0x18, R2 ;  /* 0x00000018ff037819 */ /* 0x000fc80000011602 */
[----:B------:R-:W-:-:S04]  /*89b0*/  LOP3.LUT R0, R0, R3, RZ, 0xfc, !PT ;  /* 0x0000000300007212 */ /* 0x000fc800078efcff */
[----:B------:R-:W-:-:S07]  /*89c0*/  PRMT R8, R0, 0x7610, R8 ;  /* 0x0000761000087816 */ /* 0x000fce0000000008 */
.L_x_13448:
[----:B------:R-:W-:Y:S05]  /*89d0*/  BSYNC B0 ;  /* 0x0000000000007941 */ /* 0x000fea0003800000 */
.L_x_13447:
[----:B------:R0:W-:Y:S01]  /*89e0*/  STG.E.U8 desc[UR36][R16.64], R8 ;  /* 0x0000000810007986 */ /* 0x0001e2000c101124 */
[----:B------:R-:W-:Y:S05]  /*89f0*/  BRA `(.L_x_13427) ;  /* 0x0000000400307947 */ /* 0x000fea0003800000 */
.L_x_13445:
        /* <DEDUP_REMOVED lines=21> */
.L_x_13452:
[----:B------:R-:W-:-:S04]  /*8b50*/  LOP3.LUT R2, R3, 0x80000000, RZ, 0xc0, !PT ;  /* 0x8000000003027812 */ /* 0x000fc800078ec0ff */
[----:B------:R-:W-:-:S04]  /*8b60*/  SHF.R.U32.HI R3, RZ, 0x18, R2 ;  /* 0x00000018ff037819 */ /* 0x000fc80000011602 */
[----:B------:R-:W-:-:S04]  /*8b70*/  LOP3.LUT R0, R0, R3, RZ, 0xfc, !PT ;  /* 0x0000000300007212 */ /* 0x000fc800078efcff */
[----:B------:R-:W-:-:S07]  /*8b80*/  PRMT R8, R0, 0x7610, R8 ;  /* 0x0000761000087816 */ /* 0x000fce0000000008 */
.L_x_13451:
[----:B------:R-:W-:Y:S05]  /*8b90*/  BSYNC B0 ;  /* 0x0000000000007941 */ /* 0x000fea0003800000 */
.L_x_13450:
[----:B------:R0:W-:Y:S01]  /*8ba0*/  STG.E.U8 desc[UR36][R16.64], R8 ;  /* 0x0000000810007986 */ /* 0x0001e2000c101124 */
[----:B------:R-:W-:Y:S05]  /*8bb0*/  BRA `(.L_x_13427) ;  /* 0x0000000000c07947 */ /* 0x000fea0003800000 */
.L_x_13444:
        /* <DEDUP_REMOVED lines=26> */
.L_x_13426:
        /* <DEDUP_REMOVED lines=16> */
.L_x_13455:
[----:B------:R-:W-:Y:S05]  /*8e60*/  BRA `(.L_x_13427) ;  /* 0x0000000000147947 */ /* 0x000fea0003800000 */
.L_x_13454:
[----:B------:R-:W0:Y:S02]  /*8e70*/  F2I.U64.F64.TRUNC R4, R4 ;  /* 0x0000000400047311 */ /* 0x000e24000030d800 */
[----:B0-----:R0:W-:Y:S01]  /*8e80*/  STG.E.64 desc[UR36][R16.64], R4 ;  /* 0x0000000410007986 */ /* 0x0011e2000c101b24 */
[----:B------:R-:W-:Y:S05]  /*8e90*/  BRA `(.L_x_13427) ;  /* 0x0000000000087947 */ /* 0x000fea0003800000 */
.L_x_13453:
[----:B------:R-:W0:Y:S02]  /*8ea0*/  F2I.U32.F64.TRUNC R5, R4 ;  /* 0x0000000400057311 */ /* 0x000e24000030d000 */
[----:B0-----:R0:W-:Y:S02]  /*8eb0*/  STG.E desc[UR36][R16.64], R5 ;  /* 0x0000000510007986 */ /* 0x0011e4000c101924 */
.L_x_13427:
[----:B------:R-:W-:-:S07]  /*8ec0*/  VIADD R19, R19, 0x80 ;  /* 0x0000008013137836 */ /* 0x000fce0000000000 */
.L_x_13352:
[----:B------:R-:W-:Y:S05]  /*8ed0*/  BSYNC B6 ;  /* 0x0000000000067941 */ /* 0x000fea0003800000 */
.L_x_13351:
        /* <DEDUP_REMOVED lines=358> */
.L_x_13458:
        /* <DEDUP_REMOVED lines=21> */
.L_x_13462:
[----:B------:R-:W2:Y:S02]  /*a690*/  LDG.E.U8 R2, desc[UR36][R2.64] ;  /* 0x0000002402027981 */ /* 0x000ea4000c1e1100 */
[----:B--2---:R0:W1:Y:S01]  /*a6a0*/  I2F.F64.U16 R22, R2 ;  /* 0x0000000200167312 */ /* 0x0040620000101800 */
[----:B------:R-:W-:Y:S05]  /*a6b0*/  BRA `(.L_x_13464) ;  /* 0x0000000c00707947 */ /* 0x000fea0003800000 */
.L_x_13461:
        /* <DEDUP_REMOVED lines=9> */
.L_x_13466:
[----:B------:R-:W2:Y:S02]  /*a750*/  LDG.E R2, desc[UR36][R2.64] ;  /* 0x0000002402027981 */ /* 0x000ea4000c1e1900 */
[----:B--2---:R0:W1:Y:S01]  /*a760*/  I2F.F64 R22, R2 ;  /* 0x0000000200167312 */ /* 0x0040620000201c00 */
[----:B------:R-:W-:Y:S05]  /*a770*/  BRA `(.L_x_13464) ;  /* 0x0000000c00407947 */ /* 0x000fea0003800000 */
.L_x_13465:
[----:B------:R-:W2:Y:S02]  /*a780*/  LDG.E.U16 R2, desc[UR36][R2.64] ;  /* 0x0000002402027981 */ /* 0x000ea4000c1e1500 */
[----:B--2---:R0:W1:Y:S01]  /*a790*/  I2F.F64.S16 R22, R2 ;  /* 0x0000000200167312 */ /* 0x0040620000101c00 */
[----:B------:R-:W-:Y:S05]  /*a7a0*/  BRA `(.L_x_13464) ;  /* 0x0000000c00347947 */ /* 0x000fea0003800000 */
.L_x_13460:
        /* <DEDUP_REMOVED lines=10> */
.L_x_13468:
[----:B------:R-:W2:Y:S02]  /*a850*/  LDG.E.U16 R0, desc[UR36][R2.64] ;  /* 0x0000002402007981 */ /* 0x000ea4000c1e1500 */
[----:B--2---:R-:W-:-:S05]  /*a860*/  HADD2.F32 R0, -RZ, R0.H0_H0 ;  /* 0x20000000ff007230 */ /* 0x004fca0000004100 */
[----:B------:R-:W-:-:S04]  /*a870*/  FMUL.FTZ R0, R0, 1 ;  /* 0x3f80000000007820 */ /* 0x000fc80000410000 */
[----:B------:R1:W2:Y:S01]  /*a880*/  F2F.F64.F32 R22, R0 ;  /* 0x0000000000167310 */ /* 0x0002a20000201800 */
[----:B------:R-:W-:Y:S05]  /*a890*/  BRA `(.L_x_13464) ;  /* 0x0000000800f87947 */ /* 0x000fea0003800000 */
.L_x_13467:
        /* <DEDUP_REMOVED lines=8> */
[----:B------:R-:W4:Y:S01]  /*a920*/  F2F.F64.F32 R22, R22 ;  /* 0x0000001600167310 */ /* 0x000f220000201800 */
[----:B------:R-:W-:Y:S05]  /*a930*/  BRA `(.L_x_13464) ;  /* 0x0000000800d07947 */ /* 0x000fea0003800000 */
.L_x_13470:
[----:B------:R-:W2:Y:S02]  /*a940*/  LDG.E.U16 R2, desc[UR36][R2.64] ;  /* 0x0000002402027981 */ /* 0x000ea4000c1e1500 */
[----:B--2---:R-:W-:-:S05]  /*a950*/  HADD2.F32 R0, -RZ, R2.H0_H0 ;  /* 0x20000002ff007230 */ /* 0x004fca0000004100 */
[----:B------:R-:W-:-:S04]  /*a960*/  FMUL.FTZ R0, R0, 1 ;  /* 0x3f80000000007820 */ /* 0x000fc80000410000 */
[----:B------:R0:W1:Y:S01]  /*a970*/  F2F.F64.F32 R22, R0 ;  /* 0x0000000000167310 */ /* 0x0000620000201800 */
[----:B------:R-:W-:Y:S05]  /*a980*/  BRA `(.L_x_13464) ;  /* 0x0000000800bc7947 */ /* 0x000fea0003800000 */
.L_x_13469:
[----:B------:R3:W5:Y:S01]  /*a990*/  LDG.E.64 R22, desc[UR36][R2.64] ;  /* 0x0000002402167981 */ /* 0x000762000c1e1b00 */
[----:B------:R-:W-:Y:S05]  /*a9a0*/  BRA `(.L_x_13464) ;  /* 0x0000000800b47947 */ /* 0x000fea0003800000 */
.L_x_13459:
        /* <DEDUP_REMOVED lines=13> */
.L_x_13473:
[----:B------:R0:W5:Y:S01]  /*aa80*/  LDG.E.64 R22, desc[UR36][R2.64] ;  /* 0x0000002402167981 */ /* 0x000162000c1e1b00 */
[----:B------:R-:W-:Y:S05]  /*aa90*/  BRA `(.L_x_13464) ;  /* 0x0000000800787947 */ /* 0x000fea0003800000 */
.L_x_13472:
        /* <DEDUP_REMOVED lines=28> */
.L_x_13475:
        /* <DEDUP_REMOVED lines=15> */
.L_x_13474:
[----:B------:R-:W2:Y:S02]  /*ad50*/  LDG.E.U16 R0, desc[UR36][R2.64] ;  /* 0x0000002402007981 */ /* 0x000ea4000c1e1500 */
[----:B--2---:R-:W-:-:S04]  /*ad60*/  IMAD.U32 R0, R0, 0x10000, RZ ;  /* 0x0001000000007824 */ /* 0x004fc800078e00ff */
[----:B------:R-:W-:-:S04]  /*ad70*/  FMUL.FTZ R0, R0, 1 ;  /* 0x3f80000000007820 */ /* 0x000fc80000410000 */
[----:B------:R0:W1:Y:S01]  /*ad80*/  F2F.F64.F32 R22, R0 ;  /* 0x0000000000167310 */ /* 0x0000620000201800 */
[----:B------:R-:W-:Y:S05]  /*ad90*/  BRA `(.L_x_13464) ;  /* 0x0000000400b87947 */ /* 0x000fea0003800000 */
.L_x_13471:
        /* <DEDUP_REMOVED lines=11> */
.L_x_13478:
[----:B------:R-:W2:Y:S01]  /*ae50*/  LDG.E.U8 R2, desc[UR36][R2.64] ;  /* 0x0000002402027981 */ /* 0x000ea2000c1e1100 */
[----:B------:R-:W-:Y:S01]  /*ae60*/  BSSY B0, `(.L_x_13479) ;  /* 0x0000018000007945 */ /* 0x000fe20003800000 */
[----:B------:R-:W-:Y:S01]  /*ae70*/  HFMA2.MMA R0, -RZ, RZ, 0, 0 ;  /* 0x00000000ff007435 */ /* 0x000fe200000001ff */
        /* <DEDUP_REMOVED lines=18> */
.L_x_13482:
[----:B------:R-:W-:Y:S05]  /*afa0*/  BSYNC B1 ;  /* 0x0000000000017941 */ /* 0x000fea0003800000 */
.L_x_13481:
[----:B------:R-:W-:Y:S01]  /*afb0*/  LEA R3, R0, 0x3b800000, 0x17 ;  /* 0x3b80000000037811 */ /* 0x000fe200078eb8ff */
[----:B------:R-:W-:-:S05]  /*afc0*/  IMAD.SHL.U32 R0, R2, 0x100000, RZ ;  /* 0x0010000002007824 */ /* 0x000fca00078e00ff */
[----:B------:R-:W-:-:S07]  /*afd0*/  LOP3.LUT R0, R3, R0, R4, 0xfe, !PT ;  /* 0x0000000003007212 */ /* 0x000fce00078efe04 */
.L_x_13480:
[----:B------:R-:W-:Y:S05]  /*afe0*/  BSYNC B0 ;  /* 0x0000000000007941 */ /* 0x000fea0003800000 */
.L_x_13479:
[----:B------:R-:W-:-:S04]  /*aff0*/  FMUL.FTZ R0, R0, 1 ;  /* 0x3f80000000007820 */ /* 0x000fc80000410000 */
[----:B------:R0:W1:Y:S01]  /*b000*/  F2F.F64.F32 R22, R0 ;  /* 0x0000000000167310 */ /* 0x0000620000201800 */
[----:B------:R-:W-:Y:S05]  /*b010*/  BRA `(.L_x_13464) ;  /* 0x0000000400187947 */ /* 0x000fea0003800000 */
.L_x_13477:
        /* <DEDUP_REMOVED lines=21> */
.L_x_13486:
[----:B------:R-:W-:Y:S05]  /*b170*/  BSYNC B1 ;  /* 0x0000000000017941 */ /* 0x000fea0003800000 */
.L_x_13485:
[----:B------:R-:W-:Y:S01]  /*b180*/  LEA R3, R0, 0x37800000, 0x17 ;  /* 0x3780000000037811 */ /* 0x000fe200078eb8ff */
[----:B------:R-:W-:-:S05]  /*b190*/  IMAD.SHL.U32 R0, R2, 0x200000, RZ ;  /* 0x0020000002007824 */ /* 0x000fca00078e00ff */
[----:B------:R-:W-:-:S07]  /*b1a0*/  LOP3.LUT R0, R3, R0, R4, 0xfe, !PT ;  /* 0x0000000003007212 */ /* 0x000fce00078efe04 */
.L_x_13484:
[----:B------:R-:W-:Y:S05]  /*b1b0*/  BSYNC B0 ;  /* 0x0000000000007941 */ /* 0x000fea0003800000 */
.L_x_13483:
[----:B------:R-:W-:-:S04]  /*b1c0*/  FMUL.FTZ R0, R0, 1 ;  /* 0x3f80000000007820 */ /* 0x000fc80000410000 */
[----:B------:R0:W1:Y:S01]  /*b1d0*/  F2F.F64.F32 R22, R0 ;  /* 0x0000000000167310 */ /* 0x0000620000201800 */
[----:B------:R-:W-:Y:S05]  /*b1e0*/  BRA `(.L_x_13464) ;  /* 0x0000000000a47947 */ /* 0x000fea0003800000 */
.L_x_13476:
        /* <DEDUP_REMOVED lines=14> */
.L_x_13490:
[----:B------:R-:W-:Y:S05]  /*b2d0*/  BSYNC B0 ;  /* 0x0000000000007941 */ /* 0x000fea0003800000 */
.L_x_13489:
[----:B------:R-:W-:-:S04]  /*b2e0*/  FMUL.FTZ R0, R0, 1 ;  /* 0x3f80000000007820 */ /* 0x000fc80000410000 */
[----:B------:R0:W1:Y:S01]  /*b2f0*/  F2F.F64.F32 R22, R0 ;  /* 0x0000000000167310 */ /* 0x0000620000201800 */
[----:B------:R-:W-:Y:S05]  /*b300*/  BRA `(.L_x_13464) ;  /* 0x00000000005c7947 */ /* 0x000fea0003800000 */
.L_x_13463:
        /* <DEDUP_REMOVED lines=16> */
.L_x_13491:
[----:B------:R-:W-:Y:S01]  /*b410*/  CS2R R22, SRZ ;  /* 0x0000000000167805 */ /* 0x000fe2000001ff00 */
[----:B------:R-:W-:Y:S06]  /*b420*/  BRA `(.L_x_13464) ;  /* 0x0000000000147947 */ /* 0x000fec0003800000 */
.L_x_13488:
[----:B------:R-:W2:Y:S02]  /*b430*/  LDG.E.64 R22, desc[UR36][R2.64] ;  /* 0x0000002402167981 */ /* 0x000ea4000c1e1b00 */
[----:B--2---:R-:W0:Y:S01]  /*b440*/  I2F.F64.U64 R22, R22 ;  /* 0x0000001600167312 */ /* 0x004e220000301800 */
[----:B------:R-:W-:Y:S05]  /*b450*/  BRA `(.L_x_13464) ;  /* 0x0000000000087947 */ /* 0x000fea0003800000 */
.L_x_13487:
[----:B------:R-:W2:Y:S02]  /*b460*/  LDG.E R2, desc[UR36][R2.64] ;  /* 0x0000002402027981 */ /* 0x000ea4000c1e1900 */
[----:B--2---:R0:W1:Y:S02]  /*b470*/  I2F.F64.U32 R22, R2 ;  /* 0x0000000200167312 */ /* 0x0040640000201800 */
.L_x_13464:
[----:B0--3--:R-:W1:Y:S01]  /*b480*/  LDC.U8 R2, c[0x0][0x493] ;  /* 0x000124c0ff027b82 */ /* 0x009e620000000000 */
[----:B------:R-:W-:Y:S02]  /*b490*/  ULDC.64 UR4, c[0x0][0x488] ;  /* 0x0001220000047ab9 */ /* 0x000fe40000000a00 */
[----:B------:R-:W-:-:S05]  /*b4a0*/  IADD3 R4, P0, R18, UR4, RZ ;  /* 0x0000000412047c10 */ /* 0x000fca000ff1e0ff */
        /* <DEDUP_REMOVED lines=12> */
[----:B------:R-:W3:Y:S02]  /*b570*/  LDG.E.S8 R2, desc[UR36][R4.64] ;  /* 0x0000002404027981 */ /* 0x000ee4000c1e1300 */
[----:B---3--:R-:W0:Y:S01]  /*b580*/  I2F.F64.S16 R2, R2 ;  /* 0x0000000200027312 */ /* 0x008e220000101c00 */
[----:B------:R-:W-:Y:S05]  /*b590*/  BRA `(.L_x_13497) ;  /* 0x0000000c007c7947 */ /* 0x000fea0003800000 */
.L_x_13495:
[----:B------:R-:W3:Y:S02]  /*b5a0*/  LDG.E.U8 R2, desc[UR36][R4.64] ;  /* 0x0000002404027981 */ /* 0x000ee4000c1e1100 */
[----:B---3--:R-:W0:Y:S01]  /*b5b0*/  I2F.F64.U16 R2, R2 ;  /* 0x0000000200027312 */ /* 0x008e220000101800 */
[----:B------:R-:W-:Y:S05]  /*b5c0*/  BRA `(.L_x_13497) ;  /* 0x0000000c00707947 */ /* 0x000fea0003800000 */
.L_x_13494:
[----:B------:R-:W-:-:S13]  /*b5d0*/  ISETP.NE.AND P0, PT, R0, 0x2, PT ;  /* 0x000000020000780c */ /* 0x000fda0003f05270 */
[----:B------:R-:W-:Y:S05]  /*b5e0*/  @!P0 BRA `(.L_x_13498) ;  /* 0x0000000000288947 */ /* 0x000fea0003800000 */
[----:B------:R-:W-:-:S13]  /*b5f0*/  ISETP.NE.AND P0, PT, R0, 0x3, PT ;  /* 0x000000030000780c */ /* 0x000fda0003f05270 */
[----:B------:R-:W-:Y:S05]  /*b600*/  @!P0 BRA `(.L_x_13499) ;  /* 0x0000000000148947 */ /* 0x000fea0003800000 */
[----:B------:R-:W-:-:S13]  /*b610*/  ISETP.NE.AND P0, PT, R0, 0x4, PT ;  /* 0x000000040000780c */ /* 0x000fda0003f05270 */
[----:B------:R-:W-:Y:S05]  /*b620*/  @P0 BRA `(.L_x_13496) ;  /* 0x0000000800fc0947 */ /* 0x000fea0003800000 */
[----:B------:R-:W3:Y:S02]  /*b630*/  LDG.E.64 R2, desc[UR36][R4.64] ;  /* 0x0000002404027981 */ /* 0x000ee4000c1e1b00 */
[----:B---3--:R-:W0:Y:S01]  /*b640*/  I2F.F64.S64 R2, R2 ;  /* 0x0000000200027312 */ /* 0x008e220000301c00 */
[----:B------:R-:W-:Y:S05]  /*b650*/  BRA `(.L_x_13497) ;  /* 0x0000000c004c7947 */ /* 0x000fea0003800000 */
.L_x_13499:
[----:B------:R-:W3:Y:S02]  /*b660*/  LDG.E R2, desc[UR36][R4.64] ;  /* 0x0000002404027981 */ /* 0x000ee4000c1e1900 */
[----:B---3--:R-:W0:Y:S01]  /*b670*/  I2F.F64 R2, R2 ;  /* 0x0000000200027312 */ /* 0x008e220000201c00 */
[----:B------:R-:W-:Y:S05]  /*b680*/  BRA `(.L_x_13497) ;  /* 0x0000000c00407947 */ /* 0x000fea0003800000 */
.L_x_13498:
[----:B------:R-:W3:Y:S02]  /*b690*/  LDG.E.U16 R2, desc[UR36][R4.64] ;  /* 0x0000002404027981 */ /* 0x000ee4000c1e1500 */
[----:B---3--:R-:W0:Y:S01]  /*b6a0*/  I2F.F64.S16 R2, R2 ;  /* 0x0000000200027312 */ /* 0x008e220000101c00 */
[----:B------:R-:W-:Y:S05]  /*b6b0*/  BRA `(.L_x_13497) ;  /* 0x0000000c00347947 */ /* 0x000fea0003800000 */
.L_x_13493:
[----:B------:R-:W-:-:S13]  /*b6c0*/  ISETP.GT.AND P0, PT, R0, 0x6, PT ;  /* 0x000000060000780c */ /* 0x000fda0003f04270 */
[----:B------:R-:W-:Y:S05]  /*b6d0*/  @P0 BRA `(.L_x_13500) ;  /* 0x0000000000340947 */ /* 0x000fea0003800000 */
[----:B------:R-:W-:-:S13]  /*b6e0*/  ISETP.NE.AND P0, PT, R0, 0x5, PT ;  /* 0x000000050000780c */ /* 0x000fda0003f05270 */
[----:B------:R-:W-:Y:S05]  /*b6f0*/  @!P0 BRA `(.L_x_13501) ;  /* 0x0000000000188947 */ /* 0x000fea0003800000 */
[----:B------:R-:W-:-:S13]  /*b700*/  ISETP.NE.AND P0, PT, R0, 0x6, PT ;  /* 0x000000060000780c */ /* 0x000fda0003f05270 */
[----:B------:R-:W-:Y:S05]  /*b710*/  @P0 BRA `(.L_x_13496) ;  /* 0x0000000800c00947 */ /* 0x000fea0003800000 */
[----:B------:R-:W3:Y:S02]  /*b720*/  LDG.E R2, desc[UR36][R4.64] ;  /* 0x0000002404027981 */ /* 0x000ee4000c1e1900 */
[----:B---3--:R-:W-:-:S06]  /*b730*/  FMUL.FTZ R2, R2, 1 ;  /* 0x3f80000002027820 */ /* 0x008fcc0000410000 */
[----:B------:R-:W3:Y:S01]  /*b740*/  F2F.F64.F32 R2, R2 ;  /* 0x0000000200027310 */ /* 0x000ee20000201800 */
[----:B------:R-:W-:Y:S05]  /*b750*/  BRA `(.L_x_13497) ;  /* 0x0000000c000c7947 */ /* 0x000fea0003800000 */
.L_x_13501:
[----:B------:R-:W3:Y:S02]  /*b760*/  LDG.E.U16 R0, desc[UR36][R4.64] ;  /* 0x0000002404007981 */ /* 0x000ee4000c1e1500 */
[----:B---3--:R-:W-:-:S05]  /*b770*/  HADD2.F32 R0, -RZ, R0.H0_H0 ;  /* 0x20000000ff007230 */ /* 0x008fca0000004100 */
[----:B------:R-:W-:-:S04]  /*b780*/  FMUL.FTZ R0, R0, 1 ;  /* 0x3f80000000007820 */ /* 0x000fc80000410000 */
[----:B------:R0:W1:Y:S01]  /*b790*/  F2F.F64.F32 R2, R0 ;  /* 0x0000000000027310 */ /* 0x0000620000201800 */
[----:B------:R-:W-:Y:S05]  /*b7a0*/  BRA `(.L_x_13497) ;  /* 0x0000000800f87947 */ /* 0x000fea0003800000 */
.L_x_13500:
[----:B------:R-:W-:-:S13]  /*b7b0*/  ISETP.NE.AND P0, PT, R0, 0x7, PT ;  /* 0x000000070000780c */ /* 0x000fda0003f05270 */
[----:B------:R-:W-:Y:S05]  /*b7c0*/  @!P0 BRA `(.L_x_13502) ;  /* 0x0000000000348947 */ /* 0x000fea0003800000 */
[----:B------:R-:W-:-:S13]  /*b7d0*/  ISETP.NE.AND P0, PT, R0, 0x8, PT ;  /* 0x000000080000780c */ /* 0x000fda0003f05270 */
[----:B------:R-:W-:Y:S05]  /*b7e0*/  @!P0 BRA `(.L_x_13503) ;  /* 0x0000000000188947 */ /* 0x000fea0003800000 */
[----:B------:R-:W-:-:S13]  /*b7f0*/  ISETP.NE.AND P0, PT, R0, 0x9, PT ;  /* 0x000000090000780c */ /* 0x000fda0003f05270 */
[----:B------:R-:W-:Y:S05]  /*b800*/  @P0 BRA `(.L_x_13496) ;  /* 0x0000000800840947 */ /* 0x000fea0003800000 */
[----:B------:R-:W3:Y:S02]  /*b810*/  LDG.E R4, desc[UR36][R4.64] ;  /* 0x0000002404047981 */ /* 0x000ee4000c1e1900 */
[----:B---3--:R-:W-:-:S06]  /*b820*/  FMUL.FTZ R2, R4, 1 ;  /* 0x3f80000004027820 */ /* 0x008fcc0000410000 */
[----:B------:R-:W0:Y:S01]  /*b830*/  F2F.F64.F32 R2, R2 ;  /* 0x0000000200027310 */ /* 0x000e220000201800 */
[----:B------:R-:W-:Y:S05]  /*b840*/  BRA `(.L_x_13497) ;  /* 0x0000000800d07947 */ /* 0x000fea0003800000 */
.L_x_13503:
[----:B------:R-:W3:Y:S02]  /*b850*/  LDG.E.U16 R4, desc[UR36][R4.64] ;  /* 0x0000002404047981 */ /* 0x000ee4000c1e1500 */
[----:B---3--:R-:W-:-:S05]  /*b860*/  HADD2.F32 R0, -RZ, R4.H0_H0 ;  /* 0x20000004ff007230 */ /* 0x008fca0000004100 */
[----:B------:R-:W-:-:S04]  /*b870*/  FMUL.FTZ R0, R0, 1 ;  /* 0x3f80000000007820 */ /* 0x000fc80000410000 */
[----:B------:R0:W1:Y:S01]  /*b880*/  F2F.F64.F32 R2, R0 ;  /* 0x0000000000027310 */ /* 0x0000620000201800 */
[----:B------:R-:W-:Y:S05]  /*b890*/  BRA `(.L_x_13497) ;  /* 0x0000000800bc7947 */ /* 0x000fea0003800000 */
.L_x_13502:
[----:B------:R0:W5:Y:S01]  /*b8a0*/  LDG.E.64 R2, desc[UR36][R4.64] ;  /* 0x0000002404027981 */ /* 0x000162000c1e1b00 */
[----:B------:R-:W-:Y:S05]  /*b8b0*/  BRA `(.L_x_13497) ;  /* 0x0000000800b47947 */ /* 0x000fea0003800000 */
.L_x_13492:
        /* <DEDUP_REMOVED lines=9> */
[----:B------:R-:W-:Y:S01]  /*b950*/  IMAD.MOV.U32 R2, RZ, RZ, RZ ;  /* 0x000000ffff027224 */ /* 0x000fe200078e00ff */
[----:B---3--:R-:W-:-:S04]  /*b960*/  ISETP.NE.AND P0, PT, R4, RZ, PT ;  /* 0x000000ff0400720c */ /* 0x008fc80003f05270 */
[----:B------:R-:W-:Y:S01]  /*b970*/  FSEL R3, RZ, 1.875, !P0 ;  /* 0x3ff00000ff037808 */ /* 0x000fe20004000000 */
[----:B------:R-:W-:Y:S08]  /*b980*/  BRA `(.L_x_13497) ;  /* 0x0000000800807947 */ /* 0x000ff00003800000 */
.L_x_13506:
[----:B------:R0:W5:Y:S01]  /*b990*/  LDG.E.64 R2, desc[UR36][R4.64] ;  /* 0x0000002404027981 */ /* 0x000162000c1e1b00 */
[----:B------:R-:W-:Y:S05]  /*b9a0*/  BRA `(.L_x_13497) ;  /* 0x0000000800787947 */ /* 0x000fea0003800000 */
.L_x_13505:
[----:B------:R-:W-:-:S13]  /*b9b0*/  ISETP.NE.AND P0, PT, R0, 0xf, PT ;  /* 0x0000000f0000780c */ /* 0x000fda0003f05270 */
[----:B------:R-:W-:Y:S05]  /*b9c0*/  @!P0 BRA `(.L_x_13507) ;  /* 0x0000000000a48947 */ /* 0x000fea0003800000 */
[----:B------:R-:W-:-:S13]  /*b9d0*/  ISETP.NE.AND P0, PT, R0, 0x17, PT ;  /* 0x000000170000780c */ /* 0x000fda0003f05270 */
[----:B------:R-:W-:Y:S05]  /*b9e0*/  @!P0 BRA `(.L_x_13508) ;  /* 0x0000000000608947 */ /* 0x000fea0003800000 */
[----:B------:R-:W-:-:S13]  /*b9f0*/  ISETP.NE.AND P0, PT, R0, 0x18, PT ;  /* 0x000000180000780c */ /* 0x000fda0003f05270 */
[----:B------:R-:W-:Y:S05]  /*ba00*/  @P0 BRA `(.L_x_13496) ;  /* 0x0000000800040947 */ /* 0x000fea0003800000 */
[----:B------:R-:W3:Y:S01]  /*ba10*/  LDG.E.U8 R0, desc[UR36][R4.64] ;  /* 0x0000002404007981 */ /* 0x000ee2000c1e1100 */
[----:B------:R-:W-:Y:S01]  /*ba20*/  MOV R8, 0xff800000 ;  /* 0xff80000000087802 */ /* 0x000fe20000000f00 */
[----:B---3--:R-:W-:-:S05]  /*ba30*/  IMAD.SHL.U32 R0, R0, 0x1000000, RZ ;  /* 0x0100000000007824 */ /* 0x008fca00078e00ff */
        /* <DEDUP_REMOVED lines=17> */
[----:B------:R-:W0:Y:S01]  /*bb50*/  F2F.F64.F32 R2, R3 ;  /* 0x0000000300027310 */ /* 0x000e220000201800 */
[----:B------:R-:W-:Y:S05]  /*bb60*/  BRA `(.L_x_13497) ;  /* 0x0000000800087947 */ /* 0x000fea0003800000 */
.L_x_13508:
[----:B------:R-:W3:Y:S02]  /*bb70*/  LDG.E.U8 R3, desc[UR36][R4.64] ;  /* 0x0000002404037981 */ /* 0x000ee4000c1e1100 */
[----:B---3--:R-:W-:-:S05]  /*bb80*/  IMAD.SHL.U32 R0, R3, 0x2000000, RZ ;  /* 0x0200000003007824 */ /* 0x008fca00078e00ff */
        /* <DEDUP_REMOVED lines=13> */
.L_x_13507:
[----:B------:R-:W3:Y:S02]  /*bc60*/  LDG.E.U16 R0, desc[UR36][R4.64] ;  /* 0x0000002404007981 */ /* 0x000ee4000c1e1500 */
[----:B---3--:R-:W-:-:S04]  /*bc70*/  IMAD.U32 R0, R0, 0x10000, RZ ;  /* 0x0001000000007824 */ /* 0x008fc800078e00ff */
[----:B------:R-:W-:-:S04]  /*bc80*/  FMUL.FTZ R0, R0, 1 ;  /* 0x3f80000000007820 */ /* 0x000fc80000410000 */
[----:B------:R0:W1:Y:S01]  /*bc90*/  F2F.F64.F32 R2, R0 ;  /* 0x0000000000027310 */ /* 0x0000620000201800 */
[----:B------:R-:W-:Y:S05]  /*bca0*/  BRA `(.L_x_13497) ;  /* 0x0000000400b87947 */ /* 0x000fea0003800000 */
.L_x_13504:
        /* <DEDUP_REMOVED lines=8> */
[----:B------:R-:W3:Y:S02]  /*bd30*/  LDG.E.U16 R2, desc[UR36][R4.64] ;  /* 0x0000002404027981 */ /* 0x000ee4000c1e1500 */
[----:B---3--:R-:W0:Y:S01]  /*bd40*/  I2F.F64.U16 R2, R2 ;  /* 0x0000000200027312 */ /* 0x008e220000101800 */
[----:B------:R-:W-:Y:S05]  /*bd50*/  BRA `(.L_x_13497) ;  /* 0x00000004008c7947 */ /* 0x000fea0003800000 */
.L_x_13511:
        /* <DEDUP_REMOVED lines=21> */
.L_x_13515:
[----:B------:R-:W-:Y:S05]  /*beb0*/  BSYNC B1 ;  /* 0x0000000000017941 */ /* 0x000fea0003800000 */
.L_x_13514:
[----:B------:R-:W-:Y:S01]  /*bec0*/  LEA R3, R0, 0x3b800000, 0x17 ;  /* 0x3b80000000037811 */ /* 0x000fe200078eb8ff */
[----:B------:R-:W-:-:S05]  /*bed0*/  IMAD.SHL.U32 R0, R2, 0x100000, RZ ;  /* 0x0010000002007824 */ /* 0x000fca00078e00ff */
[----:B------:R-:W-:-:S07]  /*bee0*/  LOP3.LUT R0, R3, R0, R4, 0xfe, !PT ;  /* 0x0000000003007212 */ /* 0x000fce00078efe04 */
.L_x_13513:
[----:B------:R-:W-:Y:S05]  /*bef0*/  BSYNC B0 ;  /* 0x0000000000007941 */ /* 0x000fea0003800000 */
.L_x_13512:
[----:B------:R-:W-:-:S04]  /*bf00*/  FMUL.FTZ R0, R0, 1 ;  /* 0x3f80000000007820 */ /* 0x000fc80000410000 */
[----:B------:R0:W1:Y:S01]  /*bf10*/  F2F.F64.F32 R2, R0 ;  /* 0x0000000000027310 */ /* 0x0000620000201800 */
[----:B------:R-:W-:Y:S05]  /*bf20*/  BRA `(.L_x_13497) ;  /* 0x0000000400187947 */ /* 0x000fea0003800000 */
.L_x_13510:
        /* <DEDUP_REMOVED lines=21> */
.L_x_13519:
[----:B------:R-:W-:Y:S05]  /*c080*/  BSYNC B1 ;  /* 0x0000000000017941 */ /* 0x000fea0003800000 */
.L_x_13518:
[----:B------:R-:W-:Y:S01]  /*c090*/  LEA R3, R0, 0x37800000, 0x17 ;  /* 0x3780000000037811 */ /* 0x000fe200078eb8ff */
[----:B------:R-:W-:-:S05]  /*c0a0*/  IMAD.SHL.U32 R0, R2, 0x200000, RZ ;  /* 0x0020000002007824 */ /* 0x000fca00078e00ff */
[----:B------:R-:W-:-:S07]  /*c0b0*/  LOP3.LUT R0, R3, R0, R4, 0xfe, !PT ;  /* 0x0000000003007212 */ /* 0x000fce00078efe04 */
.L_x_13517:
[----:B------:R-:W-:Y:S05]  /*c0c0*/  BSYNC B0 ;  /* 0x0000000000007941 */ /* 0x000fea0003800000 */
.L_x_13516:
[----:B------:R-:W-:-:S04]  /*c0d0*/  FMUL.FTZ R0, R0, 1 ;  /* 0x3f80000000007820 */ /* 0x000fc80000410000 */
[----:B------:R0:W1:Y:S01]  /*c0e0*/  F2F.F64.F32 R2, R0 ;  /* 0x0000000000027310 */ /* 0x0000620000201800 */
[----:B------:R-:W-:Y:S05]  /*c0f0*/  BRA `(.L_x_13497) ;  /* 0x0000000000a47947 */ /* 0x000fea0003800000 */
.L_x_13509:
        /* <DEDUP_REMOVED lines=14> */
.L_x_13523:
[----:B------:R-:W-:Y:S05]  /*c1e0*/  BSYNC B0 ;  /* 0x0000000000007941 */ /* 0x000fea0003800000 */
.L_x_13522:
[----:B------:R-:W-:-:S04]  /*c1f0*/  FMUL.FTZ R0, R0, 1 ;  /* 0x3f80000000007820 */ /* 0x000fc80000410000 */
[----:B------:R0:W1:Y:S01]  /*c200*/  F2F.F64.F32 R2, R0 ;  /* 0x0000000000027310 */ /* 0x0000620000201800 */
[----:B------:R-:W-:Y:S05]  /*c210*/  BRA `(.L_x_13497) ;  /* 0x00000000005c7947 */ /* 0x000fea0003800000 */
.L_x_13496:
        /* <DEDUP_REMOVED lines=15> */
[----:B0-2-45:R-:W-:Y:S05]  /*c310*/  CALL.ABS.NOINC R2 ;  /* 0x0000000002007343 */ /* 0x035fea0003c00000 */
.L_x_13524:
[----:B------:R-:W-:Y:S01]  /*c320*/  CS2R R2, SRZ ;  /* 0x0000000000027805 */ /* 0x000fe2000001ff00 */
[----:B------:R-:W-:Y:S06]  /*c330*/  BRA `(.L_x_13497) ;  /* 0x0000000000147947 */ /* 0x000fec0003800000 */
.L_x_13521:
[----:B------:R-:W3:Y:S02]  /*c340*/  LDG.E.64 R2, desc[UR36][R4.64] ;  /* 0x0000002404027981 */ /* 0x000ee4000c1e1b00 */
[----:B---3--:R-:W0:Y:S01]  /*c350*/  I2F.F64.U64 R2, R2 ;  /* 0x0000000200027312 */ /* 0x008e220000301800 */
[----:B------:R-:W-:Y:S05]  /*c360*/  BRA `(.L_x_13497) ;  /* 0x0000000000087947 */ /* 0x000fea0003800000 */
.L_x_13520:
[----:B------:R-:W3:Y:S02]  /*c370*/  LDG.E R2, desc[UR36][R4.64] ;  /* 0x0000002404027981 */ /* 0x000ee4000c1e1900 */
[----:B---3--:R-:W0:Y:S02]  /*c380*/  I2F.F64.U32 R2, R2 ;  /* 0x0000000200027312 */ /* 0x008e240000201800 */
.L_x_13497:
[----:B01-3-5:R-:W0:Y:S01]  /*c390*/  MUFU.RCP64H R5, R3 ;  /* 0x0000000300057308 */ /* 0x02be220000001800 */
[----:B------:R-:W-:Y:S01]  /*c3a0*/  IMAD.MOV.U32 R4, RZ, RZ, 0x1 ;  /* 0x00000001ff047424 */ /* 0x000fe200078e00ff */
[----:B--2-4-:R-:W-:Y:S01]  /*c3b0*/  FSETP.GEU.AND P1, PT, |R23|, 6.5827683646048100446e-37, PT ;  /* 0x036000001700780b */ /* 0x014fe20003f2e200 */
        /* <DEDUP_REMOVED lines=18> */
.L_x_13526:
[----:B------:R-:W-:Y:S05]  /*c4e0*/  BSYNC B0 ;  /* 0x0000000000007941 */ /* 0x000fea0003800000 */
.L_x_13525:
        /* <DEDUP_REMOVED lines=15> */
.L_x_13530:
[----:B------:R-:W0:Y:S02]  /*c5e0*/  F2I.S64.F64.TRUNC R4, R4 ;  /* 0x0000000400047311 */ /* 0x000e24000030d900 */
[----:B0-----:R-:W-:-:S05]  /*c5f0*/  IMAD.MOV.U32 R3, RZ, RZ, R4 ;  /* 0x000000ffff037224 */ /* 0x001fca00078e0004 */
[----:B------:R0:W-:Y:S01]  /*c600*/  STG.E.U8 desc[UR36][R16.64], R3 ;  /* 0x0000000310007986 */ /* 0x0001e2000c101124 */
[----:B------:R-:W-:Y:S05]  /*c610*/  BRA `(.L_x_13532) ;  /* 0x0000000c00f87947 */ /* 0x000fea0003800000 */
.L_x_13529:
        /* <DEDUP_REMOVED lines=9> */
.L_x_13534:
[----:B------:R-:W0:Y:S02]  /*c6b0*/  F2I.F64.TRUNC R5, R4 ;  /* 0x0000000400057311 */ /* 0x000e24000030d100 */
[----:B0-----:R0:W-:Y:S01]  /*c6c0*/  STG.E desc[UR36][R16.64], R5 ;  /* 0x0000000510007986 */ /* 0x0011e2000c101924 */
[----:B------:R-:W-:Y:S05]  /*c6d0*/  BRA `(.L_x_13532) ;  /* 0x0000000c00c87947 */ /* 0x000fea0003800000 */
.L_x_13533:
[----:B------:R-:W0:Y:S02]  /*c6e0*/  F2I.F64.TRUNC R5, R4 ;  /* 0x0000000400057311 */ /* 0x000e24000030d100 */
[----:B0-----:R0:W-:Y:S01]  /*c6f0*/  STG.E.U16 desc[UR36][R16.64], R5 ;  /* 0x0000000510007986 */ /* 0x0011e2000c101524 */
[----:B------:R-:W-:Y:S05]  /*c700*/  BRA `(.L_x_13532) ;  /* 0x0000000c00bc7947 */ /* 0x000fea0003800000 */
.L_x_13528:
        /* <DEDUP_REMOVED lines=13> */
.L_x_13536:
        /* <DEDUP_REMOVED lines=8> */
.L_x_13535:
        /* <DEDUP_REMOVED lines=14> */
.L_x_13538:
        /* <DEDUP_REMOVED lines=9> */
.L_x_13537:
[----:B------:R2:W-:Y:S01]  /*c9d0*/  STG.E.64 desc[UR36][R16.64], R4 ;  /* 0x0000000410007986 */ /* 0x0005e2000c101b24 */
[----:B------:R-:W-:Y:S05]  /*c9e0*/  BRA `(.L_x_13532) ;  /* 0x0000000c00047947 */ /* 0x000fea0003800000 */
.L_x_13527:
        /* <DEDUP_REMOVED lines=12> */
.L_x_13541:
[----:B------:R-:W-:-:S05]  /*cab0*/  CS2R R6, SRZ ;  /* 0x0000000000067805 */ /* 0x000fca000001ff00 */
[----:B------:R0:W-:Y:S01]  /*cac0*/  STG.E.128 desc[UR36][R16.64], R4 ;  /* 0x0000000410007986 */ /* 0x0001e2000c101d24 */
[----:B------:R-:W-:Y:S05]  /*cad0*/  BRA `(.L_x_13532) ;  /* 0x0000000800c87947 */ /* 0x000fea0003800000 */
.L_x_13540:
        /* <DEDUP_REMOVED lines=25> */
.L_x_13545:
[----:B------:R-:W-:Y:S05]  /*cc70*/  BSYNC B0 ;  /* 0x0000000000007941 */ /* 0x000fea0003800000 */
.L_x_13544:
[----:B------:R-:W-:-:S05]  /*cc80*/  LOP3.LUT R3, R0, R3, RZ, 0xfc, !PT ;  /* 0x0000000300037212 */ /* 0x000fca00078efcff */
[----:B------:R0:W-:Y:S01]  /*cc90*/  STG.E.U8 desc[UR36][R16.64], R3 ;  /* 0x0000000310007986 */ /* 0x0001e2000c101124 */
[----:B------:R-:W-:Y:S05]  /*cca0*/  BRA `(.L_x_13532) ;  /* 0x0000000800547947 */ /* 0x000fea0003800000 */
.L_x_13543:
        /* <DEDUP_REMOVED lines=17> */
.L_x_13547:
[----:B------:R-:W-:Y:S01]  /*cdc0*/  IMAD.MOV.U32 R0, RZ, RZ, 0x7f ;  /* 0x0000007fff007424 */ /* 0x000fe200078e00ff */
[----:B------:R-:W-:-:S04]  /*cdd0*/  ISETP.GT.U32.AND P0, PT, R2, 0x7f800000, PT ;  /* 0x7f8000000200780c */ /* 0x000fc80003f04070 */
[----:B------:R-:W-:-:S09]  /*cde0*/  SEL R0, R0, 0x7c, P0 ;  /* 0x0000007c00007807 */ /* 0x000fd20000000000 */
.L_x_13548:
[----:B------:R-:W-:Y:S05]  /*cdf0*/  BSYNC B0 ;  /* 0x0000000000007941 */ /* 0x000fea0003800000 */
.L_x_13546:
[----:B------:R-:W-:-:S04]  /*ce00*/  LOP3.LUT R2, R3, 0x80000000, RZ, 0xc0, !PT ;  /* 0x8000000003027812 */ /* 0x000fc800078ec0ff */
[----:B------:R-:W-:-:S04]  /*ce10*/  SHF.R.U32.HI R3, RZ, 0x18, R2 ;  /* 0x00000018ff037819 */ /* 0x000fc80000011602 */
[----:B------:R-:W-:-:S05]  /*ce20*/  LOP3.LUT R3, R0, R3, RZ, 0xfc, !PT ;  /* 0x0000000300037212 */ /* 0x000fca00078efcff */
[----:B------:R0:W-:Y:S01]  /*ce30*/  STG.E.U8 desc[UR36][R16.64], R3 ;  /* 0x0000000310007986 */ /* 0x0001e2000c101124 */
[----:B------:R-:W-:Y:S05]  /*ce40*/  BRA `(.L_x_13532) ;  /* 0x0000000400ec7947 */ /* 0x000fea0003800000 */
.L_x_13542:
        /* <DEDUP_REMOVED lines=8> */
.L_x_13539:
        /* <DEDUP_REMOVED lines=11> */
.L_x_13551:
        /* <DEDUP_REMOVED lines=21> */
.L_x_13554:
[----:B------:R-:W-:-:S04]  /*d0d0*/  LOP3.LUT R2, R3, 0x80000000, RZ, 0xc0, !PT ;  /* 0x8000000003027812 */ /* 0x000fc800078ec0ff */
[----:B------:R-:W-:-:S04]  /*d0e0*/  SHF.R.U32.HI R3, RZ, 0x18, R2 ;  /* 0x00000018ff037819 */ /* 0x000fc80000011602 */
[----:B------:R-:W-:-:S04]  /*d0f0*/  LOP3.LUT R0, R0, R3, RZ, 0xfc, !PT ;  /* 0x0000000300007212 */ /* 0x000fc800078efcff */
[----:B------:R-:W-:-:S07]  /*d100*/  PRMT R8, R0, 0x7610, R8 ;  /* 0x0000761000087816 */ /* 0x000fce0000000008 */
.L_x_13553:
[----:B------:R-:W-:Y:S05]  /*d110*/  BSYNC B0 ;  /* 0x0000000000007941 */ /* 0x000fea0003800000 */
.L_x_13552:
[----:B------:R0:W-:Y:S01]  /*d120*/  STG.E.U8 desc[UR36][R16.64], R8 ;  /* 0x0000000810007986 */ /* 0x0001e2000c101124 */
[----:B------:R-:W-:Y:S05]  /*d130*/  BRA `(.L_x_13532) ;  /* 0x0000000400307947 */ /* 0x000fea0003800000 */
.L_x_13550:
        /* <DEDUP_REMOVED lines=21> */
.L_x_13557:
[----:B------:R-:W-:-:S04]  /*d290*/  LOP3.LUT R2, R3, 0x80000000, RZ, 0xc0, !PT ;  /* 0x8000000003027812 */ /* 0x000fc800078ec0ff */
[----:B------:R-:W-:-:S04]  /*d2a0*/  SHF.R.U32.HI R3, RZ, 0x18, R2 ;  /* 0x00000018ff037819 */ /* 0x000fc80000011602 */
[----:B------:R-:W-:-:S04]  /*d2b0*/  LOP3.LUT R0, R0, R3, RZ, 0xfc, !PT ;  /* 0x0000000300007212 */ /* 0x000fc800078efcff */
[----:B------:R-:W-:-:S07]  /*d2c0*/  PRMT R8, R0, 0x7610, R8 ;  /* 0x0000761000087816 */ /* 0x000fce0000000008 */
.L_x_13556:
[----:B------:R-:W-:Y:S05]  /*d2d0*/  BSYNC B0 ;  /* 0x0000000000007941 */ /* 0x000fea0003800000 */
.L_x_13555:
[----:B------:R0:W-:Y:S01]  /*d2e0*/  STG.E.U8 desc[UR36][R16.64], R8 ;  /* 0x0000000810007986 */ /* 0x0001e2000c101124 */
[----:B------:R-:W-:Y:S05]  /*d2f0*/  BRA `(.L_x_13532) ;  /* 0x0000000000c07947 */ /* 0x000fea0003800000 */
.L_x_13549:
        /* <DEDUP_REMOVED lines=26> */
.L_x_13531:
        /* <DEDUP_REMOVED lines=16> */
.L_x_13560:
[----:B------:R-:W-:Y:S05]  /*d5a0*/  BRA `(.L_x_13532) ;  /* 0x0000000000147947 */ /* 0x000fea0003800000 */
.L_x_13559:
[----:B------:R-:W0:Y:S02]  /*d5b0*/  F2I.U64.F64.TRUNC R4, R4 ;  /* 0x0000000400047311 */ /* 0x000e24000030d800 */
[----:B0-----:R0:W-:Y:S01]  /*d5c0*/  STG.E.64 desc[UR36][R16.64], R4 ;  /* 0x0000000410007986 */ /* 0x0011e2000c101b24 */
[----:B------:R-:W-:Y:S05]  /*d5d0*/  BRA `(.L_x_13532) ;  /* 0x0000000000087947 */ /* 0x000fea0003800000 */
.L_x_13558:
[----:B------:R-:W0:Y:S02]  /*d5e0*/  F2I.U32.F64.TRUNC R5, R4 ;  /* 0x0000000400057311 */ /* 0x000e24000030d000 */
[----:B0-----:R0:W-:Y:S02]  /*d5f0*/  STG.E desc[UR36][R16.64], R5 ;  /* 0x0000000510007986 */ /* 0x0011e4000c101924 */
.L_x_13532:
[----:B------:R-:W-:-:S07]  /*d600*/  VIADD R19, R19, 0x80 ;  /* 0x0000008013137836 */ /* 0x000fce0000000000 */
.L_x_13457:
[----:B------:R-:W-:Y:S05]  /*d610*/  BSYNC B6 ;  /* 0x0000000000067941 */ /* 0x000fea0003800000 */
.L_x_13456:
[----:B------:R-:W-:Y:S02]  /*d620*/  ULDC UR4, c[0x0][0x210] ;  /* 0x0000840000047ab9 */ /* 0x000fe40000000800 */
[----:B------:R-:W-:-:S13]  /*d630*/  ISETP.GE.AND P0, PT, R19, UR4, PT ;  /* 0x0000000413007c0c */ /* 0x000fda000bf06270 */
[----:B------:R-:W-:Y:S05]  /*d640*/  @P0 EXIT ;  /* 0x000000000000094d */ /* 0x000fea0003800000 */
[----:B0-----:R-:W0:Y:S01]  /*d650*/  LDC R6, c[0x0][0x218] ;  /* 0x00008600ff067b82 */ /* 0x001e220000000800 */
[----:B------:R-:W-:Y:S02]  /*d660*/  IMAD.MOV.U32 R22, RZ, RZ, RZ ;  /* 0x000000ffff167224 */ /* 0x000fe400078e00ff */
[----:B-1----:R-:W-:Y:S02]  /*d670*/  IMAD.MOV.U32 R0, RZ, RZ, RZ ;  /* 0x000000ffff007224 */ /* 0x002fe400078e00ff */
[----:B--234-:R-:W-:Y:S01]  /*d680*/  IMAD.MOV.U32 R16, RZ, RZ, RZ ;  /* 0x000000ffff107224 */ /* 0x01cfe200078e00ff */
        /* <DEDUP_REMOVED lines=350> */
.L_x_13561:
        /* <DEDUP_REMOVED lines=21> */
.L_x_13565:
[----:B------:R-:W2:Y:S02]  /*edc0*/  LDG.E.U8 R2, desc[UR36][R2.64] ;  /* 0x0000002402027981 */ /* 0x000ea4000c1e1100 */
[----:B--2---:R0:W1:Y:S01]  /*edd0*/  I2F.F64.U16 R18, R2 ;  /* 0x0000000200127312 */ /* 0x0040620000101800 */
[----:B------:R-:W-:Y:S05]  /*ede0*/  BRA `(.L_x_13567) ;  /* 0x0000000c00707947 */ /* 0x000fea0003800000 */
.L_x_13564:
        /* <DEDUP_REMOVED lines=9> */
.L_x_13569:
[----:B------:R-:W2:Y:S02]  /*ee80*/  LDG.E R2, desc[UR36][R2.64] ;  /* 0x0000002402027981 */ /* 0x000ea4000c1e1900 */
[----:B--2---:R0:W1:Y:S01]  /*ee90*/  I2F.F64 R18, R2 ;  /* 0x0000000200127312 */ /* 0x0040620000201c00 */
[----:B------:R-:W-:Y:S05]  /*eea0*/  BRA `(.L_x_13567) ;  /* 0x0000000c00407947 */ /* 0x000fea0003800000 */
.L_x_13568:
[----:B------:R-:W2:Y:S02]  /*eeb0*/  LDG.E.U16 R2, desc[UR36][R2.64] ;  /* 0x0000002402027981 */ /* 0x000ea4000c1e1500 */
[----:B--2---:R0:W1:Y:S01]  /*eec0*/  I2F.F64.S16 R18, R2 ;  /* 0x0000000200127312 */ /* 0x0040620000101c00 */
[----:B------:R-:W-:Y:S05]  /*eed0*/  BRA `(.L_x_13567) ;  /* 0x0000000c00347947 */ /* 0x000fea0003800000 */
.L_x_13563:
        /* <DEDUP_REMOVED lines=10> */
.L_x_13571:
[----:B------:R-:W2:Y:S02]  /*ef80*/  LDG.E.U16 R0, desc[UR36][R2.64] ;  /* 0x0000002402007981 */ /* 0x000ea4000c1e1500 */
[----:B--2---:R-:W-:-:S05]  /*ef90*/  HADD2.F32 R0, -RZ, R0.H0_H0 ;  /* 0x20000000ff007230 */ /* 0x004fca0000004100 */
[----:B------:R-:W-:-:S04]  /*efa0*/  FMUL.FTZ R0, R0, 1 ;  /* 0x3f80000000007820 */ /* 0x000fc80000410000 */
[----:B------:R0:W1:Y:S01]  /*efb0*/  F2F.F64.F32 R18, R0 ;  /* 0x0000000000127310 */ /* 0x0000620000201800 */
[----:B------:R-:W-:Y:S05]  /*efc0*/  BRA `(.L_x_13567) ;  /* 0x0000000800f87947 */ /* 0x000fea0003800000 */
.L_x_13570:
        /* <DEDUP_REMOVED lines=10> */
.L_x_13573:
[----:B------:R-:W2:Y:S02]  /*f070*/  LDG.E.U16 R2, desc[UR36][R2.64] ;  /* 0x0000002402027981 */ /* 0x000ea4000c1e1500 */
[----:B--2---:R-:W-:-:S05]  /*f080*/  HADD2.F32 R0, -RZ, R2.H0_H0 ;  /* 0x20000002ff007230 */ /* 0x004fca0000004100 */
[----:B------:R-:W-:-:S04]  /*f090*/  FMUL.FTZ R0, R0, 1 ;  /* 0x3f80000000007820 */ /* 0x000fc80000410000 */
[----:B------:R1:W2:Y:S01]  /*f0a0*/  F2F.F64.F32 R18, R0 ;  /* 0x0000000000127310 */ /* 0x0002a20000201800 */
[----:B------:R-:W-:Y:S05]  /*f0b0*/  BRA `(.L_x_13567) ;  /* 0x0000000800bc7947 */ /* 0x000fea0003800000 */
.L_x_13572:
[----:B------:R3:W5:Y:S01]  /*f0c0*/  LDG.E.64 R18, desc[UR36][R2.64] ;  /* 0x0000002402127981 */ /* 0x000762000c1e1b00 */
[----:B------:R-:W-:Y:S05]  /*f0d0*/  BRA `(.L_x_13567) ;  /* 0x0000000800b47947 */ /* 0x000fea0003800000 */
.L_x_13562:
        /* <DEDUP_REMOVED lines=13> */
.L_x_13576:
[----:B------:R0:W5:Y:S01]  /*f1b0*/  LDG.E.64 R18, desc[UR36][R2.64] ;  /* 0x0000002402127981 */ /* 0x000162000c1e1b00 */
[----:B------:R-:W-:Y:S05]  /*f1c0*/  BRA `(.L_x_13567) ;  /* 0x0000000800787947 */ /* 0x000fea0003800000 */
.L_x_13575:
        /* <DEDUP_REMOVED lines=28> */
.L_x_13578:
        /* <DEDUP_REMOVED lines=15> */
.L_x_13577:
[----:B------:R-:W2:Y:S02]  /*f480*/  LDG.E.U16 R0, desc[UR36][R2.64] ;  /* 0x0000002402007981 */ /* 0x000ea4000c1e1500 */
[----:B--2---:R-:W-:-:S04]  /*f490*/  IMAD.U32 R0, R0, 0x10000, RZ ;  /* 0x0001000000007824 */ /* 0x004fc800078e00ff */
[----:B------:R-:W-:-:S04]  /*f4a0*/  FMUL.FTZ R0, R0, 1 ;  /* 0x3f80000000007820 */ /* 0x000fc80000410000 */
[----:B------:R0:W1:Y:S01]  /*f4b0*/  F2F.F64.F32 R18, R0 ;  /* 0x0000000000127310 */ /* 0x0000620000201800 */
[----:B------:R-:W-:Y:S05]  /*f4c0*/  BRA `(.L_x_13567) ;  /* 0x0000000400b87947 */ /* 0x000fea0003800000 */
.L_x_13574:
        /* <DEDUP_REMOVED lines=11> */
.L_x_13581:
        /* <DEDUP_REMOVED lines=21> */
.L_x_13585:
[----:B------:R-:W-:Y:S05]  /*f6d0*/  BSYNC B1 ;  /* 0x0000000000017941 */ /* 0x000fea0003800000 */
.L_x_13584:
[----:B------:R-:W-:Y:S01]  /*f6e0*/  LEA R3, R0, 0x3b800000, 0x17 ;  /* 0x3b80000000037811 */ /* 0x000fe200078eb8ff */
[----:B------:R-:W-:-:S05]  /*f6f0*/  IMAD.SHL.U32 R0, R2, 0x100000, RZ ;  /* 0x0010000002007824 */ /* 0x000fca00078e00ff */
[----:B------:R-:W-:-:S07]  /*f700*/  LOP3.LUT R0, R3, R0, R4, 0xfe, !PT ;  /* 0x0000000003007212 */ /* 0x000fce00078efe04 */
.L_x_13583:
[----:B------:R-:W-:Y:S05]  /*f710*/  BSYNC B0 ;  /* 0x0000000000007941 */ /* 0x000fea0003800000 */
.L_x_13582:
[----:B------:R-:W-:-:S04]  /*f720*/  FMUL.FTZ R0, R0, 1 ;  /* 0x3f80000000007820 */ /* 0x000fc80000410000 */
[----:B------:R0:W1:Y:S01]  /*f730*/  F2F.F64.F32 R18, R0 ;  /* 0x0000000000127310 */ /* 0x0000620000201800 */
[----:B------:R-:W-:Y:S05]  /*f740*/  BRA `(.L_x_13567) ;  /* 0x0000000400187947 */ /* 0x000fea0003800000 */
.L_x_13580:
        /* <DEDUP_REMOVED lines=21> */
.L_x_13589:
[----:B------:R-:W-:Y:S05]  /*f8a0*/  BSYNC B1 ;  /* 0x0000000000017941 */ /* 0x000fea0003800000 */
.L_x_13588:
[----:B------:R-:W-:Y:S01]  /*f8b0*/  LEA R3, R0, 0x37800000, 0x17 ;  /* 0x3780000000037811 */ /* 0x000fe200078eb8ff */
[----:B------:R-:W-:-:S05]  /*f8c0*/  IMAD.SHL.U32 R0, R2, 0x200000, RZ ;  /* 0x0020000002007824 */ /* 0x000fca00078e00ff */
[----:B------:R-:W-:-:S07]  /*f8d0*/  LOP3.LUT R0, R3, R0, R4, 0xfe, !PT ;  /* 0x0000000003007212 */ /* 0x000fce00078efe04 */
.L_x_13587:
[----:B------:R-:W-:Y:S05]  /*f8e0*/  BSYNC B0 ;  /* 0x0000000000007941 */ /* 0x000fea0003800000 */
.L_x_13586:
[----:B------:R-:W-:-:S04]  /*f8f0*/  FMUL.FTZ R0, R0, 1 ;  /* 0x3f80000000007820 */ /* 0x000fc80000410000 */
[----:B------:R0:W1:Y:S01]  /*f900*/  F2F.F64.F32 R18, R0 ;  /* 0x0000000000127310 */ /* 0x0000620000201800 */
[----:B------:R-:W-:Y:S05]  /*f910*/  BRA `(.L_x_13567) ;  /* 0x0000000000a47947 */ /* 0x000fea0003800000 */
.L_x_13579:
        /* <DEDUP_REMOVED lines=14> */
.L_x_13593:
[----:B------:R-:W-:Y:S05]  /*fa00*/  BSYNC B0 ;  /* 0x0000000000007941 */ /* 0x000fea0003800000 */
.L_x_13592:
[----:B------:R-:W-:-:S04]  /*fa10*/  FMUL.FTZ R0, R0, 1 ;  /* 0x3f80000000007820 */ /* 0x000fc80000410000 */
[----:B------:R0:W1:Y:S01]  /*fa20*/  F2F.F64.F32 R18, R0 ;  /* 0x0000000000127310 */ /* 0x0000620000201800 */
[----:B------:R-:W-:Y:S05]  /*fa30*/  BRA `(.L_x_13567) ;  /* 0x00000000005c7947 */ /* 0x000fea0003800000 */
.L_x_13566:
        /* <DEDUP_REMOVED lines=16> */
.L_x_13594:
[----:B------:R-:W-:Y:S01]  /*fb40*/  CS2R R18, SRZ ;  /* 0x0000000000127805 */ /* 0x000fe2000001ff00 */
[----:B------:R-:W-:Y:S06]  /*fb50*/  BRA `(.L_x_13567) ;  /* 0x0000000000147947 */ /* 0x000fec0003800000 */
.L_x_13591:
[----:B------:R-:W2:Y:S02]  /*fb60*/  LDG.E.64 R18, desc[UR36][R2.64] ;  /* 0x0000002402127981 */ /* 0x000ea4000c1e1b00 */
[----:B--2---:R-:W0:Y:S01]  /*fb70*/  I2F.F64.U64 R18, R18 ;  /* 0x0000001200127312 */ /* 0x004e220000301800 */
[----:B------:R-:W-:Y:S05]  /*fb80*/  BRA `(.L_x_13567) ;  /* 0x0000000000087947 */ /* 0x000fea0003800000 */
.L_x_13590:
[----:B------:R-:W2:Y:S02]  /*fb90*/  LDG.E R2, desc[UR36][R2.64] ;  /* 0x0000002402027981 */ /* 0x000ea4000c1e1900 */
[----:B--2---:R0:W1:Y:S02]  /*fba0*/  I2F.F64.U32 R18, R2 ;  /* 0x0000000200127312 */ /* 0x0040640000201800 */
.L_x_13567:
        /* <DEDUP_REMOVED lines=18> */
.L_x_13598:
[----:B------:R-:W3:Y:S02]  /*fcd0*/  LDG.E.U8 R2, desc[UR36][R22.64] ;  /* 0x0000002416027981 */ /* 0x000ee4000c1e1100 */
[----:B---3--:R-:W0:Y:S01]  /*fce0*/  I2F.F64.U16 R2, R2 ;  /* 0x0000000200027312 */ /* 0x008e220000101800 */
[----:B------:R-:W-:Y:S05]  /*fcf0*/  BRA `(.L_x_13600) ;  /* 0x0000000c00707947 */ /* 0x000fea0003800000 */
.L_x_13597:
        /* <DEDUP_REMOVED lines=9> */
.L_x_13602:
[----:B------:R-:W3:Y:S02]  /*fd90*/  LDG.E R2, desc[UR36][R22.64] ;  /* 0x0000002416027981 */ /* 0x000ee4000c1e1900 */
[----:B---3--:R-:W0:Y:S01]  /*fda0*/  I2F.F64 R2, R2 ;  /* 0x0000000200027312 */ /* 0x008e220000201c00 */
[----:B------:R-:W-:Y:S05]  /*fdb0*/  BRA `(.L_x_13600) ;  /* 0x0000000c00407947 */ /* 0x000fea0003800000 */
.L_x_13601:
[----:B------:R-:W3:Y:S02]  /*fdc0*/  LDG.E.U16 R2, desc[UR36][R22.64] ;  /* 0x0000002416027981 */ /* 0x000ee4000c1e1500 */
[----:B---3--:R-:W0:Y:S01]  /*fdd0*/  I2F.F64.S16 R2, R2 ;  /* 0x0000000200027312 */ /* 0x008e220000101c00 */
[----:B------:R-:W-:Y:S05]  /*fde0*/  BRA `(.L_x_13600) ;  /* 0x0000000c00347947 */ /* 0x000fea0003800000 */
.L_x_13596:
        /* <DEDUP_REMOVED lines=10> */
.L_x_13604:
[----:B------:R-:W3:Y:S02]  /*fe90*/  LDG.E.U16 R0, desc[UR36][R22.64] ;  /* 0x0000002416007981 */ /* 0x000ee4000c1e1500 */
[----:B---3--:R-:W-:-:S05]  /*fea0*/  HADD2.F32 R0, -RZ, R0.H0_H0 ;  /* 0x20000000ff007230 */ /* 0x008fca0000004100 */
[----:B------:R-:W-:-:S04]  /*feb0*/  FMUL.FTZ R0, R0, 1 ;  /* 0x3f80000000007820 */ /* 0x000fc80000410000 */
[----:B------:R1:W3:Y:S01]  /*fec0*/  F2F.F64.F32 R2, R0 ;  /* 0x0000000000027310 */ /* 0x0002e20000201800 */
[----:B------:R-:W-:Y:S05]  /*fed0*/  BRA `(.L_x_13600) ;  /* 0x0000000800f87947 */ /* 0x000fea0003800000 */
.L_x_13603:
        /* <DEDUP_REMOVED lines=10> */
.L_x_13606:
[----:B------:R-:W3:Y:S02]  /*ff80*/  LDG.E.U16 R22, desc[UR36][R22.64] ;  /* 0x0000002416167981 */ /* 0x000ee4000c1e1500 */
[----:B---3--:R-:W-:-:S05]  /*ff90*/  HADD2.F32 R0, -RZ, R22.H0_H0 ;  /* 0x20000016ff007230 */ /* 0x008fca0000004100 */
[----:B------:R-:W-:-:S04]  /*ffa0*/  FMUL.FTZ R0, R0, 1 ;  /* 0x3f80000000007820 */ /* 0x000fc80000410000 */
[----:B------:R0:W1:Y:S01]  /*ffb0*/  F2F.F64.F32 R2, R0 ;  /* 0x0000000000027310 */ /* 0x0000620000201800 */
[----:B------:R-:W-:Y:S05]  /*ffc0*/  BRA `(.L_x_13600) ;  /* 0x0000000800bc7947 */ /* 0x000fea0003800000 */
.L_x_13605:
[----:B------:R0:W5:Y:S01]  /*ffd0*/  LDG.E.64 R2, desc[UR36][R22.64] ;  /* 0x0000002416027981 */ /* 0x000162000c1e1b00 */
[----:B------:R-:W-:Y:S05]  /*ffe0*/  BRA `(.L_x_13600) ;  /* 0x0000000800b47947 */ /* 0x000fea0003800000 */
.L_x_13595:
        /* <DEDUP_REMOVED lines=13> */
.L_x_13609:
[----:B------:R0:W5:Y:S01]  /*100c0*/  LDG.E.64 R2, desc[UR36][R22.64] ;  /* 0x0000002416027981 */ /* 0x000162000c1e1b00 */
[----:B------:R-:W-:Y:S05]  /*100d0*/  BRA `(.L_x_13600) ;  /* 0x0000000800787947 */ /* 0x000fea0003800000 */
.L_x_13608:
[----:B------:R-:W-:-:S13]  /*100e0*/  ISETP.NE.AND P0, PT, R0, 0xf, PT ;  /* 0x0000000f0000780c */ /* 0x000fda0003f05270 */
[----:B------:R-:W-:Y:S05]  /*100f0*/  @!P0 BRA `(.L_x_13610) ;  /* 0x0000000000a48947 */ /* 0x000fea0003800000 */
[----:B------:R-:W-:-:S13]  /*10100*/  ISETP.NE.AND P0, PT, R0, 0x17, PT ;  /* 0x000000170000780c */ /* 0x000fda0003f05270 */
[----:B------:R-:W-:Y:S05]  /*10110*/  @!P0 BRA `(.L_x_13611) ;  /* 0x0000000000608947 */ /* 0x000fea0003800000 */
[----:B------:R-:W-:-:S13]  /*10120*/  ISETP.NE.AND P0, PT, R0, 0x18, PT ;  /* 0x000000180000780c */ /* 0x000fda0003f05270 */
[----:B------:R-:W-:Y:S05]  /*10130*/  @P0 BRA `(.L_x_13599) ;  /* 0x0000000800040947 */ /* 0x000fea0003800000 */
[----:B------:R-:W3:Y:S01]  /*10140*/  LDG.E.U8 R0, desc[UR36][R22.64] ;  /* 0x0000002416007981 */ /* 0x000ee2000c1e1100 */
[----:B------:R-:W-:Y:S02]  /*10150*/  IMAD.MOV.U32 R6, RZ, RZ, -0x800000 ;  /* 0xff800000ff067424 */ /* 0x000fe400078e00ff */
        /* <DEDUP_REMOVED lines=20> */
.L_x_13611:
        /* <DEDUP_REMOVED lines=15> */
.L_x_13610:
[----:B------:R-:W3:Y:S02]  /*10390*/  LDG.E.U16 R0, desc[UR36][R22.64] ;  /* 0x0000002416007981 */ /* 0x000ee4000c1e1500 */
[----:B---3--:R-:W-:-:S05]  /*103a0*/  SHF.L.U32 R0, R0, 0x10, RZ ;  /* 0x0000001000007819 */ /* 0x008fca00000006ff */
[----:B------:R-:W-:-:S04]  /*103b0*/  FMUL.FTZ R0, R0, 1 ;  /* 0x3f80000000007820 */ /* 0x000fc80000410000 */
[----:B------:R0:W1:Y:S01]  /*103c0*/  F2F.F64.F32 R2, R0 ;  /* 0x0000000000027310 */ /* 0x0000620000201800 */
[----:B------:R-:W-:Y:S05]  /*103d0*/  BRA `(.L_x_13600) ;  /* 0x0000000400b87947 */ /* 0x000fea0003800000 */
.L_x_13607:
        /* <DEDUP_REMOVED lines=11> */
.L_x_13614:
        /* <DEDUP_REMOVED lines=21> */
.L_x_13618:
[----:B------:R-:W-:Y:S05]  /*105e0*/  BSYNC B1 ;  /* 0x0000000000017941 */ /* 0x000fea0003800000 */
.L_x_13617:
[----:B------:R-:W-:Y:S01]  /*105f0*/  LEA R3, R0, 0x3b800000, 0x17 ;  /* 0x3b80000000037811 */ /* 0x000fe200078eb8ff */
[----:B------:R-:W-:-:S05]  /*10600*/  IMAD.SHL.U32 R0, R2, 0x100000, RZ ;  /* 0x0010000002007824 */ /* 0x000fca00078e00ff */
[----:B------:R-:W-:-:S07]  /*10610*/  LOP3.LUT R0, R3, R0, R4, 0xfe, !PT ;  /* 0x0000000003007212 */ /* 0x000fce00078efe04 */
.L_x_13616:
[----:B------:R-:W-:Y:S05]  /*10620*/  BSYNC B0 ;  /* 0x0000000000007941 */ /* 0x000fea0003800000 */
.L_x_13615:
[----:B------:R-:W-:-:S04]  /*10630*/  FMUL.FTZ R0, R0, 1 ;  /* 0x3f80000000007820 */ /* 0x000fc80000410000 */
[----:B------:R0:W1:Y:S01]  /*10640*/  F2F.F64.F32 R2, R0 ;  /* 0x0000000000027310 */ /* 0x0000620000201800 */
[----:B------:R-:W-:Y:S05]  /*10650*/  BRA `(.L_x_13600) ;  /* 0x0000000400187947 */ /* 0x000fea0003800000 */
.L_x_13613:
        /* <DEDUP_REMOVED lines=21> */
.L_x_13622:
[----:B------:R-:W-:Y:S05]  /*107b0*/  BSYNC B1 ;  /* 0x0000000000017941 */ /* 0x000fea0003800000 */
.L_x_13621:
[----:B------:R-:W-:Y:S01]  /*107c0*/  LEA R3, R0, 0x37800000, 0x17 ;  /* 0x3780000000037811 */ /* 0x000fe200078eb8ff */
[----:B------:R-:W-:-:S05]  /*107d0*/  IMAD.SHL.U32 R0, R2, 0x200000, RZ ;  /* 0x0020000002007824 */ /* 0x000fca00078e00ff */
[----:B------:R-:W-:-:S07]  /*107e0*/  LOP3.LUT R0, R3, R0, R4, 0xfe, !PT ;  /* 0x0000000003007212 */ /* 0x000fce00078efe04 */
.L_x_13620:
[----:B------:R-:W-:Y:S05]  /*107f0*/  BSYNC B0 ;  /* 0x0000000000007941 */ /* 0x000fea0003800000 */
.L_x_13619:
[----:B------:R-:W-:-:S04]  /*10800*/  FMUL.FTZ R0, R0, 1 ;  /* 0x3f80000000007820 */ /* 0x000fc80000410000 */
[----:B------:R0:W1:Y:S01]  /*10810*/  F2F.F64.F32 R2, R0 ;  /* 0x0000000000027310 */ /* 0x0000620000201800 */
[----:B------:R-:W-:Y:S05]  /*10820*/  BRA `(.L_x_13600) ;  /* 0x0000000000a47947 */ /* 0x000fea0003800000 */
.L_x_13612:
        /* <DEDUP_REMOVED lines=14> */
.L_x_13626:
[----:B------:R-:W-:Y:S05]  /*10910*/  BSYNC B0 ;  /* 0x0000000000007941 */ /* 0x000fea0003800000 */
.L_x_13625:
[----:B------:R-:W-:-:S04]  /*10920*/  FMUL.FTZ R0, R0, 1 ;  /* 0x3f80000000007820 */ /* 0x000fc80000410000 */
[----:B------:R0:W1:Y:S01]  /*10930*/  F2F.F64.F32 R2, R0 ;  /* 0x0000000000027310 */ /* 0x0000620000201800 */
[----:B------:R-:W-:Y:S05]  /*10940*/  BRA `(.L_x_13600) ;  /* 0x00000000005c7947 */ /* 0x000fea0003800000 */
.L_x_13599:
        /* <DEDUP_REMOVED lines=16> */
.L_x_13627:
[----:B------:R-:W-:Y:S01]  /*10a50*/  CS2R R2, SRZ ;  /* 0x0000000000027805 */ /* 0x000fe2000001ff00 */
[----:B------:R-:W-:Y:S06]  /*10a60*/  BRA `(.L_x_13600) ;  /* 0x0000000000147947 */ /* 0x000fec0003800000 */
.L_x_13624:
[----:B------:R-:W3:Y:S02]  /*10a70*/  LDG.E.64 R2, desc[UR36][R22.64] ;  /* 0x0000002416027981 */ /* 0x000ee4000c1e1b00 */
[----:B---3--:R-:W0:Y:S01]  /*10a80*/  I2F.F64.U64 R2, R2 ;  /* 0x0000000200027312 */ /* 0x008e220000301800 */
[----:B------:R-:W-:Y:S05]  /*10a90*/  BRA `(.L_x_13600) ;  /* 0x0000000000087947 */ /* 0x000fea0003800000 */
.L_x_13623:
[----:B------:R-:W3:Y:S02]  /*10aa0*/  LDG.E R2, desc[UR36][R22.64] ;  /* 0x0000002416027981 */ /* 0x000ee4000c1e1900 */
[----:B---3--:R-:W0:Y:S02]  /*10ab0*/  I2F.F64.U32 R2, R2 ;  /* 0x0000000200027312 */ /* 0x008e240000201800 */
.L_x_13600:
        /* <DEDUP_REMOVED lines=19> */
[----:B------:R-:W-:Y:S05]  /*10bf0*/  CALL.REL.NOINC `($__internal_42_$__cuda_sm20_div_rn_f64_full) ;  /* 0x00000010004c7944 */ /* 0x000fea0003c00000 */
.L_x_13629:
[----:B------:R-:W-:Y:S05]  /*10c00*/  BSYNC B0 ;  /* 0x0000000000007941 */ /* 0x000fea0003800000 */
.L_x_13628:
        /* <DEDUP_REMOVED lines=15> */
.L_x_13633:
[----:B------:R-:W0:Y:S02]  /*10d00*/  F2I.S64.F64.TRUNC R4, R4 ;  /* 0x0000000400047311 */ /* 0x000e24000030d900 */
[----:B0-----:R-:W-:-:S05]  /*10d10*/  IMAD.MOV.U32 R3, RZ, RZ, R4 ;  /* 0x000000ffff037224 */ /* 0x001fca00078e0004 */
[----:B------:R-:W-:Y:S01]  /*10d20*/  STG.E.U8 desc[UR36][R16.64], R3 ;  /* 0x0000000310007986 */ /* 0x000fe2000c101124 */
[----:B------:R-:W-:Y:S05]  /*10d30*/  EXIT ;  /* 0x000000000000794d */ /* 0x000fea0003800000 */
.L_x_13632:
        /* <DEDUP_REMOVED lines=9> */
.L_x_13636:
[----:B------:R-:W0:Y:S02]  /*10dd0*/  F2I.F64.TRUNC R5, R4 ;  /* 0x0000000400057311 */ /* 0x000e24000030d100 */
[----:B0-----:R-:W-:Y:S01]  /*10de0*/  STG.E desc[UR36][R16.64], R5 ;  /* 0x0000000510007986 */ /* 0x001fe2000c101924 */
[----:B------:R-:W-:Y:S05]  /*10df0*/  EXIT ;  /* 0x000000000000794d */ /* 0x000fea0003800000 */
.L_x_13635:
[----:B------:R-:W0:Y:S02]  /*10e00*/  F2I.F64.TRUNC R5, R4 ;  /* 0x0000000400057311 */ /* 0x000e24000030d100 */
[----:B0-----:R-:W-:Y:S01]  /*10e10*/  STG.E.U16 desc[UR36][R16.64], R5 ;  /* 0x0000000510007986 */ /* 0x001fe2000c101524 */
[----:B------:R-:W-:Y:S05]  /*10e20*/  EXIT ;  /* 0x000000000000794d */ /* 0x000fea0003800000 */
.L_x_13631:
        /* <DEDUP_REMOVED lines=13> */
.L_x_13638:
        /* <DEDUP_REMOVED lines=8> */
.L_x_13637:
        /* <DEDUP_REMOVED lines=12> */
[----:B------:R-:W-:Y:S01]  /*11040*/  STG.E.64 desc[UR36][R16.64], R2 ;  /* 0x0000000210007986 */ /* 0x000fe2000c101b24 */
[----:B------:R-:W-:Y:S05]  /*11050*/  EXIT ;  /* 0x000000000000794d */ /* 0x000fea0003800000 */
.L_x_13640:
[----:B------:R-:W-:Y:S01]  /*11060*/  UMOV UR4, 0xf0000000 ;  /* 0xf000000000047882 */ /* 0x000fe20000000000 */
[----:B------:R-:W-:Y:S01]  /*11070*/  UMOV UR5, 0x380fffff ;  /* 0x380fffff00057882 */ /* 0x000fe20000000000 */
[----:B------:R-:W0:Y:S01]  /*11080*/  F2F.F32.F64 R0, R4 ;  /* 0x0000000400007310 */ /* 0x000e220000301000 */
[----:B------:R-:W-:-:S14]  /*11090*/  DSETP.GEU.AND P0, PT, |R4|, UR4, PT ;  /* 0x0000000404007e2a */ /* 0x000fdc000bf0e200 */
[----:B0-----:R-:W-:-:S05]  /*110a0*/  @!P0 FMUL R0, R0, 1.175494350822287508e-38 ;  /* 0x0080000000008820 */ /* 0x001fca0000400000 */
[----:B------:R-:W-:-:S04]  /*110b0*/  F2FP.F16.F32.PACK_AB R3, RZ, R0 ;  /* 0x00000000ff03723e */ /* 0x000fc800000000ff */
[----:B------:R-:W-:-:S05]  /*110c0*/  PRMT R3, R3, 0x5410, RZ ;  /* 0x0000541003037816 */ /* 0x000fca00000000ff */
[----:B------:R-:W-:Y:S01]  /*110d0*/  STG.E desc[UR36][R16.64], R3 ;  /* 0x0000000310007986 */ /* 0x000fe2000c101924 */
[----:B------:R-:W-:Y:S05]  /*110e0*/  EXIT ;  /* 0x000000000000794d */ /* 0x000fea0003800000 */
.L_x_13639:
[----:B------:R-:W-:Y:S01]  /*110f0*/  STG.E.64 desc[UR36][R16.64], R4 ;  /* 0x0000000410007986 */ /* 0x000fe2000c101b24 */
[----:B------:R-:W-:Y:S05]  /*11100*/  EXIT ;  /* 0x000000000000794d */ /* 0x000fea0003800000 */
.L_x_13630:
        /* <DEDUP_REMOVED lines=10> */
[----:B------:R-:W-:Y:S01]  /*111b0*/  STG.E.U8 desc[UR36][R16.64], R3 ;  /* 0x0000000310007986 */ /* 0x000fe2000c101124 */
[----:B------:R-:W-:Y:S05]  /*111c0*/  EXIT ;  /* 0x000000000000794d */ /* 0x000fea0003800000 */
.L_x_13643:
[----:B------:R-:W-:-:S05]  /*111d0*/  CS2R R6, SRZ ;  /* 0x0000000000067805 */ /* 0x000fca000001ff00 */
[----:B------:R-:W-:Y:S01]  /*111e0*/  STG.E.128 desc[UR36][R16.64], R4 ;  /* 0x0000000410007986 */ /* 0x000fe2000c101d24 */
[----:B------:R-:W-:Y:S05]  /*111f0*/  EXIT ;  /* 0x000000000000794d */ /* 0x000fea0003800000 */
.L_x_13642:
        /* <DEDUP_REMOVED lines=25> */
.L_x_13647:
[----:B------:R-:W-:Y:S05]  /*11390*/  BSYNC B0 ;  /* 0x0000000000007941 */ /* 0x000fea0003800000 */
.L_x_13646:
[----:B------:R-:W-:-:S05]  /*113a0*/  LOP3.LUT R3, R0, R3, RZ, 0xfc, !PT ;  /* 0x0000000300037212 */ /* 0x000fca00078efcff */
[----:B------:R-:W-:Y:S01]  /*113b0*/  STG.E.U8 desc[UR36][R16.64], R3 ;  /* 0x0000000310007986 */ /* 0x000fe2000c101124 */
[----:B------:R-:W-:Y:S05]  /*113c0*/  EXIT ;  /* 0x000000000000794d */ /* 0x000fea0003800000 */
.L_x_13645:
        /* <DEDUP_REMOVED lines=17> */
.L_x_13649:
[----:B------:R-:W-:Y:S01]  /*114e0*/  IMAD.MOV.U32 R0, RZ, RZ, 0x7f ;  /* 0x0000007fff007424 */ /* 0x000fe200078e00ff */
[----:B------:R-:W-:-:S04]  /*114f0*/  ISETP.GT.U32.AND P0, PT, R2, 0x7f800000, PT ;  /* 0x7f8000000200780c */ /* 0x000fc80003f04070 */
[----:B------:R-:W-:-:S09]  /*11500*/  SEL R0, R0, 0x7c, P0 ;  /* 0x0000007c00007807 */ /* 0x000fd20000000000 */
.L_x_13650:
[----:B------:R-:W-:Y:S05]  /*11510*/  BSYNC B0 ;  /* 0x0000000000007941 */ /* 0x000fea0003800000 */
.L_x_13648:
[----:B------:R-:W-:-:S04]  /*11520*/  LOP3.LUT R2, R3, 0x80000000, RZ, 0xc0, !PT ;  /* 0x8000000003027812 */ /* 0x000fc800078ec0ff */
[----:B------:R-:W-:-:S04]  /*11530*/  SHF.R.U32.HI R3, RZ, 0x18, R2 ;  /* 0x00000018ff037819 */ /* 0x000fc80000011602 */
[----:B------:R-:W-:-:S05]  /*11540*/  LOP3.LUT R3, R0, R3, RZ, 0xfc, !PT ;  /* 0x0000000300037212 */ /* 0x000fca00078efcff */
[----:B------:R-:W-:Y:S01]  /*11550*/  STG.E.U8 desc[UR36][R16.64], R3 ;  /* 0x0000000310007986 */ /* 0x000fe2000c101124 */
[----:B------:R-:W-:Y:S05]  /*11560*/  EXIT ;  /* 0x000000000000794d */ /* 0x000fea0003800000 */
.L_x_13644:
        /* <DEDUP_REMOVED lines=8> */
.L_x_13641:
        /* <DEDUP_REMOVED lines=11> */
.L_x_13653:
        /* <DEDUP_REMOVED lines=21> */
.L_x_13656:
[----:B------:R-:W-:-:S04]  /*117f0*/  LOP3.LUT R2, R3, 0x80000000, RZ, 0xc0, !PT ;  /* 0x8000000003027812 */ /* 0x000fc800078ec0ff */
[----:B------:R-:W-:-:S04]  /*11800*/  SHF.R.U32.HI R3, RZ, 0x18, R2 ;  /* 0x00000018ff037819 */ /* 0x000fc80000011602 */
[----:B------:R-:W-:-:S04]  /*11810*/  LOP3.LUT R0, R0, R3, RZ, 0xfc, !PT ;  /* 0x0000000300007212 */ /* 0x000fc800078efcff */
[----:B------:R-:W-:-:S07]  /*11820*/  PRMT R8, R0, 0x7610, R8 ;  /* 0x0000761000087816 */ /* 0x000fce0000000008 */
.L_x_13655:
[----:B------:R-:W-:Y:S05]  /*11830*/  BSYNC B0 ;  /* 0x0000000000007941 */ /* 0x000fea0003800000 */
.L_x_13654:
[----:B------:R-:W-:Y:S01]  /*11840*/  STG.E.U8 desc[UR36][R16.64], R8 ;  /* 0x0000000810007986 */ /* 0x000fe2000c101124 */
[----:B------:R-:W-:Y:S05]  /*11850*/  EXIT ;  /* 0x000000000000794d */ /* 0x000fea0003800000 */
.L_x_13652:
        /* <DEDUP_REMOVED lines=21> */
.L_x_13659:
[----:B------:R-:W-:-:S04]  /*119b0*/  LOP3.LUT R2, R3, 0x80000000, RZ, 0xc0, !PT ;  /* 0x8000000003027812 */ /* 0x000fc800078ec0ff */
[----:B------:R-:W-:-:S04]  /*119c0*/  SHF.R.U32.HI R3, RZ, 0x18, R2 ;  /* 0x00000018ff037819 */ /* 0x000fc80000011602 */
[----:B------:R-:W-:-:S04]  /*119d0*/  LOP3.LUT R0, R0, R3, RZ, 0xfc, !PT ;  /* 0x0000000300007212 */ /* 0x000fc800078efcff */
[----:B------:R-:W-:-:S07]  /*119e0*/  PRMT R8, R0, 0x7610, R8 ;  /* 0x0000761000087816 */ /* 0x000fce0000000008 */
.L_x_13658:
[----:B------:R-:W-:Y:S05]  /*119f0*/  BSYNC B0 ;  /* 0x0000000000007941 */ /* 0x000fea0003800000 */
.L_x_13657:
[----:B------:R-:W-:Y:S01]  /*11a00*/  STG.E.U8 desc[UR36][R16.64], R8 ;  /* 0x0000000810007986 */ /* 0x000fe2000c101124 */
[----:B------:R-:W-:Y:S05]  /*11a10*/  EXIT ;  /* 0x000000000000794d */ /* 0x000fea0003800000 */
.L_x_13651:
        /* <DEDUP_REMOVED lines=26> */
.L_x_13634:
        /* <DEDUP_REMOVED lines=16> */
.L_x_13662:
[----:B------:R-:W-:Y:S05]  /*11cc0*/  EXIT ;  /* 0x000000000000794d */ /* 0x000fea0003800000 */
.L_x_13661:
[----:B------:R-:W0:Y:S02]  /*11cd0*/  F2I.U64.F64.TRUNC R4, R4 ;  /* 0x0000000400047311 */ /* 0x000e24000030d800 */
[----:B0-----:R-:W-:Y:S01]  /*11ce0*/  STG.E.64 desc[UR36][R16.64], R4 ;  /* 0x0000000410007986 */ /* 0x001fe2000c101b24 */
[----:B------:R-:W-:Y:S05]  /*11cf0*/  EXIT ;  /* 0x000000000000794d */ /* 0x000fea0003800000 */
.L_x_13660:
[----:B------:R-:W0:Y:S02]  /*11d00*/  F2I.U32.F64.TRUNC R5, R4 ;  /* 0x0000000400057311 */ /* 0x000e24000030d000 */
[----:B0-----:R-:W-:Y:S01]  /*11d10*/  STG.E desc[UR36][R16.64], R5 ;  /* 0x0000000510007986 */ /* 0x001fe2000c101924 */
[----:B------:R-:W-:Y:S05]  /*11d20*/  EXIT ;  /* 0x000000000000794d */ /* 0x000fea0003800000 */
        .weak           $__internal_42_$__cuda_sm20_div_rn_f64_full
        .type           $__internal_42_$__cuda_sm20_div_rn_f64_full,@function
        .size           $__internal_42_$__cuda_sm20_div_rn_f64_full,(.L_x_19297 - $__internal_42_$__cuda_sm20_div_rn_f64_full)
$__internal_42_$__cuda_sm20_div_rn_f64_full:
[C---:B------:R-:W-:Y:S01]  /*11d30*/  FSETP.GEU.AND P0, PT, |R5|.reuse, 1.469367938527859385e-39, PT ;  /* 0x001000000500780b */ /* 0x040fe20003f0e200 */
[----:B------:R-:W-:Y:S01]  /*11d40*/  IMAD.MOV.U32 R8, RZ, RZ, 0x1 ;  /* 0x00000001ff087424 */ /* 0x000fe200078e00ff */
[----:B------:R-:W-:Y:S01]  /*11d50*/  LOP3.LUT R26, R5, 0x800fffff, RZ, 0xc0, !PT ;  /* 0x800fffff051a7812 */ /* 0x000fe200078ec0ff */
[----:B------:R-:W-:Y:S01]  /*11d60*/  IMAD.MOV.U32 R6, RZ, RZ, R18 ;  /* 0x000000ffff067224 */ /* 0x000fe200078e0012 */
[----:B------:R-:W-:Y:S01]  /*11d70*/  MOV R7, R11 ;  /* 0x0000000b00077202 */ /* 0x000fe20000000f00 */
[----:B------:R-:W-:Y:S01]  /*11d80*/  BSSY B1, `(.L_x_13663) ;  /* 0x0000054000017945 */ /* 0x000fe20003800000 */
[----:B------:R-:W-:Y:S01]  /*11d90*/  LOP3.LUT R27, R26, 0x3ff00000, RZ, 0xfc, !PT ;  /* 0x3ff000001a1b7812 */ /* 0x000fe200078efcff */
[----:B------:R-:W-:Y:S01]  /*11da0*/  IMAD.MOV.U32 R26, RZ, RZ, R4 ;  /* 0x000000ffff1a7224 */ /* 0x000fe200078e0004 */
[C---:B------:R-:W-:Y:S01]  /*11db0*/  FSETP.GEU.AND P2, PT, |R7|.reuse, 1.469367938527859385e-39, PT ;  /* 0x001000000700780b */ /* 0x040fe20003f4e200 */
[----:B------:R-:W-:Y:S01]  /*11dc0*/  IMAD.MOV.U32 R24, RZ, RZ, R6 ;  /* 0x000000ffff187224 */ /* 0x000fe200078e0006 */
[----:B------:R-:W-:-:S02]  /*11dd0*/  LOP3.LUT R3, R7, 0x7ff00000, RZ, 0xc0, !PT ;  /* 0x7ff0000007037812 */ /* 0x000fc400078ec0ff */
[----:B------:R-:W-:Y:S01]  /*11de0*/  LOP3.LUT R18, R5, 0x7ff00000, RZ, 0xc0, !PT ;  /* 0x7ff0000005127812 */ /* 0x000fe200078ec0ff */
[----:B------:R-:W-:Y:S02]  /*11df0*/  @!P0 DMUL R26, R4, 8.98846567431157953865e+307 ;  /* 0x7fe00000041a8828 */ /* 0x000fe40000000000 */
[----:B------:R-:W-:Y:S01]  /*11e00*/  IMAD.MOV.U32 R15, RZ, RZ, R3 ;  /* 0x000000ffff0f7224 */ /* 0x000fe200078e0003 */
[----:B------:R-:W-:-:S03]  /*11e10*/  ISETP.GE.U32.AND P1, PT, R3, R18, PT ;  /* 0x000000120300720c */ /* 0x000fc60003f26070 */
[----:B------:R-:W0:Y:S02]  /*11e20*/  MUFU.RCP64H R9, R27 ;  /* 0x0000001b00097308 */ /* 0x000e240000001800 */
[----:B------:R-:W-:Y:S02]  /*11e30*/  @!P2 LOP3.LUT R0, R5, 0x7ff00000, RZ, 0xc0, !PT ;  /* 0x7ff000000500a812 */ /* 0x000fe400078ec0ff */
[----:B------:R-:W-:Y:S02]  /*11e40*/  @!P0 LOP3.LUT R18, R27, 0x7ff00000, RZ, 0xc0, !PT ;  /* 0x7ff000001b128812 */ /* 0x000fe400078ec0ff */
[----:B------:R-:W-:Y:S01]  /*11e50*/  @!P2 ISETP.GE.U32.AND P3, PT, R3, R0, PT ;  /* 0x000000000300a20c */ /* 0x000fe20003f66070 */
[----:B------:R-:W-:Y:S02]  /*11e60*/  IMAD.MOV.U32 R0, RZ, RZ, 0x1ca00000 ;  /* 0x1ca00000ff007424 */ /* 0x000fe400078e00ff */
[----:B------:R-:W-:-:S03]  /*11e70*/  VIADD R21, R18, 0xffffffff ;  /* 0xffffffff12157836 */ /* 0x000fc60000000000 */
[----:B------:R-:W-:-:S04]  /*11e80*/  SEL R25, R0, 0x63400000, !P1 ;  /* 0x6340000000197807 */ /* 0x000fc80004800000 */
[----:B------:R-:W-:Y:S01]  /*11e90*/  LOP3.LUT R25, R25, 0x800fffff, R7, 0xf8, !PT ;  /* 0x800fffff19197812 */ /* 0x000fe200078ef807 */
[----:B0-----:R-:W-:-:S08]  /*11ea0*/  DFMA R10, R8, -R26, 1 ;  /* 0x3ff00000080a742b */ /* 0x001fd0000000081a */
[----:B------:R-:W-:-:S08]  /*11eb0*/  DFMA R10, R10, R10, R10 ;  /* 0x0000000a0a0a722b */ /* 0x000fd0000000000a */
[----:B------:R-:W-:Y:S01]  /*11ec0*/  DFMA R10, R8, R10, R8 ;  /* 0x0000000a080a722b */ /* 0x000fe20000000008 */
[----:B------:R-:W-:-:S04]  /*11ed0*/  @!P2 SEL R9, R0, 0x63400000, !P3 ;  /* 0x634000000009a807 */ /* 0x000fc80005800000 */
[----:B------:R-:W-:-:S03]  /*11ee0*/  @!P2 LOP3.LUT R12, R9, 0x80000000, R7, 0xf8, !PT ;  /* 0x80000000090ca812 */ /* 0x000fc600078ef807 */
[----:B------:R-:W-:Y:S01]  /*11ef0*/  DFMA R8, R10, -R26, 1 ;  /* 0x3ff000000a08742b */ /* 0x000fe2000000081a */
[----:B------:R-:W-:Y:S01]  /*11f00*/  @!P2 LOP3.LUT R13, R12, 0x100000, RZ, 0xfc, !PT ;  /* 0x001000000c0da812 */ /* 0x000fe200078efcff */
[----:B------:R-:W-:-:S06]  /*11f10*/  @!P2 IMAD.MOV.U32 R12, RZ, RZ, RZ ;  /* 0x000000ffff0ca224 */ /* 0x000fcc00078e00ff */
[----:B------:R-:W-:Y:S02]  /*11f20*/  DFMA R8, R10, R8, R10 ;  /* 0x000000080a08722b */ /* 0x000fe4000000000a */
[----:B------:R-:W-:-:S08]  /*11f30*/  @!P2 DFMA R24, R24, 2, -R12 ;  /* 0x400000001818a82b */ /* 0x000fd0000000080c */
[----:B------:R-:W-:Y:S02]  /*11f40*/  DMUL R10, R8, R24 ;  /* 0x00000018080a7228 */ /* 0x000fe40000000000 */
[----:B------:R-:W-:-:S05]  /*11f50*/  @!P2 LOP3.LUT R15, R25, 0x7ff00000, RZ, 0xc0, !PT ;  /* 0x7ff00000190fa812 */ /* 0x000fca00078ec0ff */
[----:B------:R-:W-:Y:S01]  /*11f60*/  VIADD R20, R15, 0xffffffff ;  /* 0xffffffff0f147836 */ /* 0x000fe20000000000 */
[----:B------:R-:W-:-:S04]  /*11f70*/  DFMA R12, R10, -R26, R24 ;  /* 0x8000001a0a0c722b */ /* 0x000fc80000000018 */
[----:B------:R-:W-:-:S04]  /*11f80*/  ISETP.GT.U32.AND P0, PT, R20, 0x7feffffe, PT ;  /* 0x7feffffe1400780c */ /* 0x000fc80003f04070 */
[----:B------:R-:W-:Y:S01]  /*11f90*/  ISETP.GT.U32.OR P0, PT, R21, 0x7feffffe, P0 ;  /* 0x7feffffe1500780c */ /* 0x000fe20000704470 */
[----:B------:R-:W-:-:S12]  /*11fa0*/  DFMA R12, R8, R12, R10 ;  /* 0x0000000c080c722b */ /* 0x000fd8000000000a */
        /* <DEDUP_REMOVED lines=20> */
[----:B------:R-:W-:-:S06]  /*120f0*/  IMAD.MOV.U32 R4, RZ, RZ, RZ ;  /* 0x000000ffff047224 */ /* 0x000fcc00078e00ff */
[----:B------:R-:W-:-:S03]  /*12100*/  DFMA R4, R8, -R4, R12 ;  /* 0x800000040804722b */ /* 0x000fc6000000000c */
[----:B------:R-:W-:-:S03]  /*12110*/  LOP3.LUT R3, R7, R3, RZ, 0x3c, !PT ;  /* 0x0000000307037212 */ /* 0x000fc600078e3cff */
[----:B------:R-:W-:-:S04]  /*12120*/  IADD3 R4, -R0, -0x43300000, RZ ;  /* 0xbcd0000000047810 */ /* 0x000fc80007ffe1ff */
[----:B------:R-:W-:-:S04]  /*12130*/  FSETP.NEU.AND P0, PT, |R5|, R4, PT ;  /* 0x000000040500720b */ /* 0x000fc80003f0d200 */
[----:B------:R-:W-:Y:S02]  /*12140*/  FSEL R8, R6, R8, !P0 ;  /* 0x0000000806087208 */ /* 0x000fe40004000000 */
[----:B------:R-:W-:Y:S01]  /*12150*/  FSEL R9, R3, R9, !P0 ;  /* 0x0000000903097208 */ /* 0x000fe20004000000 */
[----:B------:R-:W-:Y:S06]  /*12160*/  BRA `(.L_x_13665) ;  /* 0x0000000000547947 */ /* 0x000fec0003800000 */
.L_x_13664:
        /* <DEDUP_REMOVED lines=16> */
.L_x_13667:
[----:B------:R-:W-:Y:S01]  /*12270*/  LOP3.LUT R9, R5, 0x80000, RZ, 0xfc, !PT ;  /* 0x0008000005097812 */ /* 0x000fe200078efcff */
[----:B------:R-:W-:Y:S01]  /*12280*/  IMAD.MOV.U32 R8, RZ, RZ, R4 ;  /* 0x000000ffff087224 */ /* 0x000fe200078e0004 */
[----:B------:R-:W-:Y:S06]  /*12290*/  BRA `(.L_x_13665) ;  /* 0x0000000000087947 */ /* 0x000fec0003800000 */
.L_x_13666:
[----:B------:R-:W-:Y:S01]  /*122a0*/  LOP3.LUT R9, R7, 0x80000, RZ, 0xfc, !PT ;  /* 0x0008000007097812 */ /* 0x000fe200078efcff */
[----:B------:R-:W-:-:S07]  /*122b0*/  IMAD.MOV.U32 R8, RZ, RZ, R6 ;  /* 0x000000ffff087224 */ /* 0x000fce00078e0006 */
.L_x_13665:
[----:B------:R-:W-:Y:S05]  /*122c0*/  BSYNC B1 ;  /* 0x0000000000017941 */ /* 0x000fea0003800000 */
.L_x_13663:
[----:B------:R-:W-:Y:S02]  /*122d0*/  IMAD.MOV.U32 R15, RZ, RZ, 0x0 ;  /* 0x00000000ff0f7424 */ /* 0x000fe400078e00ff */
[----:B------:R-:W-:Y:S02]  /*122e0*/  IMAD.MOV.U32 R4, RZ, RZ, R8 ;  /* 0x000000ffff047224 */ /* 0x000fe400078e0008 */
[----:B------:R-:W-:Y:S01]  /*122f0*/  IMAD.MOV.U32 R5, RZ, RZ, R9 ;  /* 0x000000ffff057224 */ /* 0x000fe200078e0009 */
[----:B------:R-:W-:Y:S06]  /*12300*/  RET.REL.NODEC R14 `(_ZN2at6native18elementwise_kernelILi128ELi4EZNS0_15gpu_kernel_implINS0_13BinaryFunctorIdddNS0_15binary_internal10DivFunctorIdEEEEEEvRNS_18TensorIteratorBaseERKT_EUliE_EEviT1_) ;  /* 0xfffffedc0e3c7950 */ /* 0x000fec0003c3ffff */
.L_x_13668:
        /* <DEDUP_REMOVED lines=15> */
.L_x_19297:


//--------------------- .text._ZN2at6native27unrolled_elementwise_kernelINS0_13BinaryFunctorIdddNS0_15binary_internal10DivFunctorIdEEEESt5arrayIPcLm3EELi4E23TrivialOffsetCalculatorILi2EjESA_ILi1EjENS0_6memory12LoadWithCastILi2EEENSD_13StoreWithCastILi1EEEEEviT_T0_T2_T3_T4_T5_ --------------------------
	.section	.text._ZN2at6native27unrolled_elementwise_kernelINS0_13BinaryFunctorIdddNS0_15binary_internal10DivFunctorIdEEEESt5arrayIPcLm3EELi4E23TrivialOffsetCalculatorILi2EjESA_ILi1EjENS0_6memory12LoadWithCastILi2EEENSD_13StoreWithCastILi1EEEEEviT_T0_T2_T3_T4_T5_,"ax",@progbits
	.align	128
        .global         _ZN2at6native27unrolled_elementwise_kernelINS0_13BinaryFunctorIdddNS0_15binary_internal10DivFunctorIdEEEESt5arrayIPcLm3EELi4E23TrivialOffsetCalculatorILi2EjESA_ILi1EjENS0_6memory12LoadWithCastILi2EEENSD_13StoreWithCastILi1EEEEEviT_T0_T2_T3_T4_T5_
        .type           _ZN2at6native27unrolled_elementwise_kernelINS0_13BinaryFunctorIdddNS0_15binary_internal10DivFunctorIdEEEESt5arrayIPcLm3EELi4E23TrivialOffsetCalculatorILi2EjESA_ILi1EjENS0_6memory12LoadWithCastILi2EEENSD_13StoreWithCastILi1EEEEEviT_T0_T2_T3_T4_T5_,@function
        .size           _ZN2at6native27unrolled_elementwise_kernelINS0_13BinaryFunctorIdddNS0_15binary_internal10DivFunctorIdEEEESt5arrayIPcLm3EELi4E23TrivialOffsetCalculatorILi2EjESA_ILi1EjENS0_6memory12LoadWithCastILi2EEENSD_13StoreWithCastILi1EEEEEviT_T0_T2_T3_T4_T5_,(.L_x_19298 - _ZN2at6native27unrolled_elementwise_kernelINS0_13BinaryFunctorIdddNS0_15binary_internal10DivFunctorIdEEEESt5arrayIPcLm3EELi4E23TrivialOffsetCalculatorILi2EjESA_ILi1EjENS0_6memory12LoadWithCastILi2EEENSD_13StoreWithCastILi1EEEEEviT_T0_T2_T3_T4_T5_)
        .other          _ZN2at6native27unrolled_elementwise_kernelINS0_13BinaryFunctorIdddNS0_15binary_internal10DivFunctorIdEEEESt5arrayIPcLm3EELi4E23TrivialOffsetCalculatorILi2EjESA_ILi1EjENS0_6memory12LoadWithCastILi2EEENSD_13StoreWithCastILi1EEEEEviT_T0_T2_T3_T4_T5_,@"STO_CUDA_ENTRY STV_DEFAULT"
_ZN2at6native27unrolled_elementwise_kernelINS0_13BinaryFunctorIdddNS0_15binary_internal10DivFunctorIdEEEESt5arrayIPcLm3EELi4E23TrivialOffsetCalculatorILi2EjESA_ILi1EjENS0_6memory12LoadWithCastILi2EEENSD_13StoreWithCastILi1EEEEEviT_T0_T2_T3_T4_T5_:
.text._ZN2at6native27unrolled_elementwise_kernelINS0_13BinaryFunctorIdddNS0_15binary_internal10DivFunctorIdEEEESt5arrayIPcLm3EELi4E23TrivialOffsetCalculatorILi2EjESA_ILi1EjENS0_6memory12LoadWithCastILi2EEENSD_13StoreWithCastILi1EEEEEviT_T0_T2_T3_T4_T5_:
        /* <DEDUP_REMOVED lines=10> */
[----:B------:R-:W0:Y:S08]  /*00a0*/  LDC.U8 R29, c[0x0][0x234] ;  /* 0x00008d00ff1d7b82 */ /* 0x000e300000000000 */
        /* <DEDUP_REMOVED lines=24> */
.L_x_13674:
[----:B------:R-:W2:Y:S02]  /*0230*/  LDG.E.U8 R2, desc[UR36][R2.64] ;  /* 0x0000002402027981 */ /* 0x000ea4000c1e1100 */
[----:B--2---:R0:W1:Y:S01]  /*0240*/  I2F.F64.U16 R22, R2 ;  /* 0x0000000200167312 */ /* 0x0040620000101800 */
[----:B------:R-:W-:Y:S05]  /*0250*/  BRA `(.L_x_13676) ;  /* 0x0000000c00747947 */ /* 0x000fea0003800000 */
.L_x_13673:
        /* <DEDUP_REMOVED lines=9> */
.L_x_13678:
[----:B------:R-:W2:Y:S02]  /*02f0*/  LDG.E R2, desc[UR36][R2.64] ;  /* 0x0000002402027981 */ /* 0x000ea4000c1e1900 */
[----:B--2---:R1:W2:Y:S01]  /*0300*/  I2F.F64 R22, R2 ;  /* 0x0000000200167312 */ /* 0x0042a20000201c00 */
[----:B------:R-:W-:Y:S05]  /*0310*/  BRA `(.L_x_13676) ;  /* 0x0000000c00447947 */ /* 0x000fea0003800000 */
.L_x_13677:
[----:B------:R-:W2:Y:S02]  /*0320*/  LDG.E.U16 R2, desc[UR36][R2.64] ;  /* 0x0000002402027981 */ /* 0x000ea4000c1e1500 */
[----:B--2---:R4:W0:Y:S01]  /*0330*/  I2F.F64.S16 R22, R2 ;  /* 0x0000000200167312 */ /* 0x0048220000101c00 */
[----:B------:R-:W-:Y:S05]  /*0340*/  BRA `(.L_x_13676) ;  /* 0x0000000c00387947 */ /* 0x000fea0003800000 */
.L_x_13672:
        /* <DEDUP_REMOVED lines=10> */
.L_x_13680:
[----:B------:R-:W2:Y:S02]  /*03f0*/  LDG.E.U16 R0, desc[UR36][R2.64] ;  /* 0x0000002402007981 */ /* 0x000ea4000c1e1500 */
[----:B--2---:R-:W-:-:S05]  /*0400*/  HADD2.F32 R0, -RZ, R0.H0_H0 ;  /* 0x20000000ff007230 */ /* 0x004fca0000004100 */
[----:B------:R-:W-:-:S04]  /*0410*/  FMUL.FTZ R0, R0, 1 ;  /* 0x3f80000000007820 */ /* 0x000fc80000410000 */
[----:B------:R0:W1:Y:S01]  /*0420*/  F2F.F64.F32 R22, R0 ;  /* 0x0000000000167310 */ /* 0x0000620000201800 */
[----:B------:R-:W-:Y:S05]  /*0430*/  BRA `(.L_x_13676) ;  /* 0x0000000800fc7947 */ /* 0x000fea0003800000 */
.L_x_13679:
        /* <DEDUP_REMOVED lines=10> */
.L_x_13682:
[----:B------:R-:W2:Y:S02]  /*04e0*/  LDG.E.U16 R2, desc[UR36][R2.64] ;  /* 0x0000002402027981 */ /* 0x000ea4000c1e1500 */
[----:B--2---:R-:W-:-:S05]  /*04f0*/  HADD2.F32 R0, -RZ, R2.H0_H0 ;  /* 0x20000002ff007230 */ /* 0x004fca0000004100 */
[----:B------:R-:W-:-:S04]  /*0500*/  FMUL.FTZ R0, R0, 1 ;  /* 0x3f80000000007820 */ /* 0x000fc80000410000 */
[----:B------:R0:W1:Y:S01]  /*0510*/  F2F.F64.F32 R22, R0 ;  /* 0x0000000000167310 */ /* 0x0000620000201800 */
[----:B------:R-:W-:Y:S05]  /*0520*/  BRA `(.L_x_13676) ;  /* 0x0000000800c07947 */ /* 0x000fea0003800000 */
.L_x_13681:
[----:B------:R0:W5:Y:S01]  /*0530*/  LDG.E.64 R22, desc[UR36][R2.64] ;  /* 0x0000002402167981 */ /* 0x000162000c1e1b00 */
[----:B------:R-:W-:Y:S05]  /*0540*/  BRA `(.L_x_13676) ;  /* 0x0000000800b87947 */ /* 0x000fea0003800000 */
.L_x_13671:
        /* <DEDUP_REMOVED lines=13> */
.L_x_13685:
[----:B------:R0:W5:Y:S01]  /*0620*/  LDG.E.64 R22, desc[UR36][R2.64] ;  /* 0x0000002402167981 */ /* 0x000162000c1e1b00 */
[----:B------:R-:W-:Y:S05]  /*0630*/  BRA `(.L_x_13676) ;  /* 0x00000008007c7947 */ /* 0x000fea0003800000 */
.L_x_13684:
        /* <DEDUP_REMOVED lines=28> */
.L_x_13687:
        /* <DEDUP_REMOVED lines=16> */
.L_x_13686:
[----:B------:R-:W2:Y:S02]  /*0900*/  LDG.E.U16 R0, desc[UR36][R2.64] ;  /* 0x0000002402007981 */ /* 0x000ea4000c1e1500 */
[----:B--2---:R-:W-:-:S04]  /*0910*/  IMAD.U32 R0, R0, 0x10000, RZ ;  /* 0x0001000000007824 */ /* 0x004fc800078e00ff */
[----:B------:R-:W-:-:S04]  /*0920*/  FMUL.FTZ R0, R0, 1 ;  /* 0x3f80000000007820 */ /* 0x000fc80000410000 */
[----:B------:R0:W1:Y:S01]  /*0930*/  F2F.F64.F32 R22, R0 ;  /* 0x0000000000167310 */ /* 0x0000620000201800 */
[----:B------:R-:W-:Y:S05]  /*0940*/  BRA `(.L_x_13676) ;  /* 0x0000000400b87947 */ /* 0x000fea0003800000 */
.L_x_13683:
        /* <DEDUP_REMOVED lines=11> */
.L_x_13690:
        /* <DEDUP_REMOVED lines=21> */
.L_x_13694:
[----:B------:R-:W-:Y:S05]  /*0b50*/  BSYNC B1 ;  /* 0x0000000000017941 */ /* 0x000fea0003800000 */
.L_x_13693:
[----:B------:R-:W-:Y:S01]  /*0b60*/  LEA R3, R0, 0x3b800000, 0x17 ;  /* 0x3b80000000037811 */ /* 0x000fe200078eb8ff */
[----:B------:R-:W-:-:S05]  /*0b70*/  IMAD.SHL.U32 R0, R2, 0x100000, RZ ;  /* 0x0010000002007824 */ /* 0x000fca00078e00ff */
[----:B------:R-:W-:-:S07]  /*0b80*/  LOP3.LUT R0, R3, R0, R4, 0xfe, !PT ;  /* 0x0000000003007212 */ /* 0x000fce00078efe04 */
.L_x_13692:
[----:B------:R-:W-:Y:S05]  /*0b90*/  BSYNC B0 ;  /* 0x0000000000007941 */ /* 0x000fea0003800000 */
.L_x_13691:
[----:B------:R-:W-:-:S04]  /*0ba0*/  FMUL.FTZ R0, R0, 1 ;  /* 0x3f80000000007820 */ /* 0x000fc80000410000 */
[----:B------:R0:W1:Y:S01]  /*0bb0*/  F2F.F64.F32 R22, R0 ;  /* 0x0000000000167310 */ /* 0x0000620000201800 */
[----:B------:R-:W-:Y:S05]  /*0bc0*/  BRA `(.L_x_13676) ;  /* 0x0000000400187947 */ /* 0x000fea0003800000 */
.L_x_13689:
        /* <DEDUP_REMOVED lines=21> */
.L_x_13698:
[----:B------:R-:W-:Y:S05]  /*0d20*/  BSYNC B1 ;  /* 0x0000000000017941 */ /* 0x000fea0003800000 */
.L_x_13697:
[----:B------:R-:W-:Y:S01]  /*0d30*/  LEA R3, R0, 0x37800000, 0x17 ;  /* 0x3780000000037811 */ /* 0x000fe200078eb8ff */
[----:B------:R-:W-:-:S05]  /*0d40*/  IMAD.SHL.U32 R0, R2, 0x200000, RZ ;  /* 0x0020000002007824 */ /* 0x000fca00078e00ff */
[----:B------:R-:W-:-:S07]  /*0d50*/  LOP3.LUT R0, R3, R0, R4, 0xfe, !PT ;  /* 0x0000000003007212 */ /* 0x000fce00078efe04 */
.L_x_13696:
[----:B------:R-:W-:Y:S05]  /*0d60*/  BSYNC B0 ;  /* 0x0000000000007941 */ /* 0x000fea0003800000 */
.L_x_13695:
[----:B------:R-:W-:-:S04]  /*0d70*/  FMUL.FTZ R0, R0, 1 ;  /* 0x3f80000000007820 */ /* 0x000fc80000410000 */
[----:B------:R0:W1:Y:S01]  /*0d80*/  F2F.F64.F32 R22, R0 ;  /* 0x0000000000167310 */ /* 0x0000620000201800 */
[----:B------:R-:W-:Y:S05]  /*0d90*/  BRA `(.L_x_13676) ;  /* 0x0000000000a47947 */ /* 0x000fea0003800000 */
.L_x_13688:
        /* <DEDUP_REMOVED lines=14> */
.L_x_13702:
[----:B------:R-:W-:Y:S05]  /*0e80*/  BSYNC B0 ;  /* 0x0000000000007941 */ /* 0x000fea0003800000 */
.L_x_13701:
[----:B------:R-:W-:-:S04]  /*0e90*/  FMUL.FTZ R0, R0, 1 ;  /* 0x3f80000000007820 */ /* 0x000fc80000410000 */
[----:B------:R0:W1:Y:S01]  /*0ea0*/  F2F.F64.F32 R22, R0 ;  /* 0x0000000000167310 */ /* 0x0000620000201800 */
[----:B------:R-:W-:Y:S05]  /*0eb0*/  BRA `(.L_x_13676) ;  /* 0x00000000005c7947 */ /* 0x000fea0003800000 */
.L_x_13675:
        /* <DEDUP_REMOVED lines=16> */
.L_x_13703:
[----:B------:R-:W-:Y:S01]  /*0fc0*/  CS2R R22, SRZ ;  /* 0x0000000000167805 */ /* 0x000fe2000001ff00 */
[----:B------:R-:W-:Y:S06]  /*0fd0*/  BRA `(.L_x_13676) ;  /* 0x0000000000147947 */ /* 0x000fec0003800000 */
.L_x_13700:
[----:B------:R-:W2:Y:S02]  /*0fe0*/  LDG.E.64 R22, desc[UR36][R2.64] ;  /* 0x0000002402167981 */ /* 0x000ea4000c1e1b00 */
[----:B--2---:R-:W0:Y:S01]  /*0ff0*/  I2F.F64.U64 R22, R22 ;  /* 0x0000001600167312 */ /* 0x004e220000301800 */
[----:B------:R-:W-:Y:S05]  /*1000*/  BRA `(.L_x_13676) ;  /* 0x0000000000087947 */ /* 0x000fea0003800000 */
.L_x_13699:
[----:B------:R-:W2:Y:S02]  /*1010*/  LDG.E R2, desc[UR36][R2.64] ;  /* 0x0000002402027981 */ /* 0x000ea4000c1e1900 */
[----:B--2---:R0:W1:Y:S02]  /*1020*/  I2F.F64.U32 R22, R2 ;  /* 0x0000000200167312 */ /* 0x0040640000201800 */
.L_x_13676:
        /* <DEDUP_REMOVED lines=17> */
[----:B---3--:R0:W1:Y:S01]  /*1140*/  I2F.F64.S16 R16, R2 ;  /* 0x0000000200107312 */ /* 0x0080620000101c00 */
[----:B------:R-:W-:Y:S05]  /*1150*/  BRA `(.L_x_13709) ;  /* 0x0000000c007c7947 */ /* 0x000fea0003800000 */
.L_x_13707:
[----:B------:R-:W3:Y:S02]  /*1160*/  LDG.E.U8 R2, desc[UR36][R2.64] ;  /* 0x0000002402027981 */ /* 0x000ee4000c1e1100 */
[----:B---3--:R3:W4:Y:S01]  /*1170*/  I2F.F64.U16 R16, R2 ;  /* 0x0000000200107312 */ /* 0x0087220000101800 */
[----:B------:R-:W-:Y:S05]  /*1180*/  BRA `(.L_x_13709) ;  /* 0x0000000c00707947 */ /* 0x000fea0003800000 */
.L_x_13706:
        /* <DEDUP_REMOVED lines=9> */
.L_x_13711:
[----:B------:R-:W3:Y:S02]  /*1220*/  LDG.E R2, desc[UR36][R2.64] ;  /* 0x0000002402027981 */ /* 0x000ee4000c1e1900 */
[----:B---3--:R0:W1:Y:S01]  /*1230*/  I2F.F64 R16, R2 ;  /* 0x0000000200107312 */ /* 0x0080620000201c00 */
[----:B------:R-:W-:Y:S05]  /*1240*/  BRA `(.L_x_13709) ;  /* 0x0000000c00407947 */ /* 0x000fea0003800000 */
.L_x_13710:
[----:B------:R-:W3:Y:S02]  /*1250*/  LDG.E.U16 R2, desc[UR36][R2.64] ;  /* 0x0000002402027981 */ /* 0x000ee4000c1e1500 */
[----:B---3--:R0:W1:Y:S01]  /*1260*/  I2F.F64.S16 R16, R2 ;  /* 0x0000000200107312 */ /* 0x0080620000101c00 */
[----:B------:R-:W-:Y:S05]  /*1270*/  BRA `(.L_x_13709) ;  /* 0x0000000c00347947 */ /* 0x000fea0003800000 */
.L_x_13705:
        /* <DEDUP_REMOVED lines=10> */
.L_x_13713:
[----:B------:R-:W3:Y:S02]  /*1320*/  LDG.E.U16 R0, desc[UR36][R2.64] ;  /* 0x0000002402007981 */ /* 0x000ee4000c1e1500 */
[----:B---3--:R-:W-:-:S05]  /*1330*/  HADD2.F32 R0, -RZ, R0.H0_H0 ;  /* 0x20000000ff007230 */ /* 0x008fca0000004100 */
[----:B------:R-:W-:-:S04]  /*1340*/  FMUL.FTZ R0, R0, 1 ;  /* 0x3f80000000007820 */ /* 0x000fc80000410000 */
[----:B------:R0:W1:Y:S01]  /*1350*/  F2F.F64.F32 R16, R0 ;  /* 0x0000000000107310 */ /* 0x0000620000201800 */
[----:B------:R-:W-:Y:S05]  /*1360*/  BRA `(.L_x_13709) ;  /* 0x0000000800f87947 */ /* 0x000fea0003800000 */
.L_x_13712:
        /* <DEDUP_REMOVED lines=10> */
.L_x_13715:
[----:B------:R-:W3:Y:S02]  /*1410*/  LDG.E.U16 R2, desc[UR36][R2.64] ;  /* 0x0000002402027981 */ /* 0x000ee4000c1e1500 */
[----:B---3--:R-:W-:-:S05]  /*1420*/  HADD2.F32 R0, -RZ, R2.H0_H0 ;  /* 0x20000002ff007230 */ /* 0x008fca0000004100 */
[----:B------:R-:W-:-:S04]  /*1430*/  FMUL.FTZ R0, R0, 1 ;  /* 0x3f80000000007820 */ /* 0x000fc80000410000 */
[----:B------:R0:W1:Y:S01]  /*1440*/  F2F.F64.F32 R16, R0 ;  /* 0x0000000000107310 */ /* 0x0000620000201800 */
[----:B------:R-:W-:Y:S05]  /*1450*/  BRA `(.L_x_13709) ;  /* 0x0000000800bc7947 */ /* 0x000fea0003800000 */
.L_x_13714:
[----:B------:R0:W5:Y:S01]  /*1460*/  LDG.E.64 R16, desc[UR36][R2.64] ;  /* 0x0000002402107981 */ /* 0x000162000c1e1b00 */
[----:B------:R-:W-:Y:S05]  /*1470*/  BRA `(.L_x_13709) ;  /* 0x0000000800b47947 */ /* 0x000fea0003800000 */
.L_x_13704:
        /* <DEDUP_REMOVED lines=13> */
.L_x_13718:
[----:B------:R0:W5:Y:S01]  /*1550*/  LDG.E.64 R16, desc[UR36][R2.64] ;  /* 0x0000002402107981 */ /* 0x000162000c1e1b00 */
[----:B------:R-:W-:Y:S05]  /*1560*/  BRA `(.L_x_13709) ;  /* 0x0000000800787947 */ /* 0x000fea0003800000 */
.L_x_13717:
        /* <DEDUP_REMOVED lines=28> */
.L_x_13720:
[----:B------:R-:W3:Y:S02]  /*1730*/  LDG.E.U8 R2, desc[UR36][R2.64] ;  /* 0x0000002402027981 */ /* 0x000ee4000c1e1100 */
        /* <DEDUP_REMOVED lines=14> */
.L_x_13719:
[----:B------:R-:W3:Y:S02]  /*1820*/  LDG.E.U16 R0, desc[UR36][R2.64] ;  /* 0x0000002402007981 */ /* 0x000ee4000c1e1500 */
[----:B---3--:R-:W-:-:S04]  /*1830*/  IMAD.U32 R0, R0, 0x10000, RZ ;  /* 0x0001000000007824 */ /* 0x008fc800078e00ff */
[----:B------:R-:W-:-:S04]  /*1840*/  FMUL.FTZ R0, R0, 1 ;  /* 0x3f80000000007820 */ /* 0x000fc80000410000 */
[----:B------:R0:W1:Y:S01]  /*1850*/  F2F.F64.F32 R16, R0 ;  /* 0x0000000000107310 */ /* 0x0000620000201800 */
[----:B------:R-:W-:Y:S05]  /*1860*/  BRA `(.L_x_13709) ;  /* 0x0000000400b87947 */ /* 0x000fea0003800000 */
.L_x_13716:
        /* <DEDUP_REMOVED lines=9> */
[----:B---3--:R0:W1:Y:S01]  /*1900*/  I2F.F64.U16 R16, R2 ;  /* 0x0000000200107312 */ /* 0x0080620000101800 */
[----:B------:R-:W-:Y:S05]  /*1910*/  BRA `(.L_x_13709) ;  /* 0x00000004008c7947 */ /* 0x000fea0003800000 */
.L_x_13723:
        /* <DEDUP_REMOVED lines=21> */
.L_x_13727:
[----:B------:R-:W-:Y:S05]  /*1a70*/  BSYNC B1 ;  /* 0x0000000000017941 */ /* 0x000fea0003800000 */
.L_x_13726:
[----:B------:R-:W-:Y:S01]  /*1a80*/  LEA R3, R0, 0x3b800000, 0x17 ;  /* 0x3b80000000037811 */ /* 0x000fe200078eb8ff */
[----:B------:R-:W-:-:S05]  /*1a90*/  IMAD.SHL.U32 R0, R2, 0x100000, RZ ;  /* 0x0010000002007824 */ /* 0x000fca00078e00ff */
[----:B------:R-:W-:-:S07]  /*1aa0*/  LOP3.LUT R0, R3, R0, R4, 0xfe, !PT ;  /* 0x0000000003007212 */ /* 0x000fce00078efe04 */
.L_x_13725:
[----:B------:R-:W-:Y:S05]  /*1ab0*/  BSYNC B0 ;  /* 0x0000000000007941 */ /* 0x000fea0003800000 */
.L_x_13724:
[----:B------:R-:W-:-:S04]  /*1ac0*/  FMUL.FTZ R0, R0, 1 ;  /* 0x3f80000000007820 */ /* 0x000fc80000410000 */
[----:B------:R0:W1:Y:S01]  /*1ad0*/  F2F.F64.F32 R16, R0 ;  /* 0x0000000000107310 */ /* 0x0000620000201800 */
[----:B------:R-:W-:Y:S05]  /*1ae0*/  BRA `(.L_x_13709) ;  /* 0x0000000400187947 */ /* 0x000fea0003800000 */
.L_x_13722:
        /* <DEDUP_REMOVED lines=21> */
.L_x_13731:
[----:B------:R-:W-:Y:S05]  /*1c40*/  BSYNC B1 ;  /* 0x0000000000017941 */ /* 0x000fea0003800000 */
.L_x_13730:
[----:B------:R-:W-:Y:S01]  /*1c50*/  LEA R3, R0, 0x37800000, 0x17 ;  /* 0x3780000000037811 */ /* 0x000fe200078eb8ff */
[----:B------:R-:W-:-:S05]  /*1c60*/  IMAD.SHL.U32 R0, R2, 0x200000, RZ ;  /* 0x0020000002007824 */ /* 0x000fca00078e00ff */
[----:B------:R-:W-:-:S07]  /*1c70*/  LOP3.LUT R0, R3, R0, R4, 0xfe, !PT ;  /* 0x0000000003007212 */ /* 0x000fce00078efe04 */
.L_x_13729:
[----:B------:R-:W-:Y:S05]  /*1c80*/  BSYNC B0 ;  /* 0x0000000000007941 */ /* 0x000fea0003800000 */
.L_x_13728:
[----:B------:R-:W-:-:S04]  /*1c90*/  FMUL.FTZ R0, R0, 1 ;  /* 0x3f80000000007820 */ /* 0x000fc80000410000 */
[----:B------:R0:W1:Y:S01]  /*1ca0*/  F2F.F64.F32 R16, R0 ;  /* 0x0000000000107310 */ /* 0x0000620000201800 */
[----:B------:R-:W-:Y:S05]  /*1cb0*/  BRA `(.L_x_13709) ;  /* 0x0000000000a47947 */ /* 0x000fea0003800000 */
.L_x_13721:
        /* <DEDUP_REMOVED lines=14> */
.L_x_13735:
[----:B------:R-:W-:Y:S05]  /*1da0*/  BSYNC B0 ;  /* 0x0000000000007941 */ /* 0x000fea0003800000 */
.L_x_13734:
[----:B------:R-:W-:-:S04]  /*1db0*/  FMUL.FTZ R0, R0, 1 ;  /* 0x3f80000000007820 */ /* 0x000fc80000410000 */
[----:B------:R0:W1:Y:S01]  /*1dc0*/  F2F.F64.F32 R16, R0 ;  /* 0x0000000000107310 */ /* 0x0000620000201800 */
[----:B------:R-:W-:Y:S05]  /*1dd0*/  BRA `(.L_x_13709) ;  /* 0x00000000005c7947 */ /* 0x000fea0003800000 */
.L_x_13708:
        /* <DEDUP_REMOVED lines=15> */
[----:B0-2--5:R-:W-:Y:S05]  /*1ed0*/  CALL.ABS.NOINC R2 ;  /* 0x0000000002007343 */ /* 0x025fea0003c00000 */
.L_x_13736:
[----:B------:R-:W-:Y:S01]  /*1ee0*/  CS2R R16, SRZ ;  /* 0x0000000000107805 */ /* 0x000fe2000001ff00 */
[----:B------:R-:W-:Y:S06]  /*1ef0*/  BRA `(.L_x_13709) ;  /* 0x0000000000147947 */ /* 0x000fec0003800000 */
.L_x_13733:
[----:B------:R-:W3:Y:S02]  /*1f00*/  LDG.E.64 R16, desc[UR36][R2.64] ;  /* 0x0000002402107981 */ /* 0x000ee4000c1e1b00 */
[----:B---3--:R-:W0:Y:S01]  /*1f10*/  I2F.F64.U64 R16, R16 ;  /* 0x0000001000107312 */ /* 0x008e220000301800 */
[----:B------:R-:W-:Y:S05]  /*1f20*/  BRA `(.L_x_13709) ;  /* 0x0000000000087947 */ /* 0x000fea0003800000 */
.L_x_13732:
[----:B------:R-:W3:Y:S02]  /*1f30*/  LDG.E R2, desc[UR36][R2.64] ;  /* 0x0000002402027981 */ /* 0x000ee4000c1e1900 */
[----:B---3--:R0:W1:Y:S02]  /*1f40*/  I2F.F64.U32 R16, R2 ;  /* 0x0000000200107312 */ /* 0x0080640000201800 */
.L_x_13709:
[----:B------:R-:W2:Y:S02]  /*1f50*/  S2R R28, SR_TID.X ;  /* 0x00000000001c7919 */ /* 0x000ea40000002100 */
[----:B--2---:R-:W-:-:S07]  /*1f60*/  VIADD R28, R28, 0x80 ;  /* 0x000000801c1c7836 */ /* 0x004fce0000000000 */
.L_x_13670:
[----:B------:R-:W-:Y:S05]  /*1f70*/  BSYNC B6 ;  /* 0x0000000000067941 */ /* 0x000fea0003800000 */
.L_x_13669:
[----:B------:R-:W-:Y:S01]  /*1f80*/  ISETP.GE.AND P0, PT, R28, R36, PT ;  /* 0x000000241c00720c */ /* 0x000fe20003f06270 */
[----:B------:R-:W-:Y:S01]  /*1f90*/  BSSY B6, `(.L_x_13737) ;  /* 0x00001e9000067945 */ /* 0x000fe20003800000 */
[----:B------:R-:W-:-:S11]  /*1fa0*/  CS2R R18, SRZ ;  /* 0x0000000000127805 */ /* 0x000fd6000001ff00 */
        /* <DEDUP_REMOVED lines=21> */
.L_x_13742:
[----:B------:R-:W2:Y:S02]  /*2100*/  LDG.E.U8 R2, desc[UR36][R2.64] ;  /* 0x0000002402027981 */ /* 0x000ea4000c1e1100 */
[----:B--2---:R0:W2:Y:S01]  /*2110*/  I2F.F64.U16 R24, R2 ;  /* 0x0000000200187312 */ /* 0x0040a20000101800 */
[----:B------:R-:W-:Y:S05]  /*2120*/  BRA `(.L_x_13744) ;  /* 0x0000000c00707947 */ /* 0x000fea0003800000 */
.L_x_13741:
        /* <DEDUP_REMOVED lines=9> */
.L_x_13746:
[----:B------:R-:W2:Y:S02]  /*21c0*/  LDG.E R2, desc[UR36][R2.64] ;  /* 0x0000002402027981 */ /* 0x000ea4000c1e1900 */
[----:B--2---:R0:W2:Y:S01]  /*21d0*/  I2F.F64 R24, R2 ;  /* 0x0000000200187312 */ /* 0x0040a20000201c00 */
[----:B------:R-:W-:Y:S05]  /*21e0*/  BRA `(.L_x_13744) ;  /* 0x0000000c00407947 */ /* 0x000fea0003800000 */
.L_x_13745:
[----:B------:R-:W2:Y:S02]  /*21f0*/  LDG.E.U16 R2, desc[UR36][R2.64] ;  /* 0x0000002402027981 */ /* 0x000ea4000c1e1500 */
[----:B--2---:R0:W2:Y:S01]  /*2200*/  I2F.F64.S16 R24, R2 ;  /* 0x0000000200187312 */ /* 0x0040a20000101c00 */
[----:B------:R-:W-:Y:S05]  /*2210*/  BRA `(.L_x_13744) ;  /* 0x0000000c00347947 */ /* 0x000fea0003800000 */
.L_x_13740:
        /* <DEDUP_REMOVED lines=10> */
.L_x_13748:
[----:B------:R-:W2:Y:S02]  /*22c0*/  LDG.E.U16 R0, desc[UR36][R2.64] ;  /* 0x0000002402007981 */ /* 0x000ea4000c1e1500 */
[----:B--2---:R-:W-:-:S05]  /*22d0*/  HADD2.F32 R0, -RZ, R0.H0_H0 ;  /* 0x20000000ff007230 */ /* 0x004fca0000004100 */
[----:B------:R-:W-:-:S04]  /*22e0*/  FMUL.FTZ R0, R0, 1 ;  /* 0x3f80000000007820 */ /* 0x000fc80000410000 */
[----:B------:R0:W2:Y:S01]  /*22f0*/  F2F.F64.F32 R24, R0 ;  /* 0x0000000000187310 */ /* 0x0000a20000201800 */
[----:B------:R-:W-:Y:S05]  /*2300*/  BRA `(.L_x_13744) ;  /* 0x0000000800f87947 */ /* 0x000fea0003800000 */
.L_x_13747:
        /* <DEDUP_REMOVED lines=10> */
.L_x_13750:
[----:B------:R-:W2:Y:S02]  /*23b0*/  LDG.E.U16 R2, desc[UR36][R2.64] ;  /* 0x0000002402027981 */ /* 0x000ea4000c1e1500 */
[----:B--2---:R-:W-:-:S05]  /*23c0*/  HADD2.F32 R0, -RZ, R2.H0_H0 ;  /* 0x20000002ff007230 */ /* 0x004fca0000004100 */
[----:B------:R-:W-:-:S04]  /*23d0*/  FMUL.FTZ R0, R0, 1 ;  /* 0x3f80000000007820 */ /* 0x000fc80000410000 */
[----:B------:R0:W2:Y:S01]  /*23e0*/  F2F.F64.F32 R24, R0 ;  /* 0x0000000000187310 */ /* 0x0000a20000201800 */
[----:B------:R-:W-:Y:S05]  /*23f0*/  BRA `(.L_x_13744) ;  /* 0x0000000800bc7947 */ /* 0x000fea0003800000 */
.L_x_13749:
[----:B------:R0:W5:Y:S01]  /*2400*/  LDG.E.64 R24, desc[UR36][R2.64] ;  /* 0x0000002402187981 */ /* 0x000162000c1e1b00 */
[----:B------:R-:W-:Y:S05]  /*2410*/  BRA `(.L_x_13744) ;  /* 0x0000000800b47947 */ /* 0x000fea0003800000 */
.L_x_13739:
        /* <DEDUP_REMOVED lines=13> */
.L_x_13753:
[----:B------:R0:W5:Y:S01]  /*24f0*/  LDG.E.64 R24, desc[UR36][R2.64] ;  /* 0x0000002402187981 */ /* 0x000162000c1e1b00 */
[----:B------:R-:W-:Y:S05]  /*2500*/  BRA `(.L_x_13744) ;  /* 0x0000000800787947 */ /* 0x000fea0003800000 */
.L_x_13752:
        /* <DEDUP_REMOVED lines=28> */
.L_x_13755:
        /* <DEDUP_REMOVED lines=15> */
.L_x_13754:
[----:B------:R-:W2:Y:S02]  /*27c0*/  LDG.E.U16 R0, desc[UR36][R2.64] ;  /* 0x0000002402007981 */ /* 0x000ea4000c1e1500 */
[----:B--2---:R-:W-:-:S04]  /*27d0*/  IMAD.U32 R0, R0, 0x10000, RZ ;  /* 0x0001000000007824 */ /* 0x004fc800078e00ff */
[----:B------:R-:W-:-:S04]  /*27e0*/  FMUL.FTZ R0, R0, 1 ;  /* 0x3f80000000007820 */ /* 0x000fc80000410000 */
[----:B------:R2:W3:Y:S01]  /*27f0*/  F2F.F64.F32 R24, R0 ;  /* 0x0000000000187310 */ /* 0x0004e20000201800 */
[----:B------:R-:W-:Y:S05]  /*2800*/  BRA `(.L_x_13744) ;  /* 0x0000000400b87947 */ /* 0x000fea0003800000 */
.L_x_13751:
        /* <DEDUP_REMOVED lines=11> */
.L_x_13758:
        /* <DEDUP_REMOVED lines=21> */
.L_x_13762:
[----:B------:R-:W-:Y:S05]  /*2a10*/  BSYNC B1 ;  /* 0x0000000000017941 */ /* 0x000fea0003800000 */
.L_x_13761:
[----:B------:R-:W-:Y:S01]  /*2a20*/  LEA R3, R0, 0x3b800000, 0x17 ;  /* 0x3b80000000037811 */ /* 0x000fe200078eb8ff */
[----:B------:R-:W-:-:S05]  /*2a30*/  IMAD.SHL.U32 R0, R2, 0x100000, RZ ;  /* 0x0010000002007824 */ /* 0x000fca00078e00ff */
[----:B------:R-:W-:-:S07]  /*2a40*/  LOP3.LUT R0, R3, R0, R4, 0xfe, !PT ;  /* 0x0000000003007212 */ /* 0x000fce00078efe04 */
.L_x_13760:
[----:B------:R-:W-:Y:S05]  /*2a50*/  BSYNC B0 ;  /* 0x0000000000007941 */ /* 0x000fea0003800000 */
.L_x_13759:
[----:B------:R-:W-:-:S04]  /*2a60*/  FMUL.FTZ R0, R0, 1 ;  /* 0x3f80000000007820 */ /* 0x000fc80000410000 */
[----:B------:R0:W2:Y:S01]  /*2a70*/  F2F.F64.F32 R24, R0 ;  /* 0x0000000000187310 */ /* 0x0000a20000201800 */
[----:B------:R-:W-:Y:S05]  /*2a80*/  BRA `(.L_x_13744) ;  /* 0x0000000400187947 */ /* 0x000fea0003800000 */
.L_x_13757:
        /* <DEDUP_REMOVED lines=21> */
.L_x_13766:
[----:B------:R-:W-:Y:S05]  /*2be0*/  BSYNC B1 ;  /* 0x0000000000017941 */ /* 0x000fea0003800000 */
.L_x_13765:
[----:B------:R-:W-:Y:S01]  /*2bf0*/  LEA R3, R0, 0x37800000, 0x17 ;  /* 0x3780000000037811 */ /* 0x000fe200078eb8ff */
[----:B------:R-:W-:-:S05]  /*2c00*/  IMAD.SHL.U32 R0, R2, 0x200000, RZ ;  /* 0x0020000002007824 */ /* 0x000fca00078e00ff */
[----:B------:R-:W-:-:S07]  /*2c10*/  LOP3.LUT R0, R3, R0, R4, 0xfe, !PT ;  /* 0x0000000003007212 */ /* 0x000fce00078efe04 */
.L_x_13764:
[----:B------:R-:W-:Y:S05]  /*2c20*/  BSYNC B0 ;  /* 0x0000000000007941 */ /* 0x000fea0003800000 */
.L_x_13763:
[----:B------:R-:W-:-:S04]  /*2c30*/  FMUL.FTZ R0, R0, 1 ;  /* 0x3f80000000007820 */ /* 0x000fc80000410000 */
[----:B------:R0:W2:Y:S01]  /*2c40*/  F2F.F64.F32 R24, R0 ;  /* 0x0000000000187310 */ /* 0x0000a20000201800 */
[----:B------:R-:W-:Y:S05]  /*2c50*/  BRA `(.L_x_13744) ;  /* 0x0000000000a47947 */ /* 0x000fea0003800000 */
.L_x_13756:
        /* <DEDUP_REMOVED lines=14> */
.L_x_13770:
[----:B------:R-:W-:Y:S05]  /*2d40*/  BSYNC B0 ;  /* 0x0000000000007941 */ /* 0x000fea0003800000 */
.L_x_13769:
[----:B------:R-:W-:-:S04]  /*2d50*/  FMUL.FTZ R0, R0, 1 ;  /* 0x3f80000000007820 */ /* 0x000fc80000410000 */
[----:B------:R0:W2:Y:S01]  /*2d60*/  F2F.F64.F32 R24, R0 ;  /* 0x0000000000187310 */ /* 0x0000a20000201800 */
[----:B------:R-:W-:Y:S05]  /*2d70*/  BRA `(.L_x_13744) ;  /* 0x00000000005c7947 */ /* 0x000fea0003800000 */
.L_x_13743:
        /* <DEDUP_REMOVED lines=15> */
[----:B01--45:R-:W-:Y:S05]  /*2e70*/  CALL.ABS.NOINC R2 ;  /* 0x0000000002007343 */ /* 0x033fea0003c00000 */
.L_x_13771:
[----:B------:R-:W-:Y:S01]  /*2e80*/  CS2R R24, SRZ ;  /* 0x0000000000187805 */ /* 0x000fe2000001ff00 */
[----:B------:R-:W-:Y:S06]  /*2e90*/  BRA `(.L_x_13744) ;  /* 0x0000000000147947 */ /* 0x000fec0003800000 */
.L_x_13768:
[----:B------:R-:W2:Y:S02]  /*2ea0*/  LDG.E.64 R24, desc[UR36][R2.64] ;  /* 0x0000002402187981 */ /* 0x000ea4000c1e1b00 */
[----:B--2---:R-:W0:Y:S01]  /*2eb0*/  I2F.F64.U64 R24, R24 ;  /* 0x0000001800187312 */ /* 0x004e220000301800 */
[----:B------:R-:W-:Y:S05]  /*2ec0*/  BRA `(.L_x_13744) ;  /* 0x0000000000087947 */ /* 0x000fea0003800000 */
.L_x_13767:
[----:B------:R-:W2:Y:S02]  /*2ed0*/  LDG.E R2, desc[UR36][R2.64] ;  /* 0x0000002402027981 */ /* 0x000ea4000c1e1900 */
[----:B--2---:R0:W2:Y:S02]  /*2ee0*/  I2F.F64.U32 R24, R2 ;  /* 0x0000000200187312 */ /* 0x0040a40000201800 */
.L_x_13744:
[----:B0-----:R-:W0:Y:S01]  /*2ef0*/  LDC.64 R2, c[0x0][0x228] ;  /* 0x00008a00ff027b82 */ /* 0x001e220000000a00 */
[----:B--2---:R-:W-:Y:S01]  /*2f00*/  PRMT R0, R32, 0x9910, RZ ;  /* 0x0000991020007816 */ /* 0x004fe200000000ff */
        /* <DEDUP_REMOVED lines=17> */
.L_x_13775:
[----:B------:R-:W2:Y:S02]  /*3020*/  LDG.E.U8 R2, desc[UR36][R2.64] ;  /* 0x0000002402027981 */ /* 0x000ea4000c1e1100 */
[----:B--2---:R0:W2:Y:S01]  /*3030*/  I2F.F64.U16 R18, R2 ;  /* 0x0000000200127312 */ /* 0x0040a20000101800 */
[----:B------:R-:W-:Y:S05]  /*3040*/  BRA `(.L_x_13777) ;  /* 0x0000000c00707947 */ /* 0x000fea0003800000 */
.L_x_13774:
        /* <DEDUP_REMOVED lines=9> */
.L_x_13779:
[----:B------:R-:W2:Y:S02]  /*30e0*/  LDG.E R2, desc[UR36][R2.64] ;  /* 0x0000002402027981 */ /* 0x000ea4000c1e1900 */
[----:B--2---:R0:W2:Y:S01]  /*30f0*/  I2F.F64 R18, R2 ;  /* 0x0000000200127312 */ /* 0x0040a20000201c00 */
[----:B------:R-:W-:Y:S05]  /*3100*/  BRA `(.L_x_13777) ;  /* 0x0000000c00407947 */ /* 0x000fea0003800000 */
.L_x_13778:
[----:B------:R-:W2:Y:S02]  /*3110*/  LDG.E.U16 R2, desc[UR36][R2.64] ;  /* 0x0000002402027981 */ /* 0x000ea4000c1e1500 */
[----:B--2---:R0:W2:Y:S01]  /*3120*/  I2F.F64.S16 R18, R2 ;  /* 0x0000000200127312 */ /* 0x0040a20000101c00 */
[----:B------:R-:W-:Y:S05]  /*3130*/  BRA `(.L_x_13777) ;  /* 0x0000000c00347947 */ /* 0x000fea0003800000 */
.L_x_13773:
        /* <DEDUP_REMOVED lines=10> */
.L_x_13781:
[----:B------:R-:W2:Y:S02]  /*31e0*/  LDG.E.U16 R0, desc[UR36][R2.64] ;  /* 0x0000002402007981 */ /* 0x000ea4000c1e1500 */
[----:B--2---:R-:W-:-:S05]  /*31f0*/  HADD2.F32 R0, -RZ, R0.H0_H0 ;  /* 0x20000000ff007230 */ /* 0x004fca0000004100 */
[----:B------:R-:W-:-:S04]  /*3200*/  FMUL.FTZ R0, R0, 1 ;  /* 0x3f80000000007820 */ /* 0x000fc80000410000 */
[----:B------:R0:W2:Y:S01]  /*3210*/  F2F.F64.F32 R18, R0 ;  /* 0x0000000000127310 */ /* 0x0000a20000201800 */
[----:B------:R-:W-:Y:S05]  /*3220*/  BRA `(.L_x_13777) ;  /* 0x0000000800f87947 */ /* 0x000fea0003800000 */
.L_x_13780:
        /* <DEDUP_REMOVED lines=10> */
.L_x_13783:
[----:B------:R-:W2:Y:S02]  /*32d0*/  LDG.E.U16 R2, desc[UR36][R2.64] ;  /* 0x0000002402027981 */ /* 0x000ea4000c1e1500 */
[----:B--2---:R-:W-:-:S05]  /*32e0*/  HADD2.F32 R0, -RZ, R2.H0_H0 ;  /* 0x20000002ff007230 */ /* 0x004fca0000004100 */
[----:B------:R-:W-:-:S04]  /*32f0*/  FMUL.FTZ R0, R0, 1 ;  /* 0x3f80000000007820 */ /* 0x000fc80000410000 */
[----:B------:R0:W2:Y:S01]  /*3300*/  F2F.F64.F32 R18, R0 ;  /* 0x0000000000127310 */ /* 0x0000a20000201800 */
[----:B------:R-:W-:Y:S05]  /*3310*/  BRA `(.L_x_13777) ;  /* 0x0000000800bc7947 */ /* 0x000fea0003800000 */
.L_x_13782:
[----:B------:R0:W5:Y:S01]  /*3320*/  LDG.E.64 R18, desc[UR36][R2.64] ;  /* 0x0000002402127981 */ /* 0x000162000c1e1b00 */
[----:B------:R-:W-:Y:S05]  /*3330*/  BRA `(.L_x_13777) ;  /* 0x0000000800b47947 */ /* 0x000fea0003800000 */
.L_x_13772:
        /* <DEDUP_REMOVED lines=13> */
.L_x_13786:
[----:B------:R0:W5:Y:S01]  /*3410*/  LDG.E.64 R18, desc[UR36][R2.64] ;  /* 0x0000002402127981 */ /* 0x000162000c1e1b00 */
[----:B------:R-:W-:Y:S05]  /*3420*/  BRA `(.L_x_13777) ;  /* 0x0000000800787947 */ /* 0x000fea0003800000 */
.L_x_13785:
        /* <DEDUP_REMOVED lines=28> */
.L_x_13788:
        /* <DEDUP_REMOVED lines=15> */
.L_x_13787:
[----:B------:R-:W2:Y:S02]  /*36e0*/  LDG.E.U16 R0, desc[UR36][R2.64] ;  /* 0x0000002402007981 */ /* 0x000ea4000c1e1500 */
[----:B--2---:R-:W-:-:S04]  /*36f0*/  IMAD.U32 R0, R0, 0x10000, RZ ;  /* 0x0001000000007824 */ /* 0x004fc800078e00ff */
[----:B------:R-:W-:-:S04]  /*3700*/  FMUL.FTZ R0, R0, 1 ;  /* 0x3f80000000007820 */ /* 0x000fc80000410000 */
[----:B------:R0:W2:Y:S01]  /*3710*/  F2F.F64.F32 R18, R0 ;  /* 0x0000000000127310 */ /* 0x0000a20000201800 */
[----:B------:R-:W-:Y:S05]  /*3720*/  BRA `(.L_x_13777) ;  /* 0x0000000400b87947 */ /* 0x000fea0003800000 */
.L_x_13784:
        /* <DEDUP_REMOVED lines=11> */
.L_x_13791:
        /* <DEDUP_REMOVED lines=21> */
.L_x_13795:
[----:B------:R-:W-:Y:S05]  /*3930*/  BSYNC B1 ;  /* 0x0000000000017941 */ /* 0x000fea0003800000 */
.L_x_13794:
[----:B------:R-:W-:Y:S01]  /*3940*/  LEA R3, R0, 0x3b800000, 0x17 ;  /* 0x3b80000000037811 */ /* 0x000fe200078eb8ff */
[----:B------:R-:W-:-:S05]  /*3950*/  IMAD.SHL.U32 R0, R2, 0x100000, RZ ;  /* 0x0010000002007824 */ /* 0x000fca00078e00ff */
[----:B------:R-:W-:-:S07]  /*3960*/  LOP3.LUT R0, R3, R0, R4, 0xfe, !PT ;  /* 0x0000000003007212 */ /* 0x000fce00078efe04 */
.L_x_13793:
[----:B------:R-:W-:Y:S05]  /*3970*/  BSYNC B0 ;  /* 0x0000000000007941 */ /* 0x000fea0003800000 */
.L_x_13792:
[----:B------:R-:W-:-:S04]  /*3980*/  FMUL.FTZ R0, R0, 1 ;  /* 0x3f80000000007820 */ /* 0x000fc80000410000 */
[----:B------:R0:W2:Y:S01]  /*3990*/  F2F.F64.F32 R18, R0 ;  /* 0x0000000000127310 */ /* 0x0000a20000201800 */
[----:B------:R-:W-:Y:S05]  /*39a0*/  BRA `(.L_x_13777) ;  /* 0x0000000400187947 */ /* 0x000fea0003800000 */
.L_x_13790:
        /* <DEDUP_REMOVED lines=21> */
.L_x_13799:
[----:B------:R-:W-:Y:S05]  /*3b00*/  BSYNC B1 ;  /* 0x0000000000017941 */ /* 0x000fea0003800000 */
.L_x_13798:
[----:B------:R-:W-:Y:S01]  /*3b10*/  LEA R3, R0, 0x37800000, 0x17 ;  /* 0x3780000000037811 */ /* 0x000fe200078eb8ff */
[----:B------:R-:W-:-:S05]  /*3b20*/  IMAD.SHL.U32 R0, R2, 0x200000, RZ ;  /* 0x0020000002007824 */ /* 0x000fca00078e00ff */
[----:B------:R-:W-:-:S07]  /*3b30*/  LOP3.LUT R0, R3, R0, R4, 0xfe, !PT ;  /* 0x0000000003007212 */ /* 0x000fce00078efe04 */
.L_x_13797:
[----:B------:R-:W-:Y:S05]  /*3b40*/  BSYNC B0 ;  /* 0x0000000000007941 */ /* 0x000fea0003800000 */
.L_x_13796:
[----:B------:R-:W-:-:S04]  /*3b50*/  FMUL.FTZ R0, R0, 1 ;  /* 0x3f80000000007820 */ /* 0x000fc80000410000 */
[----:B------:R0:W2:Y:S01]  /*3b60*/  F2F.F64.F32 R18, R0 ;  /* 0x0000000000127310 */ /* 0x0000a20000201800 */
[----:B------:R-:W-:Y:S05]  /*3b70*/  BRA `(.L_x_13777) ;  /* 0x0000000000a47947 */ /* 0x000fea0003800000 */
.L_x_13789:
        /* <DEDUP_REMOVED lines=14> */
.L_x_13803:
[----:B------:R-:W-:Y:S05]  /*3c60*/  BSYNC B0 ;  /* 0x0000000000007941 */ /* 0x000fea0003800000 */
.L_x_13802:
[----:B------:R-:W-:-:S04]  /*3c70*/  FMUL.FTZ R0, R0, 1 ;  /* 0x3f80000000007820 */ /* 0x000fc80000410000 */
[----:B------:R0:W2:Y:S01]  /*3c80*/  F2F.F64.F32 R18, R0 ;  /* 0x0000000000127310 */ /* 0x0000a20000201800 */
[----:B------:R-:W-:Y:S05]  /*3c90*/  BRA `(.L_x_13777) ;  /* 0x00000000005c7947 */ /* 0x000fea0003800000 */
.L_x_13776:
        /* <DEDUP_REMOVED lines=16> */
.L_x_13804:
[----:B------:R-:W-:Y:S01]  /*3da0*/  CS2R R18, SRZ ;  /* 0x0000000000127805 */ /* 0x000fe2000001ff00 */
[----:B------:R-:W-:Y:S06]  /*3db0*/  BRA `(.L_x_13777) ;  /* 0x0000000000147947 */ /* 0x000fec0003800000 */
.L_x_13801:
[----:B------:R-:W2:Y:S02]  /*3dc0*/  LDG.E.64 R18, desc[UR36][R2.64] ;  /* 0x0000002402127981 */ /* 0x000ea4000c1e1b00 */
[----:B--2---:R-:W0:Y:S01]  /*3dd0*/  I2F.F64.U64 R18, R18 ;  /* 0x0000001200127312 */ /* 0x004e220000301800 */
[----:B------:R-:W-:Y:S05]  /*3de0*/  BRA `(.L_x_13777) ;  /* 0x0000000000087947 */ /* 0x000fea0003800000 */
.L_x_13800:
[----:B------:R-:W2:Y:S02]  /*3df0*/  LDG.E R2, desc[UR36][R2.64] ;  /* 0x0000002402027981 */ /* 0x000ea4000c1e1900 */
[----:B--2---:R0:W2:Y:S02]  /*3e00*/  I2F.F64.U32 R18, R2 ;  /* 0x0000000200127312 */ /* 0x0040a40000201800 */
.L_x_13777:
[----:B------:R-:W-:-:S07]  /*3e10*/  VIADD R28, R28, 0x80 ;  /* 0x000000801c1c7836 */ /* 0x000fce0000000000 */
.L_x_13738:
[----:B------:R-:W-:Y:S05]  /*3e20*/  BSYNC B6 ;  /* 0x0000000000067941 */ /* 0x000fea0003800000 */
.L_x_13737:
        /* <DEDUP_REMOVED lines=24> */
[----:B---3--:R0:W3:Y:S01]  /*3fb0*/  I2F.F64.S16 R34, R2 ;  /* 0x0000000200227312 */ /* 0x0080e20000101c00 */
[----:B------:R-:W-:Y:S05]  /*3fc0*/  BRA `(.L_x_13812) ;  /* 0x0000000c007c7947 */ /* 0x000fea0003800000 */
.L_x_13810:
[----:B------:R-:W3:Y:S02]  /*3fd0*/  LDG.E.U8 R2, desc[UR36][R2.64] ;  /* 0x0000002402027981 */ /* 0x000ee4000c1e1100 */
[----:B---3--:R0:W3:Y:S01]  /*3fe0*/  I2F.F64.U16 R34, R2 ;  /* 0x0000000200227312 */ /* 0x0080e20000101800 */
[----:B------:R-:W-:Y:S05]  /*3ff0*/  BRA `(.L_x_13812) ;  /* 0x0000000c00707947 */ /* 0x000fea0003800000 */
.L_x_13809:
        /* <DEDUP_REMOVED lines=9> */
.L_x_13814:
[----:B------:R-:W3:Y:S02]  /*4090*/  LDG.E R2, desc[UR36][R2.64] ;  /* 0x0000002402027981 */ /* 0x000ee4000c1e1900 */
[----:B---3--:R0:W3:Y:S01]  /*40a0*/  I2F.F64 R34, R2 ;  /* 0x0000000200227312 */ /* 0x0080e20000201c00 */
[----:B------:R-:W-:Y:S05]  /*40b0*/  BRA `(.L_x_13812) ;  /* 0x0000000c00407947 */ /* 0x000fea0003800000 */
.L_x_13813:
[----:B------:R-:W3:Y:S02]  /*40c0*/  LDG.E.U16 R2, desc[UR36][R2.64] ;  /* 0x0000002402027981 */ /* 0x000ee4000c1e1500 */
[----:B---3--:R0:W3:Y:S01]  /*40d0*/  I2F.F64.S16 R34, R2 ;  /* 0x0000000200227312 */ /* 0x0080e20000101c00 */
[----:B------:R-:W-:Y:S05]  /*40e0*/  BRA `(.L_x_13812) ;  /* 0x0000000c00347947 */ /* 0x000fea0003800000 */
.L_x_13808:
        /* <DEDUP_REMOVED lines=10> */
.L_x_13816:
[----:B------:R-:W3:Y:S02]  /*4190*/  LDG.E.U16 R0, desc[UR36][R2.64] ;  /* 0x0000002402007981 */ /* 0x000ee4000c1e1500 */
[----:B---3--:R-:W-:-:S05]  /*41a0*/  HADD2.F32 R0, -RZ, R0.H0_H0 ;  /* 0x20000000ff007230 */ /* 0x008fca0000004100 */
[----:B------:R-:W-:-:S04]  /*41b0*/  FMUL.FTZ R0, R0, 1 ;  /* 0x3f80000000007820 */ /* 0x000fc80000410000 */
[----:B------:R0:W3:Y:S01]  /*41c0*/  F2F.F64.F32 R34, R0 ;  /* 0x0000000000227310 */ /* 0x0000e20000201800 */
[----:B------:R-:W-:Y:S05]  /*41d0*/  BRA `(.L_x_13812) ;  /* 0x0000000800f87947 */ /* 0x000fea0003800000 */
.L_x_13815:
        /* <DEDUP_REMOVED lines=10> */
.L_x_13818:
[----:B------:R-:W3:Y:S02]  /*4280*/  LDG.E.U16 R2, desc[UR36][R2.64] ;  /* 0x0000002402027981 */ /* 0x000ee4000c1e1500 */
[----:B---3--:R-:W-:-:S05]  /*4290*/  HADD2.F32 R0, -RZ, R2.H0_H0 ;  /* 0x20000002ff007230 */ /* 0x008fca0000004100 */
[----:B------:R-:W-:-:S04]  /*42a0*/  FMUL.FTZ R0, R0, 1 ;  /* 0x3f80000000007820 */ /* 0x000fc80000410000 */
[----:B------:R0:W3:Y:S01]  /*42b0*/  F2F.F64.F32 R34, R0 ;  /* 0x0000000000227310 */ /* 0x0000e20000201800 */
[----:B------:R-:W-:Y:S05]  /*42c0*/  BRA `(.L_x_13812) ;  /* 0x0000000800bc7947 */ /* 0x000fea0003800000 */
.L_x_13817:
[----:B------:R0:W5:Y:S01]  /*42d0*/  LDG.E.64 R34, desc[UR36][R2.64] ;  /* 0x0000002402227981 */ /* 0x000162000c1e1b00 */
[----:B------:R-:W-:Y:S05]  /*42e0*/  BRA `(.L_x_13812) ;  /* 0x0000000800b47947 */ /* 0x000fea0003800000 */
.L_x_13807:
        /* <DEDUP_REMOVED lines=13> */
.L_x_13821:
[----:B------:R0:W5:Y:S01]  /*43c0*/  LDG.E.64 R34, desc[UR36][R2.64] ;  /* 0x0000002402227981 */ /* 0x000162000c1e1b00 */
[----:B------:R-:W-:Y:S05]  /*43d0*/  BRA `(.L_x_13812) ;  /* 0x0000000800787947 */ /* 0x000fea0003800000 */
.L_x_13820:
        /* <DEDUP_REMOVED lines=28> */
.L_x_13823:
        /* <DEDUP_REMOVED lines=15> */
.L_x_13822:
[----:B------:R-:W3:Y:S02]  /*4690*/  LDG.E.U16 R0, desc[UR36][R2.64] ;  /* 0x0000002402007981 */ /* 0x000ee4000c1e1500 */
[----:B---3--:R-:W-:-:S04]  /*46a0*/  IMAD.U32 R0, R0, 0x10000, RZ ;  /* 0x0001000000007824 */ /* 0x008fc800078e00ff */
[----:B------:R-:W-:-:S04]  /*46b0*/  FMUL.FTZ R0, R0, 1 ;  /* 0x3f80000000007820 */ /* 0x000fc80000410000 */
[----:B------:R3:W0:Y:S01]  /*46c0*/  F2F.F64.F32 R34, R0 ;  /* 0x0000000000227310 */ /* 0x0006220000201800 */
[----:B------:R-:W-:Y:S05]  /*46d0*/  BRA `(.L_x_13812) ;  /* 0x0000000400b87947 */ /* 0x000fea0003800000 */
.L_x_13819:
        /* <DEDUP_REMOVED lines=9> */
[----:B---3--:R0:W3:Y:S01]  /*4770*/  I2F.F64.U16 R34, R2 ;  /* 0x0000000200227312 */ /* 0x0080e20000101800 */
[----:B------:R-:W-:Y:S05]  /*4780*/  BRA `(.L_x_13812) ;  /* 0x00000004008c7947 */ /* 0x000fea0003800000 */
.L_x_13826:
        /* <DEDUP_REMOVED lines=21> */
.L_x_13830:
[----:B------:R-:W-:Y:S05]  /*48e0*/  BSYNC B1 ;  /* 0x0000000000017941 */ /* 0x000fea0003800000 */
.L_x_13829:
[----:B------:R-:W-:Y:S01]  /*48f0*/  LEA R3, R0, 0x3b800000, 0x17 ;  /* 0x3b80000000037811 */ /* 0x000fe200078eb8ff */
[----:B------:R-:W-:-:S05]  /*4900*/  IMAD.SHL.U32 R0, R2, 0x100000, RZ ;  /* 0x0010000002007824 */ /* 0x000fca00078e00ff */
[----:B------:R-:W-:-:S07]  /*4910*/  LOP3.LUT R0, R3, R0, R4, 0xfe, !PT ;  /* 0x0000000003007212 */ /* 0x000fce00078efe04 */
.L_x_13828:
[----:B------:R-:W-:Y:S05]  /*4920*/  BSYNC B0 ;  /* 0x0000000000007941 */ /* 0x000fea0003800000 */
.L_x_13827:
[----:B------:R-:W-:-:S04]  /*4930*/  FMUL.FTZ R0, R0, 1 ;  /* 0x3f80000000007820 */ /* 0x000fc80000410000 */
[----:B------:R0:W3:Y:S01]  /*4940*/  F2F.F64.F32 R34, R0 ;  /* 0x0000000000227310 */ /* 0x0000e20000201800 */
[----:B------:R-:W-:Y:S05]  /*4950*/  BRA `(.L_x_13812) ;  /* 0x0000000400187947 */ /* 0x000fea0003800000 */
.L_x_13825:
        /* <DEDUP_REMOVED lines=21> */
.L_x_13834:
[----:B------:R-:W-:Y:S05]  /*4ab0*/  BSYNC B1 ;  /* 0x0000000000017941 */ /* 0x000fea0003800000 */
.L_x_13833:
[----:B------:R-:W-:Y:S01]  /*4ac0*/  LEA R3, R0, 0x37800000, 0x17 ;  /* 0x3780000000037811 */ /* 0x000fe200078eb8ff */
[----:B------:R-:W-:-:S05]  /*4ad0*/  IMAD.SHL.U32 R0, R2, 0x200000, RZ ;  /* 0x0020000002007824 */ /* 0x000fca00078e00ff */
[----:B------:R-:W-:-:S07]  /*4ae0*/  LOP3.LUT R0, R3, R0, R4, 0xfe, !PT ;  /* 0x0000000003007212 */ /* 0x000fce00078efe04 */
.L_x_13832:
[----:B------:R-:W-:Y:S05]  /*4af0*/  BSYNC B0 ;  /* 0x0000000000007941 */ /* 0x000fea0003800000 */
.L_x_13831:
[----:B------:R-:W-:-:S04]  /*4b00*/  FMUL.FTZ R0, R0, 1 ;  /* 0x3f80000000007820 */ /* 0x000fc80000410000 */
[----:B------:R0:W3:Y:S01]  /*4b10*/  F2F.F64.F32 R34, R0 ;  /* 0x0000000000227310 */ /* 0x0000e20000201800 */
[----:B------:R-:W-:Y:S05]  /*4b20*/  BRA `(.L_x_13812) ;  /* 0x0000000000a47947 */ /* 0x000fea0003800000 */
.L_x_13824:
        /* <DEDUP_REMOVED lines=14> */
.L_x_13838:
[----:B------:R-:W-:Y:S05]  /*4c10*/  BSYNC B0 ;  /* 0x0000000000007941 */ /* 0x000fea0003800000 */
.L_x_13837:
[----:B------:R-:W-:-:S04]  /*4c20*/  FMUL.FTZ R0, R0, 1 ;  /* 0x3f80000000007820 */ /* 0x000fc80000410000 */
[----:B------:R0:W3:Y:S01]  /*4c30*/  F2F.F64.F32 R34, R0 ;  /* 0x0000000000227310 */ /* 0x0000e20000201800 */
[----:B------:R-:W-:Y:S05]  /*4c40*/  BRA `(.L_x_13812) ;  /* 0x00000000005c7947 */ /* 0x000fea0003800000 */
.L_x_13811:
        /* <DEDUP_REMOVED lines=16> */
.L_x_13839:
[----:B------:R-:W-:Y:S01]  /*4d50*/  CS2R R34, SRZ ;  /* 0x0000000000227805 */ /* 0x000fe2000001ff00 */
[----:B------:R-:W-:Y:S06]  /*4d60*/  BRA `(.L_x_13812) ;  /* 0x0000000000147947 */ /* 0x000fec0003800000 */
.L_x_13836:
[----:B------:R-:W3:Y:S02]  /*4d70*/  LDG.E.64 R34, desc[UR36][R2.64] ;  /* 0x0000002402227981 */ /* 0x000ee4000c1e1b00 */
[----:B---3--:R-:W0:Y:S01]  /*4d80*/  I2F.F64.U64 R34, R34 ;  /* 0x0000002200227312 */ /* 0x008e220000301800 */
[----:B------:R-:W-:Y:S05]  /*4d90*/  BRA `(.L_x_13812) ;  /* 0x0000000000087947 */ /* 0x000fea0003800000 */
.L_x_13835:
[----:B------:R-:W3:Y:S02]  /*4da0*/  LDG.E R2, desc[UR36][R2.64] ;  /* 0x0000002402027981 */ /* 0x000ee4000c1e1900 */
[----:B---3--:R0:W3:Y:S02]  /*4db0*/  I2F.F64.U32 R34, R2 ;  /* 0x0000000200227312 */ /* 0x0080e40000201800 */
.L_x_13812:
        /* <DEDUP_REMOVED lines=19> */
.L_x_13843:
[----:B------:R-:W3:Y:S02]  /*4ef0*/  LDG.E.U8 R2, desc[UR36][R2.64] ;  /* 0x0000002402027981 */ /* 0x000ee4000c1e1100 */
[----:B---3--:R0:W3:Y:S01]  /*4f00*/  I2F.F64.U16 R26, R2 ;  /* 0x00000002001a7312 */ /* 0x0080e20000101800 */
[----:B------:R-:W-:Y:S05]  /*4f10*/  BRA `(.L_x_13845) ;  /* 0x0000000c00707947 */ /* 0x000fea0003800000 */
.L_x_13842:
        /* <DEDUP_REMOVED lines=9> */
.L_x_13847:
[----:B------:R-:W3:Y:S02]  /*4fb0*/  LDG.E R2, desc[UR36][R2.64] ;  /* 0x0000002402027981 */ /* 0x000ee4000c1e1900 */
[----:B---3--:R0:W3:Y:S01]  /*4fc0*/  I2F.F64 R26, R2 ;  /* 0x00000002001a7312 */ /* 0x0080e20000201c00 */
[----:B------:R-:W-:Y:S05]  /*4fd0*/  BRA `(.L_x_13845) ;  /* 0x0000000c00407947 */ /* 0x000fea0003800000 */
.L_x_13846:
[----:B------:R-:W3:Y:S02]  /*4fe0*/  LDG.E.U16 R2, desc[UR36][R2.64] ;  /* 0x0000002402027981 */ /* 0x000ee4000c1e1500 */
[----:B---3--:R0:W3:Y:S01]  /*4ff0*/  I2F.F64.S16 R26, R2 ;  /* 0x00000002001a7312 */ /* 0x0080e20000101c00 */
[----:B------:R-:W-:Y:S05]  /*5000*/  BRA `(.L_x_13845) ;  /* 0x0000000c00347947 */ /* 0x000fea0003800000 */
.L_x_13841:
        /* <DEDUP_REMOVED lines=10> */
.L_x_13849:
[----:B------:R-:W3:Y:S02]  /*50b0*/  LDG.E.U16 R0, desc[UR36][R2.64] ;  /* 0x0000002402007981 */ /* 0x000ee4000c1e1500 */
[----:B---3--:R-:W-:-:S05]  /*50c0*/  HADD2.F32 R0, -RZ, R0.H0_H0 ;  /* 0x20000000ff007230 */ /* 0x008fca0000004100 */
[----:B------:R-:W-:-:S04]  /*50d0*/  FMUL.FTZ R0, R0, 1 ;  /* 0x3f80000000007820 */ /* 0x000fc80000410000 */
[----:B------:R0:W3:Y:S01]  /*50e0*/  F2F.F64.F32 R26, R0 ;  /* 0x00000000001a7310 */ /* 0x0000e20000201800 */
[----:B------:R-:W-:Y:S05]  /*50f0*/  BRA `(.L_x_13845) ;  /* 0x0000000800f87947 */ /* 0x000fea0003800000 */
.L_x_13848:
        /* <DEDUP_REMOVED lines=10> */
.L_x_13851:
[----:B------:R-:W3:Y:S02]  /*51a0*/  LDG.E.U16 R2, desc[UR36][R2.64] ;  /* 0x0000002402027981 */ /* 0x000ee4000c1e1500 */
[----:B---3--:R-:W-:-:S05]  /*51b0*/  HADD2.F32 R0, -RZ, R2.H0_H0 ;  /* 0x20000002ff007230 */ /* 0x008fca0000004100 */
[----:B------:R-:W-:-:S04]  /*51c0*/  FMUL.FTZ R0, R0, 1 ;  /* 0x3f80000000007820 */ /* 0x000fc80000410000 */
[----:B------:R0:W3:Y:S01]  /*51d0*/  F2F.F64.F32 R26, R0 ;  /* 0x00000000001a7310 */ /* 0x0000e20000201800 */
[----:B------:R-:W-:Y:S05]  /*51e0*/  BRA `(.L_x_13845) ;  /* 0x0000000800bc7947 */ /* 0x000fea0003800000 */
.L_x_13850:
[----:B------:R0:W5:Y:S01]  /*51f0*/  LDG.E.64 R26, desc[UR36][R2.64] ;  /* 0x00000024021a7981 */ /* 0x000162000c1e1b00 */
[----:B------:R-:W-:Y:S05]  /*5200*/  BRA `(.L_x_13845) ;  /* 0x0000000800b47947 */ /* 0x000fea0003800000 */
.L_x_13840:
        /* <DEDUP_REMOVED lines=13> */
.L_x_13854:
[----:B------:R0:W5:Y:S01]  /*52e0*/  LDG.E.64 R26, desc[UR36][R2.64] ;  /* 0x00000024021a7981 */ /* 0x000162000c1e1b00 */
[----:B------:R-:W-:Y:S05]  /*52f0*/  BRA `(.L_x_13845) ;  /* 0x0000000800787947 */ /* 0x000fea0003800000 */
.L_x_13853:
        /* <DEDUP_REMOVED lines=28> */
.L_x_13856:
        /* <DEDUP_REMOVED lines=15> */
.L_x_13855:
[----:B------:R-:W3:Y:S02]  /*55b0*/  LDG.E.U16 R0, desc[UR36][R2.64] ;  /* 0x0000002402007981 */ /* 0x000ee4000c1e1500 */
[----:B---3--:R-:W-:-:S04]  /*55c0*/  IMAD.U32 R0, R0, 0x10000, RZ ;  /* 0x0001000000007824 */ /* 0x008fc800078e00ff */
[----:B------:R-:W-:-:S04]  /*55d0*/  FMUL.FTZ R0, R0, 1 ;  /* 0x3f80000000007820 */ /* 0x000fc80000410000 */
[----:B------:R0:W3:Y:S01]  /*55e0*/  F2F.F64.F32 R26, R0 ;  /* 0x00000000001a7310 */ /* 0x0000e20000201800 */
[----:B------:R-:W-:Y:S05]  /*55f0*/  BRA `(.L_x_13845) ;  /* 0x0000000400b87947 */ /* 0x000fea0003800000 */
.L_x_13852:
        /* <DEDUP_REMOVED lines=11> */
.L_x_13859:
        /* <DEDUP_REMOVED lines=21> */
.L_x_13863:
[----:B------:R-:W-:Y:S05]  /*5800*/  BSYNC B1 ;  /* 0x0000000000017941 */ /* 0x000fea0003800000 */
.L_x_13862:
[----:B------:R-:W-:Y:S01]  /*5810*/  LEA R3, R0, 0x3b800000, 0x17 ;  /* 0x3b80000000037811 */ /* 0x000fe200078eb8ff */
[----:B------:R-:W-:-:S05]  /*5820*/  IMAD.SHL.U32 R0, R2, 0x100000, RZ ;  /* 0x0010000002007824 */ /* 0x000fca00078e00ff */
[----:B------:R-:W-:-:S07]  /*5830*/  LOP3.LUT R0, R3, R0, R4, 0xfe, !PT ;  /* 0x0000000003007212 */ /* 0x000fce00078efe04 */
.L_x_13861:
[----:B------:R-:W-:Y:S05]  /*5840*/  BSYNC B0 ;  /* 0x0000000000007941 */ /* 0x000fea0003800000 */
.L_x_13860:
[----:B------:R-:W-:-:S04]  /*5850*/  FMUL.FTZ R0, R0, 1 ;  /* 0x3f80000000007820 */ /* 0x000fc80000410000 */
[----:B------:R0:W3:Y:S01]  /*5860*/  F2F.F64.F32 R26, R0 ;  /* 0x00000000001a7310 */ /* 0x0000e20000201800 */
[----:B------:R-:W-:Y:S05]  /*5870*/  BRA `(.L_x_13845) ;  /* 0x0000000400187947 */ /* 0x000fea0003800000 */
.L_x_13858:
        /* <DEDUP_REMOVED lines=21> */
.L_x_13867:
[----:B------:R-:W-:Y:S05]  /*59d0*/  BSYNC B1 ;  /* 0x0000000000017941 */ /* 0x000fea0003800000 */
.L_x_13866:
[----:B------:R-:W-:Y:S01]  /*59e0*/  LEA R3, R0, 0x37800000, 0x17 ;  /* 0x3780000000037811 */ /* 0x000fe200078eb8ff */
[----:B------:R-:W-:-:S05]  /*59f0*/  IMAD.SHL.U32 R0, R2, 0x200000, RZ ;  /* 0x0020000002007824 */ /* 0x000fca00078e00ff */
[----:B------:R-:W-:-:S07]  /*5a00*/  LOP3.LUT R0, R3, R0, R4, 0xfe, !PT ;  /* 0x0000000003007212 */ /* 0x000fce00078efe04 */
.L_x_13865:
[----:B------:R-:W-:Y:S05]  /*5a10*/  BSYNC B0 ;  /* 0x0000000000007941 */ /* 0x000fea0003800000 */
.L_x_13864:
[----:B------:R-:W-:-:S04]  /*5a20*/  FMUL.FTZ R0, R0, 1 ;  /* 0x3f80000000007820 */ /* 0x000fc80000410000 */
[----:B------:R0:W3:Y:S01]  /*5a30*/  F2F.F64.F32 R26, R0 ;  /* 0x00000000001a7310 */ /* 0x0000e20000201800 */
[----:B------:R-:W-:Y:S05]  /*5a40*/  BRA `(.L_x_13845) ;  /* 0x0000000000a47947 */ /* 0x000fea0003800000 */
.L_x_13857:
        /* <DEDUP_REMOVED lines=14> */
.L_x_13871:
[----:B------:R-:W-:Y:S05]  /*5b30*/  BSYNC B0 ;  /* 0x0000000000007941 */ /* 0x000fea0003800000 */
.L_x_13870:
[----:B------:R-:W-:-:S04]  /*5b40*/  FMUL.FTZ R0, R0, 1 ;  /* 0x3f80000000007820 */ /* 0x000fc80000410000 */
[----:B------:R0:W3:Y:S01]  /*5b50*/  F2F.F64.F32 R26, R0 ;  /* 0x00000000001a7310 */ /* 0x0000e20000201800 */
[----:B------:R-:W-:Y:S05]  /*5b60*/  BRA `(.L_x_13845) ;  /* 0x00000000005c7947 */ /* 0x000fea0003800000 */
.L_x_13844:
        /* <DEDUP_REMOVED lines=16> */
.L_x_13872:
[----:B------:R-:W-:Y:S01]  /*5c70*/  CS2R R26, SRZ ;  /* 0x00000000001a7805 */ /* 0x000fe2000001ff00 */
[----:B------:R-:W-:Y:S06]  /*5c80*/  BRA `(.L_x_13845) ;  /* 0x0000000000147947 */ /* 0x000fec0003800000 */
.L_x_13869:
[----:B------:R-:W3:Y:S02]  /*5c90*/  LDG.E.64 R26, desc[UR36][R2.64] ;  /* 0x00000024021a7981 */ /* 0x000ee4000c1e1b00 */
[----:B---3--:R-:W0:Y:S01]  /*5ca0*/  I2F.F64.U64 R26, R26 ;  /* 0x0000001a001a7312 */ /* 0x008e220000301800 */
[----:B------:R-:W-:Y:S05]  /*5cb0*/  BRA `(.L_x_13845) ;  /* 0x0000000000087947 */ /* 0x000fea0003800000 */
.L_x_13868:
[----:B------:R-:W3:Y:S02]  /*5cc0*/  LDG.E R2, desc[UR36][R2.64] ;  /* 0x0000002402027981 */ /* 0x000ee4000c1e1900 */
[----:B---3--:R0:W3:Y:S02]  /*5cd0*/  I2F.F64.U32 R26, R2 ;  /* 0x00000002001a7312 */ /* 0x0080e40000201800 */
.L_x_13845:
[----:B------:R-:W-:-:S07]  /*5ce0*/  VIADD R28, R28, 0x80 ;  /* 0x000000801c1c7836 */ /* 0x000fce0000000000 */
.L_x_13806:
[----:B------:R-:W-:Y:S05]  /*5cf0*/  BSYNC B6 ;  /* 0x0000000000067941 */ /* 0x000fea0003800000 */
.L_x_13805:
[----:B------:R-:W-:Y:S01]  /*5d00*/  ISETP.GE.AND P0, PT, R28, R36, PT ;  /* 0x000000241c00720c */ /* 0x000fe20003f06270 */
[----:B------:R-:W-:Y:S01]  /*5d10*/  BSSY B6, `(.L_x_13873) ;  /* 0x00001e8000067945 */ /* 0x000fe20003800000 */
[----:B---3--:R-:W-:-:S11]  /*5d20*/  CS2R R32, SRZ ;  /* 0x0000000000207805 */ /* 0x008fd6000001ff00 */
        /* <DEDUP_REMOVED lines=21> */
.L_x_13878:
[----:B------:R-:W3:Y:S02]  /*5e80*/  LDG.E.U8 R2, desc[UR36][R2.64] ;  /* 0x0000002402027981 */ /* 0x000ee4000c1e1100 */
[----:B---3--:R0:W3:Y:S01]  /*5e90*/  I2F.F64.U16 R32, R2 ;  /* 0x0000000200207312 */ /* 0x0080e20000101800 */
[----:B------:R-:W-:Y:S05]  /*5ea0*/  BRA `(.L_x_13880) ;  /* 0x0000000c00707947 */ /* 0x000fea0003800000 */
.L_x_13877:
        /* <DEDUP_REMOVED lines=9> */
.L_x_13882:
[----:B------:R-:W3:Y:S02]  /*5f40*/  LDG.E R2, desc[UR36][R2.64] ;  /* 0x0000002402027981 */ /* 0x000ee4000c1e1900 */
[----:B---3--:R0:W3:Y:S01]  /*5f50*/  I2F.F64 R32, R2 ;  /* 0x0000000200207312 */ /* 0x0080e20000201c00 */
[----:B------:R-:W-:Y:S05]  /*5f60*/  BRA `(.L_x_13880) ;  /* 0x0000000c00407947 */ /* 0x000fea0003800000 */
.L_x_13881:
[----:B------:R-:W3:Y:S02]  /*5f70*/  LDG.E.U16 R2, desc[UR36][R2.64] ;  /* 0x0000002402027981 */ /* 0x000ee4000c1e1500 */
[----:B---3--:R0:W3:Y:S01]  /*5f80*/  I2F.F64.S16 R32, R2 ;  /* 0x0000000200207312 */ /* 0x0080e20000101c00 */
[----:B------:R-:W-:Y:S05]  /*5f90*/  BRA `(.L_x_13880) ;  /* 0x0000000c00347947 */ /* 0x000fea0003800000 */
.L_x_13876:
        /* <DEDUP_REMOVED lines=10> */
.L_x_13884:
[----:B------:R-:W3:Y:S02]  /*6040*/  LDG.E.U16 R0, desc[UR36][R2.64] ;  /* 0x0000002402007981 */ /* 0x000ee4000c1e1500 */
[----:B---3--:R-:W-:-:S05]  /*6050*/  HADD2.F32 R0, -RZ, R0.H0_H0 ;  /* 0x20000000ff007230 */ /* 0x008fca0000004100 */
[----:B------:R-:W-:-:S04]  /*6060*/  FMUL.FTZ R0, R0, 1 ;  /* 0x3f80000000007820 */ /* 0x000fc80000410000 */
[----:B------:R0:W3:Y:S01]  /*6070*/  F2F.F64.F32 R32, R0 ;  /* 0x0000000000207310 */ /* 0x0000e20000201800 */
[----:B------:R-:W-:Y:S05]  /*6080*/  BRA `(.L_x_13880) ;  /* 0x0000000800f87947 */ /* 0x000fea0003800000 */
.L_x_13883:
        /* <DEDUP_REMOVED lines=10> */
.L_x_13886:
[----:B------:R-:W3:Y:S02]  /*6130*/  LDG.E.U16 R2, desc[UR36][R2.64] ;  /* 0x0000002402027981 */ /* 0x000ee4000c1e1500 */
[----:B---3--:R-:W-:-:S05]  /*6140*/  HADD2.F32 R0, -RZ, R2.H0_H0 ;  /* 0x20000002ff007230 */ /* 0x008fca0000004100 */
[----:B------:R-:W-:-:S04]  /*6150*/  FMUL.FTZ R0, R0, 1 ;  /* 0x3f80000000007820 */ /* 0x000fc80000410000 */
[----:B------:R0:W3:Y:S01]  /*6160*/  F2F.F64.F32 R32, R0 ;  /* 0x0000000000207310 */ /* 0x0000e20000201800 */
[----:B------:R-:W-:Y:S05]  /*6170*/  BRA `(.L_x_13880) ;  /* 0x0000000800bc7947 */ /* 0x000fea0003800000 */
.L_x_13885:
[----:B------:R0:W5:Y:S01]  /*6180*/  LDG.E.64 R32, desc[UR36][R2.64] ;  /* 0x0000002402207981 */ /* 0x000162000c1e1b00 */
[----:B------:R-:W-:Y:S05]  /*6190*/  BRA `(.L_x_13880) ;  /* 0x0000000800b47947 */ /* 0x000fea0003800000 */
.L_x_13875:
        /* <DEDUP_REMOVED lines=13> */
.L_x_13889:
[----:B------:R0:W5:Y:S01]  /*6270*/  LDG.E.64 R32, desc[UR36][R2.64] ;  /* 0x0000002402207981 */ /* 0x000162000c1e1b00 */
[----:B------:R-:W-:Y:S05]  /*6280*/  BRA `(.L_x_13880) ;  /* 0x0000000800787947 */ /* 0x000fea0003800000 */
.L_x_13888:
        /* <DEDUP_REMOVED lines=28> */
.L_x_13891:
        /* <DEDUP_REMOVED lines=15> */
.L_x_13890:
[----:B------:R-:W3:Y:S02]  /*6540*/  LDG.E.U16 R0, desc[UR36][R2.64] ;  /* 0x0000002402007981 */ /* 0x000ee4000c1e1500 */
[----:B---3--:R-:W-:-:S04]  /*6550*/  IMAD.U32 R0, R0, 0x10000, RZ ;  /* 0x0001000000007824 */ /* 0x008fc800078e00ff */
[----:B------:R-:W-:-:S04]  /*6560*/  FMUL.FTZ R0, R0, 1 ;  /* 0x3f80000000007820 */ /* 0x000fc80000410000 */
[----:B------:R0:W3:Y:S01]  /*6570*/  F2F.F64.F32 R32, R0 ;  /* 0x0000000000207310 */ /* 0x0000e20000201800 */
[----:B------:R-:W-:Y:S05]  /*6580*/  BRA `(.L_x_13880) ;  /* 0x0000000400b87947 */ /* 0x000fea0003800000 */
.L_x_13887:
        /* <DEDUP_REMOVED lines=11> */
.L_x_13894:
        /* <DEDUP_REMOVED lines=21> */
.L_x_13898:
[----:B------:R-:W-:Y:S05]  /*6790*/  BSYNC B1 ;  /* 0x0000000000017941 */ /* 0x000fea0003800000 */
.L_x_13897:
[----:B------:R-:W-:Y:S01]  /*67a0*/  LEA R3, R0, 0x3b800000, 0x17 ;  /* 0x3b80000000037811 */ /* 0x000fe200078eb8ff */
[----:B------:R-:W-:-:S05]  /*67b0*/  IMAD.SHL.U32 R0, R2, 0x100000, RZ ;  /* 0x0010000002007824 */ /* 0x000fca00078e00ff */
[----:B------:R-:W-:-:S07]  /*67c0*/  LOP3.LUT R0, R3, R0, R4, 0xfe, !PT ;  /* 0x0000000003007212 */ /* 0x000fce00078efe04 */
.L_x_13896:
[----:B------:R-:W-:Y:S05]  /*67d0*/  BSYNC B0 ;  /* 0x0000000000007941 */ /* 0x000fea0003800000 */
.L_x_13895:
[----:B------:R-:W-:-:S04]  /*67e0*/  FMUL.FTZ R0, R0, 1 ;  /* 0x3f80000000007820 */ /* 0x000fc80000410000 */
[----:B------:R0:W3:Y:S01]  /*67f0*/  F2F.F64.F32 R32, R0 ;  /* 0x0000000000207310 */ /* 0x0000e20000201800 */
[----:B------:R-:W-:Y:S05]  /*6800*/  BRA `(.L_x_13880) ;  /* 0x0000000400187947 */ /* 0x000fea0003800000 */
.L_x_13893:
        /* <DEDUP_REMOVED lines=21> */
.L_x_13902:
[----:B------:R-:W-:Y:S05]  /*6960*/  BSYNC B1 ;  /* 0x0000000000017941 */ /* 0x000fea0003800000 */
.L_x_13901:
[----:B------:R-:W-:Y:S01]  /*6970*/  LEA R3, R0, 0x37800000, 0x17 ;  /* 0x3780000000037811 */ /* 0x000fe200078eb8ff */
[----:B------:R-:W-:-:S05]  /*6980*/  IMAD.SHL.U32 R0, R2, 0x200000, RZ ;  /* 0x0020000002007824 */ /* 0x000fca00078e00ff */
[----:B------:R-:W-:-:S07]  /*6990*/  LOP3.LUT R0, R3, R0, R4, 0xfe, !PT ;  /* 0x0000000003007212 */ /* 0x000fce00078efe04 */
.L_x_13900:
[----:B------:R-:W-:Y:S05]  /*69a0*/  BSYNC B0 ;  /* 0x0000000000007941 */ /* 0x000fea0003800000 */
.L_x_13899:
[----:B------:R-:W-:-:S04]  /*69b0*/  FMUL.FTZ R0, R0, 1 ;  /* 0x3f80000000007820 */ /* 0x000fc80000410000 */
[----:B------:R0:W3:Y:S01]  /*69c0*/  F2F.F64.F32 R32, R0 ;  /* 0x0000000000207310 */ /* 0x0000e20000201800 */
[----:B------:R-:W-:Y:S05]  /*69d0*/  BRA `(.L_x_13880) ;  /* 0x0000000000a47947 */ /* 0x000fea0003800000 */
.L_x_13892:
        /* <DEDUP_REMOVED lines=14> */
.L_x_13906:
[----:B------:R-:W-:Y:S05]  /*6ac0*/  BSYNC B0 ;  /* 0x0000000000007941 */ /* 0x000fea0003800000 */
.L_x_13905:
[----:B------:R-:W-:-:S04]  /*6ad0*/  FMUL.FTZ R0, R0, 1 ;  /* 0x3f80000000007820 */ /* 0x000fc80000410000 */
[----:B------:R0:W3:Y:S01]  /*6ae0*/  F2F.F64.F32 R32, R0 ;  /* 0x0000000000207310 */ /* 0x0000e20000201800 */
[----:B------:R-:W-:Y:S05]  /*6af0*/  BRA `(.L_x_13880) ;  /* 0x00000000005c7947 */ /* 0x000fea0003800000 */
.L_x_13879:
        /* <DEDUP_REMOVED lines=16> */
.L_x_13907:
[----:B------:R-:W-:Y:S01]  /*6c00*/  CS2R R32, SRZ ;  /* 0x0000000000207805 */ /* 0x000fe2000001ff00 */
[----:B------:R-:W-:Y:S06]  /*6c10*/  BRA `(.L_x_13880) ;  /* 0x0000000000147947 */ /* 0x000fec0003800000 */
.L_x_13904:
[----:B------:R-:W3:Y:S02]  /*6c20*/  LDG.E.64 R32, desc[UR36][R2.64] ;  /* 0x0000002402207981 */ /* 0x000ee4000c1e1b00 */
[----:B---3--:R-:W0:Y:S01]  /*6c30*/  I2F.F64.U64 R32, R32 ;  /* 0x0000002000207312 */ /* 0x008e220000301800 */
[----:B------:R-:W-:Y:S05]  /*6c40*/  BRA `(.L_x_13880) ;  /* 0x0000000000087947 */ /* 0x000fea0003800000 */
.L_x_13903:
[----:B------:R-:W3:Y:S02]  /*6c50*/  LDG.E R2, desc[UR36][R2.64] ;  /* 0x0000002402027981 */ /* 0x000ee4000c1e1900 */
[----:B---3--:R0:W3:Y:S02]  /*6c60*/  I2F.F64.U32 R32, R2 ;  /* 0x0000000200207312 */ /* 0x0080e40000201800 */
.L_x_13880:
[----:B0-----:R-:W0:Y:S01]  /*6c70*/  LDC.U8 R4, c[0x0][0x235] ;  /* 0x00008d40ff047b82 */ /* 0x001e220000000000 */
[----:B------:R-:W-:Y:S02]  /*6c80*/  ULDC UR4, c[0x0][0x23c] ;  /* 0x00008f0000047ab9 */ /* 0x000fe40000000800 */
[----:B------:R-:W-:-:S05]  /*6c90*/  IMAD R5, R28, UR4, RZ ;  /* 0x000000041c057c24 */ /* 0x000fca000f8e02ff */
[----:B------:R-:W1:Y:S01]  /*6ca0*/  LDC.64 R2, c[0x0][0x228] ;  /* 0x00008a00ff027b82 */ /* 0x000e620000000a00 */
[----:B0-----:R-:W-:-:S04]  /*6cb0*/  PRMT R0, R4, 0x9910, RZ ;  /* 0x0000991004007816 */ /* 0x001fc800000000ff */
        /* <DEDUP_REMOVED lines=15> */
.L_x_13911:
[----:B------:R-:W2:Y:S02]  /*6db0*/  LDG.E.U8 R2, desc[UR36][R2.64] ;  /* 0x0000002402027981 */ /* 0x000ea4000c1e1100 */
[----:B--2---:R0:W1:Y:S01]  /*6dc0*/  I2F.F64.U16 R30, R2 ;  /* 0x00000002001e7312 */ /* 0x0040620000101800 */
[----:B------:R-:W-:Y:S05]  /*6dd0*/  BRA `(.L_x_13874) ;  /* 0x0000000c006c7947 */ /* 0x000fea0003800000 */
.L_x_13910:
        /* <DEDUP_REMOVED lines=9> */
.L_x_13914:
[----:B------:R-:W2:Y:S02]  /*6e70*/  LDG.E R2, desc[UR36][R2.64] ;  /* 0x0000002402027981 */ /* 0x000ea4000c1e1900 */
[----:B--2---:R0:W1:Y:S01]  /*6e80*/  I2F.F64 R30, R2 ;  /* 0x00000002001e7312 */ /* 0x0040620000201c00 */
[----:B------:R-:W-:Y:S05]  /*6e90*/  BRA `(.L_x_13874) ;  /* 0x0000000c003c7947 */ /* 0x000fea0003800000 */
.L_x_13913:
[----:B------:R-:W2:Y:S02]  /*6ea0*/  LDG.E.U16 R2, desc[UR36][R2.64] ;  /* 0x0000002402027981 */ /* 0x000ea4000c1e1500 */
[----:B--2---:R0:W1:Y:S01]  /*6eb0*/  I2F.F64.S16 R30, R2 ;  /* 0x00000002001e7312 */ /* 0x0040620000101c00 */
[----:B------:R-:W-:Y:S05]  /*6ec0*/  BRA `(.L_x_13874) ;  /* 0x0000000c00307947 */ /* 0x000fea0003800000 */
.L_x_13909:
        /* <DEDUP_REMOVED lines=10> */
.L_x_13916:
[----:B------:R-:W2:Y:S02]  /*6f70*/  LDG.E.U16 R0, desc[UR36][R2.64] ;  /* 0x0000002402007981 */ /* 0x000ea4000c1e1500 */
[----:B--2---:R-:W-:-:S05]  /*6f80*/  HADD2.F32 R0, -RZ, R0.H0_H0 ;  /* 0x20000000ff007230 */ /* 0x004fca0000004100 */
[----:B------:R-:W-:-:S04]  /*6f90*/  FMUL.FTZ R0, R0, 1 ;  /* 0x3f80000000007820 */ /* 0x000fc80000410000 */
[----:B------:R0:W1:Y:S01]  /*6fa0*/  F2F.F64.F32 R30, R0 ;  /* 0x00000000001e7310 */ /* 0x0000620000201800 */
[----:B------:R-:W-:Y:S05]  /*6fb0*/  BRA `(.L_x_13874) ;  /* 0x0000000800f47947 */ /* 0x000fea0003800000 */
.L_x_13915:
        /* <DEDUP_REMOVED lines=10> */
.L_x_13918:
[----:B------:R-:W2:Y:S02]  /*7060*/  LDG.E.U16 R2, desc[UR36][R2.64] ;  /* 0x0000002402027981 */ /* 0x000ea4000c1e1500 */
[----:B--2---:R-:W-:-:S05]  /*7070*/  HADD2.F32 R0, -RZ, R2.H0_H0 ;  /* 0x20000002ff007230 */ /* 0x004fca0000004100 */
[----:B------:R-:W-:-:S04]  /*7080*/  FMUL.FTZ R0, R0, 1 ;  /* 0x3f80000000007820 */ /* 0x000fc80000410000 */
[----:B------:R0:W1:Y:S01]  /*7090*/  F2F.F64.F32 R30, R0 ;  /* 0x00000000001e7310 */ /* 0x0000620000201800 */
[----:B------:R-:W-:Y:S05]  /*70a0*/  BRA `(.L_x_13874) ;  /* 0x0000000800b87947 */ /* 0x000fea0003800000 */
.L_x_13917:
[----:B------:R0:W5:Y:S01]  /*70b0*/  LDG.E.64 R30, desc[UR36][R2.64] ;  /* 0x00000024021e7981 */ /* 0x000162000c1e1b00 */
[----:B------:R-:W-:Y:S05]  /*70c0*/  BRA `(.L_x_13874) ;  /* 0x0000000800b07947 */ /* 0x000fea0003800000 */
.L_x_13908:
        /* <DEDUP_REMOVED lines=13> */
.L_x_13921:
[----:B------:R0:W5:Y:S01]  /*71a0*/  LDG.E.64 R30, desc[UR36][R2.64] ;  /* 0x00000024021e7981 */ /* 0x000162000c1e1b00 */
[----:B------:R-:W-:Y:S05]  /*71b0*/  BRA `(.L_x_13874) ;  /* 0x0000000800747947 */ /* 0x000fea0003800000 */
.L_x_13920:
        /* <DEDUP_REMOVED lines=28> */
.L_x_13923:
        /* <DEDUP_REMOVED lines=15> */
.L_x_13922:
[----:B------:R-:W2:Y:S02]  /*7470*/  LDG.E.U16 R0, desc[UR36][R2.64] ;  /* 0x0000002402007981 */ /* 0x000ea4000c1e1500 */
[----:B--2---:R-:W-:-:S04]  /*7480*/  IMAD.U32 R0, R0, 0x10000, RZ ;  /* 0x0001000000007824 */ /* 0x004fc800078e00ff */
[----:B------:R-:W-:-:S04]  /*7490*/  FMUL.FTZ R0, R0, 1 ;  /* 0x3f80000000007820 */ /* 0x000fc80000410000 */
[----:B------:R0:W1:Y:S01]  /*74a0*/  F2F.F64.F32 R30, R0 ;  /* 0x00000000001e7310 */ /* 0x0000620000201800 */
[----:B------:R-:W-:Y:S05]  /*74b0*/  BRA `(.L_x_13874) ;  /* 0x0000000400b47947 */ /* 0x000fea0003800000 */
.L_x_13919:
        /* <DEDUP_REMOVED lines=11> */
.L_x_13926:
        /* <DEDUP_REMOVED lines=21> */
.L_x_13930:
[----:B------:R-:W-:Y:S05]  /*76c0*/  BSYNC B1 ;  /* 0x0000000000017941 */ /* 0x000fea0003800000 */
.L_x_13929:
[----:B------:R-:W-:Y:S01]  /*76d0*/  LEA R3, R0, 0x3b800000, 0x17 ;  /* 0x3b80000000037811 */ /* 0x000fe200078eb8ff */
[----:B------:R-:W-:-:S05]  /*76e0*/  IMAD.SHL.U32 R0, R2, 0x100000, RZ ;  /* 0x0010000002007824 */ /* 0x000fca00078e00ff */
[----:B------:R-:W-:-:S07]  /*76f0*/  LOP3.LUT R0, R3, R0, R4, 0xfe, !PT ;  /* 0x0000000003007212 */ /* 0x000fce00078efe04 */
.L_x_13928:
[----:B------:R-:W-:Y:S05]  /*7700*/  BSYNC B0 ;  /* 0x0000000000007941 */ /* 0x000fea0003800000 */
.L_x_13927:
[----:B------:R-:W-:-:S04]  /*7710*/  FMUL.FTZ R0, R0, 1 ;  /* 0x3f80000000007820 */ /* 0x000fc80000410000 */
[----:B------:R0:W1:Y:S01]  /*7720*/  F2F.F64.F32 R30, R0 ;  /* 0x00000000001e7310 */ /* 0x0000620000201800 */
[----:B------:R-:W-:Y:S05]  /*7730*/  BRA `(.L_x_13874) ;  /* 0x0000000400147947 */ /* 0x000fea0003800000 */
.L_x_13925:
        /* <DEDUP_REMOVED lines=21> */
.L_x_13934:
[----:B------:R-:W-:Y:S05]  /*7890*/  BSYNC B1 ;  /* 0x0000000000017941 */ /* 0x000fea0003800000 */
.L_x_13933:
[----:B------:R-:W-:Y:S01]  /*78a0*/  LEA R3, R0, 0x37800000, 0x17 ;  /* 0x3780000000037811 */ /* 0x000fe200078eb8ff */
[----:B------:R-:W-:-:S05]  /*78b0*/  IMAD.SHL.U32 R0, R2, 0x200000, RZ ;  /* 0x0020000002007824 */ /* 0x000fca00078e00ff */
[----:B------:R-:W-:-:S07]  /*78c0*/  LOP3.LUT R0, R3, R0, R4, 0xfe, !PT ;  /* 0x0000000003007212 */ /* 0x000fce00078efe04 */
.L_x_13932:
[----:B------:R-:W-:Y:S05]  /*78d0*/  BSYNC B0 ;  /* 0x0000000000007941 */ /* 0x000fea0003800000 */
.L_x_13931:
[----:B------:R-:W-:-:S04]  /*78e0*/  FMUL.FTZ R0, R0, 1 ;  /* 0x3f80000000007820 */ /* 0x000fc80000410000 */
[----:B------:R0:W1:Y:S01]  /*78f0*/  F2F.F64.F32 R30, R0 ;  /* 0x00000000001e7310 */ /* 0x0000620000201800 */
[----:B------:R-:W-:Y:S05]  /*7900*/  BRA `(.L_x_13874) ;  /* 0x0000000000a07947 */ /* 0x000fea0003800000 */
.L_x_13924:
        /* <DEDUP_REMOVED lines=14> */
.L_x_13938:
[----:B------:R-:W-:Y:S05]  /*79f0*/  BSYNC B0 ;  /* 0x0000000000007941 */ /* 0x000fea0003800000 */
.L_x_13937:
[----:B------:R-:W-:-:S04]  /*7a00*/  FMUL.FTZ R0, R0, 1 ;  /* 0x3f80000000007820 */ /* 0x000fc80000410000 */
[----:B------:R0:W1:Y:S01]  /*7a10*/  F2F.F64.F32 R30, R0 ;  /* 0x00000000001e7310 */ /* 0x0000620000201800 */
[----:B------:R-:W-:Y:S05]  /*7a20*/  BRA `(.L_x_13874) ;  /* 0x0000000000587947 */ /* 0x000fea0003800000 */
.L_x_13912:
        /* <DEDUP_REMOVED lines=16> */
.L_x_13939:
[----:B------:R-:W-:Y:S05]  /*7b30*/  BRA `(.L_x_13874) ;  /* 0x0000000000147947 */ /* 0x000fea0003800000 */
.L_x_13936:
[----:B------:R-:W2:Y:S02]  /*7b40*/  LDG.E.64 R30, desc[UR36][R2.64] ;  /* 0x00000024021e7981 */ /* 0x000ea4000c1e1b00 */
[----:B--2---:R-:W0:Y:S01]  /*7b50*/  I2F.F64.U64 R30, R30 ;  /* 0x0000001e001e7312 */ /* 0x004e220000301800 */
[----:B------:R-:W-:Y:S05]  /*7b60*/  BRA `(.L_x_13874) ;  /* 0x0000000000087947 */ /* 0x000fea0003800000 */
.L_x_13935:
[----:B------:R-:W2:Y:S02]  /*7b70*/  LDG.E R2, desc[UR36][R2.64] ;  /* 0x0000002402027981 */ /* 0x000ea4000c1e1900 */
[----:B--2---:R0:W1:Y:S02]  /*7b80*/  I2F.F64.U32 R30, R2 ;  /* 0x00000002001e7312 */ /* 0x0040640000201800 */
.L_x_13874:
[----:B------:R-:W-:Y:S05]  /*7b90*/  BSYNC B6 ;  /* 0x0000000000067941 */ /* 0x000fea0003800000 */
.L_x_13873:
[----:B0-----:R-:W0:Y:S01]  /*7ba0*/  S2R R2, SR_TID.X ;  /* 0x0000000000027919 */ /* 0x001e220000002100 */
[----:B------:R-:W-:Y:S01]  /*7bb0*/  BSSY B0, `(.L_x_13940) ;  /* 0x0000019000007945 */ /* 0x000fe20003800000 */
[----:B0-----:R-:W-:-:S13]  /*7bc0*/  ISETP.GE.AND P1, PT, R2, R36, PT ;  /* 0x000000240200720c */ /* 0x001fda0003f26270 */
[----:B------:R-:W-:Y:S05]  /*7bd0*/  @P1 BRA `(.L_x_13941) ;  /* 0x0000000000581947 */ /* 0x000fea0003800000 */
[----:B-1--45:R-:W0:Y:S01]  /*7be0*/  MUFU.RCP64H R5, R17 ;  /* 0x0000001100057308 */ /* 0x032e220000001800 */
[----:B------:R-:W-:Y:S01]  /*7bf0*/  IMAD.MOV.U32 R4, RZ, RZ, 0x1 ;  /* 0x00000001ff047424 */ /* 0x000fe200078e00ff */
[----:B------:R-:W-:-:S05]  /*7c00*/  FSETP.GEU.AND P2, PT, |R23|, 6.5827683646048100446e-37, PT ;  /* 0x036000001700780b */ /* 0x000fca0003f4e200 */
        /* <DEDUP_REMOVED lines=16> */
[----:B--23--:R-:W-:Y:S05]  /*7d10*/  CALL.REL.NOINC `($__internal_43_$__cuda_sm20_div_rn_f64_full) ;  /* 0x0000004c00787944 */ /* 0x00cfea0003c00000 */
[----:B------:R-:W-:Y:S02]  /*7d20*/  IMAD.MOV.U32 R4, RZ, RZ, R20 ;  /* 0x000000ffff047224 */ /* 0x000fe400078e0014 */
[----:B------:R-:W-:-:S07]  /*7d30*/  IMAD.MOV.U32 R5, RZ, RZ, R21 ;  /* 0x000000ffff057224 */ /* 0x000fce00078e0015 */
.L_x_13941:
[----:B------:R-:W-:Y:S05]  /*7d40*/  BSYNC B0 ;  /* 0x0000000000007941 */ /* 0x000fea0003800000 */
.L_x_13940:
[----:B------:R-:W0:Y:S01]  /*7d50*/  S2R R3, SR_CTAID.X ;  /* 0x0000000000037919 */ /* 0x000e220000002500 */
[----:B------:R-:W0:Y:S01]  /*7d60*/  LDC R0, c[0x0][0x210] ;  /* 0x00008400ff007b82 */ /* 0x000e220000000800 */
[----:B-----5:R-:W-:Y:S01]  /*7d70*/  VIADD R22, R2, 0x80 ;  /* 0x0000008002167836 */ /* 0x020fe20000000000 */
[----:B------:R-:W-:Y:S01]  /*7d80*/  BSSY B0, `(.L_x_13942) ;  /* 0x000001a000007945 */ /* 0x000fe20003800000 */
[----:B0-----:R-:W-:-:S05]  /*7d90*/  IMAD R0, R3, -0x200, R0 ;  /* 0xfffffe0003007824 */ /* 0x001fca00078e0200 */
[----:B------:R-:W-:-:S13]  /*7da0*/  ISETP.GE.AND P0, PT, R22, R0, PT ;  /* 0x000000001600720c */ /* 0x000fda0003f06270 */
[----:B------:R-:W-:Y:S05]  /*7db0*/  @P0 BRA `(.L_x_13943) ;  /* 0x0000000000580947 */ /* 0x000fea0003800000 */
[----:B--2---:R-:W0:Y:S01]  /*7dc0*/  MUFU.RCP64H R7, R19 ;  /* 0x0000001300077308 */ /* 0x004e220000001800 */
        /* <DEDUP_REMOVED lines=14> */
[----:B-1--4-:R-:W-:Y:S01]  /*7eb0*/  MOV R16, 0x7f00 ;  /* 0x00007f0000107802 */ /* 0x012fe20000000f00 */
[----:B------:R-:W-:Y:S02]  /*7ec0*/  IMAD.MOV.U32 R11, RZ, RZ, R25 ;  /* 0x000000ffff0b7224 */ /* 0x000fe400078e0019 */
[----:B------:R-:W-:Y:S02]  /*7ed0*/  IMAD.MOV.U32 R8, RZ, RZ, R18 ;  /* 0x000000ffff087224 */ /* 0x000fe400078e0012 */
[----:B------:R-:W-:-:S07]  /*7ee0*/  IMAD.MOV.U32 R3, RZ, RZ, R19 ;  /* 0x000000ffff037224 */ /* 0x000fce00078e0013 */
[----:B---3--:R-:W-:Y:S05]  /*7ef0*/  CALL.REL.NOINC `($__internal_43_$__cuda_sm20_div_rn_f64_full) ;  /* 0x0000004c00007944 */ /* 0x008fea0003c00000 */
[----:B------:R-:W-:Y:S02]  /*7f00*/  IMAD.MOV.U32 R28, RZ, RZ, R20 ;  /* 0x000000ffff1c7224 */ /* 0x000fe400078e0014 */
[----:B------:R-:W-:-:S07]  /*7f10*/  IMAD.MOV.U32 R29, RZ, RZ, R21 ;  /* 0x000000ffff1d7224 */ /* 0x000fce00078e0015 */
.L_x_13943:
[----:B------:R-:W-:Y:S05]  /*7f20*/  BSYNC B0 ;  /* 0x0000000000007941 */ /* 0x000fea0003800000 */
.L_x_13942:
[----:B------:R-:W0:Y:S01]  /*7f30*/  S2R R0, SR_CTAID.X ;  /* 0x0000000000007919 */ /* 0x000e220000002500 */
[----:B------:R-:W0:Y:S01]  /*7f40*/  LDC R3, c[0x0][0x210] ;  /* 0x00008400ff037b82 */ /* 0x000e220000000800 */
[----:B------:R-:W-:Y:S01]  /*7f50*/  BSSY B0, `(.L_x_13944) ;  /* 0x000001b000007945 */ /* 0x000fe20003800000 */
[----:B0-----:R-:W-:Y:S02]  /*7f60*/  IMAD R3, R0, -0x200, R3 ;  /* 0xfffffe0000037824 */ /* 0x001fe400078e0203 */
[----:B------:R-:W-:-:S05]  /*7f70*/  VIADD R0, R2, 0x100 ;  /* 0x0000010002007836 */ /* 0x000fca0000000000 */
[----:B------:R-:W-:-:S13]  /*7f80*/  ISETP.GE.AND P0, PT, R0, R3, PT ;  /* 0x000000030000720c */ /* 0x000fda0003f06270 */
[----:B------:R-:W-:Y:S05]  /*7f90*/  @P0 BRA `(.L_x_13945) ;  /* 0x0000000000580947 */ /* 0x000fea0003800000 */
[----:B------:R-:W0:Y:S01]  /*7fa0*/  MUFU.RCP64H R7, R27 ;  /* 0x0000001b00077308 */ /* 0x000e220000001800 */
        /* <DEDUP_REMOVED lines=18> */
[----:B--23--:R-:W-:Y:S05]  /*80d0*/  CALL.REL.NOINC `($__internal_43_$__cuda_sm20_div_rn_f64_full) ;  /* 0x0000004800887944 */ /* 0x00cfea0003c00000 */
[----:B------:R-:W-:Y:S02]  /*80e0*/  IMAD.MOV.U32 R24, RZ, RZ, R20 ;  /* 0x000000ffff187224 */ /* 0x000fe400078e0014 */
[----:B------:R-:W-:-:S07]  /*80f0*/  IMAD.MOV.U32 R25, RZ, RZ, R21 ;  /* 0x000000ffff197224 */ /* 0x000fce00078e0015 */
.L_x_13945:
[----:B------:R-:W-:Y:S05]  /*8100*/  BSYNC B0 ;  /* 0x0000000000007941 */ /* 0x000fea0003800000 */
.L_x_13944:
[----:B------:R-:W0:Y:S01]  /*8110*/  S2R R0, SR_CTAID.X ;  /* 0x0000000000007919 */ /* 0x000e220000002500 */
[----:B------:R-:W0:Y:S01]  /*8120*/  LDC R3, c[0x0][0x210] ;  /* 0x00008400ff037b82 */ /* 0x000e220000000800 */
[----:B------:R-:W-:Y:S01]  /*8130*/  BSSY B0, `(.L_x_13946) ;  /* 0x000001b000007945 */ /* 0x000fe20003800000 */
[----:B0-----:R-:W-:Y:S02]  /*8140*/  IMAD R3, R0, -0x200, R3 ;  /* 0xfffffe0000037824 */ /* 0x001fe400078e0203 */
[----:B------:R-:W-:-:S05]  /*8150*/  VIADD R0, R2, 0x180 ;  /* 0x0000018002007836 */ /* 0x000fca0000000000 */
[----:B------:R-:W-:-:S13]  /*8160*/  ISETP.GE.AND P0, PT, R0, R3, PT ;  /* 0x000000030000720c */ /* 0x000fda0003f06270 */
[----:B------:R-:W-:Y:S05]  /*8170*/  @P0 BRA `(.L_x_13947) ;  /* 0x0000000000580947 */ /* 0x000fea0003800000 */
[----:B-1----:R-:W0:Y:S01]  /*8180*/  MUFU.RCP64H R7, R31 ;  /* 0x0000001f00077308 */ /* 0x002e220000001800 */
[----:B------:R-:W-:Y:S01]  /*8190*/  IMAD.MOV.U32 R6, RZ, RZ, 0x1 ;  /* 0x00000001ff067424 */ /* 0x000fe200078e00ff */
[----:B---3--:R-:W-:-:S05]  /*81a0*/  FSETP.GEU.AND P2, PT, |R33|, 6.5827683646048100446e-37, PT ;  /* 0x036000002100780b */ /* 0x008fca0003f4e200 */
[----:B0-----:R-:W-:-:S08]  /*81b0*/  DFMA R8, R6, -R30, 1 ;  /* 0x3ff000000608742b */ /* 0x001fd0000000081e */
[----:B------:R-:W-:-:S08]  /*81c0*/  DFMA R8, R8, R8, R8 ;  /* 0x000000080808722b */ /* 0x000fd00000000008 */
[----:B------:R-:W-:-:S08]  /*81d0*/  DFMA R8, R6, R8, R6 ;  /* 0x000000080608722b */ /* 0x000fd00000000006 */
[----:B------:R-:W-:-:S08]  /*81e0*/  DFMA R6, R8, -R30, 1 ;  /* 0x3ff000000806742b */ /* 0x000fd0000000081e */
[----:B------:R-:W-:-:S08]  /*81f0*/  DFMA R6, R8, R6, R8 ;  /* 0x000000060806722b */ /* 0x000fd00000000008 */
[----:B----4-:R-:W-:-:S08]  /*8200*/  DMUL R16, R6, R32 ;  /* 0x0000002006107228 */ /* 0x010fd00000000000 */
        /* <DEDUP_REMOVED lines=10> */
[----:B--2---:R-:W-:Y:S05]  /*82b0*/  CALL.REL.NOINC `($__internal_43_$__cuda_sm20_div_rn_f64_full) ;  /* 0x0000004800107944 */ /* 0x004fea0003c00000 */
[----:B------:R-:W-:Y:S02]  /*82c0*/  IMAD.MOV.U32 R16, RZ, RZ, R20 ;  /* 0x000000ffff107224 */ /* 0x000fe400078e0014 */
[----:B------:R-:W-:-:S07]  /*82d0*/  IMAD.MOV.U32 R17, RZ, RZ, R21 ;  /* 0x000000ffff117224 */ /* 0x000fce00078e0015 */
.L_x_13947:
[----:B------:R-:W-:Y:S05]  /*82e0*/  BSYNC B0 ;  /* 0x0000000000007941 */ /* 0x000fea0003800000 */
.L_x_13946:
[----:B------:R-:W0:Y:S01]  /*82f0*/  S2R R23, SR_CTAID.X ;  /* 0x0000000000177919 */ /* 0x000e220000002500 */
[----:B--2---:R-:W2:Y:S01]  /*8300*/  LDC.U8 R18, c[0x0][0x240] ;  /* 0x00009000ff127b82 */ /* 0x004ea20000000000 */
[----:B------:R-:W-:Y:S04]  /*8310*/  BSSY B6, `(.L_x_13948) ;  /* 0x0000130000067945 */ /* 0x000fe80003800000 */
[----:B------:R-:W-:Y:S05]  /*8320*/  @P1 BRA `(.L_x_13949) ;  /* 0x0000001000b81947 */ /* 0x000fea0003800000 */
[----:B------:R-:W0:Y:S01]  /*8330*/  S2R R0, SR_TID.X ;  /* 0x0000000000007919 */ /* 0x000e220000002100 */
[----:B------:R-:W5:Y:S01]  /*8340*/  LDC.64 R8, c[0x0][0x218] ;  /* 0x00008600ff087b82 */ /* 0x000f620000000a00 */
[----:B--2---:R-:W-:Y:S01]  /*8350*/  PRMT R2, R18, 0x9910, RZ ;  /* 0x0000991012027816 */ /* 0x004fe200000000ff */
[----:B------:R-:W-:Y:S01]  /*8360*/  ULDC UR4, c[0x0][0x244] ;  /* 0x0000910000047ab9 */ /* 0x000fe20000000800 */
[----:B0-----:R-:W-:-:S04]  /*8370*/  IMAD R0, R23, 0x200, R0 ;  /* 0x0000020017007824 */ /* 0x001fc800078e0200 */
[----:B------:R-:W-:Y:S02]  /*8380*/  IMAD R3, R0, UR4, RZ ;  /* 0x0000000400037c24 */ /* 0x000fe4000f8e02ff */
[----:B------:R-:W-:-:S03]  /*8390*/  IMAD.MOV.U32 R0, RZ, RZ, R2 ;  /* 0x000000ffff007224 */ /* 0x000fc600078e0002 */
[----:B-----5:R-:W-:Y:S02]  /*83a0*/  IADD3 R8, P1, R3, R8, RZ ;  /* 0x0000000803087210 */ /* 0x020fe40007f3e0ff */
        /* <DEDUP_REMOVED lines=15> */
.L_x_13953:
[----:B------:R-:W0:Y:S01]  /*84a0*/  F2I.S64.F64.TRUNC R4, R4 ;  /* 0x0000000400047311 */ /* 0x000e22000030d900 */
[----:B------:R-:W-:Y:S02]  /*84b0*/  IMAD.MOV.U32 R2, RZ, RZ, R22 ;  /* 0x000000ffff027224 */ /* 0x000fe400078e0016 */
[----:B0-----:R-:W-:-:S05]  /*84c0*/  IMAD.MOV.U32 R3, RZ, RZ, R4 ;  /* 0x000000ffff037224 */ /* 0x001fca00078e0004 */
[----:B------:R0:W-:Y:S01]  /*84d0*/  STG.E.U8 desc[UR36][R8.64], R3 ;  /* 0x0000000308007986 */ /* 0x0001e2000c101124 */
[----:B------:R-:W-:Y:S05]  /*84e0*/  BRA `(.L_x_13949) ;  /* 0x0000001000487947 */ /* 0x000fea0003800000 */
.L_x_13952:
        /* <DEDUP_REMOVED lines=10> */
.L_x_13956:
[----:B------:R-:W0:Y:S01]  /*8590*/  F2I.F64.TRUNC R5, R4 ;  /* 0x0000000400057311 */ /* 0x000e22000030d100 */
[----:B------:R-:W-:Y:S01]  /*85a0*/  IMAD.MOV.U32 R2, RZ, RZ, R22 ;  /* 0x000000ffff027224 */ /* 0x000fe200078e0016 */
[----:B0-----:R0:W-:Y:S01]  /*85b0*/  STG.E desc[UR36][R8.64], R5 ;  /* 0x0000000508007986 */ /* 0x0011e2000c101924 */
[----:B------:R-:W-:Y:S05]  /*85c0*/  BRA `(.L_x_13949) ;  /* 0x0000001000107947 */ /* 0x000fea0003800000 */
.L_x_13955:
[----:B------:R-:W0:Y:S01]  /*85d0*/  F2I.F64.TRUNC R5, R4 ;  /* 0x0000000400057311 */ /* 0x000e22000030d100 */
[----:B------:R-:W-:Y:S01]  /*85e0*/  IMAD.MOV.U32 R2, RZ, RZ, R22 ;  /* 0x000000ffff027224 */ /* 0x000fe200078e0016 */
[----:B0-----:R0:W-:Y:S01]  /*85f0*/  STG.E.U16 desc[UR36][R8.64], R5 ;  /* 0x0000000508007986 */ /* 0x0011e2000c101524 */
[----:B------:R-:W-:Y:S05]  /*8600*/  BRA `(.L_x_13949) ;  /* 0x0000001000007947 */ /* 0x000fea0003800000 */
.L_x_13951:
        /* <DEDUP_REMOVED lines=14> */
.L_x_13958:
        /* <DEDUP_REMOVED lines=9> */
.L_x_13957:
        /* <DEDUP_REMOVED lines=10> */
[----:B------:R-:W-:Y:S02]  /*8820*/  IMAD.MOV.U32 R7, RZ, RZ, RZ ;  /* 0x000000ffff077224 */ /* 0x000fe400078e00ff */
[----:B------:R-:W-:-:S11]  /*8830*/  IMAD.MOV.U32 R2, RZ, RZ, R22 ;  /* 0x000000ffff027224 */ /* 0x000fd600078e0016 */
[----:B0-----:R-:W-:-:S05]  /*8840*/  @!P0 FMUL R6, R6, 1.175494350822287508e-38 ;  /* 0x0080000006068820 */ /* 0x001fca0000400000 */
[----:B------:R0:W-:Y:S01]  /*8850*/  STG.E.64 desc[UR36][R8.64], R6 ;  /* 0x0000000608007986 */ /* 0x0001e2000c101b24 */
[----:B------:R-:W-:Y:S05]  /*8860*/  BRA `(.L_x_13949) ;  /* 0x0000000c00687947 */ /* 0x000fea0003800000 */
.L_x_13960:
[----:B------:R-:W-:Y:S01]  /*8870*/  UMOV UR4, 0xf0000000 ;  /* 0xf000000000047882 */ /* 0x000fe20000000000 */
[----:B------:R-:W-:Y:S01]  /*8880*/  UMOV UR5, 0x380fffff ;  /* 0x380fffff00057882 */ /* 0x000fe20000000000 */
[----:B------:R-:W0:Y:S01]  /*8890*/  F2F.F32.F64 R0, R4 ;  /* 0x0000000400007310 */ /* 0x000e220000301000 */
[----:B------:R-:W-:Y:S01]  /*88a0*/  DSETP.GEU.AND P0, PT, |R4|, UR4, PT ;  /* 0x0000000404007e2a */ /* 0x000fe2000bf0e200 */
[----:B------:R-:W-:-:S13]  /*88b0*/  IMAD.MOV.U32 R2, RZ, RZ, R22 ;  /* 0x000000ffff027224 */ /* 0x000fda00078e0016 */
[----:B0-----:R-:W-:-:S05]  /*88c0*/  @!P0 FMUL R0, R0, 1.175494350822287508e-38 ;  /* 0x0080000000008820 */ /* 0x001fca0000400000 */
[----:B------:R-:W-:-:S04]  /*88d0*/  F2FP.F16.F32.PACK_AB R3, RZ, R0 ;  /* 0x00000000ff03723e */ /* 0x000fc800000000ff */
[----:B------:R-:W-:-:S05]  /*88e0*/  PRMT R3, R3, 0x5410, RZ ;  /* 0x0000541003037816 */ /* 0x000fca00000000ff */
[----:B------:R0:W-:Y:S01]  /*88f0*/  STG.E desc[UR36][R8.64], R3 ;  /* 0x0000000308007986 */ /* 0x0001e2000c101924 */
[----:B------:R-:W-:Y:S05]  /*8900*/  BRA `(.L_x_13949) ;  /* 0x0000000c00407947 */ /* 0x000fea0003800000 */
.L_x_13959:
[----:B------:R0:W-:Y:S01]  /*8910*/  STG.E.64 desc[UR36][R8.64], R4 ;  /* 0x0000000408007986 */ /* 0x0001e2000c101b24 */
[----:B------:R-:W-:Y:S01]  /*8920*/  IMAD.MOV.U32 R2, RZ, RZ, R22 ;  /* 0x000000ffff027224 */ /* 0x000fe200078e0016 */
[----:B------:R-:W-:Y:S06]  /*8930*/  BRA `(.L_x_13949) ;  /* 0x0000000c00347947 */ /* 0x000fec0003800000 */
.L_x_13950:
        /* <DEDUP_REMOVED lines=10> */
[----:B------:R-:W-:-:S05]  /*89e0*/  SEL R3, RZ, 0x1, !P0 ;  /* 0x00000001ff037807 */ /* 0x000fca0004000000 */
[----:B------:R0:W-:Y:S01]  /*89f0*/  STG.E.U8 desc[UR36][R8.64], R3 ;  /* 0x0000000308007986 */ /* 0x0001e2000c101124 */
[----:B------:R-:W-:Y:S05]  /*8a00*/  BRA `(.L_x_13949) ;  /* 0x0000000c00007947 */ /* 0x000fea0003800000 */
.L_x_13963:
[----:B------:R-:W-:Y:S01]  /*8a10*/  CS2R R6, SRZ ;  /* 0x0000000000067805 */ /* 0x000fe2000001ff00 */
[----:B------:R-:W-:-:S04]  /*8a20*/  IMAD.MOV.U32 R2, RZ, RZ, R22 ;  /* 0x000000ffff027224 */ /* 0x000fc800078e0016 */
[----:B------:R0:W-:Y:S01]  /*8a30*/  STG.E.128 desc[UR36][R8.64], R4 ;  /* 0x0000000408007986 */ /* 0x0001e2000c101d24 */
[----:B------:R-:W-:Y:S05]  /*8a40*/  BRA `(.L_x_13949) ;  /* 0x0000000800f07947 */ /* 0x000fea0003800000 */
.L_x_13962:
        /* <DEDUP_REMOVED lines=25> */
.L_x_13967:
[----:B------:R-:W-:Y:S05]  /*8be0*/  BSYNC B0 ;  /* 0x0000000000007941 */ /* 0x000fea0003800000 */
.L_x_13966:
[----:B------:R-:W-:Y:S01]  /*8bf0*/  LOP3.LUT R3, R0, R3, RZ, 0xfc, !PT ;  /* 0x0000000300037212 */ /* 0x000fe200078efcff */
[----:B------:R-:W-:-:S04]  /*8c00*/  IMAD.MOV.U32 R2, RZ, RZ, R22 ;  /* 0x000000ffff027224 */ /* 0x000fc800078e0016 */
[----:B------:R0:W-:Y:S01]  /*8c10*/  STG.E.U8 desc[UR36][R8.64], R3 ;  /* 0x0000000308007986 */ /* 0x0001e2000c101124 */
[----:B------:R-:W-:Y:S05]  /*8c20*/  BRA `(.L_x_13949) ;  /* 0x0000000800787947 */ /* 0x000fea0003800000 */
.L_x_13965:
        /* <DEDUP_REMOVED lines=17> */
.L_x_13969:
[----:B------:R-:W-:Y:S01]  /*8d40*/  IMAD.MOV.U32 R0, RZ, RZ, 0x7f ;  /* 0x0000007fff007424 */ /* 0x000fe200078e00ff */
[----:B------:R-:W-:-:S04]  /*8d50*/  ISETP.GT.U32.AND P0, PT, R2, 0x7f800000, PT ;  /* 0x7f8000000200780c */ /* 0x000fc80003f04070 */
[----:B------:R-:W-:-:S09]  /*8d60*/  SEL R0, R0, 0x7c, P0 ;  /* 0x0000007c00007807 */ /* 0x000fd20000000000 */
.L_x_13970:
[----:B------:R-:W-:Y:S05]  /*8d70*/  BSYNC B0 ;  /* 0x0000000000007941 */ /* 0x000fea0003800000 */
.L_x_13968:
[----:B------:R-:W-:-:S04]  /*8d80*/  LOP3.LUT R2, R3, 0x80000000, RZ, 0xc0, !PT ;  /* 0x8000000003027812 */ /* 0x000fc800078ec0ff */
[----:B------:R-:W-:Y:S01]  /*8d90*/  SHF.R.U32.HI R3, RZ, 0x18, R2 ;  /* 0x00000018ff037819 */ /* 0x000fe20000011602 */
[----:B------:R-:W-:-:S03]  /*8da0*/  IMAD.MOV.U32 R2, RZ, RZ, R22 ;  /* 0x000000ffff027224 */ /* 0x000fc600078e0016 */
[----:B------:R-:W-:-:S05]  /*8db0*/  LOP3.LUT R3, R0, R3, RZ, 0xfc, !PT ;  /* 0x0000000300037212 */ /* 0x000fca00078efcff */
[----:B------:R0:W-:Y:S01]  /*8dc0*/  STG.E.U8 desc[UR36][R8.64], R3 ;  /* 0x0000000308007986 */ /* 0x0001e2000c101124 */
[----:B------:R-:W-:Y:S05]  /*8dd0*/  BRA `(.L_x_13949) ;  /* 0x00000008000c7947 */ /* 0x000fea0003800000 */
.L_x_13964:
        /* <DEDUP_REMOVED lines=9> */
.L_x_13961:
        /* <DEDUP_REMOVED lines=12> */
.L_x_13973:
        /* <DEDUP_REMOVED lines=21> */
.L_x_13976:
[----:B------:R-:W-:-:S04]  /*9080*/  LOP3.LUT R0, R7, 0x80000000, RZ, 0xc0, !PT ;  /* 0x8000000007007812 */ /* 0x000fc800078ec0ff */
[----:B------:R-:W-:-:S04]  /*9090*/  SHF.R.U32.HI R3, RZ, 0x18, R0 ;  /* 0x00000018ff037819 */ /* 0x000fc80000011600 */
[----:B------:R-:W-:-:S04]  /*90a0*/  LOP3.LUT R2, R2, R3, RZ, 0xfc, !PT ;  /* 0x0000000302027212 */ /* 0x000fc800078efcff */
[----:B------:R-:W-:-:S07]  /*90b0*/  PRMT R0, R2, 0x7610, R0 ;  /* 0x0000761002007816 */ /* 0x000fce0000000000 */
.L_x_13975:
[----:B------:R-:W-:Y:S05]  /*90c0*/  BSYNC B0 ;  /* 0x0000000000007941 */ /* 0x000fea0003800000 */
.L_x_13974:
[----:B------:R0:W-:Y:S01]  /*90d0*/  STG.E.U8 desc[UR36][R8.64], R0 ;  /* 0x0000000008007986 */ /* 0x0001e2000c101124 */
[----:B------:R-:W-:Y:S01]  /*90e0*/  IMAD.MOV.U32 R2, RZ, RZ, R22 ;  /* 0x000000ffff027224 */ /* 0x000fe200078e0016 */
[----:B------:R-:W-:Y:S06]  /*90f0*/  BRA `(.L_x_13949) ;  /* 0x0000000400447947 */ /* 0x000fec0003800000 */
.L_x_13972:
        /* <DEDUP_REMOVED lines=21> */
.L_x_13979:
[----:B------:R-:W-:-:S04]  /*9250*/  LOP3.LUT R0, R7, 0x80000000, RZ, 0xc0, !PT ;  /* 0x8000000007007812 */ /* 0x000fc800078ec0ff */
[----:B------:R-:W-:-:S04]  /*9260*/  SHF.R.U32.HI R3, RZ, 0x18, R0 ;  /* 0x00000018ff037819 */ /* 0x000fc80000011600 */
[----:B------:R-:W-:-:S04]  /*9270*/  LOP3.LUT R2, R2, R3, RZ, 0xfc, !PT ;  /* 0x0000000302027212 */ /* 0x000fc800078efcff */
[----:B------:R-:W-:-:S07]  /*9280*/  PRMT R0, R2, 0x7610, R0 ;  /* 0x0000761002007816 */ /* 0x000fce0000000000 */
.L_x_13978:
[----:B------:R-:W-:Y:S05]  /*9290*/  BSYNC B0 ;  /* 0x0000000000007941 */ /* 0x000fea0003800000 */
.L_x_13977:
[----:B------:R0:W-:Y:S01]  /*92a0*/  STG.E.U8 desc[UR36][R8.64], R0 ;  /* 0x0000000008007986 */ /* 0x0001e2000c101124 */
[----:B------:R-:W-:Y:S01]  /*92b0*/  IMAD.MOV.U32 R2, RZ, RZ, R22 ;  /* 0x000000ffff027224 */ /* 0x000fe200078e0016 */
[----:B------:R-:W-:Y:S06]  /*92c0*/  BRA `(.L_x_13949) ;  /* 0x0000000000d07947 */ /* 0x000fec0003800000 */
.L_x_13971:
        /* <DEDUP_REMOVED lines=23> */
[----:B------:R-:W-:Y:S02]  /*9440*/  IMAD.MOV.U32 R2, RZ, RZ, R22 ;  /* 0x000000ffff027224 */ /* 0x000fe400078e0016 */
[----:B------:R-:W-:-:S05]  /*9450*/  @P2 IMAD.MOV.U32 R3, RZ, RZ, R0 ;  /* 0x000000ffff032224 */ /* 0x000fca00078e0000 */
[----:B------:R0:W-:Y:S01]  /*9460*/  STG.E.U8 desc[UR36][R8.64], R3 ;  /* 0x0000000308007986 */ /* 0x0001e2000c101124 */
[----:B------:R-:W-:Y:S05]  /*9470*/  BRA `(.L_x_13949) ;  /* 0x0000000000647947 */ /* 0x000fea0003800000 */
.L_x_13954:
        /* <DEDUP_REMOVED lines=15> */
[----:B01-34-:R-:W-:Y:S05]  /*9570*/  CALL.ABS.NOINC R2 ;  /* 0x0000000002007343 */ /* 0x01bfea0003c00000 */
.L_x_13982:
[----:B------:R-:W-:Y:S01]  /*9580*/  IMAD.MOV.U32 R2, RZ, RZ, R22 ;  /* 0x000000ffff027224 */ /* 0x000fe200078e0016 */
[----:B------:R-:W-:Y:S06]  /*9590*/  BRA `(.L_x_13949) ;  /* 0x00000000001c7947 */ /* 0x000fec0003800000 */
.L_x_13981:
[----:B------:R-:W0:Y:S01]  /*95a0*/  F2I.U64.F64.TRUNC R4, R4 ;  /* 0x0000000400047311 */ /* 0x000e22000030d800 */
[----:B------:R-:W-:Y:S01]  /*95b0*/  IMAD.MOV.U32 R2, RZ, RZ, R22 ;  /* 0x000000ffff027224 */ /* 0x000fe200078e0016 */
[----:B0-----:R0:W-:Y:S01]  /*95c0*/  STG.E.64 desc[UR36][R8.64], R4 ;  /* 0x0000000408007986 */ /* 0x0011e2000c101b24 */
[----:B------:R-:W-:Y:S05]  /*95d0*/  BRA `(.L_x_13949) ;  /* 0x00000000000c7947 */ /* 0x000fea0003800000 */
.L_x_13980:
[----:B------:R-:W0:Y:S01]  /*95e0*/  F2I.U32.F64.TRUNC R5, R4 ;  /* 0x0000000400057311 */ /* 0x000e22000030d000 */
[----:B------:R-:W-:Y:S01]  /*95f0*/  IMAD.MOV.U32 R2, RZ, RZ, R22 ;  /* 0x000000ffff027224 */ /* 0x000fe200078e0016 */
[----:B0-----:R0:W-:Y:S06]  /*9600*/  STG.E desc[UR36][R8.64], R5 ;  /* 0x0000000508007986 */ /* 0x0011ec000c101924 */
.L_x_13949:
[----:B------:R-:W-:Y:S05]  /*9610*/  BSYNC B6 ;  /* 0x0000000000067941 */ /* 0x000fea0003800000 */
.L_x_13948:
[----:B------:R-:W0:Y:S01]  /*9620*/  LDC R19, c[0x0][0x210] ;  /* 0x00008400ff137b82 */ /* 0x000e220000000800 */
[----:B------:R-:W-:Y:S01]  /*9630*/  BSSY B6, `(.L_x_13983) ;  /* 0x0000232000067945 */ /* 0x000fe20003800000 */
[----:B0-----:R-:W-:-:S05]  /*9640*/  IMAD R19, R23, -0x200, R19 ;  /* 0xfffffe0017137824 */ /* 0x001fca00078e0213 */
[----:B------:R-:W-:-:S13]  /*9650*/  ISETP.GE.AND P0, PT, R2, R19, PT ;  /* 0x000000130200720c */ /* 0x000fda0003f06270 */
[----:B------:R-:W-:Y:S05]  /*9660*/  @P0 BRA `(.L_x_13984) ;  /* 0x0000002000b80947 */ /* 0x000fea0003800000 */
[----:B------:R-:W0:Y:S01]  /*9670*/  LDC.64 R4, c[0x0][0x218] ;  /* 0x00008600ff047b82 */ /* 0x000e220000000a00 */
[----:B------:R-:W-:Y:S01]  /*9680*/  IMAD R0, R23, 0x200, R2 ;  /* 0x0000020017007824 */ /* 0x000fe200078e0202 */
[----:B--2---:R-:W-:Y:S01]  /*9690*/  PRMT R6, R18, 0x9910, RZ ;  /* 0x0000991012067816 */ /* 0x004fe200000000ff */
        /* <DEDUP_REMOVED lines=18> */
.L_x_13988:
[----:B------:R-:W0:Y:S02]  /*97c0*/  F2I.S64.F64.TRUNC R28, R28 ;  /* 0x0000001c001c7311 */ /* 0x000e24000030d900 */
[----:B0-----:R-:W-:-:S05]  /*97d0*/  IMAD.MOV.U32 R3, RZ, RZ, R28 ;  /* 0x000000ffff037224 */ /* 0x001fca00078e001c */
[----:B------:R0:W-:Y:S01]  /*97e0*/  STG.E.U8 desc[UR36][R4.64], R3 ;  /* 0x0000000304007986 */ /* 0x0001e2000c101124 */
[----:B------:R-:W-:Y:S05]  /*97f0*/  BRA `(.L_x_13990) ;  /* 0x0000000c00f07947 */ /* 0x000fea0003800000 */
.L_x_13987:
        /* <DEDUP_REMOVED lines=9> */
.L_x_13992:
[----:B------:R-:W0:Y:S02]  /*9890*/  F2I.F64.TRUNC R29, R28 ;  /* 0x0000001c001d7311 */ /* 0x000e24000030d100 */
[----:B0-----:R0:W-:Y:S01]  /*98a0*/  STG.E desc[UR36][R4.64], R29 ;  /* 0x0000001d04007986 */ /* 0x0011e2000c101924 */
[----:B------:R-:W-:Y:S05]  /*98b0*/  BRA `(.L_x_13990) ;  /* 0x0000000c00c07947 */ /* 0x000fea0003800000 */
.L_x_13991:
[----:B------:R-:W0:Y:S02]  /*98c0*/  F2I.F64.TRUNC R29, R28 ;  /* 0x0000001c001d7311 */ /* 0x000e24000030d100 */
[----:B0-----:R0:W-:Y:S01]  /*98d0*/  STG.E.U16 desc[UR36][R4.64], R29 ;  /* 0x0000001d04007986 */ /* 0x0011e2000c101524 */
[----:B------:R-:W-:Y:S05]  /*98e0*/  BRA `(.L_x_13990) ;  /* 0x0000000c00b47947 */ /* 0x000fea0003800000 */
.L_x_13986:
        /* <DEDUP_REMOVED lines=13> */
.L_x_13994:
        /* <DEDUP_REMOVED lines=8> */
.L_x_13993:
        /* <DEDUP_REMOVED lines=14> */
.L_x_13996:
        /* <DEDUP_REMOVED lines=9> */
.L_x_13995:
[----:B------:R0:W-:Y:S01]  /*9bb0*/  STG.E.64 desc[UR36][R4.64], R28 ;  /* 0x0000001c04007986 */ /* 0x0001e2000c101b24 */
[----:B------:R-:W-:Y:S05]  /*9bc0*/  BRA `(.L_x_13990) ;  /* 0x0000000800fc7947 */ /* 0x000fea0003800000 */
.L_x_13985:
        /* <DEDUP_REMOVED lines=12> */
.L_x_13999:
[----:B-1----:R-:W-:-:S05]  /*9c90*/  CS2R R30, SRZ ;  /* 0x00000000001e7805 */ /* 0x002fca000001ff00 */
[----:B------:R0:W-:Y:S01]  /*9ca0*/  STG.E.128 desc[UR36][R4.64], R28 ;  /* 0x0000001c04007986 */ /* 0x0001e2000c101d24 */
[----:B------:R-:W-:Y:S05]  /*9cb0*/  BRA `(.L_x_13990) ;  /* 0x0000000800c07947 */ /* 0x000fea0003800000 */
.L_x_13998:
        /* <DEDUP_REMOVED lines=25> */
.L_x_14003:
[----:B------:R-:W-:Y:S05]  /*9e50*/  BSYNC B0 ;  /* 0x0000000000007941 */ /* 0x000fea0003800000 */
.L_x_14002:
[----:B------:R-:W-:-:S05]  /*9e60*/  LOP3.LUT R7, R0, R7, RZ, 0xfc, !PT ;  /* 0x0000000700077212 */ /* 0x000fca00078efcff */
[----:B------:R0:W-:Y:S01]  /*9e70*/  STG.E.U8 desc[UR36][R4.64], R7 ;  /* 0x0000000704007986 */ /* 0x0001e2000c101124 */
[----:B------:R-:W-:Y:S05]  /*9e80*/  BRA `(.L_x_13990) ;  /* 0x00000008004c7947 */ /* 0x000fea0003800000 */
.L_x_14001:
        /* <DEDUP_REMOVED lines=17> */
.L_x_14005:
[----:B------:R-:W-:Y:S01]  /*9fa0*/  IMAD.MOV.U32 R0, RZ, RZ, 0x7f ;  /* 0x0000007fff007424 */ /* 0x000fe200078e00ff */
[----:B------:R-:W-:-:S04]  /*9fb0*/  ISETP.GT.U32.AND P0, PT, R3, 0x7f800000, PT ;  /* 0x7f8000000300780c */ /* 0x000fc80003f04070 */
[----:B------:R-:W-:-:S09]  /*9fc0*/  SEL R0, R0, 0x7c, P0 ;  /* 0x0000007c00007807 */ /* 0x000fd20000000000 */
.L_x_14006:
[----:B------:R-:W-:Y:S05]  /*9fd0*/  BSYNC B0 ;  /* 0x0000000000007941 */ /* 0x000fea0003800000 */
.L_x_14004:
[----:B------:R-:W-:-:S04]  /*9fe0*/  LOP3.LUT R3, R7, 0x80000000, RZ, 0xc0, !PT ;  /* 0x8000000007037812 */ /* 0x000fc800078ec0ff */
[----:B------:R-:W-:-:S04]  /*9ff0*/  SHF.R.U32.HI R3, RZ, 0x18, R3 ;  /* 0x00000018ff037819 */ /* 0x000fc80000011603 */
[----:B------:R-:W-:-:S05]  /*a000*/  LOP3.LUT R3, R0, R3, RZ, 0xfc, !PT ;  /* 0x0000000300037212 */ /* 0x000fca00078efcff */
[----:B------:R0:W-:Y:S01]  /*a010*/  STG.E.U8 desc[UR36][R4.64], R3 ;  /* 0x0000000304007986 */ /* 0x0001e2000c101124 */
[----:B------:R-:W-:Y:S05]  /*a020*/  BRA `(.L_x_13990) ;  /* 0x0000000400e47947 */ /* 0x000fea0003800000 */
.L_x_14000:
        /* <DEDUP_REMOVED lines=8> */
.L_x_13997:
        /* <DEDUP_REMOVED lines=11> */
.L_x_14009:
        /* <DEDUP_REMOVED lines=21> */
.L_x_14012:
[----:B------:R-:W-:-:S04]  /*a2b0*/  LOP3.LUT R0, R7, 0x80000000, RZ, 0xc0, !PT ;  /* 0x8000000007007812 */ /* 0x000fc800078ec0ff */
[----:B------:R-:W-:-:S04]  /*a2c0*/  SHF.R.U32.HI R0, RZ, 0x18, R0 ;  /* 0x00000018ff007819 */ /* 0x000fc80000011600 */
[----:B------:R-:W-:-:S07]  /*a2d0*/  LOP3.LUT R0, R3, R0, RZ, 0xfc, !PT ;  /* 0x0000000003007212 */ /* 0x000fce00078efcff */
.L_x_14011:
[----:B------:R-:W-:Y:S05]  /*a2e0*/  BSYNC B0 ;  /* 0x0000000000007941 */ /* 0x000fea0003800000 */
.L_x_14010:
[----:B------:R0:W-:Y:S01]  /*a2f0*/  STG.E.U8 desc[UR36][R4.64], R0 ;  /* 0x0000000004007986 */ /* 0x0001e2000c101124 */
[----:B------:R-:W-:Y:S05]  /*a300*/  BRA `(.L_x_13990) ;  /* 0x00000004002c7947 */ /* 0x000fea0003800000 */
.L_x_14008:
        /* <DEDUP_REMOVED lines=21> */
.L_x_14015:
[----:B------:R-:W-:-:S04]  /*a460*/  LOP3.LUT R0, R7, 0x80000000, RZ, 0xc0, !PT ;  /* 0x8000000007007812 */ /* 0x000fc800078ec0ff */
[----:B------:R-:W-:-:S04]  /*a470*/  SHF.R.U32.HI R0, RZ, 0x18, R0 ;  /* 0x00000018ff007819 */ /* 0x000fc80000011600 */
[----:B------:R-:W-:-:S07]  /*a480*/  LOP3.LUT R0, R3, R0, RZ, 0xfc, !PT ;  /* 0x0000000003007212 */ /* 0x000fce00078efcff */
.L_x_14014:
[----:B------:R-:W-:Y:S05]  /*a490*/  BSYNC B0 ;  /* 0x0000000000007941 */ /* 0x000fea0003800000 */
.L_x_14013:
[----:B------:R0:W-:Y:S01]  /*a4a0*/  STG.E.U8 desc[UR36][R4.64], R0 ;  /* 0x0000000004007986 */ /* 0x0001e2000c101124 */
[----:B------:R-:W-:Y:S05]  /*a4b0*/  BRA `(.L_x_13990) ;  /* 0x0000000000c07947 */ /* 0x000fea0003800000 */
.L_x_14007:
        /* <DEDUP_REMOVED lines=26> */
.L_x_13989:
        /* <DEDUP_REMOVED lines=16> */
.L_x_14018:
[----:B------:R-:W-:Y:S05]  /*a760*/  BRA `(.L_x_13990) ;  /* 0x0000000000147947 */ /* 0x000fea0003800000 */
.L_x_14017:
[----:B------:R-:W0:Y:S02]  /*a770*/  F2I.U64.F64.TRUNC R28, R28 ;  /* 0x0000001c001c7311 */ /* 0x000e24000030d800 */
[----:B0-----:R0:W-:Y:S01]  /*a780*/  STG.E.64 desc[UR36][R4.64], R28 ;  /* 0x0000001c04007986 */ /* 0x0011e2000c101b24 */
[----:B------:R-:W-:Y:S05]  /*a790*/  BRA `(.L_x_13990) ;  /* 0x0000000000087947 */ /* 0x000fea0003800000 */
.L_x_14016:
[----:B------:R-:W0:Y:S02]  /*a7a0*/  F2I.U32.F64.TRUNC R29, R28 ;  /* 0x0000001c001d7311 */ /* 0x000e24000030d000 */
[----:B0-----:R0:W-:Y:S02]  /*a7b0*/  STG.E desc[UR36][R4.64], R29 ;  /* 0x0000001d04007986 */ /* 0x0011e4000c101924 */
.L_x_13990:
[----:B------:R-:W-:-:S05]  /*a7c0*/  VIADD R2, R2, 0x80 ;  /* 0x0000008002027836 */ /* 0x000fca0000000000 */
[----:B------:R-:W-:-:S13]  /*a7d0*/  ISETP.GE.AND P0, PT, R2, R19, PT ;  /* 0x000000130200720c */ /* 0x000fda0003f06270 */
[----:B------:R-:W-:Y:S05]  /*a7e0*/  @P0 BRA `(.L_x_13984) ;  /* 0x0000001000580947 */ /* 0x000fea0003800000 */
[----:B0-2---:R-:W0:Y:S01]  /*a7f0*/  LDC.64 R4, c[0x0][0x218] ;  /* 0x00008600ff047b82 */ /* 0x005e220000000a00 */
        /* <DEDUP_REMOVED lines=20> */
.L_x_14022:
[----:B------:R-:W0:Y:S02]  /*a940*/  F2I.S64.F64.TRUNC R24, R24 ;  /* 0x0000001800187311 */ /* 0x000e24000030d900 */
[----:B0-----:R-:W-:-:S05]  /*a950*/  IMAD.MOV.U32 R3, RZ, RZ, R24 ;  /* 0x000000ffff037224 */ /* 0x001fca00078e0018 */
[----:B------:R0:W-:Y:S01]  /*a960*/  STG.E.U8 desc[UR36][R4.64], R3 ;  /* 0x0000000304007986 */ /* 0x0001e2000c101124 */
[----:B------:R-:W-:Y:S05]  /*a970*/  BRA `(.L_x_14024) ;  /* 0x0000000c00f07947 */ /* 0x000fea0003800000 */
.L_x_14021:
        /* <DEDUP_REMOVED lines=9> */
.L_x_14026:
[----:B------:R-:W0:Y:S02]  /*aa10*/  F2I.F64.TRUNC R25, R24 ;  /* 0x0000001800197311 */ /* 0x000e24000030d100 */
[----:B0-----:R0:W-:Y:S01]  /*aa20*/  STG.E desc[UR36][R4.64], R25 ;  /* 0x0000001904007986 */ /* 0x0011e2000c101924 */
[----:B------:R-:W-:Y:S05]  /*aa30*/  BRA `(.L_x_14024) ;  /* 0x0000000c00c07947 */ /* 0x000fea0003800000 */
.L_x_14025:
[----:B------:R-:W0:Y:S02]  /*aa40*/  F2I.F64.TRUNC R25, R24 ;  /* 0x0000001800197311 */ /* 0x000e24000030d100 */
[----:B0-----:R0:W-:Y:S01]  /*aa50*/  STG.E.U16 desc[UR36][R4.64], R25 ;  /* 0x0000001904007986 */ /* 0x0011e2000c101524 */
[----:B------:R-:W-:Y:S05]  /*aa60*/  BRA `(.L_x_14024) ;  /* 0x0000000c00b47947 */ /* 0x000fea0003800000 */
.L_x_14020:
        /* <DEDUP_REMOVED lines=13> */
.L_x_14028:
        /* <DEDUP_REMOVED lines=8> */
.L_x_14027:
        /* <DEDUP_REMOVED lines=14> */
.L_x_14030:
        /* <DEDUP_REMOVED lines=9> */
.L_x_14029:
[----:B------:R0:W-:Y:S01]  /*ad30*/  STG.E.64 desc[UR36][R4.64], R24 ;  /* 0x0000001804007986 */ /* 0x0001e2000c101b24 */
[----:B------:R-:W-:Y:S05]  /*ad40*/  BRA `(.L_x_14024) ;  /* 0x0000000800fc7947 */ /* 0x000fea0003800000 */
.L_x_14019:
        /* <DEDUP_REMOVED lines=12> */
.L_x_14033:
[----:B------:R-:W-:-:S05]  /*ae10*/  CS2R R26, SRZ ;  /* 0x00000000001a7805 */ /* 0x000fca000001ff00 */
[----:B------:R0:W-:Y:S01]  /*ae20*/  STG.E.128 desc[UR36][R4.64], R24 ;  /* 0x0000001804007986 */ /* 0x0001e2000c101d24 */
[----:B------:R-:W-:Y:S05]  /*ae30*/  BRA `(.L_x_14024) ;  /* 0x0000000800c07947 */ /* 0x000fea0003800000 */
.L_x_14032:
        /* <DEDUP_REMOVED lines=25> */
.L_x_14037:
[----:B------:R-:W-:Y:S05]  /*afd0*/  BSYNC B0 ;  /* 0x0000000000007941 */ /* 0x000fea0003800000 */
.L_x_14036:
[----:B------:R-:W-:-:S05]  /*afe0*/  LOP3.LUT R7, R0, R7, RZ, 0xfc, !PT ;  /* 0x0000000700077212 */ /* 0x000fca00078efcff */
[----:B------:R0:W-:Y:S01]  /*aff0*/  STG.E.U8 desc[UR36][R4.64], R7 ;  /* 0x0000000704007986 */ /* 0x0001e2000c101124 */
[----:B------:R-:W-:Y:S05]  /*b000*/  BRA `(.L_x_14024) ;  /* 0x00000008004c7947 */ /* 0x000fea0003800000 */
.L_x_14035:
        /* <DEDUP_REMOVED lines=17> */
.L_x_14039:
[----:B------:R-:W-:Y:S01]  /*b120*/  IMAD.MOV.U32 R0, RZ, RZ, 0x7f ;  /* 0x0000007fff007424 */ /* 0x000fe200078e00ff */
[----:B------:R-:W-:-:S04]  /*b130*/  ISETP.GT.U32.AND P0, PT, R3, 0x7f800000, PT ;  /* 0x7f8000000300780c */ /* 0x000fc80003f04070 */
[----:B------:R-:W-:-:S09]  /*b140*/  SEL R0, R0, 0x7c, P0 ;  /* 0x0000007c00007807 */ /* 0x000fd20000000000 */
.L_x_14040:
[----:B------:R-:W-:Y:S05]  /*b150*/  BSYNC B0 ;  /* 0x0000000000007941 */ /* 0x000fea0003800000 */
.L_x_14038:
[----:B------:R-:W-:-:S04]  /*b160*/  LOP3.LUT R3, R7, 0x80000000, RZ, 0xc0, !PT ;  /* 0x8000000007037812 */ /* 0x000fc800078ec0ff */
[----:B------:R-:W-:-:S04]  /*b170*/  SHF.R.U32.HI R3, RZ, 0x18, R3 ;  /* 0x00000018ff037819 */ /* 0x000fc80000011603 */
[----:B------:R-:W-:-:S05]  /*b180*/  LOP3.LUT R3, R0, R3, RZ, 0xfc, !PT ;  /* 0x0000000300037212 */ /* 0x000fca00078efcff */
[----:B------:R0:W-:Y:S01]  /*b190*/  STG.E.U8 desc[UR36][R4.64], R3 ;  /* 0x0000000304007986 */ /* 0x0001e2000c101124 */
[----:B------:R-:W-:Y:S05]  /*b1a0*/  BRA `(.L_x_14024) ;  /* 0x0000000400e47947 */ /* 0x000fea0003800000 */
.L_x_14034:
        /* <DEDUP_REMOVED lines=8> */
.L_x_14031:
        /* <DEDUP_REMOVED lines=11> */
.L_x_14043:
        /* <DEDUP_REMOVED lines=21> */
.L_x_14046:
[----:B------:R-:W-:-:S04]  /*b430*/  LOP3.LUT R0, R7, 0x80000000, RZ, 0xc0, !PT ;  /* 0x8000000007007812 */ /* 0x000fc800078ec0ff */
[----:B------:R-:W-:-:S04]  /*b440*/  SHF.R.U32.HI R0, RZ, 0x18, R0 ;  /* 0x00000018ff007819 */ /* 0x000fc80000011600 */
[----:B------:R-:W-:-:S07]  /*b450*/  LOP3.LUT R0, R3, R0, RZ, 0xfc, !PT ;  /* 0x0000000003007212 */ /* 0x000fce00078efcff */
.L_x_14045:
[----:B------:R-:W-:Y:S05]  /*b460*/  BSYNC B0 ;  /* 0x0000000000007941 */ /* 0x000fea0003800000 */
.L_x_14044:
[----:B------:R0:W-:Y:S01]  /*b470*/  STG.E.U8 desc[UR36][R4.64], R0 ;  /* 0x0000000004007986 */ /* 0x0001e2000c101124 */
[----:B------:R-:W-:Y:S05]  /*b480*/  BRA `(.L_x_14024) ;  /* 0x00000004002c7947 */ /* 0x000fea0003800000 */
.L_x_14042:
        /* <DEDUP_REMOVED lines=21> */
.L_x_14049:
[----:B------:R-:W-:-:S04]  /*b5e0*/  LOP3.LUT R0, R7, 0x80000000, RZ, 0xc0, !PT ;  /* 0x8000000007007812 */ /* 0x000fc800078ec0ff */
[----:B------:R-:W-:-:S04]  /*b5f0*/  SHF.R.U32.HI R0, RZ, 0x18, R0 ;  /* 0x00000018ff007819 */ /* 0x000fc80000011600 */
[----:B------:R-:W-:-:S07]  /*b600*/  LOP3.LUT R0, R3, R0, RZ, 0xfc, !PT ;  /* 0x0000000003007212 */ /* 0x000fce00078efcff */
.L_x_14048:
[----:B------:R-:W-:Y:S05]  /*b610*/  BSYNC B0 ;  /* 0x0000000000007941 */ /* 0x000fea0003800000 */
.L_x_14047:
[----:B------:R0:W-:Y:S01]  /*b620*/  STG.E.U8 desc[UR36][R4.64], R0 ;  /* 0x0000000004007986 */ /* 0x0001e2000c101124 */
[----:B------:R-:W-:Y:S05]  /*b630*/  BRA `(.L_x_14024) ;  /* 0x0000000000c07947 */ /* 0x000fea0003800000 */
.L_x_14041:
        /* <DEDUP_REMOVED lines=26> */
.L_x_14023:
        /* <DEDUP_REMOVED lines=15> */
[----:B-1234-:R-:W-:Y:S05]  /*b8d0*/  CALL.ABS.NOINC R14 ;  /* 0x000000000e007343 */ /* 0x01efea0003c00000 */
.L_x_14052:
[----:B------:R-:W-:Y:S05]  /*b8e0*/  BRA `(.L_x_14024) ;  /* 0x0000000000147947 */ /* 0x000fea0003800000 */
.L_x_14051:
[----:B------:R-:W0:Y:S02]  /*b8f0*/  F2I.U64.F64.TRUNC R24, R24 ;  /* 0x0000001800187311 */ /* 0x000e24000030d800 */
[----:B0-----:R0:W-:Y:S01]  /*b900*/  STG.E.64 desc[UR36][R4.64], R24 ;  /* 0x0000001804007986 */ /* 0x0011e2000c101b24 */
[----:B------:R-:W-:Y:S05]  /*b910*/  BRA `(.L_x_14024) ;  /* 0x0000000000087947 */ /* 0x000fea0003800000 */
.L_x_14050:
[----:B------:R-:W0:Y:S02]  /*b920*/  F2I.U32.F64.TRUNC R25, R24 ;  /* 0x0000001800197311 */ /* 0x000e24000030d000 */
[----:B0-----:R0:W-:Y:S02]  /*b930*/  STG.E desc[UR36][R4.64], R25 ;  /* 0x0000001904007986 */ /* 0x0011e4000c101924 */
.L_x_14024:
[----:B------:R-:W-:-:S07]  /*b940*/  VIADD R2, R2, 0x80 ;  /* 0x0000008002027836 */ /* 0x000fce0000000000 */
.L_x_13984:
[----:B------:R-:W-:Y:S05]  /*b950*/  BSYNC B6 ;  /* 0x0000000000067941 */ /* 0x000fea0003800000 */
.L_x_13983:
[----:B------:R-:W-:-:S13]  /*b960*/  ISETP.GE.AND P0, PT, R2, R19, PT ;  /* 0x000000130200720c */ /* 0x000fda0003f06270 */
[----:B------:R-:W-:Y:S05]  /*b970*/  @P0 EXIT ;  /* 0x000000000000094d */ /* 0x000fea0003800000 */
[----:B0-----:R-:W0:Y:S01]  /*b980*/  S2R R0, SR_CTAID.X ;  /* 0x0000000000007919 */ /* 0x001e220000002500 */
[----:B--2---:R-:W2:Y:S01]  /*b990*/  LDC.64 R4, c[0x0][0x218] ;  /* 0x00008600ff047b82 */ /* 0x004ea20000000a00 */
[----:B------:R-:W-:Y:S01]  /*b9a0*/  ULDC UR4, c[0x0][0x244] ;  /* 0x0000910000047ab9 */ /* 0x000fe20000000800 */
[----:B0-----:R-:W-:Y:S01]  /*b9b0*/  IMAD R2, R0, 0x200, R2 ;  /* 0x0000020000027824 */ /* 0x001fe200078e0202 */
[----:B------:R-:W-:-:S03]  /*b9c0*/  PRMT R0, R18, 0x9910, RZ ;  /* 0x0000991012007816 */ /* 0x000fc600000000ff */
[----:B------:R-:W-:Y:S01]  /*b9d0*/  IMAD R3, R2, UR4, RZ ;  /* 0x0000000402037c24 */ /* 0x000fe2000f8e02ff */
[----:B------:R-:W-:-:S04]  /*b9e0*/  ISETP.GT.AND P1, PT, R0, 0x9, PT ;  /* 0x000000090000780c */ /* 0x000fc80003f24270 */
[----:B--2---:R-:W-:-:S05]  /*b9f0*/  IADD3 R2, P0, R3, R4, RZ ;  /* 0x0000000403027210 */ /* 0x004fca0007f1e0ff */
        /* <DEDUP_REMOVED lines=10> */
[----:B-1--4-:R-:W0:Y:S02]  /*baa0*/  F2I.F64.TRUNC R17, R16 ;  /* 0x0000001000117311 */ /* 0x012e24000030d100 */
[----:B0-----:R-:W-:Y:S01]  /*bab0*/  STG.E.U8 desc[UR36][R2.64], R17 ;  /* 0x0000001102007986 */ /* 0x001fe2000c101124 */
[----:B------:R-:W-:Y:S05]  /*bac0*/  EXIT ;  /* 0x000000000000794d */ /* 0x000fea0003800000 */
.L_x_14056:
[----:B-1--4-:R-:W0:Y:S02]  /*bad0*/  F2I.S64.F64.TRUNC R16, R16 ;  /* 0x0000001000107311 */ /* 0x012e24000030d900 */
[----:B0-----:R-:W-:-:S05]  /*bae0*/  IMAD.MOV.U32 R5, RZ, RZ, R16 ;  /* 0x000000ffff057224 */ /* 0x001fca00078e0010 */
[----:B------:R-:W-:Y:S01]  /*baf0*/  STG.E.U8 desc[UR36][R2.64], R5 ;  /* 0x0000000502007986 */ /* 0x000fe2000c101124 */
[----:B------:R-:W-:Y:S05]  /*bb00*/  EXIT ;  /* 0x000000000000794d */ /* 0x000fea0003800000 */
.L_x_14055:
[----:B------:R-:W-:-:S13]  /*bb10*/  ISETP.NE.AND P0, PT, R0, 0x2, PT ;  /* 0x000000020000780c */ /* 0x000fda0003f05270 */
[----:B------:R-:W-:Y:S05]  /*bb20*/  @!P0 BRA `(.L_x_14058) ;  /* 0x0000000000288947 */ /* 0x000fea0003800000 */
[----:B------:R-:W-:-:S13]  /*bb30*/  ISETP.NE.AND P0, PT, R0, 0x3, PT ;  /* 0x000000030000780c */ /* 0x000fda0003f05270 */
[----:B------:R-:W-:Y:S05]  /*bb40*/  @!P0 BRA `(.L_x_14059) ;  /* 0x0000000000148947 */ /* 0x000fea0003800000 */
[----:B------:R-:W-:-:S13]  /*bb50*/  ISETP.NE.AND P0, PT, R0, 0x4, PT ;  /* 0x000000040000780c */ /* 0x000fda0003f05270 */
[----:B------:R-:W-:Y:S05]  /*bb60*/  @P0 BRA `(.L_x_14057) ;  /* 0x0000000c00880947 */ /* 0x000fea0003800000 */
[----:B-1--4-:R-:W0:Y:S02]  /*bb70*/  F2I.S64.F64.TRUNC R16, R16 ;  /* 0x0000001000107311 */ /* 0x012e24000030d900 */
[----:B0-----:R-:W-:Y:S01]  /*bb80*/  STG.E.64 desc[UR36][R2.64], R16 ;  /* 0x0000001002007986 */ /* 0x001fe2000c101b24 */
[----:B------:R-:W-:Y:S05]  /*bb90*/  EXIT ;  /* 0x000000000000794d */ /* 0x000fea0003800000 */
.L_x_14059:
[----:B-1--4-:R-:W0:Y:S02]  /*bba0*/  F2I.F64.TRUNC R17, R16 ;  /* 0x0000001000117311 */ /* 0x012e24000030d100 */
[----:B0-----:R-:W-:Y:S01]  /*bbb0*/  STG.E desc[UR36][R2.64], R17 ;  /* 0x0000001102007986 */ /* 0x001fe2000c101924 */
[----:B------:R-:W-:Y:S05]  /*bbc0*/  EXIT ;  /* 0x000000000000794d */ /* 0x000fea0003800000 */
.L_x_14058:
[----:B-1--4-:R-:W0:Y:S02]  /*bbd0*/  F2I.F64.TRUNC R17, R16 ;  /* 0x0000001000117311 */ /* 0x012e24000030d100 */
[----:B0-----:R-:W-:Y:S01]  /*bbe0*/  STG.E.U16 desc[UR36][R2.64], R17 ;  /* 0x0000001102007986 */ /* 0x001fe2000c101524 */
[----:B------:R-:W-:Y:S05]  /*bbf0*/  EXIT ;  /* 0x000000000000794d */ /* 0x000fea0003800000 */
.L_x_14054:
        /* <DEDUP_REMOVED lines=8> */
[----:B-1--4-:R-:W0:Y:S01]  /*bc80*/  F2F.F32.F64 R5, R16 ;  /* 0x0000001000057310 */ /* 0x012e220000301000 */
[----:B------:R-:W-:-:S14]  /*bc90*/  DSETP.GEU.AND P0, PT, |R16|, UR4, PT ;  /* 0x0000000410007e2a */ /* 0x000fdc000bf0e200 */
[----:B0-----:R-:W-:-:S05]  /*bca0*/  @!P0 FMUL R5, R5, 1.175494350822287508e-38 ;  /* 0x0080000005058820 */ /* 0x001fca0000400000 */
[----:B------:R-:W-:Y:S01]  /*bcb0*/  STG.E desc[UR36][R2.64], R5 ;  /* 0x0000000502007986 */ /* 0x000fe2000c101924 */
[----:B------:R-:W-:Y:S05]  /*bcc0*/  EXIT ;  /* 0x000000000000794d */ /* 0x000fea0003800000 */
.L_x_14061:
[----:B------:R-:W-:Y:S01]  /*bcd0*/  UMOV UR4, 0xf0000000 ;  /* 0xf000000000047882 */ /* 0x000fe20000000000 */
[----:B------:R-:W-:Y:S01]  /*bce0*/  UMOV UR5, 0x380fffff ;  /* 0x380fffff00057882 */ /* 0x000fe20000000000 */
[----:B-1--4-:R-:W0:Y:S01]  /*bcf0*/  F2F.F32.F64 R0, R16 ;  /* 0x0000001000007310 */ /* 0x012e220000301000 */
[----:B------:R-:W-:-:S14]  /*bd00*/  DSETP.GEU.AND P0, PT, |R16|, UR4, PT ;  /* 0x0000000410007e2a */ /* 0x000fdc000bf0e200 */
[----:B0-----:R-:W-:-:S05]  /*bd10*/  @!P0 FMUL R0, R0, 1.175494350822287508e-38 ;  /* 0x0080000000008820 */ /* 0x001fca0000400000 */
[----:B------:R-:W-:-:S05]  /*bd20*/  F2FP.F16.F32.PACK_AB R0, RZ, R0 ;  /* 0x00000000ff00723e */ /* 0x000fca00000000ff */
[----:B------:R-:W-:Y:S01]  /*bd30*/  STG.E.U16 desc[UR36][R2.64], R0 ;  /* 0x0000000002007986 */ /* 0x000fe2000c101524 */
[----:B------:R-:W-:Y:S05]  /*bd40*/  EXIT ;  /* 0x000000000000794d */ /* 0x000fea0003800000 */
.L_x_14060:
        /* <DEDUP_REMOVED lines=8> */
[----:B-1--4-:R-:W0:Y:S01]  /*bdd0*/  F2F.F32.F64 R4, R16 ;  /* 0x0000001000047310 */ /* 0x012e220000301000 */
[----:B------:R-:W-:Y:S01]  /*bde0*/  DSETP.GEU.AND P0, PT, |R16|, UR4, PT ;  /* 0x0000000410007e2a */ /* 0x000fe2000bf0e200 */
[----:B------:R-:W-:-:S13]  /*bdf0*/  IMAD.MOV.U32 R5, RZ, RZ, RZ ;  /* 0x000000ffff057224 */ /* 0x000fda00078e00ff */
[----:B0-----:R-:W-:-:S05]  /*be00*/  @!P0 FMUL R4, R4, 1.175494350822287508e-38 ;  /* 0x0080000004048820 */ /* 0x001fca0000400000 */
[----:B------:R-:W-:Y:S01]  /*be10*/  STG.E.64 desc[UR36][R2.64], R4 ;  /* 0x0000000402007986 */ /* 0x000fe2000c101b24 */
[----:B------:R-:W-:Y:S05]  /*be20*/  EXIT ;  /* 0x000000000000794d */ /* 0x000fea0003800000 */
.L_x_14063:
[----:B------:R-:W-:Y:S01]  /*be30*/  UMOV UR4, 0xf0000000 ;  /* 0xf000000000047882 */ /* 0x000fe20000000000 */
[----:B------:R-:W-:Y:S01]  /*be40*/  UMOV UR5, 0x380fffff ;  /* 0x380fffff00057882 */ /* 0x000fe20000000000 */
[----:B-1--4-:R-:W0:Y:S01]  /*be50*/  F2F.F32.F64 R0, R16 ;  /* 0x0000001000007310 */ /* 0x012e220000301000 */
[----:B------:R-:W-:-:S14]  /*be60*/  DSETP.GEU.AND P0, PT, |R16|, UR4, PT ;  /* 0x0000000410007e2a */ /* 0x000fdc000bf0e200 */
[----:B0-----:R-:W-:-:S05]  /*be70*/  @!P0 FMUL R0, R0, 1.175494350822287508e-38 ;  /* 0x0080000000008820 */ /* 0x001fca0000400000 */
[----:B------:R-:W-:-:S04]  /*be80*/  F2FP.F16.F32.PACK_AB R5, RZ, R0 ;  /* 0x00000000ff05723e */ /* 0x000fc800000000ff */
[----:B------:R-:W-:-:S05]  /*be90*/  PRMT R5, R5, 0x5410, RZ ;  /* 0x0000541005057816 */ /* 0x000fca00000000ff */
[----:B------:R-:W-:Y:S01]  /*bea0*/  STG.E desc[UR36][R2.64], R5 ;  /* 0x0000000502007986 */ /* 0x000fe2000c101924 */
[----:B------:R-:W-:Y:S05]  /*beb0*/  EXIT ;  /* 0x000000000000794d */ /* 0x000fea0003800000 */
.L_x_14062:
[----:B-1--4-:R-:W-:Y:S01]  /*bec0*/  STG.E.64 desc[UR36][R2.64], R16 ;  /* 0x0000001002007986 */ /* 0x012fe2000c101b24 */
[----:B------:R-:W-:Y:S05]  /*bed0*/  EXIT ;  /* 0x000000000000794d */ /* 0x000fea0003800000 */
.L_x_14053:
        /* <DEDUP_REMOVED lines=8> */
[----:B-1--4-:R-:W-:-:S06]  /*bf60*/  DSETP.NEU.AND P0, PT, R16, RZ, PT ;  /* 0x000000ff1000722a */ /* 0x012fcc0003f0d000 */
[----:B------:R-:W-:-:S05]  /*bf70*/  SEL R5, RZ, 0x1, !P0 ;  /* 0x00000001ff057807 */ /* 0x000fca0004000000 */
[----:B------:R-:W-:Y:S01]  /*bf80*/  STG.E.U8 desc[UR36][R2.64], R5 ;  /* 0x0000000502007986 */ /* 0x000fe2000c101124 */
[----:B------:R-:W-:Y:S05]  /*bf90*/  EXIT ;  /* 0x000000000000794d */ /* 0x000fea0003800000 */
.L_x_14066:
[----:B------:R-:W-:-:S05]  /*bfa0*/  CS2R R18, SRZ ;  /* 0x0000000000127805 */ /* 0x000fca000001ff00 */
[----:B-1--4-:R-:W-:Y:S01]  /*bfb0*/  STG.E.128 desc[UR36][R2.64], R16 ;  /* 0x0000001002007986 */ /* 0x012fe2000c101d24 */
[----:B------:R-:W-:Y:S05]  /*bfc0*/  EXIT ;  /* 0x000000000000794d */ /* 0x000fea0003800000 */
.L_x_14065:
        /* <DEDUP_REMOVED lines=25> */
.L_x_14070:
[----:B------:R-:W-:Y:S05]  /*c160*/  BSYNC B0 ;  /* 0x0000000000007941 */ /* 0x000fea0003800000 */
.L_x_14069:
[----:B------:R-:W-:-:S05]  /*c170*/  LOP3.LUT R5, R0, R5, RZ, 0xfc, !PT ;  /* 0x0000000500057212 */ /* 0x000fca00078efcff */
[----:B------:R-:W-:Y:S01]  /*c180*/  STG.E.U8 desc[UR36][R2.64], R5 ;  /* 0x0000000502007986 */ /* 0x000fe2000c101124 */
[----:B------:R-:W-:Y:S05]  /*c190*/  EXIT ;  /* 0x000000000000794d */ /* 0x000fea0003800000 */
.L_x_14068:
[----:B------:R-:W-:Y:S01]  /*c1a0*/  UMOV UR4, 0xf0000000 ;  /* 0xf000000000047882 */ /* 0x000fe20000000000 */
[----:B------:R-:W-:Y:S01]  /*c1b0*/  UMOV UR5, 0x380fffff ;  /* 0x380fffff00057882 */ /* 0x000fe20000000000 */
[----:B-1--4-:R-:W0:Y:S01]  /*c1c0*/  F2F.F32.F64 R5, R16 ;  /* 0x0000001000057310 */ /* 0x012e220000301000 */
        /* <DEDUP_REMOVED lines=14> */
.L_x_14072:
[----:B------:R-:W-:Y:S01]  /*c2b0*/  IMAD.MOV.U32 R0, RZ, RZ, 0x7f ;  /* 0x0000007fff007424 */ /* 0x000fe200078e00ff */
[----:B------:R-:W-:-:S04]  /*c2c0*/  ISETP.GT.U32.AND P0, PT, R4, 0x7f800000, PT ;  /* 0x7f8000000400780c */ /* 0x000fc80003f04070 */
[----:B------:R-:W-:-:S09]  /*c2d0*/  SEL R0, R0, 0x7c, P0 ;  /* 0x0000007c00007807 */ /* 0x000fd20000000000 */
.L_x_14073:
[----:B------:R-:W-:Y:S05]  /*c2e0*/  BSYNC B0 ;  /* 0x0000000000007941 */ /* 0x000fea0003800000 */
.L_x_14071:
[----:B------:R-:W-:-:S04]  /*c2f0*/  LOP3.LUT R4, R5, 0x80000000, RZ, 0xc0, !PT ;  /* 0x8000000005047812 */ /* 0x000fc800078ec0ff */
[----:B------:R-:W-:-:S04]  /*c300*/  SHF.R.U32.HI R5, RZ, 0x18, R4 ;  /* 0x00000018ff057819 */ /* 0x000fc80000011604 */
[----:B------:R-:W-:-:S05]  /*c310*/  LOP3.LUT R5, R0, R5, RZ, 0xfc, !PT ;  /* 0x0000000500057212 */ /* 0x000fca00078efcff */
[----:B------:R-:W-:Y:S01]  /*c320*/  STG.E.U8 desc[UR36][R2.64], R5 ;  /* 0x0000000502007986 */ /* 0x000fe2000c101124 */
[----:B------:R-:W-:Y:S05]  /*c330*/  EXIT ;  /* 0x000000000000794d */ /* 0x000fea0003800000 */
.L_x_14067:
[----:B------:R-:W-:Y:S01]  /*c340*/  UMOV UR4, 0xf0000000 ;  /* 0xf000000000047882 */ /* 0x000fe20000000000 */
[----:B------:R-:W-:Y:S01]  /*c350*/  UMOV UR5, 0x380fffff ;  /* 0x380fffff00057882 */ /* 0x000fe20000000000 */
[----:B-1--4-:R-:W0:Y:S01]  /*c360*/  F2F.F32.F64 R0, R16 ;  /* 0x0000001000007310 */ /* 0x012e220000301000 */
[----:B------:R-:W-:-:S14]  /*c370*/  DSETP.GEU.AND P0, PT, |R16|, UR4, PT ;  /* 0x0000000410007e2a */ /* 0x000fdc000bf0e200 */
[----:B0-----:R-:W-:-:S05]  /*c380*/  @!P0 FMUL R0, R0, 1.175494350822287508e-38 ;  /* 0x0080000000008820 */ /* 0x001fca0000400000 */
[----:B------:R-:W-:-:S05]  /*c390*/  F2FP.BF16.F32.PACK_AB R0, RZ, R0 ;  /* 0x00000000ff00723e */ /* 0x000fca00000010ff */
[----:B------:R-:W-:Y:S01]  /*c3a0*/  STG.E.U16 desc[UR36][R2.64], R0 ;  /* 0x0000000002007986 */ /* 0x000fe2000c101524 */
[----:B------:R-:W-:Y:S05]  /*c3b0*/  EXIT ;  /* 0x000000000000794d */ /* 0x000fea0003800000 */
.L_x_14064:
        /* <DEDUP_REMOVED lines=8> */
[----:B-1--4-:R-:W0:Y:S02]  /*c440*/  F2I.U32.F64.TRUNC R17, R16 ;  /* 0x0000001000117311 */ /* 0x012e24000030d000 */
[----:B0-----:R-:W-:Y:S01]  /*c450*/  STG.E.U16 desc[UR36][R2.64], R17 ;  /* 0x0000001102007986 */ /* 0x001fe2000c101524 */
[----:B------:R-:W-:Y:S05]  /*c460*/  EXIT ;  /* 0x000000000000794d */ /* 0x000fea0003800000 */
.L_x_14076:
[----:B------:R-:W-:Y:S01]  /*c470*/  UMOV UR4, 0xf0000000 ;  /* 0xf000000000047882 */ /* 0x000fe20000000000 */
[----:B------:R-:W-:Y:S01]  /*c480*/  UMOV UR5, 0x380fffff ;  /* 0x380fffff00057882 */ /* 0x000fe20000000000 */
[----:B-1--4-:R-:W0:Y:S01]  /*c490*/  F2F.F32.F64 R7, R16 ;  /* 0x0000001000077310 */ /* 0x012e220000301000 */
        /* <DEDUP_REMOVED lines=18> */
.L_x_14079:
[----:B------:R-:W-:-:S04]  /*c5c0*/  LOP3.LUT R0, R7, 0x80000000, RZ, 0xc0, !PT ;  /* 0x8000000007007812 */ /* 0x000fc800078ec0ff */
[----:B------:R-:W-:-:S04]  /*c5d0*/  SHF.R.U32.HI R5, RZ, 0x18, R0 ;  /* 0x00000018ff057819 */ /* 0x000fc80000011600 */
[----:B------:R-:W-:-:S04]  /*c5e0*/  LOP3.LUT R4, R4, R5, RZ, 0xfc, !PT ;  /* 0x0000000504047212 */ /* 0x000fc800078efcff */
[----:B------:R-:W-:-:S07]  /*c5f0*/  PRMT R0, R4, 0x7610, R0 ;  /* 0x0000761004007816 */ /* 0x000fce0000000000 */
.L_x_14078:
[----:B------:R-:W-:Y:S05]  /*c600*/  BSYNC B0 ;  /* 0x0000000000007941 */ /* 0x000fea0003800000 */
.L_x_14077:
[----:B------:R-:W-:Y:S01]  /*c610*/  STG.E.U8 desc[UR36][R2.64], R0 ;  /* 0x0000000002007986 */ /* 0x000fe2000c101124 */
[----:B------:R-:W-:Y:S05]  /*c620*/  EXIT ;  /* 0x000000000000794d */ /* 0x000fea0003800000 */
.L_x_14075:
        /* <DEDUP_REMOVED lines=21> */
.L_x_14082:
[----:B------:R-:W-:-:S04]  /*c780*/  LOP3.LUT R0, R7, 0x80000000, RZ, 0xc0, !PT ;  /* 0x8000000007007812 */ /* 0x000fc800078ec0ff */
[----:B------:R-:W-:-:S04]  /*c790*/  SHF.R.U32.HI R5, RZ, 0x18, R0 ;  /* 0x00000018ff057819 */ /* 0x000fc80000011600 */
[----:B------:R-:W-:-:S04]  /*c7a0*/  LOP3.LUT R4, R4, R5, RZ, 0xfc, !PT ;  /* 0x0000000504047212 */ /* 0x000fc800078efcff */
[----:B------:R-:W-:-:S07]  /*c7b0*/  PRMT R0, R4, 0x7610, R0 ;  /* 0x0000761004007816 */ /* 0x000fce0000000000 */
.L_x_14081:
[----:B------:R-:W-:Y:S05]  /*c7c0*/  BSYNC B0 ;  /* 0x0000000000007941 */ /* 0x000fea0003800000 */
.L_x_14080:
[----:B------:R-:W-:Y:S01]  /*c7d0*/  STG.E.U8 desc[UR36][R2.64], R0 ;  /* 0x0000000002007986 */ /* 0x000fe2000c101124 */
[----:B------:R-:W-:Y:S05]  /*c7e0*/  EXIT ;  /* 0x000000000000794d */ /* 0x000fea0003800000 */
.L_x_14074:
        /* <DEDUP_REMOVED lines=26> */
.L_x_14057:
        /* <DEDUP_REMOVED lines=16> */
.L_x_14085:
[----:B------:R-:W-:Y:S05]  /*ca90*/  EXIT ;  /* 0x000000000000794d */ /* 0x000fea0003800000 */
.L_x_14084:
[----:B-1--4-:R-:W0:Y:S02]  /*caa0*/  F2I.U64.F64.TRUNC R16, R16 ;  /* 0x0000001000107311 */ /* 0x012e24000030d800 */
[----:B0-----:R-:W-:Y:S01]  /*cab0*/  STG.E.64 desc[UR36][R2.64], R16 ;  /* 0x0000001002007986 */ /* 0x001fe2000c101b24 */
[----:B------:R-:W-:Y:S05]  /*cac0*/  EXIT ;  /* 0x000000000000794d */ /* 0x000fea0003800000 */
.L_x_14083:
[----:B-1--4-:R-:W0:Y:S02]  /*cad0*/  F2I.U32.F64.TRUNC R17, R16 ;  /* 0x0000001000117311 */ /* 0x012e24000030d000 */
[----:B0-----:R-:W-:Y:S01]  /*cae0*/  STG.E desc[UR36][R2.64], R17 ;  /* 0x0000001102007986 */ /* 0x001fe2000c101924 */
[----:B------:R-:W-:Y:S05]  /*caf0*/  EXIT ;  /* 0x000000000000794d */ /* 0x000fea0003800000 */
        .weak           $__internal_43_$__cuda_sm20_div_rn_f64_full
        .type           $__internal_43_$__cuda_sm20_div_rn_f64_full,@function
        .size           $__internal_43_$__cuda_sm20_div_rn_f64_full,(.L_x_19298 - $__internal_43_$__cuda_sm20_div_rn_f64_full)
$__internal_43_$__cuda_sm20_div_rn_f64_full:
[C---:B------:R-:W-:Y:S01]  /*cb00*/  FSETP.GEU.AND P0, PT, |R3|.reuse, 1.469367938527859385e-39, PT ;  /* 0x001000000300780b */ /* 0x040fe20003f0e200 */
[----:B------:R-:W-:Y:S01]  /*cb10*/  IMAD.MOV.U32 R9, RZ, RZ, R3 ;  /* 0x000000ffff097224 */ /* 0x000fe200078e0003 */
[----:B------:R-:W-:Y:S01]  /*cb20*/  LOP3.LUT R6, R3, 0x800fffff, RZ, 0xc0, !PT ;  /* 0x800fffff03067812 */ /* 0x000fe200078ec0ff */
[----:B------:R-:W-:Y:S01]  /*cb30*/  IMAD.MOV.U32 R12, RZ, RZ, 0x1 ;  /* 0x00000001ff0c7424 */ /* 0x000fe200078e00ff */
[C---:B------:R-:W-:Y:S01]  /*cb40*/  FSETP.GEU.AND P3, PT, |R11|.reuse, 1.469367938527859385e-39, PT ;  /* 0x001000000b00780b */ /* 0x040fe20003f6e200 */
[----:B------:R-:W-:Y:S01]  /*cb50*/  IMAD.MOV.U32 R21, RZ, RZ, 0x1ca00000 ;  /* 0x1ca00000ff157424 */ /* 0x000fe200078e00ff */
[----:B------:R-:W-:Y:S01]  /*cb60*/  LOP3.LUT R7, R6, 0x3ff00000, RZ, 0xfc, !PT ;  /* 0x3ff0000006077812 */ /* 0x000fe200078efcff */
[----:B------:R-:W-:Y:S01]  /*cb70*/  IMAD.MOV.U32 R6, RZ, RZ, R8 ;  /* 0x000000ffff067224 */ /* 0x000fe200078e0008 */
[----:B------:R-:W-:Y:S01]  /*cb80*/  LOP3.LUT R23, R11, 0x7ff00000, RZ, 0xc0, !PT ;  /* 0x7ff000000b177812 */ /* 0x000fe200078ec0ff */
[----:B------:R-:W-:Y:S01]  /*cb90*/  BSSY B1, `(.L_x_14086) ;  /* 0x0000052000017945 */ /* 0x000fe20003800000 */
[----:B------:R-:W-:-:S03]  /*cba0*/  LOP3.LUT R3, R3, 0x7ff00000, RZ, 0xc0, !PT ;  /* 0x7ff0000003037812 */ /* 0x000fc600078ec0ff */
[----:B------:R-:W-:Y:S01]  /*cbb0*/  @!P0 DMUL R6, R8, 8.98846567431157953865e+307 ;  /* 0x7fe0000008068828 */ /* 0x000fe20000000000 */
[----:B------:R-:W-:Y:S01]  /*cbc0*/  ISETP.GE.U32.AND P2, PT, R23, R3, PT ;  /* 0x000000031700720c */ /* 0x000fe20003f46070 */
[----:B------:R0:W-:Y:S02]  /*cbd0*/  STL [R1], R23 ;  /* 0x0000001701007387 */ /* 0x0001e40000100800 */
[----:B------:R-:W-:Y:S02]  /*cbe0*/  @!P3 LOP3.LUT R0, R9, 0x7ff00000, RZ, 0xc0, !PT ;  /* 0x7ff000000900b812 */ /* 0x000fe400078ec0ff */
[----:B------:R-:W1:Y:S02]  /*cbf0*/  MUFU.RCP64H R13, R7 ;  /* 0x00000007000d7308 */ /* 0x000e640000001800 */
[----:B------:R-:W-:Y:S01]  /*cc00*/  @!P3 ISETP.GE.U32.AND P4, PT, R23, R0, PT ;  /* 0x000000001700b20c */ /* 0x000fe20003f86070 */
[----:B------:R-:W-:Y:S01]  /*cc10*/  IMAD.MOV.U32 R0, RZ, RZ, R23 ;  /* 0x000000ffff007224 */ /* 0x000fe200078e0017 */
[----:B------:R-:W-:-:S02]  /*cc20*/  @!P0 LOP3.LUT R3, R7, 0x7ff00000, RZ, 0xc0, !PT ;  /* 0x7ff0000007038812 */ /* 0x000fc400078ec0ff */
[----:B------:R-:W-:-:S04]  /*cc30*/  @!P3 SEL R20, R21, 0x63400000, !P4 ;  /* 0x634000001514b807 */ /* 0x000fc80006000000 */
[----:B------:R-:W-:Y:S01]  /*cc40*/  @!P3 LOP3.LUT R20, R20, 0x80000000, R11, 0xf8, !PT ;  /* 0x800000001414b812 */ /* 0x000fe200078ef80b */
[----:B-1----:R-:W-:-:S08]  /*cc50*/  DFMA R14, R12, -R6, 1 ;  /* 0x3ff000000c0e742b */ /* 0x002fd00000000806 */
        /* <DEDUP_REMOVED lines=9> */
[----:B------:R-:W-:-:S06]  /*ccf0*/  DFMA R14, R14, R36, R14 ;  /* 0x000000240e0e722b */ /* 0x000fcc000000000e */
[----:B------:R-:W-:Y:S02]  /*cd00*/  @!P3 LOP3.LUT R0, R13, 0x7ff00000, RZ, 0xc0, !PT ;  /* 0x7ff000000d00b812 */ /* 0x000fe400078ec0ff */
[----:B------:R-:W-:-:S03]  /*cd10*/  DMUL R20, R14, R12 ;  /* 0x0000000c0e147228 */ /* 0x000fc60000000000 */
[----:B0-----:R-:W-:-:S05]  /*cd20*/  VIADD R23, R0, 0xffffffff ;  /* 0xffffffff00177836 */ /* 0x001fca0000000000 */
[----:B------:R-:W-:Y:S01]  /*cd30*/  DFMA R36, R20, -R6, R12 ;  /* 0x800000061424722b */ /* 0x000fe2000000000c */
[----:B------:R-:W-:Y:S01]  /*cd40*/  ISETP.GT.U32.AND P0, PT, R23, 0x7feffffe, PT ;  /* 0x7feffffe1700780c */ /* 0x000fe20003f04070 */
[----:B------:R-:W-:-:S05]  /*cd50*/  VIADD R23, R3, 0xffffffff ;  /* 0xffffffff03177836 */ /* 0x000fca0000000000 */
[----:B------:R-:W-:Y:S01]  /*cd60*/  ISETP.GT.U32.OR P0, PT, R23, 0x7feffffe, P0 ;  /* 0x7feffffe1700780c */ /* 0x000fe20000704470 */
[----:B------:R-:W-:-:S12]  /*cd70*/  DFMA R14, R14, R36, R20 ;  /* 0x000000240e0e722b */ /* 0x000fd80000000014 */
[----:B------:R-:W-:Y:S05]  /*cd80*/  @P0 BRA `(.L_x_14087) ;  /* 0x0000000000740947 */ /* 0x000fea0003800000 */
[----:B------:R-:W2:Y:S01]  /*cd90*/  LDL.LU R21, [R1] ;  /* 0x0000000001157983 */ /* 0x000ea20000300800 */
[----:B------:R-:W-:Y:S01]  /*cda0*/  LOP3.LUT R3, R9, 0x7ff00000, RZ, 0xc0, !PT ;  /* 0x7ff0000009037812 */ /* 0x000fe200078ec0ff */
[----:B------:R-:W-:Y:S02]  /*cdb0*/  IMAD.MOV.U32 R23, RZ, RZ, 0x1ca00000 ;  /* 0x1ca00000ff177424 */ /* 0x000fe400078e00ff */
[----:B------:R-:W-:Y:S01]  /*cdc0*/  IMAD.MOV.U32 R10, RZ, RZ, RZ ;  /* 0x000000ffff0a7224 */ /* 0x000fe200078e00ff */
[CC--:B--2---:R-:W-:Y:S02]  /*cdd0*/  VIADDMNMX R0, R21.reuse, -R3.reuse, 0xb9600000, !PT ;  /* 0xb960000015007446 */ /* 0x0c4fe40007800903 */
        /* <DEDUP_REMOVED lines=24> */
.L_x_14087:
        /* <DEDUP_REMOVED lines=16> */
.L_x_14090:
[----:B------:R-:W-:Y:S01]  /*d060*/  LOP3.LUT R21, R9, 0x80000, RZ, 0xfc, !PT ;  /* 0x0008000009157812 */ /* 0x000fe200078efcff */
[----:B------:R-:W-:Y:S01]  /*d070*/  IMAD.MOV.U32 R20, RZ, RZ, R8 ;  /* 0x000000ffff147224 */ /* 0x000fe200078e0008 */
[----:B------:R-:W-:Y:S06]  /*d080*/  BRA `(.L_x_14088) ;  /* 0x0000000000087947 */ /* 0x000fec0003800000 */
.L_x_14089:
[----:B------:R-:W-:Y:S01]  /*d090*/  LOP3.LUT R21, R11, 0x80000, RZ, 0xfc, !PT ;  /* 0x000800000b157812 */ /* 0x000fe200078efcff */
[----:B------:R-:W-:-:S07]  /*d0a0*/  IMAD.MOV.U32 R20, RZ, RZ, R10 ;  /* 0x000000ffff147224 */ /* 0x000fce00078e000a */
.L_x_14088:
[----:B------:R-:W-:Y:S05]  /*d0b0*/  BSYNC B1 ;  /* 0x0000000000017941 */ /* 0x000fea0003800000 */
.L_x_14086:
[----:B------:R-:W-:Y:S02]  /*d0c0*/  IMAD.MOV.U32 R6, RZ, RZ, R16 ;  /* 0x000000ffff067224 */ /* 0x000fe400078e0010 */
[----:B------:R-:W-:-:S04]  /*d0d0*/  IMAD.MOV.U32 R7, RZ, RZ, 0x0 ;  /* 0x00000000ff077424 */ /* 0x000fc800078e00ff */
[----:B------:R-:W-:Y:S05]  /*d0e0*/  RET.REL.NODEC R6 `(_ZN2at6native27unrolled_elementwise_kernelINS0_13BinaryFunctorIdddNS0_15binary_internal10DivFunctorIdEEEESt5arrayIPcLm3EELi4E23TrivialOffsetCalculatorILi2EjESA_ILi1EjENS0_6memory12LoadWithCastILi2EEENSD_13StoreWithCastILi1EEEEEviT_T0_T2_T3_T4_T5_) ;  /* 0xffffff2c06c47950 */ /* 0x000fea0003c3ffff */
.L_x_14091:
        /* <DEDUP_REMOVED lines=9> */
.L_x_19298:


//--------------------- .text._ZN2at6native18elementwise_kernelILi128ELi2EZNS0_22gpu_kernel_impl_nocastINS0_13BinaryFunctorIdddNS0_15binary_internal10DivFunctorIdEEEEEEvRNS_18TensorIteratorBaseERKT_EUliE_EEviT1_ --------------------------
	.section	.text._ZN2at6native18elementwise_kernelILi128ELi2EZNS0_22gpu_kernel_impl_nocastINS0_13BinaryFunctorIdddNS0_15binary_internal10DivFunctorIdEEEEEEvRNS_18TensorIteratorBaseERKT_EUliE_EEviT1_,"ax",@progbits
	.align	128
        .global         _ZN2at6native18elementwise_kernelILi128ELi2EZNS0_22gpu_kernel_impl_nocastINS0_13BinaryFunctorIdddNS0_15binary_internal10DivFunctorIdEEEEEEvRNS_18TensorIteratorBaseERKT_EUliE_EEviT1_
        .type           _ZN2at6native18elementwise_kernelILi128ELi2EZNS0_22gpu_kernel_impl_nocastINS0_13BinaryFunctorIdddNS0_15binary_internal10DivFunctorIdEEEEEEvRNS_18TensorIteratorBaseERKT_EUliE_EEviT1_,@function
        .size           _ZN2at6native18elementwise_kernelILi128ELi2EZNS0_22gpu_kernel_impl_nocastINS0_13BinaryFunctorIdddNS0_15binary_internal10DivFunctorIdEEEEEEvRNS_18TensorIteratorBaseERKT_EUliE_EEviT1_,(.L_x_19299 - _ZN2at6native18elementwise_kernelILi128ELi2EZNS0_22gpu_kernel_impl_nocastINS0_13BinaryFunctorIdddNS0_15binary_internal10DivFunctorIdEEEEEEvRNS_18TensorIteratorBaseERKT_EUliE_EEviT1_)
        .other          _ZN2at6native18elementwise_kernelILi128ELi2EZNS0_22gpu_kernel_impl_nocastINS0_13BinaryFunctorIdddNS0_15binary_internal10DivFunctorIdEEEEEEvRNS_18TensorIteratorBaseERKT_EUliE_EEviT1_,@"STO_CUDA_ENTRY STV_DEFAULT"
_ZN2at6native18elementwise_kernelILi128ELi2EZNS0_22gpu_kernel_impl_nocastINS0_13BinaryFunctorIdddNS0_15binary_internal10DivFunctorIdEEEEEEvRNS_18TensorIteratorBaseERKT_EUliE_EEviT1_:
.text._ZN2at6native18elementwise_kernelILi128ELi2EZNS0_22gpu_kernel_impl_nocastINS0_13BinaryFunctorIdddNS0_15binary_internal10DivFunctorIdEEEEEEvRNS_18TensorIteratorBaseERKT_EUliE_EEviT1_:
        /* <DEDUP_REMOVED lines=362> */
.L_x_14094:
[----:B------:R-:W-:Y:S02]  /*16a0*/  ULDC.64 UR6, c[0x0][0x488] ;  /* 0x0001220000067ab9 */ /* 0x000fe40000000a00 */
[----:B------:R-:W-:-:S04]  /*16b0*/  IADD3 R6, P0, R2, UR6, RZ ;  /* 0x0000000602067c10 */ /* 0x000fc8000ff1e0ff */
[----:B------:R-:W-:Y:S01]  /*16c0*/  IADD3.X R7, RZ, UR7, RZ, P0, !PT ;  /* 0x00000007ff077c10 */ /* 0x000fe200087fe4ff */
[----:B------:R-:W-:-:S05]  /*16d0*/  ULDC.64 UR6, c[0x0][0x480] ;  /* 0x0001200000067ab9 */ /* 0x000fca0000000a00 */
[----:B------:R-:W2:Y:S01]  /*16e0*/  LDG.E.64 R6, desc[UR4][R6.64] ;  /* 0x0000000406067981 */ /* 0x000ea2000c1e1b00 */
[----:B------:R-:W-:-:S04]  /*16f0*/  IADD3 R8, P0, R0, UR6, RZ ;  /* 0x0000000600087c10 */ /* 0x000fc8000ff1e0ff */
[----:B------:R-:W-:Y:S01]  /*1700*/  IADD3.X R9, RZ, UR7, RZ, P0, !PT ;  /* 0x00000007ff097c10 */ /* 0x000fe200087fe4ff */
[----:B------:R-:W-:-:S05]  /*1710*/  ULDC.64 UR6, c[0x0][0x478] ;  /* 0x00011e0000067ab9 */ /* 0x000fca0000000a00 */
[----:B------:R-:W3:Y:S01]  /*1720*/  LDG.E.64 R8, desc[UR4][R8.64] ;  /* 0x0000000408087981 */ /* 0x000ee2000c1e1b00 */
[----:B------:R-:W-:Y:S01]  /*1730*/  MOV R2, 0x1 ;  /* 0x0000000100027802 */ /* 0x000fe20000000f00 */
[----:B------:R-:W-:Y:S01]  /*1740*/  BSSY B1, `(.L_x_14095) ;  /* 0x0000012000017945 */ /* 0x000fe20003800000 */
[----:B------:R-:W-:-:S04]  /*1750*/  IADD3 R4, P1, R5, UR6, RZ ;  /* 0x0000000605047c10 */ /* 0x000fc8000ff3e0ff */
[----:B------:R-:W-:Y:S01]  /*1760*/  IADD3.X R5, RZ, UR7, RZ, P1, !PT ;  /* 0x00000007ff057c10 */ /* 0x000fe20008ffe4ff */
[----:B--2---:R-:W0:Y:S01]  /*1770*/  MUFU.RCP64H R3, R7 ;  /* 0x0000000700037308 */ /* 0x004e220000001800 */
[----:B---3--:R-:W-:Y:S01]  /*1780*/  FSETP.GEU.AND P2, PT, |R9|, 6.5827683646048100446e-37, PT ;  /* 0x036000000900780b */ /* 0x008fe20003f4e200 */
        /* <DEDUP_REMOVED lines=11> */
[----:B------:R-:W-:-:S07]  /*1840*/  MOV R16, 0x1860 ;  /* 0x0000186000107802 */ /* 0x000fce0000000f00 */
[----:B------:R-:W-:Y:S05]  /*1850*/  CALL.REL.NOINC `($__internal_44_$__cuda_sm20_div_rn_f64_full) ;  /* 0x0000001800207944 */ /* 0x000fea0003c00000 */
.L_x_14096:
[----:B------:R-:W-:Y:S05]  /*1860*/  BSYNC B1 ;  /* 0x0000000000017941 */ /* 0x000fea0003800000 */
.L_x_14095:
[----:B------:R-:W-:Y:S01]  /*1870*/  LEA R13, R14, R13, 0x8 ;  /* 0x0000000d0e0d7211 */ /* 0x000fe200078e40ff */
[----:B------:R0:W-:Y:S04]  /*1880*/  STG.E.64 desc[UR4][R4.64], R2 ;  /* 0x0000000204007986 */ /* 0x0001e8000c101b04 */
[----:B0-----:R-:W-:-:S07]  /*1890*/  VIADD R3, R13, 0x80 ;  /* 0x000000800d037836 */ /* 0x001fce0000000000 */
.L_x_14093:
[----:B------:R-:W-:Y:S05]  /*18a0*/  BSYNC B0 ;  /* 0x0000000000007941 */ /* 0x000fea0003800000 */
.L_x_14092:
[----:B------:R-:W-:Y:S02]  /*18b0*/  ULDC UR6, c[0x0][0x210] ;  /* 0x0000840000067ab9 */ /* 0x000fe40000000800 */
[----:B------:R-:W-:-:S13]  /*18c0*/  ISETP.GE.AND P0, PT, R3, UR6, PT ;  /* 0x0000000603007c0c */ /* 0x000fda000bf06270 */
[----:B------:R-:W-:Y:S05]  /*18d0*/  @P0 EXIT ;  /* 0x000000000000094d */ /* 0x000fea0003800000 */
[----:B------:R-:W0:Y:S01]  /*18e0*/  LDC R4, c[0x0][0x218] ;  /* 0x00008600ff047b82 */ /* 0x000e220000000800 */
[----:B------:R-:W-:Y:S01]  /*18f0*/  HFMA2.MMA R0, -RZ, RZ, 0, 0 ;  /* 0x00000000ff007435 */ /* 0x000fe200000001ff */
[----:B------:R-:W-:Y:S02]  /*1900*/  MOV R2, RZ ;  /* 0x000000ff00027202 */ /* 0x000fe40000000f00 */
        /* <DEDUP_REMOVED lines=350> */
.L_x_14097:
[----:B------:R-:W-:Y:S02]  /*2ef0*/  ULDC.64 UR6, c[0x0][0x488] ;  /* 0x0001220000067ab9 */ /* 0x000fe40000000a00 */
[----:B------:R-:W-:-:S05]  /*2f00*/  IADD3 R6, P0, R2, UR6, RZ ;  /* 0x0000000602067c10 */ /* 0x000fca000ff1e0ff */
[----:B------:R-:W-:Y:S01]  /*2f10*/  IMAD.X R7, RZ, RZ, UR7, P0 ;  /* 0x00000007ff077e24 */ /* 0x000fe200080e06ff */
        /* <DEDUP_REMOVED lines=25> */
.L_x_14099:
[----:B------:R-:W-:Y:S05]  /*30b0*/  BSYNC B0 ;  /* 0x0000000000007941 */ /* 0x000fea0003800000 */
.L_x_14098:
[----:B------:R-:W-:Y:S01]  /*30c0*/  STG.E.64 desc[UR4][R4.64], R2 ;  /* 0x0000000204007986 */ /* 0x000fe2000c101b04 */
[----:B------:R-:W-:Y:S05]  /*30d0*/  EXIT ;  /* 0x000000000000794d */ /* 0x000fea0003800000 */
        .weak           $__internal_44_$__cuda_sm20_div_rn_f64_full
        .type           $__internal_44_$__cuda_sm20_div_rn_f64_full,@function
        .size           $__internal_44_$__cuda_sm20_div_rn_f64_full,(.L_x_19299 - $__internal_44_$__cuda_sm20_div_rn_f64_full)
$__internal_44_$__cuda_sm20_div_rn_f64_full:
[C---:B------:R-:W-:Y:S01]  /*30e0*/  FSETP.GEU.AND P0, PT, |R7|.reuse, 1.469367938527859385e-39, PT ;  /* 0x001000000700780b */ /* 0x040fe20003f0e200 */
[----:B------:R-:W-:Y:S01]  /*30f0*/  BSSY B2, `(.L_x_14100) ;  /* 0x0000056000027945 */ /* 0x000fe20003800000 */
[----:B------:R-:W-:Y:S02]  /*3100*/  LOP3.LUT R2, R7, 0x800fffff, RZ, 0xc0, !PT ;  /* 0x800fffff07027812 */ /* 0x000fe400078ec0ff */
[----:B------:R-:W-:Y:S02]  /*3110*/  FSETP.GEU.AND P2, PT, |R9|, 1.469367938527859385e-39, PT ;  /* 0x001000000900780b */ /* 0x000fe40003f4e200 */
[----:B------:R-:W-:Y:S02]  /*3120*/  LOP3.LUT R3, R2, 0x3ff00000, RZ, 0xfc, !PT ;  /* 0x3ff0000002037812 */ /* 0x000fe400078efcff */
[----:B------:R-:W-:Y:S02]  /*3130*/  MOV R2, R6 ;  /* 0x0000000600027202 */ /* 0x000fe40000000f00 */
[----:B------:R-:W-:-:S02]  /*3140*/  MOV R18, 0x1 ;  /* 0x0000000100127802 */ /* 0x000fc40000000f00 */
[----:B------:R-:W-:Y:S01]  /*3150*/  LOP3.LUT R12, R9, 0x7ff00000, RZ, 0xc0, !PT ;  /* 0x7ff00000090c7812 */ /* 0x000fe200078ec0ff */
[----:B------:R-:W-:Y:S01]  /*3160*/  @!P0 DMUL R2, R6, 8.98846567431157953865e+307 ;  /* 0x7fe0000006028828 */ /* 0x000fe20000000000 */
[C---:B------:R-:W-:Y:S02]  /*3170*/  LOP3.LUT R15, R7.reuse, 0x7ff00000, RZ, 0xc0, !PT ;  /* 0x7ff00000070f7812 */ /* 0x040fe400078ec0ff */
[----:B------:R-:W-:Y:S02]  /*3180*/  MOV R0, 0x1ca00000 ;  /* 0x1ca0000000007802 */ /* 0x000fe40000000f00 */
[----:B------:R-:W-:Y:S01]  /*3190*/  @!P2 LOP3.LUT R17, R7, 0x7ff00000, RZ, 0xc0, !PT ;  /* 0x7ff000000711a812 */ /* 0x000fe200078ec0ff */
[----:B------:R-:W0:Y:S01]  /*31a0*/  MUFU.RCP64H R19, R3 ;  /* 0x0000000300137308 */ /* 0x000e220000001800 */
[C---:B------:R-:W-:Y:S02]  /*31b0*/  ISETP.GE.U32.AND P1, PT, R12.reuse, R15, PT ;  /* 0x0000000f0c00720c */ /* 0x040fe40003f26070 */
[----:B------:R-:W-:-:S02]  /*31c0*/  @!P2 ISETP.GE.U32.AND P3, PT, R12, R17, PT ;  /* 0x000000110c00a20c */ /* 0x000fc40003f66070 */
[----:B------:R-:W-:Y:S02]  /*31d0*/  @!P2 MOV R22, RZ ;  /* 0x000000ff0016a202 */ /* 0x000fe40000000f00 */
[----:B------:R-:W-:Y:S02]  /*31e0*/  @!P2 SEL R17, R0, 0x63400000, !P3 ;  /* 0x634000000011a807 */ /* 0x000fe40005800000 */
[----:B------:R-:W-:Y:S02]  /*31f0*/  @!P0 LOP3.LUT R15, R3, 0x7ff00000, RZ, 0xc0, !PT ;  /* 0x7ff00000030f8812 */ /* 0x000fe400078ec0ff */
[----:B------:R-:W-:Y:S02]  /*3200*/  @!P2 LOP3.LUT R17, R17, 0x80000000, R9, 0xf8, !PT ;  /* 0x800000001111a812 */ /* 0x000fe400078ef809 */
[----:B------:R-:W-:Y:S02]  /*3210*/  IADD3 R25, R15, -0x1, RZ ;  /* 0xffffffff0f197810 */ /* 0x000fe40007ffe0ff */
[----:B------:R-:W-:Y:S01]  /*3220*/  @!P2 LOP3.LUT R23, R17, 0x100000, RZ, 0xfc, !PT ;  /* 0x001000001117a812 */ /* 0x000fe200078efcff */
[----:B0-----:R-:W-:Y:S01]  /*3230*/  DFMA R10, R18, -R2, 1 ;  /* 0x3ff00000120a742b */ /* 0x001fe20000000802 */
[----:B------:R-:W-:-:S07]  /*3240*/  MOV R17, R12 ;  /* 0x0000000c00117202 */ /* 0x000fce0000000f00 */
[----:B------:R-:W-:-:S08]  /*3250*/  DFMA R10, R10, R10, R10 ;  /* 0x0000000a0a0a722b */ /* 0x000fd0000000000a */
[----:B------:R-:W-:Y:S01]  /*3260*/  DFMA R18, R18, R10, R18 ;  /* 0x0000000a1212722b */ /* 0x000fe20000000012 */
[----:B------:R-:W-:Y:S01]  /*3270*/  SEL R11, R0, 0x63400000, !P1 ;  /* 0x63400000000b7807 */ /* 0x000fe20004800000 */
[----:B------:R-:W-:-:S03]  /*3280*/  IMAD.MOV.U32 R10, RZ, RZ, R8 ;  /* 0x000000ffff0a7224 */ /* 0x000fc600078e0008 */
[----:B------:R-:W-:-:S03]  /*3290*/  LOP3.LUT R11, R11, 0x800fffff, R9, 0xf8, !PT ;  /* 0x800fffff0b0b7812 */ /* 0x000fc600078ef809 */
[----:B------:R-:W-:-:S03]  /*32a0*/  DFMA R20, R18, -R2, 1 ;  /* 0x3ff000001214742b */ /* 0x000fc60000000802 */
[----:B------:R-:W-:-:S05]  /*32b0*/  @!P2 DFMA R10, R10, 2, -R22 ;  /* 0x400000000a0aa82b */ /* 0x000fca0000000816 */
        /* <DEDUP_REMOVED lines=9> */
[----:B------:R-:W-:-:S04]  /*3350*/  LOP3.LUT R9, R7, 0x7ff00000, RZ, 0xc0, !PT ;  /* 0x7ff0000007097812 */ /* 0x000fc800078ec0ff */
[CC--:B------:R-:W-:Y:S02]  /*3360*/  VIADDMNMX R8, R12.reuse, -R9.reuse, 0xb9600000, !PT ;  /* 0xb96000000c087446 */ /* 0x0c0fe40007800909 */
[----:B------:R-:W-:Y:S02]  /*3370*/  ISETP.GE.U32.AND P0, PT, R12, R9, PT ;  /* 0x000000090c00720c */ /* 0x000fe40003f06070 */
[----:B------:R-:W-:Y:S02]  /*3380*/  VIMNMX R8, R8, 0x46a00000, PT ;  /* 0x46a0000008087848 */ /* 0x000fe40003fe0100 */
[----:B------:R-:W-:-:S04]  /*3390*/  SEL R9, R0, 0x63400000, !P0 ;  /* 0x6340000000097807 */ /* 0x000fc80004000000 */
[----:B------:R-:W-:Y:S01]  /*33a0*/  IADD3 R0, -R9, R8, RZ ;  /* 0x0000000809007210 */ /* 0x000fe20007ffe1ff */
[----:B------:R-:W-:-:S03]  /*33b0*/  IMAD.MOV.U32 R8, RZ, RZ, RZ ;  /* 0x000000ffff087224 */ /* 0x000fc600078e00ff */
        /* <DEDUP_REMOVED lines=10> */
[----:B------:R-:W-:Y:S01]  /*3460*/  IADD3 R3, -R0, RZ, RZ ;  /* 0x000000ff00037210 */ /* 0x000fe20007ffe1ff */
[----:B------:R-:W-:Y:S01]  /*3470*/  DMUL.RP R8, R22, R8 ;  /* 0x0000000816087228 */ /* 0x000fe20000008000 */
[----:B------:R-:W-:-:S06]  /*3480*/  MOV R2, RZ ;  /* 0x000000ff00027202 */ /* 0x000fcc0000000f00 */
[----:B------:R-:W-:-:S03]  /*3490*/  DFMA R2, R18, -R2, R22 ;  /* 0x800000021202722b */ /* 0x000fc60000000016 */
[----:B------:R-:W-:-:S03]  /*34a0*/  LOP3.LUT R7, R9, R7, RZ, 0x3c, !PT ;  /* 0x0000000709077212 */ /* 0x000fc600078e3cff */
[----:B------:R-:W-:-:S04]  /*34b0*/  IADD3 R2, -R0, -0x43300000, RZ ;  /* 0xbcd0000000027810 */ /* 0x000fc80007ffe1ff */
[----:B------:R-:W-:-:S04]  /*34c0*/  FSETP.NEU.AND P0, PT, |R3|, R2, PT ;  /* 0x000000020300720b */ /* 0x000fc80003f0d200 */
[----:B------:R-:W-:Y:S02]  /*34d0*/  FSEL R18, R8, R18, !P0 ;  /* 0x0000001208127208 */ /* 0x000fe40004000000 */
[----:B------:R-:W-:Y:S01]  /*34e0*/  FSEL R19, R7, R19, !P0 ;  /* 0x0000001307137208 */ /* 0x000fe20004000000 */
[----:B------:R-:W-:Y:S06]  /*34f0*/  BRA `(.L_x_14102) ;  /* 0x0000000000547947 */ /* 0x000fec0003800000 */
.L_x_14101:
        /* <DEDUP_REMOVED lines=11> */
[----:B------:R-:W-:Y:S02]  /*35b0*/  @P0 LOP3.LUT R0, R19, 0x7ff00000, RZ, 0xfc, !PT ;  /* 0x7ff0000013000812 */ /* 0x000fe400078efcff */
[----:B------:R-:W-:Y:S01]  /*35c0*/  @!P0 MOV R18, RZ ;  /* 0x000000ff00128202 */ /* 0x000fe20000000f00 */
[----:B------:R-:W-:Y:S01]  /*35d0*/  @P0 IMAD.MOV.U32 R18, RZ, RZ, RZ ;  /* 0x000000ffff120224 */ /* 0x000fe200078e00ff */
[----:B------:R-:W-:Y:S01]  /*35e0*/  @P0 MOV R19, R0 ;  /* 0x0000000000130202 */ /* 0x000fe20000000f00 */
[----:B------:R-:W-:Y:S06]  /*35f0*/  BRA `(.L_x_14102) ;  /* 0x0000000000147947 */ /* 0x000fec0003800000 */
.L_x_14104:
[----:B------:R-:W-:Y:S02]  /*3600*/  LOP3.LUT R19, R7, 0x80000, RZ, 0xfc, !PT ;  /* 0x0008000007137812 */ /* 0x000fe400078efcff */
[----:B------:R-:W-:Y:S01]  /*3610*/  MOV R18, R6 ;  /* 0x0000000600127202 */ /* 0x000fe20000000f00 */
[----:B------:R-:W-:Y:S06]  /*3620*/  BRA `(.L_x_14102) ;  /* 0x0000000000087947 */ /* 0x000fec0003800000 */
.L_x_14103:
[----:B------:R-:W-:Y:S02]  /*3630*/  LOP3.LUT R19, R9, 0x80000, RZ, 0xfc, !PT ;  /* 0x0008000009137812 */ /* 0x000fe400078efcff */
[----:B------:R-:W-:-:S07]  /*3640*/  MOV R18, R8 ;  /* 0x0000000800127202 */ /* 0x000fce0000000f00 */
.L_x_14102:
[----:B------:R-:W-:Y:S05]  /*3650*/  BSYNC B2 ;  /* 0x0000000000027941 */ /* 0x000fea0003800000 */
.L_x_14100:
[----:B------:R-:W-:Y:S01]  /*3660*/  HFMA2.MMA R17, -RZ, RZ, 0, 0 ;  /* 0x00000000ff117435 */ /* 0x000fe200000001ff */
[----:B------:R-:W-:Y:S02]  /*3670*/  MOV R2, R18 ;  /* 0x0000001200027202 */ /* 0x000fe40000000f00 */
[----:B------:R-:W-:-:S03]  /*3680*/  MOV R3, R19 ;  /* 0x0000001300037202 */ /* 0x000fc60000000f00 */
[----:B------:R-:W-:Y:S05]  /*3690*/  RET.REL.NODEC R16 `(_ZN2at6native18elementwise_kernelILi128ELi2EZNS0_22gpu_kernel_impl_nocastINS0_13BinaryFunctorIdddNS0_15binary_internal10DivFunctorIdEEEEEEvRNS_18TensorIteratorBaseERKT_EUliE_EEviT1_) ;  /* 0xffffffc810587950 */ /* 0x000fea0003c3ffff */
.L_x_14105:
        /* <DEDUP_REMOVED lines=14> */
.L_x_19299:


//--------------------- .text._ZN2at6native27unrolled_elementwise_kernelINS0_13BinaryFunctorIdddNS0_15binary_internal10DivFunctorIdEEEESt5arrayIPcLm3EELi4E23TrivialOffsetCalculatorILi2EjESA_ILi1EjENS0_6memory15LoadWithoutCastENSD_16StoreWithoutCastEEEviT_T0_T2_T3_T4_T5_ --------------------------
	.section	.text._ZN2at6native27unrolled_elementwise_kernelINS0_13BinaryFunctorIdddNS0_15binary_internal10DivFunctorIdEEEESt5arrayIPcLm3EELi4E23TrivialOffsetCalculatorILi2EjESA_ILi1EjENS0_6memory15LoadWithoutCastENSD_16StoreWithoutCastEEEviT_T0_T2_T3_T4_T5_,"ax",@progbits
	.align	128
        .global         _ZN2at6native27unrolled_elementwise_kernelINS0_13BinaryFunctorIdddNS0_15binary_internal10DivFunctorIdEEEESt5arrayIPcLm3EELi4E23TrivialOffsetCalculatorILi2EjESA_ILi1EjENS0_6memory15LoadWithoutCastENSD_16StoreWithoutCastEEEviT_T0_T2_T3_T4_T5_
        .type           _ZN2at6native27unrolled_elementwise_kernelINS0_13BinaryFunctorIdddNS0_15binary_internal10DivFunctorIdEEEESt5arrayIPcLm3EELi4E23TrivialOffsetCalculatorILi2EjESA_ILi1EjENS0_6memory15LoadWithoutCastENSD_16StoreWithoutCastEEEviT_T0_T2_T3_T4_T5_,@function
        .size           _ZN2at6native27unrolled_elementwise_kernelINS0_13BinaryFunctorIdddNS0_15binary_internal10DivFunctorIdEEEESt5arrayIPcLm3EELi4E23TrivialOffsetCalculatorILi2EjESA_ILi1EjENS0_6memory15LoadWithoutCastENSD_16StoreWithoutCastEEEviT_T0_T2_T3_T4_T5_,(.L_x_19300 - _ZN2at6native27unrolled_elementwise_kernelINS0_13BinaryFunctorIdddNS0_15binary_internal10DivFunctorIdEEEESt5arrayIPcLm3EELi4E23TrivialOffsetCalculatorILi2EjESA_ILi1EjENS0_6memory15LoadWithoutCastENSD_16StoreWithoutCastEEEviT_T0_T2_T3_T4_T5_)
        .other          _ZN2at6native27unrolled_elementwise_kernelINS0_13BinaryFunctorIdddNS0_15binary_internal10DivFunctorIdEEEESt5arrayIPcLm3EELi4E23TrivialOffsetCalculatorILi2EjESA_ILi1EjENS0_6memory15LoadWithoutCastENSD_16StoreWithoutCastEEEviT_T0_T2_T3_T4_T5_,@"STO_CUDA_ENTRY STV_DEFAULT"
_ZN2at6native27unrolled_elementwise_kernelINS0_13BinaryFunctorIdddNS0_15binary_internal10DivFunctorIdEEEESt5arrayIPcLm3EELi4E23TrivialOffsetCalculatorILi2EjESA_ILi1EjENS0_6memory15LoadWithoutCastENSD_16StoreWithoutCastEEEviT_T0_T2_T3_T4_T5_:
.text._ZN2at6native27unrolled_elementwise_kernelINS0_13BinaryFunctorIdddNS0_15binary_internal10DivFunctorIdEEEESt5arrayIPcLm3EELi4E23TrivialOffsetCalculatorILi2EjESA_ILi1EjENS0_6memory15LoadWithoutCastENSD_16StoreWithoutCastEEEviT_T0_T2_T3_T4_T5_:
[----:B------:R-:W-:Y:S01]  /*0000*/  LDC R1, c[0x0][0x28] ;  /* 0x00000a00ff017b82 */ /* 0x000fe20000000800 */
[----:B------:R-:W0:Y:S07]  /*0010*/  S2R R9, SR_CTAID.X ;  /* 0x0000000000097919 */ /* 0x000e2e0000002500 */
[----:B------:R-:W0:Y:S01]  /*0020*/  LDC R0, c[0x0][0x210] ;  /* 0x00008400ff007b82 */ /* 0x000e220000000800 */
[----:B------:R-:W-:Y:S01]  /*0030*/  ULDC.64 UR4, c[0x0][0x208] ;  /* 0x0000820000047ab9 */ /* 0x000fe20000000a00 */
[----:B------:R-:W-:Y:S01]  /*0040*/  CS2R R12, SRZ ;  /* 0x00000000000c7805 */ /* 0x000fe2000001ff00 */
[----:B------:R-:W1:Y:S01]  /*0050*/  S2R R10, SR_TID.X ;  /* 0x00000000000a7919 */ /* 0x000e620000002100 */
[----:B------:R-:W-:Y:S01]  /*0060*/  CS2R R6, SRZ ;  /* 0x0000000000067805 */ /* 0x000fe2000001ff00 */
[----:B0-----:R-:W-:-:S02]  /*0070*/  IMAD R11, R9, -0x200, R0 ;  /* 0xfffffe00090b7824 */ /* 0x001fc400078e0200 */
[----:B-1----:R-:W-:-:S03]  /*0080*/  IMAD.MOV.U32 R0, RZ, RZ, R10 ;  /* 0x000000ffff007224 */ /* 0x002fc600078e000a */
[----:B------:R-:W-:-:S13]  /*0090*/  ISETP.GE.AND P1, PT, R10, R11, PT ;  /* 0x0000000b0a00720c */ /* 0x000fda0003f26270 */
[----:B------:R-:W-:Y:S01]  /*00a0*/  @!P1 IMAD R5, R9, 0x200, R0 ;  /* 0x0000020009059824 */ /* 0x000fe200078e0200 */
[----:B------:R-:W0:Y:S01]  /*00b0*/  @!P1 LDC.64 R20, c[0x0][0x220] ;  /* 0x00008800ff149b82 */ /* 0x000e220000000a00 */
[----:B------:R-:W-:-:S05]  /*00c0*/  @!P1 VIADD R0, R0, 0x80 ;  /* 0x0000008000009836 */ /* 0x000fca0000000000 */
[C---:B------:R-:W-:Y:S02]  /*00d0*/  ISETP.GE.AND P0, PT, R0.reuse, R11, PT ;  /* 0x0000000b0000720c */ /* 0x040fe40003f06270 */
[----:B------:R-:W1:Y:S11]  /*00e0*/  @!P1 LDC.64 R22, c[0x0][0x228] ;  /* 0x00008a00ff169b82 */ /* 0x000e760000000a00 */
[----:B------:R-:W-:Y:S01]  /*00f0*/  @!P0 IMAD R31, R9, 0x200, R0 ;  /* 0x00000200091f8824 */ /* 0x000fe200078e0200 */
[----:B------:R-:W2:Y:S01]  /*0100*/  @!P0 LDC.64 R24, c[0x0][0x220] ;  /* 0x00008800ff188b82 */ /* 0x000ea20000000a00 */
[----:B------:R-:W-:-:S02]  /*0110*/  @!P0 VIADD R0, R0, 0x80 ;  /* 0x0000008000008836 */ /* 0x000fc40000000000 */
[----:B0-----:R-:W-:-:S03]  /*0120*/  @!P1 IMAD.WIDE.U32 R20, R5, 0x8, R20 ;  /* 0x0000000805149825 */ /* 0x001fc600078e0014 */
[CC--:B------:R-:W-:Y:S02]  /*0130*/  ISETP.GE.AND P3, PT, R0.reuse, R11.reuse, PT ;  /* 0x0000000b0000720c */ /* 0x0c0fe40003f66270 */
[----:B------:R-:W0:Y:S01]  /*0140*/  @!P0 LDC.64 R28, c[0x0][0x228] ;  /* 0x00008a00ff1c8b82 */ /* 0x000e220000000a00 */
[----:B-1----:R-:W-:Y:S01]  /*0150*/  @!P1 IMAD.WIDE.U32 R22, R5, 0x8, R22 ;  /* 0x0000000805169825 */ /* 0x002fe200078e0016 */
[----:B------:R-:W-:Y:S02]  /*0160*/  CS2R R4, SRZ ;  /* 0x0000000000047805 */ /* 0x000fe4000001ff00 */
[----:B------:R-:W-:Y:S02]  /*0170*/  CS2R R36, SRZ ;  /* 0x0000000000247805 */ /* 0x000fe4000001ff00 */
[----:B------:R-:W5:Y:S05]  /*0180*/  @!P1 LDG.E.64 R12, desc[UR4][R22.64] ;  /* 0x00000004160c9981 */ /* 0x000f6a000c1e1b00 */
[----:B------:R-:W-:Y:S01]  /*0190*/  @!P3 IMAD R33, R9, 0x200, R0 ;  /* 0x000002000921b824 */ /* 0x000fe200078e0200 */
[----:B------:R-:W-:Y:S01]  /*01a0*/  @!P3 IADD3 R0, R0, 0x80, RZ ;  /* 0x000000800000b810 */ /* 0x000fe20007ffe0ff */
[----:B------:R-:W1:Y:S01]  /*01b0*/  @!P3 LDC.64 R18, c[0x0][0x220] ;  /* 0x00008800ff12bb82 */ /* 0x000e620000000a00 */
[----:B------:R3:W5:Y:S02]  /*01c0*/  @!P1 LDG.E.64 R4, desc[UR4][R20.64] ;  /* 0x0000000414049981 */ /* 0x000764000c1e1b00 */
[----:B------:R-:W-:Y:S01]  /*01d0*/  ISETP.GE.AND P2, PT, R0, R11, PT ;  /* 0x0000000b0000720c */ /* 0x000fe20003f46270 */
[----:B--2---:R-:W-:-:S04]  /*01e0*/  @!P0 IMAD.WIDE.U32 R26, R31, 0x8, R24 ;  /* 0x000000081f1a8825 */ /* 0x004fc800078e0018 */
[----:B------:R-:W2:Y:S01]  /*01f0*/  @!P3 LDC.64 R16, c[0x0][0x228] ;  /* 0x00008a00ff10bb82 */ /* 0x000ea20000000a00 */
[----:B------:R4:W5:Y:S07]  /*0200*/  @!P0 LDG.E.64 R6, desc[UR4][R26.64] ;  /* 0x000000041a068981 */ /* 0x00096e000c1e1b00 */
[----:B------:R-:W4:Y:S08]  /*0210*/  @!P2 LDC.64 R14, c[0x0][0x220] ;  /* 0x00008800ff0eab82 */ /* 0x000f300000000a00 */
[----:B------:R-:W4:Y:S01]  /*0220*/  @!P2 LDC.64 R2, c[0x0][0x228] ;  /* 0x00008a00ff02ab82 */ /* 0x000f220000000a00 */
[----:B------:R-:W-:-:S02]  /*0230*/  @!P2 IMAD R35, R9, 0x200, R0 ;  /* 0x000002000923a824 */ /* 0x000fc400078e0200 */
[----:B0-----:R-:W-:Y:S01]  /*0240*/  @!P0 IMAD.WIDE.U32 R28, R31, 0x8, R28 ;  /* 0x000000081f1c8825 */ /* 0x001fe200078e001c */
[----:B---3--:R-:W-:-:S03]  /*0250*/  CS2R R20, SRZ ;  /* 0x0000000000147805 */ /* 0x008fc6000001ff00 */
[C---:B-1----:R-:W-:Y:S01]  /*0260*/  @!P3 IMAD.WIDE.U32 R30, R33.reuse, 0x8, R18 ;  /* 0x00000008211eb825 */ /* 0x042fe200078e0012 */
[----:B------:R-:W-:Y:S01]  /*0270*/  CS2R R18, SRZ ;  /* 0x0000000000127805 */ /* 0x000fe2000001ff00 */
[----:B------:R0:W5:Y:S02]  /*0280*/  @!P0 LDG.E.64 R36, desc[UR4][R28.64] ;  /* 0x000000041c248981 */ /* 0x000164000c1e1b00 */
[----:B--2---:R-:W-:Y:S01]  /*0290*/  @!P3 IMAD.WIDE.U32 R32, R33, 0x8, R16 ;  /* 0x000000082120b825 */ /* 0x004fe200078e0010 */
[----:B------:R-:W-:-:S03]  /*02a0*/  CS2R R16, SRZ ;  /* 0x0000000000107805 */ /* 0x000fc6000001ff00 */
[C---:B----4-:R-:W-:Y:S01]  /*02b0*/  @!P2 IMAD.WIDE.U32 R24, R35.reuse, 0x8, R14 ;  /* 0x000000082318a825 */ /* 0x050fe200078e000e */
[----:B------:R-:W-:Y:S02]  /*02c0*/  CS2R R14, SRZ ;  /* 0x00000000000e7805 */ /* 0x000fe4000001ff00 */
[----:B------:R0:W5:Y:S04]  /*02d0*/  @!P3 LDG.E.64 R16, desc[UR4][R32.64] ;  /* 0x000000042010b981 */ /* 0x000168000c1e1b00 */
[----:B------:R0:W5:Y:S01]  /*02e0*/  @!P2 LDG.E.64 R18, desc[UR4][R24.64] ;  /* 0x000000041812a981 */ /* 0x000162000c1e1b00 */
[----:B------:R-:W-:-:S03]  /*02f0*/  @!P2 IMAD.WIDE.U32 R2, R35, 0x8, R2 ;  /* 0x000000082302a825 */ /* 0x000fc600078e0002 */
[----:B------:R0:W5:Y:S04]  /*0300*/  @!P3 LDG.E.64 R14, desc[UR4][R30.64] ;  /* 0x000000041e0eb981 */ /* 0x000168000c1e1b00 */
[----:B------:R0:W5:Y:S01]  /*0310*/  @!P2 LDG.E.64 R20, desc[UR4][R2.64] ;  /* 0x000000040214a981 */ /* 0x000162000c1e1b00 */
[----:B------:R-:W-:Y:S04]  /*0320*/  BSSY B0, `(.L_x_14106) ;  /* 0x0000018000007945 */ /* 0x000fe80003800000 */
[----:B------:R-:W-:Y:S05]  /*0330*/  @P1 BRA `(.L_x_14107) ;  /* 0x0000000000581947 */ /* 0x000fea0003800000 */
[----:B0----5:R-:W0:Y:S01]  /*0340*/  MUFU.RCP64H R3, R13 ;  /* 0x0000000d00037308 */ /* 0x021e220000001800 */
        /* <DEDUP_REMOVED lines=18> */
[----:B------:R-:W-:Y:S05]  /*0470*/  CALL.REL.NOINC `($__internal_45_$__cuda_sm20_div_rn_f64_full) ;  /* 0x0000000400bc7944 */ /* 0x000fea0003c00000 */
[----:B------:R-:W-:Y:S01]  /*0480*/  MOV R2, R30 ;  /* 0x0000001e00027202 */ /* 0x000fe20000000f00 */
[----:B------:R-:W-:-:S07]  /*0490*/  IMAD.MOV.U32 R3, RZ, RZ, R31 ;  /* 0x000000ffff037224 */ /* 0x000fce00078e001f */
.L_x_14107:
[----:B------:R-:W-:Y:S05]  /*04a0*/  BSYNC B0 ;  /* 0x0000000000007941 */ /* 0x000fea0003800000 */
.L_x_14106:
[----:B-----5:R-:W-:Y:S01]  /*04b0*/  VIADD R12, R10, 0x80 ;  /* 0x000000800a0c7836 */ /* 0x020fe20000000000 */
[----:B------:R-:W-:Y:S04]  /*04c0*/  BSSY B0, `(.L_x_14108) ;  /* 0x0000019000007945 */ /* 0x000fe80003800000 */
[----:B------:R-:W-:-:S13]  /*04d0*/  ISETP.GE.AND P0, PT, R12, R11, PT ;  /* 0x0000000b0c00720c */ /* 0x000fda0003f06270 */
[----:B------:R-:W-:Y:S05]  /*04e0*/  @P0 BRA `(.L_x_14109) ;  /* 0x0000000000580947 */ /* 0x000fea0003800000 */
[----:B------:R-:W1:Y:S01]  /*04f0*/  MUFU.RCP64H R5, R37 ;  /* 0x0000002500057308 */ /* 0x000e620000001800 */
[----:B------:R-:W-:Y:S01]  /*0500*/  IMAD.MOV.U32 R4, RZ, RZ, 0x1 ;  /* 0x00000001ff047424 */ /* 0x000fe200078e00ff */
[----:B------:R-:W-:-:S05]  /*0510*/  FSETP.GEU.AND P2, PT, |R7|, 6.5827683646048100446e-37, PT ;  /* 0x036000000700780b */ /* 0x000fca0003f4e200 */
[----:B-1----:R-:W-:-:S08]  /*0520*/  DFMA R22, R4, -R36, 1 ;  /* 0x3ff000000416742b */ /* 0x002fd00000000824 */
[----:B------:R-:W-:-:S08]  /*0530*/  DFMA R22, R22, R22, R22 ;  /* 0x000000161616722b */ /* 0x000fd00000000016 */
[----:B------:R-:W-:-:S08]  /*0540*/  DFMA R22, R4, R22, R4 ;  /* 0x000000160416722b */ /* 0x000fd00000000004 */
[----:B------:R-:W-:-:S08]  /*0550*/  DFMA R4, R22, -R36, 1 ;  /* 0x3ff000001604742b */ /* 0x000fd00000000824 */
[----:B------:R-:W-:-:S08]  /*0560*/  DFMA R4, R22, R4, R22 ;  /* 0x000000041604722b */ /* 0x000fd00000000016 */
[----:B------:R-:W-:-:S08]  /*0570*/  DMUL R22, R4, R6 ;  /* 0x0000000604167228 */ /* 0x000fd00000000000 */
[----:B0-----:R-:W-:-:S08]  /*0580*/  DFMA R24, R22, -R36, R6 ;  /* 0x800000241618722b */ /* 0x001fd00000000006 */
        /* <DEDUP_REMOVED lines=9> */
[----:B------:R-:W-:Y:S05]  /*0620*/  CALL.REL.NOINC `($__internal_45_$__cuda_sm20_div_rn_f64_full) ;  /* 0x0000000400507944 */ /* 0x000fea0003c00000 */
[----:B------:R-:W-:Y:S02]  /*0630*/  IMAD.MOV.U32 R4, RZ, RZ, R30 ;  /* 0x000000ffff047224 */ /* 0x000fe400078e001e */
[----:B------:R-:W-:-:S07]  /*0640*/  IMAD.MOV.U32 R5, RZ, RZ, R31 ;  /* 0x000000ffff057224 */ /* 0x000fce00078e001f */
.L_x_14109:
[----:B------:R-:W-:Y:S05]  /*0650*/  BSYNC B0 ;  /* 0x0000000000007941 */ /* 0x000fea0003800000 */
.L_x_14108:
[----:B------:R-:W-:Y:S01]  /*0660*/  VIADD R0, R10, 0x100 ;  /* 0x000001000a007836 */ /* 0x000fe20000000000 */
        /* <DEDUP_REMOVED lines=25> */
.L_x_14111:
[----:B------:R-:W-:Y:S05]  /*0800*/  BSYNC B0 ;  /* 0x0000000000007941 */ /* 0x000fea0003800000 */
.L_x_14110:
        /* <DEDUP_REMOVED lines=20> */
[----:B0-----:R-:W-:Y:S01]  /*0950*/  IMAD.MOV.U32 R24, RZ, RZ, R20 ;  /* 0x000000ffff187224 */ /* 0x001fe200078e0014 */
[----:B------:R-:W-:Y:S01]  /*0960*/  MOV R8, 0x990 ;  /* 0x0000099000087802 */ /* 0x000fe20000000f00 */
[----:B------:R-:W-:-:S07]  /*0970*/  IMAD.MOV.U32 R25, RZ, RZ, R21 ;  /* 0x000000ffff197224 */ /* 0x000fce00078e0015 */
[----:B------:R-:W-:Y:S05]  /*0980*/  CALL.REL.NOINC `($__internal_45_$__cuda_sm20_div_rn_f64_full) ;  /* 0x0000000000787944 */ /* 0x000fea0003c00000 */
[----:B------:R-:W-:Y:S02]  /*0990*/  IMAD.MOV.U32 R14, RZ, RZ, R30 ;  /* 0x000000ffff0e7224 */ /* 0x000fe400078e001e */
[----:B------:R-:W-:-:S07]  /*09a0*/  IMAD.MOV.U32 R15, RZ, RZ, R31 ;  /* 0x000000ffff0f7224 */ /* 0x000fce00078e001f */
.L_x_14113:
[----:B------:R-:W-:Y:S05]  /*09b0*/  BSYNC B0 ;  /* 0x0000000000007941 */ /* 0x000fea0003800000 */
.L_x_14112:
[----:B------:R-:W1:Y:S01]  /*09c0*/  @!P1 S2R R0, SR_TID.X ;  /* 0x0000000000009919 */ /* 0x000e620000002100 */
[----:B------:R-:W2:Y:S01]  /*09d0*/  @!P1 LDC.64 R16, c[0x0][0x218] ;  /* 0x00008600ff109b82 */ /* 0x000ea20000000a00 */
[----:B------:R-:W-:Y:S01]  /*09e0*/  @!P1 IMAD.MOV.U32 R10, RZ, RZ, R12 ;  /* 0x000000ffff0a9224 */ /* 0x000fe200078e000c */
[----:B------:R-:W-:Y:S04]  /*09f0*/  BSSY B0, `(.L_x_14114) ;  /* 0x0000010000007945 */ /* 0x000fe80003800000 */
[----:B------:R-:W-:Y:S02]  /*0a00*/  ISETP.GE.AND P0, PT, R10, R11, PT ;  /* 0x0000000b0a00720c */ /* 0x000fe40003f06270 */
[----:B-1----:R-:W-:-:S05]  /*0a10*/  @!P1 LEA R13, R9, R0, 0x9 ;  /* 0x00000000090d9211 */ /* 0x002fca00078e48ff */
[----:B--2---:R-:W-:-:S05]  /*0a20*/  @!P1 IMAD.WIDE.U32 R12, R13, 0x8, R16 ;  /* 0x000000080d0c9825 */ /* 0x004fca00078e0010 */
[----:B------:R1:W-:Y:S01]  /*0a30*/  @!P1 STG.E.64 desc[UR4][R12.64], R2 ;  /* 0x000000020c009986 */ /* 0x0003e2000c101b04 */
[----:B------:R-:W-:Y:S05]  /*0a40*/  @P0 BRA `(.L_x_14115) ;  /* 0x0000000000280947 */ /* 0x000fea0003800000 */
[----:B-1----:R-:W1:Y:S01]  /*0a50*/  LDC.64 R12, c[0x0][0x218] ;  /* 0x00008600ff0c7b82 */ /* 0x002e620000000a00 */
[----:B0-----:R-:W-:Y:S02]  /*0a60*/  IMAD R3, R9, 0x200, R10 ;  /* 0x0000020009037824 */ /* 0x001fe400078e020a */
[----:B------:R-:W-:-:S05]  /*0a70*/  VIADD R10, R10, 0x80 ;  /* 0x000000800a0a7836 */ /* 0x000fca0000000000 */
[----:B------:R-:W-:-:S13]  /*0a80*/  ISETP.GE.AND P0, PT, R10, R11, PT ;  /* 0x0000000b0a00720c */ /* 0x000fda0003f06270 */
[----:B------:R-:W-:Y:S02]  /*0a90*/  @!P0 IMAD R17, R9, 0x200, R10 ;  /* 0x0000020009118824 */ /* 0x000fe400078e020a */
[----:B------:R-:W-:Y:S02]  /*0aa0*/  @!P0 VIADD R10, R10, 0x80 ;  /* 0x000000800a0a8836 */ /* 0x000fe40000000000 */
[----:B-1----:R-:W-:-:S04]  /*0ab0*/  IMAD.WIDE.U32 R2, R3, 0x8, R12 ;  /* 0x0000000803027825 */ /* 0x002fc800078e000c */
[----:B------:R-:W-:Y:S01]  /*0ac0*/  @!P0 IMAD.WIDE.U32 R12, R17, 0x8, R12 ;  /* 0x00000008110c8825 */ /* 0x000fe200078e000c */
[----:B------:R2:W-:Y:S04]  /*0ad0*/  STG.E.64 desc[UR4][R2.64], R4 ;  /* 0x0000000402007986 */ /* 0x0005e8000c101b04 */
[----:B------:R2:W-:Y:S02]  /*0ae0*/  @!P0 STG.E.64 desc[UR4][R12.64], R6 ;  /* 0x000000060c008986 */ /* 0x0005e4000c101b04 */
.L_x_14115:
[----:B------:R-:W-:Y:S05]  /*0af0*/  BSYNC B0 ;  /* 0x0000000000007941 */ /* 0x000fea0003800000 */
.L_x_14114:
[----:B------:R-:W-:-:S13]  /*0b00*/  ISETP.GE.AND P0, PT, R10, R11, PT ;  /* 0x0000000b0a00720c */ /* 0x000fda0003f06270 */
[----:B------:R-:W-:Y:S05]  /*0b10*/  @P0 EXIT ;  /* 0x000000000000094d */ /* 0x000fea0003800000 */
[----:B012---:R-:W0:Y:S01]  /*0b20*/  LDC.64 R2, c[0x0][0x218] ;  /* 0x00008600ff027b82 */ /* 0x007e220000000a00 */
[----:B------:R-:W-:-:S04]  /*0b30*/  IMAD R9, R9, 0x200, R10 ;  /* 0x0000020009097824 */ /* 0x000fc800078e020a */
[----:B0-----:R-:W-:-:S05]  /*0b40*/  IMAD.WIDE.U32 R2, R9, 0x8, R2 ;  /* 0x0000000809027825 */ /* 0x001fca00078e0002 */
[----:B------:R-:W-:Y:S01]  /*0b50*/  STG.E.64 desc[UR4][R2.64], R14 ;  /* 0x0000000e02007986 */ /* 0x000fe2000c101b04 */
[----:B------:R-:W-:Y:S05]  /*0b60*/  EXIT ;  /* 0x000000000000794d */ /* 0x000fea0003800000 */
        .weak           $__internal_45_$__cuda_sm20_div_rn_f64_full
        .type           $__internal_45_$__cuda_sm20_div_rn_f64_full,@function
        .size           $__internal_45_$__cuda_sm20_div_rn_f64_full,(.L_x_19300 - $__internal_45_$__cuda_sm20_div_rn_f64_full)
$__internal_45_$__cuda_sm20_div_rn_f64_full:
        /* <DEDUP_REMOVED lines=9> */
[----:B------:R-:W-:Y:S02]  /*0c00*/  @!P0 DMUL R22, R24, 8.98846567431157953865e+307 ;  /* 0x7fe0000018168828 */ /* 0x000fe40000000000 */
[----:B------:R-:W-:Y:S01]  /*0c10*/  IMAD.MOV.U32 R39, RZ, RZ, R13 ;  /* 0x000000ffff277224 */ /* 0x000fe200078e000d */
[----:B------:R-:W-:Y:S02]  /*0c20*/  ISETP.GE.U32.AND P2, PT, R13, R38, PT ;  /* 0x000000260d00720c */ /* 0x000fe40003f46070 */
[----:B------:R-:W-:Y:S01]  /*0c30*/  @!P3 LOP3.LUT R0, R25, 0x7ff00000, RZ, 0xc0, !PT ;  /* 0x7ff000001900b812 */ /* 0x000fe200078ec0ff */
[----:B------:R-:W0:Y:S03]  /*0c40*/  MUFU.RCP64H R29, R23 ;  /* 0x00000017001d7308 */ /* 0x000e260000001800 */
[----:B------:R-:W-:Y:S01]  /*0c50*/  @!P3 ISETP.GE.U32.AND P4, PT, R13, R0, PT ;  /* 0x000000000d00b20c */ /* 0x000fe20003f86070 */
[----:B------:R-:W-:Y:S01]  /*0c60*/  IMAD.MOV.U32 R0, RZ, RZ, 0x1ca00000 ;  /* 0x1ca00000ff007424 */ /* 0x000fe200078e00ff */
[----:B------:R-:W-:-:S04]  /*0c70*/  @!P0 LOP3.LUT R38, R23, 0x7ff00000, RZ, 0xc0, !PT ;  /* 0x7ff0000017268812 */ /* 0x000fc800078ec0ff */
[----:B------:R-:W-:-:S04]  /*0c80*/  @!P3 SEL R33, R0, 0x63400000, !P4 ;  /* 0x634000000021b807 */ /* 0x000fc80006000000 */
[----:B------:R-:W-:Y:S01]  /*0c90*/  @!P3 LOP3.LUT R34, R33, 0x80000000, R27, 0xf8, !PT ;  /* 0x800000002122b812 */ /* 0x000fe200078ef81b */
[----:B0-----:R-:W-:-:S03]  /*0ca0*/  DFMA R30, R28, -R22, 1 ;  /* 0x3ff000001c1e742b */ /* 0x001fc60000000816 */
[----:B------:R-:W-:Y:S01]  /*0cb0*/  @!P3 LOP3.LUT R35, R34, 0x100000, RZ, 0xfc, !PT ;  /* 0x001000002223b812 */ /* 0x000fe200078efcff */
[----:B------:R-:W-:-:S04]  /*0cc0*/  @!P3 IMAD.MOV.U32 R34, RZ, RZ, RZ ;  /* 0x000000ffff22b224 */ /* 0x000fc800078e00ff */
        /* <DEDUP_REMOVED lines=11> */
[----:B------:R-:W-:Y:S01]  /*0d80*/  ISETP.GT.U32.AND P0, PT, R40, 0x7feffffe, PT ;  /* 0x7feffffe2800780c */ /* 0x000fe20003f04070 */
[----:B------:R-:W-:Y:S02]  /*0d90*/  VIADD R40, R38, 0xffffffff ;  /* 0xffffffff26287836 */ /* 0x000fe40000000000 */
        /* <DEDUP_REMOVED lines=31> */
.L_x_14117:
        /* <DEDUP_REMOVED lines=16> */
.L_x_14120:
[----:B------:R-:W-:Y:S01]  /*1090*/  LOP3.LUT R31, R25, 0x80000, RZ, 0xfc, !PT ;  /* 0x00080000191f7812 */ /* 0x000fe200078efcff */
[----:B------:R-:W-:Y:S01]  /*10a0*/  IMAD.MOV.U32 R30, RZ, RZ, R24 ;  /* 0x000000ffff1e7224 */ /* 0x000fe200078e0018 */
[----:B------:R-:W-:Y:S06]  /*10b0*/  BRA `(.L_x_14118) ;  /* 0x0000000000087947 */ /* 0x000fec0003800000 */
.L_x_14119:
[----:B------:R-:W-:Y:S01]  /*10c0*/  LOP3.LUT R31, R27, 0x80000, RZ, 0xfc, !PT ;  /* 0x000800001b1f7812 */ /* 0x000fe200078efcff */
[----:B------:R-:W-:-:S07]  /*10d0*/  IMAD.MOV.U32 R30, RZ, RZ, R26 ;  /* 0x000000ffff1e7224 */ /* 0x000fce00078e001a */
.L_x_14118:
[----:B------:R-:W-:Y:S05]  /*10e0*/  BSYNC B1 ;  /* 0x0000000000017941 */ /* 0x000fea0003800000 */
.L_x_14116:
[----:B------:R-:W-:Y:S02]  /*10f0*/  IMAD.MOV.U32 R22, RZ, RZ, R8 ;  /* 0x000000ffff167224 */ /* 0x000fe400078e0008 */
[----:B------:R-:W-:-:S04]  /*1100*/  IMAD.MOV.U32 R23, RZ, RZ, 0x0 ;  /* 0x00000000ff177424 */ /* 0x000fc800078e00ff */
[----:B------:R-:W-:Y:S05]  /*1110*/  RET.REL.NODEC R22 `(_ZN2at6native27unrolled_elementwise_kernelINS0_13BinaryFunctorIdddNS0_15binary_internal10DivFunctorIdEEEESt5arrayIPcLm3EELi4E23TrivialOffsetCalculatorILi2EjESA_ILi1EjENS0_6memory15LoadWithoutCastENSD_16StoreWithoutCastEEEviT_T0_T2_T3_T4_T5_) ;  /* 0xffffffec16b87950 */ /* 0x000fea0003c3ffff */
.L_x_14121:
        /* <DEDUP_REMOVED lines=14> */
.L_x_19300:


//--------------------- .text._ZN2at6native29vectorized_elementwise_kernelILi2ENS0_13BinaryFunctorIdddNS0_15binary_internal10DivFunctorIdEEEESt5arrayIPcLm3EEEEviT0_T1_ --------------------------
	.section	.text._ZN2at6native29vectorized_elementwise_kernelILi2ENS0_13BinaryFunctorIdddNS0_15binary_internal10DivFunctorIdEEEESt5arrayIPcLm3EEEEviT0_T1_,"ax",@progbits
	.align	128
        .global         _ZN2at6native29vectorized_elementwise_kernelILi2ENS0_13BinaryFunctorIdddNS0_15binary_internal10DivFunctorIdEEEESt5arrayIPcLm3EEEEviT0_T1_
        .type           _ZN2at6native29vectorized_elementwise_kernelILi2ENS0_13BinaryFunctorIdddNS0_15binary_internal10DivFunctorIdEEEESt5arrayIPcLm3EEEEviT0_T1_,@function
        .size           _ZN2at6native29vectorized_elementwise_kernelILi2ENS0_13BinaryFunctorIdddNS0_15binary_internal10DivFunctorIdEEEESt5arrayIPcLm3EEEEviT0_T1_,(.L_x_19301 - _ZN2at6native29vectorized_elementwise_kernelILi2ENS0_13BinaryFunctorIdddNS0_15binary_internal10DivFunctorIdEEEESt5arrayIPcLm3EEEEviT0_T1_)
        .other          _ZN2at6native29vectorized_elementwise_kernelILi2ENS0_13BinaryFunctorIdddNS0_15binary_internal10DivFunctorIdEEEESt5arrayIPcLm3EEEEviT0_T1_,@"STO_CUDA_ENTRY STV_DEFAULT"
_ZN2at6native29vectorized_elementwise_kernelILi2ENS0_13BinaryFunctorIdddNS0_15binary_internal10DivFunctorIdEEEESt5arrayIPcLm3EEEEviT0_T1_:
.text._ZN2at6native29vectorized_elementwise_kernelILi2ENS0_13BinaryFunctorIdddNS0_15binary_internal10DivFunctorIdEEEESt5arrayIPcLm3EEEEviT0_T1_:
        /* <DEDUP_REMOVED lines=9> */
[----:B------:R-:W1:Y:S01]  /*0090*/  LDC.64 R4, c[0x0][0x228] ;  /* 0x00008a00ff047b82 */ /* 0x000e620000000a00 */
[----:B------:R-:W-:-:S07]  /*00a0*/  IMAD.MOV.U32 R8, RZ, RZ, 0x1 ;  /* 0x00000001ff087424 */ /* 0x000fce00078e00ff */
[----:B------:R-:W2:Y:S01]  /*00b0*/  LDC.64 R12, c[0x0][0x218] ;  /* 0x00008600ff0c7b82 */ /* 0x000ea20000000a00 */
[----:B-1----:R-:W-:-:S04]  /*00c0*/  IMAD.WIDE R4, R52, 0x8, R4 ;  /* 0x0000000834047825 */ /* 0x002fc800078e0204 */
[----:B0-----:R-:W-:-:S03]  /*00d0*/  IMAD.WIDE.U32 R6, R2, 0x10, R4 ;  /* 0x0000001002067825 */ /* 0x001fc600078e0004 */
[----:B------:R-:W0:Y:S02]  /*00e0*/  LDC.64 R4, c[0x0][0x220] ;  /* 0x00008800ff047b82 */ /* 0x000e240000000a00 */
[----:B------:R-:W3:Y:S04]  /*00f0*/  LDG.E.128 R44, desc[UR4][R6.64] ;  /* 0x00000004062c7981 */ /* 0x000ee8000c1e1d00 */
[----:B------:R-:W5:Y:S04]  /*0100*/  LDG.E.128 R32, desc[UR4][R6.64+0x800] ;  /* 0x0008000406207981 */ /* 0x000f68000c1e1d00 */
[----:B------:R-:W5:Y:S04]  /*0110*/  LDG.E.128 R24, desc[UR4][R6.64+0x1000] ;  /* 0x0010000406187981 */ /* 0x000f68000c1e1d00 */
[----:B------:R1:W5:Y:S01]  /*0120*/  LDG.E.128 R16, desc[UR4][R6.64+0x1800] ;  /* 0x0018000406107981 */ /* 0x000362000c1e1d00 */
[----:B0-----:R-:W-:-:S04]  /*0130*/  IMAD.WIDE R4, R52, 0x8, R4 ;  /* 0x0000000834047825 */ /* 0x001fc800078e0204 */
[----:B------:R-:W-:-:S05]  /*0140*/  IMAD.WIDE.U32 R4, R2, 0x10, R4 ;  /* 0x0000001002047825 */ /* 0x000fca00078e0004 */
[----:B------:R-:W1:Y:S04]  /*0150*/  LDG.E.128 R40, desc[UR4][R4.64] ;  /* 0x0000000404287981 */ /* 0x000e68000c1e1d00 */
[----:B------:R0:W5:Y:S04]  /*0160*/  LDG.E.128 R36, desc[UR4][R4.64+0x800] ;  /* 0x0008000404247981 */ /* 0x000168000c1e1d00 */
[----:B------:R0:W5:Y:S04]  /*0170*/  LDG.E.128 R28, desc[UR4][R4.64+0x1000] ;  /* 0x00100004041c7981 */ /* 0x000168000c1e1d00 */
[----:B------:R0:W5:Y:S01]  /*0180*/  LDG.E.128 R20, desc[UR4][R4.64+0x1800] ;  /* 0x0018000404147981 */ /* 0x000162000c1e1d00 */
[----:B--2---:R-:W-:Y:S01]  /*0190*/  IMAD.WIDE.U32 R52, R52, 0x8, R12 ;  /* 0x0000000834347825 */ /* 0x004fe200078e000c */
[----:B------:R-:W-:Y:S03]  /*01a0*/  BSSY B1, `(.L_x_14123) ;  /* 0x0000017000017945 */ /* 0x000fe60003800000 */
[----:B------:R-:W-:Y:S01]  /*01b0*/  IMAD.WIDE R2, R2, 0x10, R52 ;  /* 0x0000001002027825 */ /* 0x000fe200078e0234 */
[----:B---3--:R-:W2:Y:S02]  /*01c0*/  MUFU.RCP64H R9, R47 ;  /* 0x0000002f00097308 */ /* 0x008ea40000001800 */
[----:B--2---:R-:W-:-:S08]  /*01d0*/  DFMA R10, -R46, R8, 1 ;  /* 0x3ff000002e0a742b */ /* 0x004fd00000000108 */
[----:B------:R-:W-:-:S08]  /*01e0*/  DFMA R10, R10, R10, R10 ;  /* 0x0000000a0a0a722b */ /* 0x000fd0000000000a */
[----:B------:R-:W-:-:S08]  /*01f0*/  DFMA R10, R8, R10, R8 ;  /* 0x0000000a080a722b */ /* 0x000fd00000000008 */
[----:B------:R-:W-:-:S08]  /*0200*/  DFMA R8, -R46, R10, 1 ;  /* 0x3ff000002e08742b */ /* 0x000fd0000000010a */
[----:B------:R-:W-:-:S08]  /*0210*/  DFMA R8, R10, R8, R10 ;  /* 0x000000080a08722b */ /* 0x000fd0000000000a */
[----:B-1----:R-:W-:-:S08]  /*0220*/  DMUL R6, R42, R8 ;  /* 0x000000082a067228 */ /* 0x002fd00000000000 */
[----:B------:R-:W-:-:S08]  /*0230*/  DFMA R10, -R46, R6, R42 ;  /* 0x000000062e0a722b */ /* 0x000fd0000000012a */
[----:B------:R-:W-:Y:S01]  /*0240*/  DFMA R6, R8, R10, R6 ;  /* 0x0000000a0806722b */ /* 0x000fe20000000006 */
[----:B------:R-:W-:-:S09]  /*0250*/  FSETP.GEU.AND P1, PT, |R43|, 6.5827683646048100446e-37, PT ;  /* 0x036000002b00780b */ /* 0x000fd20003f2e200 */
[----:B------:R-:W-:-:S05]  /*0260*/  FFMA R0, RZ, R47, R7 ;  /* 0x0000002fff007223 */ /* 0x000fca0000000007 */
[----:B------:R-:W-:-:S13]  /*0270*/  FSETP.GT.AND P0, PT, |R0|, 1.469367938527859385e-39, PT ;  /* 0x001000000000780b */ /* 0x000fda0003f04200 */
[----:B0-----:R-:W-:Y:S05]  /*0280*/  @P0 BRA P1, `(.L_x_14124) ;  /* 0x0000000000200947 */ /* 0x001fea0000800000 */
[----:B------:R-:W-:Y:S01]  /*0290*/  IMAD.MOV.U32 R8, RZ, RZ, R42 ;  /* 0x000000ffff087224 */ /* 0x000fe200078e002a */
[----:B------:R-:W-:Y:S01]  /*02a0*/  MOV R13, R43 ;  /* 0x0000002b000d7202 */ /* 0x000fe20000000f00 */
[----:B------:R-:W-:Y:S01]  /*02b0*/  IMAD.MOV.U32 R12, RZ, RZ, R46 ;  /* 0x000000ffff0c7224 */ /* 0x000fe200078e002e */
[----:B------:R-:W-:Y:S01]  /*02c0*/  MOV R0, 0x2f0 ;  /* 0x000002f000007802 */ /* 0x000fe20000000f00 */
[----:B------:R-:W-:-:S07]  /*02d0*/  IMAD.MOV.U32 R9, RZ, RZ, R47 ;  /* 0x000000ffff097224 */ /* 0x000fce00078e002f */
[----:B-----5:R-:W-:Y:S05]  /*02e0*/  CALL.REL.NOINC `($__internal_46_$__cuda_sm20_div_rn_f64_full) ;  /* 0x0000002000587944 */ /* 0x020fea0003c00000 */
[----:B------:R-:W-:Y:S01]  /*02f0*/  IMAD.MOV.U32 R6, RZ, RZ, R8 ;  /* 0x000000ffff067224 */ /* 0x000fe200078e0008 */
[----:B------:R-:W-:-:S07]  /*0300*/  MOV R7, R9 ;  /* 0x0000000900077202 */ /* 0x000fce0000000f00 */
.L_x_14124:
[----:B------:R-:W-:Y:S05]  /*0310*/  BSYNC B1 ;  /* 0x0000000000017941 */ /* 0x000fea0003800000 */
.L_x_14123:
        /* <DEDUP_REMOVED lines=20> */
[----:B-----5:R-:W-:Y:S05]  /*0460*/  CALL.REL.NOINC `($__internal_46_$__cuda_sm20_div_rn_f64_full) ;  /* 0x0000001c00f87944 */ /* 0x020fea0003c00000 */
[----:B------:R-:W-:Y:S02]  /*0470*/  IMAD.MOV.U32 R4, RZ, RZ, R8 ;  /* 0x000000ffff047224 */ /* 0x000fe400078e0008 */
[----:B------:R-:W-:-:S07]  /*0480*/  IMAD.MOV.U32 R5, RZ, RZ, R9 ;  /* 0x000000ffff057224 */ /* 0x000fce00078e0009 */
.L_x_14126:
[----:B------:R-:W-:Y:S05]  /*0490*/  BSYNC B1 ;  /* 0x0000000000017941 */ /* 0x000fea0003800000 */
.L_x_14125:
[----:B-----5:R-:W0:Y:S01]  /*04a0*/  MUFU.RCP64H R9, R35 ;  /* 0x0000002300097308 */ /* 0x020e220000001800 */
[----:B------:R-:W-:Y:S01]  /*04b0*/  MOV R8, 0x1 ;  /* 0x0000000100087802 */ /* 0x000fe20000000f00 */
[----:B------:R1:W-:Y:S01]  /*04c0*/  STG.E.128 desc[UR4][R2.64], R4 ;  /* 0x0000000402007986 */ /* 0x0003e2000c101d04 */
[----:B------:R-:W-:Y:S01]  /*04d0*/  FSETP.GEU.AND P1, PT, |R39|, 6.5827683646048100446e-37, PT ;  /* 0x036000002700780b */ /* 0x000fe20003f2e200 */
[----:B------:R-:W-:Y:S03]  /*04e0*/  BSSY B1, `(.L_x_14127) ;  /* 0x0000014000017945 */ /* 0x000fe60003800000 */
        /* <DEDUP_REMOVED lines=10> */
[----:B-1----:R-:W-:Y:S05]  /*0590*/  @P0 BRA P1, `(.L_x_14128) ;  /* 0x0000000000200947 */ /* 0x002fea0000800000 */
[----:B------:R-:W-:Y:S01]  /*05a0*/  IMAD.MOV.U32 R8, RZ, RZ, R38 ;  /* 0x000000ffff087224 */ /* 0x000fe200078e0026 */
[----:B------:R-:W-:Y:S01]  /*05b0*/  MOV R9, R35 ;  /* 0x0000002300097202 */ /* 0x000fe20000000f00 */
[----:B------:R-:W-:Y:S01]  /*05c0*/  IMAD.MOV.U32 R13, RZ, RZ, R39 ;  /* 0x000000ffff0d7224 */ /* 0x000fe200078e0027 */
[----:B------:R-:W-:Y:S01]  /*05d0*/  MOV R0, 0x600 ;  /* 0x0000060000007802 */ /* 0x000fe20000000f00 */
[----:B------:R-:W-:-:S07]  /*05e0*/  IMAD.MOV.U32 R12, RZ, RZ, R34 ;  /* 0x000000ffff0c7224 */ /* 0x000fce00078e0022 */
[----:B------:R-:W-:Y:S05]  /*05f0*/  CALL.REL.NOINC `($__internal_46_$__cuda_sm20_div_rn_f64_full) ;  /* 0x0000001c00947944 */ /* 0x000fea0003c00000 */
[----:B------:R-:W-:Y:S02]  /*0600*/  IMAD.MOV.U32 R10, RZ, RZ, R8 ;  /* 0x000000ffff0a7224 */ /* 0x000fe400078e0008 */
[----:B------:R-:W-:-:S07]  /*0610*/  IMAD.MOV.U32 R11, RZ, RZ, R9 ;  /* 0x000000ffff0b7224 */ /* 0x000fce00078e0009 */
.L_x_14128:
[----:B------:R-:W-:Y:S05]  /*0620*/  BSYNC B1 ;  /* 0x0000000000017941 */ /* 0x000fea0003800000 */
.L_x_14127:
        /* <DEDUP_REMOVED lines=20> */
[----:B------:R-:W-:Y:S05]  /*0770*/  CALL.REL.NOINC `($__internal_46_$__cuda_sm20_div_rn_f64_full) ;  /* 0x0000001c00347944 */ /* 0x000fea0003c00000 */
.L_x_14130:
[----:B------:R-:W-:Y:S05]  /*0780*/  BSYNC B1 ;  /* 0x0000000000017941 */ /* 0x000fea0003800000 */
.L_x_14129:
[----:B------:R-:W0:Y:S01]  /*0790*/  MUFU.RCP64H R5, R27 ;  /* 0x0000001b00057308 */ /* 0x000e220000001800 */
        /* <DEDUP_REMOVED lines=23> */
.L_x_14132:
[----:B------:R-:W-:Y:S05]  /*0910*/  BSYNC B1 ;  /* 0x0000000000017941 */ /* 0x000fea0003800000 */
.L_x_14131:
        /* <DEDUP_REMOVED lines=21> */
[----:B------:R-:W-:Y:S01]  /*0a70*/  MOV R4, R8 ;  /* 0x0000000800047202 */ /* 0x000fe20000000f00 */
[----:B------:R-:W-:-:S07]  /*0a80*/  IMAD.MOV.U32 R5, RZ, RZ, R9 ;  /* 0x000000ffff057224 */ /* 0x000fce00078e0009 */
.L_x_14134:
[----:B------:R-:W-:Y:S05]  /*0a90*/  BSYNC B1 ;  /* 0x0000000000017941 */ /* 0x000fea0003800000 */
.L_x_14133:
[----:B------:R-:W0:Y:S01]  /*0aa0*/  MUFU.RCP64H R9, R19 ;  /* 0x0000001300097308 */ /* 0x000e220000001800 */
[----:B------:R-:W-:Y:S01]  /*0ab0*/  IMAD.MOV.U32 R8, RZ, RZ, 0x1 ;  /* 0x00000001ff087424 */ /* 0x000fe200078e00ff */
        /* <DEDUP_REMOVED lines=20> */
[----:B------:R-:W-:Y:S01]  /*0c00*/  IMAD.MOV.U32 R10, RZ, RZ, R8 ;  /* 0x000000ffff0a7224 */ /* 0x000fe200078e0008 */
[----:B------:R-:W-:-:S07]  /*0c10*/  MOV R11, R9 ;  /* 0x00000009000b7202 */ /* 0x000fce0000000f00 */
.L_x_14136:
[----:B------:R-:W-:Y:S05]  /*0c20*/  BSYNC B1 ;  /* 0x0000000000017941 */ /* 0x000fea0003800000 */
.L_x_14135:
        /* <DEDUP_REMOVED lines=20> */
[----:B------:R-:W-:Y:S05]  /*0d70*/  CALL.REL.NOINC `($__internal_46_$__cuda_sm20_div_rn_f64_full) ;  /* 0x0000001400b47944 */ /* 0x000fea0003c00000 */
.L_x_14138:
[----:B------:R-:W-:Y:S05]  /*0d80*/  BSYNC B1 ;  /* 0x0000000000017941 */ /* 0x000fea0003800000 */
.L_x_14137:
[----:B------:R-:W-:Y:S01]  /*0d90*/  STG.E.128 desc[UR4][R2.64+0x1800], R8 ;  /* 0x0018000802007986 */ /* 0x000fe2000c101d04 */
[----:B------:R-:W-:Y:S05]  /*0da0*/  EXIT ;  /* 0x000000000000794d */ /* 0x000fea0003800000 */
.L_x_14122:
[----:B------:R-:W0:Y:S01]  /*0db0*/  S2R R40, SR_TID.X ;  /* 0x0000000000287919 */ /* 0x000e220000002100 */
[----:B------:R-:W-:Y:S02]  /*0dc0*/  CS2R R6, SRZ ;  /* 0x0000000000067805 */ /* 0x000fe4000001ff00 */
[----:B0-----:R-:W-:Y:S01]  /*0dd0*/  ISETP.GE.AND P1, PT, R40, R41, PT ;  /* 0x000000292800720c */ /* 0x001fe20003f26270 */
[----:B------:R-:W-:-:S12]  /*0de0*/  IMAD.MOV.U32 R39, RZ, RZ, R40 ;  /* 0x000000ffff277224 */ /* 0x000fd800078e0028 */
[----:B------:R-:W-:Y:S01]  /*0df0*/  @!P1 IMAD.IADD R37, R52, 0x1, R39 ;  /* 0x0000000134259824 */ /* 0x000fe200078e0227 */
[----:B------:R-:W-:Y:S01]  /*0e00*/  @!P1 IADD3 R39, R39, 0x80, RZ ;  /* 0x0000008027279810 */ /* 0x000fe20007ffe0ff */
[----:B------:R-:W0:Y:S03]  /*0e10*/  @!P1 LDC.64 R14, c[0x0][0x220] ;  /* 0x00008800ff0e9b82 */ /* 0x000e260000000a00 */
[----:B------:R-:W-:-:S05]  /*0e20*/  ISETP.GE.AND P6, PT, R39, R41, PT ;  /* 0x000000292700720c */ /* 0x000fca0003fc6270 */
[----:B------:R-:W1:Y:S08]  /*0e30*/  @!P1 LDC.64 R34, c[0x0][0x228] ;  /* 0x00008a00ff229b82 */ /* 0x000e700000000a00 */
[----:B------:R-:W-:Y:S01]  /*0e40*/  @!P6 IMAD.IADD R11, R52, 0x1, R39 ;  /* 0x00000001340be824 */ /* 0x000fe200078e0227 */
[----:B------:R-:W2:Y:S01]  /*0e50*/  @!P6 LDC.64 R2, c[0x0][0x220] ;  /* 0x00008800ff02eb82 */ /* 0x000ea20000000a00 */
[----:B------:R-:W-:-:S05]  /*0e60*/  @!P6 VIADD R39, R39, 0x80 ;  /* 0x000000802727e836 */ /* 0x000fca0000000000 */
[CC--:B------:R-:W-:Y:S02]  /*0e70*/  ISETP.GE.AND P5, PT, R39.reuse, R41.reuse, PT ;  /* 0x000000292700720c */ /* 0x0c0fe40003fa6270 */
[----:B------:R-:W3:Y:S11]  /*0e80*/  @!P6 LDC.64 R4, c[0x0][0x228] ;  /* 0x00008a00ff04eb82 */ /* 0x000ef60000000a00 */
[----:B------:R-:W-:Y:S01]  /*0e90*/  @!P5 IMAD.IADD R13, R52, 0x1, R39 ;  /* 0x00000001340dd824 */ /* 0x000fe200078e0227 */
[----:B------:R-:W-:Y:S01]  /*0ea0*/  @!P5 IADD3 R39, R39, 0x80, RZ ;  /* 0x000000802727d810 */ /* 0x000fe20007ffe0ff */
[----:B------:R-:W4:Y:S03]  /*0eb0*/  @!P5 LDC.64 R46, c[0x0][0x220] ;  /* 0x00008800ff2edb82 */ /* 0x000f260000000a00 */
[----:B------:R-:W-:Y:S01]  /*0ec0*/  ISETP.GE.AND P4, PT, R39, R41, PT ;  /* 0x000000292700720c */ /* 0x000fe20003f86270 */
[----:B--2---:R-:W-:-:S04]  /*0ed0*/  @!P6 IMAD.WIDE.U32 R2, R11, 0x8, R2 ;  /* 0x000000080b02e825 */ /* 0x004fc800078e0002 */
[----:B------:R-:W2:Y:S01]  /*0ee0*/  @!P5 LDC.64 R48, c[0x0][0x228] ;  /* 0x00008a00ff30db82 */ /* 0x000ea20000000a00 */
[----:B------:R0:W5:Y:S01]  /*0ef0*/  @!P6 LDG.E.64 R6, desc[UR4][R2.64] ;  /* 0x000000040206e981 */ /* 0x000162000c1e1b00 */
[----:B---3--:R-:W-:Y:S01]  /*0f00*/  @!P6 IMAD.WIDE.U32 R4, R11, 0x8, R4 ;  /* 0x000000080b04e825 */ /* 0x008fe200078e0004 */
[----:B------:R-:W-:-:S05]  /*0f10*/  CS2R R10, SRZ ;  /* 0x00000000000a7805 */ /* 0x000fca000001ff00 */
[C---:B------:R-:W-:Y:S01]  /*0f20*/  @!P4 IMAD.IADD R55, R52.reuse, 0x1, R39 ;  /* 0x000000013437c824 */ /* 0x040fe200078e0227 */
[----:B------:R-:W3:Y:S01]  /*0f30*/  @!P4 LDC.64 R50, c[0x0][0x220] ;  /* 0x00008800ff32cb82 */ /* 0x000ee20000000a00 */
[----:B------:R-:W-:Y:S01]  /*0f40*/  @!P4 VIADD R39, R39, 0x80 ;  /* 0x000000802727c836 */ /* 0x000fe20000000000 */
[----:B------:R1:W5:Y:S04]  /*0f50*/  @!P6 LDG.E.64 R10, desc[UR4][R4.64] ;  /* 0x00000004040ae981 */ /* 0x000368000c1e1b00 */
[CC--:B------:R-:W-:Y:S02]  /*0f60*/  ISETP.GE.AND P3, PT, R39.reuse, R41.reuse, PT ;  /* 0x000000292700720c */ /* 0x0c0fe40003f66270 */
[----:B------:R-:W1:Y:S11]  /*0f70*/  @!P4 LDC.64 R8, c[0x0][0x228] ;  /* 0x00008a00ff08cb82 */ /* 0x000e760000000a00 */
[----:B------:R-:W-:Y:S01]  /*0f80*/  @!P3 IMAD.IADD R29, R52, 0x1, R39 ;  /* 0x00000001341db824 */ /* 0x000fe200078e0227 */
[----:B------:R-:W-:Y:S01]  /*0f90*/  @!P3 IADD3 R39, R39, 0x80, RZ ;  /* 0x000000802727b810 */ /* 0x000fe20007ffe0ff */
[----:B----4-:R-:W-:Y:S01]  /*0fa0*/  @!P5 IMAD.WIDE.U32 R46, R13, 0x8, R46 ;  /* 0x000000080d2ed825 */ /* 0x010fe200078e002e */
[----:B------:R-:W4:Y:S02]  /*0fb0*/  @!P3 LDC.64 R26, c[0x0][0x220] ;  /* 0x00008800ff1abb82 */ /* 0x000f240000000a00 */
[----:B------:R-:W-:Y:S01]  /*0fc0*/  ISETP.GE.AND P2, PT, R39, R41, PT ;  /* 0x000000292700720c */ /* 0x000fe20003f46270 */
[----:B---3--:R-:W-:-:S04]  /*0fd0*/  @!P4 IMAD.WIDE.U32 R50, R55, 0x8, R50 ;  /* 0x000000083732c825 */ /* 0x008fc800078e0032 */
[----:B--2---:R-:W-:Y:S01]  /*0fe0*/  @!P5 IMAD.WIDE.U32 R48, R13, 0x8, R48 ;  /* 0x000000080d30d825 */ /* 0x004fe200078e0030 */
[----:B------:R-:W2:Y:S07]  /*0ff0*/  @!P3 LDC.64 R30, c[0x0][0x228] ;  /* 0x00008a00ff1ebb82 */ /* 0x000eae0000000a00 */
[----:B------:R-:W-:Y:S01]  /*1000*/  @!P2 IMAD.IADD R0, R52, 0x1, R39 ;  /* 0x000000013400a824 */ /* 0x000fe200078e0227 */
[----:B------:R-:W3:Y:S01]  /*1010*/  @!P2 LDC.64 R32, c[0x0][0x220] ;  /* 0x00008800ff20ab82 */ /* 0x000ee20000000a00 */
[----:B------:R-:W-:-:S05]  /*1020*/  @!P2 VIADD R39, R39, 0x80 ;  /* 0x000000802727a836 */ /* 0x000fca0000000000 */
[CC--:B------:R-:W-:Y:S02]  /*1030*/  ISETP.GE.AND P0, PT, R39.reuse, R41.reuse, PT ;  /* 0x000000292700720c */ /* 0x0c0fe40003f06270 */
[----:B------:R-:W3:Y:S11]  /*1040*/  @!P2 LDC.64 R44, c[0x0][0x228] ;  /* 0x00008a00ff2cab82 */ /* 0x000ef60000000a00 */
[----:B------:R-:W-:Y:S01]  /*1050*/  @!P0 IMAD.IADD R43, R52, 0x1, R39 ;  /* 0x00000001342b8824 */ /* 0x000fe200078e0227 */
[----:B------:R-:W-:Y:S01]  /*1060*/  @!P0 IADD3 R39, R39, 0x80, RZ ;  /* 0x0000008027278810 */ /* 0x000fe20007ffe0ff */
[----:B0-----:R-:W0:Y:S03]  /*1070*/  @!P0 LDC.64 R2, c[0x0][0x220] ;  /* 0x00008800ff028b82 */ /* 0x001e260000000a00 */
[----:B------:R-:W-:Y:S01]  /*1080*/  ISETP.GE.AND P6, PT, R39, R41, PT ;  /* 0x000000292700720c */ /* 0x000fe20003fc6270 */
[----:B-1----:R-:W-:-:S04]  /*1090*/  @!P4 IMAD.WIDE.U32 R54, R55, 0x8, R8 ;  /* 0x000000083736c825 */ /* 0x002fc800078e0008 */
[----:B------:R-:W1:Y:S08]  /*10a0*/  @!P0 LDC.64 R4, c[0x0][0x228] ;  /* 0x00008a00ff048b82 */ /* 0x000e700000000a00 */
[----:B------:R-:W2:Y:S08]  /*10b0*/  @!P6 LDC.64 R8, c[0x0][0x220] ;  /* 0x00008800ff08eb82 */ /* 0x000eb00000000a00 */
[----:B------:R-:W3:Y:S01]  /*10c0*/  @!P6 LDC.64 R12, c[0x0][0x228] ;  /* 0x00008a00ff0ceb82 */ /* 0x000ee20000000a00 */
[----:B------:R-:W-:-:S02]  /*10d0*/  CS2R R16, SRZ ;  /* 0x0000000000107805 */ /* 0x000fc4000001ff00 */
[----:B------:R-:W-:-:S04]  /*10e0*/  CS2R R18, SRZ ;  /* 0x0000000000127805 */ /* 0x000fc8000001ff00 */
[----:B------:R0:W5:Y:S01]  /*10f0*/  @!P5 LDG.E.64 R16, desc[UR4][R46.64] ;  /* 0x000000042e10d981 */ /* 0x000162000c1e1b00 */
[----:B----4-:R-:W-:-:S03]  /*1100*/  @!P3 IMAD.WIDE.U32 R56, R29, 0x8, R26 ;  /* 0x000000081d38b825 */ /* 0x010fc600078e001a */
[----:B------:R1:W5:Y:S01]  /*1110*/  @!P5 LDG.E.64 R18, desc[UR4][R48.64] ;  /* 0x000000043012d981 */ /* 0x000362000c1e1b00 */
[----:B0-----:R-:W-:-:S04]  /*1120*/  @!P0 IMAD.WIDE.U32 R46, R43, 0x8, R2 ;  /* 0x000000082b2e8825 */ /* 0x001fc800078e0002 */
[----:B------:R-:W-:Y:S02]  /*1130*/  @!P6 IMAD.IADD R3, R52, 0x1, R39 ;  /* 0x000000013403e824 */ /* 0x000fe400078e0227 */
[----:B-1----:R-:W-:Y:S01]  /*1140*/  @!P0 IMAD.WIDE.U32 R48, R43, 0x8, R4 ;  /* 0x000000082b308825 */ /* 0x002fe200078e0004 */
[----:B------:R-:W-:Y:S02]  /*1150*/  CS2R R20, SRZ ;  /* 0x0000000000147805 */ /* 0x000fe4000001ff00 */
[----:B------:R-:W-:Y:S01]  /*1160*/  CS2R R22, SRZ ;  /* 0x0000000000167805 */ /* 0x000fe2000001ff00 */
[C---:B--2---:R-:W-:Y:S01]  /*1170*/  @!P6 IMAD.WIDE.U32 R42, R3.reuse, 0x8, R8 ;  /* 0x00000008032ae825 */ /* 0x044fe200078e0008 */
[----:B------:R-:W-:Y:S02]  /*1180*/  CS2R R24, SRZ ;  /* 0x0000000000187805 */ /* 0x000fe4000001ff00 */
[----:B------:R-:W-:Y:S01]  /*1190*/  CS2R R26, SRZ ;  /* 0x00000000001a7805 */ /* 0x000fe2000001ff00 */
[----:B---3--:R-:W-:Y:S01]  /*11a0*/  @!P6 IMAD.WIDE.U32 R12, R3, 0x8, R12 ;  /* 0x00000008030ce825 */ /* 0x008fe200078e000c */
[----:B------:R-:W-:-:S02]  /*11b0*/  CS2R R38, SRZ ;  /* 0x0000000000267805 */ /* 0x000fc4000001ff00 */
[----:B------:R-:W-:Y:S02]  /*11c0*/  CS2R R8, SRZ ;  /* 0x0000000000087805 */ /* 0x000fe4000001ff00 */
[----:B------:R-:W-:Y:S01]  /*11d0*/  CS2R R4, SRZ ;  /* 0x0000000000047805 */ /* 0x000fe2000001ff00 */
[----:B------:R-:W-:Y:S01]  /*11e0*/  @!P3 IMAD.WIDE.U32 R58, R29, 0x8, R30 ;  /* 0x000000081d3ab825 */ /* 0x000fe200078e001e */
[----:B------:R-:W-:Y:S02]  /*11f0*/  CS2R R28, SRZ ;  /* 0x00000000001c7805 */ /* 0x000fe4000001ff00 */
[----:B------:R-:W-:Y:S01]  /*1200*/  CS2R R30, SRZ ;  /* 0x00000000001e7805 */ /* 0x000fe2000001ff00 */
[----:B------:R0:W5:Y:S01]  /*1210*/  @!P4 LDG.E.64 R20, desc[UR4][R50.64] ;  /* 0x000000043214c981 */ /* 0x000162000c1e1b00 */
[----:B------:R-:W-:Y:S01]  /*1220*/  @!P2 IMAD.WIDE.U32 R60, R0, 0x8, R32 ;  /* 0x00000008003ca825 */ /* 0x000fe200078e0020 */
[----:B------:R-:W-:Y:S02]  /*1230*/  CS2R R32, SRZ ;  /* 0x0000000000207805 */ /* 0x000fe4000001ff00 */
[----:B------:R0:W5:Y:S01]  /*1240*/  @!P4 LDG.E.64 R22, desc[UR4][R54.64] ;  /* 0x000000043616c981 */ /* 0x000162000c1e1b00 */
[----:B------:R-:W-:-:S03]  /*1250*/  @!P1 IMAD.WIDE.U32 R14, R37, 0x8, R14 ;  /* 0x00000008250e9825 */ /* 0x000fc600078e000e */
[----:B------:R0:W5:Y:S01]  /*1260*/  @!P3 LDG.E.64 R24, desc[UR4][R56.64] ;  /* 0x000000043818b981 */ /* 0x000162000c1e1b00 */
[----:B------:R-:W-:Y:S01]  /*1270*/  @!P1 IMAD.WIDE.U32 R2, R37, 0x8, R34 ;  /* 0x0000000825029825 */ /* 0x000fe200078e0022 */
[----:B------:R-:W-:Y:S02]  /*1280*/  CS2R R34, SRZ ;  /* 0x0000000000227805 */ /* 0x000fe4000001ff00 */
[----:B------:R-:W-:Y:S01]  /*1290*/  CS2R R36, SRZ ;  /* 0x0000000000247805 */ /* 0x000fe2000001ff00 */
[----:B------:R0:W5:Y:S01]  /*12a0*/  @!P3 LDG.E.64 R26, desc[UR4][R58.64] ;  /* 0x000000043a1ab981 */ /* 0x000162000c1e1b00 */
[----:B------:R-:W-:-:S03]  /*12b0*/  @!P2 IMAD.WIDE.U32 R44, R0, 0x8, R44 ;  /* 0x00000008002ca825 */ /* 0x000fc600078e002c */
[----:B------:R0:W5:Y:S04]  /*12c0*/  @!P2 LDG.E.64 R28, desc[UR4][R60.64] ;  /* 0x000000043c1ca981 */ /* 0x000168000c1e1b00 */
[----:B------:R0:W5:Y:S04]  /*12d0*/  @!P2 LDG.E.64 R30, desc[UR4][R44.64] ;  /* 0x000000042c1ea981 */ /* 0x000168000c1e1b00 */
[----:B------:R0:W5:Y:S04]  /*12e0*/  @!P0 LDG.E.64 R32, desc[UR4][R46.64] ;  /* 0x000000042e208981 */ /* 0x000168000c1e1b00 */
[----:B------:R0:W5:Y:S04]  /*12f0*/  @!P0 LDG.E.64 R34, desc[UR4][R48.64] ;  /* 0x0000000430228981 */ /* 0x000168000c1e1b00 */
[----:B------:R0:W5:Y:S04]  /*1300*/  @!P6 LDG.E.64 R36, desc[UR4][R42.64] ;  /* 0x000000042a24e981 */ /* 0x000168000c1e1b00 */
[----:B------:R0:W5:Y:S04]  /*1310*/  @!P6 LDG.E.64 R38, desc[UR4][R12.64] ;  /* 0x000000040c26e981 */ /* 0x000168000c1e1b00 */
        /* <DEDUP_REMOVED lines=22> */
[----:B------:R-:W-:Y:S05]  /*1480*/  CALL.REL.NOINC `($__internal_46_$__cuda_sm20_div_rn_f64_full) ;  /* 0x0000000c00f07944 */ /* 0x000fea0003c00000 */
[----:B------:R-:W-:Y:S02]  /*1490*/  IMAD.MOV.U32 R2, RZ, RZ, R8 ;  /* 0x000000ffff027224 */ /* 0x000fe400078e0008 */
[----:B------:R-:W-:-:S07]  /*14a0*/  IMAD.MOV.U32 R3, RZ, RZ, R9 ;  /* 0x000000ffff037224 */ /* 0x000fce00078e0009 */
.L_x_14140:
[----:B------:R-:W-:Y:S05]  /*14b0*/  BSYNC B1 ;  /* 0x0000000000017941 */ /* 0x000fea0003800000 */
.L_x_14139:
[----:B0-----:R-:W-:Y:S01]  /*14c0*/  IADD3 R44, R40, 0x80, RZ ;  /* 0x00000080282c7810 */ /* 0x001fe20007ffe0ff */
[----:B------:R-:W-:Y:S03]  /*14d0*/  BSSY B1, `(.L_x_14141) ;  /* 0x0000019000017945 */ /* 0x000fe60003800000 */
[----:B------:R-:W-:-:S13]  /*14e0*/  ISETP.GE.AND P0, PT, R44, R41, PT ;  /* 0x000000292c00720c */ /* 0x000fda0003f06270 */
[----:B------:R-:W-:Y:S05]  /*14f0*/  @P0 BRA `(.L_x_14142) ;  /* 0x0000000000580947 */ /* 0x000fea0003800000 */
[----:B-----5:R-:W0:Y:S01]  /*1500*/  MUFU.RCP64H R5, R11 ;  /* 0x0000000b00057308 */ /* 0x020e220000001800 */
        /* <DEDUP_REMOVED lines=21> */
.L_x_14142:
[----:B------:R-:W-:Y:S05]  /*1660*/  BSYNC B1 ;  /* 0x0000000000017941 */ /* 0x000fea0003800000 */
.L_x_14141:
[----:B------:R-:W-:Y:S01]  /*1670*/  IADD3 R0, R40, 0x100, RZ ;  /* 0x0000010028007810 */ /* 0x000fe20007ffe0ff */
        /* <DEDUP_REMOVED lines=25> */
.L_x_14144:
[----:B------:R-:W-:Y:S05]  /*1810*/  BSYNC B1 ;  /* 0x0000000000017941 */ /* 0x000fea0003800000 */
.L_x_14143:
        /* <DEDUP_REMOVED lines=26> */
.L_x_14146:
[----:B------:R-:W-:Y:S05]  /*19c0*/  BSYNC B1 ;  /* 0x0000000000017941 */ /* 0x000fea0003800000 */
.L_x_14145:
        /* <DEDUP_REMOVED lines=26> */
.L_x_14148:
[----:B------:R-:W-:Y:S05]  /*1b70*/  BSYNC B1 ;  /* 0x0000000000017941 */ /* 0x000fea0003800000 */
.L_x_14147:
        /* <DEDUP_REMOVED lines=24> */
[----:B------:R-:W-:Y:S01]  /*1d00*/  MOV R18, R8 ;  /* 0x0000000800127202 */ /* 0x000fe20000000f00 */
[----:B------:R-:W-:-:S07]  /*1d10*/  IMAD.MOV.U32 R19, RZ, RZ, R9 ;  /* 0x000000ffff137224 */ /* 0x000fce00078e0009 */
.L_x_14150:
[----:B------:R-:W-:Y:S05]  /*1d20*/  BSYNC B1 ;  /* 0x0000000000017941 */ /* 0x000fea0003800000 */
.L_x_14149:
[----:B------:R-:W-:Y:S01]  /*1d30*/  VIADD R0, R40, 0x300 ;  /* 0x0000030028007836 */ /* 0x000fe20000000000 */
[----:B------:R-:W-:Y:S04]  /*1d40*/  BSSY B1, `(.L_x_14151) ;  /* 0x0000019000017945 */ /* 0x000fe80003800000 */
[----:B------:R-:W-:-:S13]  /*1d50*/  ISETP.GE.AND P0, PT, R0, R41, PT ;  /* 0x000000290000720c */ /* 0x000fda0003f06270 */
[----:B------:R-:W-:Y:S05]  /*1d60*/  @P0 BRA `(.L_x_14152) ;  /* 0x0000000000580947 */ /* 0x000fea0003800000 */
[----:B-----5:R-:W0:Y:S01]  /*1d70*/  MUFU.RCP64H R9, R35 ;  /* 0x0000002300097308 */ /* 0x020e220000001800 */
[----:B------:R-:W-:Y:S01]  /*1d80*/  HFMA2.MMA R8, -RZ, RZ, 0, 5.9604644775390625e-08 ;  /* 0x00000001ff087435 */ /* 0x000fe200000001ff */
[----:B------:R-:W-:-:S07]  /*1d90*/  FSETP.GEU.AND P2, PT, |R33|, 6.5827683646048100446e-37, PT ;  /* 0x036000002100780b */ /* 0x000fce0003f4e200 */
        /* <DEDUP_REMOVED lines=19> */
.L_x_14152:
[----:B------:R-:W-:Y:S05]  /*1ed0*/  BSYNC B1 ;  /* 0x0000000000017941 */ /* 0x000fea0003800000 */
.L_x_14151:
[----:B------:R-:W-:Y:S01]  /*1ee0*/  VIADD R0, R40, 0x380 ;  /* 0x0000038028007836 */ /* 0x000fe20000000000 */
[----:B------:R-:W-:Y:S04]  /*1ef0*/  BSSY B1, `(.L_x_14153) ;  /* 0x0000019000017945 */ /* 0x000fe80003800000 */
        /* <DEDUP_REMOVED lines=21> */
[----:B------:R-:W-:Y:S05]  /*2050*/  CALL.REL.NOINC `($__internal_46_$__cuda_sm20_div_rn_f64_full) ;  /* 0x0000000000fc7944 */ /* 0x000fea0003c00000 */
[----:B------:R-:W-:Y:S02]  /*2060*/  IMAD.MOV.U32 R22, RZ, RZ, R8 ;  /* 0x000000ffff167224 */ /* 0x000fe400078e0008 */
[----:B------:R-:W-:-:S07]  /*2070*/  IMAD.MOV.U32 R23, RZ, RZ, R9 ;  /* 0x000000ffff177224 */ /* 0x000fce00078e0009 */
.L_x_14154:
[----:B------:R-:W-:Y:S05]  /*2080*/  BSYNC B1 ;  /* 0x0000000000017941 */ /* 0x000fea0003800000 */
.L_x_14153:
[----:B------:R-:W0:Y:S01]  /*2090*/  @!P1 S2R R13, SR_TID.X ;  /* 0x00000000000d9919 */ /* 0x000e220000002100 */
[----:B-----5:R-:W1:Y:S01]  /*20a0*/  @!P1 LDC.64 R8, c[0x0][0x218] ;  /* 0x00008600ff089b82 */ /* 0x020e620000000a00 */
[----:B------:R-:W-:Y:S01]  /*20b0*/  @!P1 IMAD.MOV.U32 R40, RZ, RZ, R44 ;  /* 0x000000ffff289224 */ /* 0x000fe200078e002c */
[----:B------:R-:W-:Y:S04]  /*20c0*/  BSSY B0, `(.L_x_14155) ;  /* 0x0000030000007945 */ /* 0x000fe80003800000 */
[----:B------:R-:W-:Y:S01]  /*20d0*/  BSSY B1, `(.L_x_14156) ;  /* 0x0000028000017945 */ /* 0x000fe20003800000 */
[----:B------:R-:W-:Y:S02]  /*20e0*/  ISETP.GE.AND P0, PT, R40, R41, PT ;  /* 0x000000292800720c */ /* 0x000fe40003f06270 */
[----:B0-----:R-:W-:-:S05]  /*20f0*/  @!P1 IADD3 R13, R52, R13, RZ ;  /* 0x0000000d340d9210 */ /* 0x001fca0007ffe0ff */
[----:B-1----:R-:W-:-:S05]  /*2100*/  @!P1 IMAD.WIDE.U32 R8, R13, 0x8, R8 ;  /* 0x000000080d089825 */ /* 0x002fca00078e0008 */
[----:B------:R0:W-:Y:S01]  /*2110*/  @!P1 STG.E.64 desc[UR4][R8.64], R2 ;  /* 0x0000000208009986 */ /* 0x0001e2000c101b04 */
[----:B------:R-:W-:Y:S05]  /*2120*/  @P0 BRA `(.L_x_14157) ;  /* 0x0000000000300947 */ /* 0x000fea0003800000 */
[----:B0-----:R-:W0:Y:S01]  /*2130*/  LDC.64 R2, c[0x0][0x218] ;  /* 0x00008600ff027b82 */ /* 0x001e220000000a00 */
[----:B------:R-:W-:Y:S01]  /*2140*/  IMAD.IADD R9, R52, 0x1, R40 ;  /* 0x0000000134097824 */ /* 0x000fe200078e0228 */
[----:B------:R-:W-:-:S04]  /*2150*/  IADD3 R40, R40, 0x80, RZ ;  /* 0x0000008028287810 */ /* 0x000fc80007ffe0ff */
[----:B------:R-:W-:Y:S01]  /*2160*/  ISETP.GE.AND P0, PT, R40, R41, PT ;  /* 0x000000292800720c */ /* 0x000fe20003f06270 */
[----:B0-----:R-:W-:-:S05]  /*2170*/  IMAD.WIDE.U32 R2, R9, 0x8, R2 ;  /* 0x0000000809027825 */ /* 0x001fca00078e0002 */
[----:B------:R0:W-:Y:S07]  /*2180*/  STG.E.64 desc[UR4][R2.64], R4 ;  /* 0x0000000402007986 */ /* 0x0001ee000c101b04 */
[----:B------:R-:W-:Y:S05]  /*2190*/  @P0 BRA `(.L_x_14158) ;  /* 0x0000000000300947 */ /* 0x000fea0003800000 */
[----:B0-----:R-:W0:Y:S01]  /*21a0*/  LDC.64 R2, c[0x0][0x218] ;  /* 0x00008600ff027b82 */ /* 0x001e220000000a00 */
[----:B------:R-:W-:Y:S02]  /*21b0*/  IMAD.IADD R5, R52, 0x1, R40 ;  /* 0x0000000134057824 */ /* 0x000fe400078e0228 */
[----:B------:R-:W-:Y:S02]  /*21c0*/  VIADD R40, R40, 0x80 ;  /* 0x0000008028287836 */ /* 0x000fe40000000000 */
[----:B0-----:R-:W-:-:S05]  /*21d0*/  IMAD.WIDE.U32 R2, R5, 0x8, R2 ;  /* 0x0000000805027825 */ /* 0x001fca00078e0002 */
[----:B------:R1:W-:Y:S02]  /*21e0*/  STG.E.64 desc[UR4][R2.64], R6 ;  /* 0x0000000602007986 */ /* 0x0003e4000c101b04 */
.L_x_14157:
[----:B------:R-:W-:-:S13]  /*21f0*/  ISETP.GE.AND P0, PT, R40, R41, PT ;  /* 0x000000292800720c */ /* 0x000fda0003f06270 */
[----:B------:R-:W-:Y:S05]  /*2200*/  @P0 BRA `(.L_x_14159) ;  /* 0x0000000000300947 */ /* 0x000fea0003800000 */
[----:B01----:R-:W0:Y:S01]  /*2210*/  LDC.64 R2, c[0x0][0x218] ;  /* 0x00008600ff027b82 */ /* 0x003e220000000a00 */
[----:B------:R-:W-:Y:S01]  /*2220*/  IADD3 R5, R52, R40, RZ ;  /* 0x0000002834057210 */ /* 0x000fe20007ffe0ff */
[----:B------:R-:W-:-:S04]  /*2230*/  VIADD R40, R40, 0x80 ;  /* 0x0000008028287836 */ /* 0x000fc80000000000 */
[----:B0-----:R-:W-:-:S05]  /*2240*/  IMAD.WIDE.U32 R2, R5, 0x8, R2 ;  /* 0x0000000805027825 */ /* 0x001fca00078e0002 */
[----:B------:R1:W-:Y:S02]  /*2250*/  STG.E.64 desc[UR4][R2.64], R10 ;  /* 0x0000000a02007986 */ /* 0x0003e4000c101b04 */
.L_x_14158:
[----:B------:R-:W-:-:S13]  /*2260*/  ISETP.GE.AND P0, PT, R40, R41, PT ;  /* 0x000000292800720c */ /* 0x000fda0003f06270 */
[----:B------:R-:W-:Y:S05]  /*2270*/  @P0 BRA `(.L_x_14160) ;  /* 0x0000000000340947 */ /* 0x000fea0003800000 */
[----:B01----:R-:W0:Y:S01]  /*2280*/  LDC.64 R2, c[0x0][0x218] ;  /* 0x00008600ff027b82 */ /* 0x003e220000000a00 */
[----:B------:R-:W-:Y:S01]  /*2290*/  IMAD.IADD R5, R52, 0x1, R40 ;  /* 0x0000000134057824 */ /* 0x000fe200078e0228 */
[----:B------:R-:W-:-:S03]  /*22a0*/  IADD3 R40, R40, 0x80, RZ ;  /* 0x0000008028287810 */ /* 0x000fc60007ffe0ff */
[----:B0-----:R-:W-:-:S05]  /*22b0*/  IMAD.WIDE.U32 R2, R5, 0x8, R2 ;  /* 0x0000000805027825 */ /* 0x001fca00078e0002 */
[----:B------:R2:W-:Y:S02]  /*22c0*/  STG.E.64 desc[UR4][R2.64], R16 ;  /* 0x0000001002007986 */ /* 0x0005e4000c101b04 */
.L_x_14159:
[----:B------:R-:W-:-:S13]  /*22d0*/  ISETP.GE.AND P0, PT, R40, R41, PT ;  /* 0x000000292800720c */ /* 0x000fda0003f06270 */
[----:B------:R-:W-:Y:S05]  /*22e0*/  @P0 BREAK B1 ;  /* 0x0000000000010942 */ /* 0x000fea0003800000 */
[----:B------:R-:W-:Y:S05]  /*22f0*/  @P0 BRA `(.L_x_14161) ;  /* 0x0000000000300947 */ /* 0x000fea0003800000 */
[----:B012---:R-:W0:Y:S01]  /*2300*/  LDC.64 R2, c[0x0][0x218] ;  /* 0x00008600ff027b82 */ /* 0x007e220000000a00 */
[----:B------:R-:W-:Y:S02]  /*2310*/  IMAD.IADD R5, R52, 0x1, R40 ;  /* 0x0000000134057824 */ /* 0x000fe400078e0228 */
[----:B------:R-:W-:Y:S02]  /*2320*/  VIADD R40, R40, 0x80 ;  /* 0x0000008028287836 */ /* 0x000fe40000000000 */
[----:B0-----:R-:W-:-:S05]  /*2330*/  IMAD.WIDE.U32 R2, R5, 0x8, R2 ;  /* 0x0000000805027825 */ /* 0x001fca00078e0002 */
[----:B------:R2:W-:Y:S02]  /*2340*/  STG.E.64 desc[UR4][R2.64], R18 ;  /* 0x0000001202007986 */ /* 0x0005e4000c101b04 */
.L_x_14160:
[----:B------:R-:W-:Y:S05]  /*2350*/  BSYNC B1 ;  /* 0x0000000000017941 */ /* 0x000fea0003800000 */
.L_x_14156:
[----:B------:R-:W-:-:S13]  /*2360*/  ISETP.GE.AND P0, PT, R40, R41, PT ;  /* 0x000000292800720c */ /* 0x000fda0003f06270 */
[----:B012---:R-:W0:Y:S01]  /*2370*/  @!P0 LDC.64 R2, c[0x0][0x218] ;  /* 0x00008600ff028b82 */ /* 0x007e220000000a00 */
[----:B------:R-:W-:Y:S01]  /*2380*/  @!P0 IADD3 R5, R52, R40, RZ ;  /* 0x0000002834058210 */ /* 0x000fe20007ffe0ff */
[----:B------:R-:W-:-:S04]  /*2390*/  @!P0 VIADD R40, R40, 0x80 ;  /* 0x0000008028288836 */ /* 0x000fc80000000000 */
[----:B0-----:R-:W-:-:S05]  /*23a0*/  @!P0 IMAD.WIDE.U32 R2, R5, 0x8, R2 ;  /* 0x0000000805028825 */ /* 0x001fca00078e0002 */
[----:B------:R3:W-:Y:S02]  /*23b0*/  @!P0 STG.E.64 desc[UR4][R2.64], R20 ;  /* 0x0000001402008986 */ /* 0x0007e4000c101b04 */
.L_x_14161:
[----:B------:R-:W-:Y:S05]  /*23c0*/  BSYNC B0 ;  /* 0x0000000000007941 */ /* 0x000fea0003800000 */
.L_x_14155:
[----:B------:R-:W-:Y:S05]  /*23d0*/  WARPSYNC.ALL ;  /* 0x0000000000007948 */ /* 0x000fea0003800000 */
[----:B------:R-:W-:-:S13]  /*23e0*/  ISETP.GE.AND P0, PT, R40, R41, PT ;  /* 0x000000292800720c */ /* 0x000fda0003f06270 */
[----:B------:R-:W-:Y:S05]  /*23f0*/  @P0 EXIT ;  /* 0x000000000000094d */ /* 0x000fea0003800000 */
[----:B0123--:R-:W0:Y:S01]  /*2400*/  LDC.64 R2, c[0x0][0x218] ;  /* 0x00008600ff027b82 */ /* 0x00fe220000000a00 */
[----:B------:R-:W-:-:S04]  /*2410*/  IMAD.IADD R5, R52, 0x1, R40 ;  /* 0x0000000134057824 */ /* 0x000fc800078e0228 */
[----:B0-----:R-:W-:-:S05]  /*2420*/  IMAD.WIDE.U32 R2, R5, 0x8, R2 ;  /* 0x0000000805027825 */ /* 0x001fca00078e0002 */
[----:B------:R-:W-:Y:S01]  /*2430*/  STG.E.64 desc[UR4][R2.64], R22 ;  /* 0x0000001602007986 */ /* 0x000fe2000c101b04 */
[----:B------:R-:W-:Y:S05]  /*2440*/  EXIT ;  /* 0x000000000000794d */ /* 0x000fea0003800000 */
        .weak           $__internal_46_$__cuda_sm20_div_rn_f64_full
        .type           $__internal_46_$__cuda_sm20_div_rn_f64_full,@function
        .size           $__internal_46_$__cuda_sm20_div_rn_f64_full,(.L_x_19301 - $__internal_46_$__cuda_sm20_div_rn_f64_full)
$__internal_46_$__cuda_sm20_div_rn_f64_full:
[C---:B------:R-:W-:Y:S01]  /*2450*/  FSETP.GEU.AND P0, PT, |R9|.reuse, 1.469367938527859385e-39, PT ;  /* 0x001000000900780b */ /* 0x040fe20003f0e200 */
[----:B------:R-:W-:Y:S01]  /*2460*/  IMAD.MOV.U32 R15, RZ, RZ, R9 ;  /* 0x000000ffff0f7224 */ /* 0x000fe200078e0009 */
[----:B------:R-:W-:Y:S01]  /*2470*/  LOP3.LUT R42, R9, 0x800fffff, RZ, 0xc0, !PT ;  /* 0x800fffff092a7812 */ /* 0x000fe200078ec0ff */
[----:B------:R-:W-:Y:S01]  /*2480*/  IMAD.MOV.U32 R46, RZ, RZ, 0x1 ;  /* 0x00000001ff2e7424 */ /* 0x000fe200078e00ff */
[----:B------:R-:W-:Y:S01]  /*2490*/  MOV R14, R12 ;  /* 0x0000000c000e7202 */ /* 0x000fe20000000f00 */
[----:B------:R-:W-:Y:S01]  /*24a0*/  IMAD.MOV.U32 R55, RZ, RZ, 0x1ca00000 ;  /* 0x1ca00000ff377424 */ /* 0x000fe200078e00ff */
[----:B------:R-:W-:Y:S01]  /*24b0*/  LOP3.LUT R43, R42, 0x3ff00000, RZ, 0xfc, !PT ;  /* 0x3ff000002a2b7812 */ /* 0x000fe200078efcff */
[----:B------:R-:W-:Y:S01]  /*24c0*/  IMAD.MOV.U32 R42, RZ, RZ, R12 ;  /* 0x000000ffff2a7224 */ /* 0x000fe200078e000c */
[----:B------:R-:W-:Y:S01]  /*24d0*/  FSETP.GEU.AND P3, PT, |R13|, 1.469367938527859385e-39, PT ;  /* 0x001000000d00780b */ /* 0x000fe20003f6e200 */
[----:B------:R-:W-:Y:S01]  /*24e0*/  BSSY B0, `(.L_x_14162) ;  /* 0x0000057000007945 */ /* 0x000fe20003800000 */
[----:B------:R-:W-:-:S02]  /*24f0*/  MOV R12, R8 ;  /* 0x00000008000c7202 */ /* 0x000fc40000000f00 */
[----:B------:R-:W-:Y:S01]  /*2500*/  LOP3.LUT R54, R13, 0x7ff00000, RZ, 0xc0, !PT ;  /* 0x7ff000000d367812 */ /* 0x000fe200078ec0ff */
[----:B------:R-:W-:Y:S01]  /*2510*/  @!P0 DMUL R42, R14, 8.98846567431157953865e+307 ;  /* 0x7fe000000e2a8828 */ /* 0x000fe20000000000 */
[----:B------:R-:W-:-:S04]  /*2520*/  LOP3.LUT R53, R9, 0x7ff00000, RZ, 0xc0, !PT ;  /* 0x7ff0000009357812 */ /* 0x000fc800078ec0ff */
[----:B------:R-:W-:Y:S01]  /*2530*/  ISETP.GE.U32.AND P2, PT, R54, R53, PT ;  /* 0x000000353600720c */ /* 0x000fe20003f46070 */
[----:B------:R-:W0:Y:S02]  /*2540*/  MUFU.RCP64H R47, R43 ;  /* 0x0000002b002f7308 */ /* 0x000e240000001800 */
[----:B------:R-:W-:-:S04]  /*2550*/  @!P3 LOP3.LUT R8, R15, 0x7ff00000, RZ, 0xc0, !PT ;  /* 0x7ff000000f08b812 */ /* 0x000fc800078ec0ff */
[----:B------:R-:W-:-:S04]  /*2560*/  @!P3 ISETP.GE.U32.AND P4, PT, R54, R8, PT ;  /* 0x000000083600b20c */ /* 0x000fc80003f86070 */
[----:B------:R-:W-:-:S04]  /*2570*/  @!P3 SEL R8, R55, 0x63400000, !P4 ;  /* 0x634000003708b807 */ /* 0x000fc80006000000 */
[----:B------:R-:W-:Y:S01]  /*2580*/  @!P3 LOP3.LUT R8, R8, 0x80000000, R13, 0xf8, !PT ;  /* 0x800000000808b812 */ /* 0x000fe200078ef80d */
[----:B0-----:R-:W-:-:S03]  /*2590*/  DFMA R48, R46, -R42, 1 ;  /* 0x3ff000002e30742b */ /* 0x001fc6000000082a */
[----:B------:R-:W-:Y:S01]  /*25a0*/  @!P3 LOP3.LUT R9, R8, 0x100000, RZ, 0xfc, !PT ;  /* 0x001000000809b812 */ /* 0x000fe200078efcff */
[----:B------:R-:W-:-:S04]  /*25b0*/  @!P3 IMAD.MOV.U32 R8, RZ, RZ, RZ ;  /* 0x000000ffff08b224 */ /* 0x000fc800078e00ff */
[----:B------:R-:W-:-:S08]  /*25c0*/  DFMA R48, R48, R48, R48 ;  /* 0x000000303030722b */ /* 0x000fd00000000030 */
[----:B------:R-:W-:Y:S01]  /*25d0*/  DFMA R48, R46, R48, R46 ;  /* 0x000000302e30722b */ /* 0x000fe2000000002e */
[----:B------:R-:W-:-:S04]  /*25e0*/  SEL R46, R55, 0x63400000, !P2 ;  /* 0x63400000372e7807 */ /* 0x000fc80005000000 */
[----:B------:R-:W-:-:S03]  /*25f0*/  LOP3.LUT R47, R46, 0x800fffff, R13, 0xf8, !PT ;  /* 0x800fffff2e2f7812 */ /* 0x000fc600078ef80d */
[----:B------:R-:W-:Y:S01]  /*2600*/  DFMA R50, R48, -R42, 1 ;  /* 0x3ff000003032742b */ /* 0x000fe2000000082a */
[----:B------:R-:W-:-:S06]  /*2610*/  MOV R46, R12 ;  /* 0x0000000c002e7202 */ /* 0x000fcc0000000f00 */
[----:B------:R-:W-:Y:S02]  /*2620*/  @!P3 DFMA R46, R46, 2, -R8 ;  /* 0x400000002e2eb82b */ /* 0x000fe40000000808 */
[----:B------:R-:W-:-:S08]  /*2630*/  DFMA R8, R48, R50, R48 ;  /* 0x000000323008722b */ /* 0x000fd00000000030 */
[----:B------:R-:W-:-:S08]  /*2640*/  DMUL R48, R8, R46 ;  /* 0x0000002e08307228 */ /* 0x000fd00000000000 */
[----:B------:R-:W-:-:S08]  /*2650*/  DFMA R50, R48, -R42, R46 ;  /* 0x8000002a3032722b */ /* 0x000fd0000000002e */
[----:B------:R-:W-:Y:S01]  /*2660*/  DFMA R48, R8, R50, R48 ;  /* 0x000000320830722b */ /* 0x000fe20000000030 */
[----:B------:R-:W-:Y:S01]  /*2670*/  IMAD.MOV.U32 R50, RZ, RZ, R54 ;  /* 0x000000ffff327224 */ /* 0x000fe200078e0036 */
[----:B------:R-:W-:Y:S02]  /*2680*/  @!P3 LOP3.LUT R50, R47, 0x7ff00000, RZ, 0xc0, !PT ;  /* 0x7ff000002f32b812 */ /* 0x000fe400078ec0ff */
[----:B------:R-:W-:Y:S02]  /*2690*/  MOV R51, R53 ;  /* 0x0000003500337202 */ /* 0x000fe40000000f00 */
[----:B------:R-:W-:Y:S01]  /*26a0*/  @!P0 LOP3.LUT R51, R43, 0x7ff00000, RZ, 0xc0, !PT ;  /* 0x7ff000002b338812 */ /* 0x000fe200078ec0ff */
[----:B------:R-:W-:-:S05]  /*26b0*/  VIADD R8, R50, 0xffffffff ;  /* 0xffffffff32087836 */ /* 0x000fca0000000000 */
[----:B------:R-:W-:Y:S01]  /*26c0*/  ISETP.GT.U32.AND P0, PT, R8, 0x7feffffe, PT ;  /* 0x7feffffe0800780c */ /* 0x000fe20003f04070 */
[----:B------:R-:W-:-:S05]  /*26d0*/  VIADD R8, R51, 0xffffffff ;  /* 0xffffffff33087836 */ /* 0x000fca0000000000 */
[----:B------:R-:W-:-:S13]  /*26e0*/  ISETP.GT.U32.OR P0, PT, R8, 0x7feffffe, P0 ;  /* 0x7feffffe0800780c */ /* 0x000fda0000704470 */
[----:B------:R-:W-:Y:S05]  /*26f0*/  @P0 BRA `(.L_x_14163) ;  /* 0x0000000000740947 */ /* 0x000fea0003800000 */
[----:B------:R-:W-:Y:S01]  /*2700*/  LOP3.LUT R8, R15, 0x7ff00000, RZ, 0xc0, !PT ;  /* 0x7ff000000f087812 */ /* 0x000fe200078ec0ff */
[----:B------:R-:W-:-:S03]  /*2710*/  IMAD.MOV.U32 R12, RZ, RZ, RZ ;  /* 0x000000ffff0c7224 */ /* 0x000fc600078e00ff */
        /* <DEDUP_REMOVED lines=23> */
[----:B------:R-:W-:-:S04]  /*2890*/  FSEL R8, R42, R9, !P0 ;  /* 0x000000092a087208 */ /* 0x000fc80004000000 */
[----:B------:R-:W-:Y:S01]  /*28a0*/  MOV R9, R8 ;  /* 0x0000000800097202 */ /* 0x000fe20000000f00 */
[----:B------:R-:W-:Y:S01]  /*28b0*/  IMAD.MOV.U32 R8, RZ, RZ, R14 ;  /* 0x000000ffff087224 */ /* 0x000fe200078e000e */
[----:B------:R-:W-:Y:S06]  /*28c0*/  BRA `(.L_x_14164) ;  /* 0x0000000000607947 */ /* 0x000fec0003800000 */
.L_x_14163:
[----:B------:R-:W-:-:S14]  /*28d0*/  DSETP.NAN.AND P0, PT, R12, R12, PT ;  /* 0x0000000c0c00722a */ /* 0x000fdc0003f08000 */
[----:B------:R-:W-:Y:S05]  /*28e0*/  @P0 BRA `(.L_x_14165) ;  /* 0x00000000004c0947 */ /* 0x000fea0003800000 */
[----:B------:R-:W-:-:S14]  /*28f0*/  DSETP.NAN.AND P0, PT, R14, R14, PT ;  /* 0x0000000e0e00722a */ /* 0x000fdc0003f08000 */
[----:B------:R-:W-:Y:S05]  /*2900*/  @P0 BRA `(.L_x_14166) ;  /* 0x0000000000340947 */ /* 0x000fea0003800000 */
[----:B------:R-:W-:Y:S01]  /*2910*/  ISETP.NE.AND P0, PT, R50, R51, PT ;  /* 0x000000333200720c */ /* 0x000fe20003f05270 */
[----:B------:R-:W-:Y:S01]  /*2920*/  IMAD.MOV.U32 R8, RZ, RZ, 0x0 ;  /* 0x00000000ff087424 */ /* 0x000fe200078e00ff */
[----:B------:R-:W-:-:S11]  /*2930*/  MOV R9, 0xfff80000 ;  /* 0xfff8000000097802 */ /* 0x000fd60000000f00 */
[----:B------:R-:W-:Y:S05]  /*2940*/  @!P0 BRA `(.L_x_14164) ;  /* 0x0000000000408947 */ /* 0x000fea0003800000 */
[----:B------:R-:W-:Y:S02]  /*2950*/  ISETP.NE.AND P0, PT, R50, 0x7ff00000, PT ;  /* 0x7ff000003200780c */ /* 0x000fe40003f05270 */
[----:B------:R-:W-:Y:S02]  /*2960*/  LOP3.LUT R8, R13, 0x80000000, R15, 0x48, !PT ;  /* 0x800000000d087812 */ /* 0x000fe400078e480f */
[----:B------:R-:W-:-:S13]  /*2970*/  ISETP.EQ.OR P0, PT, R51, RZ, !P0 ;  /* 0x000000ff3300720c */ /* 0x000fda0004702670 */
[----:B------:R-:W-:Y:S01]  /*2980*/  @P0 LOP3.LUT R12, R8, 0x7ff00000, RZ, 0xfc, !PT ;  /* 0x7ff00000080c0812 */ /* 0x000fe200078efcff */
[----:B------:R-:W-:Y:S02]  /*2990*/  @!P0 IMAD.MOV.U32 R9, RZ, RZ, R8 ;  /* 0x000000ffff098224 */ /* 0x000fe400078e0008 */
[----:B------:R-:W-:Y:S01]  /*29a0*/  @!P0 IMAD.MOV.U32 R8, RZ, RZ, RZ ;  /* 0x000000ffff088224 */ /* 0x000fe200078e00ff */
[----:B------:R-:W-:Y:S01]  /*29b0*/  @P0 MOV R8, RZ ;  /* 0x000000ff00080202 */ /* 0x000fe20000000f00 */
[----:B------:R-:W-:Y:S01]  /*29c0*/  @P0 IMAD.MOV.U32 R9, RZ, RZ, R12 ;  /* 0x000000ffff090224 */ /* 0x000fe200078e000c */
[----:B------:R-:W-:Y:S06]  /*29d0*/  BRA `(.L_x_14164) ;  /* 0x00000000001c7947 */ /* 0x000fec0003800000 */
.L_x_14166:
[----:B------:R-:W-:-:S05]  /*29e0*/  LOP3.LUT R8, R15, 0x80000, RZ, 0xfc, !PT ;  /* 0x000800000f087812 */ /* 0x000fca00078efcff */
[----:B------:R-:W-:Y:S01]  /*29f0*/  IMAD.MOV.U32 R9, RZ, RZ, R8 ;  /* 0x000000ffff097224 */ /* 0x000fe200078e0008 */
[----:B------:R-:W-:Y:S01]  /*2a00*/  MOV R8, R14 ;  /* 0x0000000e00087202 */ /* 0x000fe20000000f00 */
[----:B------:R-:W-:Y:S06]  /*2a10*/  BRA `(.L_x_14164) ;  /* 0x00000000000c7947 */ /* 0x000fec0003800000 */
.L_x_14165:
[----:B------:R-:W-:-:S05]  /*2a20*/  LOP3.LUT R8, R13, 0x80000, RZ, 0xfc, !PT ;  /* 0x000800000d087812 */ /* 0x000fca00078efcff */
[----:B------:R-:W-:Y:S02]  /*2a30*/  IMAD.MOV.U32 R9, RZ, RZ, R8 ;  /* 0x000000ffff097224 */ /* 0x000fe400078e0008 */
[----:B------:R-:W-:-:S07]  /*2a40*/  IMAD.MOV.U32 R8, RZ, RZ, R12 ;  /* 0x000000ffff087224 */ /* 0x000fce00078e000c */
.L_x_14164:
[----:B------:R-:W-:Y:S05]  /*2a50*/  BSYNC B0 ;  /* 0x0000000000007941 */ /* 0x000fea0003800000 */
.L_x_14162:
[----:B------:R-:W-:Y:S01]  /*2a60*/  MOV R12, R0 ;  /* 0x00000000000c7202 */ /* 0x000fe20000000f00 */
[----:B------:R-:W-:-:S04]  /*2a70*/  IMAD.MOV.U32 R13, RZ, RZ, 0x0 ;  /* 0x00000000ff0d7424 */ /* 0x000fc800078e00ff */
[----:B------:R-:W-:Y:S05]  /*2a80*/  RET.REL.NODEC R12 `(_ZN2at6native29vectorized_elementwise_kernelILi2ENS0_13BinaryFunctorIdddNS0_15binary_internal10DivFunctorIdEEEESt5arrayIPcLm3EEEEviT0_T1_) ;  /* 0xffffffd40c5c7950 */ /* 0x000fea0003c3ffff */
.L_x_14167:
        /* <DEDUP_REMOVED lines=15> */
.L_x_19301:


//--------------------- .text._ZN2at6native29vectorized_elementwise_kernelILi4ENS0_13BinaryFunctorIdddNS0_15binary_internal10DivFunctorIdEEEESt5arrayIPcLm3EEEEviT0_T1_ --------------------------
	.section	.text._ZN2at6native29vectorized_elementwise_kernelILi4ENS0_13BinaryFunctorIdddNS0_15binary_internal10DivFunctorIdEEEESt5arrayIPcLm3EEEEviT0_T1_,"ax",@progbits
	.align	128
        .global         _ZN2at6native29vectorized_elementwise_kernelILi4ENS0_13BinaryFunctorIdddNS0_15binary_internal10DivFunctorIdEEEESt5arrayIPcLm3EEEEviT0_T1_
        .type           _ZN2at6native29vectorized_elementwise_kernelILi4ENS0_13BinaryFunctorIdddNS0_15binary_internal10DivFunctorIdEEEESt5arrayIPcLm3EEEEviT0_T1_,@function
        .size           _ZN2at6native29vectorized_elementwise_kernelILi4ENS0_13BinaryFunctorIdddNS0_15binary_internal10DivFunctorIdEEEESt5arrayIPcLm3EEEEviT0_T1_,(.L_x_19302 - _ZN2at6native29vectorized_elementwise_kernelILi4ENS0_13BinaryFunctorIdddNS0_15binary_internal10DivFunctorIdEEEESt5arrayIPcLm3EEEEviT0_T1_)
        .other          _ZN2at6native29vectorized_elementwise_kernelILi4ENS0_13BinaryFunctorIdddNS0_15binary_internal10DivFunctorIdEEEESt5arrayIPcLm3EEEEviT0_T1_,@"STO_CUDA_ENTRY STV_DEFAULT"
_ZN2at6native29vectorized_elementwise_kernelILi4ENS0_13BinaryFunctorIdddNS0_15binary_internal10DivFunctorIdEEEESt5arrayIPcLm3EEEEviT0_T1_:
.text._ZN2at6native29vectorized_elementwise_kernelILi4ENS0_13BinaryFunctorIdddNS0_15binary_internal10DivFunctorIdEEEESt5arrayIPcLm3EEEEviT0_T1_:
        /* <DEDUP_REMOVED lines=46> */
[----:B-----5:R-:W-:Y:S05]  /*02e0*/  CALL.REL.NOINC `($__internal_47_$__cuda_sm20_div_rn_f64_full) ;  /* 0x0000002000587944 */ /* 0x020fea0003c00000 */
[----:B------:R-:W-:Y:S01]  /*02f0*/  IMAD.MOV.U32 R6, RZ, RZ, R8 ;  /* 0x000000ffff067224 */ /* 0x000fe200078e0008 */
[----:B------:R-:W-:-:S07]  /*0300*/  MOV R7, R9 ;  /* 0x0000000900077202 */ /* 0x000fce0000000f00 */
.L_x_14170:
[----:B------:R-:W-:Y:S05]  /*0310*/  BSYNC B1 ;  /* 0x0000000000017941 */ /* 0x000fea0003800000 */
.L_x_14169:
        /* <DEDUP_REMOVED lines=20> */
[----:B-----5:R-:W-:Y:S05]  /*0460*/  CALL.REL.NOINC `($__internal_47_$__cuda_sm20_div_rn_f64_full) ;  /* 0x0000001c00f87944 */ /* 0x020fea0003c00000 */
[----:B------:R-:W-:Y:S02]  /*0470*/  IMAD.MOV.U32 R4, RZ, RZ, R8 ;  /* 0x000000ffff047224 */ /* 0x000fe400078e0008 */
[----:B------:R-:W-:-:S07]  /*0480*/  IMAD.MOV.U32 R5, RZ, RZ, R9 ;  /* 0x000000ffff057224 */ /* 0x000fce00078e0009 */
.L_x_14172:
[----:B------:R-:W-:Y:S05]  /*0490*/  BSYNC B1 ;  /* 0x0000000000017941 */ /* 0x000fea0003800000 */
.L_x_14171:
        /* <DEDUP_REMOVED lines=21> */
[----:B------:R-:W-:Y:S05]  /*05f0*/  CALL.REL.NOINC `($__internal_47_$__cuda_sm20_div_rn_f64_full) ;  /* 0x0000001c00947944 */ /* 0x000fea0003c00000 */
[----:B------:R-:W-:Y:S02]  /*0600*/  IMAD.MOV.U32 R10, RZ, RZ, R8 ;  /* 0x000000ffff0a7224 */ /* 0x000fe400078e0008 */
[----:B------:R-:W-:-:S07]  /*0610*/  IMAD.MOV.U32 R11, RZ, RZ, R9 ;  /* 0x000000ffff0b7224 */ /* 0x000fce00078e0009 */
.L_x_14174:
[----:B------:R-:W-:Y:S05]  /*0620*/  BSYNC B1 ;  /* 0x0000000000017941 */ /* 0x000fea0003800000 */
.L_x_14173:
        /* <DEDUP_REMOVED lines=20> */
[----:B------:R-:W-:Y:S05]  /*0770*/  CALL.REL.NOINC `($__internal_47_$__cuda_sm20_div_rn_f64_full) ;  /* 0x0000001c00347944 */ /* 0x000fea0003c00000 */
.L_x_14176:
[----:B------:R-:W-:Y:S05]  /*0780*/  BSYNC B1 ;  /* 0x0000000000017941 */ /* 0x000fea0003800000 */
.L_x_14175:
        /* <DEDUP_REMOVED lines=24> */
.L_x_14178:
[----:B------:R-:W-:Y:S05]  /*0910*/  BSYNC B1 ;  /* 0x0000000000017941 */ /* 0x000fea0003800000 */
.L_x_14177:
        /* <DEDUP_REMOVED lines=21> */
[----:B------:R-:W-:Y:S01]  /*0a70*/  MOV R4, R8 ;  /* 0x0000000800047202 */ /* 0x000fe20000000f00 */
[----:B------:R-:W-:-:S07]  /*0a80*/  IMAD.MOV.U32 R5, RZ, RZ, R9 ;  /* 0x000000ffff057224 */ /* 0x000fce00078e0009 */
.L_x_14180:
[----:B------:R-:W-:Y:S05]  /*0a90*/  BSYNC B1 ;  /* 0x0000000000017941 */ /* 0x000fea0003800000 */
.L_x_14179:
        /* <DEDUP_REMOVED lines=22> */
[----:B------:R-:W-:Y:S01]  /*0c00*/  IMAD.MOV.U32 R10, RZ, RZ, R8 ;  /* 0x000000ffff0a7224 */ /* 0x000fe200078e0008 */
[----:B------:R-:W-:-:S07]  /*0c10*/  MOV R11, R9 ;  /* 0x00000009000b7202 */ /* 0x000fce0000000f00 */
.L_x_14182:
[----:B------:R-:W-:Y:S05]  /*0c20*/  BSYNC B1 ;  /* 0x0000000000017941 */ /* 0x000fea0003800000 */
.L_x_14181:
        /* <DEDUP_REMOVED lines=20> */
[----:B------:R-:W-:Y:S05]  /*0d70*/  CALL.REL.NOINC `($__internal_47_$__cuda_sm20_div_rn_f64_full) ;  /* 0x0000001400b47944 */ /* 0x000fea0003c00000 */
.L_x_14184:
[----:B------:R-:W-:Y:S05]  /*0d80*/  BSYNC B1 ;  /* 0x0000000000017941 */ /* 0x000fea0003800000 */
.L_x_14183:
[----:B------:R-:W-:Y:S01]  /*0d90*/  STG.E.128 desc[UR4][R2.64+0x1010], R8 ;  /* 0x0010100802007986 */ /* 0x000fe2000c101d04 */
[----:B------:R-:W-:Y:S05]  /*0da0*/  EXIT ;  /* 0x000000000000794d */ /* 0x000fea0003800000 */
.L_x_14168:
        /* <DEDUP_REMOVED lines=109> */
[----:B------:R-:W-:Y:S05]  /*1480*/  CALL.REL.NOINC `($__internal_47_$__cuda_sm20_div_rn_f64_full) ;  /* 0x0000000c00f07944 */ /* 0x000fea0003c00000 */
[----:B------:R-:W-:Y:S02]  /*1490*/  IMAD.MOV.U32 R2, RZ, RZ, R8 ;  /* 0x000000ffff027224 */ /* 0x000fe400078e0008 */
[----:B------:R-:W-:-:S07]  /*14a0*/  IMAD.MOV.U32 R3, RZ, RZ, R9 ;  /* 0x000000ffff037224 */ /* 0x000fce00078e0009 */
.L_x_14186:
[----:B------:R-:W-:Y:S05]  /*14b0*/  BSYNC B1 ;  /* 0x0000000000017941 */ /* 0x000fea0003800000 */
.L_x_14185:
        /* <DEDUP_REMOVED lines=26> */
.L_x_14188:
[----:B------:R-:W-:Y:S05]  /*1660*/  BSYNC B1 ;  /* 0x0000000000017941 */ /* 0x000fea0003800000 */
.L_x_14187:
        /* <DEDUP_REMOVED lines=26> */
.L_x_14190:
[----:B------:R-:W-:Y:S05]  /*1810*/  BSYNC B1 ;  /* 0x0000000000017941 */ /* 0x000fea0003800000 */
.L_x_14189:
        /* <DEDUP_REMOVED lines=26> */
.L_x_14192:
[----:B------:R-:W-:Y:S05]  /*19c0*/  BSYNC B1 ;  /* 0x0000000000017941 */ /* 0x000fea0003800000 */
.L_x_14191:
        /* <DEDUP_REMOVED lines=26> */
.L_x_14194:
[----:B------:R-:W-:Y:S05]  /*1b70*/  BSYNC B1 ;  /* 0x0000000000017941 */ /* 0x000fea0003800000 */
.L_x_14193:
        /* <DEDUP_REMOVED lines=24> */
[----:B------:R-:W-:Y:S01]  /*1d00*/  MOV R18, R8 ;  /* 0x0000000800127202 */ /* 0x000fe20000000f00 */
[----:B------:R-:W-:-:S07]  /*1d10*/  IMAD.MOV.U32 R19, RZ, RZ, R9 ;  /* 0x000000ffff137224 */ /* 0x000fce00078e0009 */
.L_x_14196:
[----:B------:R-:W-:Y:S05]  /*1d20*/  BSYNC B1 ;  /* 0x0000000000017941 */ /* 0x000fea0003800000 */
.L_x_14195:
        /* <DEDUP_REMOVED lines=26> */
.L_x_14198:
[----:B------:R-:W-:Y:S05]  /*1ed0*/  BSYNC B1 ;  /* 0x0000000000017941 */ /* 0x000fea0003800000 */
.L_x_14197:
        /* <DEDUP_REMOVED lines=23> */
[----:B------:R-:W-:Y:S05]  /*2050*/  CALL.REL.NOINC `($__internal_47_$__cuda_sm20_div_rn_f64_full) ;  /* 0x0000000000fc7944 */ /* 0x000fea0003c00000 */
[----:B------:R-:W-:Y:S02]  /*2060*/  IMAD.MOV.U32 R22, RZ, RZ, R8 ;  /* 0x000000ffff167224 */ /* 0x000fe400078e0008 */
[----:B------:R-:W-:-:S07]  /*2070*/  IMAD.MOV.U32 R23, RZ, RZ, R9 ;  /* 0x000000ffff177224 */ /* 0x000fce00078e0009 */
.L_x_14200:
[----:B------:R-:W-:Y:S05]  /*2080*/  BSYNC B1 ;  /* 0x0000000000017941 */ /* 0x000fea0003800000 */
.L_x_14199:
        /* <DEDUP_REMOVED lines=22> */
.L_x_14203:
[----:B------:R-:W-:-:S13]  /*21f0*/  ISETP.GE.AND P0, PT, R40, R41, PT ;  /* 0x000000292800720c */ /* 0x000fda0003f06270 */
[----:B------:R-:W-:Y:S05]  /*2200*/  @P0 BRA `(.L_x_14205) ;  /* 0x0000000000300947 */ /* 0x000fea0003800000 */
[----:B01----:R-:W0:Y:S01]  /*2210*/  LDC.64 R2, c[0x0][0x218] ;  /* 0x00008600ff027b82 */ /* 0x003e220000000a00 */
[----:B------:R-:W-:Y:S01]  /*2220*/  IADD3 R5, R52, R40, RZ ;  /* 0x0000002834057210 */ /* 0x000fe20007ffe0ff */
[----:B------:R-:W-:-:S04]  /*2230*/  VIADD R40, R40, 0x80 ;  /* 0x0000008028287836 */ /* 0x000fc80000000000 */
[----:B0-----:R-:W-:-:S05]  /*2240*/  IMAD.WIDE.U32 R2, R5, 0x8, R2 ;  /* 0x0000000805027825 */ /* 0x001fca00078e0002 */
[----:B------:R1:W-:Y:S02]  /*2250*/  STG.E.64 desc[UR4][R2.64], R10 ;  /* 0x0000000a02007986 */ /* 0x0003e4000c101b04 */
.L_x_14204:
[----:B------:R-:W-:-:S13]  /*2260*/  ISETP.GE.AND P0, PT, R40, R41, PT ;  /* 0x000000292800720c */ /* 0x000fda0003f06270 */
[----:B------:R-:W-:Y:S05]  /*2270*/  @P0 BRA `(.L_x_14206) ;  /* 0x0000000000340947 */ /* 0x000fea0003800000 */
[----:B01----:R-:W0:Y:S01]  /*2280*/  LDC.64 R2, c[0x0][0x218] ;  /* 0x00008600ff027b82 */ /* 0x003e220000000a00 */
[----:B------:R-:W-:Y:S01]  /*2290*/  IMAD.IADD R5, R52, 0x1, R40 ;  /* 0x0000000134057824 */ /* 0x000fe200078e0228 */
[----:B------:R-:W-:-:S03]  /*22a0*/  IADD3 R40, R40, 0x80, RZ ;  /* 0x0000008028287810 */ /* 0x000fc60007ffe0ff */
[----:B0-----:R-:W-:-:S05]  /*22b0*/  IMAD.WIDE.U32 R2, R5, 0x8, R2 ;  /* 0x0000000805027825 */ /* 0x001fca00078e0002 */
[----:B------:R2:W-:Y:S02]  /*22c0*/  STG.E.64 desc[UR4][R2.64], R16 ;  /* 0x0000001002007986 */ /* 0x0005e4000c101b04 */
.L_x_14205:
        /* <DEDUP_REMOVED lines=8> */
.L_x_14206:
[----:B------:R-:W-:Y:S05]  /*2350*/  BSYNC B1 ;  /* 0x0000000000017941 */ /* 0x000fea0003800000 */
.L_x_14202:
[----:B------:R-:W-:-:S13]  /*2360*/  ISETP.GE.AND P0, PT, R40, R41, PT ;  /* 0x000000292800720c */ /* 0x000fda0003f06270 */
[----:B012---:R-:W0:Y:S01]  /*2370*/  @!P0 LDC.64 R2, c[0x0][0x218] ;  /* 0x00008600ff028b82 */ /* 0x007e220000000a00 */
[----:B------:R-:W-:Y:S01]  /*2380*/  @!P0 IADD3 R5, R52, R40, RZ ;  /* 0x0000002834058210 */ /* 0x000fe20007ffe0ff */
[----:B------:R-:W-:-:S04]  /*2390*/  @!P0 VIADD R40, R40, 0x80 ;  /* 0x0000008028288836 */ /* 0x000fc80000000000 */
[----:B0-----:R-:W-:-:S05]  /*23a0*/  @!P0 IMAD.WIDE.U32 R2, R5, 0x8, R2 ;  /* 0x0000000805028825 */ /* 0x001fca00078e0002 */
[----:B------:R3:W-:Y:S02]  /*23b0*/  @!P0 STG.E.64 desc[UR4][R2.64], R20 ;  /* 0x0000001402008986 */ /* 0x0007e4000c101b04 */
.L_x_14207:
[----:B------:R-:W-:Y:S05]  /*23c0*/  BSYNC B0 ;  /* 0x0000000000007941 */ /* 0x000fea0003800000 */
.L_x_14201:
        /* <DEDUP_REMOVED lines=8> */
        .weak           $__internal_47_$__cuda_sm20_div_rn_f64_full
        .type           $__internal_47_$__cuda_sm20_div_rn_f64_full,@function
        .size           $__internal_47_$__cuda_sm20_div_rn_f64_full,(.L_x_19302 - $__internal_47_$__cuda_sm20_div_rn_f64_full)
$__internal_47_$__cuda_sm20_div_rn_f64_full:
        /* <DEDUP_REMOVED lines=72> */
.L_x_14209:
        /* <DEDUP_REMOVED lines=17> */
.L_x_14212:
[----:B------:R-:W-:-:S05]  /*29e0*/  LOP3.LUT R8, R15, 0x80000, RZ, 0xfc, !PT ;  /* 0x000800000f087812 */ /* 0x000fca00078efcff */
[----:B------:R-:W-:Y:S01]  /*29f0*/  IMAD.MOV.U32 R9, RZ, RZ, R8 ;  /* 0x000000ffff097224 */ /* 0x000fe200078e0008 */
[----:B------:R-:W-:Y:S01]  /*2a00*/  MOV R8, R14 ;  /* 0x0000000e00087202 */ /* 0x000fe20000000f00 */
[----:B------:R-:W-:Y:S06]  /*2a10*/  BRA `(.L_x_14210) ;  /* 0x00000000000c7947 */ /* 0x000fec0003800000 */
.L_x_14211:
[----:B------:R-:W-:-:S05]  /*2a20*/  LOP3.LUT R8, R13, 0x80000, RZ, 0xfc, !PT ;  /* 0x000800000d087812 */ /* 0x000fca00078efcff */
[----:B------:R-:W-:Y:S02]  /*2a30*/  IMAD.MOV.U32 R9, RZ, RZ, R8 ;  /* 0x000000ffff097224 */ /* 0x000fe400078e0008 */
[----:B------:R-:W-:-:S07]  /*2a40*/  IMAD.MOV.U32 R8, RZ, RZ, R12 ;  /* 0x000000ffff087224 */ /* 0x000fce00078e000c */
.L_x_14210:
[----:B------:R-:W-:Y:S05]  /*2a50*/  BSYNC B0 ;  /* 0x0000000000007941 */ /* 0x000fea0003800000 */
.L_x_14208:
[----:B------:R-:W-:Y:S01]  /*2a60*/  MOV R12, R0 ;  /* 0x00000000000c7202 */ /* 0x000fe20000000f00 */
[----:B------:R-:W-:-:S04]  /*2a70*/  IMAD.MOV.U32 R13, RZ, RZ, 0x0 ;  /* 0x00000000ff0d7424 */ /* 0x000fc800078e00ff */
[----:B------:R-:W-:Y:S05]  /*2a80*/  RET.REL.NODEC R12 `(_ZN2at6native29vectorized_elementwise_kernelILi4ENS0_13BinaryFunctorIdddNS0_15binary_internal10DivFunctorIdEEEESt5arrayIPcLm3EEEEviT0_T1_) ;  /* 0xffffffd40c5c7950 */ /* 0x000fea0003c3ffff */
.L_x_14213:
        /* <DEDUP_REMOVED lines=15> */
.L_x_19302:


//--------------------- .text._ZN2at6native29vectorized_elementwise_kernelILi8ENS0_13BinaryFunctorIdddNS0_15binary_internal10DivFunctorIdEEEESt5arrayIPcLm3EEEEviT0_T1_ --------------------------
	.section	.text._ZN2at6native29vectorized_elementwise_kernelILi8ENS0_13BinaryFunctorIdddNS0_15binary_internal10DivFunctorIdEEEESt5arrayIPcLm3EEEEviT0_T1_,"ax",@progbits
	.align	128
        .global         _ZN2at6native29vectorized_elementwise_kernelILi8ENS0_13BinaryFunctorIdddNS0_15binary_internal10DivFunctorIdEEEESt5arrayIPcLm3EEEEviT0_T1_
        .type           _ZN2at6native29vectorized_elementwise_kernelILi8ENS0_13BinaryFunctorIdddNS0_15binary_internal10DivFunctorIdEEEESt5arrayIPcLm3EEEEviT0_T1_,@function
        .size           _ZN2at6native29vectorized_elementwise_kernelILi8ENS0_13BinaryFunctorIdddNS0_15binary_internal10DivFunctorIdEEEESt5arrayIPcLm3EEEEviT0_T1_,(.L_x_19303 - _ZN2at6native29vectorized_elementwise_kernelILi8ENS0_13BinaryFunctorIdddNS0_15binary_internal10DivFunctorIdEEEESt5arrayIPcLm3EEEEviT0_T1_)
        .other          _ZN2at6native29vectorized_elementwise_kernelILi8ENS0_13BinaryFunctorIdddNS0_15binary_internal10DivFunctorIdEEEESt5arrayIPcLm3EEEEviT0_T1_,@"STO_CUDA_ENTRY STV_DEFAULT"
_ZN2at6native29vectorized_elementwise_kernelILi8ENS0_13BinaryFunctorIdddNS0_15binary_internal10DivFunctorIdEEEESt5arrayIPcLm3EEEEviT0_T1_:
.text._ZN2at6native29vectorized_elementwise_kernelILi8ENS0_13BinaryFunctorIdddNS0_15binary_internal10DivFunctorIdEEEESt5arrayIPcLm3EEEEviT0_T1_:
        /* <DEDUP_REMOVED lines=46> */
[----:B-----5:R-:W-:Y:S05]  /*02e0*/  CALL.REL.NOINC `($__internal_48_$__cuda_sm20_div_rn_f64_full) ;  /* 0x0000002000587944 */ /* 0x020fea0003c00000 */
[----:B------:R-:W-:Y:S01]  /*02f0*/  IMAD.MOV.U32 R6, RZ, RZ, R8 ;  /* 0x000000ffff067224 */ /* 0x000fe200078e0008 */
[----:B------:R-:W-:-:S07]  /*0300*/  MOV R7, R9 ;  /* 0x0000000900077202 */ /* 0x000fce0000000f00 */
.L_x_14216:
[----:B------:R-:W-:Y:S05]  /*0310*/  BSYNC B1 ;  /* 0x0000000000017941 */ /* 0x000fea0003800000 */
.L_x_14215:
        /* <DEDUP_REMOVED lines=20> */
[----:B-----5:R-:W-:Y:S05]  /*0460*/  CALL.REL.NOINC `($__internal_48_$__cuda_sm20_div_rn_f64_full) ;  /* 0x0000001c00f87944 */ /* 0x020fea0003c00000 */
[----:B------:R-:W-:Y:S02]  /*0470*/  IMAD.MOV.U32 R4, RZ, RZ, R8 ;  /* 0x000000ffff047224 */ /* 0x000fe400078e0008 */
[----:B------:R-:W-:-:S07]  /*0480*/  IMAD.MOV.U32 R5, RZ, RZ, R9 ;  /* 0x000000ffff057224 */ /* 0x000fce00078e0009 */
.L_x_14218:
[----:B------:R-:W-:Y:S05]  /*0490*/  BSYNC B1 ;  /* 0x0000000000017941 */ /* 0x000fea0003800000 */
.L_x_14217:
        /* <DEDUP_REMOVED lines=21> */
[----:B------:R-:W-:Y:S05]  /*05f0*/  CALL.REL.NOINC `($__internal_48_$__cuda_sm20_div_rn_f64_full) ;  /* 0x0000001c00947944 */ /* 0x000fea0003c00000 */
[----:B------:R-:W-:Y:S02]  /*0600*/  IMAD.MOV.U32 R10, RZ, RZ, R8 ;  /* 0x000000ffff0a7224 */ /* 0x000fe400078e0008 */
[----:B------:R-:W-:-:S07]  /*0610*/  IMAD.MOV.U32 R11, RZ, RZ, R9 ;  /* 0x000000ffff0b7224 */ /* 0x000fce00078e0009 */
.L_x_14220:
[----:B------:R-:W-:Y:S05]  /*0620*/  BSYNC B1 ;  /* 0x0000000000017941 */ /* 0x000fea0003800000 */
.L_x_14219:
        /* <DEDUP_REMOVED lines=20> */
[----:B------:R-:W-:Y:S05]  /*0770*/  CALL.REL.NOINC `($__internal_48_$__cuda_sm20_div_rn_f64_full) ;  /* 0x0000001c00347944 */ /* 0x000fea0003c00000 */
.L_x_14222:
[----:B------:R-:W-:Y:S05]  /*0780*/  BSYNC B1 ;  /* 0x0000000000017941 */ /* 0x000fea0003800000 */
.L_x_14221:
        /* <DEDUP_REMOVED lines=24> */
.L_x_14224:
[----:B------:R-:W-:Y:S05]  /*0910*/  BSYNC B1 ;  /* 0x0000000000017941 */ /* 0x000fea0003800000 */
.L_x_14223:
        /* <DEDUP_REMOVED lines=21> */
[----:B------:R-:W-:Y:S01]  /*0a70*/  MOV R4, R8 ;  /* 0x0000000800047202 */ /* 0x000fe20000000f00 */
[----:B------:R-:W-:-:S07]  /*0a80*/  IMAD.MOV.U32 R5, RZ, RZ, R9 ;  /* 0x000000ffff057224 */ /* 0x000fce00078e0009 */
.L_x_14226:
[----:B------:R-:W-:Y:S05]  /*0a90*/  BSYNC B1 ;  /* 0x0000000000017941 */ /* 0x000fea0003800000 */
.L_x_14225:
        /* <DEDUP_REMOVED lines=22> */
[----:B------:R-:W-:Y:S01]  /*0c00*/  IMAD.MOV.U32 R10, RZ, RZ, R8 ;  /* 0x000000ffff0a7224 */ /* 0x000fe200078e0008 */
[----:B------:R-:W-:-:S07]  /*0c10*/  MOV R11, R9 ;  /* 0x00000009000b7202 */ /* 0x000fce0000000f00 */
.L_x_14228:
[----:B------:R-:W-:Y:S05]  /*0c20*/  BSYNC B1 ;  /* 0x0000000000017941 */ /* 0x000fea0003800000 */
.L_x_14227:
        /* <DEDUP_REMOVED lines=20> */
[----:B------:R-:W-:Y:S05]  /*0d70*/  CALL.REL.NOINC `($__internal_48_$__cuda_sm20_div_rn_f64_full) ;  /* 0x0000001400b47944 */ /* 0x000fea0003c00000 */
.L_x_14230:
[----:B------:R-:W-:Y:S05]  /*0d80*/  BSYNC B1 ;  /* 0x0000000000017941 */ /* 0x000fea0003800000 */
.L_x_14229:
[----:B------:R-:W-:Y:S01]  /*0d90*/  STG.E.128 desc[UR4][R2.64+0x30], R8 ;  /* 0x0000300802007986 */ /* 0x000fe2000c101d04 */
[----:B------:R-:W-:Y:S05]  /*0da0*/  EXIT ;  /* 0x000000000000794d */ /* 0x000fea0003800000 */
.L_x_14214:
        /* <DEDUP_REMOVED lines=109> */
[----:B------:R-:W-:Y:S05]  /*1480*/  CALL.REL.NOINC `($__internal_48_$__cuda_sm20_div_rn_f64_full) ;  /* 0x0000000c00f07944 */ /* 0x000fea0003c00000 */
[----:B------:R-:W-:Y:S02]  /*1490*/  IMAD.MOV.U32 R2, RZ, RZ, R8 ;  /* 0x000000ffff027224 */ /* 0x000fe400078e0008 */
[----:B------:R-:W-:-:S07]  /*14a0*/  IMAD.MOV.U32 R3, RZ, RZ, R9 ;  /* 0x000000ffff037224 */ /* 0x000fce00078e0009 */
.L_x_14232:
[----:B------:R-:W-:Y:S05]  /*14b0*/  BSYNC B1 ;  /* 0x0000000000017941 */ /* 0x000fea0003800000 */
.L_x_14231:
        /* <DEDUP_REMOVED lines=26> */
.L_x_14234:
[----:B------:R-:W-:Y:S05]  /*1660*/  BSYNC B1 ;  /* 0x0000000000017941 */ /* 0x000fea0003800000 */
.L_x_14233:
        /* <DEDUP_REMOVED lines=26> */
.L_x_14236:
[----:B------:R-:W-:Y:S05]  /*1810*/  BSYNC B1 ;  /* 0x0000000000017941 */ /* 0x000fea0003800000 */
.L_x_14235:
        /* <DEDUP_REMOVED lines=26> */
.L_x_14238:
[----:B------:R-:W-:Y:S05]  /*19c0*/  BSYNC B1 ;  /* 0x0000000000017941 */ /* 0x000fea0003800000 */
.L_x_14237:
        /* <DEDUP_REMOVED lines=26> */
.L_x_14240:
[----:B------:R-:W-:Y:S05]  /*1b70*/  BSYNC B1 ;  /* 0x0000000000017941 */ /* 0x000fea0003800000 */
.L_x_14239:
        /* <DEDUP_REMOVED lines=24> */
[----:B------:R-:W-:Y:S01]  /*1d00*/  MOV R18, R8 ;  /* 0x0000000800127202 */ /* 0x000fe20000000f00 */
[----:B------:R-:W-:-:S07]  /*1d10*/  IMAD.MOV.U32 R19, RZ, RZ, R9 ;  /* 0x000000ffff137224 */ /* 0x000fce00078e0009 */
.L_x_14242:
[----:B------:R-:W-:Y:S05]  /*1d20*/  BSYNC B1 ;  /* 0x0000000000017941 */ /* 0x000fea0003800000 */
.L_x_14241:
        /* <DEDUP_REMOVED lines=26> */
.L_x_14244:
[----:B------:R-:W-:Y:S05]  /*1ed0*/  BSYNC B1 ;  /* 0x0000000000017941 */ /* 0x000fea0003800000 */
.L_x_14243:
        /* <DEDUP_REMOVED lines=23> */
[----:B------:R-:W-:Y:S05]  /*2050*/  CALL.REL.NOINC `($__internal_48_$__cuda_sm20_div_rn_f64_full) ;  /* 0x0000000000fc7944 */ /* 0x000fea0003c00000 */
[----:B------:R-:W-:Y:S02]  /*2060*/  IMAD.MOV.U32 R22, RZ, RZ, R8 ;  /* 0x000000ffff167224 */ /* 0x000fe400078e0008 */
[----:B------:R-:W-:-:S07]  /*2070*/  IMAD.MOV.U32 R23, RZ, RZ, R9 ;  /* 0x000000ffff177224 */ /* 0x000fce00078e0009 */
.L_x_14246:
[----:B------:R-:W-:Y:S05]  /*2080*/  BSYNC B1 ;  /* 0x0000000000017941 */ /* 0x000fea0003800000 */
.L_x_14245:
        /* <DEDUP_REMOVED lines=22> */
.L_x_14249:
[----:B------:R-:W-:-:S13]  /*21f0*/  ISETP.GE.AND P0, PT, R40, R41, PT ;  /* 0x000000292800720c */ /* 0x000fda0003f06270 */
[----:B------:R-:W-:Y:S05]  /*2200*/  @P0 BRA `(.L_x_14251) ;  /* 0x0000000000300947 */ /* 0x000fea0003800000 */
[----:B01----:R-:W0:Y:S01]  /*2210*/  LDC.64 R2, c[0x0][0x218] ;  /* 0x00008600ff027b82 */ /* 0x003e220000000a00 */
[----:B------:R-:W-:Y:S01]  /*2220*/  IADD3 R5, R52, R40, RZ ;  /* 0x0000002834057210 */ /* 0x000fe20007ffe0ff */
[----:B------:R-:W-:-:S04]  /*2230*/  VIADD R40, R40, 0x80 ;  /* 0x0000008028287836 */ /* 0x000fc80000000000 */
[----:B0-----:R-:W-:-:S05]  /*2240*/  IMAD.WIDE.U32 R2, R5, 0x8, R2 ;  /* 0x0000000805027825 */ /* 0x001fca00078e0002 */
[----:B------:R1:W-:Y:S02]  /*2250*/  STG.E.64 desc[UR4][R2.64], R10 ;  /* 0x0000000a02007986 */ /* 0x0003e4000c101b04 */
.L_x_14250:
[----:B------:R-:W-:-:S13]  /*2260*/  ISETP.GE.AND P0, PT, R40, R41, PT ;  /* 0x000000292800720c */ /* 0x000fda0003f06270 */
[----:B------:R-:W-:Y:S05]  /*2270*/  @P0 BRA `(.L_x_14252) ;  /* 0x0000000000340947 */ /* 0x000fea0003800000 */
[----:B01----:R-:W0:Y:S01]  /*2280*/  LDC.64 R2, c[0x0][0x218] ;  /* 0x00008600ff027b82 */ /* 0x003e220000000a00 */
[----:B------:R-:W-:Y:S01]  /*2290*/  IMAD.IADD R5, R52, 0x1, R40 ;  /* 0x0000000134057824 */ /* 0x000fe200078e0228 */
[----:B------:R-:W-:-:S03]  /*22a0*/  IADD3 R40, R40, 0x80, RZ ;  /* 0x0000008028287810 */ /* 0x000fc60007ffe0ff */
[----:B0-----:R-:W-:-:S05]  /*22b0*/  IMAD.WIDE.U32 R2, R5, 0x8, R2 ;  /* 0x0000000805027825 */ /* 0x001fca00078e0002 */
[----:B------:R2:W-:Y:S02]  /*22c0*/  STG.E.64 desc[UR4][R2.64], R16 ;  /* 0x0000001002007986 */ /* 0x0005e4000c101b04 */
.L_x_14251:
        /* <DEDUP_REMOVED lines=8> */
.L_x_14252:
[----:B------:R-:W-:Y:S05]  /*2350*/  BSYNC B1 ;  /* 0x0000000000017941 */ /* 0x000fea0003800000 */
.L_x_14248:
[----:B------:R-:W-:-:S13]  /*2360*/  ISETP.GE.AND P0, PT, R40, R41, PT ;  /* 0x000000292800720c */ /* 0x000fda0003f06270 */
[----:B012---:R-:W0:Y:S01]  /*2370*/  @!P0 LDC.64 R2, c[0x0][0x218] ;  /* 0x00008600ff028b82 */ /* 0x007e220000000a00 */
[----:B------:R-:W-:Y:S01]  /*2380*/  @!P0 IADD3 R5, R52, R40, RZ ;  /* 0x0000002834058210 */ /* 0x000fe20007ffe0ff */
[----:B------:R-:W-:-:S04]  /*2390*/  @!P0 VIADD R40, R40, 0x80 ;  /* 0x0000008028288836 */ /* 0x000fc80000000000 */
[----:B0-----:R-:W-:-:S05]  /*23a0*/  @!P0 IMAD.WIDE.U32 R2, R5, 0x8, R2 ;  /* 0x0000000805028825 */ /* 0x001fca00078e0002 */
[----:B------:R3:W-:Y:S02]  /*23b0*/  @!P0 STG.E.64 desc[UR4][R2.64], R20 ;  /* 0x0000001402008986 */ /* 0x0007e4000c101b04 */
.L_x_14253:
[----:B------:R-:W-:Y:S05]  /*23c0*/  BSYNC B0 ;  /* 0x0000000000007941 */ /* 0x000fea0003800000 */
.L_x_14247:
        /* <DEDUP_REMOVED lines=8> */
        .weak           $__internal_48_$__cuda_sm20_div_rn_f64_full
        .type           $__internal_48_$__cuda_sm20_div_rn_f64_full,@function
        .size           $__internal_48_$__cuda_sm20_div_rn_f64_full,(.L_x_19303 - $__internal_48_$__cuda_sm20_div_rn_f64_full)
$__internal_48_$__cuda_sm20_div_rn_f64_full:
        /* <DEDUP_REMOVED lines=72> */
.L_x_14255:
        /* <DEDUP_REMOVED lines=17> */
.L_x_14258:
[----:B------:R-:W-:-:S05]  /*29e0*/  LOP3.LUT R8, R15, 0x80000, RZ, 0xfc, !PT ;  /* 0x000800000f087812 */ /* 0x000fca00078efcff */
[----:B------:R-:W-:Y:S01]  /*29f0*/  IMAD.MOV.U32 R9, RZ, RZ, R8 ;  /* 0x000000ffff097224 */ /* 0x000fe200078e0008 */
[----:B------:R-:W-:Y:S01]  /*2a00*/  MOV R8, R14 ;  /* 0x0000000e00087202 */ /* 0x000fe20000000f00 */
[----:B------:R-:W-:Y:S06]  /*2a10*/  BRA `(.L_x_14256) ;  /* 0x00000000000c7947 */ /* 0x000fec0003800000 */
.L_x_14257:
[----:B------:R-:W-:-:S05]  /*2a20*/  LOP3.LUT R8, R13, 0x80000, RZ, 0xfc, !PT ;  /* 0x000800000d087812 */ /* 0x000fca00078efcff */
[----:B------:R-:W-:Y:S02]  /*2a30*/  IMAD.MOV.U32 R9, RZ, RZ, R8 ;  /* 0x000000ffff097224 */ /* 0x000fe400078e0008 */
[----:B------:R-:W-:-:S07]  /*2a40*/  IMAD.MOV.U32 R8, RZ, RZ, R12 ;  /* 0x000000ffff087224 */ /* 0x000fce00078e000c */
.L_x_14256:
[----:B------:R-:W-:Y:S05]  /*2a50*/  BSYNC B0 ;  /* 0x0000000000007941 */ /* 0x000fea0003800000 */
.L_x_14254:
[----:B------:R-:W-:Y:S01]  /*2a60*/  MOV R12, R0 ;  /* 0x00000000000c7202 */ /* 0x000fe20000000f00 */
[----:B------:R-:W-:-:S04]  /*2a70*/  IMAD.MOV.U32 R13, RZ, RZ, 0x0 ;  /* 0x00000000ff0d7424 */ /* 0x000fc800078e00ff */
[----:B------:R-:W-:Y:S05]  /*2a80*/  RET.REL.NODEC R12 `(_ZN2at6native29vectorized_elementwise_kernelILi8ENS0_13BinaryFunctorIdddNS0_15binary_internal10DivFunctorIdEEEESt5arrayIPcLm3EEEEviT0_T1_) ;  /* 0xffffffd40c5c7950 */ /* 0x000fea0003c3ffff */
.L_x_14259:
        /* <DEDUP_REMOVED lines=15> */
.L_x_19303:


//--------------------- .text._ZN2at6native18elementwise_kernelILi128ELi4EZNS0_15gpu_kernel_implINS0_13BUnaryFunctorIdddNS0_15binary_internal10DivFunctorIdEEEEEEvRNS_18TensorIteratorBaseERKT_EUliE_EEviT1_ --------------------------
	.section	.text._ZN2at6native18elementwise_kernelILi128ELi4EZNS0_15gpu_kernel_implINS0_13BUnaryFunctorIdddNS0_15binary_internal10DivFunctorIdEEEEEEvRNS_18TensorIteratorBaseERKT_EUliE_EEviT1_,"ax",@progbits
	.align	128
        .global         _ZN2at6native18elementwise_kernelILi128ELi4EZNS0_15gpu_kernel_implINS0_13BUnaryFunctorIdddNS0_15binary_internal10DivFunctorIdEEEEEEvRNS_18TensorIteratorBaseERKT_EUliE_EEviT1_
        .type           _ZN2at6native18elementwise_kernelILi128ELi4EZNS0_15gpu_kernel_implINS0_13BUnaryFunctorIdddNS0_15binary_internal10DivFunctorIdEEEEEEvRNS_18TensorIteratorBaseERKT_EUliE_EEviT1_,@function
        .size           _ZN2at6native18elementwise_kernelILi128ELi4EZNS0_15gpu_kernel_implINS0_13BUnaryFunctorIdddNS0_15binary_internal10DivFunctorIdEEEEEEvRNS_18TensorIteratorBaseERKT_EUliE_EEviT1_,(.L_x_19304 - _ZN2at6native18elementwise_kernelILi128ELi4EZNS0_15gpu_kernel_implINS0_13BUnaryFunctorIdddNS0_15binary_internal10DivFunctorIdEEEEEEvRNS_18TensorIteratorBaseERKT_EUliE_EEviT1_)
        .other          _ZN2at6native18elementwise_kernelILi128ELi4EZNS0_15gpu_kernel_implINS0_13BUnaryFunctorIdddNS0_15binary_internal10DivFunctorIdEEEEEEvRNS_18TensorIteratorBaseERKT_EUliE_EEviT1_,@"STO_CUDA_ENTRY STV_DEFAULT"
_ZN2at6native18elementwise_kernelILi128ELi4EZNS0_15gpu_kernel_implINS0_13BUnaryFunctorIdddNS0_15binary_internal10DivFunctorIdEEEEEEvRNS_18TensorIteratorBaseERKT_EUliE_EEviT1_:
.text._ZN2at6native18elementwise_kernelILi128ELi4EZNS0_15gpu_kernel_implINS0_13BUnaryFunctorIdddNS0_15binary_internal10DivFunctorIdEEEEEEvRNS_18TensorIteratorBaseERKT_EUliE_EEviT1_:
[----:B------:R-:W0:Y:S01]  /*0000*/  LDC R1, c[0x0][0x28] ;  /* 0x00000a00ff017b82 */ /* 0x000e220000000800 */
[----:B------:R-:W1:Y:S07]  /*0010*/  S2R R2, SR_CTAID.X ;  /* 0x0000000000027919 */ /* 0x000e6e0000002500 */
[----:B------:R-:W2:Y:S01]  /*0020*/  LDC R19, c[0x0][0x42c] ;  /* 0x00010b00ff137b82 */ /* 0x000ea20000000800 */
[----:B------:R-:W-:Y:S01]  /*0030*/  ULDC UR4, c[0x0][0x210] ;  /* 0x0000840000047ab9 */ /* 0x000fe20000000800 */
[----:B------:R-:W-:Y:S01]  /*0040*/  ULDC.64 UR36, c[0x0][0x208] ;  /* 0x0000820000247ab9 */ /* 0x000fe20000000a00 */
[----:B------:R-:W1:Y:S01]  /*0050*/  S2R R25, SR_TID.X ;  /* 0x0000000000197919 */ /* 0x000e620000002100 */
[----:B------:R-:W-:Y:S01]  /*0060*/  ULDC UR38, c[0x0][0x428] ;  /* 0x00010a0000267ab9 */ /* 0x000fe20000000800 */
[----:B------:R-:W-:Y:S01]  /*0070*/  BSSY B6, `(.L_x_14260) ;  /* 0x0000353000067945 */ /* 0x000fe20003800000 */
[----:B-1----:R-:W-:-:S05]  /*0080*/  IMAD R23, R2, 0x200, R25 ;  /* 0x0000020002177824 */ /* 0x002fca00078e0219 */
[----:B------:R-:W-:-:S13]  /*0090*/  ISETP.GE.AND P0, PT, R23, UR4, PT ;  /* 0x0000000417007c0c */ /* 0x000fda000bf06270 */
[----:B0-2---:R-:W-:Y:S05]  /*00a0*/  @P0 BRA `(.L_x_14261) ;  /* 0x00000034003c0947 */ /* 0x005fea0003800000 */
        /* <DEDUP_REMOVED lines=304> */
.L_x_14262:
[----:B------:R-:W0:Y:S01]  /*13b0*/  LDC.U8 R6, c[0x0][0x431] ;  /* 0x00010c40ff067b82 */ /* 0x000e220000000000 */
[----:B------:R-:W-:Y:S01]  /*13c0*/  ULDC.64 UR4, c[0x0][0x410] ;  /* 0x0001040000047ab9 */ /* 0x000fe20000000a00 */
[----:B------:R-:W-:Y:S01]  /*13d0*/  ULDC.64 UR6, c[0x0][0x418] ;  /* 0x0001060000067ab9 */ /* 0x000fe20000000a00 */
[----:B------:R-:W-:Y:S02]  /*13e0*/  IADD3 R16, P1, R16, UR4, RZ ;  /* 0x0000000410107c10 */ /* 0x000fe4000ff3e0ff */
        /* <DEDUP_REMOVED lines=17> */
.L_x_14266:
[----:B------:R-:W2:Y:S02]  /*1500*/  LDG.E.U8 R4, desc[UR36][R4.64] ;  /* 0x0000002404047981 */ /* 0x000ea4000c1e1100 */
[----:B--2---:R0:W1:Y:S01]  /*1510*/  I2F.F64.U16 R6, R4 ;  /* 0x0000000400067312 */ /* 0x0040620000101800 */
[----:B------:R-:W-:Y:S05]  /*1520*/  BRA `(.L_x_14268) ;  /* 0x0000000c00707947 */ /* 0x000fea0003800000 */
.L_x_14265:
        /* <DEDUP_REMOVED lines=9> */
.L_x_14270:
[----:B------:R-:W2:Y:S02]  /*15c0*/  LDG.E R4, desc[UR36][R4.64] ;  /* 0x0000002404047981 */ /* 0x000ea4000c1e1900 */
[----:B--2---:R0:W1:Y:S01]  /*15d0*/  I2F.F64 R6, R4 ;  /* 0x0000000400067312 */ /* 0x0040620000201c00 */
[----:B------:R-:W-:Y:S05]  /*15e0*/  BRA `(.L_x_14268) ;  /* 0x0000000c00407947 */ /* 0x000fea0003800000 */
.L_x_14269:
[----:B------:R-:W2:Y:S02]  /*15f0*/  LDG.E.U16 R4, desc[UR36][R4.64] ;  /* 0x0000002404047981 */ /* 0x000ea4000c1e1500 */
[----:B--2---:R0:W1:Y:S01]  /*1600*/  I2F.F64.S16 R6, R4 ;  /* 0x0000000400067312 */ /* 0x0040620000101c00 */
[----:B------:R-:W-:Y:S05]  /*1610*/  BRA `(.L_x_14268) ;  /* 0x0000000c00347947 */ /* 0x000fea0003800000 */
.L_x_14264:
        /* <DEDUP_REMOVED lines=10> */
.L_x_14272:
[----:B------:R-:W2:Y:S02]  /*16c0*/  LDG.E.U16 R0, desc[UR36][R4.64] ;  /* 0x0000002404007981 */ /* 0x000ea4000c1e1500 */
[----:B--2---:R-:W-:-:S05]  /*16d0*/  HADD2.F32 R0, -RZ, R0.H0_H0 ;  /* 0x20000000ff007230 */ /* 0x004fca0000004100 */
[----:B------:R-:W-:-:S04]  /*16e0*/  FMUL.FTZ R0, R0, 1 ;  /* 0x3f80000000007820 */ /* 0x000fc80000410000 */
[----:B------:R0:W1:Y:S01]  /*16f0*/  F2F.F64.F32 R6, R0 ;  /* 0x0000000000067310 */ /* 0x0000620000201800 */
[----:B------:R-:W-:Y:S05]  /*1700*/  BRA `(.L_x_14268) ;  /* 0x0000000800f87947 */ /* 0x000fea0003800000 */
.L_x_14271:
        /* <DEDUP_REMOVED lines=10> */
.L_x_14274:
[----:B------:R-:W2:Y:S02]  /*17b0*/  LDG.E.U16 R4, desc[UR36][R4.64] ;  /* 0x0000002404047981 */ /* 0x000ea4000c1e1500 */
[----:B--2---:R-:W-:-:S05]  /*17c0*/  HADD2.F32 R0, -RZ, R4.H0_H0 ;  /* 0x20000004ff007230 */ /* 0x004fca0000004100 */
[----:B------:R-:W-:-:S04]  /*17d0*/  FMUL.FTZ R0, R0, 1 ;  /* 0x3f80000000007820 */ /* 0x000fc80000410000 */
[----:B------:R0:W1:Y:S01]  /*17e0*/  F2F.F64.F32 R6, R0 ;  /* 0x0000000000067310 */ /* 0x0000620000201800 */
[----:B------:R-:W-:Y:S05]  /*17f0*/  BRA `(.L_x_14268) ;  /* 0x0000000800bc7947 */ /* 0x000fea0003800000 */
.L_x_14273:
[----:B------:R0:W5:Y:S01]  /*1800*/  LDG.E.64 R6, desc[UR36][R4.64] ;  /* 0x0000002404067981 */ /* 0x000162000c1e1b00 */
[----:B------:R-:W-:Y:S05]  /*1810*/  BRA `(.L_x_14268) ;  /* 0x0000000800b47947 */ /* 0x000fea0003800000 */
.L_x_14263:
        /* <DEDUP_REMOVED lines=13> */
.L_x_14277:
[----:B------:R0:W5:Y:S01]  /*18f0*/  LDG.E.64 R6, desc[UR36][R4.64] ;  /* 0x0000002404067981 */ /* 0x000162000c1e1b00 */
[----:B------:R-:W-:Y:S05]  /*1900*/  BRA `(.L_x_14268) ;  /* 0x0000000800787947 */ /* 0x000fea0003800000 */
.L_x_14276:
        /* <DEDUP_REMOVED lines=28> */
.L_x_14279:
        /* <DEDUP_REMOVED lines=15> */
.L_x_14278:
[----:B------:R-:W2:Y:S02]  /*1bc0*/  LDG.E.U16 R0, desc[UR36][R4.64] ;  /* 0x0000002404007981 */ /* 0x000ea4000c1e1500 */
[----:B--2---:R-:W-:-:S04]  /*1bd0*/  IMAD.U32 R0, R0, 0x10000, RZ ;  /* 0x0001000000007824 */ /* 0x004fc800078e00ff */
[----:B------:R-:W-:-:S04]  /*1be0*/  FMUL.FTZ R0, R0, 1 ;  /* 0x3f80000000007820 */ /* 0x000fc80000410000 */
[----:B------:R0:W1:Y:S01]  /*1bf0*/  F2F.F64.F32 R6, R0 ;  /* 0x0000000000067310 */ /* 0x0000620000201800 */
[----:B------:R-:W-:Y:S05]  /*1c00*/  BRA `(.L_x_14268) ;  /* 0x0000000400b87947 */ /* 0x000fea0003800000 */
.L_x_14275:
        /* <DEDUP_REMOVED lines=11> */
.L_x_14282:
        /* <DEDUP_REMOVED lines=21> */
.L_x_14286:
[----:B------:R-:W-:Y:S05]  /*1e10*/  BSYNC B1 ;  /* 0x0000000000017941 */ /* 0x000fea0003800000 */
.L_x_14285:
[----:B------:R-:W-:Y:S01]  /*1e20*/  LEA R5, R0, 0x3b800000, 0x17 ;  /* 0x3b80000000057811 */ /* 0x000fe200078eb8ff */
[----:B------:R-:W-:-:S05]  /*1e30*/  IMAD.SHL.U32 R0, R3, 0x100000, RZ ;  /* 0x0010000003007824 */ /* 0x000fca00078e00ff */
[----:B------:R-:W-:-:S07]  /*1e40*/  LOP3.LUT R0, R5, R0, R6, 0xfe, !PT ;  /* 0x0000000005007212 */ /* 0x000fce00078efe06 */
.L_x_14284:
[----:B------:R-:W-:Y:S05]  /*1e50*/  BSYNC B0 ;  /* 0x0000000000007941 */ /* 0x000fea0003800000 */
.L_x_14283:
[----:B------:R-:W-:-:S04]  /*1e60*/  FMUL.FTZ R0, R0, 1 ;  /* 0x3f80000000007820 */ /* 0x000fc80000410000 */
[----:B------:R2:W3:Y:S01]  /*1e70*/  F2F.F64.F32 R6, R0 ;  /* 0x0000000000067310 */ /* 0x0004e20000201800 */
[----:B------:R-:W-:Y:S05]  /*1e80*/  BRA `(.L_x_14268) ;  /* 0x0000000400187947 */ /* 0x000fea0003800000 */
.L_x_14281:
        /* <DEDUP_REMOVED lines=21> */
.L_x_14290:
[----:B------:R-:W-:Y:S05]  /*1fe0*/  BSYNC B1 ;  /* 0x0000000000017941 */ /* 0x000fea0003800000 */
.L_x_14289:
[----:B------:R-:W-:Y:S01]  /*1ff0*/  LEA R5, R0, 0x37800000, 0x17 ;  /* 0x3780000000057811 */ /* 0x000fe200078eb8ff */
[----:B------:R-:W-:-:S05]  /*2000*/  IMAD.SHL.U32 R0, R3, 0x200000, RZ ;  /* 0x0020000003007824 */ /* 0x000fca00078e00ff */
[----:B------:R-:W-:-:S07]  /*2010*/  LOP3.LUT R0, R5, R0, R6, 0xfe, !PT ;  /* 0x0000000005007212 */ /* 0x000fce00078efe06 */
.L_x_14288:
[----:B------:R-:W-:Y:S05]  /*2020*/  BSYNC B0 ;  /* 0x0000000000007941 */ /* 0x000fea0003800000 */
.L_x_14287:
[----:B------:R-:W-:-:S04]  /*2030*/  FMUL.FTZ R0, R0, 1 ;  /* 0x3f80000000007820 */ /* 0x000fc80000410000 */
[----:B------:R4:W0:Y:S01]  /*2040*/  F2F.F64.F32 R6, R0 ;  /* 0x0000000000067310 */ /* 0x0008220000201800 */
[----:B------:R-:W-:Y:S05]  /*2050*/  BRA `(.L_x_14268) ;  /* 0x0000000000a47947 */ /* 0x000fea0003800000 */
.L_x_14280:
        /* <DEDUP_REMOVED lines=14> */
.L_x_14294:
[----:B------:R-:W-:Y:S05]  /*2140*/  BSYNC B0 ;  /* 0x0000000000007941 */ /* 0x000fea0003800000 */
.L_x_14293:
[----:B------:R-:W-:-:S04]  /*2150*/  FMUL.FTZ R0, R0, 1 ;  /* 0x3f80000000007820 */ /* 0x000fc80000410000 */
[----:B------:R0:W1:Y:S01]  /*2160*/  F2F.F64.F32 R6, R0 ;  /* 0x0000000000067310 */ /* 0x0000620000201800 */
[----:B------:R-:W-:Y:S05]  /*2170*/  BRA `(.L_x_14268) ;  /* 0x00000000005c7947 */ /* 0x000fea0003800000 */
.L_x_14267:
        /* <DEDUP_REMOVED lines=16> */
.L_x_14295:
[----:B------:R-:W-:Y:S01]  /*2280*/  CS2R R6, SRZ ;  /* 0x0000000000067805 */ /* 0x000fe2000001ff00 */
[----:B------:R-:W-:Y:S06]  /*2290*/  BRA `(.L_x_14268) ;  /* 0x0000000000147947 */ /* 0x000fec0003800000 */
.L_x_14292:
[----:B------:R-:W2:Y:S02]  /*22a0*/  LDG.E.64 R6, desc[UR36][R4.64] ;  /* 0x0000002404067981 */ /* 0x000ea4000c1e1b00 */
[----:B--2---:R-:W0:Y:S01]  /*22b0*/  I2F.F64.U64 R6, R6 ;  /* 0x0000000600067312 */ /* 0x004e220000301800 */
[----:B------:R-:W-:Y:S05]  /*22c0*/  BRA `(.L_x_14268) ;  /* 0x0000000000087947 */ /* 0x000fea0003800000 */
.L_x_14291:
[----:B------:R-:W2:Y:S02]  /*22d0*/  LDG.E R4, desc[UR36][R4.64] ;  /* 0x0000002404047981 */ /* 0x000ea4000c1e1900 */
[----:B--2---:R0:W1:Y:S02]  /*22e0*/  I2F.F64.U32 R6, R4 ;  /* 0x0000000400067312 */ /* 0x0040640000201800 */
.L_x_14268:
[----:B------:R-:W2:Y:S01]  /*22f0*/  LDC.64 R10, c[0x0][0x428] ;  /* 0x00010a00ff0a7b82 */ /* 0x000ea20000000a00 */
[----:B------:R-:W-:Y:S01]  /*2300*/  ULDC UR4, c[0x0][0x42c] ;  /* 0x00010b0000047ab9 */ /* 0x000fe20000000800 */
[----:B0-----:R-:W-:Y:S01]  /*2310*/  IMAD.MOV.U32 R4, RZ, RZ, 0x1 ;  /* 0x00000001ff047424 */ /* 0x001fe200078e00ff */
[----:B------:R-:W2:Y:S01]  /*2320*/  MUFU.RCP64H R5, UR4 ;  /* 0x0000000400057d08 */ /* 0x000ea20008001800 */
[----:B-1-3-5:R-:W-:Y:S01]  /*2330*/  FSETP.GEU.AND P1, PT, |R7|, 6.5827683646048100446e-37, PT ;  /* 0x036000000700780b */ /* 0x02afe20003f2e200 */
[----:B------:R-:W-:Y:S03]  /*2340*/  BSSY B0, `(.L_x_14296) ;  /* 0x0000012000007945 */ /* 0x000fe60003800000 */
[----:B--2---:R-:W-:-:S08]  /*2350*/  DFMA R8, R4, -R10, 1 ;  /* 0x3ff000000408742b */ /* 0x004fd0000000080a */
[----:B------:R-:W-:-:S08]  /*2360*/  DFMA R8, R8, R8, R8 ;  /* 0x000000080808722b */ /* 0x000fd00000000008 */
[----:B------:R-:W-:-:S08]  /*2370*/  DFMA R8, R4, R8, R4 ;  /* 0x000000080408722b */ /* 0x000fd00000000004 */
[----:B------:R-:W-:-:S08]  /*2380*/  DFMA R4, R8, -R10, 1 ;  /* 0x3ff000000804742b */ /* 0x000fd0000000080a */
[----:B------:R-:W-:-:S08]  /*2390*/  DFMA R4, R8, R4, R8 ;  /* 0x000000040804722b */ /* 0x000fd00000000008 */
[----:B------:R-:W-:-:S08]  /*23a0*/  DMUL R8, R4, R6 ;  /* 0x0000000604087228 */ /* 0x000fd00000000000 */
[----:B------:R-:W-:-:S08]  /*23b0*/  DFMA R10, R8, -R10, R6 ;  /* 0x8000000a080a722b */ /* 0x000fd00000000006 */
[----:B------:R-:W-:-:S10]  /*23c0*/  DFMA R4, R4, R10, R8 ;  /* 0x0000000a0404722b */ /* 0x000fd40000000008 */
[----:B----4-:R-:W-:-:S05]  /*23d0*/  FFMA R0, RZ, UR4, R5 ;  /* 0x00000004ff007c23 */ /* 0x010fca0008000005 */
[----:B------:R-:W-:-:S13]  /*23e0*/  FSETP.GT.AND P0, PT, |R0|, 1.469367938527859385e-39, PT ;  /* 0x001000000000780b */ /* 0x000fda0003f04200 */
[----:B------:R-:W-:Y:S05]  /*23f0*/  @P0 BRA P1, `(.L_x_14297) ;  /* 0x0000000000180947 */ /* 0x000fea0000800000 */
[----:B------:R-:W-:Y:S01]  /*2400*/  IMAD.MOV.U32 R4, RZ, RZ, R6 ;  /* 0x000000ffff047224 */ /* 0x000fe200078e0006 */
[----:B------:R-:W-:Y:S02]  /*2410*/  MOV R3, R7 ;  /* 0x0000000700037202 */ /* 0x000fe40000000f00 */
[----:B------:R-:W-:-:S07]  /*2420*/  MOV R0, 0x2440 ;  /* 0x0000244000007802 */ /* 0x000fce0000000f00 */
[----:B------:R-:W-:Y:S05]  /*2430*/  CALL.REL.NOINC `($__internal_49_$__cuda_sm20_div_rn_f64_full) ;  /* 0x000000b000207944 */ /* 0x000fea0003c00000 */
[----:B------:R-:W-:Y:S02]  /*2440*/  IMAD.MOV.U32 R4, RZ, RZ, R8 ;  /* 0x000000ffff047224 */ /* 0x000fe400078e0008 */
[----:B------:R-:W-:-:S07]  /*2450*/  IMAD.MOV.U32 R5, RZ, RZ, R9 ;  /* 0x000000ffff057224 */ /* 0x000fce00078e0009 */
.L_x_14297:
[----:B------:R-:W-:Y:S05]  /*2460*/  BSYNC B0 ;  /* 0x0000000000007941 */ /* 0x000fea0003800000 */
.L_x_14296:
        /* <DEDUP_REMOVED lines=15> */
.L_x_14301:
[----:B------:R-:W0:Y:S02]  /*2560*/  F2I.S64.F64.TRUNC R4, R4 ;  /* 0x0000000400047311 */ /* 0x000e24000030d900 */
[----:B0-----:R-:W-:-:S05]  /*2570*/  IMAD.MOV.U32 R3, RZ, RZ, R4 ;  /* 0x000000ffff037224 */ /* 0x001fca00078e0004 */
[----:B------:R0:W-:Y:S01]  /*2580*/  STG.E.U8 desc[UR36][R16.64], R3 ;  /* 0x0000000310007986 */ /* 0x0001e2000c101124 */
[----:B------:R-:W-:Y:S05]  /*2590*/  BRA `(.L_x_14303) ;  /* 0x0000000c00f87947 */ /* 0x000fea0003800000 */
.L_x_14300:
        /* <DEDUP_REMOVED lines=9> */
.L_x_14305:
[----:B------:R-:W0:Y:S02]  /*2630*/  F2I.F64.TRUNC R5, R4 ;  /* 0x0000000400057311 */ /* 0x000e24000030d100 */
[----:B0-----:R0:W-:Y:S01]  /*2640*/  STG.E desc[UR36][R16.64], R5 ;  /* 0x0000000510007986 */ /* 0x0011e2000c101924 */
[----:B------:R-:W-:Y:S05]  /*2650*/  BRA `(.L_x_14303) ;  /* 0x0000000c00c87947 */ /* 0x000fea0003800000 */
.L_x_14304:
[----:B------:R-:W0:Y:S02]  /*2660*/  F2I.F64.TRUNC R5, R4 ;  /* 0x0000000400057311 */ /* 0x000e24000030d100 */
[----:B0-----:R0:W-:Y:S01]  /*2670*/  STG.E.U16 desc[UR36][R16.64], R5 ;  /* 0x0000000510007986 */ /* 0x0011e2000c101524 */
[----:B------:R-:W-:Y:S05]  /*2680*/  BRA `(.L_x_14303) ;  /* 0x0000000c00bc7947 */ /* 0x000fea0003800000 */
.L_x_14299:
        /* <DEDUP_REMOVED lines=13> */
.L_x_14307:
        /* <DEDUP_REMOVED lines=8> */
.L_x_14306:
        /* <DEDUP_REMOVED lines=14> */
.L_x_14309:
        /* <DEDUP_REMOVED lines=9> */
.L_x_14308:
[----:B------:R0:W-:Y:S01]  /*2950*/  STG.E.64 desc[UR36][R16.64], R4 ;  /* 0x0000000410007986 */ /* 0x0001e2000c101b24 */
[----:B------:R-:W-:Y:S05]  /*2960*/  BRA `(.L_x_14303) ;  /* 0x0000000c00047947 */ /* 0x000fea0003800000 */
.L_x_14298:
        /* <DEDUP_REMOVED lines=12> */
.L_x_14312:
[----:B------:R-:W-:-:S05]  /*2a30*/  CS2R R6, SRZ ;  /* 0x0000000000067805 */ /* 0x000fca000001ff00 */
[----:B------:R0:W-:Y:S01]  /*2a40*/  STG.E.128 desc[UR36][R16.64], R4 ;  /* 0x0000000410007986 */ /* 0x0001e2000c101d24 */
[----:B------:R-:W-:Y:S05]  /*2a50*/  BRA `(.L_x_14303) ;  /* 0x0000000800c87947 */ /* 0x000fea0003800000 */
.L_x_14311:
        /* <DEDUP_REMOVED lines=25> */
.L_x_14316:
[----:B------:R-:W-:Y:S05]  /*2bf0*/  BSYNC B0 ;  /* 0x0000000000007941 */ /* 0x000fea0003800000 */
.L_x_14315:
[----:B------:R-:W-:-:S05]  /*2c00*/  LOP3.LUT R7, R0, R7, RZ, 0xfc, !PT ;  /* 0x0000000700077212 */ /* 0x000fca00078efcff */
[----:B------:R0:W-:Y:S01]  /*2c10*/  STG.E.U8 desc[UR36][R16.64], R7 ;  /* 0x0000000710007986 */ /* 0x0001e2000c101124 */
[----:B------:R-:W-:Y:S05]  /*2c20*/  BRA `(.L_x_14303) ;  /* 0x0000000800547947 */ /* 0x000fea0003800000 */
.L_x_14314:
        /* <DEDUP_REMOVED lines=17> */
.L_x_14318:
[----:B------:R-:W-:Y:S01]  /*2d40*/  IMAD.MOV.U32 R0, RZ, RZ, 0x7f ;  /* 0x0000007fff007424 */ /* 0x000fe200078e00ff */
[----:B------:R-:W-:-:S04]  /*2d50*/  ISETP.GT.U32.AND P0, PT, R3, 0x7f800000, PT ;  /* 0x7f8000000300780c */ /* 0x000fc80003f04070 */
[----:B------:R-:W-:-:S09]  /*2d60*/  SEL R0, R0, 0x7c, P0 ;  /* 0x0000007c00007807 */ /* 0x000fd20000000000 */
.L_x_14319:
[----:B------:R-:W-:Y:S05]  /*2d70*/  BSYNC B0 ;  /* 0x0000000000007941 */ /* 0x000fea0003800000 */
.L_x_14317:
[----:B------:R-:W-:-:S04]  /*2d80*/  LOP3.LUT R3, R7, 0x80000000, RZ, 0xc0, !PT ;  /* 0x8000000007037812 */ /* 0x000fc800078ec0ff */
[----:B------:R-:W-:-:S04]  /*2d90*/  SHF.R.U32.HI R3, RZ, 0x18, R3 ;  /* 0x00000018ff037819 */ /* 0x000fc80000011603 */
[----:B------:R-:W-:-:S05]  /*2da0*/  LOP3.LUT R3, R0, R3, RZ, 0xfc, !PT ;  /* 0x0000000300037212 */ /* 0x000fca00078efcff */
[----:B------:R0:W-:Y:S01]  /*2db0*/  STG.E.U8 desc[UR36][R16.64], R3 ;  /* 0x0000000310007986 */ /* 0x0001e2000c101124 */
[----:B------:R-:W-:Y:S05]  /*2dc0*/  BRA `(.L_x_14303) ;  /* 0x0000000400ec7947 */ /* 0x000fea0003800000 */
.L_x_14313:
        /* <DEDUP_REMOVED lines=8> */
.L_x_14310:
        /* <DEDUP_REMOVED lines=11> */
.L_x_14322:
        /* <DEDUP_REMOVED lines=21> */
.L_x_14325:
[----:B------:R-:W-:-:S04]  /*3050*/  LOP3.LUT R3, R7, 0x80000000, RZ, 0xc0, !PT ;  /* 0x8000000007037812 */ /* 0x000fc800078ec0ff */
[----:B------:R-:W-:-:S04]  /*3060*/  SHF.R.U32.HI R3, RZ, 0x18, R3 ;  /* 0x00000018ff037819 */ /* 0x000fc80000011603 */
[----:B------:R-:W-:-:S04]  /*3070*/  LOP3.LUT R0, R0, R3, RZ, 0xfc, !PT ;  /* 0x0000000300007212 */ /* 0x000fc800078efcff */
[----:B------:R-:W-:-:S07]  /*3080*/  PRMT R8, R0, 0x7610, R8 ;  /* 0x0000761000087816 */ /* 0x000fce0000000008 */
.L_x_14324:
[----:B------:R-:W-:Y:S05]  /*3090*/  BSYNC B0 ;  /* 0x0000000000007941 */ /* 0x000fea0003800000 */
.L_x_14323:
[----:B------:R3:W-:Y:S01]  /*30a0*/  STG.E.U8 desc[UR36][R16.64], R8 ;  /* 0x0000000810007986 */ /* 0x0007e2000c101124 */
[----:B------:R-:W-:Y:S05]  /*30b0*/  BRA `(.L_x_14303) ;  /* 0x0000000400307947 */ /* 0x000fea0003800000 */
.L_x_14321:
        /* <DEDUP_REMOVED lines=21> */
.L_x_14328:
[----:B------:R-:W-:-:S04]  /*3210*/  LOP3.LUT R3, R7, 0x80000000, RZ, 0xc0, !PT ;  /* 0x8000000007037812 */ /* 0x000fc800078ec0ff */
[----:B------:R-:W-:-:S04]  /*3220*/  SHF.R.U32.HI R3, RZ, 0x18, R3 ;  /* 0x00000018ff037819 */ /* 0x000fc80000011603 */
[----:B------:R-:W-:-:S04]  /*3230*/  LOP3.LUT R0, R0, R3, RZ, 0xfc, !PT ;  /* 0x0000000300007212 */ /* 0x000fc800078efcff */
[----:B------:R-:W-:-:S07]  /*3240*/  PRMT R8, R0, 0x7610, R8 ;  /* 0x0000761000087816 */ /* 0x000fce0000000008 */
.L_x_14327:
[----:B------:R-:W-:Y:S05]  /*3250*/  BSYNC B0 ;  /* 0x0000000000007941 */ /* 0x000fea0003800000 */
.L_x_14326:
[----:B------:R0:W-:Y:S01]  /*3260*/  STG.E.U8 desc[UR36][R16.64], R8 ;  /* 0x0000000810007986 */ /* 0x0001e2000c101124 */
[----:B------:R-:W-:Y:S05]  /*3270*/  BRA `(.L_x_14303) ;  /* 0x0000000000c07947 */ /* 0x000fea0003800000 */
.L_x_14320:
        /* <DEDUP_REMOVED lines=26> */
.L_x_14302:
        /* <DEDUP_REMOVED lines=16> */
.L_x_14331:
[----:B------:R-:W-:Y:S05]  /*3520*/  BRA `(.L_x_14303) ;  /* 0x0000000000147947 */ /* 0x000fea0003800000 */
.L_x_14330:
[----:B------:R-:W0:Y:S02]  /*3530*/  F2I.U64.F64.TRUNC R4, R4 ;  /* 0x0000000400047311 */ /* 0x000e24000030d800 */
[----:B0-----:R1:W-:Y:S01]  /*3540*/  STG.E.64 desc[UR36][R16.64], R4 ;  /* 0x0000000410007986 */ /* 0x0013e2000c101b24 */
[----:B------:R-:W-:Y:S05]  /*3550*/  BRA `(.L_x_14303) ;  /* 0x0000000000087947 */ /* 0x000fea0003800000 */
.L_x_14329:
[----:B------:R-:W0:Y:S02]  /*3560*/  F2I.U32.F64.TRUNC R5, R4 ;  /* 0x0000000400057311 */ /* 0x000e24000030d000 */
[----:B0-----:R0:W-:Y:S02]  /*3570*/  STG.E desc[UR36][R16.64], R5 ;  /* 0x0000000510007986 */ /* 0x0011e4000c101924 */
.L_x_14303:
[----:B------:R-:W-:-:S04]  /*3580*/  IMAD R2, R2, 0x200, R25 ;  /* 0x0000020002027824 */ /* 0x000fc800078e0219 */
[----:B------:R-:W-:-:S07]  /*3590*/  VIADD R23, R2, 0x80 ;  /* 0x0000008002177836 */ /* 0x000fce0000000000 */
.L_x_14261:
[----:B------:R-:W-:Y:S05]  /*35a0*/  BSYNC B6 ;  /* 0x0000000000067941 */ /* 0x000fea0003800000 */
.L_x_14260:
        /* <DEDUP_REMOVED lines=307> */
.L_x_14334:
        /* <DEDUP_REMOVED lines=19> */
[----:B--2---:R-:W4:Y:S01]  /*4a10*/  I2F.F64.S16 R2, R2 ;  /* 0x0000000200027312 */ /* 0x004f220000101c00 */
[----:B------:R-:W-:Y:S05]  /*4a20*/  BRA `(.L_x_14340) ;  /* 0x0000000c007c7947 */ /* 0x000fea0003800000 */
.L_x_14338:
[----:B------:R-:W2:Y:S02]  /*4a30*/  LDG.E.U8 R2, desc[UR36][R4.64] ;  /* 0x0000002404027981 */ /* 0x000ea4000c1e1100 */
[----:B--2---:R-:W3:Y:S01]  /*4a40*/  I2F.F64.U16 R2, R2 ;  /* 0x0000000200027312 */ /* 0x004ee20000101800 */
[----:B------:R-:W-:Y:S05]  /*4a50*/  BRA `(.L_x_14340) ;  /* 0x0000000c00707947 */ /* 0x000fea0003800000 */
.L_x_14337:
        /* <DEDUP_REMOVED lines=9> */
.L_x_14342:
[----:B------:R-:W2:Y:S02]  /*4af0*/  LDG.E R2, desc[UR36][R4.64] ;  /* 0x0000002404027981 */ /* 0x000ea4000c1e1900 */
[----:B--2---:R-:W1:Y:S01]  /*4b00*/  I2F.F64 R2, R2 ;  /* 0x0000000200027312 */ /* 0x004e620000201c00 */
[----:B------:R-:W-:Y:S05]  /*4b10*/  BRA `(.L_x_14340) ;  /* 0x0000000c00407947 */ /* 0x000fea0003800000 */
.L_x_14341:
[----:B------:R-:W2:Y:S02]  /*4b20*/  LDG.E.U16 R2, desc[UR36][R4.64] ;  /* 0x0000002404027981 */ /* 0x000ea4000c1e1500 */
[----:B--2---:R-:W2:Y:S01]  /*4b30*/  I2F.F64.S16 R2, R2 ;  /* 0x0000000200027312 */ /* 0x004ea20000101c00 */
[----:B------:R-:W-:Y:S05]  /*4b40*/  BRA `(.L_x_14340) ;  /* 0x0000000c00347947 */ /* 0x000fea0003800000 */
.L_x_14336:
        /* <DEDUP_REMOVED lines=10> */
.L_x_14344:
[----:B------:R-:W2:Y:S02]  /*4bf0*/  LDG.E.U16 R0, desc[UR36][R4.64] ;  /* 0x0000002404007981 */ /* 0x000ea4000c1e1500 */
[----:B--2---:R-:W-:-:S05]  /*4c00*/  HADD2.F32 R0, -RZ, R0.H0_H0 ;  /* 0x20000000ff007230 */ /* 0x004fca0000004100 */
[----:B------:R-:W-:-:S04]  /*4c10*/  FMUL.FTZ R0, R0, 1 ;  /* 0x3f80000000007820 */ /* 0x000fc80000410000 */
[----:B------:R0:W1:Y:S01]  /*4c20*/  F2F.F64.F32 R2, R0 ;  /* 0x0000000000027310 */ /* 0x0000620000201800 */
[----:B------:R-:W-:Y:S05]  /*4c30*/  BRA `(.L_x_14340) ;  /* 0x0000000800f87947 */ /* 0x000fea0003800000 */
.L_x_14343:
        /* <DEDUP_REMOVED lines=10> */
.L_x_14346:
[----:B------:R-:W2:Y:S02]  /*4ce0*/  LDG.E.U16 R4, desc[UR36][R4.64] ;  /* 0x0000002404047981 */ /* 0x000ea4000c1e1500 */
[----:B--2---:R-:W-:-:S05]  /*4cf0*/  HADD2.F32 R0, -RZ, R4.H0_H0 ;  /* 0x20000004ff007230 */ /* 0x004fca0000004100 */
[----:B------:R-:W-:-:S04]  /*4d00*/  FMUL.FTZ R0, R0, 1 ;  /* 0x3f80000000007820 */ /* 0x000fc80000410000 */
[----:B------:R0:W1:Y:S01]  /*4d10*/  F2F.F64.F32 R2, R0 ;  /* 0x0000000000027310 */ /* 0x0000620000201800 */
[----:B------:R-:W-:Y:S05]  /*4d20*/  BRA `(.L_x_14340) ;  /* 0x0000000800bc7947 */ /* 0x000fea0003800000 */
.L_x_14345:
[----:B------:R0:W5:Y:S01]  /*4d30*/  LDG.E.64 R2, desc[UR36][R4.64] ;  /* 0x0000002404027981 */ /* 0x000162000c1e1b00 */
[----:B------:R-:W-:Y:S05]  /*4d40*/  BRA `(.L_x_14340) ;  /* 0x0000000800b47947 */ /* 0x000fea0003800000 */
.L_x_14335:
        /* <DEDUP_REMOVED lines=13> */
.L_x_14349:
[----:B------:R0:W5:Y:S01]  /*4e20*/  LDG.E.64 R2, desc[UR36][R4.64] ;  /* 0x0000002404027981 */ /* 0x000162000c1e1b00 */
[----:B------:R-:W-:Y:S05]  /*4e30*/  BRA `(.L_x_14340) ;  /* 0x0000000800787947 */ /* 0x000fea0003800000 */
.L_x_14348:
        /* <DEDUP_REMOVED lines=28> */
.L_x_14351:
        /* <DEDUP_REMOVED lines=15> */
.L_x_14350:
[----:B------:R-:W2:Y:S02]  /*50f0*/  LDG.E.U16 R0, desc[UR36][R4.64] ;  /* 0x0000002404007981 */ /* 0x000ea4000c1e1500 */
[----:B--2---:R-:W-:-:S05]  /*5100*/  SHF.L.U32 R0, R0, 0x10, RZ ;  /* 0x0000001000007819 */ /* 0x004fca00000006ff */
[----:B------:R-:W-:-:S04]  /*5110*/  FMUL.FTZ R0, R0, 1 ;  /* 0x3f80000000007820 */ /* 0x000fc80000410000 */
[----:B------:R0:W1:Y:S01]  /*5120*/  F2F.F64.F32 R2, R0 ;  /* 0x0000000000027310 */ /* 0x0000620000201800 */
[----:B------:R-:W-:Y:S05]  /*5130*/  BRA `(.L_x_14340) ;  /* 0x0000000400b87947 */ /* 0x000fea0003800000 */
.L_x_14347:
        /* <DEDUP_REMOVED lines=11> */
.L_x_14354:
        /* <DEDUP_REMOVED lines=21> */
.L_x_14358:
[----:B------:R-:W-:Y:S05]  /*5340*/  BSYNC B1 ;  /* 0x0000000000017941 */ /* 0x000fea0003800000 */
.L_x_14357:
[----:B------:R-:W-:Y:S01]  /*5350*/  LEA R3, R0, 0x3b800000, 0x17 ;  /* 0x3b80000000037811 */ /* 0x000fe200078eb8ff */
[----:B------:R-:W-:-:S05]  /*5360*/  IMAD.SHL.U32 R0, R2, 0x100000, RZ ;  /* 0x0010000002007824 */ /* 0x000fca00078e00ff */
[----:B------:R-:W-:-:S07]  /*5370*/  LOP3.LUT R0, R3, R0, R4, 0xfe, !PT ;  /* 0x0000000003007212 */ /* 0x000fce00078efe04 */
.L_x_14356:
[----:B------:R-:W-:Y:S05]  /*5380*/  BSYNC B0 ;  /* 0x0000000000007941 */ /* 0x000fea0003800000 */
.L_x_14355:
[----:B------:R-:W-:-:S04]  /*5390*/  FMUL.FTZ R0, R0, 1 ;  /* 0x3f80000000007820 */ /* 0x000fc80000410000 */
[----:B------:R0:W1:Y:S01]  /*53a0*/  F2F.F64.F32 R2, R0 ;  /* 0x0000000000027310 */ /* 0x0000620000201800 */
[----:B------:R-:W-:Y:S05]  /*53b0*/  BRA `(.L_x_14340) ;  /* 0x0000000400187947 */ /* 0x000fea0003800000 */
.L_x_14353:
        /* <DEDUP_REMOVED lines=21> */
.L_x_14362:
[----:B------:R-:W-:Y:S05]  /*5510*/  BSYNC B1 ;  /* 0x0000000000017941 */ /* 0x000fea0003800000 */
.L_x_14361:
[----:B------:R-:W-:Y:S01]  /*5520*/  LEA R3, R0, 0x37800000, 0x17 ;  /* 0x3780000000037811 */ /* 0x000fe200078eb8ff */
[----:B------:R-:W-:-:S05]  /*5530*/  IMAD.SHL.U32 R0, R2, 0x200000, RZ ;  /* 0x0020000002007824 */ /* 0x000fca00078e00ff */
[----:B------:R-:W-:-:S07]  /*5540*/  LOP3.LUT R0, R3, R0, R4, 0xfe, !PT ;  /* 0x0000000003007212 */ /* 0x000fce00078efe04 */
.L_x_14360:
[----:B------:R-:W-:Y:S05]  /*5550*/  BSYNC B0 ;  /* 0x0000000000007941 */ /* 0x000fea0003800000 */
.L_x_14359:
[----:B------:R-:W-:-:S04]  /*5560*/  FMUL.FTZ R0, R0, 1 ;  /* 0x3f80000000007820 */ /* 0x000fc80000410000 */
[----:B------:R0:W1:Y:S01]  /*5570*/  F2F.F64.F32 R2, R0 ;  /* 0x0000000000027310 */ /* 0x0000620000201800 */
[----:B------:R-:W-:Y:S05]  /*5580*/  BRA `(.L_x_14340) ;  /* 0x0000000000a47947 */ /* 0x000fea0003800000 */
.L_x_14352:
        /* <DEDUP_REMOVED lines=14> */
.L_x_14366:
[----:B------:R-:W-:Y:S05]  /*5670*/  BSYNC B0 ;  /* 0x0000000000007941 */ /* 0x000fea0003800000 */
.L_x_14365:
[----:B------:R-:W-:-:S04]  /*5680*/  FMUL.FTZ R0, R0, 1 ;  /* 0x3f80000000007820 */ /* 0x000fc80000410000 */
[----:B------:R0:W1:Y:S01]  /*5690*/  F2F.F64.F32 R2, R0 ;  /* 0x0000000000027310 */ /* 0x0000620000201800 */
[----:B------:R-:W-:Y:S05]  /*56a0*/  BRA `(.L_x_14340) ;  /* 0x00000000005c7947 */ /* 0x000fea0003800000 */
.L_x_14339:
        /* <DEDUP_REMOVED lines=16> */
.L_x_14367:
[----:B------:R-:W-:Y:S01]  /*57b0*/  CS2R R2, SRZ ;  /* 0x0000000000027805 */ /* 0x000fe2000001ff00 */
[----:B------:R-:W-:Y:S06]  /*57c0*/  BRA `(.L_x_14340) ;  /* 0x0000000000147947 */ /* 0x000fec0003800000 */
.L_x_14364:
[----:B------:R-:W2:Y:S02]  /*57d0*/  LDG.E.64 R2, desc[UR36][R4.64] ;  /* 0x0000002404027981 */ /* 0x000ea4000c1e1b00 */
[----:B--2---:R-:W0:Y:S01]  /*57e0*/  I2F.F64.U64 R2, R2 ;  /* 0x0000000200027312 */ /* 0x004e220000301800 */
[----:B------:R-:W-:Y:S05]  /*57f0*/  BRA `(.L_x_14340) ;  /* 0x0000000000087947 */ /* 0x000fea0003800000 */
.L_x_14363:
[----:B------:R-:W2:Y:S02]  /*5800*/  LDG.E R2, desc[UR36][R4.64] ;  /* 0x0000002404027981 */ /* 0x000ea4000c1e1900 */
[----:B--2---:R-:W0:Y:S02]  /*5810*/  I2F.F64.U32 R2, R2 ;  /* 0x0000000200027312 */ /* 0x004e240000201800 */
.L_x_14340:
[----:B------:R-:W1:Y:S01]  /*5820*/  LDC.64 R6, c[0x0][0x428] ;  /* 0x00010a00ff067b82 */ /* 0x000e620000000a00 */
[----:B------:R-:W-:Y:S01]  /*5830*/  ULDC UR4, c[0x0][0x42c] ;  /* 0x00010b0000047ab9 */ /* 0x000fe20000000800 */
[----:B0-----:R-:W-:Y:S01]  /*5840*/  IMAD.MOV.U32 R4, RZ, RZ, 0x1 ;  /* 0x00000001ff047424 */ /* 0x001fe200078e00ff */
[----:B------:R-:W0:Y:S01]  /*5850*/  MUFU.RCP64H R5, UR4 ;  /* 0x0000000400057d08 */ /* 0x000e220008001800 */
[----:B-12345:R-:W-:Y:S01]  /*5860*/  FSETP.GEU.AND P1, PT, |R3|, 6.5827683646048100446e-37, PT ;  /* 0x036000000300780b */ /* 0x03efe20003f2e200 */
[----:B------:R-:W-:Y:S03]  /*5870*/  BSSY B0, `(.L_x_14368) ;  /* 0x0000011000007945 */ /* 0x000fe60003800000 */
        /* <DEDUP_REMOVED lines=11> */
[----:B------:R-:W-:Y:S01]  /*5930*/  IMAD.MOV.U32 R4, RZ, RZ, R2 ;  /* 0x000000ffff047224 */ /* 0x000fe200078e0002 */
[----:B------:R-:W-:-:S07]  /*5940*/  MOV R0, 0x5960 ;  /* 0x0000596000007802 */ /* 0x000fce0000000f00 */
[----:B------:R-:W-:Y:S05]  /*5950*/  CALL.REL.NOINC `($__internal_49_$__cuda_sm20_div_rn_f64_full) ;  /* 0x0000007800d87944 */ /* 0x000fea0003c00000 */
[----:B------:R-:W-:Y:S02]  /*5960*/  IMAD.MOV.U32 R4, RZ, RZ, R8 ;  /* 0x000000ffff047224 */ /* 0x000fe400078e0008 */
[----:B------:R-:W-:-:S07]  /*5970*/  IMAD.MOV.U32 R5, RZ, RZ, R9 ;  /* 0x000000ffff057224 */ /* 0x000fce00078e0009 */
.L_x_14369:
[----:B------:R-:W-:Y:S05]  /*5980*/  BSYNC B0 ;  /* 0x0000000000007941 */ /* 0x000fea0003800000 */
.L_x_14368:
        /* <DEDUP_REMOVED lines=15> */
.L_x_14373:
[----:B------:R-:W0:Y:S02]  /*5a80*/  F2I.S64.F64.TRUNC R4, R4 ;  /* 0x0000000400047311 */ /* 0x000e24000030d900 */
[----:B0-----:R-:W-:-:S05]  /*5a90*/  IMAD.MOV.U32 R3, RZ, RZ, R4 ;  /* 0x000000ffff037224 */ /* 0x001fca00078e0004 */
[----:B------:R0:W-:Y:S01]  /*5aa0*/  STG.E.U8 desc[UR36][R16.64], R3 ;  /* 0x0000000310007986 */ /* 0x0001e2000c101124 */
[----:B------:R-:W-:Y:S05]  /*5ab0*/  BRA `(.L_x_14375) ;  /* 0x0000000c00f87947 */ /* 0x000fea0003800000 */
.L_x_14372:
        /* <DEDUP_REMOVED lines=9> */
.L_x_14377:
[----:B------:R-:W0:Y:S02]  /*5b50*/  F2I.F64.TRUNC R5, R4 ;  /* 0x0000000400057311 */ /* 0x000e24000030d100 */
[----:B0-----:R0:W-:Y:S01]  /*5b60*/  STG.E desc[UR36][R16.64], R5 ;  /* 0x0000000510007986 */ /* 0x0011e2000c101924 */
[----:B------:R-:W-:Y:S05]  /*5b70*/  BRA `(.L_x_14375) ;  /* 0x0000000c00c87947 */ /* 0x000fea0003800000 */
.L_x_14376:
[----:B------:R-:W0:Y:S02]  /*5b80*/  F2I.F64.TRUNC R5, R4 ;  /* 0x0000000400057311 */ /* 0x000e24000030d100 */
[----:B0-----:R0:W-:Y:S01]  /*5b90*/  STG.E.U16 desc[UR36][R16.64], R5 ;  /* 0x0000000510007986 */ /* 0x0011e2000c101524 */
[----:B------:R-:W-:Y:S05]  /*5ba0*/  BRA `(.L_x_14375) ;  /* 0x0000000c00bc7947 */ /* 0x000fea0003800000 */
.L_x_14371:
        /* <DEDUP_REMOVED lines=13> */
.L_x_14379:
        /* <DEDUP_REMOVED lines=8> */
.L_x_14378:
        /* <DEDUP_REMOVED lines=14> */
.L_x_14381:
        /* <DEDUP_REMOVED lines=9> */
.L_x_14380:
[----:B------:R0:W-:Y:S01]  /*5e70*/  STG.E.64 desc[UR36][R16.64], R4 ;  /* 0x0000000410007986 */ /* 0x0001e2000c101b24 */
[----:B------:R-:W-:Y:S05]  /*5e80*/  BRA `(.L_x_14375) ;  /* 0x0000000c00047947 */ /* 0x000fea0003800000 */
.L_x_14370:
        /* <DEDUP_REMOVED lines=12> */
.L_x_14384:
[----:B------:R-:W-:-:S05]  /*5f50*/  CS2R R6, SRZ ;  /* 0x0000000000067805 */ /* 0x000fca000001ff00 */
[----:B------:R0:W-:Y:S01]  /*5f60*/  STG.E.128 desc[UR36][R16.64], R4 ;  /* 0x0000000410007986 */ /* 0x0001e2000c101d24 */
[----:B------:R-:W-:Y:S05]  /*5f70*/  BRA `(.L_x_14375) ;  /* 0x0000000800c87947 */ /* 0x000fea0003800000 */
.L_x_14383:
        /* <DEDUP_REMOVED lines=25> */
.L_x_14388:
[----:B------:R-:W-:Y:S05]  /*6110*/  BSYNC B0 ;  /* 0x0000000000007941 */ /* 0x000fea0003800000 */
.L_x_14387:
[----:B------:R-:W-:-:S05]  /*6120*/  LOP3.LUT R3, R0, R3, RZ, 0xfc, !PT ;  /* 0x0000000300037212 */ /* 0x000fca00078efcff */
[----:B------:R0:W-:Y:S01]  /*6130*/  STG.E.U8 desc[UR36][R16.64], R3 ;  /* 0x0000000310007986 */ /* 0x0001e2000c101124 */
[----:B------:R-:W-:Y:S05]  /*6140*/  BRA `(.L_x_14375) ;  /* 0x0000000800547947 */ /* 0x000fea0003800000 */
.L_x_14386:
        /* <DEDUP_REMOVED lines=17> */
.L_x_14390:
[----:B------:R-:W-:Y:S01]  /*6260*/  IMAD.MOV.U32 R0, RZ, RZ, 0x7f ;  /* 0x0000007fff007424 */ /* 0x000fe200078e00ff */
[----:B------:R-:W-:-:S04]  /*6270*/  ISETP.GT.U32.AND P0, PT, R2, 0x7f800000, PT ;  /* 0x7f8000000200780c */ /* 0x000fc80003f04070 */
[----:B------:R-:W-:-:S09]  /*6280*/  SEL R0, R0, 0x7c, P0 ;  /* 0x0000007c00007807 */ /* 0x000fd20000000000 */
.L_x_14391:
[----:B------:R-:W-:Y:S05]  /*6290*/  BSYNC B0 ;  /* 0x0000000000007941 */ /* 0x000fea0003800000 */
.L_x_14389:
[----:B------:R-:W-:-:S04]  /*62a0*/  LOP3.LUT R2, R3, 0x80000000, RZ, 0xc0, !PT ;  /* 0x8000000003027812 */ /* 0x000fc800078ec0ff */
[----:B------:R-:W-:-:S04]  /*62b0*/  SHF.R.U32.HI R3, RZ, 0x18, R2 ;  /* 0x00000018ff037819 */ /* 0x000fc80000011602 */
[----:B------:R-:W-:-:S05]  /*62c0*/  LOP3.LUT R3, R0, R3, RZ, 0xfc, !PT ;  /* 0x0000000300037212 */ /* 0x000fca00078efcff */
[----:B------:R0:W-:Y:S01]  /*62d0*/  STG.E.U8 desc[UR36][R16.64], R3 ;  /* 0x0000000310007986 */ /* 0x0001e2000c101124 */
[----:B------:R-:W-:Y:S05]  /*62e0*/  BRA `(.L_x_14375) ;  /* 0x0000000400ec7947 */ /* 0x000fea0003800000 */
.L_x_14385:
        /* <DEDUP_REMOVED lines=8> */
.L_x_14382:
        /* <DEDUP_REMOVED lines=11> */
.L_x_14394:
        /* <DEDUP_REMOVED lines=21> */
.L_x_14397:
[----:B------:R-:W-:-:S04]  /*6570*/  LOP3.LUT R2, R3, 0x80000000, RZ, 0xc0, !PT ;  /* 0x8000000003027812 */ /* 0x000fc800078ec0ff */
[----:B------:R-:W-:-:S04]  /*6580*/  SHF.R.U32.HI R3, RZ, 0x18, R2 ;  /* 0x00000018ff037819 */ /* 0x000fc80000011602 */
[----:B------:R-:W-:-:S04]  /*6590*/  LOP3.LUT R0, R0, R3, RZ, 0xfc, !PT ;  /* 0x0000000300007212 */ /* 0x000fc800078efcff */
[----:B------:R-:W-:-:S07]  /*65a0*/  PRMT R8, R0, 0x7610, R8 ;  /* 0x0000761000087816 */ /* 0x000fce0000000008 */
.L_x_14396:
[----:B------:R-:W-:Y:S05]  /*65b0*/  BSYNC B0 ;  /* 0x0000000000007941 */ /* 0x000fea0003800000 */
.L_x_14395:
[----:B------:R3:W-:Y:S01]  /*65c0*/  STG.E.U8 desc[UR36][R16.64], R8 ;  /* 0x0000000810007986 */ /* 0x0007e2000c101124 */
[----:B------:R-:W-:Y:S05]  /*65d0*/  BRA `(.L_x_14375) ;  /* 0x0000000400307947 */ /* 0x000fea0003800000 */
.L_x_14393:
        /* <DEDUP_REMOVED lines=21> */
.L_x_14400:
[----:B------:R-:W-:-:S04]  /*6730*/  LOP3.LUT R2, R3, 0x80000000, RZ, 0xc0, !PT ;  /* 0x8000000003027812 */ /* 0x000fc800078ec0ff */
[----:B------:R-:W-:-:S04]  /*6740*/  SHF.R.U32.HI R3, RZ, 0x18, R2 ;  /* 0x00000018ff037819 */ /* 0x000fc80000011602 */
[----:B------:R-:W-:-:S04]  /*6750*/  LOP3.LUT R0, R0, R3, RZ, 0xfc, !PT ;  /* 0x0000000300007212 */ /* 0x000fc800078efcff */
[----:B------:R-:W-:-:S07]  /*6760*/  PRMT R8, R0, 0x7610, R8 ;  /* 0x0000761000087816 */ /* 0x000fce0000000008 */
.L_x_14399:
[----:B------:R-:W-:Y:S05]  /*6770*/  BSYNC B0 ;  /* 0x0000000000007941 */ /* 0x000fea0003800000 */
.L_x_14398:
[----:B------:R0:W-:Y:S01]  /*6780*/  STG.E.U8 desc[UR36][R16.64], R8 ;  /* 0x0000000810007986 */ /* 0x0001e2000c101124 */
[----:B------:R-:W-:Y:S05]  /*6790*/  BRA `(.L_x_14375) ;  /* 0x0000000000c07947 */ /* 0x000fea0003800000 */
.L_x_14392:
        /* <DEDUP_REMOVED lines=24> */
[----:B------:R1:W-:Y:S01]  /*6920*/  STG.E.U8 desc[UR36][R16.64], R3 ;  /* 0x0000000310007986 */ /* 0x0003e2000c101124 */
[----:B------:R-:W-:Y:S05]  /*6930*/  BRA `(.L_x_14375) ;  /* 0x0000000000587947 */ /* 0x000fea0003800000 */
.L_x_14374:
        /* <DEDUP_REMOVED lines=16> */
.L_x_14403:
[----:B------:R-:W-:Y:S05]  /*6a40*/  BRA `(.L_x_14375) ;  /* 0x0000000000147947 */ /* 0x000fea0003800000 */
.L_x_14402:
[----:B------:R-:W0:Y:S02]  /*6a50*/  F2I.U64.F64.TRUNC R4, R4 ;  /* 0x0000000400047311 */ /* 0x000e24000030d800 */
[----:B0-----:R2:W-:Y:S01]  /*6a60*/  STG.E.64 desc[UR36][R16.64], R4 ;  /* 0x0000000410007986 */ /* 0x0015e2000c101b24 */
[----:B------:R-:W-:Y:S05]  /*6a70*/  BRA `(.L_x_14375) ;  /* 0x0000000000087947 */ /* 0x000fea0003800000 */
.L_x_14401:
[----:B------:R-:W0:Y:S02]  /*6a80*/  F2I.U32.F64.TRUNC R5, R4 ;  /* 0x0000000400057311 */ /* 0x000e24000030d000 */
[----:B0-----:R0:W-:Y:S02]  /*6a90*/  STG.E desc[UR36][R16.64], R5 ;  /* 0x0000000510007986 */ /* 0x0011e4000c101924 */
.L_x_14375:
[----:B------:R-:W-:-:S07]  /*6aa0*/  VIADD R23, R23, 0x80 ;  /* 0x0000008017177836 */ /* 0x000fce0000000000 */
.L_x_14333:
[----:B------:R-:W-:Y:S05]  /*6ab0*/  BSYNC B6 ;  /* 0x0000000000067941 */ /* 0x000fea0003800000 */
.L_x_14332:
        /* <DEDUP_REMOVED lines=307> */
.L_x_14406:
        /* <DEDUP_REMOVED lines=21> */
.L_x_14410:
[----:B------:R-:W2:Y:S02]  /*7f40*/  LDG.E.U8 R2, desc[UR36][R4.64] ;  /* 0x0000002404027981 */ /* 0x000ea4000c1e1100 */
[----:B--2---:R-:W0:Y:S01]  /*7f50*/  I2F.F64.U16 R2, R2 ;  /* 0x0000000200027312 */ /* 0x004e220000101800 */
[----:B------:R-:W-:Y:S05]  /*7f60*/  BRA `(.L_x_14412) ;  /* 0x0000000c00707947 */ /* 0x000fea0003800000 */
.L_x_14409:
        /* <DEDUP_REMOVED lines=9> */
.L_x_14414:
[----:B------:R-:W2:Y:S02]  /*8000*/  LDG.E R2, desc[UR36][R4.64] ;  /* 0x0000002404027981 */ /* 0x000ea4000c1e1900 */
[----:B--2---:R-:W0:Y:S01]  /*8010*/  I2F.F64 R2, R2 ;  /* 0x0000000200027312 */ /* 0x004e220000201c00 */
[----:B------:R-:W-:Y:S05]  /*8020*/  BRA `(.L_x_14412) ;  /* 0x0000000c00407947 */ /* 0x000fea0003800000 */
.L_x_14413:
[----:B------:R-:W2:Y:S02]  /*8030*/  LDG.E.U16 R2, desc[UR36][R4.64] ;  /* 0x0000002404027981 */ /* 0x000ea4000c1e1500 */
[----:B--2---:R-:W0:Y:S01]  /*8040*/  I2F.F64.S16 R2, R2 ;  /* 0x0000000200027312 */ /* 0x004e220000101c00 */
[----:B------:R-:W-:Y:S05]  /*8050*/  BRA `(.L_x_14412) ;  /* 0x0000000c00347947 */ /* 0x000fea0003800000 */
.L_x_14408:
        /* <DEDUP_REMOVED lines=10> */
.L_x_14416:
[----:B------:R-:W2:Y:S02]  /*8100*/  LDG.E.U16 R0, desc[UR36][R4.64] ;  /* 0x0000002404007981 */ /* 0x000ea4000c1e1500 */
[----:B--2---:R-:W-:-:S05]  /*8110*/  HADD2.F32 R0, -RZ, R0.H0_H0 ;  /* 0x20000000ff007230 */ /* 0x004fca0000004100 */
[----:B------:R-:W-:-:S04]  /*8120*/  FMUL.FTZ R0, R0, 1 ;  /* 0x3f80000000007820 */ /* 0x000fc80000410000 */
[----:B------:R0:W1:Y:S01]  /*8130*/  F2F.F64.F32 R2, R0 ;  /* 0x0000000000027310 */ /* 0x0000620000201800 */
[----:B------:R-:W-:Y:S05]  /*8140*/  BRA `(.L_x_14412) ;  /* 0x0000000800f87947 */ /* 0x000fea0003800000 */
.L_x_14415:
        /* <DEDUP_REMOVED lines=10> */
.L_x_14418:
[----:B------:R-:W2:Y:S02]  /*81f0*/  LDG.E.U16 R4, desc[UR36][R4.64] ;  /* 0x0000002404047981 */ /* 0x000ea4000c1e1500 */
[----:B--2---:R-:W-:-:S05]  /*8200*/  HADD2.F32 R0, -RZ, R4.H0_H0 ;  /* 0x20000004ff007230 */ /* 0x004fca0000004100 */
[----:B------:R-:W-:-:S04]  /*8210*/  FMUL.FTZ R0, R0, 1 ;  /* 0x3f80000000007820 */ /* 0x000fc80000410000 */
[----:B------:R0:W1:Y:S01]  /*8220*/  F2F.F64.F32 R2, R0 ;  /* 0x0000000000027310 */ /* 0x0000620000201800 */
[----:B------:R-:W-:Y:S05]  /*8230*/  BRA `(.L_x_14412) ;  /* 0x0000000800bc7947 */ /* 0x000fea0003800000 */
.L_x_14417:
[----:B------:R0:W5:Y:S01]  /*8240*/  LDG.E.64 R2, desc[UR36][R4.64] ;  /* 0x0000002404027981 */ /* 0x000162000c1e1b00 */
[----:B------:R-:W-:Y:S05]  /*8250*/  BRA `(.L_x_14412) ;  /* 0x0000000800b47947 */ /* 0x000fea0003800000 */
.L_x_14407:
        /* <DEDUP_REMOVED lines=13> */
.L_x_14421:
[----:B------:R0:W5:Y:S01]  /*8330*/  LDG.E.64 R2, desc[UR36][R4.64] ;  /* 0x0000002404027981 */ /* 0x000162000c1e1b00 */
[----:B------:R-:W-:Y:S05]  /*8340*/  BRA `(.L_x_14412) ;  /* 0x0000000800787947 */ /* 0x000fea0003800000 */
.L_x_14420:
        /* <DEDUP_REMOVED lines=28> */
.L_x_14423:
        /* <DEDUP_REMOVED lines=13> */
[----:B------:R-:W3:Y:S01]  /*85e0*/  F2F.F64.F32 R2, R2 ;  /* 0x0000000200027310 */ /* 0x000ee20000201800 */
[----:B------:R-:W-:Y:S05]  /*85f0*/  BRA `(.L_x_14412) ;  /* 0x0000000400cc7947 */ /* 0x000fea0003800000 */
.L_x_14422:
[----:B------:R-:W2:Y:S02]  /*8600*/  LDG.E.U16 R0, desc[UR36][R4.64] ;  /* 0x0000002404007981 */ /* 0x000ea4000c1e1500 */
[----:B--2---:R-:W-:-:S04]  /*8610*/  IMAD.U32 R0, R0, 0x10000, RZ ;  /* 0x0001000000007824 */ /* 0x004fc800078e00ff */
[----:B------:R-:W-:-:S04]  /*8620*/  FMUL.FTZ R0, R0, 1 ;  /* 0x3f80000000007820 */ /* 0x000fc80000410000 */
[----:B------:R1:W2:Y:S01]  /*8630*/  F2F.F64.F32 R2, R0 ;  /* 0x0000000000027310 */ /* 0x0002a20000201800 */
[----:B------:R-:W-:Y:S05]  /*8640*/  BRA `(.L_x_14412) ;  /* 0x0000000400b87947 */ /* 0x000fea0003800000 */
.L_x_14419:
        /* <DEDUP_REMOVED lines=11> */
.L_x_14426:
        /* <DEDUP_REMOVED lines=21> */
.L_x_14430:
[----:B------:R-:W-:Y:S05]  /*8850*/  BSYNC B1 ;  /* 0x0000000000017941 */ /* 0x000fea0003800000 */
.L_x_14429:
[----:B------:R-:W-:Y:S01]  /*8860*/  LEA R3, R0, 0x3b800000, 0x17 ;  /* 0x3b80000000037811 */ /* 0x000fe200078eb8ff */
[----:B------:R-:W-:-:S05]  /*8870*/  IMAD.SHL.U32 R0, R2, 0x100000, RZ ;  /* 0x0010000002007824 */ /* 0x000fca00078e00ff */
[----:B------:R-:W-:-:S07]  /*8880*/  LOP3.LUT R0, R3, R0, R4, 0xfe, !PT ;  /* 0x0000000003007212 */ /* 0x000fce00078efe04 */
.L_x_14428:
[----:B------:R-:W-:Y:S05]  /*8890*/  BSYNC B0 ;  /* 0x0000000000007941 */ /* 0x000fea0003800000 */
.L_x_14427:
[----:B------:R-:W-:-:S04]  /*88a0*/  FMUL.FTZ R0, R0, 1 ;  /* 0x3f80000000007820 */ /* 0x000fc80000410000 */
[----:B------:R0:W1:Y:S01]  /*88b0*/  F2F.F64.F32 R2, R0 ;  /* 0x0000000000027310 */ /* 0x0000620000201800 */
[----:B------:R-:W-:Y:S05]  /*88c0*/  BRA `(.L_x_14412) ;  /* 0x0000000400187947 */ /* 0x000fea0003800000 */
.L_x_14425:
        /* <DEDUP_REMOVED lines=21> */
.L_x_14434:
[----:B------:R-:W-:Y:S05]  /*8a20*/  BSYNC B1 ;  /* 0x0000000000017941 */ /* 0x000fea0003800000 */
.L_x_14433:
[----:B------:R-:W-:Y:S01]  /*8a30*/  LEA R3, R0, 0x37800000, 0x17 ;  /* 0x3780000000037811 */ /* 0x000fe200078eb8ff */
[----:B------:R-:W-:-:S05]  /*8a40*/  IMAD.SHL.U32 R0, R2, 0x200000, RZ ;  /* 0x0020000002007824 */ /* 0x000fca00078e00ff */
[----:B------:R-:W-:-:S07]  /*8a50*/  LOP3.LUT R0, R3, R0, R4, 0xfe, !PT ;  /* 0x0000000003007212 */ /* 0x000fce00078efe04 */
.L_x_14432:
[----:B------:R-:W-:Y:S05]  /*8a60*/  BSYNC B0 ;  /* 0x0000000000007941 */ /* 0x000fea0003800000 */
.L_x_14431:
[----:B------:R-:W-:-:S04]  /*8a70*/  FMUL.FTZ R0, R0, 1 ;  /* 0x3f80000000007820 */ /* 0x000fc80000410000 */
[----:B------:R0:W1:Y:S01]  /*8a80*/  F2F.F64.F32 R2, R0 ;  /* 0x0000000000027310 */ /* 0x0000620000201800 */
[----:B------:R-:W-:Y:S05]  /*8a90*/  BRA `(.L_x_14412) ;  /* 0x0000000000a47947 */ /* 0x000fea0003800000 */
.L_x_14424:
        /* <DEDUP_REMOVED lines=14> */
.L_x_14438:
[----:B------:R-:W-:Y:S05]  /*8b80*/  BSYNC B0 ;  /* 0x0000000000007941 */ /* 0x000fea0003800000 */
.L_x_14437:
[----:B------:R-:W-:-:S04]  /*8b90*/  FMUL.FTZ R0, R0, 1 ;  /* 0x3f80000000007820 */ /* 0x000fc80000410000 */
[----:B------:R0:W1:Y:S01]  /*8ba0*/  F2F.F64.F32 R2, R0 ;  /* 0x0000000000027310 */ /* 0x0000620000201800 */
[----:B------:R-:W-:Y:S05]  /*8bb0*/  BRA `(.L_x_14412) ;  /* 0x00000000005c7947 */ /* 0x000fea0003800000 */
.L_x_14411:
        /* <DEDUP_REMOVED lines=16> */
.L_x_14439:
[----:B------:R-:W-:Y:S01]  /*8cc0*/  CS2R R2, SRZ ;  /* 0x0000000000027805 */ /* 0x000fe2000001ff00 */
[----:B------:R-:W-:Y:S06]  /*8cd0*/  BRA `(.L_x_14412) ;  /* 0x0000000000147947 */ /* 0x000fec0003800000 */
.L_x_14436:
[----:B------:R-:W2:Y:S02]  /*8ce0*/  LDG.E.64 R2, desc[UR36][R4.64] ;  /* 0x0000002404027981 */ /* 0x000ea4000c1e1b00 */
[----:B--2---:R-:W0:Y:S01]  /*8cf0*/  I2F.F64.U64 R2, R2 ;  /* 0x0000000200027312 */ /* 0x004e220000301800 */
[----:B------:R-:W-:Y:S05]  /*8d00*/  BRA `(.L_x_14412) ;  /* 0x0000000000087947 */ /* 0x000fea0003800000 */
.L_x_14435:
[----:B------:R-:W2:Y:S02]  /*8d10*/  LDG.E R2, desc[UR36][R4.64] ;  /* 0x0000002404027981 */ /* 0x000ea4000c1e1900 */
[----:B--2---:R-:W0:Y:S02]  /*8d20*/  I2F.F64.U32 R2, R2 ;  /* 0x0000000200027312 */ /* 0x004e240000201800 */
.L_x_14412:
        /* <DEDUP_REMOVED lines=22> */
.L_x_14441:
[----:B------:R-:W-:Y:S05]  /*8e90*/  BSYNC B0 ;  /* 0x0000000000007941 */ /* 0x000fea0003800000 */
.L_x_14440:
        /* <DEDUP_REMOVED lines=15> */
.L_x_14445:
[----:B------:R-:W0:Y:S02]  /*8f90*/  F2I.S64.F64.TRUNC R4, R4 ;  /* 0x0000000400047311 */ /* 0x000e24000030d900 */
[----:B0-----:R-:W-:-:S05]  /*8fa0*/  IMAD.MOV.U32 R3, RZ, RZ, R4 ;  /* 0x000000ffff037224 */ /* 0x001fca00078e0004 */
[----:B------:R0:W-:Y:S01]  /*8fb0*/  STG.E.U8 desc[UR36][R16.64], R3 ;  /* 0x0000000310007986 */ /* 0x0001e2000c101124 */
[----:B------:R-:W-:Y:S05]  /*8fc0*/  BRA `(.L_x_14447) ;  /* 0x0000000c00f87947 */ /* 0x000fea0003800000 */
.L_x_14444:
        /* <DEDUP_REMOVED lines=9> */
.L_x_14449:
[----:B------:R-:W0:Y:S02]  /*9060*/  F2I.F64.TRUNC R5, R4 ;  /* 0x0000000400057311 */ /* 0x000e24000030d100 */
[----:B0-----:R0:W-:Y:S01]  /*9070*/  STG.E desc[UR36][R16.64], R5 ;  /* 0x0000000510007986 */ /* 0x0011e2000c101924 */
[----:B------:R-:W-:Y:S05]  /*9080*/  BRA `(.L_x_14447) ;  /* 0x0000000c00c87947 */ /* 0x000fea0003800000 */
.L_x_14448:
[----:B------:R-:W0:Y:S02]  /*9090*/  F2I.F64.TRUNC R5, R4 ;  /* 0x0000000400057311 */ /* 0x000e24000030d100 */
[----:B0-----:R0:W-:Y:S01]  /*90a0*/  STG.E.U16 desc[UR36][R16.64], R5 ;  /* 0x0000000510007986 */ /* 0x0011e2000c101524 */
[----:B------:R-:W-:Y:S05]  /*90b0*/  BRA `(.L_x_14447) ;  /* 0x0000000c00bc7947 */ /* 0x000fea0003800000 */
.L_x_14443:
        /* <DEDUP_REMOVED lines=13> */
.L_x_14451:
        /* <DEDUP_REMOVED lines=8> */
.L_x_14450:
        /* <DEDUP_REMOVED lines=14> */
.L_x_14453:
        /* <DEDUP_REMOVED lines=9> */
.L_x_14452:
[----:B------:R0:W-:Y:S01]  /*9380*/  STG.E.64 desc[UR36][R16.64], R4 ;  /* 0x0000000410007986 */ /* 0x0001e2000c101b24 */
[----:B------:R-:W-:Y:S05]  /*9390*/  BRA `(.L_x_14447) ;  /* 0x0000000c00047947 */ /* 0x000fea0003800000 */
.L_x_14442:
        /* <DEDUP_REMOVED lines=12> */
.L_x_14456:
[----:B------:R-:W-:-:S05]  /*9460*/  CS2R R6, SRZ ;  /* 0x0000000000067805 */ /* 0x000fca000001ff00 */
[----:B------:R0:W-:Y:S01]  /*9470*/  STG.E.128 desc[UR36][R16.64], R4 ;  /* 0x0000000410007986 */ /* 0x0001e2000c101d24 */
[----:B------:R-:W-:Y:S05]  /*9480*/  BRA `(.L_x_14447) ;  /* 0x0000000800c87947 */ /* 0x000fea0003800000 */
.L_x_14455:
        /* <DEDUP_REMOVED lines=25> */
.L_x_14460:
[----:B------:R-:W-:Y:S05]  /*9620*/  BSYNC B0 ;  /* 0x0000000000007941 */ /* 0x000fea0003800000 */
.L_x_14459:
[----:B------:R-:W-:-:S05]  /*9630*/  LOP3.LUT R3, R0, R3, RZ, 0xfc, !PT ;  /* 0x0000000300037212 */ /* 0x000fca00078efcff */
[----:B------:R0:W-:Y:S01]  /*9640*/  STG.E.U8 desc[UR36][R16.64], R3 ;  /* 0x0000000310007986 */ /* 0x0001e2000c101124 */
[----:B------:R-:W-:Y:S05]  /*9650*/  BRA `(.L_x_14447) ;  /* 0x0000000800547947 */ /* 0x000fea0003800000 */
.L_x_14458:
        /* <DEDUP_REMOVED lines=17> */
.L_x_14462:
[----:B------:R-:W-:Y:S01]  /*9770*/  IMAD.MOV.U32 R0, RZ, RZ, 0x7f ;  /* 0x0000007fff007424 */ /* 0x000fe200078e00ff */
[----:B------:R-:W-:-:S04]  /*9780*/  ISETP.GT.U32.AND P0, PT, R2, 0x7f800000, PT ;  /* 0x7f8000000200780c */ /* 0x000fc80003f04070 */
[----:B------:R-:W-:-:S09]  /*9790*/  SEL R0, R0, 0x7c, P0 ;  /* 0x0000007c00007807 */ /* 0x000fd20000000000 */
.L_x_14463:
[----:B------:R-:W-:Y:S05]  /*97a0*/  BSYNC B0 ;  /* 0x0000000000007941 */ /* 0x000fea0003800000 */
.L_x_14461:
[----:B------:R-:W-:-:S04]  /*97b0*/  LOP3.LUT R2, R3, 0x80000000, RZ, 0xc0, !PT ;  /* 0x8000000003027812 */ /* 0x000fc800078ec0ff */
[----:B------:R-:W-:-:S04]  /*97c0*/  SHF.R.U32.HI R3, RZ, 0x18, R2 ;  /* 0x00000018ff037819 */ /* 0x000fc80000011602 */
[----:B------:R-:W-:-:S05]  /*97d0*/  LOP3.LUT R3, R0, R3, RZ, 0xfc, !PT ;  /* 0x0000000300037212 */ /* 0x000fca00078efcff */
[----:B------:R0:W-:Y:S01]  /*97e0*/  STG.E.U8 desc[UR36][R16.64], R3 ;  /* 0x0000000310007986 */ /* 0x0001e2000c101124 */
[----:B------:R-:W-:Y:S05]  /*97f0*/  BRA `(.L_x_14447) ;  /* 0x0000000400ec7947 */ /* 0x000fea0003800000 */
.L_x_14457:
        /* <DEDUP_REMOVED lines=8> */
.L_x_14454:
        /* <DEDUP_REMOVED lines=11> */
.L_x_14466:
        /* <DEDUP_REMOVED lines=21> */
.L_x_14469:
[----:B------:R-:W-:-:S04]  /*9a80*/  LOP3.LUT R2, R3, 0x80000000, RZ, 0xc0, !PT ;  /* 0x8000000003027812 */ /* 0x000fc800078ec0ff */
[----:B------:R-:W-:-:S04]  /*9a90*/  SHF.R.U32.HI R3, RZ, 0x18, R2 ;  /* 0x00000018ff037819 */ /* 0x000fc80000011602 */
[----:B------:R-:W-:-:S04]  /*9aa0*/  LOP3.LUT R0, R0, R3, RZ, 0xfc, !PT ;  /* 0x0000000300007212 */ /* 0x000fc800078efcff */
[----:B------:R-:W-:-:S07]  /*9ab0*/  PRMT R8, R0, 0x7610, R8 ;  /* 0x0000761000087816 */ /* 0x000fce0000000008 */
.L_x_14468:
[----:B------:R-:W-:Y:S05]  /*9ac0*/  BSYNC B0 ;  /* 0x0000000000007941 */ /* 0x000fea0003800000 */
.L_x_14467:
[----:B------:R3:W-:Y:S01]  /*9ad0*/  STG.E.U8 desc[UR36][R16.64], R8 ;  /* 0x0000000810007986 */ /* 0x0007e2000c101124 */
[----:B------:R-:W-:Y:S05]  /*9ae0*/  BRA `(.L_x_14447) ;  /* 0x0000000400307947 */ /* 0x000fea0003800000 */
.L_x_14465:
        /* <DEDUP_REMOVED lines=21> */
.L_x_14472:
[----:B------:R-:W-:-:S04]  /*9c40*/  LOP3.LUT R2, R3, 0x80000000, RZ, 0xc0, !PT ;  /* 0x8000000003027812 */ /* 0x000fc800078ec0ff */
[----:B------:R-:W-:-:S04]  /*9c50*/  SHF.R.U32.HI R3, RZ, 0x18, R2 ;  /* 0x00000018ff037819 */ /* 0x000fc80000011602 */
[----:B------:R-:W-:-:S04]  /*9c60*/  LOP3.LUT R0, R0, R3, RZ, 0xfc, !PT ;  /* 0x0000000300007212 */ /* 0x000fc800078efcff */
[----:B------:R-:W-:-:S07]  /*9c70*/  PRMT R8, R0, 0x7610, R8 ;  /* 0x0000761000087816 */ /* 0x000fce0000000008 */
.L_x_14471:
[----:B------:R-:W-:Y:S05]  /*9c80*/  BSYNC B0 ;  /* 0x0000000000007941 */ /* 0x000fea0003800000 */
.L_x_14470:
[----:B------:R0:W-:Y:S01]  /*9c90*/  STG.E.U8 desc[UR36][R16.64], R8 ;  /* 0x0000000810007986 */ /* 0x0001e2000c101124 */
[----:B------:R-:W-:Y:S05]  /*9ca0*/  BRA `(.L_x_14447) ;  /* 0x0000000000c07947 */ /* 0x000fea0003800000 */
.L_x_14464:
        /* <DEDUP_REMOVED lines=26> */
.L_x_14446:
        /* <DEDUP_REMOVED lines=16> */
.L_x_14475:
[----:B------:R-:W-:Y:S05]  /*9f50*/  BRA `(.L_x_14447) ;  /* 0x0000000000147947 */ /* 0x000fea0003800000 */
.L_x_14474:
[----:B------:R-:W0:Y:S02]  /*9f60*/  F2I.U64.F64.TRUNC R4, R4 ;  /* 0x0000000400047311 */ /* 0x000e24000030d800 */
[----:B0-----:R1:W-:Y:S01]  /*9f70*/  STG.E.64 desc[UR36][R16.64], R4 ;  /* 0x0000000410007986 */ /* 0x0013e2000c101b24 */
[----:B------:R-:W-:Y:S05]  /*9f80*/  BRA `(.L_x_14447) ;  /* 0x0000000000087947 */ /* 0x000fea0003800000 */
.L_x_14473:
[----:B------:R-:W0:Y:S02]  /*9f90*/  F2I.U32.F64.TRUNC R5, R4 ;  /* 0x0000000400057311 */ /* 0x000e24000030d000 */
[----:B0-----:R2:W-:Y:S02]  /*9fa0*/  STG.E desc[UR36][R16.64], R5 ;  /* 0x0000000510007986 */ /* 0x0015e4000c101924 */
.L_x_14447:
[----:B------:R-:W-:-:S07]  /*9fb0*/  VIADD R23, R23, 0x80 ;  /* 0x0000008017177836 */ /* 0x000fce0000000000 */
.L_x_14405:
[----:B------:R-:W-:Y:S05]  /*9fc0*/  BSYNC B6 ;  /* 0x0000000000067941 */ /* 0x000fea0003800000 */
.L_x_14404:
[----:B------:R-:W-:Y:S02]  /*9fd0*/  ULDC UR4, c[0x0][0x210] ;  /* 0x0000840000047ab9 */ /* 0x000fe40000000800 */
[----:B------:R-:W-:-:S13]  /*9fe0*/  ISETP.GE.AND P0, PT, R23, UR4, PT ;  /* 0x0000000417007c0c */ /* 0x000fda000bf06270 */
[----:B------:R-:W-:Y:S05]  /*9ff0*/  @P0 EXIT ;  /* 0x000000000000094d */ /* 0x000fea0003800000 */
[----:B0-----:R-:W0:Y:S01]  /*a000*/  LDC R6, c[0x0][0x218] ;  /* 0x00008600ff067b82 */ /* 0x001e220000000800 */
[----:B------:R-:W-:Y:S01]  /*a010*/  HFMA2.MMA R0, -RZ, RZ, 0, 0 ;  /* 0x00000000ff007435 */ /* 0x000fe200000001ff */
        /* <DEDUP_REMOVED lines=301> */
.L_x_14476:
        /* <DEDUP_REMOVED lines=21> */
.L_x_14480:
[----:B------:R-:W2:Y:S02]  /*b440*/  LDG.E.U8 R2, desc[UR36][R4.64] ;  /* 0x0000002404027981 */ /* 0x000ea4000c1e1100 */
[----:B--2---:R-:W0:Y:S01]  /*b450*/  I2F.F64.U16 R2, R2 ;  /* 0x0000000200027312 */ /* 0x004e220000101800 */
[----:B------:R-:W-:Y:S05]  /*b460*/  BRA `(.L_x_14482) ;  /* 0x0000000c00707947 */ /* 0x000fea0003800000 */
.L_x_14479:
        /* <DEDUP_REMOVED lines=9> */
.L_x_14484:
[----:B------:R-:W2:Y:S02]  /*b500*/  LDG.E R2, desc[UR36][R4.64] ;  /* 0x0000002404027981 */ /* 0x000ea4000c1e1900 */
[----:B--2---:R-:W0:Y:S01]  /*b510*/  I2F.F64 R2, R2 ;  /* 0x0000000200027312 */ /* 0x004e220000201c00 */
[----:B------:R-:W-:Y:S05]  /*b520*/  BRA `(.L_x_14482) ;  /* 0x0000000c00407947 */ /* 0x000fea0003800000 */
.L_x_14483:
[----:B------:R-:W2:Y:S02]  /*b530*/  LDG.E.U16 R2, desc[UR36][R4.64] ;  /* 0x0000002404027981 */ /* 0x000ea4000c1e1500 */
[----:B--2---:R-:W0:Y:S01]  /*b540*/  I2F.F64.S16 R2, R2 ;  /* 0x0000000200027312 */ /* 0x004e220000101c00 */
[----:B------:R-:W-:Y:S05]  /*b550*/  BRA `(.L_x_14482) ;  /* 0x0000000c00347947 */ /* 0x000fea0003800000 */
.L_x_14478:
        /* <DEDUP_REMOVED lines=10> */
.L_x_14486:
[----:B------:R-:W2:Y:S02]  /*b600*/  LDG.E.U16 R0, desc[UR36][R4.64] ;  /* 0x0000002404007981 */ /* 0x000ea4000c1e1500 */
[----:B--2---:R-:W-:-:S05]  /*b610*/  HADD2.F32 R0, -RZ, R0.H0_H0 ;  /* 0x20000000ff007230 */ /* 0x004fca0000004100 */
[----:B------:R-:W-:-:S04]  /*b620*/  FMUL.FTZ R0, R0, 1 ;  /* 0x3f80000000007820 */ /* 0x000fc80000410000 */
[----:B------:R0:W1:Y:S01]  /*b630*/  F2F.F64.F32 R2, R0 ;  /* 0x0000000000027310 */ /* 0x0000620000201800 */
[----:B------:R-:W-:Y:S05]  /*b640*/  BRA `(.L_x_14482) ;  /* 0x0000000800f87947 */ /* 0x000fea0003800000 */
.L_x_14485:
        /* <DEDUP_REMOVED lines=10> */
.L_x_14488:
[----:B------:R-:W2:Y:S02]  /*b6f0*/  LDG.E.U16 R4, desc[UR36][R4.64] ;  /* 0x0000002404047981 */ /* 0x000ea4000c1e1500 */
[----:B--2---:R-:W-:-:S05]  /*b700*/  HADD2.F32 R0, -RZ, R4.H0_H0 ;  /* 0x20000004ff007230 */ /* 0x004fca0000004100 */
[----:B------:R-:W-:-:S04]  /*b710*/  FMUL.FTZ R0, R0, 1 ;  /* 0x3f80000000007820 */ /* 0x000fc80000410000 */
[----:B------:R0:W1:Y:S01]  /*b720*/  F2F.F64.F32 R2, R0 ;  /* 0x0000000000027310 */ /* 0x0000620000201800 */
[----:B------:R-:W-:Y:S05]  /*b730*/  BRA `(.L_x_14482) ;  /* 0x0000000800bc7947 */ /* 0x000fea0003800000 */
.L_x_14487:
[----:B------:R0:W5:Y:S01]  /*b740*/  LDG.E.64 R2, desc[UR36][R4.64] ;  /* 0x0000002404027981 */ /* 0x000162000c1e1b00 */
[----:B------:R-:W-:Y:S05]  /*b750*/  BRA `(.L_x_14482) ;  /* 0x0000000800b47947 */ /* 0x000fea0003800000 */
.L_x_14477:
        /* <DEDUP_REMOVED lines=11> */
[----:B------:R-:W-:Y:S01]  /*b810*/  FSEL R3, RZ, 1.875, !P0 ;  /* 0x3ff00000ff037808 */ /* 0x000fe20004000000 */
[----:B------:R-:W-:Y:S08]  /*b820*/  BRA `(.L_x_14482) ;  /* 0x0000000800807947 */ /* 0x000ff00003800000 */
.L_x_14491:
[----:B------:R0:W5:Y:S01]  /*b830*/  LDG.E.64 R2, desc[UR36][R4.64] ;  /* 0x0000002404027981 */ /* 0x000162000c1e1b00 */
[----:B------:R-:W-:Y:S05]  /*b840*/  BRA `(.L_x_14482) ;  /* 0x0000000800787947 */ /* 0x000fea0003800000 */
.L_x_14490:
        /* <DEDUP_REMOVED lines=28> */
.L_x_14493:
        /* <DEDUP_REMOVED lines=15> */
.L_x_14492:
[----:B------:R-:W2:Y:S02]  /*bb00*/  LDG.E.U16 R0, desc[UR36][R4.64] ;  /* 0x0000002404007981 */ /* 0x000ea4000c1e1500 */
[----:B--2---:R-:W-:-:S04]  /*bb10*/  IMAD.U32 R0, R0, 0x10000, RZ ;  /* 0x0001000000007824 */ /* 0x004fc800078e00ff */
[----:B------:R-:W-:-:S04]  /*bb20*/  FMUL.FTZ R0, R0, 1 ;  /* 0x3f80000000007820 */ /* 0x000fc80000410000 */
[----:B------:R0:W1:Y:S01]  /*bb30*/  F2F.F64.F32 R2, R0 ;  /* 0x0000000000027310 */ /* 0x0000620000201800 */
[----:B------:R-:W-:Y:S05]  /*bb40*/  BRA `(.L_x_14482) ;  /* 0x0000000400b87947 */ /* 0x000fea0003800000 */
.L_x_14489:
        /* <DEDUP_REMOVED lines=9> */
[----:B--2---:R-:W2:Y:S01]  /*bbe0*/  I2F.F64.U16 R2, R2 ;  /* 0x0000000200027312 */ /* 0x004ea20000101800 */
[----:B------:R-:W-:Y:S05]  /*bbf0*/  BRA `(.L_x_14482) ;  /* 0x00000004008c7947 */ /* 0x000fea0003800000 */
.L_x_14496:
        /* <DEDUP_REMOVED lines=21> */
.L_x_14500:
[----:B------:R-:W-:Y:S05]  /*bd50*/  BSYNC B1 ;  /* 0x0000000000017941 */ /* 0x000fea0003800000 */
.L_x_14499:
[----:B------:R-:W-:Y:S01]  /*bd60*/  LEA R3, R0, 0x3b800000, 0x17 ;  /* 0x3b80000000037811 */ /* 0x000fe200078eb8ff */
[----:B------:R-:W-:-:S05]  /*bd70*/  IMAD.SHL.U32 R0, R2, 0x100000, RZ ;  /* 0x0010000002007824 */ /* 0x000fca00078e00ff */
[----:B------:R-:W-:-:S07]  /*bd80*/  LOP3.LUT R0, R3, R0, R4, 0xfe, !PT ;  /* 0x0000000003007212 */ /* 0x000fce00078efe04 */
.L_x_14498:
[----:B------:R-:W-:Y:S05]  /*bd90*/  BSYNC B0 ;  /* 0x0000000000007941 */ /* 0x000fea0003800000 */
.L_x_14497:
[----:B------:R-:W-:-:S04]  /*bda0*/  FMUL.FTZ R0, R0, 1 ;  /* 0x3f80000000007820 */ /* 0x000fc80000410000 */
[----:B------:R3:W4:Y:S01]  /*bdb0*/  F2F.F64.F32 R2, R0 ;  /* 0x0000000000027310 */ /* 0x0007220000201800 */
[----:B------:R-:W-:Y:S05]  /*bdc0*/  BRA `(.L_x_14482) ;  /* 0x0000000400187947 */ /* 0x000fea0003800000 */
.L_x_14495:
        /* <DEDUP_REMOVED lines=21> */
.L_x_14504:
[----:B------:R-:W-:Y:S05]  /*bf20*/  BSYNC B1 ;  /* 0x0000000000017941 */ /* 0x000fea0003800000 */
.L_x_14503:
[----:B------:R-:W-:Y:S01]  /*bf30*/  LEA R3, R0, 0x37800000, 0x17 ;  /* 0x3780000000037811 */ /* 0x000fe200078eb8ff */
[----:B------:R-:W-:-:S05]  /*bf40*/  IMAD.SHL.U32 R0, R2, 0x200000, RZ ;  /* 0x0020000002007824 */ /* 0x000fca00078e00ff */
[----:B------:R-:W-:-:S07]  /*bf50*/  LOP3.LUT R0, R3, R0, R4, 0xfe, !PT ;  /* 0x0000000003007212 */ /* 0x000fce00078efe04 */
.L_x_14502:
[----:B------:R-:W-:Y:S05]  /*bf60*/  BSYNC B0 ;  /* 0x0000000000007941 */ /* 0x000fea0003800000 */
.L_x_14501:
[----:B------:R-:W-:-:S04]  /*bf70*/  FMUL.FTZ R0, R0, 1 ;  /* 0x3f80000000007820 */ /* 0x000fc80000410000 */
[----:B------:R0:W1:Y:S01]  /*bf80*/  F2F.F64.F32 R2, R0 ;  /* 0x0000000000027310 */ /* 0x0000620000201800 */
[----:B------:R-:W-:Y:S05]  /*bf90*/  BRA `(.L_x_14482) ;  /* 0x0000000000a47947 */ /* 0x000fea0003800000 */
.L_x_14494:
        /* <DEDUP_REMOVED lines=14> */
.L_x_14508:
[----:B------:R-:W-:Y:S05]  /*c080*/  BSYNC B0 ;  /* 0x0000000000007941 */ /* 0x000fea0003800000 */
.L_x_14507:
[----:B------:R-:W-:-:S04]  /*c090*/  FMUL.FTZ R0, R0, 1 ;  /* 0x3f80000000007820 */ /* 0x000fc80000410000 */
[----:B------:R0:W1:Y:S01]  /*c0a0*/  F2F.F64.F32 R2, R0 ;  /* 0x0000000000027310 */ /* 0x0000620000201800 */
[----:B------:R-:W-:Y:S05]  /*c0b0*/  BRA `(.L_x_14482) ;  /* 0x00000000005c7947 */ /* 0x000fea0003800000 */
.L_x_14481:
        /* <DEDUP_REMOVED lines=16> */
.L_x_14509:
[----:B------:R-:W-:Y:S01]  /*c1c0*/  CS2R R2, SRZ ;  /* 0x0000000000027805 */ /* 0x000fe2000001ff00 */
[----:B------:R-:W-:Y:S06]  /*c1d0*/  BRA `(.L_x_14482) ;  /* 0x0000000000147947 */ /* 0x000fec0003800000 */
.L_x_14506:
[----:B------:R-:W2:Y:S02]  /*c1e0*/  LDG.E.64 R2, desc[UR36][R4.64] ;  /* 0x0000002404027981 */ /* 0x000ea4000c1e1b00 */
[----:B--2---:R-:W0:Y:S01]  /*c1f0*/  I2F.F64.U64 R2, R2 ;  /* 0x0000000200027312 */ /* 0x004e220000301800 */
[----:B------:R-:W-:Y:S05]  /*c200*/  BRA `(.L_x_14482) ;  /* 0x0000000000087947 */ /* 0x000fea0003800000 */
.L_x_14505:
[----:B------:R-:W2:Y:S02]  /*c210*/  LDG.E R2, desc[UR36][R4.64] ;  /* 0x0000002404027981 */ /* 0x000ea4000c1e1900 */
[----:B--2---:R-:W0:Y:S02]  /*c220*/  I2F.F64.U32 R2, R2 ;  /* 0x0000000200027312 */ /* 0x004e240000201800 */
.L_x_14482:
[----:B------:R-:W3:Y:S01]  /*c230*/  LDC.64 R6, c[0x0][0x428] ;  /* 0x00010a00ff067b82 */ /* 0x000ee20000000a00 */
[----:B------:R-:W-:Y:S01]  /*c240*/  ULDC UR4, c[0x0][0x42c] ;  /* 0x00010b0000047ab9 */ /* 0x000fe20000000800 */
[----:B0-----:R-:W-:Y:S01]  /*c250*/  IMAD.MOV.U32 R4, RZ, RZ, 0x1 ;  /* 0x00000001ff047424 */ /* 0x001fe200078e00ff */
[----:B------:R-:W3:Y:S01]  /*c260*/  MUFU.RCP64H R5, UR4 ;  /* 0x0000000400057d08 */ /* 0x000ee20008001800 */
[----:B-12-45:R-:W-:Y:S01]  /*c270*/  FSETP.GEU.AND P1, PT, |R3|, 6.5827683646048100446e-37, PT ;  /* 0x036000000300780b */ /* 0x036fe20003f2e200 */
[----:B------:R-:W-:Y:S03]  /*c280*/  BSSY B0, `(.L_x_14510) ;  /* 0x0000011000007945 */ /* 0x000fe60003800000 */
[----:B---3--:R-:W-:-:S08]  /*c290*/  DFMA R8, R4, -R6, 1 ;  /* 0x3ff000000408742b */ /* 0x008fd00000000806 */
        /* <DEDUP_REMOVED lines=10> */
[----:B------:R-:W-:Y:S02]  /*c340*/  MOV R4, R2 ;  /* 0x0000000200047202 */ /* 0x000fe40000000f00 */
[----:B------:R-:W-:-:S07]  /*c350*/  MOV R0, 0xc370 ;  /* 0x0000c37000007802 */ /* 0x000fce0000000f00 */
[----:B------:R-:W-:Y:S05]  /*c360*/  CALL.REL.NOINC `($__internal_49_$__cuda_sm20_div_rn_f64_full) ;  /* 0x0000001000547944 */ /* 0x000fea0003c00000 */
[----:B------:R-:W-:Y:S02]  /*c370*/  IMAD.MOV.U32 R4, RZ, RZ, R8 ;  /* 0x000000ffff047224 */ /* 0x000fe400078e0008 */
[----:B------:R-:W-:-:S07]  /*c380*/  IMAD.MOV.U32 R5, RZ, RZ, R9 ;  /* 0x000000ffff057224 */ /* 0x000fce00078e0009 */
.L_x_14511:
[----:B------:R-:W-:Y:S05]  /*c390*/  BSYNC B0 ;  /* 0x0000000000007941 */ /* 0x000fea0003800000 */
.L_x_14510:
        /* <DEDUP_REMOVED lines=15> */
.L_x_14515:
[----:B------:R-:W0:Y:S02]  /*c490*/  F2I.S64.F64.TRUNC R4, R4 ;  /* 0x0000000400047311 */ /* 0x000e24000030d900 */
[----:B0-----:R-:W-:-:S05]  /*c4a0*/  IMAD.MOV.U32 R3, RZ, RZ, R4 ;  /* 0x000000ffff037224 */ /* 0x001fca00078e0004 */
[----:B------:R-:W-:Y:S01]  /*c4b0*/  STG.E.U8 desc[UR36][R16.64], R3 ;  /* 0x0000000310007986 */ /* 0x000fe2000c101124 */
[----:B------:R-:W-:Y:S05]  /*c4c0*/  EXIT ;  /* 0x000000000000794d */ /* 0x000fea0003800000 */
.L_x_14514:
        /* <DEDUP_REMOVED lines=9> */
.L_x_14518:
[----:B------:R-:W0:Y:S02]  /*c560*/  F2I.F64.TRUNC R5, R4 ;  /* 0x0000000400057311 */ /* 0x000e24000030d100 */
[----:B0-----:R-:W-:Y:S01]  /*c570*/  STG.E desc[UR36][R16.64], R5 ;  /* 0x0000000510007986 */ /* 0x001fe2000c101924 */
[----:B------:R-:W-:Y:S05]  /*c580*/  EXIT ;  /* 0x000000000000794d */ /* 0x000fea0003800000 */
.L_x_14517:
[----:B------:R-:W0:Y:S02]  /*c590*/  F2I.F64.TRUNC R5, R4 ;  /* 0x0000000400057311 */ /* 0x000e24000030d100 */
[----:B0-----:R-:W-:Y:S01]  /*c5a0*/  STG.E.U16 desc[UR36][R16.64], R5 ;  /* 0x0000000510007986 */ /* 0x001fe2000c101524 */
[----:B------:R-:W-:Y:S05]  /*c5b0*/  EXIT ;  /* 0x000000000000794d */ /* 0x000fea0003800000 */
.L_x_14513:
        /* <DEDUP_REMOVED lines=13> */
.L_x_14520:
        /* <DEDUP_REMOVED lines=8> */
.L_x_14519:
        /* <DEDUP_REMOVED lines=14> */
.L_x_14522:
        /* <DEDUP_REMOVED lines=9> */
.L_x_14521:
[----:B------:R-:W-:Y:S01]  /*c880*/  STG.E.64 desc[UR36][R16.64], R4 ;  /* 0x0000000410007986 */ /* 0x000fe2000c101b24 */
[----:B------:R-:W-:Y:S05]  /*c890*/  EXIT ;  /* 0x000000000000794d */ /* 0x000fea0003800000 */
.L_x_14512:
        /* <DEDUP_REMOVED lines=12> */
.L_x_14525:
[----:B------:R-:W-:-:S05]  /*c960*/  CS2R R6, SRZ ;  /* 0x0000000000067805 */ /* 0x000fca000001ff00 */
[----:B------:R-:W-:Y:S01]  /*c970*/  STG.E.128 desc[UR36][R16.64], R4 ;  /* 0x0000000410007986 */ /* 0x000fe2000c101d24 */
[----:B------:R-:W-:Y:S05]  /*c980*/  EXIT ;  /* 0x000000000000794d */ /* 0x000fea0003800000 */
.L_x_14524:
        /* <DEDUP_REMOVED lines=25> */
.L_x_14529:
[----:B------:R-:W-:Y:S05]  /*cb20*/  BSYNC B0 ;  /* 0x0000000000007941 */ /* 0x000fea0003800000 */
.L_x_14528:
[----:B------:R-:W-:-:S05]  /*cb30*/  LOP3.LUT R3, R0, R3, RZ, 0xfc, !PT ;  /* 0x0000000300037212 */ /* 0x000fca00078efcff */
[----:B------:R-:W-:Y:S01]  /*cb40*/  STG.E.U8 desc[UR36][R16.64], R3 ;  /* 0x0000000310007986 */ /* 0x000fe2000c101124 */
[----:B------:R-:W-:Y:S05]  /*cb50*/  EXIT ;  /* 0x000000000000794d */ /* 0x000fea0003800000 */
.L_x_14527:
        /* <DEDUP_REMOVED lines=17> */
.L_x_14531:
[----:B------:R-:W-:Y:S01]  /*cc70*/  IMAD.MOV.U32 R0, RZ, RZ, 0x7f ;  /* 0x0000007fff007424 */ /* 0x000fe200078e00ff */
[----:B------:R-:W-:-:S04]  /*cc80*/  ISETP.GT.U32.AND P0, PT, R2, 0x7f800000, PT ;  /* 0x7f8000000200780c */ /* 0x000fc80003f04070 */
[----:B------:R-:W-:-:S09]  /*cc90*/  SEL R0, R0, 0x7c, P0 ;  /* 0x0000007c00007807 */ /* 0x000fd20000000000 */
.L_x_14532:
[----:B------:R-:W-:Y:S05]  /*cca0*/  BSYNC B0 ;  /* 0x0000000000007941 */ /* 0x000fea0003800000 */
.L_x_14530:
[----:B------:R-:W-:-:S04]  /*ccb0*/  LOP3.LUT R2, R3, 0x80000000, RZ, 0xc0, !PT ;  /* 0x8000000003027812 */ /* 0x000fc800078ec0ff */
[----:B------:R-:W-:-:S04]  /*ccc0*/  SHF.R.U32.HI R3, RZ, 0x18, R2 ;  /* 0x00000018ff037819 */ /* 0x000fc80000011602 */
[----:B------:R-:W-:-:S05]  /*ccd0*/  LOP3.LUT R3, R0, R3, RZ, 0xfc, !PT ;  /* 0x0000000300037212 */ /* 0x000fca00078efcff */
[----:B------:R-:W-:Y:S01]  /*cce0*/  STG.E.U8 desc[UR36][R16.64], R3 ;  /* 0x0000000310007986 */ /* 0x000fe2000c101124 */
[----:B------:R-:W-:Y:S05]  /*ccf0*/  EXIT ;  /* 0x000000000000794d */ /* 0x000fea0003800000 */
.L_x_14526:
        /* <DEDUP_REMOVED lines=8> */
.L_x_14523:
        /* <DEDUP_REMOVED lines=11> */
.L_x_14535:
        /* <DEDUP_REMOVED lines=21> */
.L_x_14538:
[----:B------:R-:W-:-:S04]  /*cf80*/  LOP3.LUT R2, R3, 0x80000000, RZ, 0xc0, !PT ;  /* 0x8000000003027812 */ /* 0x000fc800078ec0ff */
[----:B------:R-:W-:-:S04]  /*cf90*/  SHF.R.U32.HI R3, RZ, 0x18, R2 ;  /* 0x00000018ff037819 */ /* 0x000fc80000011602 */
[----:B------:R-:W-:-:S04]  /*cfa0*/  LOP3.LUT R0, R0, R3, RZ, 0xfc, !PT ;  /* 0x0000000300007212 */ /* 0x000fc800078efcff */
[----:B------:R-:W-:-:S07]  /*cfb0*/  PRMT R8, R0, 0x7610, R8 ;  /* 0x0000761000087816 */ /* 0x000fce0000000008 */
.L_x_14537:
[----:B------:R-:W-:Y:S05]  /*cfc0*/  BSYNC B0 ;  /* 0x0000000000007941 */ /* 0x000fea0003800000 */
.L_x_14536:
[----:B------:R-:W-:Y:S01]  /*cfd0*/  STG.E.U8 desc[UR36][R16.64], R8 ;  /* 0x0000000810007986 */ /* 0x000fe2000c101124 */
[----:B------:R-:W-:Y:S05]  /*cfe0*/  EXIT ;  /* 0x000000000000794d */ /* 0x000fea0003800000 */
.L_x_14534:
        /* <DEDUP_REMOVED lines=21> */
.L_x_14541:
[----:B------:R-:W-:-:S04]  /*d140*/  LOP3.LUT R2, R3, 0x80000000, RZ, 0xc0, !PT ;  /* 0x8000000003027812 */ /* 0x000fc800078ec0ff */
[----:B------:R-:W-:-:S04]  /*d150*/  SHF.R.U32.HI R3, RZ, 0x18, R2 ;  /* 0x00000018ff037819 */ /* 0x000fc80000011602 */
[----:B------:R-:W-:-:S04]  /*d160*/  LOP3.LUT R0, R0, R3, RZ, 0xfc, !PT ;  /* 0x0000000300007212 */ /* 0x000fc800078efcff */
[----:B------:R-:W-:-:S07]  /*d170*/  PRMT R8, R0, 0x7610, R8 ;  /* 0x0000761000087816 */ /* 0x000fce0000000008 */
.L_x_14540:
[----:B------:R-:W-:Y:S05]  /*d180*/  BSYNC B0 ;  /* 0x0000000000007941 */ /* 0x000fea0003800000 */
.L_x_14539:
[----:B------:R-:W-:Y:S01]  /*d190*/  STG.E.U8 desc[UR36][R16.64], R8 ;  /* 0x0000000810007986 */ /* 0x000fe2000c101124 */
[----:B------:R-:W-:Y:S05]  /*d1a0*/  EXIT ;  /* 0x000000000000794d */ /* 0x000fea0003800000 */
.L_x_14533:
        /* <DEDUP_REMOVED lines=26> */
.L_x_14516:
        /* <DEDUP_REMOVED lines=16> */
.L_x_14544:
[----:B------:R-:W-:Y:S05]  /*d450*/  EXIT ;  /* 0x000000000000794d */ /* 0x000fea0003800000 */
.L_x_14543:
[----:B------:R-:W0:Y:S02]  /*d460*/  F2I.U64.F64.TRUNC R4, R4 ;  /* 0x0000000400047311 */ /* 0x000e24000030d800 */
[----:B0-----:R-:W-:Y:S01]  /*d470*/  STG.E.64 desc[UR36][R16.64], R4 ;  /* 0x0000000410007986 */ /* 0x001fe2000c101b24 */
[----:B------:R-:W-:Y:S05]  /*d480*/  EXIT ;  /* 0x000000000000794d */ /* 0x000fea0003800000 */
.L_x_14542:
[----:B------:R-:W0:Y:S02]  /*d490*/  F2I.U32.F64.TRUNC R5, R4 ;  /* 0x0000000400057311 */ /* 0x000e24000030d000 */
[----:B0-----:R-:W-:Y:S01]  /*d4a0*/  STG.E desc[UR36][R16.64], R5 ;  /* 0x0000000510007986 */ /* 0x001fe2000c101924 */
[----:B------:R-:W-:Y:S05]  /*d4b0*/  EXIT ;  /* 0x000000000000794d */ /* 0x000fea0003800000 */
        .weak           $__internal_49_$__cuda_sm20_div_rn_f64_full
        .type           $__internal_49_$__cuda_sm20_div_rn_f64_full,@function
        .size           $__internal_49_$__cuda_sm20_div_rn_f64_full,(.L_x_19304 - $__internal_49_$__cuda_sm20_div_rn_f64_full)
$__internal_49_$__cuda_sm20_div_rn_f64_full:
[C---:B------:R-:W-:Y:S01]  /*d4c0*/  FSETP.GEU.AND P0, PT, |R19|.reuse, 1.469367938527859385e-39, PT ;  /* 0x001000001300780b */ /* 0x040fe20003f0e200 */
[----:B------:R-:W-:Y:S01]  /*d4d0*/  IMAD.U32 R28, RZ, RZ, UR38 ;  /* 0x00000026ff1c7e24 */ /* 0x000fe2000f8e00ff */
[C---:B------:R-:W-:Y:S01]  /*d4e0*/  LOP3.LUT R5, R19.reuse, 0x800fffff, RZ, 0xc0, !PT ;  /* 0x800fffff13057812 */ /* 0x040fe200078ec0ff */
[----:B------:R-:W-:Y:S01]  /*d4f0*/  IMAD.MOV.U32 R29, RZ, RZ, R19 ;  /* 0x000000ffff1d7224 */ /* 0x000fe200078e0013 */
[----:B------:R-:W-:Y:S01]  /*d500*/  LOP3.LUT R18, R19, 0x7ff00000, RZ, 0xc0, !PT ;  /* 0x7ff0000013127812 */ /* 0x000fe200078ec0ff */
[----:B------:R-:W-:Y:S01]  /*d510*/  IMAD.U32 R26, RZ, RZ, UR38 ;  /* 0x00000026ff1a7e24 */ /* 0x000fe2000f8e00ff */
[----:B------:R-:W-:Y:S01]  /*d520*/  LOP3.LUT R27, R5, 0x3ff00000, RZ, 0xfc, !PT ;  /* 0x3ff00000051b7812 */ /* 0x000fe200078efcff */
[----:B------:R-:W-:Y:S01]  /*d530*/  IMAD.MOV.U32 R5, RZ, RZ, R3 ;  /* 0x000000ffff057224 */ /* 0x000fe200078e0003 */
[----:B------:R-:W-:Y:S01]  /*d540*/  BSSY B1, `(.L_x_14545) ;  /* 0x0000052000017945 */ /* 0x000fe20003800000 */
[----:B------:R-:W-:Y:S02]  /*d550*/  IMAD.MOV.U32 R6, RZ, RZ, 0x1 ;  /* 0x00000001ff067424 */ /* 0x000fe400078e00ff */
[----:B------:R-:W-:Y:S01]  /*d560*/  IMAD.MOV.U32 R14, RZ, RZ, 0x1ca00000 ;  /* 0x1ca00000ff0e7424 */ /* 0x000fe200078e00ff */
[C---:B------:R-:W-:Y:S01]  /*d570*/  FSETP.GEU.AND P2, PT, |R5|.reuse, 1.469367938527859385e-39, PT ;  /* 0x001000000500780b */ /* 0x040fe20003f4e200 */
[----:B------:R-:W-:Y:S01]  /*d580*/  @!P0 DMUL R26, R28, 8.98846567431157953865e+307 ;  /* 0x7fe000001c1a8828 */ /* 0x000fe20000000000 */
[----:B------:R-:W-:-:S04]  /*d590*/  LOP3.LUT R3, R5, 0x7ff00000, RZ, 0xc0, !PT ;  /* 0x7ff0000005037812 */ /* 0x000fc800078ec0ff */
[----:B------:R-:W-:Y:S01]  /*d5a0*/  ISETP.GE.U32.AND P1, PT, R3, R18, PT ;  /* 0x000000120300720c */ /* 0x000fe20003f26070 */
[----:B------:R-:W0:Y:S01]  /*d5b0*/  MUFU.RCP64H R7, R27 ;  /* 0x0000001b00077308 */ /* 0x000e220000001800 */
[----:B------:R-:W-:-:S03]  /*d5c0*/  IMAD.MOV.U32 R15, RZ, RZ, R3 ;  /* 0x000000ffff0f7224 */ /* 0x000fc600078e0003 */
[----:B------:R-:W-:Y:S02]  /*d5d0*/  @!P0 LOP3.LUT R18, R27, 0x7ff00000, RZ, 0xc0, !PT ;  /* 0x7ff000001b128812 */ /* 0x000fe400078ec0ff */
[----:B------:R-:W-:Y:S02]  /*d5e0*/  @!P2 LOP3.LUT R8, R29, 0x7ff00000, RZ, 0xc0, !PT ;  /* 0x7ff000001d08a812 */ /* 0x000fe400078ec0ff */
[----:B------:R-:W-:Y:S02]  /*d5f0*/  IADD3 R21, R18, -0x1, RZ ;  /* 0xffffffff12157810 */ /* 0x000fe40007ffe0ff */
[----:B------:R-:W-:-:S04]  /*d600*/  @!P2 ISETP.GE.U32.AND P3, PT, R3, R8, PT ;  /* 0x000000080300a20c */ /* 0x000fc80003f66070 */
[----:B------:R-:W-:Y:S01]  /*d610*/  @!P2 SEL R9, R14, 0x63400000, !P3 ;  /* 0x634000000e09a807 */ /* 0x000fe20005800000 */
[----:B0-----:R-:W-:-:S03]  /*d620*/  DFMA R10, R6, -R26, 1 ;  /* 0x3ff00000060a742b */ /* 0x001fc6000000081a */
[----:B------:R-:W-:-:S04]  /*d630*/  @!P2 LOP3.LUT R12, R9, 0x80000000, R5, 0xf8, !PT ;  /* 0x80000000090ca812 */ /* 0x000fc800078ef805 */
[----:B------:R-:W-:Y:S01]  /*d640*/  @!P2 LOP3.LUT R13, R12, 0x100000, RZ, 0xfc, !PT ;  /* 0x001000000c0da812 */ /* 0x000fe200078efcff */
[----:B------:R-:W-:Y:S01]  /*d650*/  @!P2 IMAD.MOV.U32 R12, RZ, RZ, RZ ;  /* 0x000000ffff0ca224 */ /* 0x000fe200078e00ff */
        /* <DEDUP_REMOVED lines=19> */
[----:B------:R-:W-:Y:S01]  /*d790*/  VIMNMX R3, R4, 0x46a00000, PT ;  /* 0x46a0000004037848 */ /* 0x000fe20003fe0100 */
[----:B------:R-:W-:Y:S01]  /*d7a0*/  IMAD.MOV.U32 R4, RZ, RZ, RZ ;  /* 0x000000ffff047224 */ /* 0x000fe200078e00ff */
        /* <DEDUP_REMOVED lines=22> */
.L_x_14546:
        /* <DEDUP_REMOVED lines=16> */
.L_x_14549:
[----:B------:R-:W-:Y:S01]  /*da10*/  LOP3.LUT R9, R29, 0x80000, RZ, 0xfc, !PT ;  /* 0x000800001d097812 */ /* 0x000fe200078efcff */
[----:B------:R-:W-:Y:S01]  /*da20*/  IMAD.MOV.U32 R8, RZ, RZ, R28 ;  /* 0x000000ffff087224 */ /* 0x000fe200078e001c */
[----:B------:R-:W-:Y:S06]  /*da30*/  BRA `(.L_x_14547) ;  /* 0x0000000000087947 */ /* 0x000fec0003800000 */
.L_x_14548:
[----:B------:R-:W-:Y:S01]  /*da40*/  LOP3.LUT R9, R5, 0x80000, RZ, 0xfc, !PT ;  /* 0x0008000005097812 */ /* 0x000fe200078efcff */
[----:B------:R-:W-:-:S07]  /*da50*/  IMAD.MOV.U32 R8, RZ, RZ, R4 ;  /* 0x000000ffff087224 */ /* 0x000fce00078e0004 */
.L_x_14547:
[----:B------:R-:W-:Y:S05]  /*da60*/  BSYNC B1 ;  /* 0x0000000000017941 */ /* 0x000fea0003800000 */
.L_x_14545:
[----:B------:R-:W-:Y:S02]  /*da70*/  IMAD.MOV.U32 R4, RZ, RZ, R0 ;  /* 0x000000ffff047224 */ /* 0x000fe400078e0000 */
[----:B------:R-:W-:-:S04]  /*da80*/  IMAD.MOV.U32 R5, RZ, RZ, 0x0 ;  /* 0x00000000ff057424 */ /* 0x000fc800078e00ff */
[----:B------:R-:W-:Y:S05]  /*da90*/  RET.REL.NODEC R4 `(_ZN2at6native18elementwise_kernelILi128ELi4EZNS0_15gpu_kernel_implINS0_13BUnaryFunctorIdddNS0_15binary_internal10DivFunctorIdEEEEEEvRNS_18TensorIteratorBaseERKT_EUliE_EEviT1_) ;  /* 0xffffff2404587950 */ /* 0x000fea0003c3ffff */
.L_x_14550:
        /* <DEDUP_REMOVED lines=14> */
.L_x_19304:


//--------------------- .text._ZN2at6native27unrolled_elementwise_kernelINS0_13BUnaryFunctorIdddNS0_15binary_internal10DivFunctorIdEEEESt5arrayIPcLm2EELi4E23TrivialOffsetCalculatorILi1EjESB_NS0_6memory12LoadWithCastILi1EEENSC_13StoreWithCastILi1EEEEEviT_T0_T2_T3_T4_T5_ --------------------------
	.section	.text._ZN2at6native27unrolled_elementwise_kernelINS0_13BUnaryFunctorIdddNS0_15binary_internal10DivFunctorIdEEEESt5arrayIPcLm2EELi4E23TrivialOffsetCalculatorILi1EjESB_NS0_6memory12LoadWithCastILi1EEENSC_13StoreWithCastILi1EEEEEviT_T0_T2_T3_T4_T5_,"ax",@progbits
	.align	128
        .global         _ZN2at6native27unrolled_elementwise_kernelINS0_13BUnaryFunctorIdddNS0_15binary_internal10DivFunctorIdEEEESt5arrayIPcLm2EELi4E23TrivialOffsetCalculatorILi1EjESB_NS0_6memory12LoadWithCastILi1EEENSC_13StoreWithCastILi1EEEEEviT_T0_T2_T3_T4_T5_
        .type           _ZN2at6native27unrolled_elementwise_kernelINS0_13BUnaryFunctorIdddNS0_15binary_internal10DivFunctorIdEEEESt5arrayIPcLm2EELi4E23TrivialOffsetCalculatorILi1EjESB_NS0_6memory12LoadWithCastILi1EEENSC_13StoreWithCastILi1EEEEEviT_T0_T2_T3_T4_T5_,@function
        .size           _ZN2at6native27unrolled_elementwise_kernelINS0_13BUnaryFunctorIdddNS0_15binary_internal10DivFunctorIdEEEESt5arrayIPcLm2EELi4E23TrivialOffsetCalculatorILi1EjESB_NS0_6memory12LoadWithCastILi1EEENSC_13StoreWithCastILi1EEEEEviT_T0_T2_T3_T4_T5_,(.L_x_19305 - _ZN2at6native27unrolled_elementwise_kernelINS0_13BUnaryFunctorIdddNS0_15binary_internal10DivFunctorIdEEEESt5arrayIPcLm2EELi4E23TrivialOffsetCalculatorILi1EjESB_NS0_6memory12LoadWithCastILi1EEENSC_13StoreWithCastILi1EEEEEviT_T0_T2_T3_T4_T5_)
        .other          _ZN2at6native27unrolled_elementwise_kernelINS0_13BUnaryFunctorIdddNS0_15binary_internal10DivFunctorIdEEEESt5arrayIPcLm2EELi4E23TrivialOffsetCalculatorILi1EjESB_NS0_6memory12LoadWithCastILi1EEENSC_13StoreWithCastILi1EEEEEviT_T0_T2_T3_T4_T5_,@"STO_CUDA_ENTRY STV_DEFAULT"
_ZN2at6native27unrolled_elementwise_kernelINS0_13BUnaryFunctorIdddNS0_15binary_internal10DivFunctorIdEEEESt5arrayIPcLm2EELi4E23TrivialOffsetCalculatorILi1EjESB_NS0_6memory12LoadWithCastILi1EEENSC_13StoreWithCastILi1EEEEEviT_T0_T2_T3_T4_T5_:
.text._ZN2at6native27unrolled_elementwise_kernelINS0_13BUnaryFunctorIdddNS0_15binary_internal10DivFunctorIdEEEESt5arrayIPcLm2EELi4E23TrivialOffsetCalculatorILi1EjESB_NS0_6memory12LoadWithCastILi1EEENSC_13StoreWithCastILi1EEEEEviT_T0_T2_T3_T4_T5_:
        /* <DEDUP_REMOVED lines=32> */
.L_x_14556:
[----:B------:R-:W2:Y:S02]  /*0200*/  LDG.E.U8 R4, desc[UR36][R4.64] ;  /* 0x0000002404047981 */ /* 0x000ea4000c1e1100 */
[----:B--2---:R0:W1:Y:S01]  /*0210*/  I2F.F64.U16 R26, R4 ;  /* 0x00000004001a7312 */ /* 0x0040620000101800 */
[----:B------:R-:W-:Y:S05]  /*0220*/  BRA `(.L_x_14558) ;  /* 0x0000000c00747947 */ /* 0x000fea0003800000 */
.L_x_14555:
        /* <DEDUP_REMOVED lines=9> */
.L_x_14560:
[----:B------:R-:W2:Y:S02]  /*02c0*/  LDG.E R4, desc[UR36][R4.64] ;  /* 0x0000002404047981 */ /* 0x000ea4000c1e1900 */
[----:B--2---:R1:W2:Y:S01]  /*02d0*/  I2F.F64 R26, R4 ;  /* 0x00000004001a7312 */ /* 0x0042a20000201c00 */
[----:B------:R-:W-:Y:S05]  /*02e0*/  BRA `(.L_x_14558) ;  /* 0x0000000c00447947 */ /* 0x000fea0003800000 */
.L_x_14559:
[----:B------:R-:W2:Y:S02]  /*02f0*/  LDG.E.U16 R4, desc[UR36][R4.64] ;  /* 0x0000002404047981 */ /* 0x000ea4000c1e1500 */
[----:B--2---:R3:W4:Y:S01]  /*0300*/  I2F.F64.S16 R26, R4 ;  /* 0x00000004001a7312 */ /* 0x0047220000101c00 */
[----:B------:R-:W-:Y:S05]  /*0310*/  BRA `(.L_x_14558) ;  /* 0x0000000c00387947 */ /* 0x000fea0003800000 */
.L_x_14554:
        /* <DEDUP_REMOVED lines=10> */
.L_x_14562:
[----:B------:R-:W2:Y:S02]  /*03c0*/  LDG.E.U16 R0, desc[UR36][R4.64] ;  /* 0x0000002404007981 */ /* 0x000ea4000c1e1500 */
[----:B--2---:R-:W-:-:S05]  /*03d0*/  HADD2.F32 R0, -RZ, R0.H0_H0 ;  /* 0x20000000ff007230 */ /* 0x004fca0000004100 */
[----:B------:R-:W-:-:S04]  /*03e0*/  FMUL.FTZ R0, R0, 1 ;  /* 0x3f80000000007820 */ /* 0x000fc80000410000 */
[----:B------:R0:W1:Y:S01]  /*03f0*/  F2F.F64.F32 R26, R0 ;  /* 0x00000000001a7310 */ /* 0x0000620000201800 */
[----:B------:R-:W-:Y:S05]  /*0400*/  BRA `(.L_x_14558) ;  /* 0x0000000800fc7947 */ /* 0x000fea0003800000 */
.L_x_14561:
        /* <DEDUP_REMOVED lines=10> */
.L_x_14564:
[----:B------:R-:W2:Y:S02]  /*04b0*/  LDG.E.U16 R4, desc[UR36][R4.64] ;  /* 0x0000002404047981 */ /* 0x000ea4000c1e1500 */
[----:B--2---:R-:W-:-:S05]  /*04c0*/  HADD2.F32 R0, -RZ, R4.H0_H0 ;  /* 0x20000004ff007230 */ /* 0x004fca0000004100 */
[----:B------:R-:W-:-:S04]  /*04d0*/  FMUL.FTZ R0, R0, 1 ;  /* 0x3f80000000007820 */ /* 0x000fc80000410000 */
[----:B------:R0:W1:Y:S01]  /*04e0*/  F2F.F64.F32 R26, R0 ;  /* 0x00000000001a7310 */ /* 0x0000620000201800 */
[----:B------:R-:W-:Y:S05]  /*04f0*/  BRA `(.L_x_14558) ;  /* 0x0000000800c07947 */ /* 0x000fea0003800000 */
.L_x_14563:
[----:B------:R0:W5:Y:S01]  /*0500*/  LDG.E.64 R26, desc[UR36][R4.64] ;  /* 0x00000024041a7981 */ /* 0x000162000c1e1b00 */
[----:B------:R-:W-:Y:S05]  /*0510*/  BRA `(.L_x_14558) ;  /* 0x0000000800b87947 */ /* 0x000fea0003800000 */
.L_x_14553:
        /* <DEDUP_REMOVED lines=13> */
.L_x_14567:
[----:B------:R0:W5:Y:S01]  /*05f0*/  LDG.E.64 R26, desc[UR36][R4.64] ;  /* 0x00000024041a7981 */ /* 0x000162000c1e1b00 */
[----:B------:R-:W-:Y:S05]  /*0600*/  BRA `(.L_x_14558) ;  /* 0x00000008007c7947 */ /* 0x000fea0003800000 */
.L_x_14566:
        /* <DEDUP_REMOVED lines=28> */
.L_x_14569:
        /* <DEDUP_REMOVED lines=16> */
.L_x_14568:
[----:B------:R-:W2:Y:S02]  /*08d0*/  LDG.E.U16 R0, desc[UR36][R4.64] ;  /* 0x0000002404007981 */ /* 0x000ea4000c1e1500 */
[----:B--2---:R-:W-:-:S04]  /*08e0*/  IMAD.U32 R0, R0, 0x10000, RZ ;  /* 0x0001000000007824 */ /* 0x004fc800078e00ff */
[----:B------:R-:W-:-:S04]  /*08f0*/  FMUL.FTZ R0, R0, 1 ;  /* 0x3f80000000007820 */ /* 0x000fc80000410000 */
[----:B------:R0:W1:Y:S01]  /*0900*/  F2F.F64.F32 R26, R0 ;  /* 0x00000000001a7310 */ /* 0x0000620000201800 */
[----:B------:R-:W-:Y:S05]  /*0910*/  BRA `(.L_x_14558) ;  /* 0x0000000400b87947 */ /* 0x000fea0003800000 */
.L_x_14565:
        /* <DEDUP_REMOVED lines=11> */
.L_x_14572:
        /* <DEDUP_REMOVED lines=21> */
.L_x_14576:
[----:B------:R-:W-:Y:S05]  /*0b20*/  BSYNC B1 ;  /* 0x0000000000017941 */ /* 0x000fea0003800000 */
.L_x_14575:
[----:B------:R-:W-:Y:S01]  /*0b30*/  LEA R5, R0, 0x3b800000, 0x17 ;  /* 0x3b80000000057811 */ /* 0x000fe200078eb8ff */
[----:B------:R-:W-:-:S05]  /*0b40*/  IMAD.SHL.U32 R0, R3, 0x100000, RZ ;  /* 0x0010000003007824 */ /* 0x000fca00078e00ff */
[----:B------:R-:W-:-:S07]  /*0b50*/  LOP3.LUT R0, R5, R0, R6, 0xfe, !PT ;  /* 0x0000000005007212 */ /* 0x000fce00078efe06 */
.L_x_14574:
[----:B------:R-:W-:Y:S05]  /*0b60*/  BSYNC B0 ;  /* 0x0000000000007941 */ /* 0x000fea0003800000 */
.L_x_14573:
[----:B------:R-:W-:-:S04]  /*0b70*/  FMUL.FTZ R0, R0, 1 ;  /* 0x3f80000000007820 */ /* 0x000fc80000410000 */
[----:B------:R0:W1:Y:S01]  /*0b80*/  F2F.F64.F32 R26, R0 ;  /* 0x00000000001a7310 */ /* 0x0000620000201800 */
[----:B------:R-:W-:Y:S05]  /*0b90*/  BRA `(.L_x_14558) ;  /* 0x0000000400187947 */ /* 0x000fea0003800000 */
.L_x_14571:
        /* <DEDUP_REMOVED lines=21> */
.L_x_14580:
[----:B------:R-:W-:Y:S05]  /*0cf0*/  BSYNC B1 ;  /* 0x0000000000017941 */ /* 0x000fea0003800000 */
.L_x_14579:
[----:B------:R-:W-:Y:S01]  /*0d00*/  LEA R5, R0, 0x37800000, 0x17 ;  /* 0x3780000000057811 */ /* 0x000fe200078eb8ff */
[----:B------:R-:W-:-:S05]  /*0d10*/  IMAD.SHL.U32 R0, R3, 0x200000, RZ ;  /* 0x0020000003007824 */ /* 0x000fca00078e00ff */
[----:B------:R-:W-:-:S07]  /*0d20*/  LOP3.LUT R0, R5, R0, R6, 0xfe, !PT ;  /* 0x0000000005007212 */ /* 0x000fce00078efe06 */
.L_x_14578:
[----:B------:R-:W-:Y:S05]  /*0d30*/  BSYNC B0 ;  /* 0x0000000000007941 */ /* 0x000fea0003800000 */
.L_x_14577:
[----:B------:R-:W-:-:S04]  /*0d40*/  FMUL.FTZ R0, R0, 1 ;  /* 0x3f80000000007820 */ /* 0x000fc80000410000 */
[----:B------:R0:W1:Y:S01]  /*0d50*/  F2F.F64.F32 R26, R0 ;  /* 0x00000000001a7310 */ /* 0x0000620000201800 */
[----:B------:R-:W-:Y:S05]  /*0d60*/  BRA `(.L_x_14558) ;  /* 0x0000000000a47947 */ /* 0x000fea0003800000 */
.L_x_14570:
        /* <DEDUP_REMOVED lines=14> */
.L_x_14584:
[----:B------:R-:W-:Y:S05]  /*0e50*/  BSYNC B0 ;  /* 0x0000000000007941 */ /* 0x000fea0003800000 */
.L_x_14583:
[----:B------:R-:W-:-:S04]  /*0e60*/  FMUL.FTZ R0, R0, 1 ;  /* 0x3f80000000007820 */ /* 0x000fc80000410000 */
[----:B------:R0:W1:Y:S01]  /*0e70*/  F2F.F64.F32 R26, R0 ;  /* 0x00000000001a7310 */ /* 0x0000620000201800 */
[----:B------:R-:W-:Y:S05]  /*0e80*/  BRA `(.L_x_14558) ;  /* 0x00000000005c7947 */ /* 0x000fea0003800000 */
.L_x_14557:
        /* <DEDUP_REMOVED lines=16> */
.L_x_14585:
[----:B------:R-:W-:Y:S01]  /*0f90*/  CS2R R26, SRZ ;  /* 0x00000000001a7805 */ /* 0x000fe2000001ff00 */
[----:B------:R-:W-:Y:S06]  /*0fa0*/  BRA `(.L_x_14558) ;  /* 0x0000000000147947 */ /* 0x000fec0003800000 */
.L_x_14582:
[----:B------:R-:W2:Y:S02]  /*0fb0*/  LDG.E.64 R26, desc[UR36][R4.64] ;  /* 0x00000024041a7981 */ /* 0x000ea4000c1e1b00 */
[----:B--2---:R-:W0:Y:S01]  /*0fc0*/  I2F.F64.U64 R26, R26 ;  /* 0x0000001a001a7312 */ /* 0x004e220000301800 */
[----:B------:R-:W-:Y:S05]  /*0fd0*/  BRA `(.L_x_14558) ;  /* 0x0000000000087947 */ /* 0x000fea0003800000 */
.L_x_14581:
[----:B------:R-:W2:Y:S02]  /*0fe0*/  LDG.E R4, desc[UR36][R4.64] ;  /* 0x0000002404047981 */ /* 0x000ea4000c1e1900 */
[----:B--2---:R0:W1:Y:S02]  /*0ff0*/  I2F.F64.U32 R26, R4 ;  /* 0x00000004001a7312 */ /* 0x0040640000201800 */
.L_x_14558:
[----:B------:R-:W3:Y:S02]  /*1000*/  S2R R29, SR_TID.X ;  /* 0x00000000001d7919 */ /* 0x000ee40000002100 */
[----:B---3--:R-:W-:-:S07]  /*1010*/  VIADD R29, R29, 0x80 ;  /* 0x000000801d1d7836 */ /* 0x008fce0000000000 */
.L_x_14552:
[----:B------:R-:W-:Y:S05]  /*1020*/  BSYNC B6 ;  /* 0x0000000000067941 */ /* 0x000fea0003800000 */
.L_x_14551:
        /* <DEDUP_REMOVED lines=24> */
.L_x_14591:
[----:B------:R-:W3:Y:S02]  /*11b0*/  LDG.E.U8 R4, desc[UR36][R4.64] ;  /* 0x0000002404047981 */ /* 0x000ee4000c1e1100 */
[----:B---3--:R0:W1:Y:S01]  /*11c0*/  I2F.F64.U16 R24, R4 ;  /* 0x0000000400187312 */ /* 0x0080620000101800 */
[----:B------:R-:W-:Y:S05]  /*11d0*/  BRA `(.L_x_14593) ;  /* 0x0000000c00707947 */ /* 0x000fea0003800000 */
.L_x_14590:
        /* <DEDUP_REMOVED lines=9> */
.L_x_14595:
[----:B------:R-:W3:Y:S02]  /*1270*/  LDG.E R4, desc[UR36][R4.64] ;  /* 0x0000002404047981 */ /* 0x000ee4000c1e1900 */
[----:B---3--:R0:W1:Y:S01]  /*1280*/  I2F.F64 R24, R4 ;  /* 0x0000000400187312 */ /* 0x0080620000201c00 */
[----:B------:R-:W-:Y:S05]  /*1290*/  BRA `(.L_x_14593) ;  /* 0x0000000c00407947 */ /* 0x000fea0003800000 */
.L_x_14594:
[----:B------:R-:W3:Y:S02]  /*12a0*/  LDG.E.U16 R4, desc[UR36][R4.64] ;  /* 0x0000002404047981 */ /* 0x000ee4000c1e1500 */
[----:B---3--:R0:W1:Y:S01]  /*12b0*/  I2F.F64.S16 R24, R4 ;  /* 0x0000000400187312 */ /* 0x0080620000101c00 */
[----:B------:R-:W-:Y:S05]  /*12c0*/  BRA `(.L_x_14593) ;  /* 0x0000000c00347947 */ /* 0x000fea0003800000 */
.L_x_14589:
        /* <DEDUP_REMOVED lines=10> */
.L_x_14597:
[----:B------:R-:W3:Y:S02]  /*1370*/  LDG.E.U16 R0, desc[UR36][R4.64] ;  /* 0x0000002404007981 */ /* 0x000ee4000c1e1500 */
[----:B---3--:R-:W-:-:S05]  /*1380*/  HADD2.F32 R0, -RZ, R0.H0_H0 ;  /* 0x20000000ff007230 */ /* 0x008fca0000004100 */
[----:B------:R-:W-:-:S04]  /*1390*/  FMUL.FTZ R0, R0, 1 ;  /* 0x3f80000000007820 */ /* 0x000fc80000410000 */
[----:B------:R0:W1:Y:S01]  /*13a0*/  F2F.F64.F32 R24, R0 ;  /* 0x0000000000187310 */ /* 0x0000620000201800 */
[----:B------:R-:W-:Y:S05]  /*13b0*/  BRA `(.L_x_14593) ;  /* 0x0000000800f87947 */ /* 0x000fea0003800000 */
.L_x_14596:
        /* <DEDUP_REMOVED lines=10> */
.L_x_14599:
[----:B------:R-:W3:Y:S02]  /*1460*/  LDG.E.U16 R4, desc[UR36][R4.64] ;  /* 0x0000002404047981 */ /* 0x000ee4000c1e1500 */
[----:B---3--:R-:W-:-:S05]  /*1470*/  HADD2.F32 R0, -RZ, R4.H0_H0 ;  /* 0x20000004ff007230 */ /* 0x008fca0000004100 */
[----:B------:R-:W-:-:S04]  /*1480*/  FMUL.FTZ R0, R0, 1 ;  /* 0x3f80000000007820 */ /* 0x000fc80000410000 */
[----:B------:R0:W1:Y:S01]  /*1490*/  F2F.F64.F32 R24, R0 ;  /* 0x0000000000187310 */ /* 0x0000620000201800 */
[----:B------:R-:W-:Y:S05]  /*14a0*/  BRA `(.L_x_14593) ;  /* 0x0000000800bc7947 */ /* 0x000fea0003800000 */
.L_x_14598:
[----:B------:R0:W5:Y:S01]  /*14b0*/  LDG.E.64 R24, desc[UR36][R4.64] ;  /* 0x0000002404187981 */ /* 0x000162000c1e1b00 */
[----:B------:R-:W-:Y:S05]  /*14c0*/  BRA `(.L_x_14593) ;  /* 0x0000000800b47947 */ /* 0x000fea0003800000 */
.L_x_14588:
        /* <DEDUP_REMOVED lines=13> */
.L_x_14602:
[----:B------:R0:W5:Y:S01]  /*15a0*/  LDG.E.64 R24, desc[UR36][R4.64] ;  /* 0x0000002404187981 */ /* 0x000162000c1e1b00 */
[----:B------:R-:W-:Y:S05]  /*15b0*/  BRA `(.L_x_14593) ;  /* 0x0000000800787947 */ /* 0x000fea0003800000 */
.L_x_14601:
        /* <DEDUP_REMOVED lines=28> */
.L_x_14604:
[----:B------:R-:W3:Y:S02]  /*1780*/  LDG.E.U8 R4, desc[UR36][R4.64] ;  /* 0x0000002404047981 */ /* 0x000ee4000c1e1100 */
        /* <DEDUP_REMOVED lines=12> */
[----:B------:R3:W0:Y:S01]  /*1850*/  F2F.F64.F32 R24, R0 ;  /* 0x0000000000187310 */ /* 0x0006220000201800 */
[----:B------:R-:W-:Y:S05]  /*1860*/  BRA `(.L_x_14593) ;  /* 0x0000000400cc7947 */ /* 0x000fea0003800000 */
.L_x_14603:
[----:B------:R-:W3:Y:S02]  /*1870*/  LDG.E.U16 R0, desc[UR36][R4.64] ;  /* 0x0000002404007981 */ /* 0x000ee4000c1e1500 */
[----:B---3--:R-:W-:-:S04]  /*1880*/  IMAD.U32 R0, R0, 0x10000, RZ ;  /* 0x0001000000007824 */ /* 0x008fc800078e00ff */
[----:B------:R-:W-:-:S04]  /*1890*/  FMUL.FTZ R0, R0, 1 ;  /* 0x3f80000000007820 */ /* 0x000fc80000410000 */
[----:B------:R0:W1:Y:S01]  /*18a0*/  F2F.F64.F32 R24, R0 ;  /* 0x0000000000187310 */ /* 0x0000620000201800 */
[----:B------:R-:W-:Y:S05]  /*18b0*/  BRA `(.L_x_14593) ;  /* 0x0000000400b87947 */ /* 0x000fea0003800000 */
.L_x_14600:
        /* <DEDUP_REMOVED lines=11> */
.L_x_14607:
        /* <DEDUP_REMOVED lines=21> */
.L_x_14611:
[----:B------:R-:W-:Y:S05]  /*1ac0*/  BSYNC B1 ;  /* 0x0000000000017941 */ /* 0x000fea0003800000 */
.L_x_14610:
[----:B------:R-:W-:Y:S01]  /*1ad0*/  LEA R5, R0, 0x3b800000, 0x17 ;  /* 0x3b80000000057811 */ /* 0x000fe200078eb8ff */
[----:B------:R-:W-:-:S05]  /*1ae0*/  IMAD.SHL.U32 R0, R3, 0x100000, RZ ;  /* 0x0010000003007824 */ /* 0x000fca00078e00ff */
[----:B------:R-:W-:-:S07]  /*1af0*/  LOP3.LUT R0, R5, R0, R6, 0xfe, !PT ;  /* 0x0000000005007212 */ /* 0x000fce00078efe06 */
.L_x_14609:
[----:B------:R-:W-:Y:S05]  /*1b00*/  BSYNC B0 ;  /* 0x0000000000007941 */ /* 0x000fea0003800000 */
.L_x_14608:
[----:B------:R-:W-:-:S04]  /*1b10*/  FMUL.FTZ R0, R0, 1 ;  /* 0x3f80000000007820 */ /* 0x000fc80000410000 */
[----:B------:R0:W1:Y:S01]  /*1b20*/  F2F.F64.F32 R24, R0 ;  /* 0x0000000000187310 */ /* 0x0000620000201800 */
[----:B------:R-:W-:Y:S05]  /*1b30*/  BRA `(.L_x_14593) ;  /* 0x0000000400187947 */ /* 0x000fea0003800000 */
.L_x_14606:
        /* <DEDUP_REMOVED lines=21> */
.L_x_14615:
[----:B------:R-:W-:Y:S05]  /*1c90*/  BSYNC B1 ;  /* 0x0000000000017941 */ /* 0x000fea0003800000 */
.L_x_14614:
[----:B------:R-:W-:Y:S01]  /*1ca0*/  LEA R5, R0, 0x37800000, 0x17 ;  /* 0x3780000000057811 */ /* 0x000fe200078eb8ff */
[----:B------:R-:W-:-:S05]  /*1cb0*/  IMAD.SHL.U32 R0, R3, 0x200000, RZ ;  /* 0x0020000003007824 */ /* 0x000fca00078e00ff */
[----:B------:R-:W-:-:S07]  /*1cc0*/  LOP3.LUT R0, R5, R0, R6, 0xfe, !PT ;  /* 0x0000000005007212 */ /* 0x000fce00078efe06 */
.L_x_14613:
[----:B------:R-:W-:Y:S05]  /*1cd0*/  BSYNC B0 ;  /* 0x0000000000007941 */ /* 0x000fea0003800000 */
.L_x_14612:
[----:B------:R-:W-:-:S04]  /*1ce0*/  FMUL.FTZ R0, R0, 1 ;  /* 0x3f80000000007820 */ /* 0x000fc80000410000 */
[----:B------:R0:W1:Y:S01]  /*1cf0*/  F2F.F64.F32 R24, R0 ;  /* 0x0000000000187310 */ /* 0x0000620000201800 */
[----:B------:R-:W-:Y:S05]  /*1d00*/  BRA `(.L_x_14593) ;  /* 0x0000000000a47947 */ /* 0x000fea0003800000 */
.L_x_14605:
        /* <DEDUP_REMOVED lines=14> */
.L_x_14619:
[----:B------:R-:W-:Y:S05]  /*1df0*/  BSYNC B0 ;  /* 0x0000000000007941 */ /* 0x000fea0003800000 */
.L_x_14618:
[----:B------:R-:W-:-:S04]  /*1e00*/  FMUL.FTZ R0, R0, 1 ;  /* 0x3f80000000007820 */ /* 0x000fc80000410000 */
[----:B------:R0:W1:Y:S01]  /*1e10*/  F2F.F64.F32 R24, R0 ;  /* 0x0000000000187310 */ /* 0x0000620000201800 */
[----:B------:R-:W-:Y:S05]  /*1e20*/  BRA `(.L_x_14593) ;  /* 0x00000000005c7947 */ /* 0x000fea0003800000 */
.L_x_14592:
        /* <DEDUP_REMOVED lines=16> */
.L_x_14620:
[----:B------:R-:W-:Y:S01]  /*1f30*/  CS2R R24, SRZ ;  /* 0x0000000000187805 */ /* 0x000fe2000001ff00 */
[----:B------:R-:W-:Y:S06]  /*1f40*/  BRA `(.L_x_14593) ;  /* 0x0000000000147947 */ /* 0x000fec0003800000 */
.L_x_14617:
[----:B------:R-:W3:Y:S02]  /*1f50*/  LDG.E.64 R24, desc[UR36][R4.64] ;  /* 0x0000002404187981 */ /* 0x000ee4000c1e1b00 */
[----:B---3--:R-:W0:Y:S01]  /*1f60*/  I2F.F64.U64 R24, R24 ;  /* 0x0000001800187312 */ /* 0x008e220000301800 */
[----:B------:R-:W-:Y:S05]  /*1f70*/  BRA `(.L_x_14593) ;  /* 0x0000000000087947 */ /* 0x000fea0003800000 */
.L_x_14616:
[----:B------:R-:W3:Y:S02]  /*1f80*/  LDG.E R4, desc[UR36][R4.64] ;  /* 0x0000002404047981 */ /* 0x000ee4000c1e1900 */
[----:B---3--:R0:W1:Y:S02]  /*1f90*/  I2F.F64.U32 R24, R4 ;  /* 0x0000000400187312 */ /* 0x0080640000201800 */
.L_x_14593:
[----:B------:R-:W-:-:S07]  /*1fa0*/  VIADD R29, R29, 0x80 ;  /* 0x000000801d1d7836 */ /* 0x000fce0000000000 */
.L_x_14587:
[----:B------:R-:W-:Y:S05]  /*1fb0*/  BSYNC B6 ;  /* 0x0000000000067941 */ /* 0x000fea0003800000 */
.L_x_14586:
[----:B------:R-:W-:Y:S01]  /*1fc0*/  ISETP.GE.AND P0, PT, R29, R2, PT ;  /* 0x000000021d00720c */ /* 0x000fe20003f06270 */
[----:B------:R-:W-:Y:S01]  /*1fd0*/  BSSY B6, `(.L_x_14621) ;  /* 0x00000f9000067945 */ /* 0x000fe20003800000 */
[----:B------:R-:W-:Y:S02]  /*1fe0*/  CS2R R18, SRZ ;  /* 0x0000000000127805 */ /* 0x000fe4000001ff00 */
[----:B------:R-:W-:-:S09]  /*1ff0*/  CS2R R16, SRZ ;  /* 0x0000000000107805 */ /* 0x000fd2000001ff00 */
[----:B------:R-:W-:Y:S05]  /*2000*/  @P0 BRA `(.L_x_14622) ;  /* 0x0000000c00d40947 */ /* 0x000fea0003800000 */
[----:B01----:R-:W0:Y:S01]  /*2010*/  LDC.64 R4, c[0x0][0x230] ;  /* 0x00008c00ff047b82 */ /* 0x003e220000000a00 */
[----:B---3--:R-:W-:Y:S01]  /*2020*/  IMAD R0, R22, 0x200, R29 ;  /* 0x0000020016007824 */ /* 0x008fe200078e021d */
        /* <DEDUP_REMOVED lines=19> */
.L_x_14626:
[----:B------:R-:W3:Y:S02]  /*2160*/  LDG.E.U8 R4, desc[UR36][R4.64] ;  /* 0x0000002404047981 */ /* 0x000ee4000c1e1100 */
[----:B---3--:R0:W1:Y:S01]  /*2170*/  I2F.F64.U16 R16, R4 ;  /* 0x0000000400107312 */ /* 0x0080620000101800 */
[----:B------:R-:W-:Y:S05]  /*2180*/  BRA `(.L_x_14628) ;  /* 0x0000000c00707947 */ /* 0x000fea0003800000 */
.L_x_14625:
        /* <DEDUP_REMOVED lines=9> */
.L_x_14630:
[----:B------:R-:W3:Y:S02]  /*2220*/  LDG.E R4, desc[UR36][R4.64] ;  /* 0x0000002404047981 */ /* 0x000ee4000c1e1900 */
[----:B---3--:R0:W1:Y:S01]  /*2230*/  I2F.F64 R16, R4 ;  /* 0x0000000400107312 */ /* 0x0080620000201c00 */
[----:B------:R-:W-:Y:S05]  /*2240*/  BRA `(.L_x_14628) ;  /* 0x0000000c00407947 */ /* 0x000fea0003800000 */
.L_x_14629:
[----:B------:R-:W3:Y:S02]  /*2250*/  LDG.E.U16 R4, desc[UR36][R4.64] ;  /* 0x0000002404047981 */ /* 0x000ee4000c1e1500 */
[----:B---3--:R0:W1:Y:S01]  /*2260*/  I2F.F64.S16 R16, R4 ;  /* 0x0000000400107312 */ /* 0x0080620000101c00 */
[----:B------:R-:W-:Y:S05]  /*2270*/  BRA `(.L_x_14628) ;  /* 0x0000000c00347947 */ /* 0x000fea0003800000 */
.L_x_14624:
        /* <DEDUP_REMOVED lines=10> */
.L_x_14632:
[----:B------:R-:W3:Y:S02]  /*2320*/  LDG.E.U16 R0, desc[UR36][R4.64] ;  /* 0x0000002404007981 */ /* 0x000ee4000c1e1500 */
[----:B---3--:R-:W-:-:S05]  /*2330*/  HADD2.F32 R0, -RZ, R0.H0_H0 ;  /* 0x20000000ff007230 */ /* 0x008fca0000004100 */
[----:B------:R-:W-:-:S04]  /*2340*/  FMUL.FTZ R0, R0, 1 ;  /* 0x3f80000000007820 */ /* 0x000fc80000410000 */
[----:B------:R0:W1:Y:S01]  /*2350*/  F2F.F64.F32 R16, R0 ;  /* 0x0000000000107310 */ /* 0x0000620000201800 */
[----:B------:R-:W-:Y:S05]  /*2360*/  BRA `(.L_x_14628) ;  /* 0x0000000800f87947 */ /* 0x000fea0003800000 */
.L_x_14631:
        /* <DEDUP_REMOVED lines=10> */
.L_x_14634:
[----:B------:R-:W3:Y:S02]  /*2410*/  LDG.E.U16 R4, desc[UR36][R4.64] ;  /* 0x0000002404047981 */ /* 0x000ee4000c1e1500 */
[----:B---3--:R-:W-:-:S05]  /*2420*/  HADD2.F32 R0, -RZ, R4.H0_H0 ;  /* 0x20000004ff007230 */ /* 0x008fca0000004100 */
[----:B------:R-:W-:-:S04]  /*2430*/  FMUL.FTZ R0, R0, 1 ;  /* 0x3f80000000007820 */ /* 0x000fc80000410000 */
[----:B------:R0:W1:Y:S01]  /*2440*/  F2F.F64.F32 R16, R0 ;  /* 0x0000000000107310 */ /* 0x0000620000201800 */
[----:B------:R-:W-:Y:S05]  /*2450*/  BRA `(.L_x_14628) ;  /* 0x0000000800bc7947 */ /* 0x000fea0003800000 */
.L_x_14633:
[----:B------:R0:W5:Y:S01]  /*2460*/  LDG.E.64 R16, desc[UR36][R4.64] ;  /* 0x0000002404107981 */ /* 0x000162000c1e1b00 */
[----:B------:R-:W-:Y:S05]  /*2470*/  BRA `(.L_x_14628) ;  /* 0x0000000800b47947 */ /* 0x000fea0003800000 */
.L_x_14623:
        /* <DEDUP_REMOVED lines=13> */
.L_x_14637:
[----:B------:R0:W5:Y:S01]  /*2550*/  LDG.E.64 R16, desc[UR36][R4.64] ;  /* 0x0000002404107981 */ /* 0x000162000c1e1b00 */
[----:B------:R-:W-:Y:S05]  /*2560*/  BRA `(.L_x_14628) ;  /* 0x0000000800787947 */ /* 0x000fea0003800000 */
.L_x_14636:
        /* <DEDUP_REMOVED lines=28> */
.L_x_14639:
        /* <DEDUP_REMOVED lines=15> */
.L_x_14638:
[----:B------:R-:W3:Y:S02]  /*2820*/  LDG.E.U16 R0, desc[UR36][R4.64] ;  /* 0x0000002404007981 */ /* 0x000ee4000c1e1500 */
[----:B---3--:R-:W-:-:S04]  /*2830*/  IMAD.U32 R0, R0, 0x10000, RZ ;  /* 0x0001000000007824 */ /* 0x008fc800078e00ff */
[----:B------:R-:W-:-:S04]  /*2840*/  FMUL.FTZ R0, R0, 1 ;  /* 0x3f80000000007820 */ /* 0x000fc80000410000 */
[----:B------:R0:W1:Y:S01]  /*2850*/  F2F.F64.F32 R16, R0 ;  /* 0x0000000000107310 */ /* 0x0000620000201800 */
[----:B------:R-:W-:Y:S05]  /*2860*/  BRA `(.L_x_14628) ;  /* 0x0000000400b87947 */ /* 0x000fea0003800000 */
.L_x_14635:
        /* <DEDUP_REMOVED lines=11> */
.L_x_14642:
        /* <DEDUP_REMOVED lines=21> */
.L_x_14646:
[----:B------:R-:W-:Y:S05]  /*2a70*/  BSYNC B1 ;  /* 0x0000000000017941 */ /* 0x000fea0003800000 */
.L_x_14645:
[----:B------:R-:W-:Y:S01]  /*2a80*/  LEA R5, R0, 0x3b800000, 0x17 ;  /* 0x3b80000000057811 */ /* 0x000fe200078eb8ff */
[----:B------:R-:W-:-:S05]  /*2a90*/  IMAD.SHL.U32 R0, R3, 0x100000, RZ ;  /* 0x0010000003007824 */ /* 0x000fca00078e00ff */
[----:B------:R-:W-:-:S07]  /*2aa0*/  LOP3.LUT R0, R5, R0, R6, 0xfe, !PT ;  /* 0x0000000005007212 */ /* 0x000fce00078efe06 */
.L_x_14644:
[----:B------:R-:W-:Y:S05]  /*2ab0*/  BSYNC B0 ;  /* 0x0000000000007941 */ /* 0x000fea0003800000 */
.L_x_14643:
[----:B------:R-:W-:-:S04]  /*2ac0*/  FMUL.FTZ R0, R0, 1 ;  /* 0x3f80000000007820 */ /* 0x000fc80000410000 */
[----:B------:R3:W0:Y:S01]  /*2ad0*/  F2F.F64.F32 R16, R0 ;  /* 0x0000000000107310 */ /* 0x0006220000201800 */
[----:B------:R-:W-:Y:S05]  /*2ae0*/  BRA `(.L_x_14628) ;  /* 0x0000000400187947 */ /* 0x000fea0003800000 */
.L_x_14641:
        /* <DEDUP_REMOVED lines=21> */
.L_x_14650:
[----:B------:R-:W-:Y:S05]  /*2c40*/  BSYNC B1 ;  /* 0x0000000000017941 */ /* 0x000fea0003800000 */
.L_x_14649:
[----:B------:R-:W-:Y:S01]  /*2c50*/  LEA R5, R0, 0x37800000, 0x17 ;  /* 0x3780000000057811 */ /* 0x000fe200078eb8ff */
[----:B------:R-:W-:-:S05]  /*2c60*/  IMAD.SHL.U32 R0, R3, 0x200000, RZ ;  /* 0x0020000003007824 */ /* 0x000fca00078e00ff */
[----:B------:R-:W-:-:S07]  /*2c70*/  LOP3.LUT R0, R5, R0, R6, 0xfe, !PT ;  /* 0x0000000005007212 */ /* 0x000fce00078efe06 */
.L_x_14648:
[----:B------:R-:W-:Y:S05]  /*2c80*/  BSYNC B0 ;  /* 0x0000000000007941 */ /* 0x000fea0003800000 */
.L_x_14647:
[----:B------:R-:W-:-:S04]  /*2c90*/  FMUL.FTZ R0, R0, 1 ;  /* 0x3f80000000007820 */ /* 0x000fc80000410000 */
[----:B------:R0:W1:Y:S01]  /*2ca0*/  F2F.F64.F32 R16, R0 ;  /* 0x0000000000107310 */ /* 0x0000620000201800 */
[----:B------:R-:W-:Y:S05]  /*2cb0*/  BRA `(.L_x_14628) ;  /* 0x0000000000a47947 */ /* 0x000fea0003800000 */
.L_x_14640:
        /* <DEDUP_REMOVED lines=14> */
.L_x_14654:
[----:B------:R-:W-:Y:S05]  /*2da0*/  BSYNC B0 ;  /* 0x0000000000007941 */ /* 0x000fea0003800000 */
.L_x_14653:
[----:B------:R-:W-:-:S04]  /*2db0*/  FMUL.FTZ R0, R0, 1 ;  /* 0x3f80000000007820 */ /* 0x000fc80000410000 */
[----:B------:R0:W1:Y:S01]  /*2dc0*/  F2F.F64.F32 R16, R0 ;  /* 0x0000000000107310 */ /* 0x0000620000201800 */
[----:B------:R-:W-:Y:S05]  /*2dd0*/  BRA `(.L_x_14628) ;  /* 0x00000000005c7947 */ /* 0x000fea0003800000 */
.L_x_14627:
        /* <DEDUP_REMOVED lines=16> */
.L_x_14655:
[----:B------:R-:W-:Y:S01]  /*2ee0*/  CS2R R16, SRZ ;  /* 0x0000000000107805 */ /* 0x000fe2000001ff00 */
[----:B------:R-:W-:Y:S06]  /*2ef0*/  BRA `(.L_x_14628) ;  /* 0x0000000000147947 */ /* 0x000fec0003800000 */
.L_x_14652:
[----:B------:R-:W3:Y:S02]  /*2f00*/  LDG.E.64 R16, desc[UR36][R4.64] ;  /* 0x0000002404107981 */ /* 0x000ee4000c1e1b00 */
[----:B---3--:R-:W0:Y:S01]  /*2f10*/  I2F.F64.U64 R16, R16 ;  /* 0x0000001000107312 */ /* 0x008e220000301800 */
[----:B------:R-:W-:Y:S05]  /*2f20*/  BRA `(.L_x_14628) ;  /* 0x0000000000087947 */ /* 0x000fea0003800000 */
.L_x_14651:
[----:B------:R-:W3:Y:S02]  /*2f30*/  LDG.E R4, desc[UR36][R4.64] ;  /* 0x0000002404047981 */ /* 0x000ee4000c1e1900 */
[----:B---3--:R0:W1:Y:S02]  /*2f40*/  I2F.F64.U32 R16, R4 ;  /* 0x0000000400107312 */ /* 0x0080640000201800 */
.L_x_14628:
[----:B------:R-:W-:-:S07]  /*2f50*/  VIADD R29, R29, 0x80 ;  /* 0x000000801d1d7836 */ /* 0x000fce0000000000 */
.L_x_14622:
[----:B------:R-:W-:Y:S05]  /*2f60*/  BSYNC B6 ;  /* 0x0000000000067941 */ /* 0x000fea0003800000 */
.L_x_14621:
[----:B------:R-:W-:Y:S01]  /*2f70*/  ISETP.GE.AND P0, PT, R29, R2, PT ;  /* 0x000000021d00720c */ /* 0x000fe20003f06270 */
[----:B------:R-:W-:-:S12]  /*2f80*/  BSSY B6, `(.L_x_14656) ;  /* 0x00000f4000067945 */ /* 0x000fd80003800000 */
[----:B------:R-:W-:Y:S05]  /*2f90*/  @P0 BRA `(.L_x_14657) ;  /* 0x0000000c00c80947 */ /* 0x000fea0003800000 */
[----:B01----:R-:W0:Y:S01]  /*2fa0*/  LDC.64 R4, c[0x0][0x230] ;  /* 0x00008c00ff047b82 */ /* 0x003e220000000a00 */
[----:B---3--:R-:W-:Y:S01]  /*2fb0*/  PRMT R0, R23, 0x9910, RZ ;  /* 0x0000991017007816 */ /* 0x008fe200000000ff */
        /* <DEDUP_REMOVED lines=18> */
.L_x_14661:
[----:B------:R-:W3:Y:S02]  /*30e0*/  LDG.E.U8 R4, desc[UR36][R4.64] ;  /* 0x0000002404047981 */ /* 0x000ee4000c1e1100 */
[----:B---3--:R0:W1:Y:S01]  /*30f0*/  I2F.F64.U16 R18, R4 ;  /* 0x0000000400127312 */ /* 0x0080620000101800 */
[----:B------:R-:W-:Y:S05]  /*3100*/  BRA `(.L_x_14657) ;  /* 0x0000000c006c7947 */ /* 0x000fea0003800000 */
.L_x_14660:
        /* <DEDUP_REMOVED lines=9> */
.L_x_14664:
[----:B------:R-:W3:Y:S02]  /*31a0*/  LDG.E R4, desc[UR36][R4.64] ;  /* 0x0000002404047981 */ /* 0x000ee4000c1e1900 */
[----:B---3--:R0:W1:Y:S01]  /*31b0*/  I2F.F64 R18, R4 ;  /* 0x0000000400127312 */ /* 0x0080620000201c00 */
[----:B------:R-:W-:Y:S05]  /*31c0*/  BRA `(.L_x_14657) ;  /* 0x0000000c003c7947 */ /* 0x000fea0003800000 */
.L_x_14663:
[----:B------:R-:W3:Y:S02]  /*31d0*/  LDG.E.U16 R4, desc[UR36][R4.64] ;  /* 0x0000002404047981 */ /* 0x000ee4000c1e1500 */
[----:B---3--:R0:W1:Y:S01]  /*31e0*/  I2F.F64.S16 R18, R4 ;  /* 0x0000000400127312 */ /* 0x0080620000101c00 */
[----:B------:R-:W-:Y:S05]  /*31f0*/  BRA `(.L_x_14657) ;  /* 0x0000000c00307947 */ /* 0x000fea0003800000 */
.L_x_14659:
        /* <DEDUP_REMOVED lines=10> */
.L_x_14666:
[----:B------:R-:W3:Y:S02]  /*32a0*/  LDG.E.U16 R0, desc[UR36][R4.64] ;  /* 0x0000002404007981 */ /* 0x000ee4000c1e1500 */
[----:B---3--:R-:W-:-:S05]  /*32b0*/  HADD2.F32 R0, -RZ, R0.H0_H0 ;  /* 0x20000000ff007230 */ /* 0x008fca0000004100 */
[----:B------:R-:W-:-:S04]  /*32c0*/  FMUL.FTZ R0, R0, 1 ;  /* 0x3f80000000007820 */ /* 0x000fc80000410000 */
[----:B------:R0:W1:Y:S01]  /*32d0*/  F2F.F64.F32 R18, R0 ;  /* 0x0000000000127310 */ /* 0x0000620000201800 */
[----:B------:R-:W-:Y:S05]  /*32e0*/  BRA `(.L_x_14657) ;  /* 0x0000000800f47947 */ /* 0x000fea0003800000 */
.L_x_14665:
        /* <DEDUP_REMOVED lines=10> */
.L_x_14668:
[----:B------:R-:W3:Y:S02]  /*3390*/  LDG.E.U16 R4, desc[UR36][R4.64] ;  /* 0x0000002404047981 */ /* 0x000ee4000c1e1500 */
[----:B---3--:R-:W-:-:S05]  /*33a0*/  HADD2.F32 R0, -RZ, R4.H0_H0 ;  /* 0x20000004ff007230 */ /* 0x008fca0000004100 */
[----:B------:R-:W-:-:S04]  /*33b0*/  FMUL.FTZ R0, R0, 1 ;  /* 0x3f80000000007820 */ /* 0x000fc80000410000 */
[----:B------:R0:W1:Y:S01]  /*33c0*/  F2F.F64.F32 R18, R0 ;  /* 0x0000000000127310 */ /* 0x0000620000201800 */
[----:B------:R-:W-:Y:S05]  /*33d0*/  BRA `(.L_x_14657) ;  /* 0x0000000800b87947 */ /* 0x000fea0003800000 */
.L_x_14667:
[----:B------:R0:W5:Y:S01]  /*33e0*/  LDG.E.64 R18, desc[UR36][R4.64] ;  /* 0x0000002404127981 */ /* 0x000162000c1e1b00 */
[----:B------:R-:W-:Y:S05]  /*33f0*/  BRA `(.L_x_14657) ;  /* 0x0000000800b07947 */ /* 0x000fea0003800000 */
.L_x_14658:
        /* <DEDUP_REMOVED lines=13> */
.L_x_14671:
[----:B------:R0:W5:Y:S01]  /*34d0*/  LDG.E.64 R18, desc[UR36][R4.64] ;  /* 0x0000002404127981 */ /* 0x000162000c1e1b00 */
[----:B------:R-:W-:Y:S05]  /*34e0*/  BRA `(.L_x_14657) ;  /* 0x0000000800747947 */ /* 0x000fea0003800000 */
.L_x_14670:
        /* <DEDUP_REMOVED lines=28> */
.L_x_14673:
        /* <DEDUP_REMOVED lines=15> */
.L_x_14672:
[----:B------:R-:W3:Y:S02]  /*37a0*/  LDG.E.U16 R0, desc[UR36][R4.64] ;  /* 0x0000002404007981 */ /* 0x000ee4000c1e1500 */
[----:B---3--:R-:W-:-:S04]  /*37b0*/  IMAD.U32 R0, R0, 0x10000, RZ ;  /* 0x0001000000007824 */ /* 0x008fc800078e00ff */
[----:B------:R-:W-:-:S04]  /*37c0*/  FMUL.FTZ R0, R0, 1 ;  /* 0x3f80000000007820 */ /* 0x000fc80000410000 */
[----:B------:R0:W1:Y:S01]  /*37d0*/  F2F.F64.F32 R18, R0 ;  /* 0x0000000000127310 */ /* 0x0000620000201800 */
[----:B------:R-:W-:Y:S05]  /*37e0*/  BRA `(.L_x_14657) ;  /* 0x0000000400b47947 */ /* 0x000fea0003800000 */
.L_x_14669:
        /* <DEDUP_REMOVED lines=11> */
.L_x_14676:
        /* <DEDUP_REMOVED lines=21> */
.L_x_14680:
[----:B------:R-:W-:Y:S05]  /*39f0*/  BSYNC B1 ;  /* 0x0000000000017941 */ /* 0x000fea0003800000 */
.L_x_14679:
[----:B------:R-:W-:Y:S01]  /*3a00*/  LEA R5, R0, 0x3b800000, 0x17 ;  /* 0x3b80000000057811 */ /* 0x000fe200078eb8ff */
[----:B------:R-:W-:-:S05]  /*3a10*/  IMAD.SHL.U32 R0, R3, 0x100000, RZ ;  /* 0x0010000003007824 */ /* 0x000fca00078e00ff */
[----:B------:R-:W-:-:S07]  /*3a20*/  LOP3.LUT R0, R5, R0, R6, 0xfe, !PT ;  /* 0x0000000005007212 */ /* 0x000fce00078efe06 */
.L_x_14678:
[----:B------:R-:W-:Y:S05]  /*3a30*/  BSYNC B0 ;  /* 0x0000000000007941 */ /* 0x000fea0003800000 */
.L_x_14677:
[----:B------:R-:W-:-:S04]  /*3a40*/  FMUL.FTZ R0, R0, 1 ;  /* 0x3f80000000007820 */ /* 0x000fc80000410000 */
[----:B------:R0:W1:Y:S01]  /*3a50*/  F2F.F64.F32 R18, R0 ;  /* 0x0000000000127310 */ /* 0x0000620000201800 */
[----:B------:R-:W-:Y:S05]  /*3a60*/  BRA `(.L_x_14657) ;  /* 0x0000000400147947 */ /* 0x000fea0003800000 */
.L_x_14675:
        /* <DEDUP_REMOVED lines=21> */
.L_x_14684:
[----:B------:R-:W-:Y:S05]  /*3bc0*/  BSYNC B1 ;  /* 0x0000000000017941 */ /* 0x000fea0003800000 */
.L_x_14683:
[----:B------:R-:W-:Y:S01]  /*3bd0*/  LEA R5, R0, 0x37800000, 0x17 ;  /* 0x3780000000057811 */ /* 0x000fe200078eb8ff */
[----:B------:R-:W-:-:S05]  /*3be0*/  IMAD.SHL.U32 R0, R3, 0x200000, RZ ;  /* 0x0020000003007824 */ /* 0x000fca00078e00ff */
[----:B------:R-:W-:-:S07]  /*3bf0*/  LOP3.LUT R0, R5, R0, R6, 0xfe, !PT ;  /* 0x0000000005007212 */ /* 0x000fce00078efe06 */
.L_x_14682:
[----:B------:R-:W-:Y:S05]  /*3c00*/  BSYNC B0 ;  /* 0x0000000000007941 */ /* 0x000fea0003800000 */
.L_x_14681:
[----:B------:R-:W-:-:S04]  /*3c10*/  FMUL.FTZ R0, R0, 1 ;  /* 0x3f80000000007820 */ /* 0x000fc80000410000 */
[----:B------:R0:W1:Y:S01]  /*3c20*/  F2F.F64.F32 R18, R0 ;  /* 0x0000000000127310 */ /* 0x0000620000201800 */
[----:B------:R-:W-:Y:S05]  /*3c30*/  BRA `(.L_x_14657) ;  /* 0x0000000000a07947 */ /* 0x000fea0003800000 */
.L_x_14674:
        /* <DEDUP_REMOVED lines=14> */
.L_x_14688:
[----:B------:R-:W-:Y:S05]  /*3d20*/  BSYNC B0 ;  /* 0x0000000000007941 */ /* 0x000fea0003800000 */
.L_x_14687:
[----:B------:R-:W-:-:S04]  /*3d30*/  FMUL.FTZ R0, R0, 1 ;  /* 0x3f80000000007820 */ /* 0x000fc80000410000 */
[----:B------:R0:W1:Y:S01]  /*3d40*/  F2F.F64.F32 R18, R0 ;  /* 0x0000000000127310 */ /* 0x0000620000201800 */
[----:B------:R-:W-:Y:S05]  /*3d50*/  BRA `(.L_x_14657) ;  /* 0x0000000000587947 */ /* 0x000fea0003800000 */
.L_x_14662:
        /* <DEDUP_REMOVED lines=16> */
.L_x_14689:
[----:B------:R-:W-:Y:S05]  /*3e60*/  BRA `(.L_x_14657) ;  /* 0x0000000000147947 */ /* 0x000fea0003800000 */
.L_x_14686:
[----:B------:R-:W3:Y:S02]  /*3e70*/  LDG.E.64 R18, desc[UR36][R4.64] ;  /* 0x0000002404127981 */ /* 0x000ee4000c1e1b00 */
[----:B---3--:R-:W0:Y:S01]  /*3e80*/  I2F.F64.U64 R18, R18 ;  /* 0x0000001200127312 */ /* 0x008e220000301800 */
[----:B------:R-:W-:Y:S05]  /*3e90*/  BRA `(.L_x_14657) ;  /* 0x0000000000087947 */ /* 0x000fea0003800000 */
.L_x_14685:
[----:B------:R-:W3:Y:S02]  /*3ea0*/  LDG.E R4, desc[UR36][R4.64] ;  /* 0x0000002404047981 */ /* 0x000ee4000c1e1900 */
[----:B---3--:R0:W1:Y:S02]  /*3eb0*/  I2F.F64.U32 R18, R4 ;  /* 0x0000000400127312 */ /* 0x0080640000201800 */
.L_x_14657:
[----:B------:R-:W-:Y:S05]  /*3ec0*/  BSYNC B6 ;  /* 0x0000000000067941 */ /* 0x000fea0003800000 */
.L_x_14656:
[----:B------:R-:W2:Y:S01]  /*3ed0*/  S2R R23, SR_TID.X ;  /* 0x0000000000177919 */ /* 0x000ea20000002100 */
[----:B------:R-:W0:Y:S01]  /*3ee0*/  LDC R8, c[0x0][0x220] ;  /* 0x00008800ff087b82 */ /* 0x000e220000000800 */
[----:B------:R-:W-:Y:S07]  /*3ef0*/  BSSY B0, `(.L_x_14690) ;  /* 0x000001a000007945 */ /* 0x000fee0003800000 */
[----:B------:R-:W0:Y:S01]  /*3f00*/  LDC R9, c[0x0][0x224] ;  /* 0x00008900ff097b82 */ /* 0x000e220000000800 */
[----:B--2---:R-:W-:-:S13]  /*3f10*/  ISETP.GE.AND P1, PT, R23, R2, PT ;  /* 0x000000021700720c */ /* 0x004fda0003f26270 */
[----:B------:R-:W-:Y:S05]  /*3f20*/  @P1 BRA `(.L_x_14691) ;  /* 0x0000000000581947 */ /* 0x000fea0003800000 */
[----:B------:R-:W2:Y:S01]  /*3f30*/  LDC.64 R10, c[0x0][0x220] ;  /* 0x00008800ff0a7b82 */ /* 0x000ea20000000a00 */
[----:B------:R-:W-:Y:S01]  /*3f40*/  ULDC UR4, c[0x0][0x224] ;  /* 0x0000890000047ab9 */ /* 0x000fe20000000800 */
[----:B01----:R-:W-:Y:S01]  /*3f50*/  IMAD.MOV.U32 R4, RZ, RZ, 0x1 ;  /* 0x00000001ff047424 */ /* 0x003fe200078e00ff */
[----:B------:R-:W2:Y:S01]  /*3f60*/  MUFU.RCP64H R5, UR4 ;  /* 0x0000000400057d08 */ /* 0x000ea20008001800 */
[----:B----45:R-:W-:-:S04]  /*3f70*/  FSETP.GEU.AND P2, PT, |R27|, 6.5827683646048100446e-37, PT ;  /* 0x036000001b00780b */ /* 0x030fc80003f4e200 */
        /* <DEDUP_REMOVED lines=8> */
[----:B---3--:R-:W-:-:S05]  /*4000*/  FFMA R0, RZ, UR4, R5 ;  /* 0x00000004ff007c23 */ /* 0x008fca0008000005 */
[----:B------:R-:W-:-:S13]  /*4010*/  FSETP.GT.AND P0, PT, |R0|, 1.469367938527859385e-39, PT ;  /* 0x001000000000780b */ /* 0x000fda0003f04200 */
[----:B------:R-:W-:Y:S05]  /*4020*/  @P0 BRA P2, `(.L_x_14691) ;  /* 0x0000000000180947 */ /* 0x000fea0001000000 */
[----:B------:R-:W-:Y:S01]  /*4030*/  IMAD.MOV.U32 R10, RZ, RZ, R26 ;  /* 0x000000ffff0a7224 */ /* 0x000fe200078e001a */
[----:B------:R-:W-:Y:S01]  /*4040*/  MOV R26, 0x4070 ;  /* 0x00004070001a7802 */ /* 0x000fe20000000f00 */
[----:B------:R-:W-:-:S07]  /*4050*/  IMAD.MOV.U32 R11, RZ, RZ, R27 ;  /* 0x000000ffff0b7224 */ /* 0x000fce00078e001b */
[----:B------:R-:W-:Y:S05]  /*4060*/  CALL.REL.NOINC `($__internal_50_$__cuda_sm20_div_rn_f64_full) ;  /* 0x0000004c003c7944 */ /* 0x000fea0003c00000 */
[----:B------:R-:W-:Y:S02]  /*4070*/  IMAD.MOV.U32 R4, RZ, RZ, R14 ;  /* 0x000000ffff047224 */ /* 0x000fe400078e000e */
[----:B------:R-:W-:-:S07]  /*4080*/  IMAD.MOV.U32 R5, RZ, RZ, R15 ;  /* 0x000000ffff057224 */ /* 0x000fce00078e000f */
.L_x_14691:
[----:B------:R-:W-:Y:S05]  /*4090*/  BSYNC B0 ;  /* 0x0000000000007941 */ /* 0x000fea0003800000 */
.L_x_14690:
[----:B01--45:R-:W-:Y:S01]  /*40a0*/  VIADD R27, R23, 0x80 ;  /* 0x00000080171b7836 */ /* 0x033fe20000000000 */
[----:B------:R-:W-:Y:S04]  /*40b0*/  BSSY B0, `(.L_x_14692) ;  /* 0x0000019000007945 */ /* 0x000fe80003800000 */
[----:B------:R-:W-:-:S13]  /*40c0*/  ISETP.GE.AND P0, PT, R27, R2, PT ;  /* 0x000000021b00720c */ /* 0x000fda0003f06270 */
[----:B------:R-:W-:Y:S05]  /*40d0*/  @P0 BRA `(.L_x_14693) ;  /* 0x0000000000580947 */ /* 0x000fea0003800000 */
[----:B------:R-:W0:Y:S01]  /*40e0*/  LDC.64 R10, c[0x0][0x220] ;  /* 0x00008800ff0a7b82 */ /* 0x000e220000000a00 */
[----:B------:R-:W-:Y:S01]  /*40f0*/  ULDC UR4, c[0x0][0x224] ;  /* 0x0000890000047ab9 */ /* 0x000fe20000000800 */
[----:B------:R-:W-:Y:S01]  /*4100*/  IMAD.MOV.U32 R6, RZ, RZ, 0x1 ;  /* 0x00000001ff067424 */ /* 0x000fe200078e00ff */
[----:B------:R-:W0:Y:S01]  /*4110*/  MUFU.RCP64H R7, UR4 ;  /* 0x0000000400077d08 */ /* 0x000e220008001800 */
        /* <DEDUP_REMOVED lines=18> */
.L_x_14693:
[----:B------:R-:W-:Y:S05]  /*4240*/  BSYNC B0 ;  /* 0x0000000000007941 */ /* 0x000fea0003800000 */
.L_x_14692:
[----:B------:R-:W-:Y:S01]  /*4250*/  VIADD R3, R23, 0x100 ;  /* 0x0000010017037836 */ /* 0x000fe20000000000 */
        /* <DEDUP_REMOVED lines=25> */
.L_x_14695:
[----:B------:R-:W-:Y:S05]  /*43f0*/  BSYNC B0 ;  /* 0x0000000000007941 */ /* 0x000fea0003800000 */
.L_x_14694:
        /* <DEDUP_REMOVED lines=26> */
.L_x_14697:
[----:B------:R-:W-:Y:S05]  /*45a0*/  BSYNC B0 ;  /* 0x0000000000007941 */ /* 0x000fea0003800000 */
.L_x_14696:
[----:B------:R-:W0:Y:S01]  /*45b0*/  LDC.U8 R18, c[0x0][0x244] ;  /* 0x00009100ff127b82 */ /* 0x000e220000000000 */
[----:B------:R-:W-:Y:S04]  /*45c0*/  BSSY B6, `(.L_x_14698) ;  /* 0x000012e000067945 */ /* 0x000fe80003800000 */
[----:B------:R-:W-:Y:S05]  /*45d0*/  @P1 BRA `(.L_x_14699) ;  /* 0x0000001000b01947 */ /* 0x000fea0003800000 */
[----:B------:R-:W3:Y:S01]  /*45e0*/  S2R R3, SR_TID.X ;  /* 0x0000000000037919 */ /* 0x000ee20000002100 */
[----:B------:R-:W1:Y:S01]  /*45f0*/  LDC.64 R8, c[0x0][0x228] ;  /* 0x00008a00ff087b82 */ /* 0x000e620000000a00 */
[----:B0-----:R-:W-:Y:S01]  /*4600*/  PRMT R6, R18, 0x9910, RZ ;  /* 0x0000991012067816 */ /* 0x001fe200000000ff */
[----:B------:R-:W-:Y:S01]  /*4610*/  ULDC UR4, c[0x0][0x248] ;  /* 0x0000920000047ab9 */ /* 0x000fe20000000800 */
[----:B---3--:R-:W-:-:S04]  /*4620*/  IMAD R0, R22, 0x200, R3 ;  /* 0x0000020016007824 */ /* 0x008fc800078e0203 */
[----:B------:R-:W-:Y:S02]  /*4630*/  IMAD R3, R0, UR4, RZ ;  /* 0x0000000400037c24 */ /* 0x000fe4000f8e02ff */
[----:B------:R-:W-:-:S03]  /*4640*/  IMAD.MOV.U32 R0, RZ, RZ, R6 ;  /* 0x000000ffff007224 */ /* 0x000fc600078e0006 */
[----:B-1----:R-:W-:Y:S02]  /*4650*/  IADD3 R8, P1, R3, R8, RZ ;  /* 0x0000000803087210 */ /* 0x002fe40007f3e0ff */
        /* <DEDUP_REMOVED lines=15> */
.L_x_14703:
[----:B------:R-:W0:Y:S01]  /*4750*/  F2I.S64.F64.TRUNC R4, R4 ;  /* 0x0000000400047311 */ /* 0x000e22000030d900 */
[----:B------:R-:W-:Y:S02]  /*4760*/  IMAD.MOV.U32 R23, RZ, RZ, R27 ;  /* 0x000000ffff177224 */ /* 0x000fe400078e001b */
[----:B0-----:R-:W-:-:S05]  /*4770*/  IMAD.MOV.U32 R3, RZ, RZ, R4 ;  /* 0x000000ffff037224 */ /* 0x001fca00078e0004 */
[----:B------:R0:W-:Y:S01]  /*4780*/  STG.E.U8 desc[UR36][R8.64], R3 ;  /* 0x0000000308007986 */ /* 0x0001e2000c101124 */
[----:B------:R-:W-:Y:S05]  /*4790*/  BRA `(.L_x_14699) ;  /* 0x0000001000407947 */ /* 0x000fea0003800000 */
.L_x_14702:
        /* <DEDUP_REMOVED lines=10> */
.L_x_14706:
[----:B------:R-:W0:Y:S01]  /*4840*/  F2I.F64.TRUNC R5, R4 ;  /* 0x0000000400057311 */ /* 0x000e22000030d100 */
[----:B------:R-:W-:Y:S01]  /*4850*/  IMAD.MOV.U32 R23, RZ, RZ, R27 ;  /* 0x000000ffff177224 */ /* 0x000fe200078e001b */
[----:B0-----:R0:W-:Y:S01]  /*4860*/  STG.E desc[UR36][R8.64], R5 ;  /* 0x0000000508007986 */ /* 0x0011e2000c101924 */
[----:B------:R-:W-:Y:S05]  /*4870*/  BRA `(.L_x_14699) ;  /* 0x0000001000087947 */ /* 0x000fea0003800000 */
.L_x_14705:
[----:B------:R-:W0:Y:S01]  /*4880*/  F2I.F64.TRUNC R5, R4 ;  /* 0x0000000400057311 */ /* 0x000e22000030d100 */
[----:B------:R-:W-:Y:S01]  /*4890*/  IMAD.MOV.U32 R23, RZ, RZ, R27 ;  /* 0x000000ffff177224 */ /* 0x000fe200078e001b */
[----:B0-----:R0:W-:Y:S01]  /*48a0*/  STG.E.U16 desc[UR36][R8.64], R5 ;  /* 0x0000000508007986 */ /* 0x0011e2000c101524 */
[----:B------:R-:W-:Y:S05]  /*48b0*/  BRA `(.L_x_14699) ;  /* 0x0000000c00f87947 */ /* 0x000fea0003800000 */
.L_x_14701:
        /* <DEDUP_REMOVED lines=14> */
.L_x_14708:
        /* <DEDUP_REMOVED lines=9> */
.L_x_14707:
        /* <DEDUP_REMOVED lines=15> */
.L_x_14710:
        /* <DEDUP_REMOVED lines=10> */
.L_x_14709:
[----:B------:R0:W-:Y:S01]  /*4bc0*/  STG.E.64 desc[UR36][R8.64], R4 ;  /* 0x0000000408007986 */ /* 0x0001e2000c101b24 */
[----:B------:R-:W-:Y:S01]  /*4bd0*/  IMAD.MOV.U32 R23, RZ, RZ, R27 ;  /* 0x000000ffff177224 */ /* 0x000fe200078e001b */
[----:B------:R-:W-:Y:S06]  /*4be0*/  BRA `(.L_x_14699) ;  /* 0x0000000c002c7947 */ /* 0x000fec0003800000 */
.L_x_14700:
        /* <DEDUP_REMOVED lines=13> */
.L_x_14713:
[----:B------:R-:W-:Y:S01]  /*4cc0*/  CS2R R6, SRZ ;  /* 0x0000000000067805 */ /* 0x000fe2000001ff00 */
[----:B------:R-:W-:-:S04]  /*4cd0*/  IMAD.MOV.U32 R23, RZ, RZ, R27 ;  /* 0x000000ffff177224 */ /* 0x000fc800078e001b */
[----:B------:R0:W-:Y:S01]  /*4ce0*/  STG.E.128 desc[UR36][R8.64], R4 ;  /* 0x0000000408007986 */ /* 0x0001e2000c101d24 */
[----:B------:R-:W-:Y:S05]  /*4cf0*/  BRA `(.L_x_14699) ;  /* 0x0000000800e87947 */ /* 0x000fea0003800000 */
.L_x_14712:
        /* <DEDUP_REMOVED lines=25> */
.L_x_14717:
[----:B------:R-:W-:Y:S05]  /*4e90*/  BSYNC B0 ;  /* 0x0000000000007941 */ /* 0x000fea0003800000 */
.L_x_14716:
[----:B------:R-:W-:Y:S01]  /*4ea0*/  LOP3.LUT R7, R0, R7, RZ, 0xfc, !PT ;  /* 0x0000000700077212 */ /* 0x000fe200078efcff */
[----:B------:R-:W-:-:S04]  /*4eb0*/  IMAD.MOV.U32 R23, RZ, RZ, R27 ;  /* 0x000000ffff177224 */ /* 0x000fc800078e001b */
[----:B------:R0:W-:Y:S01]  /*4ec0*/  STG.E.U8 desc[UR36][R8.64], R7 ;  /* 0x0000000708007986 */ /* 0x0001e2000c101124 */
[----:B------:R-:W-:Y:S05]  /*4ed0*/  BRA `(.L_x_14699) ;  /* 0x0000000800707947 */ /* 0x000fea0003800000 */
.L_x_14715:
        /* <DEDUP_REMOVED lines=17> */
.L_x_14719:
[----:B------:R-:W-:Y:S01]  /*4ff0*/  IMAD.MOV.U32 R0, RZ, RZ, 0x7f ;  /* 0x0000007fff007424 */ /* 0x000fe200078e00ff */
[----:B------:R-:W-:-:S04]  /*5000*/  ISETP.GT.U32.AND P0, PT, R3, 0x7f800000, PT ;  /* 0x7f8000000300780c */ /* 0x000fc80003f04070 */
[----:B------:R-:W-:-:S09]  /*5010*/  SEL R0, R0, 0x7c, P0 ;  /* 0x0000007c00007807 */ /* 0x000fd20000000000 */
.L_x_14720:
[----:B------:R-:W-:Y:S05]  /*5020*/  BSYNC B0 ;  /* 0x0000000000007941 */ /* 0x000fea0003800000 */
.L_x_14718:
[----:B------:R-:W-:Y:S01]  /*5030*/  LOP3.LUT R3, R7, 0x80000000, RZ, 0xc0, !PT ;  /* 0x8000000007037812 */ /* 0x000fe200078ec0ff */
[----:B------:R-:W-:-:S03]  /*5040*/  IMAD.MOV.U32 R23, RZ, RZ, R27 ;  /* 0x000000ffff177224 */ /* 0x000fc600078e001b */
[----:B------:R-:W-:-:S04]  /*5050*/  SHF.R.U32.HI R3, RZ, 0x18, R3 ;  /* 0x00000018ff037819 */ /* 0x000fc80000011603 */
[----:B------:R-:W-:-:S05]  /*5060*/  LOP3.LUT R3, R0, R3, RZ, 0xfc, !PT ;  /* 0x0000000300037212 */ /* 0x000fca00078efcff */
[----:B------:R0:W-:Y:S01]  /*5070*/  STG.E.U8 desc[UR36][R8.64], R3 ;  /* 0x0000000308007986 */ /* 0x0001e2000c101124 */
[----:B------:R-:W-:Y:S05]  /*5080*/  BRA `(.L_x_14699) ;  /* 0x0000000800047947 */ /* 0x000fea0003800000 */
.L_x_14714:
        /* <DEDUP_REMOVED lines=9> */
.L_x_14711:
        /* <DEDUP_REMOVED lines=12> */
.L_x_14723:
        /* <DEDUP_REMOVED lines=21> */
.L_x_14726:
[----:B------:R-:W-:-:S04]  /*5330*/  LOP3.LUT R0, R7, 0x80000000, RZ, 0xc0, !PT ;  /* 0x8000000007007812 */ /* 0x000fc800078ec0ff */
[----:B------:R-:W-:-:S04]  /*5340*/  SHF.R.U32.HI R0, RZ, 0x18, R0 ;  /* 0x00000018ff007819 */ /* 0x000fc80000011600 */
[----:B------:R-:W-:-:S07]  /*5350*/  LOP3.LUT R0, R3, R0, RZ, 0xfc, !PT ;  /* 0x0000000003007212 */ /* 0x000fce00078efcff */
.L_x_14725:
[----:B------:R-:W-:Y:S05]  /*5360*/  BSYNC B0 ;  /* 0x0000000000007941 */ /* 0x000fea0003800000 */
.L_x_14724:
[----:B------:R0:W-:Y:S01]  /*5370*/  STG.E.U8 desc[UR36][R8.64], R0 ;  /* 0x0000000008007986 */ /* 0x0001e2000c101124 */
[----:B------:R-:W-:Y:S01]  /*5380*/  IMAD.MOV.U32 R23, RZ, RZ, R27 ;  /* 0x000000ffff177224 */ /* 0x000fe200078e001b */
[----:B------:R-:W-:Y:S06]  /*5390*/  BRA `(.L_x_14699) ;  /* 0x0000000400407947 */ /* 0x000fec0003800000 */
.L_x_14722:
        /* <DEDUP_REMOVED lines=21> */
.L_x_14729:
[----:B------:R-:W-:-:S04]  /*54f0*/  LOP3.LUT R0, R7, 0x80000000, RZ, 0xc0, !PT ;  /* 0x8000000007007812 */ /* 0x000fc800078ec0ff */
[----:B------:R-:W-:-:S04]  /*5500*/  SHF.R.U32.HI R0, RZ, 0x18, R0 ;  /* 0x00000018ff007819 */ /* 0x000fc80000011600 */
[----:B------:R-:W-:-:S07]  /*5510*/  LOP3.LUT R0, R3, R0, RZ, 0xfc, !PT ;  /* 0x0000000003007212 */ /* 0x000fce00078efcff */
.L_x_14728:
[----:B------:R-:W-:Y:S05]  /*5520*/  BSYNC B0 ;  /* 0x0000000000007941 */ /* 0x000fea0003800000 */
.L_x_14727:
[----:B------:R0:W-:Y:S01]  /*5530*/  STG.E.U8 desc[UR36][R8.64], R0 ;  /* 0x0000000008007986 */ /* 0x0001e2000c101124 */
[----:B------:R-:W-:Y:S01]  /*5540*/  IMAD.MOV.U32 R23, RZ, RZ, R27 ;  /* 0x000000ffff177224 */ /* 0x000fe200078e001b */
[----:B------:R-:W-:Y:S06]  /*5550*/  BRA `(.L_x_14699) ;  /* 0x0000000000d07947 */ /* 0x000fec0003800000 */
.L_x_14721:
        /* <DEDUP_REMOVED lines=27> */
.L_x_14704:
        /* <DEDUP_REMOVED lines=16> */
.L_x_14732:
[----:B------:R-:W-:Y:S01]  /*5810*/  IMAD.MOV.U32 R23, RZ, RZ, R27 ;  /* 0x000000ffff177224 */ /* 0x000fe200078e001b */
[----:B------:R-:W-:Y:S06]  /*5820*/  BRA `(.L_x_14699) ;  /* 0x00000000001c7947 */ /* 0x000fec0003800000 */
.L_x_14731:
[----:B------:R-:W0:Y:S01]  /*5830*/  F2I.U64.F64.TRUNC R4, R4 ;  /* 0x0000000400047311 */ /* 0x000e22000030d800 */
[----:B------:R-:W-:Y:S01]  /*5840*/  IMAD.MOV.U32 R23, RZ, RZ, R27 ;  /* 0x000000ffff177224 */ /* 0x000fe200078e001b */
[----:B0-----:R4:W-:Y:S01]  /*5850*/  STG.E.64 desc[UR36][R8.64], R4 ;  /* 0x0000000408007986 */ /* 0x0019e2000c101b24 */
[----:B------:R-:W-:Y:S05]  /*5860*/  BRA `(.L_x_14699) ;  /* 0x00000000000c7947 */ /* 0x000fea0003800000 */
.L_x_14730:
[----:B------:R-:W0:Y:S01]  /*5870*/  F2I.U32.F64.TRUNC R5, R4 ;  /* 0x0000000400057311 */ /* 0x000e22000030d000 */
[----:B------:R-:W-:Y:S01]  /*5880*/  IMAD.MOV.U32 R23, RZ, RZ, R27 ;  /* 0x000000ffff177224 */ /* 0x000fe200078e001b */
[----:B0-----:R1:W-:Y:S06]  /*5890*/  STG.E desc[UR36][R8.64], R5 ;  /* 0x0000000508007986 */ /* 0x0013ec000c101924 */
.L_x_14699:
[----:B------:R-:W-:Y:S05]  /*58a0*/  BSYNC B6 ;  /* 0x0000000000067941 */ /* 0x000fea0003800000 */
.L_x_14698:
[----:B------:R-:W-:Y:S01]  /*58b0*/  ISETP.GE.AND P0, PT, R23, R2, PT ;  /* 0x000000021700720c */ /* 0x000fe20003f06270 */
[----:B------:R-:W-:-:S12]  /*58c0*/  BSSY B6, `(.L_x_14733) ;  /* 0x0000230000067945 */ /* 0x000fd80003800000 */
[----:B------:R-:W-:Y:S05]  /*58d0*/  @P0 BRA `(.L_x_14734) ;  /* 0x0000002000b80947 */ /* 0x000fea0003800000 */
[----:B01--4-:R-:W0:Y:S01]  /*58e0*/  LDC.64 R4, c[0x0][0x228] ;  /* 0x00008a00ff047b82 */ /* 0x013e220000000a00 */
[----:B---3--:R-:W-:Y:S01]  /*58f0*/  IMAD R0, R22, 0x200, R23 ;  /* 0x0000020016007824 */ /* 0x008fe200078e0217 */
[----:B------:R-:W-:Y:S01]  /*5900*/  PRMT R6, R18, 0x9910, RZ ;  /* 0x0000991012067816 */ /* 0x000fe200000000ff */
[----:B------:R-:W-:Y:S02]  /*5910*/  ULDC UR4, c[0x0][0x248] ;  /* 0x0000920000047ab9 */ /* 0x000fe40000000800 */
[----:B--2---:R-:W-:Y:S02]  /*5920*/  IMAD R3, R0, UR4, RZ ;  /* 0x0000000400037c24 */ /* 0x004fe4000f8e02ff */
        /* <DEDUP_REMOVED lines=16> */
.L_x_14738:
[----:B------:R-:W0:Y:S02]  /*5a30*/  F2I.S64.F64.TRUNC R28, R28 ;  /* 0x0000001c001c7311 */ /* 0x000e24000030d900 */
[----:B0-----:R-:W-:-:S05]  /*5a40*/  IMAD.MOV.U32 R3, RZ, RZ, R28 ;  /* 0x000000ffff037224 */ /* 0x001fca00078e001c */
[----:B------:R0:W-:Y:S01]  /*5a50*/  STG.E.U8 desc[UR36][R4.64], R3 ;  /* 0x0000000304007986 */ /* 0x0001e2000c101124 */
[----:B------:R-:W-:Y:S05]  /*5a60*/  BRA `(.L_x_14740) ;  /* 0x0000000c00f07947 */ /* 0x000fea0003800000 */
.L_x_14737:
        /* <DEDUP_REMOVED lines=9> */
.L_x_14742:
[----:B------:R-:W0:Y:S02]  /*5b00*/  F2I.F64.TRUNC R29, R28 ;  /* 0x0000001c001d7311 */ /* 0x000e24000030d100 */
[----:B0-----:R0:W-:Y:S01]  /*5b10*/  STG.E desc[UR36][R4.64], R29 ;  /* 0x0000001d04007986 */ /* 0x0011e2000c101924 */
[----:B------:R-:W-:Y:S05]  /*5b20*/  BRA `(.L_x_14740) ;  /* 0x0000000c00c07947 */ /* 0x000fea0003800000 */
.L_x_14741:
[----:B------:R-:W0:Y:S02]  /*5b30*/  F2I.F64.TRUNC R29, R28 ;  /* 0x0000001c001d7311 */ /* 0x000e24000030d100 */
[----:B0-----:R0:W-:Y:S01]  /*5b40*/  STG.E.U16 desc[UR36][R4.64], R29 ;  /* 0x0000001d04007986 */ /* 0x0011e2000c101524 */
[----:B------:R-:W-:Y:S05]  /*5b50*/  BRA `(.L_x_14740) ;  /* 0x0000000c00b47947 */ /* 0x000fea0003800000 */
.L_x_14736:
        /* <DEDUP_REMOVED lines=13> */
.L_x_14744:
        /* <DEDUP_REMOVED lines=8> */
.L_x_14743:
        /* <DEDUP_REMOVED lines=14> */
.L_x_14746:
        /* <DEDUP_REMOVED lines=9> */
.L_x_14745:
[----:B------:R0:W-:Y:S01]  /*5e20*/  STG.E.64 desc[UR36][R4.64], R28 ;  /* 0x0000001c04007986 */ /* 0x0001e2000c101b24 */
[----:B------:R-:W-:Y:S05]  /*5e30*/  BRA `(.L_x_14740) ;  /* 0x0000000800fc7947 */ /* 0x000fea0003800000 */
.L_x_14735:
        /* <DEDUP_REMOVED lines=12> */
.L_x_14749:
[----:B------:R-:W-:-:S05]  /*5f00*/  CS2R R30, SRZ ;  /* 0x00000000001e7805 */ /* 0x000fca000001ff00 */
[----:B------:R0:W-:Y:S01]  /*5f10*/  STG.E.128 desc[UR36][R4.64], R28 ;  /* 0x0000001c04007986 */ /* 0x0001e2000c101d24 */
[----:B------:R-:W-:Y:S05]  /*5f20*/  BRA `(.L_x_14740) ;  /* 0x0000000800c07947 */ /* 0x000fea0003800000 */
.L_x_14748:
        /* <DEDUP_REMOVED lines=25> */
.L_x_14753:
[----:B------:R-:W-:Y:S05]  /*60c0*/  BSYNC B0 ;  /* 0x0000000000007941 */ /* 0x000fea0003800000 */
.L_x_14752:
[----:B------:R-:W-:-:S05]  /*60d0*/  LOP3.LUT R7, R0, R7, RZ, 0xfc, !PT ;  /* 0x0000000700077212 */ /* 0x000fca00078efcff */
[----:B------:R0:W-:Y:S01]  /*60e0*/  STG.E.U8 desc[UR36][R4.64], R7 ;  /* 0x0000000704007986 */ /* 0x0001e2000c101124 */
[----:B------:R-:W-:Y:S05]  /*60f0*/  BRA `(.L_x_14740) ;  /* 0x00000008004c7947 */ /* 0x000fea0003800000 */
.L_x_14751:
        /* <DEDUP_REMOVED lines=17> */
.L_x_14755:
[----:B------:R-:W-:Y:S01]  /*6210*/  IMAD.MOV.U32 R0, RZ, RZ, 0x7f ;  /* 0x0000007fff007424 */ /* 0x000fe200078e00ff */
[----:B------:R-:W-:-:S04]  /*6220*/  ISETP.GT.U32.AND P0, PT, R3, 0x7f800000, PT ;  /* 0x7f8000000300780c */ /* 0x000fc80003f04070 */
[----:B------:R-:W-:-:S09]  /*6230*/  SEL R0, R0, 0x7c, P0 ;  /* 0x0000007c00007807 */ /* 0x000fd20000000000 */
.L_x_14756:
[----:B------:R-:W-:Y:S05]  /*6240*/  BSYNC B0 ;  /* 0x0000000000007941 */ /* 0x000fea0003800000 */
.L_x_14754:
[----:B------:R-:W-:-:S04]  /*6250*/  LOP3.LUT R3, R7, 0x80000000, RZ, 0xc0, !PT ;  /* 0x8000000007037812 */ /* 0x000fc800078ec0ff */
[----:B------:R-:W-:-:S04]  /*6260*/  SHF.R.U32.HI R3, RZ, 0x18, R3 ;  /* 0x00000018ff037819 */ /* 0x000fc80000011603 */
[----:B------:R-:W-:-:S05]  /*6270*/  LOP3.LUT R3, R0, R3, RZ, 0xfc, !PT ;  /* 0x0000000300037212 */ /* 0x000fca00078efcff */
[----:B------:R0:W-:Y:S01]  /*6280*/  STG.E.U8 desc[UR36][R4.64], R3 ;  /* 0x0000000304007986 */ /* 0x0001e2000c101124 */
[----:B------:R-:W-:Y:S05]  /*6290*/  BRA `(.L_x_14740) ;  /* 0x0000000400e47947 */ /* 0x000fea0003800000 */
.L_x_14750:
        /* <DEDUP_REMOVED lines=8> */
.L_x_14747:
        /* <DEDUP_REMOVED lines=11> */
.L_x_14759:
        /* <DEDUP_REMOVED lines=21> */
.L_x_14762:
[----:B------:R-:W-:-:S04]  /*6520*/  LOP3.LUT R0, R7, 0x80000000, RZ, 0xc0, !PT ;  /* 0x8000000007007812 */ /* 0x000fc800078ec0ff */
[----:B------:R-:W-:-:S04]  /*6530*/  SHF.R.U32.HI R0, RZ, 0x18, R0 ;  /* 0x00000018ff007819 */ /* 0x000fc80000011600 */
[----:B------:R-:W-:-:S07]  /*6540*/  LOP3.LUT R0, R3, R0, RZ, 0xfc, !PT ;  /* 0x0000000003007212 */ /* 0x000fce00078efcff */
.L_x_14761:
[----:B------:R-:W-:Y:S05]  /*6550*/  BSYNC B0 ;  /* 0x0000000000007941 */ /* 0x000fea0003800000 */
.L_x_14760:
[----:B------:R3:W-:Y:S01]  /*6560*/  STG.E.U8 desc[UR36][R4.64], R0 ;  /* 0x0000000004007986 */ /* 0x0007e2000c101124 */
[----:B------:R-:W-:Y:S05]  /*6570*/  BRA `(.L_x_14740) ;  /* 0x00000004002c7947 */ /* 0x000fea0003800000 */
.L_x_14758:
        /* <DEDUP_REMOVED lines=21> */
.L_x_14765:
[----:B------:R-:W-:-:S04]  /*66d0*/  LOP3.LUT R0, R7, 0x80000000, RZ, 0xc0, !PT ;  /* 0x8000000007007812 */ /* 0x000fc800078ec0ff */
[----:B------:R-:W-:-:S04]  /*66e0*/  SHF.R.U32.HI R0, RZ, 0x18, R0 ;  /* 0x00000018ff007819 */ /* 0x000fc80000011600 */
[----:B------:R-:W-:-:S07]  /*66f0*/  LOP3.LUT R0, R3, R0, RZ, 0xfc, !PT ;  /* 0x0000000003007212 */ /* 0x000fce00078efcff */
.L_x_14764:
[----:B------:R-:W-:Y:S05]  /*6700*/  BSYNC B0 ;  /* 0x0000000000007941 */ /* 0x000fea0003800000 */
.L_x_14763:
[----:B------:R0:W-:Y:S01]  /*6710*/  STG.E.U8 desc[UR36][R4.64], R0 ;  /* 0x0000000004007986 */ /* 0x0001e2000c101124 */
[----:B------:R-:W-:Y:S05]  /*6720*/  BRA `(.L_x_14740) ;  /* 0x0000000000c07947 */ /* 0x000fea0003800000 */
.L_x_14757:
        /* <DEDUP_REMOVED lines=26> */
.L_x_14739:
        /* <DEDUP_REMOVED lines=16> */
.L_x_14768:
[----:B------:R-:W-:Y:S05]  /*69d0*/  BRA `(.L_x_14740) ;  /* 0x0000000000147947 */ /* 0x000fea0003800000 */
.L_x_14767:
[----:B------:R-:W0:Y:S02]  /*69e0*/  F2I.U64.F64.TRUNC R28, R28 ;  /* 0x0000001c001c7311 */ /* 0x000e24000030d800 */
[----:B0-----:R2:W-:Y:S01]  /*69f0*/  STG.E.64 desc[UR36][R4.64], R28 ;  /* 0x0000001c04007986 */ /* 0x0015e2000c101b24 */
[----:B------:R-:W-:Y:S05]  /*6a00*/  BRA `(.L_x_14740) ;  /* 0x0000000000087947 */ /* 0x000fea0003800000 */
.L_x_14766:
[----:B------:R-:W0:Y:S02]  /*6a10*/  F2I.U32.F64.TRUNC R29, R28 ;  /* 0x0000001c001d7311 */ /* 0x000e24000030d000 */
[----:B0-----:R0:W-:Y:S02]  /*6a20*/  STG.E desc[UR36][R4.64], R29 ;  /* 0x0000001d04007986 */ /* 0x0011e4000c101924 */
.L_x_14740:
        /* <DEDUP_REMOVED lines=24> */
.L_x_14772:
[----:B------:R-:W0:Y:S02]  /*6bb0*/  F2I.S64.F64.TRUNC R24, R24 ;  /* 0x0000001800187311 */ /* 0x000e24000030d900 */
[----:B0-----:R-:W-:-:S05]  /*6bc0*/  IMAD.MOV.U32 R3, RZ, RZ, R24 ;  /* 0x000000ffff037224 */ /* 0x001fca00078e0018 */
[----:B------:R3:W-:Y:S01]  /*6bd0*/  STG.E.U8 desc[UR36][R4.64], R3 ;  /* 0x0000000304007986 */ /* 0x0007e2000c101124 */
[----:B------:R-:W-:Y:S05]  /*6be0*/  BRA `(.L_x_14774) ;  /* 0x0000000c00f07947 */ /* 0x000fea0003800000 */
.L_x_14771:
        /* <DEDUP_REMOVED lines=9> */
.L_x_14776:
[----:B------:R-:W0:Y:S02]  /*6c80*/  F2I.F64.TRUNC R25, R24 ;  /* 0x0000001800197311 */ /* 0x000e24000030d100 */
[----:B0-----:R2:W-:Y:S01]  /*6c90*/  STG.E desc[UR36][R4.64], R25 ;  /* 0x0000001904007986 */ /* 0x0015e2000c101924 */
[----:B------:R-:W-:Y:S05]  /*6ca0*/  BRA `(.L_x_14774) ;  /* 0x0000000c00c07947 */ /* 0x000fea0003800000 */
.L_x_14775:
[----:B------:R-:W0:Y:S02]  /*6cb0*/  F2I.F64.TRUNC R25, R24 ;  /* 0x0000001800197311 */ /* 0x000e24000030d100 */
[----:B0-----:R0:W-:Y:S01]  /*6cc0*/  STG.E.U16 desc[UR36][R4.64], R25 ;  /* 0x0000001904007986 */ /* 0x0011e2000c101524 */
[----:B------:R-:W-:Y:S05]  /*6cd0*/  BRA `(.L_x_14774) ;  /* 0x0000000c00b47947 */ /* 0x000fea0003800000 */
.L_x_14770:
        /* <DEDUP_REMOVED lines=13> */
.L_x_14778:
        /* <DEDUP_REMOVED lines=8> */
.L_x_14777:
        /* <DEDUP_REMOVED lines=14> */
.L_x_14780:
        /* <DEDUP_REMOVED lines=9> */
.L_x_14779:
[----:B------:R0:W-:Y:S01]  /*6fa0*/  STG.E.64 desc[UR36][R4.64], R24 ;  /* 0x0000001804007986 */ /* 0x0001e2000c101b24 */
[----:B------:R-:W-:Y:S05]  /*6fb0*/  BRA `(.L_x_14774) ;  /* 0x0000000800fc7947 */ /* 0x000fea0003800000 */
.L_x_14769:
        /* <DEDUP_REMOVED lines=12> */
.L_x_14783:
[----:B------:R-:W-:-:S05]  /*7080*/  CS2R R26, SRZ ;  /* 0x00000000001a7805 */ /* 0x000fca000001ff00 */
[----:B------:R0:W-:Y:S01]  /*7090*/  STG.E.128 desc[UR36][R4.64], R24 ;  /* 0x0000001804007986 */ /* 0x0001e2000c101d24 */
[----:B------:R-:W-:Y:S05]  /*70a0*/  BRA `(.L_x_14774) ;  /* 0x0000000800c07947 */ /* 0x000fea0003800000 */
.L_x_14782:
        /* <DEDUP_REMOVED lines=25> */
.L_x_14787:
[----:B------:R-:W-:Y:S05]  /*7240*/  BSYNC B0 ;  /* 0x0000000000007941 */ /* 0x000fea0003800000 */
.L_x_14786:
[----:B------:R-:W-:-:S05]  /*7250*/  LOP3.LUT R7, R0, R7, RZ, 0xfc, !PT ;  /* 0x0000000700077212 */ /* 0x000fca00078efcff */
[----:B------:R0:W-:Y:S01]  /*7260*/  STG.E.U8 desc[UR36][R4.64], R7 ;  /* 0x0000000704007986 */ /* 0x0001e2000c101124 */
[----:B------:R-:W-:Y:S05]  /*7270*/  BRA `(.L_x_14774) ;  /* 0x00000008004c7947 */ /* 0x000fea0003800000 */
.L_x_14785:
        /* <DEDUP_REMOVED lines=17> */
.L_x_14789:
[----:B------:R-:W-:Y:S01]  /*7390*/  IMAD.MOV.U32 R0, RZ, RZ, 0x7f ;  /* 0x0000007fff007424 */ /* 0x000fe200078e00ff */
[----:B------:R-:W-:-:S04]  /*73a0*/  ISETP.GT.U32.AND P0, PT, R3, 0x7f800000, PT ;  /* 0x7f8000000300780c */ /* 0x000fc80003f04070 */
[----:B------:R-:W-:-:S09]  /*73b0*/  SEL R0, R0, 0x7c, P0 ;  /* 0x0000007c00007807 */ /* 0x000fd20000000000 */
.L_x_14790:
[----:B------:R-:W-:Y:S05]  /*73c0*/  BSYNC B0 ;  /* 0x0000000000007941 */ /* 0x000fea0003800000 */
.L_x_14788:
[----:B------:R-:W-:-:S04]  /*73d0*/  LOP3.LUT R3, R7, 0x80000000, RZ, 0xc0, !PT ;  /* 0x8000000007037812 */ /* 0x000fc800078ec0ff */
[----:B------:R-:W-:-:S04]  /*73e0*/  SHF.R.U32.HI R3, RZ, 0x18, R3 ;  /* 0x00000018ff037819 */ /* 0x000fc80000011603 */
[----:B------:R-:W-:-:S05]  /*73f0*/  LOP3.LUT R3, R0, R3, RZ, 0xfc, !PT ;  /* 0x0000000300037212 */ /* 0x000fca00078efcff */
[----:B------:R0:W-:Y:S01]  /*7400*/  STG.E.U8 desc[UR36][R4.64], R3 ;  /* 0x0000000304007986 */ /* 0x0001e2000c101124 */
[----:B------:R-:W-:Y:S05]  /*7410*/  BRA `(.L_x_14774) ;  /* 0x0000000400e47947 */ /* 0x000fea0003800000 */
.L_x_14784:
        /* <DEDUP_REMOVED lines=8> */
.L_x_14781:
        /* <DEDUP_REMOVED lines=11> */
.L_x_14793:
        /* <DEDUP_REMOVED lines=21> */
.L_x_14796:
[----:B------:R-:W-:-:S04]  /*76a0*/  LOP3.LUT R0, R7, 0x80000000, RZ, 0xc0, !PT ;  /* 0x8000000007007812 */ /* 0x000fc800078ec0ff */
[----:B------:R-:W-:-:S04]  /*76b0*/  SHF.R.U32.HI R0, RZ, 0x18, R0 ;  /* 0x00000018ff007819 */ /* 0x000fc80000011600 */
[----:B------:R-:W-:-:S07]  /*76c0*/  LOP3.LUT R0, R3, R0, RZ, 0xfc, !PT ;  /* 0x0000000003007212 */ /* 0x000fce00078efcff */
.L_x_14795:
[----:B------:R-:W-:Y:S05]  /*76d0*/  BSYNC B0 ;  /* 0x0000000000007941 */ /* 0x000fea0003800000 */
.L_x_14794:
[----:B------:R0:W-:Y:S01]  /*76e0*/  STG.E.U8 desc[UR36][R4.64], R0 ;  /* 0x0000000004007986 */ /* 0x0001e2000c101124 */
[----:B------:R-:W-:Y:S05]  /*76f0*/  BRA `(.L_x_14774) ;  /* 0x00000004002c7947 */ /* 0x000fea0003800000 */
.L_x_14792:
        /* <DEDUP_REMOVED lines=21> */
.L_x_14799:
[----:B------:R-:W-:-:S04]  /*7850*/  LOP3.LUT R0, R7, 0x80000000, RZ, 0xc0, !PT ;  /* 0x8000000007007812 */ /* 0x000fc800078ec0ff */
[----:B------:R-:W-:-:S04]  /*7860*/  SHF.R.U32.HI R0, RZ, 0x18, R0 ;  /* 0x00000018ff007819 */ /* 0x000fc80000011600 */
[----:B------:R-:W-:-:S07]  /*7870*/  LOP3.LUT R0, R3, R0, RZ, 0xfc, !PT ;  /* 0x0000000003007212 */ /* 0x000fce00078efcff */
.L_x_14798:
[----:B------:R-:W-:Y:S05]  /*7880*/  BSYNC B0 ;  /* 0x0000000000007941 */ /* 0x000fea0003800000 */
.L_x_14797:
[----:B------:R0:W-:Y:S01]  /*7890*/  STG.E.U8 desc[UR36][R4.64], R0 ;  /* 0x0000000004007986 */ /* 0x0001e2000c101124 */
[----:B------:R-:W-:Y:S05]  /*78a0*/  BRA `(.L_x_14774) ;  /* 0x0000000000c07947 */ /* 0x000fea0003800000 */
.L_x_14791:
        /* <DEDUP_REMOVED lines=26> */
.L_x_14773:
        /* <DEDUP_REMOVED lines=16> */
.L_x_14802:
[----:B------:R-:W-:Y:S05]  /*7b50*/  BRA `(.L_x_14774) ;  /* 0x0000000000147947 */ /* 0x000fea0003800000 */
.L_x_14801:
[----:B------:R-:W0:Y:S02]  /*7b60*/  F2I.U64.F64.TRUNC R24, R24 ;  /* 0x0000001800187311 */ /* 0x000e24000030d800 */
[----:B0-----:R0:W-:Y:S01]  /*7b70*/  STG.E.64 desc[UR36][R4.64], R24 ;  /* 0x0000001804007986 */ /* 0x0011e2000c101b24 */
[----:B------:R-:W-:Y:S05]  /*7b80*/  BRA `(.L_x_14774) ;  /* 0x0000000000087947 */ /* 0x000fea0003800000 */
.L_x_14800:
[----:B------:R-:W0:Y:S02]  /*7b90*/  F2I.U32.F64.TRUNC R25, R24 ;  /* 0x0000001800197311 */ /* 0x000e24000030d000 */
[----:B0-----:R0:W-:Y:S02]  /*7ba0*/  STG.E desc[UR36][R4.64], R25 ;  /* 0x0000001904007986 */ /* 0x0011e4000c101924 */
.L_x_14774:
[----:B------:R-:W-:-:S07]  /*7bb0*/  VIADD R23, R23, 0x80 ;  /* 0x0000008017177836 */ /* 0x000fce0000000000 */
.L_x_14734:
[----:B------:R-:W-:Y:S05]  /*7bc0*/  BSYNC B6 ;  /* 0x0000000000067941 */ /* 0x000fea0003800000 */
.L_x_14733:
        /* <DEDUP_REMOVED lines=22> */
.L_x_14806:
[----:B------:R-:W0:Y:S02]  /*7d30*/  F2I.S64.F64.TRUNC R16, R16 ;  /* 0x0000001000107311 */ /* 0x000e24000030d900 */
[----:B0-----:R-:W-:-:S05]  /*7d40*/  IMAD.MOV.U32 R5, RZ, RZ, R16 ;  /* 0x000000ffff057224 */ /* 0x001fca00078e0010 */
[----:B------:R-:W-:Y:S01]  /*7d50*/  STG.E.U8 desc[UR36][R2.64], R5 ;  /* 0x0000000502007986 */ /* 0x000fe2000c101124 */
[----:B------:R-:W-:Y:S05]  /*7d60*/  EXIT ;  /* 0x000000000000794d */ /* 0x000fea0003800000 */
.L_x_14805:
        /* <DEDUP_REMOVED lines=9> */
.L_x_14809:
[----:B------:R-:W0:Y:S02]  /*7e00*/  F2I.F64.TRUNC R17, R16 ;  /* 0x0000001000117311 */ /* 0x000e24000030d100 */
[----:B0-----:R-:W-:Y:S01]  /*7e10*/  STG.E desc[UR36][R2.64], R17 ;  /* 0x0000001102007986 */ /* 0x001fe2000c101924 */
[----:B------:R-:W-:Y:S05]  /*7e20*/  EXIT ;  /* 0x000000000000794d */ /* 0x000fea0003800000 */
.L_x_14808:
[----:B------:R-:W0:Y:S02]  /*7e30*/  F2I.F64.TRUNC R17, R16 ;  /* 0x0000001000117311 */ /* 0x000e24000030d100 */
[----:B0-----:R-:W-:Y:S01]  /*7e40*/  STG.E.U16 desc[UR36][R2.64], R17 ;  /* 0x0000001102007986 */ /* 0x001fe2000c101524 */
[----:B------:R-:W-:Y:S05]  /*7e50*/  EXIT ;  /* 0x000000000000794d */ /* 0x000fea0003800000 */
.L_x_14804:
        /* <DEDUP_REMOVED lines=13> */
.L_x_14811:
        /* <DEDUP_REMOVED lines=8> */
.L_x_14810:
        /* <DEDUP_REMOVED lines=14> */
.L_x_14813:
        /* <DEDUP_REMOVED lines=9> */
.L_x_14812:
[----:B------:R-:W-:Y:S01]  /*8120*/  STG.E.64 desc[UR36][R2.64], R16 ;  /* 0x0000001002007986 */ /* 0x000fe2000c101b24 */
[----:B------:R-:W-:Y:S05]  /*8130*/  EXIT ;  /* 0x000000000000794d */ /* 0x000fea0003800000 */
.L_x_14803:
        /* <DEDUP_REMOVED lines=12> */
.L_x_14816:
[----:B------:R-:W-:-:S05]  /*8200*/  CS2R R18, SRZ ;  /* 0x0000000000127805 */ /* 0x000fca000001ff00 */
[----:B------:R-:W-:Y:S01]  /*8210*/  STG.E.128 desc[UR36][R2.64], R16 ;  /* 0x0000001002007986 */ /* 0x000fe2000c101d24 */
[----:B------:R-:W-:Y:S05]  /*8220*/  EXIT ;  /* 0x000000000000794d */ /* 0x000fea0003800000 */
.L_x_14815:
        /* <DEDUP_REMOVED lines=25> */
.L_x_14820:
[----:B------:R-:W-:Y:S05]  /*83c0*/  BSYNC B0 ;  /* 0x0000000000007941 */ /* 0x000fea0003800000 */
.L_x_14819:
[----:B------:R-:W-:-:S05]  /*83d0*/  LOP3.LUT R5, R0, R5, RZ, 0xfc, !PT ;  /* 0x0000000500057212 */ /* 0x000fca00078efcff */
[----:B------:R-:W-:Y:S01]  /*83e0*/  STG.E.U8 desc[UR36][R2.64], R5 ;  /* 0x0000000502007986 */ /* 0x000fe2000c101124 */
[----:B------:R-:W-:Y:S05]  /*83f0*/  EXIT ;  /* 0x000000000000794d */ /* 0x000fea0003800000 */
.L_x_14818:
        /* <DEDUP_REMOVED lines=17> */
.L_x_14822:
[----:B------:R-:W-:Y:S01]  /*8510*/  IMAD.MOV.U32 R0, RZ, RZ, 0x7f ;  /* 0x0000007fff007424 */ /* 0x000fe200078e00ff */
[----:B------:R-:W-:-:S04]  /*8520*/  ISETP.GT.U32.AND P0, PT, R4, 0x7f800000, PT ;  /* 0x7f8000000400780c */ /* 0x000fc80003f04070 */
[----:B------:R-:W-:-:S09]  /*8530*/  SEL R0, R0, 0x7c, P0 ;  /* 0x0000007c00007807 */ /* 0x000fd20000000000 */
.L_x_14823:
[----:B------:R-:W-:Y:S05]  /*8540*/  BSYNC B0 ;  /* 0x0000000000007941 */ /* 0x000fea0003800000 */
.L_x_14821:
[----:B------:R-:W-:-:S04]  /*8550*/  LOP3.LUT R4, R5, 0x80000000, RZ, 0xc0, !PT ;  /* 0x8000000005047812 */ /* 0x000fc800078ec0ff */
[----:B------:R-:W-:-:S04]  /*8560*/  SHF.R.U32.HI R5, RZ, 0x18, R4 ;  /* 0x00000018ff057819 */ /* 0x000fc80000011604 */
[----:B------:R-:W-:-:S05]  /*8570*/  LOP3.LUT R5, R0, R5, RZ, 0xfc, !PT ;  /* 0x0000000500057212 */ /* 0x000fca00078efcff */
[----:B------:R-:W-:Y:S01]  /*8580*/  STG.E.U8 desc[UR36][R2.64], R5 ;  /* 0x0000000502007986 */ /* 0x000fe2000c101124 */
[----:B------:R-:W-:Y:S05]  /*8590*/  EXIT ;  /* 0x000000000000794d */ /* 0x000fea0003800000 */
.L_x_14817:
        /* <DEDUP_REMOVED lines=8> */
.L_x_14814:
        /* <DEDUP_REMOVED lines=11> */
.L_x_14826:
        /* <DEDUP_REMOVED lines=21> */
.L_x_14829:
[----:B------:R-:W-:-:S04]  /*8820*/  LOP3.LUT R0, R7, 0x80000000, RZ, 0xc0, !PT ;  /* 0x8000000007007812 */ /* 0x000fc800078ec0ff */
[----:B------:R-:W-:-:S04]  /*8830*/  SHF.R.U32.HI R5, RZ, 0x18, R0 ;  /* 0x00000018ff057819 */ /* 0x000fc80000011600 */
[----:B------:R-:W-:-:S04]  /*8840*/  LOP3.LUT R4, R4, R5, RZ, 0xfc, !PT ;  /* 0x0000000504047212 */ /* 0x000fc800078efcff */
[----:B------:R-:W-:-:S07]  /*8850*/  PRMT R0, R4, 0x7610, R0 ;  /* 0x0000761004007816 */ /* 0x000fce0000000000 */
.L_x_14828:
[----:B------:R-:W-:Y:S05]  /*8860*/  BSYNC B0 ;  /* 0x0000000000007941 */ /* 0x000fea0003800000 */
.L_x_14827:
[----:B------:R-:W-:Y:S01]  /*8870*/  STG.E.U8 desc[UR36][R2.64], R0 ;  /* 0x0000000002007986 */ /* 0x000fe2000c101124 */
[----:B------:R-:W-:Y:S05]  /*8880*/  EXIT ;  /* 0x000000000000794d */ /* 0x000fea0003800000 */
.L_x_14825:
        /* <DEDUP_REMOVED lines=21> */
.L_x_14832:
[----:B------:R-:W-:-:S04]  /*89e0*/  LOP3.LUT R0, R7, 0x80000000, RZ, 0xc0, !PT ;  /* 0x8000000007007812 */ /* 0x000fc800078ec0ff */
[----:B------:R-:W-:-:S04]  /*89f0*/  SHF.R.U32.HI R5, RZ, 0x18, R0 ;  /* 0x00000018ff057819 */ /* 0x000fc80000011600 */
[----:B------:R-:W-:-:S04]  /*8a00*/  LOP3.LUT R4, R4, R5, RZ, 0xfc, !PT ;  /* 0x0000000504047212 */ /* 0x000fc800078efcff */
[----:B------:R-:W-:-:S07]  /*8a10*/  PRMT R0, R4, 0x7610, R0 ;  /* 0x0000761004007816 */ /* 0x000fce0000000000 */
.L_x_14831:
[----:B------:R-:W-:Y:S05]  /*8a20*/  BSYNC B0 ;  /* 0x0000000000007941 */ /* 0x000fea0003800000 */
.L_x_14830:
[----:B------:R-:W-:Y:S01]  /*8a30*/  STG.E.U8 desc[UR36][R2.64], R0 ;  /* 0x0000000002007986 */ /* 0x000fe2000c101124 */
[----:B------:R-:W-:Y:S05]  /*8a40*/  EXIT ;  /* 0x000000000000794d */ /* 0x000fea0003800000 */
.L_x_14824:
        /* <DEDUP_REMOVED lines=26> */
.L_x_14807:
        /* <DEDUP_REMOVED lines=16> */
.L_x_14835:
[----:B------:R-:W-:Y:S05]  /*8cf0*/  EXIT ;  /* 0x000000000000794d */ /* 0x000fea0003800000 */
.L_x_14834:
[----:B------:R-:W0:Y:S02]  /*8d00*/  F2I.U64.F64.TRUNC R16, R16 ;  /* 0x0000001000107311 */ /* 0x000e24000030d800 */
[----:B0-----:R-:W-:Y:S01]  /*8d10*/  STG.E.64 desc[UR36][R2.64], R16 ;  /* 0x0000001002007986 */ /* 0x001fe2000c101b24 */
[----:B------:R-:W-:Y:S05]  /*8d20*/  EXIT ;  /* 0x000000000000794d */ /* 0x000fea0003800000 */
.L_x_14833:
[----:B------:R-:W0:Y:S02]  /*8d30*/  F2I.U32.F64.TRUNC R17, R16 ;  /* 0x0000001000117311 */ /* 0x000e24000030d000 */
[----:B0-----:R-:W-:Y:S01]  /*8d40*/  STG.E desc[UR36][R2.64], R17 ;  /* 0x0000001102007986 */ /* 0x001fe2000c101924 */
[----:B------:R-:W-:Y:S05]  /*8d50*/  EXIT ;  /* 0x000000000000794d */ /* 0x000fea0003800000 */
        .weak           $__internal_50_$__cuda_sm20_div_rn_f64_full
        .type           $__internal_50_$__cuda_sm20_div_rn_f64_full,@function
        .size           $__internal_50_$__cuda_sm20_div_rn_f64_full,(.L_x_19305 - $__internal_50_$__cuda_sm20_div_rn_f64_full)
$__internal_50_$__cuda_sm20_div_rn_f64_full:
[C---:B------:R-:W-:Y:S01]  /*8d60*/  FSETP.GEU.AND P0, PT, |R9|.reuse, 1.469367938527859385e-39, PT ;  /* 0x001000000900780b */ /* 0x040fe20003f0e200 */
[----:B------:R-:W-:Y:S01]  /*8d70*/  IMAD.MOV.U32 R12, RZ, RZ, 0x1 ;  /* 0x00000001ff0c7424 */ /* 0x000fe200078e00ff */
[----:B------:R-:W-:Y:S01]  /*8d80*/  LOP3.LUT R6, R9, 0x800fffff, RZ, 0xc0, !PT ;  /* 0x800fffff09067812 */ /* 0x000fe200078ec0ff */
[----:B------:R-:W-:Y:S01]  /*8d90*/  BSSY B1, `(.L_x_14836) ;  /* 0x0000054000017945 */ /* 0x000fe20003800000 */
[C---:B------:R-:W-:Y:S02]  /*8da0*/  FSETP.GEU.AND P3, PT, |R11|.reuse, 1.469367938527859385e-39, PT ;  /* 0x001000000b00780b */ /* 0x040fe40003f6e200 */
        /* <DEDUP_REMOVED lines=9> */
[----:B------:R-:W-:Y:S01]  /*8e40*/  IMAD.MOV.U32 R3, RZ, RZ, 0x1ca00000 ;  /* 0x1ca00000ff037424 */ /* 0x000fe200078e00ff */
[----:B------:R-:W-:-:S04]  /*8e50*/  @!P0 LOP3.LUT R33, R7, 0x7ff00000, RZ, 0xc0, !PT ;  /* 0x7ff0000007218812 */ /* 0x000fc800078ec0ff */
[----:B------:R-:W-:-:S04]  /*8e60*/  @!P3 SEL R15, R3, 0x63400000, !P4 ;  /* 0x63400000030fb807 */ /* 0x000fc80006000000 */
[----:B------:R-:W-:-:S04]  /*8e70*/  @!P3 LOP3.LUT R30, R15, 0x80000000, R11, 0xf8, !PT ;  /* 0x800000000f1eb812 */ /* 0x000fc800078ef80b */
[----:B------:R-:W-:Y:S01]  /*8e80*/  @!P3 LOP3.LUT R31, R30, 0x100000, RZ, 0xfc, !PT ;  /* 0x001000001e1fb812 */ /* 0x000fe200078efcff */
[----:B0-----:R-:W-:Y:S01]  /*8e90*/  DFMA R20, R12, -R6, 1 ;  /* 0x3ff000000c14742b */ /* 0x001fe20000000806 */
[----:B------:R-:W-:-:S07]  /*8ea0*/  @!P3 IMAD.MOV.U32 R30, RZ, RZ, RZ ;  /* 0x000000ffff1eb224 */ /* 0x000fce00078e00ff */
[----:B------:R-:W-:-:S08]  /*8eb0*/  DFMA R20, R20, R20, R20 ;  /* 0x000000141414722b */ /* 0x000fd00000000014 */
[----:B------:R-:W-:Y:S01]  /*8ec0*/  DFMA R20, R12, R20, R12 ;  /* 0x000000140c14722b */ /* 0x000fe2000000000c */
[----:B------:R-:W-:Y:S01]  /*8ed0*/  SEL R13, R3, 0x63400000, !P2 ;  /* 0x63400000030d7807 */ /* 0x000fe20005000000 */
[----:B------:R-:W-:-:S03]  /*8ee0*/  IMAD.MOV.U32 R12, RZ, RZ, R10 ;  /* 0x000000ffff0c7224 */ /* 0x000fc600078e000a */
[----:B------:R-:W-:-:S03]  /*8ef0*/  LOP3.LUT R13, R13, 0x800fffff, R11, 0xf8, !PT ;  /* 0x800fffff0d0d7812 */ /* 0x000fc600078ef80b */
[----:B------:R-:W-:-:S03]  /*8f00*/  DFMA R14, R20, -R6, 1 ;  /* 0x3ff00000140e742b */ /* 0x000fc60000000806 */
[----:B------:R-:W-:-:S05]  /*8f10*/  @!P3 DFMA R12, R12, 2, -R30 ;  /* 0x400000000c0cb82b */ /* 0x000fca000000081e */
[----:B------:R-:W-:-:S08]  /*8f20*/  DFMA R14, R20, R14, R20 ;  /* 0x0000000e140e722b */ /* 0x000fd00000000014 */
[----:B------:R-:W-:-:S08]  /*8f30*/  DMUL R20, R14, R12 ;  /* 0x0000000c0e147228 */ /* 0x000fd00000000000 */
[----:B------:R-:W-:-:S08]  /*8f40*/  DFMA R30, R20, -R6, R12 ;  /* 0x80000006141e722b */ /* 0x000fd0000000000c */
[----:B------:R-:W-:Y:S01]  /*8f50*/  DFMA R30, R14, R30, R20 ;  /* 0x0000001e0e1e722b */ /* 0x000fe20000000014 */
[----:B------:R-:W-:Y:S01]  /*8f60*/  IMAD.MOV.U32 R20, RZ, RZ, R0 ;  /* 0x000000ffff147224 */ /* 0x000fe200078e0000 */
[----:B------:R-:W-:-:S05]  /*8f70*/  @!P3 LOP3.LUT R20, R13, 0x7ff00000, RZ, 0xc0, !PT ;  /* 0x7ff000000d14b812 */ /* 0x000fca00078ec0ff */
[----:B------:R-:W-:-:S05]  /*8f80*/  VIADD R14, R20, 0xffffffff ;  /* 0xffffffff140e7836 */ /* 0x000fca0000000000 */
[----:B------:R-:W-:Y:S01]  /*8f90*/  ISETP.GT.U32.AND P0, PT, R14, 0x7feffffe, PT ;  /* 0x7feffffe0e00780c */ /* 0x000fe20003f04070 */
[----:B------:R-:W-:-:S05]  /*8fa0*/  VIADD R14, R33, 0xffffffff ;  /* 0xffffffff210e7836 */ /* 0x000fca0000000000 */
[----:B------:R-:W-:-:S13]  /*8fb0*/  ISETP.GT.U32.OR P0, PT, R14, 0x7feffffe, P0 ;  /* 0x7feffffe0e00780c */ /* 0x000fda0000704470 */
        /* <DEDUP_REMOVED lines=28> */
.L_x_14837:
        /* <DEDUP_REMOVED lines=16> */
.L_x_14840:
[----:B------:R-:W-:Y:S01]  /*9280*/  LOP3.LUT R15, R9, 0x80000, RZ, 0xfc, !PT ;  /* 0x00080000090f7812 */ /* 0x000fe200078efcff */
[----:B------:R-:W-:Y:S01]  /*9290*/  IMAD.MOV.U32 R14, RZ, RZ, R8 ;  /* 0x000000ffff0e7224 */ /* 0x000fe200078e0008 */
[----:B------:R-:W-:Y:S06]  /*92a0*/  BRA `(.L_x_14838) ;  /* 0x0000000000087947 */ /* 0x000fec0003800000 */
.L_x_14839:
[----:B------:R-:W-:Y:S01]  /*92b0*/  LOP3.LUT R15, R11, 0x80000, RZ, 0xfc, !PT ;  /* 0x000800000b0f7812 */ /* 0x000fe200078efcff */
[----:B------:R-:W-:-:S07]  /*92c0*/  IMAD.MOV.U32 R14, RZ, RZ, R10 ;  /* 0x000000ffff0e7224 */ /* 0x000fce00078e000a */
.L_x_14838:
[----:B------:R-:W-:Y:S05]  /*92d0*/  BSYNC B1 ;  /* 0x0000000000017941 */ /* 0x000fea0003800000 */
.L_x_14836:
[----:B------:R-:W-:Y:S02]  /*92e0*/  IMAD.MOV.U32 R6, RZ, RZ, R26 ;  /* 0x000000ffff067224 */ /* 0x000fe400078e001a */
[----:B------:R-:W-:-:S04]  /*92f0*/  IMAD.MOV.U32 R7, RZ, RZ, 0x0 ;  /* 0x00000000ff077424 */ /* 0x000fc800078e00ff */
[----:B------:R-:W-:Y:S05]  /*9300*/  RET.REL.NODEC R6 `(_ZN2at6native27unrolled_elementwise_kernelINS0_13BUnaryFunctorIdddNS0_15binary_internal10DivFunctorIdEEEESt5arrayIPcLm2EELi4E23TrivialOffsetCalculatorILi1EjESB_NS0_6memory12LoadWithCastILi1EEENSC_13StoreWithCastILi1EEEEEviT_T0_T2_T3_T4_T5_) ;  /* 0xffffff6c063c7950 */ /* 0x000fea0003c3ffff */
.L_x_14841:
        /* <DEDUP_REMOVED lines=15> */
.L_x_19305:


//--------------------- .text._ZN2at6native18elementwise_kernelILi128ELi2EZNS0_22gpu_kernel_impl_nocastINS0_13BUnaryFunctorIdddNS0_15binary_internal10DivFunctorIdEEEEEEvRNS_18TensorIteratorBaseERKT_EUliE_EEviT1_ --------------------------
	.section	.text._ZN2at6native18elementwise_kernelILi128ELi2EZNS0_22gpu_kernel_impl_nocastINS0_13BUnaryFunctorIdddNS0_15binary_internal10DivFunctorIdEEEEEEvRNS_18TensorIteratorBaseERKT_EUliE_EEviT1_,"ax",@progbits
	.align	128
        .global         _ZN2at6native18elementwise_kernelILi128ELi2EZNS0_22gpu_kernel_impl_nocastINS0_13BUnaryFunctorIdddNS0_15binary_internal10DivFunctorIdEEEEEEvRNS_18TensorIteratorBaseERKT_EUliE_EEviT1_
        .type           _ZN2at6native18elementwise_kernelILi128ELi2EZNS0_22gpu_kernel_impl_nocastINS0_13BUnaryFunctorIdddNS0_15binary_internal10DivFunctorIdEEEEEEvRNS_18TensorIteratorBaseERKT_EUliE_EEviT1_,@function
        .size           _ZN2at6native18elementwise_kernelILi128ELi2EZNS0_22gpu_kernel_impl_nocastINS0_13BUnaryFunctorIdddNS0_15binary_internal10DivFunctorIdEEEEEEvRNS_18TensorIteratorBaseERKT_EUliE_EEviT1_,(.L_x_19306 - _ZN2at6native18elementwise_kernelILi128ELi2EZNS0_22gpu_kernel_impl_nocastINS0_13BUnaryFunctorIdddNS0_15binary_internal10DivFunctorIdEEEEEEvRNS_18TensorIteratorBaseERKT_EUliE_EEviT1_)
        .other          _ZN2at6native18elementwise_kernelILi128ELi2EZNS0_22gpu_kernel_impl_nocastINS0_13BUnaryFunctorIdddNS0_15binary_internal10DivFunctorIdEEEEEEvRNS_18TensorIteratorBaseERKT_EUliE_EEviT1_,@"STO_CUDA_ENTRY STV_DEFAULT"
_ZN2at6native18elementwise_kernelILi128ELi2EZNS0_22gpu_kernel_impl_nocastINS0_13BUnaryFunctorIdddNS0_15binary_internal10DivFunctorIdEEEEEEvRNS_18TensorIteratorBaseERKT_EUliE_EEviT1_:
.text._ZN2at6native18elementwise_kernelILi128ELi2EZNS0_22gpu_kernel_impl_nocastINS0_13BUnaryFunctorIdddNS0_15binary_internal10DivFunctorIdEEEEEEvRNS_18TensorIteratorBaseERKT_EUliE_EEviT1_:
[----:B------:R-:W-:Y:S01]  /*0000*/  LDC R1, c[0x0][0x28] ;  /* 0x00000a00ff017b82 */ /* 0x000fe20000000800 */
[----:B------:R-:W0:Y:S07]  /*0010*/  S2R R21, SR_CTAID.X ;  /* 0x0000000000157919 */ /* 0x000e2e0000002500 */
[----:B------:R-:W1:Y:S01]  /*0020*/  LDC R5, c[0x0][0x42c] ;  /* 0x00010b00ff057b82 */ /* 0x000e620000000800 */
[----:B------:R-:W-:Y:S01]  /*0030*/  ULDC UR4, c[0x0][0x210] ;  /* 0x0000840000047ab9 */ /* 0x000fe20000000800 */
[----:B------:R-:W-:Y:S01]  /*0040*/  ULDC UR6, c[0x0][0x428] ;  /* 0x00010a0000067ab9 */ /* 0x000fe20000000800 */
[----:B------:R-:W0:Y:S01]  /*0050*/  S2R R20, SR_TID.X ;  /* 0x0000000000147919 */ /* 0x000e220000002100 */
[----:B------:R-:W-:Y:S01]  /*0060*/  BSSY B0, `(.L_x_14842) ;  /* 0x0000154000007945 */ /* 0x000fe20003800000 */
[----:B0-----:R-:W-:-:S04]  /*0070*/  LEA R7, R21, R20, 0x8 ;  /* 0x0000001415077211 */ /* 0x001fc800078e40ff */
[----:B------:R-:W-:Y:S01]  /*0080*/  ISETP.GE.AND P0, PT, R7, UR4, PT ;  /* 0x0000000407007c0c */ /* 0x000fe2000bf06270 */
[----:B------:R-:W-:-:S12]  /*0090*/  ULDC.64 UR4, c[0x0][0x208] ;  /* 0x0000820000047ab9 */ /* 0x000fd80000000a00 */
[----:B-1----:R-:W-:Y:S05]  /*00a0*/  @P0 BRA `(.L_x_14843) ;  /* 0x00000014003c0947 */ /* 0x002fea0003800000 */
[----:B------:R-:W0:Y:S01]  /*00b0*/  LDC R4, c[0x0][0x218] ;  /* 0x00008600ff047b82 */ /* 0x000e220000000800 */
[----:B------:R-:W-:Y:S01]  /*00c0*/  HFMA2.MMA R0, -RZ, RZ, 0, 0 ;  /* 0x00000000ff007435 */ /* 0x000fe200000001ff */
[----:B------:R-:W-:Y:S01]  /*00d0*/  IMAD.MOV.U32 R11, RZ, RZ, RZ ;  /* 0x000000ffff0b7224 */ /* 0x000fe200078e00ff */
        /* <DEDUP_REMOVED lines=9> */
[----:B------:R-:W-:-:S04]  /*0170*/  ULDC.64 UR8, c[0x0][0x348] ;  /* 0x0000d20000087ab9 */ /* 0x000fc80000000a00 */
[----:B------:R-:W-:-:S04]  /*0180*/  IMAD.MOV R0, RZ, RZ, -R3 ;  /* 0x000000ffff007224 */ /* 0x000fc800078e0a03 */
        /* <DEDUP_REMOVED lines=273> */
[----:B------:R-:W-:-:S03]  /*12a0*/  SHF.R.U32.HI R9, RZ, UR7, R8 ;  /* 0x00000007ff097c19 */ /* 0x000fc60008011608 */
        /* <DEDUP_REMOVED lines=8> */
[----:B------:R-:W-:-:S03]  /*1330*/  ULDC.64 UR8, c[0x0][0x400] ;  /* 0x0001000000087ab9 */ /* 0x000fc60000000a00 */
[----:B------:R-:W-:Y:S02]  /*1340*/  @P0 IMAD.MOV R8, RZ, RZ, -R4 ;  /* 0x000000ffff080224 */ /* 0x000fe400078e0a04 */
[----:B------:R-:W-:Y:S02]  /*1350*/  IMAD R11, R2, UR8, R11 ;  /* 0x00000008020b7c24 */ /* 0x000fe4000f8e020b */
[----:B-1----:R-:W-:Y:S02]  /*1360*/  @P0 IMAD R8, R8, R17, R9 ;  /* 0x0000001108080224 */ /* 0x002fe400078e0209 */
[----:B------:R-:W-:Y:S02]  /*1370*/  IMAD R0, R2, UR9, R0 ;  /* 0x0000000902007c24 */ /* 0x000fe4000f8e0200 */
[C---:B--2---:R-:W-:Y:S02]  /*1380*/  @P0 IMAD R11, R8.reuse, R6, R11 ;  /* 0x00000006080b0224 */ /* 0x044fe400078e020b */
[----:B------:R-:W-:-:S07]  /*1390*/  @P0 IMAD R0, R8, R7, R0 ;  /* 0x0000000708000224 */ /* 0x000fce00078e0200 */
.L_x_14844:
[----:B------:R-:W-:Y:S01]  /*13a0*/  ULDC.64 UR8, c[0x0][0x418] ;  /* 0x0001060000087ab9 */ /* 0x000fe20000000a00 */
[----:B------:R-:W0:Y:S01]  /*13b0*/  LDC.64 R12, c[0x0][0x428] ;  /* 0x00010a00ff0c7b82 */ /* 0x000e220000000a00 */
[----:B------:R-:W-:Y:S01]  /*13c0*/  IADD3 R6, P0, R0, UR8, RZ ;  /* 0x0000000800067c10 */ /* 0x000fe2000ff1e0ff */
[----:B------:R-:W-:-:S03]  /*13d0*/  ULDC UR7, c[0x0][0x42c] ;  /* 0x00010b0000077ab9 */ /* 0x000fc60000000800 */
[----:B------:R-:W-:Y:S01]  /*13e0*/  IADD3.X R7, RZ, UR9, RZ, P0, !PT ;  /* 0x00000009ff077c10 */ /* 0x000fe200087fe4ff */
[----:B------:R-:W0:Y:S01]  /*13f0*/  MUFU.RCP64H R3, UR7 ;  /* 0x0000000700037d08 */ /* 0x000e220008001800 */
[----:B------:R-:W-:Y:S01]  /*1400*/  MOV R2, 0x1 ;  /* 0x0000000100027802 */ /* 0x000fe20000000f00 */
[----:B------:R-:W-:-:S03]  /*1410*/  ULDC.64 UR8, c[0x0][0x410] ;  /* 0x0001040000087ab9 */ /* 0x000fc60000000a00 */
[----:B------:R-:W2:Y:S01]  /*1420*/  LDG.E.64 R6, desc[UR4][R6.64] ;  /* 0x0000000406067981 */ /* 0x000ea2000c1e1b00 */
[----:B------:R-:W-:Y:S01]  /*1430*/  IADD3 R10, P1, R11, UR8, RZ ;  /* 0x000000080b0a7c10 */ /* 0x000fe2000ff3e0ff */
[----:B------:R-:W-:Y:S04]  /*1440*/  BSSY B1, `(.L_x_14845) ;  /* 0x0000012000017945 */ /* 0x000fe80003800000 */
[----:B------:R-:W-:Y:S01]  /*1450*/  IMAD.X R11, RZ, RZ, UR9, P1 ;  /* 0x00000009ff0b7e24 */ /* 0x000fe200088e06ff */
[----:B0-----:R-:W-:-:S08]  /*1460*/  DFMA R8, R2, -R12, 1 ;  /* 0x3ff000000208742b */ /* 0x001fd0000000080c */
[----:B------:R-:W-:-:S08]  /*1470*/  DFMA R8, R8, R8, R8 ;  /* 0x000000080808722b */ /* 0x000fd00000000008 */
[----:B------:R-:W-:-:S08]  /*1480*/  DFMA R8, R2, R8, R2 ;  /* 0x000000080208722b */ /* 0x000fd00000000002 */
[----:B------:R-:W-:-:S08]  /*1490*/  DFMA R2, R8, -R12, 1 ;  /* 0x3ff000000802742b */ /* 0x000fd0000000080c */
[----:B------:R-:W-:-:S08]  /*14a0*/  DFMA R2, R8, R2, R8 ;  /* 0x000000020802722b */ /* 0x000fd00000000008 */
[----:B--2---:R-:W-:Y:S01]  /*14b0*/  DMUL R8, R6, R2 ;  /* 0x0000000206087228 */ /* 0x004fe20000000000 */
[----:B------:R-:W-:-:S07]  /*14c0*/  FSETP.GEU.AND P2, PT, |R7|, 6.5827683646048100446e-37, PT ;  /* 0x036000000700780b */ /* 0x000fce0003f4e200 */
[----:B------:R-:W-:-:S08]  /*14d0*/  DFMA R12, R8, -R12, R6 ;  /* 0x8000000c080c722b */ /* 0x000fd00000000006 */
[----:B------:R-:W-:-:S10]  /*14e0*/  DFMA R2, R2, R12, R8 ;  /* 0x0000000c0202722b */ /* 0x000fd40000000008 */
[----:B------:R-:W-:-:S05]  /*14f0*/  FFMA R0, RZ, UR7, R3 ;  /* 0x00000007ff007c23 */ /* 0x000fca0008000003 */
[----:B------:R-:W-:-:S13]  /*1500*/  FSETP.GT.AND P0, PT, |R0|, 1.469367938527859385e-39, PT ;  /* 0x001000000000780b */ /* 0x000fda0003f04200 */
[----:B------:R-:W-:Y:S05]  /*1510*/  @P0 BRA P2, `(.L_x_14846) ;  /* 0x0000000000100947 */ /* 0x000fea0001000000 */
[----:B------:R-:W-:-:S07]  /*1520*/  MOV R0, 0x1540 ;  /* 0x0000154000007802 */ /* 0x000fce0000000f00 */
[----:B------:R-:W-:Y:S05]  /*1530*/  CALL.REL.NOINC `($__internal_51_$__cuda_sm20_div_rn_f64_full) ;  /* 0x0000001400607944 */ /* 0x000fea0003c00000 */
[----:B------:R-:W-:Y:S02]  /*1540*/  MOV R2, R12 ;  /* 0x0000000c00027202 */ /* 0x000fe40000000f00 */
[----:B------:R-:W-:-:S07]  /*1550*/  MOV R3, R13 ;  /* 0x0000000d00037202 */ /* 0x000fce0000000f00 */
.L_x_14846:
[----:B------:R-:W-:Y:S05]  /*1560*/  BSYNC B1 ;  /* 0x0000000000017941 */ /* 0x000fea0003800000 */
.L_x_14845:
[----:B------:R0:W-:Y:S01]  /*1570*/  STG.E.64 desc[UR4][R10.64], R2 ;  /* 0x000000020a007986 */ /* 0x0001e2000c101b04 */
[----:B------:R-:W-:-:S05]  /*1580*/  IMAD R7, R21, 0x100, R20 ;  /* 0x0000010015077824 */ /* 0x000fca00078e0214 */
[----:B------:R-:W-:-:S07]  /*1590*/  IADD3 R7, R7, 0x80, RZ ;  /* 0x0000008007077810 */ /* 0x000fce0007ffe0ff */
.L_x_14843:
[----:B------:R-:W-:Y:S05]  /*15a0*/  BSYNC B0 ;  /* 0x0000000000007941 */ /* 0x000fea0003800000 */
.L_x_14842:
[----:B------:R-:W-:Y:S02]  /*15b0*/  ULDC UR7, c[0x0][0x210] ;  /* 0x0000840000077ab9 */ /* 0x000fe40000000800 */
[----:B------:R-:W-:-:S13]  /*15c0*/  ISETP.GE.AND P0, PT, R7, UR7, PT ;  /* 0x0000000707007c0c */ /* 0x000fda000bf06270 */
[----:B------:R-:W-:Y:S05]  /*15d0*/  @P0 EXIT ;  /* 0x000000000000094d */ /* 0x000fea0003800000 */
[----:B------:R-:W1:Y:S01]  /*15e0*/  LDC R4, c[0x0][0x218] ;  /* 0x00008600ff047b82 */ /* 0x000e620000000800 */
[----:B------:R-:W-:Y:S01]  /*15f0*/  HFMA2.MMA R0, -RZ, RZ, 0, 0 ;  /* 0x00000000ff007435 */ /* 0x000fe200000001ff */
[----:B0-----:R-:W-:Y:S01]  /*1600*/  IMAD.MOV.U32 R11, RZ, RZ, RZ ;  /* 0x000000ffff0b7224 */ /* 0x001fe200078e00ff */
        /* <DEDUP_REMOVED lines=295> */
[C---:B------:R-:W-:Y:S02]  /*2880*/  IMAD R11, R2.reuse, UR8, R11 ;  /* 0x00000008020b7c24 */ /* 0x040fe4000f8e020b */
[----:B-1----:R-:W-:Y:S02]  /*2890*/  @P0 IMAD R8, R17, R8, R9 ;  /* 0x0000000811080224 */ /* 0x002fe400078e0209 */
[----:B------:R-:W-:Y:S02]  /*28a0*/  IMAD R0, R2, UR9, R0 ;  /* 0x0000000902007c24 */ /* 0x000fe4000f8e0200 */
[C---:B--2---:R-:W-:Y:S02]  /*28b0*/  @P0 IMAD R11, R8.reuse, R6, R11 ;  /* 0x00000006080b0224 */ /* 0x044fe400078e020b */
[----:B------:R-:W-:-:S07]  /*28c0*/  @P0 IMAD R0, R8, R7, R0 ;  /* 0x0000000708000224 */ /* 0x000fce00078e0200 */
.L_x_14847:
        /* <DEDUP_REMOVED lines=28> */
.L_x_14849:
[----:B------:R-:W-:Y:S05]  /*2a90*/  BSYNC B0 ;  /* 0x0000000000007941 */ /* 0x000fea0003800000 */
.L_x_14848:
[----:B------:R-:W-:Y:S01]  /*2aa0*/  STG.E.64 desc[UR4][R10.64], R2 ;  /* 0x000000020a007986 */ /* 0x000fe2000c101b04 */
[----:B------:R-:W-:Y:S05]  /*2ab0*/  EXIT ;  /* 0x000000000000794d */ /* 0x000fea0003800000 */
        .weak           $__internal_51_$__cuda_sm20_div_rn_f64_full
        .type           $__internal_51_$__cuda_sm20_div_rn_f64_full,@function
        .size           $__internal_51_$__cuda_sm20_div_rn_f64_full,(.L_x_19306 - $__internal_51_$__cuda_sm20_div_rn_f64_full)
$__internal_51_$__cuda_sm20_div_rn_f64_full:
[C---:B------:R-:W-:Y:S01]  /*2ac0*/  FSETP.GEU.AND P0, PT, |R5|.reuse, 1.469367938527859385e-39, PT ;  /* 0x001000000500780b */ /* 0x040fe20003f0e200 */
[----:B------:R-:W-:Y:S01]  /*2ad0*/  IMAD.U32 R2, RZ, RZ, UR6 ;  /* 0x00000006ff027e24 */ /* 0x000fe2000f8e00ff */
[----:B------:R-:W-:Y:S01]  /*2ae0*/  MOV R4, UR6 ;  /* 0x0000000600047c02 */ /* 0x000fe20008000f00 */
[----:B------:R-:W-:Y:S01]  /*2af0*/  BSSY B2, `(.L_x_14850) ;  /* 0x0000055000027945 */ /* 0x000fe20003800000 */
[----:B------:R-:W-:Y:S02]  /*2b00*/  LOP3.LUT R3, R5, 0x800fffff, RZ, 0xc0, !PT ;  /* 0x800fffff05037812 */ /* 0x000fe400078ec0ff */
[----:B------:R-:W-:Y:S02]  /*2b10*/  FSETP.GEU.AND P2, PT, |R7|, 1.469367938527859385e-39, PT ;  /* 0x001000000700780b */ /* 0x000fe40003f4e200 */
[----:B------:R-:W-:Y:S02]  /*2b20*/  LOP3.LUT R3, R3, 0x3ff00000, RZ, 0xfc, !PT ;  /* 0x3ff0000003037812 */ /* 0x000fe400078efcff */
[----:B------:R-:W-:-:S02]  /*2b30*/  MOV R14, 0x1 ;  /* 0x00000001000e7802 */ /* 0x000fc40000000f00 */
[----:B------:R-:W-:Y:S01]  /*2b40*/  LOP3.LUT R12, R7, 0x7ff00000, RZ, 0xc0, !PT ;  /* 0x7ff00000070c7812 */ /* 0x000fe200078ec0ff */
[----:B------:R-:W-:Y:S01]  /*2b50*/  @!P0 DMUL R2, R4, 8.98846567431157953865e+307 ;  /* 0x7fe0000004028828 */ /* 0x000fe20000000000 */
[----:B------:R-:W-:-:S03]  /*2b60*/  LOP3.LUT R23, R5, 0x7ff00000, RZ, 0xc0, !PT ;  /* 0x7ff0000005177812 */ /* 0x000fc600078ec0ff */
[----:B------:R-:W-:Y:S01]  /*2b70*/  IMAD.MOV.U32 R22, RZ, RZ, R12 ;  /* 0x000000ffff167224 */ /* 0x000fe200078e000c */
[----:B------:R-:W-:Y:S01]  /*2b80*/  ISETP.GE.U32.AND P1, PT, R12, R23, PT ;  /* 0x000000170c00720c */ /* 0x000fe20003f26070 */
[----:B------:R-:W0:Y:S01]  /*2b90*/  MUFU.RCP64H R15, R3 ;  /* 0x00000003000f7308 */ /* 0x000e220000001800 */
[----:B------:R-:W-:-:S03]  /*2ba0*/  @!P2 LOP3.LUT R13, R5, 0x7ff00000, RZ, 0xc0, !PT ;  /* 0x7ff00000050da812 */ /* 0x000fc600078ec0ff */
[----:B------:R-:W-:Y:S02]  /*2bb0*/  @!P0 LOP3.LUT R23, R3, 0x7ff00000, RZ, 0xc0, !PT ;  /* 0x7ff0000003178812 */ /* 0x000fe400078ec0ff */
[----:B------:R-:W-:Y:S01]  /*2bc0*/  @!P2 ISETP.GE.U32.AND P3, PT, R12, R13, PT ;  /* 0x0000000d0c00a20c */ /* 0x000fe20003f66070 */
[----:B------:R-:W-:Y:S01]  /*2bd0*/  IMAD.MOV.U32 R13, RZ, RZ, 0x1ca00000 ;  /* 0x1ca00000ff0d7424 */ /* 0x000fe200078e00ff */
[----:B------:R-:W-:-:S04]  /*2be0*/  IADD3 R25, R23, -0x1, RZ ;  /* 0xffffffff17197810 */ /* 0x000fc80007ffe0ff */
[----:B------:R-:W-:-:S04]  /*2bf0*/  @!P2 SEL R17, R13, 0x63400000, !P3 ;  /* 0x634000000d11a807 */ /* 0x000fc80005800000 */
[----:B------:R-:W-:Y:S01]  /*2c00*/  @!P2 LOP3.LUT R18, R17, 0x80000000, R7, 0xf8, !PT ;  /* 0x800000001112a812 */ /* 0x000fe200078ef807 */
[----:B0-----:R-:W-:-:S03]  /*2c10*/  DFMA R8, R14, -R2, 1 ;  /* 0x3ff000000e08742b */ /* 0x001fc60000000802 */
[----:B------:R-:W-:Y:S02]  /*2c20*/  @!P2 LOP3.LUT R19, R18, 0x100000, RZ, 0xfc, !PT ;  /* 0x001000001213a812 */ /* 0x000fe400078efcff */
[----:B------:R-:W-:-:S03]  /*2c30*/  @!P2 MOV R18, RZ ;  /* 0x000000ff0012a202 */ /* 0x000fc60000000f00 */
[----:B------:R-:W-:-:S08]  /*2c40*/  DFMA R8, R8, R8, R8 ;  /* 0x000000080808722b */ /* 0x000fd00000000008 */
[----:B------:R-:W-:Y:S01]  /*2c50*/  DFMA R14, R14, R8, R14 ;  /* 0x000000080e0e722b */ /* 0x000fe2000000000e */
[----:B------:R-:W-:Y:S02]  /*2c60*/  SEL R9, R13, 0x63400000, !P1 ;  /* 0x634000000d097807 */ /* 0x000fe40004800000 */
[----:B------:R-:W-:Y:S02]  /*2c70*/  MOV R8, R6 ;  /* 0x0000000600087202 */ /* 0x000fe40000000f00 */
        /* <DEDUP_REMOVED lines=12> */
[----:B------:R-:W-:Y:S02]  /*2d40*/  LOP3.LUT R7, R5, 0x7ff00000, RZ, 0xc0, !PT ;  /* 0x7ff0000005077812 */ /* 0x000fe400078ec0ff */
[----:B------:R-:W-:Y:S02]  /*2d50*/  MOV R14, RZ ;  /* 0x000000ff000e7202 */ /* 0x000fe40000000f00 */
        /* <DEDUP_REMOVED lines=25> */
.L_x_14851:
        /* <DEDUP_REMOVED lines=13> */
[----:B------:R-:W-:Y:S02]  /*2fc0*/  @P0 MOV R12, RZ ;  /* 0x000000ff000c0202 */ /* 0x000fe40000000f00 */
[----:B------:R-:W-:Y:S01]  /*2fd0*/  @P0 MOV R13, R2 ;  /* 0x00000002000d0202 */ /* 0x000fe20000000f00 */
[----:B------:R-:W-:Y:S06]  /*2fe0*/  BRA `(.L_x_14852) ;  /* 0x0000000000147947 */ /* 0x000fec0003800000 */
.L_x_14854:
[----:B------:R-:W-:Y:S01]  /*2ff0*/  LOP3.LUT R13, R5, 0x80000, RZ, 0xfc, !PT ;  /* 0x00080000050d7812 */ /* 0x000fe200078efcff */
[----:B------:R-:W-:Y:S01]  /*3000*/  IMAD.MOV.U32 R12, RZ, RZ, R4 ;  /* 0x000000ffff0c7224 */ /* 0x000fe200078e0004 */
[----:B------:R-:W-:Y:S06]  /*3010*/  BRA `(.L_x_14852) ;  /* 0x0000000000087947 */ /* 0x000fec0003800000 */
.L_x_14853:
[----:B------:R-:W-:Y:S02]  /*3020*/  LOP3.LUT R13, R7, 0x80000, RZ, 0xfc, !PT ;  /* 0x00080000070d7812 */ /* 0x000fe400078efcff */
[----:B------:R-:W-:-:S07]  /*3030*/  MOV R12, R6 ;  /* 0x00000006000c7202 */ /* 0x000fce0000000f00 */
.L_x_14852:
[----:B------:R-:W-:Y:S05]  /*3040*/  BSYNC B2 ;  /* 0x0000000000027941 */ /* 0x000fea0003800000 */
.L_x_14850:
[----:B------:R-:W-:Y:S01]  /*3050*/  HFMA2.MMA R3, -RZ, RZ, 0, 0 ;  /* 0x00000000ff037435 */ /* 0x000fe200000001ff */
[----:B------:R-:W-:-:S05]  /*3060*/  MOV R2, R0 ;  /* 0x0000000000027202 */ /* 0x000fca0000000f00 */
[----:B------:R-:W-:Y:S05]  /*3070*/  RET.REL.NODEC R2 `(_ZN2at6native18elementwise_kernelILi128ELi2EZNS0_22gpu_kernel_impl_nocastINS0_13BUnaryFunctorIdddNS0_15binary_internal10DivFunctorIdEEEEEEvRNS_18TensorIteratorBaseERKT_EUliE_EEviT1_) ;  /* 0xffffffcc02e07950 */ /* 0x000fea0003c3ffff */
.L_x_14855:
        /* <DEDUP_REMOVED lines=16> */
.L_x_19306:


//--------------------- .text._ZN2at6native27unrolled_elementwise_kernelINS0_13BUnaryFunctorIdddNS0_15binary_internal10DivFunctorIdEEEESt5arrayIPcLm2EELi4E23TrivialOffsetCalculatorILi1EjESB_NS0_6memory15LoadWithoutCastENSC_16StoreWithoutCastEEEviT_T0_T2_T3_T4_T5_ --------------------------
	.section	.text._ZN2at6native27unrolled_elementwise_kernelINS0_13BUnaryFunctorIdddNS0_15binary_internal10DivFunctorIdEEEESt5arrayIPcLm2EELi4E23TrivialOffsetCalculatorILi1EjESB_NS0_6memory15LoadWithoutCastENSC_16StoreWithoutCastEEEviT_T0_T2_T3_T4_T5_,"ax",@progbits
	.align	128
        .global         _ZN2at6native27unrolled_elementwise_kernelINS0_13BUnaryFunctorIdddNS0_15binary_internal10DivFunctorIdEEEESt5arrayIPcLm2EELi4E23TrivialOffsetCalculatorILi1EjESB_NS0_6memory15LoadWithoutCastENSC_16StoreWithoutCastEEEviT_T0_T2_T3_T4_T5_
        .type           _ZN2at6native27unrolled_elementwise_kernelINS0_13BUnaryFunctorIdddNS0_15binary_internal10DivFunctorIdEEEESt5arrayIPcLm2EELi4E23TrivialOffsetCalculatorILi1EjESB_NS0_6memory15LoadWithoutCastENSC_16StoreWithoutCastEEEviT_T0_T2_T3_T4_T5_,@function
        .size           _ZN2at6native27unrolled_elementwise_kernelINS0_13BUnaryFunctorIdddNS0_15binary_internal10DivFunctorIdEEEESt5arrayIPcLm2EELi4E23TrivialOffsetCalculatorILi1EjESB_NS0_6memory15LoadWithoutCastENSC_16StoreWithoutCastEEEviT_T0_T2_T3_T4_T5_,(.L_x_19307 - _ZN2at6native27unrolled_elementwise_kernelINS0_13BUnaryFunctorIdddNS0_15binary_internal10DivFunctorIdEEEESt5arrayIPcLm2EELi4E23TrivialOffsetCalculatorILi1EjESB_NS0_6memory15LoadWithoutCastENSC_16StoreWithoutCastEEEviT_T0_T2_T3_T4_T5_)
        .other          _ZN2at6native27unrolled_elementwise_kernelINS0_13BUnaryFunctorIdddNS0_15binary_internal10DivFunctorIdEEEESt5arrayIPcLm2EELi4E23TrivialOffsetCalculatorILi1EjESB_NS0_6memory15LoadWithoutCastENSC_16StoreWithoutCastEEEviT_T0_T2_T3_T4_T5_,@"STO_CUDA_ENTRY STV_DEFAULT"
_ZN2at6native27unrolled_elementwise_kernelINS0_13BUnaryFunctorIdddNS0_15binary_internal10DivFunctorIdEEEESt5arrayIPcLm2EELi4E23TrivialOffsetCalculatorILi1EjESB_NS0_6memory15LoadWithoutCastENSC_16StoreWithoutCastEEEviT_T0_T2_T3_T4_T5_:
.text._ZN2at6native27unrolled_elementwise_kernelINS0_13BUnaryFunctorIdddNS0_15binary_internal10DivFunctorIdEEEESt5arrayIPcLm2EELi4E23TrivialOffsetCalculatorILi1EjESB_NS0_6memory15LoadWithoutCastENSC_16StoreWithoutCastEEEviT_T0_T2_T3_T4_T5_:
[----:B------:R-:W-:Y:S01]  /*0000*/  LDC R1, c[0x0][0x28] ;  /* 0x00000a00ff017b82 */ /* 0x000fe20000000800 */
[----:B------:R-:W0:Y:S07]  /*0010*/  S2R R8, SR_CTAID.X ;  /* 0x0000000000087919 */ /* 0x000e2e0000002500 */
[----:B------:R-:W0:Y:S01]  /*0020*/  LDC R3, c[0x0][0x210] ;  /* 0x00008400ff037b82 */ /* 0x000e220000000800 */
[----:B------:R-:W-:Y:S01]  /*0030*/  CS2R R16, SRZ ;  /* 0x0000000000107805 */ /* 0x000fe2000001ff00 */
[----:B------:R-:W-:Y:S01]  /*0040*/  ULDC.64 UR4, c[0x0][0x208] ;  /* 0x0000820000047ab9 */ /* 0x000fe20000000a00 */
[----:B------:R-:W1:Y:S01]  /*0050*/  S2R R9, SR_TID.X ;  /* 0x0000000000097919 */ /* 0x000e620000002100 */
[----:B0-----:R-:W-:-:S02]  /*0060*/  IMAD R10, R8, -0x200, R3 ;  /* 0xfffffe00080a7824 */ /* 0x001fc400078e0203 */
[----:B-1----:R-:W-:-:S03]  /*0070*/  IMAD.MOV.U32 R11, RZ, RZ, R9 ;  /* 0x000000ffff0b7224 */ /* 0x002fc600078e0009 */
[----:B------:R-:W-:-:S13]  /*0080*/  ISETP.GE.AND P1, PT, R9, R10, PT ;  /* 0x0000000a0900720c */ /* 0x000fda0003f26270 */
[----:B------:R-:W-:Y:S01]  /*0090*/  @!P1 IMAD R15, R8, 0x200, R11 ;  /* 0x00000200080f9824 */ /* 0x000fe200078e020b */
[----:B------:R-:W0:Y:S01]  /*00a0*/  @!P1 LDC.64 R2, c[0x0][0x230] ;  /* 0x00008c00ff029b82 */ /* 0x000e220000000a00 */
[----:B------:R-:W-:-:S05]  /*00b0*/  @!P1 VIADD R11, R11, 0x80 ;  /* 0x000000800b0b9836 */ /* 0x000fca0000000000 */
[----:B------:R-:W-:-:S13]  /*00c0*/  ISETP.GE.AND P0, PT, R11, R10, PT ;  /* 0x0000000a0b00720c */ /* 0x000fda0003f06270 */
[----:B------:R-:W-:Y:S01]  /*00d0*/  @!P0 IMAD R19, R8, 0x200, R11 ;  /* 0x0000020008138824 */ /* 0x000fe200078e020b */
[----:B------:R-:W1:Y:S01]  /*00e0*/  @!P0 LDC.64 R4, c[0x0][0x230] ;  /* 0x00008c00ff048b82 */ /* 0x000e620000000a00 */
[----:B------:R-:W-:Y:S02]  /*00f0*/  @!P0 VIADD R11, R11, 0x80 ;  /* 0x000000800b0b8836 */ /* 0x000fe40000000000 */
[----:B0-----:R-:W-:Y:S01]  /*0100*/  @!P1 IMAD.WIDE.U32 R2, R15, 0x8, R2 ;  /* 0x000000080f029825 */ /* 0x001fe200078e0002 */
[----:B------:R-:W-:Y:S02]  /*0110*/  CS2R R14, SRZ ;  /* 0x00000000000e7805 */ /* 0x000fe4000001ff00 */
[----:B------:R-:W-:-:S13]  /*0120*/  ISETP.GE.AND P3, PT, R11, R10, PT ;  /* 0x0000000a0b00720c */ /* 0x000fda0003f66270 */
[----:B------:R-:W-:Y:S01]  /*0130*/  @!P3 IMAD R21, R8, 0x200, R11 ;  /* 0x000002000815b824 */ /* 0x000fe200078e020b */
[----:B------:R-:W0:Y:S01]  /*0140*/  @!P3 LDC.64 R6, c[0x0][0x230] ;  /* 0x00008c00ff06bb82 */ /* 0x000e220000000a00 */
[----:B------:R-:W-:Y:S02]  /*0150*/  @!P3 VIADD R11, R11, 0x80 ;  /* 0x000000800b0bb836 */ /* 0x000fe40000000000 */
[----:B-1----:R-:W-:Y:S01]  /*0160*/  @!P0 IMAD.WIDE.U32 R18, R19, 0x8, R4 ;  /* 0x0000000813128825 */ /* 0x002fe200078e0004 */
[----:B------:R-:W-:Y:S02]  /*0170*/  CS2R R4, SRZ ;  /* 0x0000000000047805 */ /* 0x000fe4000001ff00 */
[----:B------:R-:W-:-:S04]  /*0180*/  ISETP.GE.AND P2, PT, R11, R10, PT ;  /* 0x0000000a0b00720c */ /* 0x000fc80003f46270 */
[----:B------:R1:W5:Y:S09]  /*0190*/  @!P1 LDG.E.64 R4, desc[UR4][R2.64] ;  /* 0x0000000402049981 */ /* 0x000372000c1e1b00 */
[----:B------:R-:W2:Y:S01]  /*01a0*/  @!P2 LDC.64 R12, c[0x0][0x230] ;  /* 0x00008c00ff0cab82 */ /* 0x000ea20000000a00 */
[----:B------:R-:W-:-:S02]  /*01b0*/  @!P2 IMAD R11, R8, 0x200, R11 ;  /* 0x00000200080ba824 */ /* 0x000fc400078e020b */
[----:B0-----:R-:W-:Y:S01]  /*01c0*/  @!P3 IMAD.WIDE.U32 R20, R21, 0x8, R6 ;  /* 0x000000081514b825 */ /* 0x001fe200078e0006 */
[----:B------:R-:W-:-:S04]  /*01d0*/  CS2R R6, SRZ ;  /* 0x0000000000067805 */ /* 0x000fc8000001ff00 */
[----:B------:R1:W5:Y:S04]  /*01e0*/  @!P3 LDG.E.64 R14, desc[UR4][R20.64] ;  /* 0x00000004140eb981 */ /* 0x000368000c1e1b00 */
[----:B------:R1:W5:Y:S01]  /*01f0*/  @!P0 LDG.E.64 R6, desc[UR4][R18.64] ;  /* 0x0000000412068981 */ /* 0x000362000c1e1b00 */
[----:B--2---:R-:W-:-:S05]  /*0200*/  @!P2 IMAD.WIDE.U32 R12, R11, 0x8, R12 ;  /* 0x000000080b0ca825 */ /* 0x004fca00078e000c */
[----:B------:R1:W5:Y:S01]  /*0210*/  @!P2 LDG.E.64 R16, desc[UR4][R12.64] ;  /* 0x000000040c10a981 */ /* 0x000362000c1e1b00 */
[----:B------:R-:W0:Y:S01]  /*0220*/  LDC R11, c[0x0][0x224] ;  /* 0x00008900ff0b7b82 */ /* 0x000e220000000800 */
[----:B------:R-:W-:Y:S01]  /*0230*/  ULDC UR6, c[0x0][0x220] ;  /* 0x0000880000067ab9 */ /* 0x000fe20000000800 */
[----:B------:R-:W-:Y:S04]  /*0240*/  BSSY B0, `(.L_x_14856) ;  /* 0x0000018000007945 */ /* 0x000fe80003800000 */
[----:B------:R-:W-:Y:S05]  /*0250*/  @P1 BRA `(.L_x_14857) ;  /* 0x0000000000581947 */ /* 0x000fea0003800000 */
[----:B-1----:R-:W1:Y:S01]  /*0260*/  LDC.64 R18, c[0x0][0x220] ;  /* 0x00008800ff127b82 */ /* 0x002e620000000a00 */
[----:B------:R-:W-:Y:S01]  /*0270*/  ULDC UR7, c[0x0][0x224] ;  /* 0x0000890000077ab9 */ /* 0x000fe20000000800 */
[----:B------:R-:W-:Y:S01]  /*0280*/  HFMA2.MMA R2, -RZ, RZ, 0, 5.9604644775390625e-08 ;  /* 0x00000001ff027435 */ /* 0x000fe200000001ff */
[----:B------:R-:W1:Y:S01]  /*0290*/  MUFU.RCP64H R3, UR7 ;  /* 0x0000000700037d08 */ /* 0x000e620008001800 */
[----:B-----5:R-:W-:-:S06]  /*02a0*/  FSETP.GEU.AND P2, PT, |R5|, 6.5827683646048100446e-37, PT ;  /* 0x036000000500780b */ /* 0x020fcc0003f4e200 */
        /* <DEDUP_REMOVED lines=12> */
[----:B------:R-:W-:Y:S01]  /*0370*/  MOV R0, 0x3a0 ;  /* 0x000003a000007802 */ /* 0x000fe20000000f00 */
[----:B------:R-:W-:-:S07]  /*0380*/  IMAD.MOV.U32 R23, RZ, RZ, R5 ;  /* 0x000000ffff177224 */ /* 0x000fce00078e0005 */
[----:B0-----:R-:W-:Y:S05]  /*0390*/  CALL.REL.NOINC `($__internal_52_$__cuda_sm20_div_rn_f64_full) ;  /* 0x0000000400bc7944 */ /* 0x001fea0003c00000 */
[----:B------:R-:W-:Y:S02]  /*03a0*/  IMAD.MOV.U32 R2, RZ, RZ, R18 ;  /* 0x000000ffff027224 */ /* 0x000fe400078e0012 */
[----:B------:R-:W-:-:S07]  /*03b0*/  IMAD.MOV.U32 R3, RZ, RZ, R19 ;  /* 0x000000ffff037224 */ /* 0x000fce00078e0013 */
.L_x_14857:
[----:B------:R-:W-:Y:S05]  /*03c0*/  BSYNC B0 ;  /* 0x0000000000007941 */ /* 0x000fea0003800000 */
.L_x_14856:
[----:B-----5:R-:W-:Y:S01]  /*03d0*/  VIADD R5, R9, 0x80 ;  /* 0x0000008009057836 */ /* 0x020fe20000000000 */
[----:B------:R-:W-:Y:S04]  /*03e0*/  BSSY B0, `(.L_x_14858) ;  /* 0x0000019000007945 */ /* 0x000fe80003800000 */
[----:B------:R-:W-:-:S13]  /*03f0*/  ISETP.GE.AND P0, PT, R5, R10, PT ;  /* 0x0000000a0500720c */ /* 0x000fda0003f06270 */
[----:B------:R-:W-:Y:S05]  /*0400*/  @P0 BRA `(.L_x_14859) ;  /* 0x0000000000580947 */ /* 0x000fea0003800000 */
[----:B-1----:R-:W1:Y:S01]  /*0410*/  LDC.64 R12, c[0x0][0x220] ;  /* 0x00008800ff0c7b82 */ /* 0x002e620000000a00 */
[----:B------:R-:W-:Y:S01]  /*0420*/  ULDC UR7, c[0x0][0x224] ;  /* 0x0000890000077ab9 */ /* 0x000fe20000000800 */
[----:B------:R-:W-:Y:S01]  /*0430*/  IMAD.MOV.U32 R4, RZ, RZ, 0x1 ;  /* 0x00000001ff047424 */ /* 0x000fe200078e00ff */
[----:B------:R-:W1:Y:S01]  /*0440*/  MUFU.RCP64H R5, UR7 ;  /* 0x0000000700057d08 */ /* 0x000e620008001800 */
[----:B------:R-:W-:-:S04]  /*0450*/  FSETP.GEU.AND P2, PT, |R7|, 6.5827683646048100446e-37, PT ;  /* 0x036000000700780b */ /* 0x000fc80003f4e200 */
        /* <DEDUP_REMOVED lines=12> */
[----:B------:R-:W-:Y:S02]  /*0520*/  MOV R23, R7 ;  /* 0x0000000700177202 */ /* 0x000fe40000000f00 */
[----:B------:R-:W-:-:S07]  /*0530*/  MOV R0, 0x550 ;  /* 0x0000055000007802 */ /* 0x000fce0000000f00 */
[----:B0-----:R-:W-:Y:S05]  /*0540*/  CALL.REL.NOINC `($__internal_52_$__cuda_sm20_div_rn_f64_full) ;  /* 0x0000000400507944 */ /* 0x001fea0003c00000 */
[----:B------:R-:W-:Y:S02]  /*0550*/  IMAD.MOV.U32 R4, RZ, RZ, R18 ;  /* 0x000000ffff047224 */ /* 0x000fe400078e0012 */
[----:B------:R-:W-:-:S07]  /*0560*/  IMAD.MOV.U32 R5, RZ, RZ, R19 ;  /* 0x000000ffff057224 */ /* 0x000fce00078e0013 */
.L_x_14859:
[----:B------:R-:W-:Y:S05]  /*0570*/  BSYNC B0 ;  /* 0x0000000000007941 */ /* 0x000fea0003800000 */
.L_x_14858:
[----:B------:R-:W-:Y:S01]  /*0580*/  VIADD R7, R9, 0x100 ;  /* 0x0000010009077836 */ /* 0x000fe20000000000 */
        /* <DEDUP_REMOVED lines=23> */
[----:B------:R-:W-:Y:S01]  /*0700*/  IMAD.MOV.U32 R6, RZ, RZ, R18 ;  /* 0x000000ffff067224 */ /* 0x000fe200078e0012 */
[----:B------:R-:W-:-:S07]  /*0710*/  MOV R7, R19 ;  /* 0x0000001300077202 */ /* 0x000fce0000000f00 */
.L_x_14861:
[----:B------:R-:W-:Y:S05]  /*0720*/  BSYNC B0 ;  /* 0x0000000000007941 */ /* 0x000fea0003800000 */
.L_x_14860:
[----:B-1----:R-:W-:Y:S01]  /*0730*/  VIADD R13, R9, 0x180 ;  /* 0x00000180090d7836 */ /* 0x002fe20000000000 */
[----:B------:R-:W-:Y:S04]  /*0740*/  BSSY B0, `(.L_x_14862) ;  /* 0x0000019000007945 */ /* 0x000fe80003800000 */
[----:B------:R-:W-:-:S13]  /*0750*/  ISETP.GE.AND P0, PT, R13, R10, PT ;  /* 0x0000000a0d00720c */ /* 0x000fda0003f06270 */
[----:B------:R-:W-:Y:S05]  /*0760*/  @P0 BRA `(.L_x_14863) ;  /* 0x0000000000580947 */ /* 0x000fea0003800000 */
[----:B------:R-:W1:Y:S01]  /*0770*/  LDC.64 R18, c[0x0][0x220] ;  /* 0x00008800ff127b82 */ /* 0x000e620000000a00 */
        /* <DEDUP_REMOVED lines=21> */
.L_x_14863:
[----:B------:R-:W-:Y:S05]  /*08d0*/  BSYNC B0 ;  /* 0x0000000000007941 */ /* 0x000fea0003800000 */
.L_x_14862:
[----:B0-----:R-:W0:Y:S01]  /*08e0*/  @!P1 S2R R11, SR_TID.X ;  /* 0x00000000000b9919 */ /* 0x001e220000002100 */
[----:B------:R-:W1:Y:S01]  /*08f0*/  @!P1 LDC.64 R12, c[0x0][0x228] ;  /* 0x00008a00ff0c9b82 */ /* 0x000e620000000a00 */
[----:B------:R-:W-:Y:S01]  /*0900*/  BSSY B0, `(.L_x_14864) ;  /* 0x0000011000007945 */ /* 0x000fe20003800000 */
[----:B0-----:R-:W-:Y:S01]  /*0910*/  @!P1 IADD3 R9, R11, 0x80, RZ ;  /* 0x000000800b099810 */ /* 0x001fe20007ffe0ff */
[----:B------:R-:W-:-:S03]  /*0920*/  @!P1 IMAD R11, R8, 0x200, R11 ;  /* 0x00000200080b9824 */ /* 0x000fc600078e020b */
[----:B------:R-:W-:Y:S01]  /*0930*/  ISETP.GE.AND P0, PT, R9, R10, PT ;  /* 0x0000000a0900720c */ /* 0x000fe20003f06270 */
[----:B-1----:R-:W-:-:S05]  /*0940*/  @!P1 IMAD.WIDE.U32 R12, R11, 0x8, R12 ;  /* 0x000000080b0c9825 */ /* 0x002fca00078e000c */
[----:B------:R0:W-:Y:S07]  /*0950*/  @!P1 STG.E.64 desc[UR4][R12.64], R2 ;  /* 0x000000020c009986 */ /* 0x0001ee000c101b04 */
[----:B------:R-:W-:Y:S05]  /*0960*/  @P0 BRA `(.L_x_14865) ;  /* 0x0000000000280947 */ /* 0x000fea0003800000 */
[----:B0-----:R-:W0:Y:S01]  /*0970*/  LDC.64 R12, c[0x0][0x228] ;  /* 0x00008a00ff0c7b82 */ /* 0x001e220000000a00 */
[----:B------:R-:W-:Y:S02]  /*0980*/  IMAD R3, R8, 0x200, R9 ;  /* 0x0000020008037824 */ /* 0x000fe400078e0209 */
[----:B------:R-:W-:-:S05]  /*0990*/  VIADD R9, R9, 0x80 ;  /* 0x0000008009097836 */ /* 0x000fca0000000000 */
[----:B------:R-:W-:-:S13]  /*09a0*/  ISETP.GE.AND P0, PT, R9, R10, PT ;  /* 0x0000000a0900720c */ /* 0x000fda0003f06270 */
[----:B------:R-:W-:Y:S02]  /*09b0*/  @!P0 IMAD R11, R8, 0x200, R9 ;  /* 0x00000200080b8824 */ /* 0x000fe400078e0209 */
[----:B------:R-:W-:Y:S02]  /*09c0*/  @!P0 VIADD R9, R9, 0x80 ;  /* 0x0000008009098836 */ /* 0x000fe40000000000 */
[----:B0-----:R-:W-:-:S04]  /*09d0*/  IMAD.WIDE.U32 R2, R3, 0x8, R12 ;  /* 0x0000000803027825 */ /* 0x001fc800078e000c */
[----:B------:R-:W-:Y:S01]  /*09e0*/  @!P0 IMAD.WIDE.U32 R12, R11, 0x8, R12 ;  /* 0x000000080b0c8825 */ /* 0x000fe200078e000c */
[----:B------:R1:W-:Y:S04]  /*09f0*/  STG.E.64 desc[UR4][R2.64], R4 ;  /* 0x0000000402007986 */ /* 0x0003e8000c101b04 */
[----:B------:R1:W-:Y:S02]  /*0a00*/  @!P0 STG.E.64 desc[UR4][R12.64], R6 ;  /* 0x000000060c008986 */ /* 0x0003e4000c101b04 */
.L_x_14865:
[----:B------:R-:W-:Y:S05]  /*0a10*/  BSYNC B0 ;  /* 0x0000000000007941 */ /* 0x000fea0003800000 */
.L_x_14864:
[----:B------:R-:W-:-:S13]  /*0a20*/  ISETP.GE.AND P0, PT, R9, R10, PT ;  /* 0x0000000a0900720c */ /* 0x000fda0003f06270 */
[----:B------:R-:W-:Y:S05]  /*0a30*/  @P0 EXIT ;  /* 0x000000000000094d */ /* 0x000fea0003800000 */
[----:B01----:R-:W0:Y:S01]  /*0a40*/  LDC.64 R2, c[0x0][0x228] ;  /* 0x00008a00ff027b82 */ /* 0x003e220000000a00 */
[----:B------:R-:W-:-:S04]  /*0a50*/  IMAD R9, R8, 0x200, R9 ;  /* 0x0000020008097824 */ /* 0x000fc800078e0209 */
[----:B0-----:R-:W-:-:S05]  /*0a60*/  IMAD.WIDE.U32 R2, R9, 0x8, R2 ;  /* 0x0000000809027825 */ /* 0x001fca00078e0002 */
[----:B------:R-:W-:Y:S01]  /*0a70*/  STG.E.64 desc[UR4][R2.64], R14 ;  /* 0x0000000e02007986 */ /* 0x000fe2000c101b04 */
[----:B------:R-:W-:Y:S05]  /*0a80*/  EXIT ;  /* 0x000000000000794d */ /* 0x000fea0003800000 */
        .weak           $__internal_52_$__cuda_sm20_div_rn_f64_full
        .type           $__internal_52_$__cuda_sm20_div_rn_f64_full,@function
        .size           $__internal_52_$__cuda_sm20_div_rn_f64_full,(.L_x_19307 - $__internal_52_$__cuda_sm20_div_rn_f64_full)
$__internal_52_$__cuda_sm20_div_rn_f64_full:
[C---:B------:R-:W-:Y:S01]  /*0a90*/  FSETP.GEU.AND P0, PT, |R11|.reuse, 1.469367938527859385e-39, PT ;  /* 0x001000000b00780b */ /* 0x040fe20003f0e200 */
[----:B------:R-:W-:Y:S01]  /*0aa0*/  IMAD.U32 R20, RZ, RZ, UR6 ;  /* 0x00000006ff147e24 */ /* 0x000fe2000f8e00ff */
[----:B------:R-:W-:Y:S01]  /*0ab0*/  LOP3.LUT R12, R11, 0x800fffff, RZ, 0xc0, !PT ;  /* 0x800fffff0b0c7812 */ /* 0x000fe200078ec0ff */
[----:B------:R-:W-:Y:S01]  /*0ac0*/  IMAD.MOV.U32 R21, RZ, RZ, R11 ;  /* 0x000000ffff157224 */ /* 0x000fe200078e000b */
[----:B------:R-:W-:Y:S01]  /*0ad0*/  MOV R18, UR6 ;  /* 0x0000000600127c02 */ /* 0x000fe20008000f00 */
[----:B------:R-:W-:Y:S01]  /*0ae0*/  IMAD.MOV.U32 R24, RZ, RZ, 0x1 ;  /* 0x00000001ff187424 */ /* 0x000fe200078e00ff */
[----:B------:R-:W-:Y:S01]  /*0af0*/  LOP3.LUT R19, R12, 0x3ff00000, RZ, 0xfc, !PT ;  /* 0x3ff000000c137812 */ /* 0x000fe200078efcff */
[----:B------:R-:W-:Y:S01]  /*0b00*/  BSSY B1, `(.L_x_14866) ;  /* 0x0000052000017945 */ /* 0x000fe20003800000 */
[C---:B------:R-:W-:Y:S02]  /*0b10*/  FSETP.GEU.AND P3, PT, |R23|.reuse, 1.469367938527859385e-39, PT ;  /* 0x001000001700780b */ /* 0x040fe40003f6e200 */
[----:B------:R-:W-:-:S02]  /*0b20*/  LOP3.LUT R12, R23, 0x7ff00000, RZ, 0xc0, !PT ;  /* 0x7ff00000170c7812 */ /* 0x000fc400078ec0ff */
[----:B------:R-:W-:Y:S01]  /*0b30*/  LOP3.LUT R33, R11, 0x7ff00000, RZ, 0xc0, !PT ;  /* 0x7ff000000b217812 */ /* 0x000fe200078ec0ff */
[----:B------:R-:W-:-:S03]  /*0b40*/  @!P0 DMUL R18, R20, 8.98846567431157953865e+307 ;  /* 0x7fe0000014128828 */ /* 0x000fc60000000000 */
[----:B------:R-:W-:-:S03]  /*0b50*/  ISETP.GE.U32.AND P2, PT, R12, R33, PT ;  /* 0x000000210c00720c */ /* 0x000fc60003f46070 */
[----:B------:R-:W0:Y:S02]  /*0b60*/  MUFU.RCP64H R25, R19 ;  /* 0x0000001300197308 */ /* 0x000e240000001800 */
[----:B------:R-:W-:Y:S02]  /*0b70*/  @!P3 LOP3.LUT R13, R21, 0x7ff00000, RZ, 0xc0, !PT ;  /* 0x7ff00000150db812 */ /* 0x000fe400078ec0ff */
[----:B------:R-:W-:Y:S02]  /*0b80*/  @!P0 LOP3.LUT R33, R19, 0x7ff00000, RZ, 0xc0, !PT ;  /* 0x7ff0000013218812 */ /* 0x000fe400078ec0ff */
[----:B------:R-:W-:Y:S01]  /*0b90*/  @!P3 ISETP.GE.U32.AND P4, PT, R12, R13, PT ;  /* 0x0000000d0c00b20c */ /* 0x000fe20003f86070 */
[----:B------:R-:W-:-:S05]  /*0ba0*/  IMAD.MOV.U32 R13, RZ, RZ, 0x1ca00000 ;  /* 0x1ca00000ff0d7424 */ /* 0x000fca00078e00ff */
        /* <DEDUP_REMOVED lines=16> */
[----:B------:R-:W-:Y:S02]  /*0cb0*/  MOV R26, R12 ;  /* 0x0000000c001a7202 */ /* 0x000fe40000000f00 */
        /* <DEDUP_REMOVED lines=24> */
[----:B------:R-:W-:Y:S01]  /*0e40*/  IMAD.MOV.U32 R18, RZ, RZ, RZ ;  /* 0x000000ffff127224 */ /* 0x000fe200078e00ff */
        /* <DEDUP_REMOVED lines=8> */
.L_x_14867:
        /* <DEDUP_REMOVED lines=16> */
.L_x_14870:
[----:B------:R-:W-:Y:S02]  /*0fd0*/  LOP3.LUT R13, R21, 0x80000, RZ, 0xfc, !PT ;  /* 0x00080000150d7812 */ /* 0x000fe400078efcff */
[----:B------:R-:W-:Y:S01]  /*0fe0*/  MOV R12, R20 ;  /* 0x00000014000c7202 */ /* 0x000fe20000000f00 */
[----:B------:R-:W-:Y:S06]  /*0ff0*/  BRA `(.L_x_14868) ;  /* 0x0000000000087947 */ /* 0x000fec0003800000 */
.L_x_14869:
[----:B------:R-:W-:Y:S01]  /*1000*/  LOP3.LUT R13, R23, 0x80000, RZ, 0xfc, !PT ;  /* 0x00080000170d7812 */ /* 0x000fe200078efcff */
[----:B------:R-:W-:-:S07]  /*1010*/  IMAD.MOV.U32 R12, RZ, RZ, R22 ;  /* 0x000000ffff0c7224 */ /* 0x000fce00078e0016 */
.L_x_14868:
[----:B------:R-:W-:Y:S05]  /*1020*/  BSYNC B1 ;  /* 0x0000000000017941 */ /* 0x000fea0003800000 */
.L_x_14866:
[----:B------:R-:W-:Y:S02]  /*1030*/  IMAD.MOV.U32 R18, RZ, RZ, R12 ;  /* 0x000000ffff127224 */ /* 0x000fe400078e000c */
[----:B------:R-:W-:Y:S02]  /*1040*/  IMAD.MOV.U32 R19, RZ, RZ, R13 ;  /* 0x000000ffff137224 */ /* 0x000fe400078e000d */
[----:B------:R-:W-:Y:S02]  /*1050*/  IMAD.MOV.U32 R12, RZ, RZ, R0 ;  /* 0x000000ffff0c7224 */ /* 0x000fe400078e0000 */
[----:B------:R-:W-:-:S04]  /*1060*/  IMAD.MOV.U32 R13, RZ, RZ, 0x0 ;  /* 0x00000000ff0d7424 */ /* 0x000fc800078e00ff */
[----:B------:R-:W-:Y:S05]  /*1070*/  RET.REL.NODEC R12 `(_ZN2at6native27unrolled_elementwise_kernelINS0_13BUnaryFunctorIdddNS0_15binary_internal10DivFunctorIdEEEESt5arrayIPcLm2EELi4E23TrivialOffsetCalculatorILi1EjESB_NS0_6memory15LoadWithoutCastENSC_16StoreWithoutCastEEEviT_T0_T2_T3_T4_T5_) ;  /* 0xffffffec0ce07950 */ /* 0x000fea0003c3ffff */
.L_x_14871:
        /* <DEDUP_REMOVED lines=16> */
.L_x_19307:


//--------------------- .text._ZN2at6native29vectorized_elementwise_kernelILi2ENS0_13BUnaryFunctorIdddNS0_15binary_internal10DivFunctorIdEEEESt5arrayIPcLm2EEEEviT0_T1_ --------------------------
	.section	.text._ZN2at6native29vectorized_elementwise_kernelILi2ENS0_13BUnaryFunctorIdddNS0_15binary_internal10DivFunctorIdEEEESt5arrayIPcLm2EEEEviT0_T1_,"ax",@progbits
	.align	128
        .global         _ZN2at6native29vectorized_elementwise_kernelILi2ENS0_13BUnaryFunctorIdddNS0_15binary_internal10DivFunctorIdEEEESt5arrayIPcLm2EEEEviT0_T1_
        .type           _ZN2at6native29vectorized_elementwise_kernelILi2ENS0_13BUnaryFunctorIdddNS0_15binary_internal10DivFunctorIdEEEESt5arrayIPcLm2EEEEviT0_T1_,@function
        .size           _ZN2at6native29vectorized_elementwise_kernelILi2ENS0_13BUnaryFunctorIdddNS0_15binary_internal10DivFunctorIdEEEESt5arrayIPcLm2EEEEviT0_T1_,(.L_x_19308 - _ZN2at6native29vectorized_elementwise_kernelILi2ENS0_13BUnaryFunctorIdddNS0_15binary_internal10DivFunctorIdEEEESt5arrayIPcLm2EEEEviT0_T1_)
        .other          _ZN2at6native29vectorized_elementwise_kernelILi2ENS0_13BUnaryFunctorIdddNS0_15binary_internal10DivFunctorIdEEEESt5arrayIPcLm2EEEEviT0_T1_,@"STO_CUDA_ENTRY STV_DEFAULT"
_ZN2at6native29vectorized_elementwise_kernelILi2ENS0_13BUnaryFunctorIdddNS0_15binary_internal10DivFunctorIdEEEESt5arrayIPcLm2EEEEviT0_T1_:
.text._ZN2at6native29vectorized_elementwise_kernelILi2ENS0_13BUnaryFunctorIdddNS0_15binary_internal10DivFunctorIdEEEESt5arrayIPcLm2EEEEviT0_T1_:
[----:B------:R-:W-:Y:S01]  /*0000*/  LDC R1, c[0x0][0x28] ;  /* 0x00000a00ff017b82 */ /* 0x000fe20000000800 */
[----:B------:R-:W0:Y:S01]  /*0010*/  S2R R36, SR_CTAID.X ;  /* 0x0000000000247919 */ /* 0x000e220000002500 */
[----:B------:R-:W-:-:S06]  /*0020*/  ULDC UR4, c[0x0][0x210] ;  /* 0x0000840000047ab9 */ /* 0x000fcc0000000800 */
[----:B------:R-:W1:Y:S01]  /*0030*/  LDC R27, c[0x0][0x224] ;  /* 0x00008900ff1b7b82 */ /* 0x000e620000000800 */
[----:B------:R-:W-:Y:S01]  /*0040*/  ULDC UR6, c[0x0][0x220] ;  /* 0x0000880000067ab9 */ /* 0x000fe20000000800 */
[----:B0-----:R-:W-:-:S05]  /*0050*/  IMAD.SHL.U32 R36, R36, 0x400, RZ ;  /* 0x0000040024247824 */ /* 0x001fca00078e00ff */
[----:B------:R-:W-:Y:S01]  /*0060*/  IADD3 R15, -R36, UR4, RZ ;  /* 0x00000004240f7c10 */ /* 0x000fe2000fffe1ff */
[----:B------:R-:W-:-:S03]  /*0070*/  ULDC.64 UR4, c[0x0][0x208] ;  /* 0x0000820000047ab9 */ /* 0x000fc60000000a00 */
[----:B------:R-:W-:-:S13]  /*0080*/  ISETP.GE.U32.AND P0, PT, R15, 0x400, PT ;  /* 0x000004000f00780c */ /* 0x000fda0003f06070 */
[----:B------:R-:W-:Y:S05]  /*0090*/  @!P0 BRA `(.L_x_14872) ;  /* 0x0000000c00308947 */ /* 0x000fea0003800000 */
[----:B------:R-:W0:Y:S01]  /*00a0*/  S2R R2, SR_TID.X ;  /* 0x0000000000027919 */ /* 0x000e220000002100 */
[----:B------:R-:W2:Y:S01]  /*00b0*/  LDC.64 R4, c[0x0][0x230] ;  /* 0x00008c00ff047b82 */ /* 0x000ea20000000a00 */
[----:B------:R-:W-:-:S07]  /*00c0*/  ULDC UR7, c[0x0][0x224] ;  /* 0x0000890000077ab9 */ /* 0x000fce0000000800 */
[----:B------:R-:W3:Y:S01]  /*00d0*/  LDC.64 R30, c[0x0][0x220] ;  /* 0x00008800ff1e7b82 */ /* 0x000ee20000000a00 */
[----:B------:R-:W-:-:S07]  /*00e0*/  IMAD.MOV.U32 R10, RZ, RZ, 0x1 ;  /* 0x00000001ff0a7424 */ /* 0x000fce00078e00ff */
[----:B------:R-:W4:Y:S01]  /*00f0*/  LDC.64 R28, c[0x0][0x228] ;  /* 0x00008a00ff1c7b82 */ /* 0x000f220000000a00 */
[----:B--2---:R-:W-:-:S04]  /*0100*/  IMAD.WIDE R4, R36, 0x8, R4 ;  /* 0x0000000824047825 */ /* 0x004fc800078e0204 */
[----:B0-----:R-:W-:-:S05]  /*0110*/  IMAD.WIDE.U32 R8, R2, 0x10, R4 ;  /* 0x0000001002087825 */ /* 0x001fca00078e0004 */
[----:B------:R-:W2:Y:S01]  /*0120*/  LDG.E.128 R4, desc[UR4][R8.64] ;  /* 0x0000000408047981 */ /* 0x000ea2000c1e1d00 */
[----:B------:R-:W3:Y:S03]  /*0130*/  MUFU.RCP64H R11, UR7 ;  /* 0x00000007000b7d08 */ /* 0x000ee60008001800 */
[----:B------:R-:W5:Y:S04]  /*0140*/  LDG.E.128 R20, desc[UR4][R8.64+0x800] ;  /* 0x0008000408147981 */ /* 0x000f68000c1e1d00 */
[----:B------:R-:W5:Y:S04]  /*0150*/  LDG.E.128 R16, desc[UR4][R8.64+0x1000] ;  /* 0x0010000408107981 */ /* 0x000f68000c1e1d00 */
[----:B------:R0:W5:Y:S01]  /*0160*/  LDG.E.128 R12, desc[UR4][R8.64+0x1800] ;  /* 0x00180004080c7981 */ /* 0x000162000c1e1d00 */
[----:B----4-:R-:W-:Y:S01]  /*0170*/  IMAD.WIDE.U32 R36, R36, 0x8, R28 ;  /* 0x0000000824247825 */ /* 0x010fe200078e001c */
[----:B------:R-:W-:Y:S01]  /*0180*/  BSSY B1, `(.L_x_14873) ;  /* 0x0000014000017945 */ /* 0x000fe20003800000 */
[----:B---3--:R-:W-:-:S02]  /*0190*/  DFMA R24, R10, -R30, 1 ;  /* 0x3ff000000a18742b */ /* 0x008fc4000000081e */
[----:B------:R-:W-:-:S06]  /*01a0*/  IMAD.WIDE R2, R2, 0x10, R36 ;  /* 0x0000001002027825 */ /* 0x000fcc00078e0224 */
[----:B------:R-:W-:-:S08]  /*01b0*/  DFMA R24, R24, R24, R24 ;  /* 0x000000181818722b */ /* 0x000fd00000000018 */
[----:B------:R-:W-:-:S08]  /*01c0*/  DFMA R24, R10, R24, R10 ;  /* 0x000000180a18722b */ /* 0x000fd0000000000a */
[----:B------:R-:W-:-:S08]  /*01d0*/  DFMA R10, R24, -R30, 1 ;  /* 0x3ff00000180a742b */ /* 0x000fd0000000081e */
[----:B------:R-:W-:-:S08]  /*01e0*/  DFMA R10, R24, R10, R24 ;  /* 0x0000000a180a722b */ /* 0x000fd00000000018 */
[----:B--2---:R-:W-:Y:S01]  /*01f0*/  DMUL R24, R6, R10 ;  /* 0x0000000a06187228 */ /* 0x004fe20000000000 */
[----:B------:R-:W-:-:S07]  /*0200*/  FSETP.GEU.AND P1, PT, |R7|, 6.5827683646048100446e-37, PT ;  /* 0x036000000700780b */ /* 0x000fce0003f2e200 */
[----:B0-----:R-:W-:-:S08]  /*0210*/  DFMA R8, R24, -R30, R6 ;  /* 0x8000001e1808722b */ /* 0x001fd00000000006 */
[----:B------:R-:W-:-:S10]  /*0220*/  DFMA R10, R10, R8, R24 ;  /* 0x000000080a0a722b */ /* 0x000fd40000000018 */
[----:B------:R-:W-:-:S05]  /*0230*/  FFMA R0, RZ, UR7, R11 ;  /* 0x00000007ff007c23 */ /* 0x000fca000800000b */
[----:B------:R-:W-:-:S13]  /*0240*/  FSETP.GT.AND P0, PT, |R0|, 1.469367938527859385e-39, PT ;  /* 0x001000000000780b */ /* 0x000fda0003f04200 */
[----:B------:R-:W-:Y:S05]  /*0250*/  @P0 BRA P1, `(.L_x_14874) ;  /* 0x0000000000180947 */ /* 0x000fea0000800000 */
[----:B------:R-:W-:Y:S01]  /*0260*/  IMAD.MOV.U32 R32, RZ, RZ, R6 ;  /* 0x000000ffff207224 */ /* 0x000fe200078e0006 */
[----:B------:R-:W-:Y:S01]  /*0270*/  MOV R0, 0x2a0 ;  /* 0x000002a000007802 */ /* 0x000fe20000000f00 */
[----:B------:R-:W-:-:S07]  /*0280*/  IMAD.MOV.U32 R33, RZ, RZ, R7 ;  /* 0x000000ffff217224 */ /* 0x000fce00078e0007 */
[----:B-1---5:R-:W-:Y:S05]  /*0290*/  CALL.REL.NOINC `($__internal_53_$__cuda_sm20_div_rn_f64_full) ;  /* 0x0000001c00d47944 */ /* 0x022fea0003c00000 */
[----:B------:R-:W-:Y:S01]  /*02a0*/  MOV R10, R8 ;  /* 0x00000008000a7202 */ /* 0x000fe20000000f00 */
[----:B------:R-:W-:-:S07]  /*02b0*/  IMAD.MOV.U32 R11, RZ, RZ, R9 ;  /* 0x000000ffff0b7224 */ /* 0x000fce00078e0009 */
.L_x_14874:
[----:B------:R-:W-:Y:S05]  /*02c0*/  BSYNC B1 ;  /* 0x0000000000017941 */ /* 0x000fea0003800000 */
.L_x_14873:
[----:B------:R-:W0:Y:S01]  /*02d0*/  LDC.64 R24, c[0x0][0x220] ;  /* 0x00008800ff187b82 */ /* 0x000e220000000a00 */
[----:B------:R-:W-:Y:S01]  /*02e0*/  ULDC UR7, c[0x0][0x224] ;  /* 0x0000890000077ab9 */ /* 0x000fe20000000800 */
[----:B------:R-:W-:Y:S01]  /*02f0*/  IMAD.MOV.U32 R6, RZ, RZ, 0x1 ;  /* 0x00000001ff067424 */ /* 0x000fe200078e00ff */
[----:B------:R-:W0:Y:S01]  /*0300*/  MUFU.RCP64H R7, UR7 ;  /* 0x0000000700077d08 */ /* 0x000e220008001800 */
[----:B------:R-:W-:Y:S01]  /*0310*/  FSETP.GEU.AND P1, PT, |R5|, 6.5827683646048100446e-37, PT ;  /* 0x036000000500780b */ /* 0x000fe20003f2e200 */
        /* <DEDUP_REMOVED lines=16> */
.L_x_14876:
[----:B------:R-:W-:Y:S05]  /*0420*/  BSYNC B1 ;  /* 0x0000000000017941 */ /* 0x000fea0003800000 */
.L_x_14875:
[----:B------:R-:W0:Y:S01]  /*0430*/  LDC.64 R24, c[0x0][0x220] ;  /* 0x00008800ff187b82 */ /* 0x000e220000000a00 */
[----:B------:R-:W-:Y:S01]  /*0440*/  ULDC UR7, c[0x0][0x224] ;  /* 0x0000890000077ab9 */ /* 0x000fe20000000800 */
[----:B------:R-:W-:Y:S01]  /*0450*/  MOV R4, 0x1 ;  /* 0x0000000100047802 */ /* 0x000fe20000000f00 */
[----:B------:R-:W0:Y:S01]  /*0460*/  MUFU.RCP64H R5, UR7 ;  /* 0x0000000700057d08 */ /* 0x000e220008001800 */
[----:B------:R2:W-:Y:S01]  /*0470*/  STG.E.128 desc[UR4][R2.64], R8 ;  /* 0x0000000802007986 */ /* 0x0005e2000c101d04 */
[----:B-----5:R-:W-:Y:S01]  /*0480*/  FSETP.GEU.AND P1, PT, |R23|, 6.5827683646048100446e-37, PT ;  /* 0x036000001700780b */ /* 0x020fe20003f2e200 */
[----:B------:R-:W-:Y:S02]  /*0490*/  BSSY B1, `(.L_x_14877) ;  /* 0x0000012000017945 */ /* 0x000fe40003800000 */
        /* <DEDUP_REMOVED lines=10> */
[----:B--2---:R-:W-:Y:S05]  /*0540*/  @P0 BRA P1, `(.L_x_14878) ;  /* 0x0000000000180947 */ /* 0x004fea0000800000 */
[----:B------:R-:W-:Y:S01]  /*0550*/  IMAD.MOV.U32 R32, RZ, RZ, R22 ;  /* 0x000000ffff207224 */ /* 0x000fe200078e0016 */
[----:B------:R-:W-:Y:S01]  /*0560*/  MOV R0, 0x590 ;  /* 0x0000059000007802 */ /* 0x000fe20000000f00 */
[----:B------:R-:W-:-:S07]  /*0570*/  IMAD.MOV.U32 R33, RZ, RZ, R23 ;  /* 0x000000ffff217224 */ /* 0x000fce00078e0017 */
[----:B-1----:R-:W-:Y:S05]  /*0580*/  CALL.REL.NOINC `($__internal_53_$__cuda_sm20_div_rn_f64_full) ;  /* 0x0000001c00187944 */ /* 0x002fea0003c00000 */
[----:B------:R-:W-:Y:S02]  /*0590*/  IMAD.MOV.U32 R6, RZ, RZ, R8 ;  /* 0x000000ffff067224 */ /* 0x000fe400078e0008 */
[----:B------:R-:W-:-:S07]  /*05a0*/  IMAD.MOV.U32 R7, RZ, RZ, R9 ;  /* 0x000000ffff077224 */ /* 0x000fce00078e0009 */
.L_x_14878:
[----:B------:R-:W-:Y:S05]  /*05b0*/  BSYNC B1 ;  /* 0x0000000000017941 */ /* 0x000fea0003800000 */
.L_x_14877:
[----:B------:R-:W0:Y:S01]  /*05c0*/  LDC.64 R8, c[0x0][0x220] ;  /* 0x00008800ff087b82 */ /* 0x000e220000000a00 */
[----:B------:R-:W-:Y:S01]  /*05d0*/  ULDC UR7, c[0x0][0x224] ;  /* 0x0000890000077ab9 */ /* 0x000fe20000000800 */
[----:B------:R-:W-:Y:S01]  /*05e0*/  MOV R4, 0x1 ;  /* 0x0000000100047802 */ /* 0x000fe20000000f00 */
        /* <DEDUP_REMOVED lines=17> */
[----:B-1----:R-:W-:Y:S05]  /*0700*/  CALL.REL.NOINC `($__internal_53_$__cuda_sm20_div_rn_f64_full) ;  /* 0x0000001800b87944 */ /* 0x002fea0003c00000 */
[----:B------:R-:W-:Y:S02]  /*0710*/  IMAD.MOV.U32 R4, RZ, RZ, R8 ;  /* 0x000000ffff047224 */ /* 0x000fe400078e0008 */
[----:B------:R-:W-:-:S07]  /*0720*/  IMAD.MOV.U32 R5, RZ, RZ, R9 ;  /* 0x000000ffff057224 */ /* 0x000fce00078e0009 */
.L_x_14880:
[----:B------:R-:W-:Y:S05]  /*0730*/  BSYNC B1 ;  /* 0x0000000000017941 */ /* 0x000fea0003800000 */
.L_x_14879:
[----:B------:R-:W0:Y:S01]  /*0740*/  LDC.64 R20, c[0x0][0x220] ;  /* 0x00008800ff147b82 */ /* 0x000e220000000a00 */
[----:B------:R-:W-:Y:S01]  /*0750*/  ULDC UR7, c[0x0][0x224] ;  /* 0x0000890000077ab9 */ /* 0x000fe20000000800 */
[----:B------:R-:W-:Y:S01]  /*0760*/  MOV R8, 0x1 ;  /* 0x0000000100087802 */ /* 0x000fe20000000f00 */
[----:B------:R-:W0:Y:S01]  /*0770*/  MUFU.RCP64H R9, UR7 ;  /* 0x0000000700097d08 */ /* 0x000e220008001800 */
[----:B------:R2:W-:Y:S01]  /*0780*/  STG.E.128 desc[UR4][R2.64+0x800], R4 ;  /* 0x0008000402007986 */ /* 0x0005e2000c101d04 */
[----:B------:R-:W-:Y:S01]  /*0790*/  FSETP.GEU.AND P1, PT, |R19|, 6.5827683646048100446e-37, PT ;  /* 0x036000001300780b */ /* 0x000fe20003f2e200 */
        /* <DEDUP_REMOVED lines=18> */
.L_x_14882:
[----:B------:R-:W-:Y:S05]  /*08c0*/  BSYNC B1 ;  /* 0x0000000000017941 */ /* 0x000fea0003800000 */
.L_x_14881:
        /* <DEDUP_REMOVED lines=21> */
.L_x_14884:
[----:B------:R-:W-:Y:S05]  /*0a20*/  BSYNC B1 ;  /* 0x0000000000017941 */ /* 0x000fea0003800000 */
.L_x_14883:
[----:B------:R-:W0:Y:S01]  /*0a30*/  LDC.64 R16, c[0x0][0x220] ;  /* 0x00008800ff107b82 */ /* 0x000e220000000a00 */
[----:B------:R-:W-:Y:S01]  /*0a40*/  ULDC UR7, c[0x0][0x224] ;  /* 0x0000890000077ab9 */ /* 0x000fe20000000800 */
[----:B------:R-:W-:Y:S01]  /*0a50*/  IMAD.MOV.U32 R4, RZ, RZ, 0x1 ;  /* 0x00000001ff047424 */ /* 0x000fe200078e00ff */
        /* <DEDUP_REMOVED lines=16> */
[----:B------:R-:W-:Y:S02]  /*0b60*/  MOV R33, R15 ;  /* 0x0000000f00217202 */ /* 0x000fe40000000f00 */
[----:B------:R-:W-:-:S07]  /*0b70*/  MOV R0, 0xb90 ;  /* 0x00000b9000007802 */ /* 0x000fce0000000f00 */
[----:B-1----:R-:W-:Y:S05]  /*0b80*/  CALL.REL.NOINC `($__internal_53_$__cuda_sm20_div_rn_f64_full) ;  /* 0x0000001400987944 */ /* 0x002fea0003c00000 */
[----:B------:R-:W-:Y:S02]  /*0b90*/  IMAD.MOV.U32 R6, RZ, RZ, R8 ;  /* 0x000000ffff067224 */ /* 0x000fe400078e0008 */
[----:B------:R-:W-:-:S07]  /*0ba0*/  IMAD.MOV.U32 R7, RZ, RZ, R9 ;  /* 0x000000ffff077224 */ /* 0x000fce00078e0009 */
.L_x_14886:
[----:B------:R-:W-:Y:S05]  /*0bb0*/  BSYNC B1 ;  /* 0x0000000000017941 */ /* 0x000fea0003800000 */
.L_x_14885:
        /* <DEDUP_REMOVED lines=20> */
[----:B-1----:R-:W-:Y:S05]  /*0d00*/  CALL.REL.NOINC `($__internal_53_$__cuda_sm20_div_rn_f64_full) ;  /* 0x0000001400387944 */ /* 0x002fea0003c00000 */
[----:B------:R-:W-:Y:S02]  /*0d10*/  IMAD.MOV.U32 R4, RZ, RZ, R8 ;  /* 0x000000ffff047224 */ /* 0x000fe400078e0008 */
[----:B------:R-:W-:-:S07]  /*0d20*/  IMAD.MOV.U32 R5, RZ, RZ, R9 ;  /* 0x000000ffff057224 */ /* 0x000fce00078e0009 */
.L_x_14888:
[----:B------:R-:W-:Y:S05]  /*0d30*/  BSYNC B1 ;  /* 0x0000000000017941 */ /* 0x000fea0003800000 */
.L_x_14887:
[----:B------:R-:W-:Y:S01]  /*0d40*/  STG.E.128 desc[UR4][R2.64+0x1800], R4 ;  /* 0x0018000402007986 */ /* 0x000fe2000c101d04 */
[----:B------:R-:W-:Y:S05]  /*0d50*/  EXIT ;  /* 0x000000000000794d */ /* 0x000fea0003800000 */
.L_x_14872:
[----:B------:R-:W0:Y:S01]  /*0d60*/  S2R R14, SR_TID.X ;  /* 0x00000000000e7919 */ /* 0x000e220000002100 */
[----:B------:R-:W-:Y:S02]  /*0d70*/  CS2R R2, SRZ ;  /* 0x0000000000027805 */ /* 0x000fe4000001ff00 */
[----:B0-----:R-:W-:Y:S01]  /*0d80*/  ISETP.GE.AND P1, PT, R14, R15, PT ;  /* 0x0000000f0e00720c */ /* 0x001fe20003f26270 */
[----:B------:R-:W-:-:S12]  /*0d90*/  IMAD.MOV.U32 R25, RZ, RZ, R14 ;  /* 0x000000ffff197224 */ /* 0x000fd800078e000e */
        /* <DEDUP_REMOVED lines=8> */
[----:B------:R-:W-:Y:S02]  /*0e20*/  @!P5 IMAD.IADD R29, R36, 0x1, R25 ;  /* 0x00000001241dd824 */ /* 0x000fe400078e0219 */
[----:B------:R-:W-:Y:S02]  /*0e30*/  @!P5 VIADD R25, R25, 0x80 ;  /* 0x000000801919d836 */ /* 0x000fe40000000000 */
[----:B--2---:R-:W-:-:S03]  /*0e40*/  @!P6 IMAD.WIDE.U32 R6, R7, 0x8, R4 ;  /* 0x000000080706e825 */ /* 0x004fc600078e0004 */
[C---:B------:R-:W-:Y:S01]  /*0e50*/  ISETP.GE.AND P4, PT, R25.reuse, R15, PT ;  /* 0x0000000f1900720c */ /* 0x040fe20003f86270 */
[----:B------:R-:W2:Y:S01]  /*0e60*/  @!P5 LDC.64 R4, c[0x0][0x230] ;  /* 0x00008c00ff04db82 */ /* 0x000ea20000000a00 */
[----:B------:R3:W5:Y:S11]  /*0e70*/  @!P6 LDG.E.64 R2, desc[UR4][R6.64] ;  /* 0x000000040602e981 */ /* 0x000776000c1e1b00 */
[----:B------:R-:W-:Y:S01]  /*0e80*/  @!P4 IADD3 R31, R36, R25, RZ ;  /* 0x00000019241fc210 */ /* 0x000fe20007ffe0ff */
[----:B------:R-:W-:Y:S01]  /*0e90*/  @!P4 VIADD R25, R25, 0x80 ;  /* 0x000000801919c836 */ /* 0x000fe20000000000 */
[----:B------:R-:W4:Y:S04]  /*0ea0*/  @!P4 LDC.64 R22, c[0x0][0x230] ;  /* 0x00008c00ff16cb82 */ /* 0x000f280000000a00 */
[----:B------:R-:W-:-:S13]  /*0eb0*/  ISETP.GE.AND P3, PT, R25, R15, PT ;  /* 0x0000000f1900720c */ /* 0x000fda0003f66270 */
[----:B------:R-:W-:Y:S01]  /*0ec0*/  @!P3 IMAD.IADD R33, R36, 0x1, R25 ;  /* 0x000000012421b824 */ /* 0x000fe200078e0219 */
[----:B------:R-:W1:Y:S01]  /*0ed0*/  @!P3 LDC.64 R20, c[0x0][0x230] ;  /* 0x00008c00ff14bb82 */ /* 0x000e620000000a00 */
[----:B------:R-:W-:-:S05]  /*0ee0*/  @!P3 VIADD R25, R25, 0x80 ;  /* 0x000000801919b836 */ /* 0x000fca0000000000 */
[----:B------:R-:W-:-:S13]  /*0ef0*/  ISETP.GE.AND P2, PT, R25, R15, PT ;  /* 0x0000000f1900720c */ /* 0x000fda0003f46270 */
[----:B------:R-:W-:Y:S01]  /*0f00*/  @!P2 IMAD.IADD R35, R36, 0x1, R25 ;  /* 0x000000012423a824 */ /* 0x000fe200078e0219 */
[----:B------:R-:W-:Y:S01]  /*0f10*/  @!P2 IADD3 R25, R25, 0x80, RZ ;  /* 0x000000801919a810 */ /* 0x000fe20007ffe0ff */
[----:B------:R-:W0:Y:S03]  /*0f20*/  @!P2 LDC.64 R18, c[0x0][0x230] ;  /* 0x00008c00ff12ab82 */ /* 0x000e260000000a00 */
[----:B------:R-:W-:-:S13]  /*0f30*/  ISETP.GE.AND P0, PT, R25, R15, PT ;  /* 0x0000000f1900720c */ /* 0x000fda0003f06270 */
[----:B------:R-:W-:Y:S01]  /*0f40*/  @!P0 IMAD.IADD R37, R36, 0x1, R25 ;  /* 0x0000000124258824 */ /* 0x000fe200078e0219 */
[----:B------:R-:W1:Y:S01]  /*0f50*/  @!P0 LDC.64 R16, c[0x0][0x230] ;  /* 0x00008c00ff108b82 */ /* 0x000e620000000a00 */
[----:B------:R-:W-:-:S05]  /*0f60*/  @!P0 VIADD R25, R25, 0x80 ;  /* 0x0000008019198836 */ /* 0x000fca0000000000 */
[----:B------:R-:W-:-:S13]  /*0f70*/  ISETP.GE.AND P6, PT, R25, R15, PT ;  /* 0x0000000f1900720c */ /* 0x000fda0003fc6270 */
[----:B------:R-:W1:Y:S01]  /*0f80*/  @!P6 LDC.64 R10, c[0x0][0x230] ;  /* 0x00008c00ff0aeb82 */ /* 0x000e620000000a00 */
[----:B------:R-:W-:Y:S02]  /*0f90*/  @!P6 IMAD.IADD R25, R36, 0x1, R25 ;  /* 0x000000012419e824 */ /* 0x000fe400078e0219 */
[----:B----4-:R-:W-:Y:S01]  /*0fa0*/  @!P4 IMAD.WIDE.U32 R30, R31, 0x8, R22 ;  /* 0x000000081f1ec825 */ /* 0x010fe200078e0016 */
[----:B---3--:R-:W-:-:S03]  /*0fb0*/  CS2R R6, SRZ ;  /* 0x0000000000067805 */ /* 0x008fc6000001ff00 */
[----:B0-----:R-:W-:Y:S01]  /*0fc0*/  @!P2 IMAD.WIDE.U32 R22, R35, 0x8, R18 ;  /* 0x000000082316a825 */ /* 0x001fe200078e0012 */
[----:B------:R-:W-:Y:S02]  /*0fd0*/  CS2R R18, SRZ ;  /* 0x0000000000127805 */ /* 0x000fe4000001ff00 */
[----:B------:R0:W5:Y:S01]  /*0fe0*/  @!P4 LDG.E.64 R6, desc[UR4][R30.64] ;  /* 0x000000041e06c981 */ /* 0x000162000c1e1b00 */
[----:B--2---:R-:W-:Y:S01]  /*0ff0*/  @!P5 IMAD.WIDE.U32 R28, R29, 0x8, R4 ;  /* 0x000000081d1cd825 */ /* 0x004fe200078e0004 */
[----:B------:R-:W-:-:S03]  /*1000*/  CS2R R4, SRZ ;  /* 0x0000000000047805 */ /* 0x000fc6000001ff00 */
[----:B-1----:R-:W-:Y:S01]  /*1010*/  @!P3 IMAD.WIDE.U32 R20, R33, 0x8, R20 ;  /* 0x000000082114b825 */ /* 0x002fe200078e0014 */
[----:B------:R-:W-:Y:S02]  /*1020*/  CS2R R32, SRZ ;  /* 0x0000000000207805 */ /* 0x000fe4000001ff00 */
[----:B------:R0:W5:Y:S01]  /*1030*/  @!P5 LDG.E.64 R4, desc[UR4][R28.64] ;  /* 0x000000041c04d981 */ /* 0x000162000c1e1b00 */
[----:B------:R-:W-:Y:S01]  /*1040*/  @!P0 IMAD.WIDE.U32 R34, R37, 0x8, R16 ;  /* 0x0000000825228825 */ /* 0x000fe200078e0010 */
[----:B------:R-:W-:-:S03]  /*1050*/  CS2R R16, SRZ ;  /* 0x0000000000107805 */ /* 0x000fc6000001ff00 */
[----:B------:R-:W-:Y:S01]  /*1060*/  @!P1 IMAD.WIDE.U32 R8, R13, 0x8, R8 ;  /* 0x000000080d089825 */ /* 0x000fe200078e0008 */
[----:B------:R-:W-:Y:S02]  /*1070*/  CS2R R12, SRZ ;  /* 0x00000000000c7805 */ /* 0x000fe4000001ff00 */
[----:B------:R0:W5:Y:S01]  /*1080*/  @!P0 LDG.E.64 R16, desc[UR4][R34.64] ;  /* 0x0000000422108981 */ /* 0x000162000c1e1b00 */
[----:B------:R-:W-:Y:S01]  /*1090*/  @!P6 IMAD.WIDE.U32 R24, R25, 0x8, R10 ;  /* 0x000000081918e825 */ /* 0x000fe200078e000a */
[----:B------:R-:W-:Y:S02]  /*10a0*/  CS2R R10, SRZ ;  /* 0x00000000000a7805 */ /* 0x000fe4000001ff00 */
[----:B------:R0:W5:Y:S04]  /*10b0*/  @!P2 LDG.E.64 R12, desc[UR4][R22.64] ;  /* 0x00000004160ca981 */ /* 0x000168000c1e1b00 */
[----:B------:R0:W5:Y:S04]  /*10c0*/  @!P3 LDG.E.64 R10, desc[UR4][R20.64] ;  /* 0x00000004140ab981 */ /* 0x000168000c1e1b00 */
[----:B------:R0:W5:Y:S04]  /*10d0*/  @!P6 LDG.E.64 R18, desc[UR4][R24.64] ;  /* 0x000000041812e981 */ /* 0x000168000c1e1b00 */
[----:B------:R0:W5:Y:S01]  /*10e0*/  @!P1 LDG.E.64 R32, desc[UR4][R8.64] ;  /* 0x0000000408209981 */ /* 0x000162000c1e1b00 */
[----:B------:R-:W-:Y:S04]  /*10f0*/  BSSY B1, `(.L_x_14889) ;  /* 0x0000016000017945 */ /* 0x000fe80003800000 */
[----:B------:R-:W-:Y:S05]  /*1100*/  @P1 BRA `(.L_x_14890) ;  /* 0x0000000000501947 */ /* 0x000fea0003800000 */
[----:B0-----:R-:W0:Y:S01]  /*1110*/  LDC.64 R20, c[0x0][0x220] ;  /* 0x00008800ff147b82 */ /* 0x001e220000000a00 */
[----:B------:R-:W-:Y:S01]  /*1120*/  ULDC UR7, c[0x0][0x224] ;  /* 0x0000890000077ab9 */ /* 0x000fe20000000800 */
[----:B------:R-:W-:Y:S01]  /*1130*/  IMAD.MOV.U32 R8, RZ, RZ, 0x1 ;  /* 0x00000001ff087424 */ /* 0x000fe200078e00ff */
[----:B------:R-:W0:Y:S01]  /*1140*/  MUFU.RCP64H R9, UR7 ;  /* 0x0000000700097d08 */ /* 0x000e220008001800 */
[----:B-----5:R-:W-:-:S04]  /*1150*/  FSETP.GEU.AND P2, PT, |R33|, 6.5827683646048100446e-37, PT ;  /* 0x036000002100780b */ /* 0x020fc80003f4e200 */
        /* <DEDUP_REMOVED lines=11> */
[----:B------:R-:W-:-:S07]  /*1210*/  MOV R0, 0x1230 ;  /* 0x0000123000007802 */ /* 0x000fce0000000f00 */
[----:B------:R-:W-:Y:S05]  /*1220*/  CALL.REL.NOINC `($__internal_53_$__cuda_sm20_div_rn_f64_full) ;  /* 0x0000000c00f07944 */ /* 0x000fea0003c00000 */
[----:B------:R-:W-:Y:S01]  /*1230*/  MOV R22, R8 ;  /* 0x0000000800167202 */ /* 0x000fe20000000f00 */
[----:B------:R-:W-:-:S07]  /*1240*/  IMAD.MOV.U32 R23, RZ, RZ, R9 ;  /* 0x000000ffff177224 */ /* 0x000fce00078e0009 */
.L_x_14890:
[----:B------:R-:W-:Y:S05]  /*1250*/  BSYNC B1 ;  /* 0x0000000000017941 */ /* 0x000fea0003800000 */
.L_x_14889:
[----:B------:R-:W-:Y:S01]  /*1260*/  VIADD R0, R14, 0x80 ;  /* 0x000000800e007836 */ /* 0x000fe20000000000 */
[----:B------:R-:W-:Y:S04]  /*1270*/  BSSY B1, `(.L_x_14891) ;  /* 0x0000019000017945 */ /* 0x000fe80003800000 */
[----:B------:R-:W-:-:S13]  /*1280*/  ISETP.GE.AND P0, PT, R0, R15, PT ;  /* 0x0000000f0000720c */ /* 0x000fda0003f06270 */
        /* <DEDUP_REMOVED lines=20> */
[----:B------:R-:W-:Y:S05]  /*13d0*/  CALL.REL.NOINC `($__internal_53_$__cuda_sm20_div_rn_f64_full) ;  /* 0x0000000c00847944 */ /* 0x000fea0003c00000 */
[----:B------:R-:W-:Y:S02]  /*13e0*/  IMAD.MOV.U32 R20, RZ, RZ, R8 ;  /* 0x000000ffff147224 */ /* 0x000fe400078e0008 */
[----:B------:R-:W-:-:S07]  /*13f0*/  IMAD.MOV.U32 R21, RZ, RZ, R9 ;  /* 0x000000ffff157224 */ /* 0x000fce00078e0009 */
.L_x_14892:
[----:B------:R-:W-:Y:S05]  /*1400*/  BSYNC B1 ;  /* 0x0000000000017941 */ /* 0x000fea0003800000 */
.L_x_14891:
[----:B------:R-:W-:Y:S01]  /*1410*/  VIADD R0, R14, 0x100 ;  /* 0x000001000e007836 */ /* 0x000fe20000000000 */
[----:B------:R-:W-:Y:S04]  /*1420*/  BSSY B1, `(.L_x_14893) ;  /* 0x0000019000017945 */ /* 0x000fe80003800000 */
[----:B------:R-:W-:-:S13]  /*1430*/  ISETP.GE.AND P0, PT, R0, R15, PT ;  /* 0x0000000f0000720c */ /* 0x000fda0003f06270 */
[----:B------:R-:W-:Y:S05]  /*1440*/  @P0 BRA `(.L_x_14894) ;  /* 0x0000000000580947 */ /* 0x000fea0003800000 */
[----:B0-----:R-:W0:Y:S01]  /*1450*/  LDC.64 R8, c[0x0][0x220] ;  /* 0x00008800ff087b82 */ /* 0x001e220000000a00 */
[----:B------:R-:W-:Y:S01]  /*1460*/  ULDC UR7, c[0x0][0x224] ;  /* 0x0000890000077ab9 */ /* 0x000fe20000000800 */
[----:B-----5:R-:W-:Y:S01]  /*1470*/  IMAD.MOV.U32 R2, RZ, RZ, 0x1 ;  /* 0x00000001ff027424 */ /* 0x020fe200078e00ff */
        /* <DEDUP_REMOVED lines=13> */
[----:B------:R-:W-:Y:S01]  /*1550*/  MOV R32, R4 ;  /* 0x0000000400207202 */ /* 0x000fe20000000f00 */
[----:B------:R-:W-:Y:S01]  /*1560*/  IMAD.MOV.U32 R33, RZ, RZ, R5 ;  /* 0x000000ffff217224 */ /* 0x000fe200078e0005 */
[----:B------:R-:W-:-:S07]  /*1570*/  MOV R0, 0x1590 ;  /* 0x0000159000007802 */ /* 0x000fce0000000f00 */
[----:B------:R-:W-:Y:S05]  /*1580*/  CALL.REL.NOINC `($__internal_53_$__cuda_sm20_div_rn_f64_full) ;  /* 0x0000000c00187944 */ /* 0x000fea0003c00000 */
[----:B------:R-:W-:Y:S02]  /*1590*/  IMAD.MOV.U32 R2, RZ, RZ, R8 ;  /* 0x000000ffff027224 */ /* 0x000fe400078e0008 */
[----:B------:R-:W-:-:S07]  /*15a0*/  IMAD.MOV.U32 R3, RZ, RZ, R9 ;  /* 0x000000ffff037224 */ /* 0x000fce00078e0009 */
.L_x_14894:
[----:B------:R-:W-:Y:S05]  /*15b0*/  BSYNC B1 ;  /* 0x0000000000017941 */ /* 0x000fea0003800000 */
.L_x_14893:
[----:B------:R-:W-:Y:S01]  /*15c0*/  VIADD R0, R14, 0x180 ;  /* 0x000001800e007836 */ /* 0x000fe20000000000 */
[----:B------:R-:W-:Y:S04]  /*15d0*/  BSSY B1, `(.L_x_14895) ;  /* 0x0000019000017945 */ /* 0x000fe80003800000 */
[----:B------:R-:W-:-:S13]  /*15e0*/  ISETP.GE.AND P0, PT, R0, R15, PT ;  /* 0x0000000f0000720c */ /* 0x000fda0003f06270 */
[----:B------:R-:W-:Y:S05]  /*15f0*/  @P0 BRA `(.L_x_14896) ;  /* 0x0000000000580947 */ /* 0x000fea0003800000 */
[----:B0-----:R-:W0:Y:S01]  /*1600*/  LDC.64 R8, c[0x0][0x220] ;  /* 0x00008800ff087b82 */ /* 0x001e220000000a00 */
[----:B------:R-:W-:Y:S01]  /*1610*/  ULDC UR7, c[0x0][0x224] ;  /* 0x0000890000077ab9 */ /* 0x000fe20000000800 */
[----:B-----5:R-:W-:Y:S01]  /*1620*/  MOV R4, 0x1 ;  /* 0x0000000100047802 */ /* 0x020fe20000000f00 */
        /* <DEDUP_REMOVED lines=16> */
[----:B------:R-:W-:Y:S05]  /*1730*/  CALL.REL.NOINC `($__internal_53_$__cuda_sm20_div_rn_f64_full) ;  /* 0x0000000800ac7944 */ /* 0x000fea0003c00000 */
[----:B------:R-:W-:Y:S02]  /*1740*/  IMAD.MOV.U32 R4, RZ, RZ, R8 ;  /* 0x000000ffff047224 */ /* 0x000fe400078e0008 */
[----:B------:R-:W-:-:S07]  /*1750*/  IMAD.MOV.U32 R5, RZ, RZ, R9 ;  /* 0x000000ffff057224 */ /* 0x000fce00078e0009 */
.L_x_14896:
[----:B------:R-:W-:Y:S05]  /*1760*/  BSYNC B1 ;  /* 0x0000000000017941 */ /* 0x000fea0003800000 */
.L_x_14895:
[----:B------:R-:W-:Y:S01]  /*1770*/  IADD3 R0, R14, 0x200, RZ ;  /* 0x000002000e007810 */ /* 0x000fe20007ffe0ff */
[----:B------:R-:W-:Y:S03]  /*1780*/  BSSY B1, `(.L_x_14897) ;  /* 0x0000019000017945 */ /* 0x000fe60003800000 */
        /* <DEDUP_REMOVED lines=22> */
[----:B------:R-:W-:Y:S01]  /*18f0*/  MOV R6, R8 ;  /* 0x0000000800067202 */ /* 0x000fe20000000f00 */
[----:B------:R-:W-:-:S07]  /*1900*/  IMAD.MOV.U32 R7, RZ, RZ, R9 ;  /* 0x000000ffff077224 */ /* 0x000fce00078e0009 */
.L_x_14898:
[----:B------:R-:W-:Y:S05]  /*1910*/  BSYNC B1 ;  /* 0x0000000000017941 */ /* 0x000fea0003800000 */
.L_x_14897:
        /* <DEDUP_REMOVED lines=26> */
.L_x_14900:
[----:B------:R-:W-:Y:S05]  /*1ac0*/  BSYNC B1 ;  /* 0x0000000000017941 */ /* 0x000fea0003800000 */
.L_x_14899:
[----:B------:R-:W-:Y:S01]  /*1ad0*/  IADD3 R0, R14, 0x300, RZ ;  /* 0x000003000e007810 */ /* 0x000fe20007ffe0ff */
[----:B------:R-:W-:Y:S03]  /*1ae0*/  BSSY B1, `(.L_x_14901) ;  /* 0x0000019000017945 */ /* 0x000fe60003800000 */
        /* <DEDUP_REMOVED lines=24> */
.L_x_14902:
[----:B------:R-:W-:Y:S05]  /*1c70*/  BSYNC B1 ;  /* 0x0000000000017941 */ /* 0x000fea0003800000 */
.L_x_14901:
        /* <DEDUP_REMOVED lines=26> */
.L_x_14904:
[----:B------:R-:W-:Y:S05]  /*1e20*/  BSYNC B1 ;  /* 0x0000000000017941 */ /* 0x000fea0003800000 */
.L_x_14903:
[----:B0-----:R-:W0:Y:S01]  /*1e30*/  @!P1 S2R R25, SR_TID.X ;  /* 0x0000000000199919 */ /* 0x001e220000002100 */
[----:B------:R-:W1:Y:S01]  /*1e40*/  @!P1 LDC.64 R8, c[0x0][0x228] ;  /* 0x00008a00ff089b82 */ /* 0x000e620000000a00 */
[----:B------:R-:W-:Y:S04]  /*1e50*/  BSSY B0, `(.L_x_14905) ;  /* 0x0000031000007945 */ /* 0x000fe80003800000 */
[----:B------:R-:W-:Y:S01]  /*1e60*/  BSSY B1, `(.L_x_14906) ;  /* 0x0000029000017945 */ /* 0x000fe20003800000 */
[----:B0----5:R-:W-:Y:S01]  /*1e70*/  @!P1 IADD3 R19, R36, R25, RZ ;  /* 0x0000001924139210 */ /* 0x021fe20007ffe0ff */
[----:B------:R-:W-:-:S04]  /*1e80*/  @!P1 VIADD R14, R25, 0x80 ;  /* 0x00000080190e9836 */ /* 0x000fc80000000000 */
[----:B-1----:R-:W-:Y:S01]  /*1e90*/  @!P1 IMAD.WIDE.U32 R8, R19, 0x8, R8 ;  /* 0x0000000813089825 */ /* 0x002fe200078e0008 */
[----:B------:R-:W-:-:S04]  /*1ea0*/  ISETP.GE.AND P0, PT, R14, R15, PT ;  /* 0x0000000f0e00720c */ /* 0x000fc80003f06270 */
[----:B------:R0:W-:Y:S09]  /*1eb0*/  @!P1 STG.E.64 desc[UR4][R8.64], R22 ;  /* 0x0000001608009986 */ /* 0x0001f2000c101b04 */
[----:B------:R-:W-:Y:S05]  /*1ec0*/  @P0 BRA `(.L_x_14907) ;  /* 0x0000000000300947 */ /* 0x000fea0003800000 */
[----:B0-----:R-:W0:Y:S01]  /*1ed0*/  LDC.64 R8, c[0x0][0x228] ;  /* 0x00008a00ff087b82 */ /* 0x001e220000000a00 */
[----:B------:R-:W-:Y:S02]  /*1ee0*/  IMAD.IADD R19, R36, 0x1, R14 ;  /* 0x0000000124137824 */ /* 0x000fe400078e020e */
[----:B------:R-:W-:-:S05]  /*1ef0*/  VIADD R14, R14, 0x80 ;  /* 0x000000800e0e7836 */ /* 0x000fca0000000000 */
[----:B------:R-:W-:Y:S01]  /*1f00*/  ISETP.GE.AND P0, PT, R14, R15, PT ;  /* 0x0000000f0e00720c */ /* 0x000fe20003f06270 */
[----:B0-----:R-:W-:-:S05]  /*1f10*/  IMAD.WIDE.U32 R8, R19, 0x8, R8 ;  /* 0x0000000813087825 */ /* 0x001fca00078e0008 */
[----:B------:R0:W-:Y:S07]  /*1f20*/  STG.E.64 desc[UR4][R8.64], R20 ;  /* 0x0000001408007986 */ /* 0x0001ee000c101b04 */
[----:B------:R-:W-:Y:S05]  /*1f30*/  @P0 BRA `(.L_x_14908) ;  /* 0x0000000000300947 */ /* 0x000fea0003800000 */
[----:B0-----:R-:W0:Y:S01]  /*1f40*/  LDC.64 R8, c[0x0][0x228] ;  /* 0x00008a00ff087b82 */ /* 0x001e220000000a00 */
[----:B------:R-:W-:Y:S01]  /*1f50*/  IADD3 R19, R36, R14, RZ ;  /* 0x0000000e24137210 */ /* 0x000fe20007ffe0ff */
[----:B------:R-:W-:-:S04]  /*1f60*/  VIADD R14, R14, 0x80 ;  /* 0x000000800e0e7836 */ /* 0x000fc80000000000 */
[----:B0-----:R-:W-:-:S05]  /*1f70*/  IMAD.WIDE.U32 R8, R19, 0x8, R8 ;  /* 0x0000000813087825 */ /* 0x001fca00078e0008 */
[----:B------:R1:W-:Y:S02]  /*1f80*/  STG.E.64 desc[UR4][R8.64], R2 ;  /* 0x0000000208007986 */ /* 0x0003e4000c101b04 */
.L_x_14907:
[----:B------:R-:W-:-:S13]  /*1f90*/  ISETP.GE.AND P0, PT, R14, R15, PT ;  /* 0x0000000f0e00720c */ /* 0x000fda0003f06270 */
[----:B------:R-:W-:Y:S05]  /*1fa0*/  @P0 BRA `(.L_x_14909) ;  /* 0x0000000000300947 */ /* 0x000fea0003800000 */
[----:B-1----:R-:W1:Y:S01]  /*1fb0*/  LDC.64 R2, c[0x0][0x228] ;  /* 0x00008a00ff027b82 */ /* 0x002e620000000a00 */
[----:B0-----:R-:W-:Y:S02]  /*1fc0*/  IMAD.IADD R9, R36, 0x1, R14 ;  /* 0x0000000124097824 */ /* 0x001fe400078e020e */
[----:B------:R-:W-:Y:S02]  /*1fd0*/  VIADD R14, R14, 0x80 ;  /* 0x000000800e0e7836 */ /* 0x000fe40000000000 */
[----:B-1----:R-:W-:-:S05]  /*1fe0*/  IMAD.WIDE.U32 R2, R9, 0x8, R2 ;  /* 0x0000000809027825 */ /* 0x002fca00078e0002 */
[----:B------:R1:W-:Y:S02]  /*1ff0*/  STG.E.64 desc[UR4][R2.64], R4 ;  /* 0x0000000402007986 */ /* 0x0003e4000c101b04 */
.L_x_14908:
[----:B------:R-:W-:-:S13]  /*2000*/  ISETP.GE.AND P0, PT, R14, R15, PT ;  /* 0x0000000f0e00720c */ /* 0x000fda0003f06270 */
[----:B------:R-:W-:Y:S05]  /*2010*/  @P0 BRA `(.L_x_14910) ;  /* 0x0000000000340947 */ /* 0x000fea0003800000 */
[----:B-1----:R-:W1:Y:S01]  /*2020*/  LDC.64 R2, c[0x0][0x228] ;  /* 0x00008a00ff027b82 */ /* 0x002e620000000a00 */
[----:B------:R-:W-:Y:S01]  /*2030*/  IADD3 R5, R36, R14, RZ ;  /* 0x0000000e24057210 */ /* 0x000fe20007ffe0ff */
[----:B------:R-:W-:-:S04]  /*2040*/  VIADD R14, R14, 0x80 ;  /* 0x000000800e0e7836 */ /* 0x000fc80000000000 */
[----:B-1----:R-:W-:-:S05]  /*2050*/  IMAD.WIDE.U32 R2, R5, 0x8, R2 ;  /* 0x0000000805027825 */ /* 0x002fca00078e0002 */
[----:B------:R2:W-:Y:S02]  /*2060*/  STG.E.64 desc[UR4][R2.64], R6 ;  /* 0x0000000602007986 */ /* 0x0005e4000c101b04 */
.L_x_14909:
[----:B------:R-:W-:-:S13]  /*2070*/  ISETP.GE.AND P0, PT, R14, R15, PT ;  /* 0x0000000f0e00720c */ /* 0x000fda0003f06270 */
[----:B------:R-:W-:Y:S05]  /*2080*/  @P0 BREAK B1 ;  /* 0x0000000000010942 */ /* 0x000fea0003800000 */
[----:B------:R-:W-:Y:S05]  /*2090*/  @P0 BRA `(.L_x_14911) ;  /* 0x0000000000300947 */ /* 0x000fea0003800000 */
[----:B-12---:R-:W1:Y:S01]  /*20a0*/  LDC.64 R2, c[0x0][0x228] ;  /* 0x00008a00ff027b82 */ /* 0x006e620000000a00 */
[----:B------:R-:W-:Y:S02]  /*20b0*/  IMAD.IADD R5, R36, 0x1, R14 ;  /* 0x0000000124057824 */ /* 0x000fe400078e020e */
[----:B------:R-:W-:Y:S02]  /*20c0*/  VIADD R14, R14, 0x80 ;  /* 0x000000800e0e7836 */ /* 0x000fe40000000000 */
[----:B-1----:R-:W-:-:S05]  /*20d0*/  IMAD.WIDE.U32 R2, R5, 0x8, R2 ;  /* 0x0000000805027825 */ /* 0x002fca00078e0002 */
[----:B------:R2:W-:Y:S02]  /*20e0*/  STG.E.64 desc[UR4][R2.64], R10 ;  /* 0x0000000a02007986 */ /* 0x0005e4000c101b04 */
.L_x_14910:
[----:B------:R-:W-:Y:S05]  /*20f0*/  BSYNC B1 ;  /* 0x0000000000017941 */ /* 0x000fea0003800000 */
.L_x_14906:
[----:B------:R-:W-:-:S13]  /*2100*/  ISETP.GE.AND P0, PT, R14, R15, PT ;  /* 0x0000000f0e00720c */ /* 0x000fda0003f06270 */
[----:B-12---:R-:W1:Y:S01]  /*2110*/  @!P0 LDC.64 R2, c[0x0][0x228] ;  /* 0x00008a00ff028b82 */ /* 0x006e620000000a00 */
[----:B------:R-:W-:Y:S01]  /*2120*/  @!P0 IADD3 R5, R36, R14, RZ ;  /* 0x0000000e24058210 */ /* 0x000fe20007ffe0ff */
[----:B------:R-:W-:-:S04]  /*2130*/  @!P0 VIADD R14, R14, 0x80 ;  /* 0x000000800e0e8836 */ /* 0x000fc80000000000 */
[----:B-1----:R-:W-:-:S05]  /*2140*/  @!P0 IMAD.WIDE.U32 R2, R5, 0x8, R2 ;  /* 0x0000000805028825 */ /* 0x002fca00078e0002 */
[----:B------:R3:W-:Y:S02]  /*2150*/  @!P0 STG.E.64 desc[UR4][R2.64], R12 ;  /* 0x0000000c02008986 */ /* 0x0007e4000c101b04 */
.L_x_14911:
[----:B------:R-:W-:Y:S05]  /*2160*/  BSYNC B0 ;  /* 0x0000000000007941 */ /* 0x000fea0003800000 */
.L_x_14905:
[----:B------:R-:W-:Y:S05]  /*2170*/  WARPSYNC.ALL ;  /* 0x0000000000007948 */ /* 0x000fea0003800000 */
[----:B------:R-:W-:-:S13]  /*2180*/  ISETP.GE.AND P0, PT, R14, R15, PT ;  /* 0x0000000f0e00720c */ /* 0x000fda0003f06270 */
[----:B------:R-:W-:Y:S05]  /*2190*/  @P0 EXIT ;  /* 0x000000000000094d */ /* 0x000fea0003800000 */
[----:B-123--:R-:W1:Y:S01]  /*21a0*/  LDC.64 R2, c[0x0][0x228] ;  /* 0x00008a00ff027b82 */ /* 0x00ee620000000a00 */
[----:B------:R-:W-:-:S04]  /*21b0*/  IMAD.IADD R5, R36, 0x1, R14 ;  /* 0x0000000124057824 */ /* 0x000fc800078e020e */
[----:B-1----:R-:W-:-:S05]  /*21c0*/  IMAD.WIDE.U32 R2, R5, 0x8, R2 ;  /* 0x0000000805027825 */ /* 0x002fca00078e0002 */
[----:B------:R-:W-:Y:S01]  /*21d0*/  STG.E.64 desc[UR4][R2.64], R16 ;  /* 0x0000001002007986 */ /* 0x000fe2000c101b04 */
[----:B------:R-:W-:Y:S05]  /*21e0*/  EXIT ;  /* 0x000000000000794d */ /* 0x000fea0003800000 */
        .weak           $__internal_53_$__cuda_sm20_div_rn_f64_full
        .type           $__internal_53_$__cuda_sm20_div_rn_f64_full,@function
        .size           $__internal_53_$__cuda_sm20_div_rn_f64_full,(.L_x_19308 - $__internal_53_$__cuda_sm20_div_rn_f64_full)
$__internal_53_$__cuda_sm20_div_rn_f64_full:
[C---:B------:R-:W-:Y:S01]  /*21f0*/  FSETP.GEU.AND P0, PT, |R27|.reuse, 1.469367938527859385e-39, PT ;  /* 0x001000001b00780b */ /* 0x040fe20003f0e200 */
[----:B------:R-:W-:Y:S01]  /*2200*/  IMAD.U32 R28, RZ, RZ, UR6 ;  /* 0x00000006ff1c7e24 */ /* 0x000fe2000f8e00ff */
[----:B------:R-:W-:Y:S01]  /*2210*/  MOV R26, UR6 ;  /* 0x00000006001a7c02 */ /* 0x000fe20008000f00 */
[----:B------:R-:W-:Y:S01]  /*2220*/  IMAD.MOV.U32 R39, RZ, RZ, 0x1ca00000 ;  /* 0x1ca00000ff277424 */ /* 0x000fe200078e00ff */
[----:B------:R-:W-:Y:S01]  /*2230*/  LOP3.LUT R8, R27, 0x800fffff, RZ, 0xc0, !PT ;  /* 0x800fffff1b087812 */ /* 0x000fe200078ec0ff */
[----:B------:R-:W-:Y:S01]  /*2240*/  BSSY B0, `(.L_x_14912) ;  /* 0x0000059000007945 */ /* 0x000fe20003800000 */
[C---:B------:R-:W-:Y:S02]  /*2250*/  FSETP.GEU.AND P3, PT, |R33|.reuse, 1.469367938527859385e-39, PT ;  /* 0x001000002100780b */ /* 0x040fe40003f6e200 */
[----:B------:R-:W-:Y:S01]  /*2260*/  LOP3.LUT R29, R8, 0x3ff00000, RZ, 0xfc, !PT ;  /* 0x3ff00000081d7812 */ /* 0x000fe200078efcff */
[----:B------:R-:W-:Y:S01]  /*2270*/  IMAD.MOV.U32 R8, RZ, RZ, 0x1 ;  /* 0x00000001ff087424 */ /* 0x000fe200078e00ff */
[----:B------:R-:W-:-:S02]  /*2280*/  LOP3.LUT R37, R33, 0x7ff00000, RZ, 0xc0, !PT ;  /* 0x7ff0000021257812 */ /* 0x000fc400078ec0ff */
[----:B------:R-:W-:Y:S01]  /*2290*/  LOP3.LUT R38, R27, 0x7ff00000, RZ, 0xc0, !PT ;  /* 0x7ff000001b267812 */ /* 0x000fe200078ec0ff */
[----:B------:R-:W-:-:S03]  /*22a0*/  @!P0 DMUL R28, R26, 8.98846567431157953865e+307 ;  /* 0x7fe000001a1c8828 */ /* 0x000fc60000000000 */
[----:B------:R-:W-:-:S03]  /*22b0*/  ISETP.GE.U32.AND P2, PT, R37, R38, PT ;  /* 0x000000262500720c */ /* 0x000fc60003f46070 */
[----:B------:R-:W0:Y:S01]  /*22c0*/  MUFU.RCP64H R9, R29 ;  /* 0x0000001d00097308 */ /* 0x000e220000001800 */
[----:B------:R-:W-:-:S04]  /*22d0*/  @!P3 LOP3.LUT R24, R27, 0x7ff00000, RZ, 0xc0, !PT ;  /* 0x7ff000001b18b812 */ /* 0x000fc800078ec0ff */
[----:B------:R-:W-:Y:S02]  /*22e0*/  @!P3 ISETP.GE.U32.AND P4, PT, R37, R24, PT ;  /* 0x000000182500b20c */ /* 0x000fe40003f86070 */
[----:B------:R-:W-:-:S04]  /*22f0*/  SEL R24, R39, 0x63400000, !P2 ;  /* 0x6340000027187807 */ /* 0x000fc80005000000 */
[----:B------:R-:W-:Y:S01]  /*2300*/  LOP3.LUT R25, R24, 0x800fffff, R33, 0xf8, !PT ;  /* 0x800fffff18197812 */ /* 0x000fe200078ef821 */
[----:B------:R-:W-:Y:S01]  /*2310*/  IMAD.MOV.U32 R24, RZ, RZ, R32 ;  /* 0x000000ffff187224 */ /* 0x000fe200078e0020 */
[----:B0-----:R-:W-:-:S08]  /*2320*/  DFMA R30, R8, -R28, 1 ;  /* 0x3ff00000081e742b */ /* 0x001fd0000000081c */
[----:B------:R-:W-:-:S08]  /*2330*/  DFMA R30, R30, R30, R30 ;  /* 0x0000001e1e1e722b */ /* 0x000fd0000000001e */
[----:B------:R-:W-:Y:S01]  /*2340*/  DFMA R30, R8, R30, R8 ;  /* 0x0000001e081e722b */ /* 0x000fe20000000008 */
[----:B------:R-:W-:-:S04]  /*2350*/  @!P3 SEL R8, R39, 0x63400000, !P4 ;  /* 0x634000002708b807 */ /* 0x000fc80006000000 */
[----:B------:R-:W-:-:S03]  /*2360*/  @!P3 LOP3.LUT R8, R8, 0x80000000, R33, 0xf8, !PT ;  /* 0x800000000808b812 */ /* 0x000fc600078ef821 */
[----:B------:R-:W-:Y:S01]  /*2370*/  DFMA R34, R30, -R28, 1 ;  /* 0x3ff000001e22742b */ /* 0x000fe2000000081c */
[----:B------:R-:W-:Y:S02]  /*2380*/  @!P3 LOP3.LUT R9, R8, 0x100000, RZ, 0xfc, !PT ;  /* 0x001000000809b812 */ /* 0x000fe400078efcff */
[----:B------:R-:W-:-:S05]  /*2390*/  @!P3 MOV R8, RZ ;  /* 0x000000ff0008b202 */ /* 0x000fca0000000f00 */
[----:B------:R-:W-:Y:S02]  /*23a0*/  DFMA R30, R30, R34, R30 ;  /* 0x000000221e1e722b */ /* 0x000fe4000000001e */
[----:B------:R-:W-:-:S08]  /*23b0*/  @!P3 DFMA R24, R24, 2, -R8 ;  /* 0x400000001818b82b */ /* 0x000fd00000000808 */
        /* <DEDUP_REMOVED lines=8> */
[----:B------:R-:W-:Y:S02]  /*2440*/  ISETP.GT.U32.AND P0, PT, R30, 0x7feffffe, PT ;  /* 0x7feffffe1e00780c */ /* 0x000fe40003f04070 */
[----:B------:R-:W-:-:S04]  /*2450*/  IADD3 R30, R35, -0x1, RZ ;  /* 0xffffffff231e7810 */ /* 0x000fc80007ffe0ff */
[----:B------:R-:W-:-:S13]  /*2460*/  ISETP.GT.U32.OR P0, PT, R30, 0x7feffffe, P0 ;  /* 0x7feffffe1e00780c */ /* 0x000fda0000704470 */
[----:B------:R-:W-:Y:S05]  /*2470*/  @P0 BRA `(.L_x_14913) ;  /* 0x0000000000740947 */ /* 0x000fea0003800000 */
[----:B------:R-:W-:Y:S01]  /*2480*/  LOP3.LUT R30, R27, 0x7ff00000, RZ, 0xc0, !PT ;  /* 0x7ff000001b1e7812 */ /* 0x000fe200078ec0ff */
[----:B------:R-:W-:-:S03]  /*2490*/  IMAD.MOV.U32 R32, RZ, RZ, RZ ;  /* 0x000000ffff207224 */ /* 0x000fc600078e00ff */
        /* <DEDUP_REMOVED lines=23> */
[----:B------:R-:W-:-:S05]  /*2610*/  FSEL R30, R26, R31, !P0 ;  /* 0x0000001f1a1e7208 */ /* 0x000fca0004000000 */
[----:B------:R-:W-:Y:S01]  /*2620*/  IMAD.MOV.U32 R31, RZ, RZ, R30 ;  /* 0x000000ffff1f7224 */ /* 0x000fe200078e001e */
[----:B------:R-:W-:Y:S01]  /*2630*/  MOV R30, R8 ;  /* 0x00000008001e7202 */ /* 0x000fe20000000f00 */
[----:B------:R-:W-:Y:S06]  /*2640*/  BRA `(.L_x_14914) ;  /* 0x0000000000607947 */ /* 0x000fec0003800000 */
.L_x_14913:
        /* <DEDUP_REMOVED lines=12> */
[----:B------:R-:W-:Y:S01]  /*2710*/  @!P0 IMAD.MOV.U32 R31, RZ, RZ, R30 ;  /* 0x000000ffff1f8224 */ /* 0x000fe200078e001e */
[----:B------:R-:W-:Y:S01]  /*2720*/  @!P0 MOV R30, RZ ;  /* 0x000000ff001e8202 */ /* 0x000fe20000000f00 */
[----:B------:R-:W-:Y:S02]  /*2730*/  @P0 IMAD.MOV.U32 R30, RZ, RZ, RZ ;  /* 0x000000ffff1e0224 */ /* 0x000fe400078e00ff */
[----:B------:R-:W-:Y:S01]  /*2740*/  @P0 IMAD.MOV.U32 R31, RZ, RZ, R8 ;  /* 0x000000ffff1f0224 */ /* 0x000fe200078e0008 */
[----:B------:R-:W-:Y:S06]  /*2750*/  BRA `(.L_x_14914) ;  /* 0x00000000001c7947 */ /* 0x000fec0003800000 */
.L_x_14916:
[----:B------:R-:W-:-:S05]  /*2760*/  LOP3.LUT R30, R27, 0x80000, RZ, 0xfc, !PT ;  /* 0x000800001b1e7812 */ /* 0x000fca00078efcff */
[----:B------:R-:W-:Y:S01]  /*2770*/  IMAD.MOV.U32 R31, RZ, RZ, R30 ;  /* 0x000000ffff1f7224 */ /* 0x000fe200078e001e */
[----:B------:R-:W-:Y:S01]  /*2780*/  MOV R30, R26 ;  /* 0x0000001a001e7202 */ /* 0x000fe20000000f00 */
[----:B------:R-:W-:Y:S06]  /*2790*/  BRA `(.L_x_14914) ;  /* 0x00000000000c7947 */ /* 0x000fec0003800000 */
.L_x_14915:
[----:B------:R-:W-:-:S05]  /*27a0*/  LOP3.LUT R30, R33, 0x80000, RZ, 0xfc, !PT ;  /* 0x00080000211e7812 */ /* 0x000fca00078efcff */
[----:B------:R-:W-:Y:S02]  /*27b0*/  IMAD.MOV.U32 R31, RZ, RZ, R30 ;  /* 0x000000ffff1f7224 */ /* 0x000fe400078e001e */
[----:B------:R-:W-:-:S07]  /*27c0*/  IMAD.MOV.U32 R30, RZ, RZ, R32 ;  /* 0x000000ffff1e7224 */ /* 0x000fce00078e0020 */
.L_x_14914:
[----:B------:R-:W-:Y:S05]  /*27d0*/  BSYNC B0 ;  /* 0x0000000000007941 */ /* 0x000fea0003800000 */
.L_x_14912:
[----:B------:R-:W-:Y:S01]  /*27e0*/  IMAD.MOV.U32 R24, RZ, RZ, R0 ;  /* 0x000000ffff187224 */ /* 0x000fe200078e0000 */
[----:B------:R-:W-:Y:S01]  /*27f0*/  MOV R9, R31 ;  /* 0x0000001f00097202 */ /* 0x000fe20000000f00 */
[----:B------:R-:W-:Y:S02]  /*2800*/  IMAD.MOV.U32 R25, RZ, RZ, 0x0 ;  /* 0x00000000ff197424 */ /* 0x000fe400078e00ff */
[----:B------:R-:W-:Y:S02]  /*2810*/  IMAD.MOV.U32 R8, RZ, RZ, R30 ;  /* 0x000000ffff087224 */ /* 0x000fe400078e001e */
[----:B------:R-:W-:Y:S05]  /*2820*/  RET.REL.NODEC R24 `(_ZN2at6native29vectorized_elementwise_kernelILi2ENS0_13BUnaryFunctorIdddNS0_15binary_internal10DivFunctorIdEEEESt5arrayIPcLm2EEEEviT0_T1_) ;  /* 0xffffffd418f47950 */ /* 0x000fea0003c3ffff */
.L_x_14917:
        /* <DEDUP_REMOVED lines=13> */
.L_x_19308:


//--------------------- .text._ZN2at6native29vectorized_elementwise_kernelILi4ENS0_13BUnaryFunctorIdddNS0_15binary_internal10DivFunctorIdEEEESt5arrayIPcLm2EEEEviT0_T1_ --------------------------
	.section	.text._ZN2at6native29vectorized_elementwise_kernelILi4ENS0_13BUnaryFunctorIdddNS0_15binary_internal10DivFunctorIdEEEESt5arrayIPcLm2EEEEviT0_T1_,"ax",@progbits
	.align	128
        .global         _ZN2at6native29vectorized_elementwise_kernelILi4ENS0_13BUnaryFunctorIdddNS0_15binary_internal10DivFunctorIdEEEESt5arrayIPcLm2EEEEviT0_T1_
        .type           _ZN2at6native29vectorized_elementwise_kernelILi4ENS0_13BUnaryFunctorIdddNS0_15binary_internal10DivFunctorIdEEEESt5arrayIPcLm2EEEEviT0_T1_,@function
        .size           _ZN2at6native29vectorized_elementwise_kernelILi4ENS0_13BUnaryFunctorIdddNS0_15binary_internal10DivFunctorIdEEEESt5arrayIPcLm2EEEEviT0_T1_,(.L_x_19309 - _ZN2at6native29vectorized_elementwise_kernelILi4ENS0_13BUnaryFunctorIdddNS0_15binary_internal10DivFunctorIdEEEESt5arrayIPcLm2EEEEviT0_T1_)
        .other          _ZN2at6native29vectorized_elementwise_kernelILi4ENS0_13BUnaryFunctorIdddNS0_15binary_internal10DivFunctorIdEEEESt5arrayIPcLm2EEEEviT0_T1_,@"STO_CUDA_ENTRY STV_DEFAULT"
_ZN2at6native29vectorized_elementwise_kernelILi4ENS0_13BUnaryFunctorIdddNS0_15binary_internal10DivFunctorIdEEEESt5arrayIPcLm2EEEEviT0_T1_:
.text._ZN2at6native29vectorized_elementwise_kernelILi4ENS0_13BUnaryFunctorIdddNS0_15binary_internal10DivFunctorIdEEEESt5arrayIPcLm2EEEEviT0_T1_:
        /* <DEDUP_REMOVED lines=41> */
[----:B-1---5:R-:W-:Y:S05]  /*0290*/  CALL.REL.NOINC `($__internal_54_$__cuda_sm20_div_rn_f64_full) ;  /* 0x0000001c00d47944 */ /* 0x022fea0003c00000 */
[----:B------:R-:W-:Y:S01]  /*02a0*/  MOV R10, R8 ;  /* 0x00000008000a7202 */ /* 0x000fe20000000f00 */
[----:B------:R-:W-:-:S07]  /*02b0*/  IMAD.MOV.U32 R11, RZ, RZ, R9 ;  /* 0x000000ffff0b7224 */ /* 0x000fce00078e0009 */
.L_x_14920:
[----:B------:R-:W-:Y:S05]  /*02c0*/  BSYNC B1 ;  /* 0x0000000000017941 */ /* 0x000fea0003800000 */
.L_x_14919:
        /* <DEDUP_REMOVED lines=21> */
.L_x_14922:
[----:B------:R-:W-:Y:S05]  /*0420*/  BSYNC B1 ;  /* 0x0000000000017941 */ /* 0x000fea0003800000 */
.L_x_14921:
        /* <DEDUP_REMOVED lines=21> */
[----:B-1----:R-:W-:Y:S05]  /*0580*/  CALL.REL.NOINC `($__internal_54_$__cuda_sm20_div_rn_f64_full) ;  /* 0x0000001c00187944 */ /* 0x002fea0003c00000 */
[----:B------:R-:W-:Y:S02]  /*0590*/  IMAD.MOV.U32 R6, RZ, RZ, R8 ;  /* 0x000000ffff067224 */ /* 0x000fe400078e0008 */
[----:B------:R-:W-:-:S07]  /*05a0*/  IMAD.MOV.U32 R7, RZ, RZ, R9 ;  /* 0x000000ffff077224 */ /* 0x000fce00078e0009 */
.L_x_14924:
[----:B------:R-:W-:Y:S05]  /*05b0*/  BSYNC B1 ;  /* 0x0000000000017941 */ /* 0x000fea0003800000 */
.L_x_14923:
        /* <DEDUP_REMOVED lines=20> */
[----:B-1----:R-:W-:Y:S05]  /*0700*/  CALL.REL.NOINC `($__internal_54_$__cuda_sm20_div_rn_f64_full) ;  /* 0x0000001800b87944 */ /* 0x002fea0003c00000 */
[----:B------:R-:W-:Y:S02]  /*0710*/  IMAD.MOV.U32 R4, RZ, RZ, R8 ;  /* 0x000000ffff047224 */ /* 0x000fe400078e0008 */
[----:B------:R-:W-:-:S07]  /*0720*/  IMAD.MOV.U32 R5, RZ, RZ, R9 ;  /* 0x000000ffff057224 */ /* 0x000fce00078e0009 */
.L_x_14926:
[----:B------:R-:W-:Y:S05]  /*0730*/  BSYNC B1 ;  /* 0x0000000000017941 */ /* 0x000fea0003800000 */
.L_x_14925:
        /* <DEDUP_REMOVED lines=24> */
.L_x_14928:
[----:B------:R-:W-:Y:S05]  /*08c0*/  BSYNC B1 ;  /* 0x0000000000017941 */ /* 0x000fea0003800000 */
.L_x_14927:
        /* <DEDUP_REMOVED lines=21> */
.L_x_14930:
[----:B------:R-:W-:Y:S05]  /*0a20*/  BSYNC B1 ;  /* 0x0000000000017941 */ /* 0x000fea0003800000 */
.L_x_14929:
        /* <DEDUP_REMOVED lines=21> */
[----:B-1----:R-:W-:Y:S05]  /*0b80*/  CALL.REL.NOINC `($__internal_54_$__cuda_sm20_div_rn_f64_full) ;  /* 0x0000001400987944 */ /* 0x002fea0003c00000 */
[----:B------:R-:W-:Y:S02]  /*0b90*/  IMAD.MOV.U32 R6, RZ, RZ, R8 ;  /* 0x000000ffff067224 */ /* 0x000fe400078e0008 */
[----:B------:R-:W-:-:S07]  /*0ba0*/  IMAD.MOV.U32 R7, RZ, RZ, R9 ;  /* 0x000000ffff077224 */ /* 0x000fce00078e0009 */
.L_x_14932:
[----:B------:R-:W-:Y:S05]  /*0bb0*/  BSYNC B1 ;  /* 0x0000000000017941 */ /* 0x000fea0003800000 */
.L_x_14931:
        /* <DEDUP_REMOVED lines=20> */
[----:B-1----:R-:W-:Y:S05]  /*0d00*/  CALL.REL.NOINC `($__internal_54_$__cuda_sm20_div_rn_f64_full) ;  /* 0x0000001400387944 */ /* 0x002fea0003c00000 */
[----:B------:R-:W-:Y:S02]  /*0d10*/  IMAD.MOV.U32 R4, RZ, RZ, R8 ;  /* 0x000000ffff047224 */ /* 0x000fe400078e0008 */
[----:B------:R-:W-:-:S07]  /*0d20*/  IMAD.MOV.U32 R5, RZ, RZ, R9 ;  /* 0x000000ffff057224 */ /* 0x000fce00078e0009 */
.L_x_14934:
[----:B------:R-:W-:Y:S05]  /*0d30*/  BSYNC B1 ;  /* 0x0000000000017941 */ /* 0x000fea0003800000 */
.L_x_14933:
[----:B------:R-:W-:Y:S01]  /*0d40*/  STG.E.128 desc[UR4][R2.64+0x1010], R4 ;  /* 0x0010100402007986 */ /* 0x000fe2000c101d04 */
[----:B------:R-:W-:Y:S05]  /*0d50*/  EXIT ;  /* 0x000000000000794d */ /* 0x000fea0003800000 */
.L_x_14918:
        /* <DEDUP_REMOVED lines=76> */
[----:B------:R-:W-:Y:S05]  /*1220*/  CALL.REL.NOINC `($__internal_54_$__cuda_sm20_div_rn_f64_full) ;  /* 0x0000000c00f07944 */ /* 0x000fea0003c00000 */
[----:B------:R-:W-:Y:S01]  /*1230*/  MOV R22, R8 ;  /* 0x0000000800167202 */ /* 0x000fe20000000f00 */
[----:B------:R-:W-:-:S07]  /*1240*/  IMAD.MOV.U32 R23, RZ, RZ, R9 ;  /* 0x000000ffff177224 */ /* 0x000fce00078e0009 */
.L_x_14936:
[----:B------:R-:W-:Y:S05]  /*1250*/  BSYNC B1 ;  /* 0x0000000000017941 */ /* 0x000fea0003800000 */
.L_x_14935:
        /* <DEDUP_REMOVED lines=23> */
[----:B------:R-:W-:Y:S05]  /*13d0*/  CALL.REL.NOINC `($__internal_54_$__cuda_sm20_div_rn_f64_full) ;  /* 0x0000000c00847944 */ /* 0x000fea0003c00000 */
[----:B------:R-:W-:Y:S02]  /*13e0*/  IMAD.MOV.U32 R20, RZ, RZ, R8 ;  /* 0x000000ffff147224 */ /* 0x000fe400078e0008 */
[----:B------:R-:W-:-:S07]  /*13f0*/  IMAD.MOV.U32 R21, RZ, RZ, R9 ;  /* 0x000000ffff157224 */ /* 0x000fce00078e0009 */
.L_x_14938:
[----:B------:R-:W-:Y:S05]  /*1400*/  BSYNC B1 ;  /* 0x0000000000017941 */ /* 0x000fea0003800000 */
.L_x_14937:
        /* <DEDUP_REMOVED lines=23> */
[----:B------:R-:W-:Y:S05]  /*1580*/  CALL.REL.NOINC `($__internal_54_$__cuda_sm20_div_rn_f64_full) ;  /* 0x0000000c00187944 */ /* 0x000fea0003c00000 */
[----:B------:R-:W-:Y:S02]  /*1590*/  IMAD.MOV.U32 R2, RZ, RZ, R8 ;  /* 0x000000ffff027224 */ /* 0x000fe400078e0008 */
[----:B------:R-:W-:-:S07]  /*15a0*/  IMAD.MOV.U32 R3, RZ, RZ, R9 ;  /* 0x000000ffff037224 */ /* 0x000fce00078e0009 */
.L_x_14940:
[----:B------:R-:W-:Y:S05]  /*15b0*/  BSYNC B1 ;  /* 0x0000000000017941 */ /* 0x000fea0003800000 */
.L_x_14939:
        /* <DEDUP_REMOVED lines=23> */
[----:B------:R-:W-:Y:S05]  /*1730*/  CALL.REL.NOINC `($__internal_54_$__cuda_sm20_div_rn_f64_full) ;  /* 0x0000000800ac7944 */ /* 0x000fea0003c00000 */
[----:B------:R-:W-:Y:S02]  /*1740*/  IMAD.MOV.U32 R4, RZ, RZ, R8 ;  /* 0x000000ffff047224 */ /* 0x000fe400078e0008 */
[----:B------:R-:W-:-:S07]  /*1750*/  IMAD.MOV.U32 R5, RZ, RZ, R9 ;  /* 0x000000ffff057224 */ /* 0x000fce00078e0009 */
.L_x_14942:
[----:B------:R-:W-:Y:S05]  /*1760*/  BSYNC B1 ;  /* 0x0000000000017941 */ /* 0x000fea0003800000 */
.L_x_14941:
        /* <DEDUP_REMOVED lines=24> */
[----:B------:R-:W-:Y:S01]  /*18f0*/  MOV R6, R8 ;  /* 0x0000000800067202 */ /* 0x000fe20000000f00 */
[----:B------:R-:W-:-:S07]  /*1900*/  IMAD.MOV.U32 R7, RZ, RZ, R9 ;  /* 0x000000ffff077224 */ /* 0x000fce00078e0009 */
.L_x_14944:
[----:B------:R-:W-:Y:S05]  /*1910*/  BSYNC B1 ;  /* 0x0000000000017941 */ /* 0x000fea0003800000 */
.L_x_14943:
        /* <DEDUP_REMOVED lines=26> */
.L_x_14946:
[----:B------:R-:W-:Y:S05]  /*1ac0*/  BSYNC B1 ;  /* 0x0000000000017941 */ /* 0x000fea0003800000 */
.L_x_14945:
        /* <DEDUP_REMOVED lines=26> */
.L_x_14948:
[----:B------:R-:W-:Y:S05]  /*1c70*/  BSYNC B1 ;  /* 0x0000000000017941 */ /* 0x000fea0003800000 */
.L_x_14947:
        /* <DEDUP_REMOVED lines=26> */
.L_x_14950:
[----:B------:R-:W-:Y:S05]  /*1e20*/  BSYNC B1 ;  /* 0x0000000000017941 */ /* 0x000fea0003800000 */
.L_x_14949:
        /* <DEDUP_REMOVED lines=22> */
.L_x_14953:
[----:B------:R-:W-:-:S13]  /*1f90*/  ISETP.GE.AND P0, PT, R14, R15, PT ;  /* 0x0000000f0e00720c */ /* 0x000fda0003f06270 */
[----:B------:R-:W-:Y:S05]  /*1fa0*/  @P0 BRA `(.L_x_14955) ;  /* 0x0000000000300947 */ /* 0x000fea0003800000 */
[----:B-1----:R-:W1:Y:S01]  /*1fb0*/  LDC.64 R2, c[0x0][0x228] ;  /* 0x00008a00ff027b82 */ /* 0x002e620000000a00 */
[----:B0-----:R-:W-:Y:S02]  /*1fc0*/  IMAD.IADD R9, R36, 0x1, R14 ;  /* 0x0000000124097824 */ /* 0x001fe400078e020e */
[----:B------:R-:W-:Y:S02]  /*1fd0*/  VIADD R14, R14, 0x80 ;  /* 0x000000800e0e7836 */ /* 0x000fe40000000000 */
[----:B-1----:R-:W-:-:S05]  /*1fe0*/  IMAD.WIDE.U32 R2, R9, 0x8, R2 ;  /* 0x0000000809027825 */ /* 0x002fca00078e0002 */
[----:B------:R1:W-:Y:S02]  /*1ff0*/  STG.E.64 desc[UR4][R2.64], R4 ;  /* 0x0000000402007986 */ /* 0x0003e4000c101b04 */
.L_x_14954:
[----:B------:R-:W-:-:S13]  /*2000*/  ISETP.GE.AND P0, PT, R14, R15, PT ;  /* 0x0000000f0e00720c */ /* 0x000fda0003f06270 */
[----:B------:R-:W-:Y:S05]  /*2010*/  @P0 BRA `(.L_x_14956) ;  /* 0x0000000000340947 */ /* 0x000fea0003800000 */
[----:B-1----:R-:W1:Y:S01]  /*2020*/  LDC.64 R2, c[0x0][0x228] ;  /* 0x00008a00ff027b82 */ /* 0x002e620000000a00 */
[----:B------:R-:W-:Y:S01]  /*2030*/  IADD3 R5, R36, R14, RZ ;  /* 0x0000000e24057210 */ /* 0x000fe20007ffe0ff */
[----:B------:R-:W-:-:S04]  /*2040*/  VIADD R14, R14, 0x80 ;  /* 0x000000800e0e7836 */ /* 0x000fc80000000000 */
[----:B-1----:R-:W-:-:S05]  /*2050*/  IMAD.WIDE.U32 R2, R5, 0x8, R2 ;  /* 0x0000000805027825 */ /* 0x002fca00078e0002 */
[----:B------:R2:W-:Y:S02]  /*2060*/  STG.E.64 desc[UR4][R2.64], R6 ;  /* 0x0000000602007986 */ /* 0x0005e4000c101b04 */
.L_x_14955:
        /* <DEDUP_REMOVED lines=8> */
.L_x_14956:
[----:B------:R-:W-:Y:S05]  /*20f0*/  BSYNC B1 ;  /* 0x0000000000017941 */ /* 0x000fea0003800000 */
.L_x_14952:
[----:B------:R-:W-:-:S13]  /*2100*/  ISETP.GE.AND P0, PT, R14, R15, PT ;  /* 0x0000000f0e00720c */ /* 0x000fda0003f06270 */
[----:B-12---:R-:W1:Y:S01]  /*2110*/  @!P0 LDC.64 R2, c[0x0][0x228] ;  /* 0x00008a00ff028b82 */ /* 0x006e620000000a00 */
[----:B------:R-:W-:Y:S01]  /*2120*/  @!P0 IADD3 R5, R36, R14, RZ ;  /* 0x0000000e24058210 */ /* 0x000fe20007ffe0ff */
[----:B------:R-:W-:-:S04]  /*2130*/  @!P0 VIADD R14, R14, 0x80 ;  /* 0x000000800e0e8836 */ /* 0x000fc80000000000 */
[----:B-1----:R-:W-:-:S05]  /*2140*/  @!P0 IMAD.WIDE.U32 R2, R5, 0x8, R2 ;  /* 0x0000000805028825 */ /* 0x002fca00078e0002 */
[----:B------:R3:W-:Y:S02]  /*2150*/  @!P0 STG.E.64 desc[UR4][R2.64], R12 ;  /* 0x0000000c02008986 */ /* 0x0007e4000c101b04 */
.L_x_14957:
[----:B------:R-:W-:Y:S05]  /*2160*/  BSYNC B0 ;  /* 0x0000000000007941 */ /* 0x000fea0003800000 */
.L_x_14951:
        /* <DEDUP_REMOVED lines=8> */
        .weak           $__internal_54_$__cuda_sm20_div_rn_f64_full
        .type           $__internal_54_$__cuda_sm20_div_rn_f64_full,@function
        .size           $__internal_54_$__cuda_sm20_div_rn_f64_full,(.L_x_19309 - $__internal_54_$__cuda_sm20_div_rn_f64_full)
$__internal_54_$__cuda_sm20_div_rn_f64_full:
        /* <DEDUP_REMOVED lines=70> */
.L_x_14959:
        /* <DEDUP_REMOVED lines=17> */
.L_x_14962:
[----:B------:R-:W-:-:S05]  /*2760*/  LOP3.LUT R30, R27, 0x80000, RZ, 0xfc, !PT ;  /* 0x000800001b1e7812 */ /* 0x000fca00078efcff */
[----:B------:R-:W-:Y:S01]  /*2770*/  IMAD.MOV.U32 R31, RZ, RZ, R30 ;  /* 0x000000ffff1f7224 */ /* 0x000fe200078e001e */
[----:B------:R-:W-:Y:S01]  /*2780*/  MOV R30, R26 ;  /* 0x0000001a001e7202 */ /* 0x000fe20000000f00 */
[----:B------:R-:W-:Y:S06]  /*2790*/  BRA `(.L_x_14960) ;  /* 0x00000000000c7947 */ /* 0x000fec0003800000 */
.L_x_14961:
[----:B------:R-:W-:-:S05]  /*27a0*/  LOP3.LUT R30, R33, 0x80000, RZ, 0xfc, !PT ;  /* 0x00080000211e7812 */ /* 0x000fca00078efcff */
[----:B------:R-:W-:Y:S02]  /*27b0*/  IMAD.MOV.U32 R31, RZ, RZ, R30 ;  /* 0x000000ffff1f7224 */ /* 0x000fe400078e001e */
[----:B------:R-:W-:-:S07]  /*27c0*/  IMAD.MOV.U32 R30, RZ, RZ, R32 ;  /* 0x000000ffff1e7224 */ /* 0x000fce00078e0020 */
.L_x_14960:
[----:B------:R-:W-:Y:S05]  /*27d0*/  BSYNC B0 ;  /* 0x0000000000007941 */ /* 0x000fea0003800000 */
.L_x_14958:
[----:B------:R-:W-:Y:S01]  /*27e0*/  IMAD.MOV.U32 R24, RZ, RZ, R0 ;  /* 0x000000ffff187224 */ /* 0x000fe200078e0000 */
[----:B------:R-:W-:Y:S01]  /*27f0*/  MOV R9, R31 ;  /* 0x0000001f00097202 */ /* 0x000fe20000000f00 */
[----:B------:R-:W-:Y:S02]  /*2800*/  IMAD.MOV.U32 R25, RZ, RZ, 0x0 ;  /* 0x00000000ff197424 */ /* 0x000fe400078e00ff */
[----:B------:R-:W-:Y:S02]  /*2810*/  IMAD.MOV.U32 R8, RZ, RZ, R30 ;  /* 0x000000ffff087224 */ /* 0x000fe400078e001e */
[----:B------:R-:W-:Y:S05]  /*2820*/  RET.REL.NODEC R24 `(_ZN2at6native29vectorized_elementwise_kernelILi4ENS0_13BUnaryFunctorIdddNS0_15binary_internal10DivFunctorIdEEEESt5arrayIPcLm2EEEEviT0_T1_) ;  /* 0xffffffd418f47950 */ /* 0x000fea0003c3ffff */
.L_x_14963:
        /* <DEDUP_REMOVED lines=13> */
.L_x_19309:


//--------------------- .text._ZN2at6native29vectorized_elementwise_kernelILi8ENS0_13BUnaryFunctorIdddNS0_15binary_internal10DivFunctorIdEEEESt5arrayIPcLm2EEEEviT0_T1_ --------------------------
	.section	.text._ZN2at6native29vectorized_elementwise_kernelILi8ENS0_13BUnaryFunctorIdddNS0_15binary_internal10DivFunctorIdEEEESt5arrayIPcLm2EEEEviT0_T1_,"ax",@progbits
	.align	128
        .global         _ZN2at6native29vectorized_elementwise_kernelILi8ENS0_13BUnaryFunctorIdddNS0_15binary_internal10DivFunctorIdEEEESt5arrayIPcLm2EEEEviT0_T1_
        .type           _ZN2at6native29vectorized_elementwise_kernelILi8ENS0_13BUnaryFunctorIdddNS0_15binary_internal10DivFunctorIdEEEESt5arrayIPcLm2EEEEviT0_T1_,@function
        .size           _ZN2at6native29vectorized_elementwise_kernelILi8ENS0_13BUnaryFunctorIdddNS0_15binary_internal10DivFunctorIdEEEESt5arrayIPcLm2EEEEviT0_T1_,(.L_x_19310 - _ZN2at6native29vectorized_elementwise_kernelILi8ENS0_13BUnaryFunctorIdddNS0_15binary_internal10DivFunctorIdEEEESt5arrayIPcLm2EEEEviT0_T1_)
        .other          _ZN2at6native29vectorized_elementwise_kernelILi8ENS0_13BUnaryFunctorIdddNS0_15binary_internal10DivFunctorIdEEEESt5arrayIPcLm2EEEEviT0_T1_,@"STO_CUDA_ENTRY STV_DEFAULT"
_ZN2at6native29vectorized_elementwise_kernelILi8ENS0_13BUnaryFunctorIdddNS0_15binary_internal10DivFunctorIdEEEESt5arrayIPcLm2EEEEviT0_T1_:
.text._ZN2at6native29vectorized_elementwise_kernelILi8ENS0_13BUnaryFunctorIdddNS0_15binary_internal10DivFunctorIdEEEESt5arrayIPcLm2EEEEviT0_T1_:
        /* <DEDUP_REMOVED lines=41> */
[----:B-1---5:R-:W-:Y:S05]  /*0290*/  CALL.REL.NOINC `($__internal_55_$__cuda_sm20_div_rn_f64_full) ;  /* 0x0000001c00d47944 */ /* 0x022fea0003c00000 */
[----:B------:R-:W-:Y:S01]  /*02a0*/  MOV R10, R8 ;  /* 0x00000008000a7202 */ /* 0x000fe20000000f00 */
[----:B------:R-:W-:-:S07]  /*02b0*/  IMAD.MOV.U32 R11, RZ, RZ, R9 ;  /* 0x000000ffff0b7224 */ /* 0x000fce00078e0009 */
.L_x_14966:
[----:B------:R-:W-:Y:S05]  /*02c0*/  BSYNC B1 ;  /* 0x0000000000017941 */ /* 0x000fea0003800000 */
.L_x_14965:
        /* <DEDUP_REMOVED lines=21> */
.L_x_14968:
[----:B------:R-:W-:Y:S05]  /*0420*/  BSYNC B1 ;  /* 0x0000000000017941 */ /* 0x000fea0003800000 */
.L_x_14967:
        /* <DEDUP_REMOVED lines=21> */
[----:B-1----:R-:W-:Y:S05]  /*0580*/  CALL.REL.NOINC `($__internal_55_$__cuda_sm20_div_rn_f64_full) ;  /* 0x0000001c00187944 */ /* 0x002fea0003c00000 */
[----:B------:R-:W-:Y:S02]  /*0590*/  IMAD.MOV.U32 R6, RZ, RZ, R8 ;  /* 0x000000ffff067224 */ /* 0x000fe400078e0008 */
[----:B------:R-:W-:-:S07]  /*05a0*/  IMAD.MOV.U32 R7, RZ, RZ, R9 ;  /* 0x000000ffff077224 */ /* 0x000fce00078e0009 */
.L_x_14970:
[----:B------:R-:W-:Y:S05]  /*05b0*/  BSYNC B1 ;  /* 0x0000000000017941 */ /* 0x000fea0003800000 */
.L_x_14969:
        /* <DEDUP_REMOVED lines=20> */
[----:B-1----:R-:W-:Y:S05]  /*0700*/  CALL.REL.NOINC `($__internal_55_$__cuda_sm20_div_rn_f64_full) ;  /* 0x0000001800b87944 */ /* 0x002fea0003c00000 */
[----:B------:R-:W-:Y:S02]  /*0710*/  IMAD.MOV.U32 R4, RZ, RZ, R8 ;  /* 0x000000ffff047224 */ /* 0x000fe400078e0008 */
[----:B------:R-:W-:-:S07]  /*0720*/  IMAD.MOV.U32 R5, RZ, RZ, R9 ;  /* 0x000000ffff057224 */ /* 0x000fce00078e0009 */
.L_x_14972:
[----:B------:R-:W-:Y:S05]  /*0730*/  BSYNC B1 ;  /* 0x0000000000017941 */ /* 0x000fea0003800000 */
.L_x_14971:
        /* <DEDUP_REMOVED lines=24> */
.L_x_14974:
[----:B------:R-:W-:Y:S05]  /*08c0*/  BSYNC B1 ;  /* 0x0000000000017941 */ /* 0x000fea0003800000 */
.L_x_14973:
        /* <DEDUP_REMOVED lines=21> */
.L_x_14976:
[----:B------:R-:W-:Y:S05]  /*0a20*/  BSYNC B1 ;  /* 0x0000000000017941 */ /* 0x000fea0003800000 */
.L_x_14975:
        /* <DEDUP_REMOVED lines=21> */
[----:B-1----:R-:W-:Y:S05]  /*0b80*/  CALL.REL.NOINC `($__internal_55_$__cuda_sm20_div_rn_f64_full) ;  /* 0x0000001400987944 */ /* 0x002fea0003c00000 */
[----:B------:R-:W-:Y:S02]  /*0b90*/  IMAD.MOV.U32 R6, RZ, RZ, R8 ;  /* 0x000000ffff067224 */ /* 0x000fe400078e0008 */
[----:B------:R-:W-:-:S07]  /*0ba0*/  IMAD.MOV.U32 R7, RZ, RZ, R9 ;  /* 0x000000ffff077224 */ /* 0x000fce00078e0009 */
.L_x_14978:
[----:B------:R-:W-:Y:S05]  /*0bb0*/  BSYNC B1 ;  /* 0x0000000000017941 */ /* 0x000fea0003800000 */
.L_x_14977:
        /* <DEDUP_REMOVED lines=20> */
[----:B-1----:R-:W-:Y:S05]  /*0d00*/  CALL.REL.NOINC `($__internal_55_$__cuda_sm20_div_rn_f64_full) ;  /* 0x0000001400387944 */ /* 0x002fea0003c00000 */
[----:B------:R-:W-:Y:S02]  /*0d10*/  IMAD.MOV.U32 R4, RZ, RZ, R8 ;  /* 0x000000ffff047224 */ /* 0x000fe400078e0008 */
[----:B------:R-:W-:-:S07]  /*0d20*/  IMAD.MOV.U32 R5, RZ, RZ, R9 ;  /* 0x000000ffff057224 */ /* 0x000fce00078e0009 */
.L_x_14980:
[----:B------:R-:W-:Y:S05]  /*0d30*/  BSYNC B1 ;  /* 0x0000000000017941 */ /* 0x000fea0003800000 */
.L_x_14979:
[----:B------:R-:W-:Y:S01]  /*0d40*/  STG.E.128 desc[UR4][R2.64+0x30], R4 ;  /* 0x0000300402007986 */ /* 0x000fe2000c101d04 */
[----:B------:R-:W-:Y:S05]  /*0d50*/  EXIT ;  /* 0x000000000000794d */ /* 0x000fea0003800000 */
.L_x_14964:
        /* <DEDUP_REMOVED lines=76> */
[----:B------:R-:W-:Y:S05]  /*1220*/  CALL.REL.NOINC `($__internal_55_$__cuda_sm20_div_rn_f64_full) ;  /* 0x0000000c00f07944 */ /* 0x000fea0003c00000 */
[----:B------:R-:W-:Y:S01]  /*1230*/  MOV R22, R8 ;  /* 0x0000000800167202 */ /* 0x000fe20000000f00 */
[----:B------:R-:W-:-:S07]  /*1240*/  IMAD.MOV.U32 R23, RZ, RZ, R9 ;  /* 0x000000ffff177224 */ /* 0x000fce00078e0009 */
.L_x_14982:
[----:B------:R-:W-:Y:S05]  /*1250*/  BSYNC B1 ;  /* 0x0000000000017941 */ /* 0x000fea0003800000 */
.L_x_14981:
        /* <DEDUP_REMOVED lines=23> */
[----:B------:R-:W-:Y:S05]  /*13d0*/  CALL.REL.NOINC `($__internal_55_$__cuda_sm20_div_rn_f64_full) ;  /* 0x0000000c00847944 */ /* 0x000fea0003c00000 */
[----:B------:R-:W-:Y:S02]  /*13e0*/  IMAD.MOV.U32 R20, RZ, RZ, R8 ;  /* 0x000000ffff147224 */ /* 0x000fe400078e0008 */
[----:B------:R-:W-:-:S07]  /*13f0*/  IMAD.MOV.U32 R21, RZ, RZ, R9 ;  /* 0x000000ffff157224 */ /* 0x000fce00078e0009 */
.L_x_14984:
[----:B------:R-:W-:Y:S05]  /*1400*/  BSYNC B1 ;  /* 0x0000000000017941 */ /* 0x000fea0003800000 */
.L_x_14983:
        /* <DEDUP_REMOVED lines=23> */
[----:B------:R-:W-:Y:S05]  /*1580*/  CALL.REL.NOINC `($__internal_55_$__cuda_sm20_div_rn_f64_full) ;  /* 0x0000000c00187944 */ /* 0x000fea0003c00000 */
[----:B------:R-:W-:Y:S02]  /*1590*/  IMAD.MOV.U32 R2, RZ, RZ, R8 ;  /* 0x000000ffff027224 */ /* 0x000fe400078e0008 */
[----:B------:R-:W-:-:S07]  /*15a0*/  IMAD.MOV.U32 R3, RZ, RZ, R9 ;  /* 0x000000ffff037224 */ /* 0x000fce00078e0009 */
.L_x_14986:
[----:B------:R-:W-:Y:S05]  /*15b0*/  BSYNC B1 ;  /* 0x0000000000017941 */ /* 0x000fea0003800000 */
.L_x_14985:
        /* <DEDUP_REMOVED lines=23> */
[----:B------:R-:W-:Y:S05]  /*1730*/  CALL.REL.NOINC `($__internal_55_$__cuda_sm20_div_rn_f64_full) ;  /* 0x0000000800ac7944 */ /* 0x000fea0003c00000 */
[----:B------:R-:W-:Y:S02]  /*1740*/  IMAD.MOV.U32 R4, RZ, RZ, R8 ;  /* 0x000000ffff047224 */ /* 0x000fe400078e0008 */
[----:B------:R-:W-:-:S07]  /*1750*/  IMAD.MOV.U32 R5, RZ, RZ, R9 ;  /* 0x000000ffff057224 */ /* 0x000fce00078e0009 */
.L_x_14988:
[----:B------:R-:W-:Y:S05]  /*1760*/  BSYNC B1 ;  /* 0x0000000000017941 */ /* 0x000fea0003800000 */
.L_x_14987:
        /* <DEDUP_REMOVED lines=24> */
[----:B------:R-:W-:Y:S01]  /*18f0*/  MOV R6, R8 ;  /* 0x0000000800067202 */ /* 0x000fe20000000f00 */
[----:B------:R-:W-:-:S07]  /*1900*/  IMAD.MOV.U32 R7, RZ, RZ, R9 ;  /* 0x000000ffff077224 */ /* 0x000fce00078e0009 */
.L_x_14990:
[----:B------:R-:W-:Y:S05]  /*1910*/  BSYNC B1 ;  /* 0x0000000000017941 */ /* 0x000fea0003800000 */
.L_x_14989:
        /* <DEDUP_REMOVED lines=26> */
.L_x_14992:
[----:B------:R-:W-:Y:S05]  /*1ac0*/  BSYNC B1 ;  /* 0x0000000000017941 */ /* 0x000fea0003800000 */
.L_x_14991:
        /* <DEDUP_REMOVED lines=26> */
.L_x_14994:
[----:B------:R-:W-:Y:S05]  /*1c70*/  BSYNC B1 ;  /* 0x0000000000017941 */ /* 0x000fea0003800000 */
.L_x_14993:
        /* <DEDUP_REMOVED lines=26> */
.L_x_14996:
[----:B------:R-:W-:Y:S05]  /*1e20*/  BSYNC B1 ;  /* 0x0000000000017941 */ /* 0x000fea0003800000 */
.L_x_14995:
        /* <DEDUP_REMOVED lines=22> */
.L_x_14999:
[----:B------:R-:W-:-:S13]  /*1f90*/  ISETP.GE.AND P0, PT, R14, R15, PT ;  /* 0x0000000f0e00720c */ /* 0x000fda0003f06270 */
[----:B------:R-:W-:Y:S05]  /*1fa0*/  @P0 BRA `(.L_x_15001) ;  /* 0x0000000000300947 */ /* 0x000fea0003800000 */
[----:B-1----:R-:W1:Y:S01]  /*1fb0*/  LDC.64 R2, c[0x0][0x228] ;  /* 0x00008a00ff027b82 */ /* 0x002e620000000a00 */
[----:B0-----:R-:W-:Y:S02]  /*1fc0*/  IMAD.IADD R9, R36, 0x1, R14 ;  /* 0x0000000124097824 */ /* 0x001fe400078e020e */
[----:B------:R-:W-:Y:S02]  /*1fd0*/  VIADD R14, R14, 0x80 ;  /* 0x000000800e0e7836 */ /* 0x000fe40000000000 */
[----:B-1----:R-:W-:-:S05]  /*1fe0*/  IMAD.WIDE.U32 R2, R9, 0x8, R2 ;  /* 0x0000000809027825 */ /* 0x002fca00078e0002 */
[----:B------:R1:W-:Y:S02]  /*1ff0*/  STG.E.64 desc[UR4][R2.64], R4 ;  /* 0x0000000402007986 */ /* 0x0003e4000c101b04 */
.L_x_15000:
[----:B------:R-:W-:-:S13]  /*2000*/  ISETP.GE.AND P0, PT, R14, R15, PT ;  /* 0x0000000f0e00720c */ /* 0x000fda0003f06270 */
[----:B------:R-:W-:Y:S05]  /*2010*/  @P0 BRA `(.L_x_15002) ;  /* 0x0000000000340947 */ /* 0x000fea0003800000 */
[----:B-1----:R-:W1:Y:S01]  /*2020*/  LDC.64 R2, c[0x0][0x228] ;  /* 0x00008a00ff027b82 */ /* 0x002e620000000a00 */
[----:B------:R-:W-:Y:S01]  /*2030*/  IADD3 R5, R36, R14, RZ ;  /* 0x0000000e24057210 */ /* 0x000fe20007ffe0ff */
[----:B------:R-:W-:-:S04]  /*2040*/  VIADD R14, R14, 0x80 ;  /* 0x000000800e0e7836 */ /* 0x000fc80000000000 */
[----:B-1----:R-:W-:-:S05]  /*2050*/  IMAD.WIDE.U32 R2, R5, 0x8, R2 ;  /* 0x0000000805027825 */ /* 0x002fca00078e0002 */
[----:B------:R2:W-:Y:S02]  /*2060*/  STG.E.64 desc[UR4][R2.64], R6 ;  /* 0x0000000602007986 */ /* 0x0005e4000c101b04 */
.L_x_15001:
        /* <DEDUP_REMOVED lines=8> */
.L_x_15002:
[----:B------:R-:W-:Y:S05]  /*20f0*/  BSYNC B1 ;  /* 0x0000000000017941 */ /* 0x000fea0003800000 */
.L_x_14998:
[----:B------:R-:W-:-:S13]  /*2100*/  ISETP.GE.AND P0, PT, R14, R15, PT ;  /* 0x0000000f0e00720c */ /* 0x000fda0003f06270 */
[----:B-12---:R-:W1:Y:S01]  /*2110*/  @!P0 LDC.64 R2, c[0x0][0x228] ;  /* 0x00008a00ff028b82 */ /* 0x006e620000000a00 */
[----:B------:R-:W-:Y:S01]  /*2120*/  @!P0 IADD3 R5, R36, R14, RZ ;  /* 0x0000000e24058210 */ /* 0x000fe20007ffe0ff */
[----:B------:R-:W-:-:S04]  /*2130*/  @!P0 VIADD R14, R14, 0x80 ;  /* 0x000000800e0e8836 */ /* 0x000fc80000000000 */
[----:B-1----:R-:W-:-:S05]  /*2140*/  @!P0 IMAD.WIDE.U32 R2, R5, 0x8, R2 ;  /* 0x0000000805028825 */ /* 0x002fca00078e0002 */
[----:B------:R3:W-:Y:S02]  /*2150*/  @!P0 STG.E.64 desc[UR4][R2.64], R12 ;  /* 0x0000000c02008986 */ /* 0x0007e4000c101b04 */
.L_x_15003:
[----:B------:R-:W-:Y:S05]  /*2160*/  BSYNC B0 ;  /* 0x0000000000007941 */ /* 0x000fea0003800000 */
.L_x_14997:
        /* <DEDUP_REMOVED lines=8> */
        .weak           $__internal_55_$__cuda_sm20_div_rn_f64_full
        .type           $__internal_55_$__cuda_sm20_div_rn_f64_full,@function
        .size           $__internal_55_$__cuda_sm20_div_rn_f64_full,(.L_x_19310 - $__internal_55_$__cuda_sm20_div_rn_f64_full)
$__internal_55_$__cuda_sm20_div_rn_f64_full:
        /* <DEDUP_REMOVED lines=70> */
.L_x_15005:
        /* <DEDUP_REMOVED lines=17> */
.L_x_15008:
[----:B------:R-:W-:-:S05]  /*2760*/  LOP3.LUT R30, R27, 0x80000, RZ, 0xfc, !PT ;  /* 0x000800001b1e7812 */ /* 0x000fca00078efcff */
[----:B------:R-:W-:Y:S01]  /*2770*/  IMAD.MOV.U32 R31, RZ, RZ, R30 ;  /* 0x000000ffff1f7224 */ /* 0x000fe200078e001e */
[----:B------:R-:W-:Y:S01]  /*2780*/  MOV R30, R26 ;  /* 0x0000001a001e7202 */ /* 0x000fe20000000f00 */
[----:B------:R-:W-:Y:S06]  /*2790*/  BRA `(.L_x_15006) ;  /* 0x00000000000c7947 */ /* 0x000fec0003800000 */
.L_x_15007:
[----:B------:R-:W-:-:S05]  /*27a0*/  LOP3.LUT R30, R33, 0x80000, RZ, 0xfc, !PT ;  /* 0x00080000211e7812 */ /* 0x000fca00078efcff */
[----:B------:R-:W-:Y:S02]  /*27b0*/  IMAD.MOV.U32 R31, RZ, RZ, R30 ;  /* 0x000000ffff1f7224 */ /* 0x000fe400078e001e */
[----:B------:R-:W-:-:S07]  /*27c0*/  IMAD.MOV.U32 R30, RZ, RZ, R32 ;  /* 0x000000ffff1e7224 */ /* 0x000fce00078e0020 */
.L_x_15006:
[----:B------:R-:W-:Y:S05]  /*27d0*/  BSYNC B0 ;  /* 0x0000000000007941 */ /* 0x000fea0003800000 */
.L_x_15004:
[----:B------:R-:W-:Y:S01]  /*27e0*/  IMAD.MOV.U32 R24, RZ, RZ, R0 ;  /* 0x000000ffff187224 */ /* 0x000fe200078e0000 */
[----:B------:R-:W-:Y:S01]  /*27f0*/  MOV R9, R31 ;  /* 0x0000001f00097202 */ /* 0x000fe20000000f00 */
[----:B------:R-:W-:Y:S02]  /*2800*/  IMAD.MOV.U32 R25, RZ, RZ, 0x0 ;  /* 0x00000000ff197424 */ /* 0x000fe400078e00ff */
[----:B------:R-:W-:Y:S02]  /*2810*/  IMAD.MOV.U32 R8, RZ, RZ, R30 ;  /* 0x000000ffff087224 */ /* 0x000fe400078e001e */
[----:B------:R-:W-:Y:S05]  /*2820*/  RET.REL.NODEC R24 `(_ZN2at6native29vectorized_elementwise_kernelILi8ENS0_13BUnaryFunctorIdddNS0_15binary_internal10DivFunctorIdEEEESt5arrayIPcLm2EEEEviT0_T1_) ;  /* 0xffffffd418f47950 */ /* 0x000fea0003c3ffff */
.L_x_15009:
        /* <DEDUP_REMOVED lines=13> */
.L_x_19310:


//--------------------- .text._ZN2at6native18elementwise_kernelILi128ELi4EZNS0_15gpu_kernel_implINS0_13AUnaryFunctorIdddNS0_15binary_internal10DivFunctorIdEEEEEEvRNS_18TensorIteratorBaseERKT_EUliE_EEviT1_ --------------------------
	.section	.text._ZN2at6native18elementwise_kernelILi128ELi4EZNS0_15gpu_kernel_implINS0_13AUnaryFunctorIdddNS0_15binary_internal10DivFunctorIdEEEEEEvRNS_18TensorIteratorBaseERKT_EUliE_EEviT1_,"ax",@progbits
	.align	128
        .global         _ZN2at6native18elementwise_kernelILi128ELi4EZNS0_15gpu_kernel_implINS0_13AUnaryFunctorIdddNS0_15binary_internal10DivFunctorIdEEEEEEvRNS_18TensorIteratorBaseERKT_EUliE_EEviT1_
        .type           _ZN2at6native18elementwise_kernelILi128ELi4EZNS0_15gpu_kernel_implINS0_13AUnaryFunctorIdddNS0_15binary_internal10DivFunctorIdEEEEEEvRNS_18TensorIteratorBaseERKT_EUliE_EEviT1_,@function
        .size           _ZN2at6native18elementwise_kernelILi128ELi4EZNS0_15gpu_kernel_implINS0_13AUnaryFunctorIdddNS0_15binary_internal10DivFunctorIdEEEEEEvRNS_18TensorIteratorBaseERKT_EUliE_EEviT1_,(.L_x_19311 - _ZN2at6native18elementwise_kernelILi128ELi4EZNS0_15gpu_kernel_implINS0_13AUnaryFunctorIdddNS0_15binary_internal10DivFunctorIdEEEEEEvRNS_18TensorIteratorBaseERKT_EUliE_EEviT1_)
        .other          _ZN2at6native18elementwise_kernelILi128ELi4EZNS0_15gpu_kernel_implINS0_13AUnaryFunctorIdddNS0_15binary_internal10DivFunctorIdEEEEEEvRNS_18TensorIteratorBaseERKT_EUliE_EEviT1_,@"STO_CUDA_ENTRY STV_DEFAULT"
_ZN2at6native18elementwise_kernelILi128ELi4EZNS0_15gpu_kernel_implINS0_13AUnaryFunctorIdddNS0_15binary_internal10DivFunctorIdEEEEEEvRNS_18TensorIteratorBaseERKT_EUliE_EEviT1_:
.text._ZN2at6native18elementwise_kernelILi128ELi4EZNS0_15gpu_kernel_implINS0_13AUnaryFunctorIdddNS0_15binary_internal10DivFunctorIdEEEEEEvRNS_18TensorIteratorBaseERKT_EUliE_EEviT1_:
[----:B------:R-:W0:Y:S01]  /*0000*/  LDC R1, c[0x0][0x28] ;  /* 0x00000a00ff017b82 */ /* 0x000e220000000800 */
[----:B------:R-:W1:Y:S01]  /*0010*/  S2R R23, SR_CTAID.X ;  /* 0x0000000000177919 */ /* 0x000e620000002500 */
[----:B------:R-:W-:Y:S01]  /*0020*/  ULDC UR4, c[0x0][0x210] ;  /* 0x0000840000047ab9 */ /* 0x000fe20000000800 */
[----:B------:R-:W-:Y:S01]  /*0030*/  ULDC.64 UR36, c[0x0][0x208] ;  /* 0x0000820000247ab9 */ /* 0x000fe20000000a00 */
[----:B------:R-:W-:Y:S01]  /*0040*/  ULDC.64 UR38, c[0x0][0x428] ;  /* 0x00010a0000267ab9 */ /* 0x000fe20000000a00 */
[----:B------:R-:W1:Y:S01]  /*0050*/  S2R R2, SR_TID.X ;  /* 0x0000000000027919 */ /* 0x000e620000002100 */
[----:B------:R-:W-:Y:S01]  /*0060*/  BSSY B6, `(.L_x_15010) ;  /* 0x0000353000067945 */ /* 0x000fe20003800000 */
        /* <DEDUP_REMOVED lines=307> */
.L_x_15012:
        /* <DEDUP_REMOVED lines=21> */
.L_x_15016:
[----:B------:R-:W2:Y:S02]  /*14f0*/  LDG.E.U8 R4, desc[UR36][R4.64] ;  /* 0x0000002404047981 */ /* 0x000ea4000c1e1100 */
[----:B--2---:R0:W1:Y:S01]  /*1500*/  I2F.F64.U16 R6, R4 ;  /* 0x0000000400067312 */ /* 0x0040620000101800 */
[----:B------:R-:W-:Y:S05]  /*1510*/  BRA `(.L_x_15018) ;  /* 0x0000000c00707947 */ /* 0x000fea0003800000 */
.L_x_15015:
        /* <DEDUP_REMOVED lines=9> */
.L_x_15020:
[----:B------:R-:W2:Y:S02]  /*15b0*/  LDG.E R4, desc[UR36][R4.64] ;  /* 0x0000002404047981 */ /* 0x000ea4000c1e1900 */
[----:B--2---:R0:W1:Y:S01]  /*15c0*/  I2F.F64 R6, R4 ;  /* 0x0000000400067312 */ /* 0x0040620000201c00 */
[----:B------:R-:W-:Y:S05]  /*15d0*/  BRA `(.L_x_15018) ;  /* 0x0000000c00407947 */ /* 0x000fea0003800000 */
.L_x_15019:
[----:B------:R-:W2:Y:S02]  /*15e0*/  LDG.E.U16 R4, desc[UR36][R4.64] ;  /* 0x0000002404047981 */ /* 0x000ea4000c1e1500 */
[----:B--2---:R0:W1:Y:S01]  /*15f0*/  I2F.F64.S16 R6, R4 ;  /* 0x0000000400067312 */ /* 0x0040620000101c00 */
[----:B------:R-:W-:Y:S05]  /*1600*/  BRA `(.L_x_15018) ;  /* 0x0000000c00347947 */ /* 0x000fea0003800000 */
.L_x_15014:
        /* <DEDUP_REMOVED lines=10> */
.L_x_15022:
[----:B------:R-:W2:Y:S02]  /*16b0*/  LDG.E.U16 R0, desc[UR36][R4.64] ;  /* 0x0000002404007981 */ /* 0x000ea4000c1e1500 */
[----:B--2---:R-:W-:-:S05]  /*16c0*/  HADD2.F32 R0, -RZ, R0.H0_H0 ;  /* 0x20000000ff007230 */ /* 0x004fca0000004100 */
[----:B------:R-:W-:-:S04]  /*16d0*/  FMUL.FTZ R0, R0, 1 ;  /* 0x3f80000000007820 */ /* 0x000fc80000410000 */
[----:B------:R0:W1:Y:S01]  /*16e0*/  F2F.F64.F32 R6, R0 ;  /* 0x0000000000067310 */ /* 0x0000620000201800 */
[----:B------:R-:W-:Y:S05]  /*16f0*/  BRA `(.L_x_15018) ;  /* 0x0000000800f87947 */ /* 0x000fea0003800000 */
.L_x_15021:
        /* <DEDUP_REMOVED lines=10> */
.L_x_15024:
[----:B------:R-:W2:Y:S02]  /*17a0*/  LDG.E.U16 R4, desc[UR36][R4.64] ;  /* 0x0000002404047981 */ /* 0x000ea4000c1e1500 */
[----:B--2---:R-:W-:-:S05]  /*17b0*/  HADD2.F32 R0, -RZ, R4.H0_H0 ;  /* 0x20000004ff007230 */ /* 0x004fca0000004100 */
[----:B------:R-:W-:-:S04]  /*17c0*/  FMUL.FTZ R0, R0, 1 ;  /* 0x3f80000000007820 */ /* 0x000fc80000410000 */
[----:B------:R0:W1:Y:S01]  /*17d0*/  F2F.F64.F32 R6, R0 ;  /* 0x0000000000067310 */ /* 0x0000620000201800 */
[----:B------:R-:W-:Y:S05]  /*17e0*/  BRA `(.L_x_15018) ;  /* 0x0000000800bc7947 */ /* 0x000fea0003800000 */
.L_x_15023:
[----:B------:R0:W5:Y:S01]  /*17f0*/  LDG.E.64 R6, desc[UR36][R4.64] ;  /* 0x0000002404067981 */ /* 0x000162000c1e1b00 */
[----:B------:R-:W-:Y:S05]  /*1800*/  BRA `(.L_x_15018) ;  /* 0x0000000800b47947 */ /* 0x000fea0003800000 */
.L_x_15013:
        /* <DEDUP_REMOVED lines=13> */
.L_x_15027:
[----:B------:R0:W5:Y:S01]  /*18e0*/  LDG.E.64 R6, desc[UR36][R4.64] ;  /* 0x0000002404067981 */ /* 0x000162000c1e1b00 */
[----:B------:R-:W-:Y:S05]  /*18f0*/  BRA `(.L_x_15018) ;  /* 0x0000000800787947 */ /* 0x000fea0003800000 */
.L_x_15026:
        /* <DEDUP_REMOVED lines=28> */
.L_x_15029:
        /* <DEDUP_REMOVED lines=15> */
.L_x_15028:
[----:B------:R-:W2:Y:S02]  /*1bb0*/  LDG.E.U16 R0, desc[UR36][R4.64] ;  /* 0x0000002404007981 */ /* 0x000ea4000c1e1500 */
[----:B--2---:R-:W-:-:S04]  /*1bc0*/  IMAD.U32 R0, R0, 0x10000, RZ ;  /* 0x0001000000007824 */ /* 0x004fc800078e00ff */
[----:B------:R-:W-:-:S04]  /*1bd0*/  FMUL.FTZ R0, R0, 1 ;  /* 0x3f80000000007820 */ /* 0x000fc80000410000 */
[----:B------:R0:W1:Y:S01]  /*1be0*/  F2F.F64.F32 R6, R0 ;  /* 0x0000000000067310 */ /* 0x0000620000201800 */
[----:B------:R-:W-:Y:S05]  /*1bf0*/  BRA `(.L_x_15018) ;  /* 0x0000000400b87947 */ /* 0x000fea0003800000 */
.L_x_15025:
        /* <DEDUP_REMOVED lines=11> */
.L_x_15032:
        /* <DEDUP_REMOVED lines=21> */
.L_x_15036:
[----:B------:R-:W-:Y:S05]  /*1e00*/  BSYNC B1 ;  /* 0x0000000000017941 */ /* 0x000fea0003800000 */
.L_x_15035:
[----:B------:R-:W-:Y:S01]  /*1e10*/  LEA R5, R0, 0x3b800000, 0x17 ;  /* 0x3b80000000057811 */ /* 0x000fe200078eb8ff */
[----:B------:R-:W-:-:S05]  /*1e20*/  IMAD.SHL.U32 R0, R3, 0x100000, RZ ;  /* 0x0010000003007824 */ /* 0x000fca00078e00ff */
[----:B------:R-:W-:-:S07]  /*1e30*/  LOP3.LUT R0, R5, R0, R6, 0xfe, !PT ;  /* 0x0000000005007212 */ /* 0x000fce00078efe06 */
.L_x_15034:
[----:B------:R-:W-:Y:S05]  /*1e40*/  BSYNC B0 ;  /* 0x0000000000007941 */ /* 0x000fea0003800000 */
.L_x_15033:
[----:B------:R-:W-:-:S04]  /*1e50*/  FMUL.FTZ R0, R0, 1 ;  /* 0x3f80000000007820 */ /* 0x000fc80000410000 */
[----:B------:R2:W3:Y:S01]  /*1e60*/  F2F.F64.F32 R6, R0 ;  /* 0x0000000000067310 */ /* 0x0004e20000201800 */
[----:B------:R-:W-:Y:S05]  /*1e70*/  BRA `(.L_x_15018) ;  /* 0x0000000400187947 */ /* 0x000fea0003800000 */
.L_x_15031:
        /* <DEDUP_REMOVED lines=21> */
.L_x_15040:
[----:B------:R-:W-:Y:S05]  /*1fd0*/  BSYNC B1 ;  /* 0x0000000000017941 */ /* 0x000fea0003800000 */
.L_x_15039:
[----:B------:R-:W-:Y:S01]  /*1fe0*/  LEA R5, R0, 0x37800000, 0x17 ;  /* 0x3780000000057811 */ /* 0x000fe200078eb8ff */
[----:B------:R-:W-:-:S05]  /*1ff0*/  IMAD.SHL.U32 R0, R3, 0x200000, RZ ;  /* 0x0020000003007824 */ /* 0x000fca00078e00ff */
[----:B------:R-:W-:-:S07]  /*2000*/  LOP3.LUT R0, R5, R0, R6, 0xfe, !PT ;  /* 0x0000000005007212 */ /* 0x000fce00078efe06 */
.L_x_15038:
[----:B------:R-:W-:Y:S05]  /*2010*/  BSYNC B0 ;  /* 0x0000000000007941 */ /* 0x000fea0003800000 */
.L_x_15037:
[----:B------:R-:W-:-:S04]  /*2020*/  FMUL.FTZ R0, R0, 1 ;  /* 0x3f80000000007820 */ /* 0x000fc80000410000 */
[----:B------:R4:W0:Y:S01]  /*2030*/  F2F.F64.F32 R6, R0 ;  /* 0x0000000000067310 */ /* 0x0008220000201800 */
[----:B------:R-:W-:Y:S05]  /*2040*/  BRA `(.L_x_15018) ;  /* 0x0000000000a47947 */ /* 0x000fea0003800000 */
.L_x_15030:
        /* <DEDUP_REMOVED lines=14> */
.L_x_15044:
[----:B------:R-:W-:Y:S05]  /*2130*/  BSYNC B0 ;  /* 0x0000000000007941 */ /* 0x000fea0003800000 */
.L_x_15043:
[----:B------:R-:W-:-:S04]  /*2140*/  FMUL.FTZ R0, R0, 1 ;  /* 0x3f80000000007820 */ /* 0x000fc80000410000 */
[----:B------:R0:W1:Y:S01]  /*2150*/  F2F.F64.F32 R6, R0 ;  /* 0x0000000000067310 */ /* 0x0000620000201800 */
[----:B------:R-:W-:Y:S05]  /*2160*/  BRA `(.L_x_15018) ;  /* 0x00000000005c7947 */ /* 0x000fea0003800000 */
.L_x_15017:
        /* <DEDUP_REMOVED lines=16> */
.L_x_15045:
[----:B------:R-:W-:Y:S01]  /*2270*/  CS2R R6, SRZ ;  /* 0x0000000000067805 */ /* 0x000fe2000001ff00 */
[----:B------:R-:W-:Y:S06]  /*2280*/  BRA `(.L_x_15018) ;  /* 0x0000000000147947 */ /* 0x000fec0003800000 */
.L_x_15042:
[----:B------:R-:W2:Y:S02]  /*2290*/  LDG.E.64 R6, desc[UR36][R4.64] ;  /* 0x0000002404067981 */ /* 0x000ea4000c1e1b00 */
[----:B--2---:R-:W0:Y:S01]  /*22a0*/  I2F.F64.U64 R6, R6 ;  /* 0x0000000600067312 */ /* 0x004e220000301800 */
[----:B------:R-:W-:Y:S05]  /*22b0*/  BRA `(.L_x_15018) ;  /* 0x0000000000087947 */ /* 0x000fea0003800000 */
.L_x_15041:
[----:B------:R-:W2:Y:S02]  /*22c0*/  LDG.E R4, desc[UR36][R4.64] ;  /* 0x0000002404047981 */ /* 0x000ea4000c1e1900 */
[----:B--2---:R0:W1:Y:S02]  /*22d0*/  I2F.F64.U32 R6, R4 ;  /* 0x0000000400067312 */ /* 0x0040640000201800 */
.L_x_15018:
[----:B01-3-5:R-:W0:Y:S01]  /*22e0*/  MUFU.RCP64H R5, R7 ;  /* 0x0000000700057308 */ /* 0x02be220000001800 */
[----:B------:R-:W-:Y:S01]  /*22f0*/  IMAD.MOV.U32 R4, RZ, RZ, 0x1 ;  /* 0x00000001ff047424 */ /* 0x000fe200078e00ff */
[----:B------:R-:W-:Y:S01]  /*2300*/  ULDC.64 UR4, c[0x0][0x428] ;  /* 0x00010a0000047ab9 */ /* 0x000fe20000000a00 */
[----:B--2-4-:R-:W1:Y:S01]  /*2310*/  LDC R0, c[0x0][0x42c] ;  /* 0x00010b00ff007b82 */ /* 0x014e620000000800 */
[----:B------:R-:W-:Y:S03]  /*2320*/  BSSY B0, `(.L_x_15046) ;  /* 0x0000013000007945 */ /* 0x000fe60003800000 */
        /* <DEDUP_REMOVED lines=9> */
[----:B------:R-:W-:-:S05]  /*23c0*/  FFMA R3, RZ, R7, R5 ;  /* 0x00000007ff037223 */ /* 0x000fca0000000005 */
[----:B------:R-:W-:-:S13]  /*23d0*/  FSETP.GT.AND P0, PT, |R3|, 1.469367938527859385e-39, PT ;  /* 0x001000000300780b */ /* 0x000fda0003f04200 */
[----:B------:R-:W-:Y:S05]  /*23e0*/  @P0 BRA P1, `(.L_x_15047) ;  /* 0x0000000000180947 */ /* 0x000fea0000800000 */
[----:B------:R-:W-:Y:S01]  /*23f0*/  IMAD.MOV.U32 R4, RZ, RZ, R6 ;  /* 0x000000ffff047224 */ /* 0x000fe200078e0006 */
[----:B------:R-:W-:Y:S02]  /*2400*/  MOV R3, R7 ;  /* 0x0000000700037202 */ /* 0x000fe40000000f00 */
[----:B------:R-:W-:-:S07]  /*2410*/  MOV R0, 0x2430 ;  /* 0x0000243000007802 */ /* 0x000fce0000000f00 */
[----:B------:R-:W-:Y:S05]  /*2420*/  CALL.REL.NOINC `($__internal_56_$__cuda_sm20_div_rn_f64_full) ;  /* 0x000000b000207944 */ /* 0x000fea0003c00000 */
[----:B------:R-:W-:Y:S02]  /*2430*/  IMAD.MOV.U32 R4, RZ, RZ, R8 ;  /* 0x000000ffff047224 */ /* 0x000fe400078e0008 */
[----:B------:R-:W-:-:S07]  /*2440*/  IMAD.MOV.U32 R5, RZ, RZ, R9 ;  /* 0x000000ffff057224 */ /* 0x000fce00078e0009 */
.L_x_15047:
[----:B------:R-:W-:Y:S05]  /*2450*/  BSYNC B0 ;  /* 0x0000000000007941 */ /* 0x000fea0003800000 */
.L_x_15046:
        /* <DEDUP_REMOVED lines=15> */
.L_x_15051:
[----:B------:R-:W0:Y:S02]  /*2550*/  F2I.S64.F64.TRUNC R4, R4 ;  /* 0x0000000400047311 */ /* 0x000e24000030d900 */
[----:B0-----:R-:W-:-:S05]  /*2560*/  IMAD.MOV.U32 R3, RZ, RZ, R4 ;  /* 0x000000ffff037224 */ /* 0x001fca00078e0004 */
[----:B------:R0:W-:Y:S01]  /*2570*/  STG.E.U8 desc[UR36][R16.64], R3 ;  /* 0x0000000310007986 */ /* 0x0001e2000c101124 */
[----:B------:R-:W-:Y:S05]  /*2580*/  BRA `(.L_x_15053) ;  /* 0x0000000c00f87947 */ /* 0x000fea0003800000 */
.L_x_15050:
        /* <DEDUP_REMOVED lines=9> */
.L_x_15055:
[----:B------:R-:W0:Y:S02]  /*2620*/  F2I.F64.TRUNC R5, R4 ;  /* 0x0000000400057311 */ /* 0x000e24000030d100 */
[----:B0-----:R0:W-:Y:S01]  /*2630*/  STG.E desc[UR36][R16.64], R5 ;  /* 0x0000000510007986 */ /* 0x0011e2000c101924 */
[----:B------:R-:W-:Y:S05]  /*2640*/  BRA `(.L_x_15053) ;  /* 0x0000000c00c87947 */ /* 0x000fea0003800000 */
.L_x_15054:
[----:B------:R-:W0:Y:S02]  /*2650*/  F2I.F64.TRUNC R5, R4 ;  /* 0x0000000400057311 */ /* 0x000e24000030d100 */
[----:B0-----:R0:W-:Y:S01]  /*2660*/  STG.E.U16 desc[UR36][R16.64], R5 ;  /* 0x0000000510007986 */ /* 0x0011e2000c101524 */
[----:B------:R-:W-:Y:S05]  /*2670*/  BRA `(.L_x_15053) ;  /* 0x0000000c00bc7947 */ /* 0x000fea0003800000 */
.L_x_15049:
        /* <DEDUP_REMOVED lines=13> */
.L_x_15057:
        /* <DEDUP_REMOVED lines=8> */
.L_x_15056:
        /* <DEDUP_REMOVED lines=14> */
.L_x_15059:
        /* <DEDUP_REMOVED lines=9> */
.L_x_15058:
[----:B------:R0:W-:Y:S01]  /*2940*/  STG.E.64 desc[UR36][R16.64], R4 ;  /* 0x0000000410007986 */ /* 0x0001e2000c101b24 */
[----:B------:R-:W-:Y:S05]  /*2950*/  BRA `(.L_x_15053) ;  /* 0x0000000c00047947 */ /* 0x000fea0003800000 */
.L_x_15048:
        /* <DEDUP_REMOVED lines=12> */
.L_x_15062:
[----:B------:R-:W-:-:S05]  /*2a20*/  CS2R R6, SRZ ;  /* 0x0000000000067805 */ /* 0x000fca000001ff00 */
[----:B------:R0:W-:Y:S01]  /*2a30*/  STG.E.128 desc[UR36][R16.64], R4 ;  /* 0x0000000410007986 */ /* 0x0001e2000c101d24 */
[----:B------:R-:W-:Y:S05]  /*2a40*/  BRA `(.L_x_15053) ;  /* 0x0000000800c87947 */ /* 0x000fea0003800000 */
.L_x_15061:
        /* <DEDUP_REMOVED lines=25> */
.L_x_15066:
[----:B------:R-:W-:Y:S05]  /*2be0*/  BSYNC B0 ;  /* 0x0000000000007941 */ /* 0x000fea0003800000 */
.L_x_15065:
[----:B------:R-:W-:-:S05]  /*2bf0*/  LOP3.LUT R7, R0, R7, RZ, 0xfc, !PT ;  /* 0x0000000700077212 */ /* 0x000fca00078efcff */
[----:B------:R0:W-:Y:S01]  /*2c00*/  STG.E.U8 desc[UR36][R16.64], R7 ;  /* 0x0000000710007986 */ /* 0x0001e2000c101124 */
[----:B------:R-:W-:Y:S05]  /*2c10*/  BRA `(.L_x_15053) ;  /* 0x0000000800547947 */ /* 0x000fea0003800000 */
.L_x_15064:
        /* <DEDUP_REMOVED lines=17> */
.L_x_15068:
[----:B------:R-:W-:Y:S01]  /*2d30*/  IMAD.MOV.U32 R0, RZ, RZ, 0x7f ;  /* 0x0000007fff007424 */ /* 0x000fe200078e00ff */
[----:B------:R-:W-:-:S04]  /*2d40*/  ISETP.GT.U32.AND P0, PT, R3, 0x7f800000, PT ;  /* 0x7f8000000300780c */ /* 0x000fc80003f04070 */
[----:B------:R-:W-:-:S09]  /*2d50*/  SEL R0, R0, 0x7c, P0 ;  /* 0x0000007c00007807 */ /* 0x000fd20000000000 */
.L_x_15069:
[----:B------:R-:W-:Y:S05]  /*2d60*/  BSYNC B0 ;  /* 0x0000000000007941 */ /* 0x000fea0003800000 */
.L_x_15067:
[----:B------:R-:W-:-:S04]  /*2d70*/  LOP3.LUT R3, R7, 0x80000000, RZ, 0xc0, !PT ;  /* 0x8000000007037812 */ /* 0x000fc800078ec0ff */
[----:B------:R-:W-:-:S04]  /*2d80*/  SHF.R.U32.HI R3, RZ, 0x18, R3 ;  /* 0x00000018ff037819 */ /* 0x000fc80000011603 */
[----:B------:R-:W-:-:S05]  /*2d90*/  LOP3.LUT R3, R0, R3, RZ, 0xfc, !PT ;  /* 0x0000000300037212 */ /* 0x000fca00078efcff */
[----:B------:R0:W-:Y:S01]  /*2da0*/  STG.E.U8 desc[UR36][R16.64], R3 ;  /* 0x0000000310007986 */ /* 0x0001e2000c101124 */
[----:B------:R-:W-:Y:S05]  /*2db0*/  BRA `(.L_x_15053) ;  /* 0x0000000400ec7947 */ /* 0x000fea0003800000 */
.L_x_15063:
        /* <DEDUP_REMOVED lines=8> */
.L_x_15060:
        /* <DEDUP_REMOVED lines=11> */
.L_x_15072:
        /* <DEDUP_REMOVED lines=21> */
.L_x_15075:
[----:B------:R-:W-:-:S04]  /*3040*/  LOP3.LUT R3, R7, 0x80000000, RZ, 0xc0, !PT ;  /* 0x8000000007037812 */ /* 0x000fc800078ec0ff */
[----:B------:R-:W-:-:S04]  /*3050*/  SHF.R.U32.HI R3, RZ, 0x18, R3 ;  /* 0x00000018ff037819 */ /* 0x000fc80000011603 */
[----:B------:R-:W-:-:S04]  /*3060*/  LOP3.LUT R0, R0, R3, RZ, 0xfc, !PT ;  /* 0x0000000300007212 */ /* 0x000fc800078efcff */
[----:B------:R-:W-:-:S07]  /*3070*/  PRMT R8, R0, 0x7610, R8 ;  /* 0x0000761000087816 */ /* 0x000fce0000000008 */
.L_x_15074:
[----:B------:R-:W-:Y:S05]  /*3080*/  BSYNC B0 ;  /* 0x0000000000007941 */ /* 0x000fea0003800000 */
.L_x_15073:
[----:B------:R3:W-:Y:S01]  /*3090*/  STG.E.U8 desc[UR36][R16.64], R8 ;  /* 0x0000000810007986 */ /* 0x0007e2000c101124 */
[----:B------:R-:W-:Y:S05]  /*30a0*/  BRA `(.L_x_15053) ;  /* 0x0000000400307947 */ /* 0x000fea0003800000 */
.L_x_15071:
        /* <DEDUP_REMOVED lines=21> */
.L_x_15078:
[----:B------:R-:W-:-:S04]  /*3200*/  LOP3.LUT R3, R7, 0x80000000, RZ, 0xc0, !PT ;  /* 0x8000000007037812 */ /* 0x000fc800078ec0ff */
[----:B------:R-:W-:-:S04]  /*3210*/  SHF.R.U32.HI R3, RZ, 0x18, R3 ;  /* 0x00000018ff037819 */ /* 0x000fc80000011603 */
[----:B------:R-:W-:-:S04]  /*3220*/  LOP3.LUT R0, R0, R3, RZ, 0xfc, !PT ;  /* 0x0000000300007212 */ /* 0x000fc800078efcff */
[----:B------:R-:W-:-:S07]  /*3230*/  PRMT R8, R0, 0x7610, R8 ;  /* 0x0000761000087816 */ /* 0x000fce0000000008 */
.L_x_15077:
[----:B------:R-:W-:Y:S05]  /*3240*/  BSYNC B0 ;  /* 0x0000000000007941 */ /* 0x000fea0003800000 */
.L_x_15076:
[----:B------:R0:W-:Y:S01]  /*3250*/  STG.E.U8 desc[UR36][R16.64], R8 ;  /* 0x0000000810007986 */ /* 0x0001e2000c101124 */
[----:B------:R-:W-:Y:S05]  /*3260*/  BRA `(.L_x_15053) ;  /* 0x0000000000c07947 */ /* 0x000fea0003800000 */
.L_x_15070:
        /* <DEDUP_REMOVED lines=26> */
.L_x_15052:
        /* <DEDUP_REMOVED lines=16> */
.L_x_15081:
[----:B------:R-:W-:Y:S05]  /*3510*/  BRA `(.L_x_15053) ;  /* 0x0000000000147947 */ /* 0x000fea0003800000 */
.L_x_15080:
[----:B------:R-:W0:Y:S02]  /*3520*/  F2I.U64.F64.TRUNC R4, R4 ;  /* 0x0000000400047311 */ /* 0x000e24000030d800 */
[----:B0-----:R1:W-:Y:S01]  /*3530*/  STG.E.64 desc[UR36][R16.64], R4 ;  /* 0x0000000410007986 */ /* 0x0013e2000c101b24 */
[----:B------:R-:W-:Y:S05]  /*3540*/  BRA `(.L_x_15053) ;  /* 0x0000000000087947 */ /* 0x000fea0003800000 */
.L_x_15079:
[----:B------:R-:W0:Y:S02]  /*3550*/  F2I.U32.F64.TRUNC R5, R4 ;  /* 0x0000000400057311 */ /* 0x000e24000030d000 */
[----:B0-----:R0:W-:Y:S02]  /*3560*/  STG.E desc[UR36][R16.64], R5 ;  /* 0x0000000510007986 */ /* 0x0011e4000c101924 */
.L_x_15053:
[----:B------:R-:W-:-:S04]  /*3570*/  IMAD R2, R23, 0x200, R2 ;  /* 0x0000020017027824 */ /* 0x000fc800078e0202 */
[----:B------:R-:W-:-:S07]  /*3580*/  VIADD R19, R2, 0x80 ;  /* 0x0000008002137836 */ /* 0x000fce0000000000 */
.L_x_15011:
[----:B------:R-:W-:Y:S05]  /*3590*/  BSYNC B6 ;  /* 0x0000000000067941 */ /* 0x000fea0003800000 */
.L_x_15010:
        /* <DEDUP_REMOVED lines=307> */
.L_x_15084:
        /* <DEDUP_REMOVED lines=21> */
.L_x_15088:
[----:B------:R-:W2:Y:S02]  /*4a20*/  LDG.E.U8 R2, desc[UR36][R4.64] ;  /* 0x0000002404027981 */ /* 0x000ea4000c1e1100 */
[----:B--2---:R-:W3:Y:S01]  /*4a30*/  I2F.F64.U16 R2, R2 ;  /* 0x0000000200027312 */ /* 0x004ee20000101800 */
[----:B------:R-:W-:Y:S05]  /*4a40*/  BRA `(.L_x_15090) ;  /* 0x0000000c00707947 */ /* 0x000fea0003800000 */
.L_x_15087:
        /* <DEDUP_REMOVED lines=9> */
.L_x_15092:
[----:B------:R-:W2:Y:S02]  /*4ae0*/  LDG.E R2, desc[UR36][R4.64] ;  /* 0x0000002404027981 */ /* 0x000ea4000c1e1900 */
[----:B--2---:R-:W1:Y:S01]  /*4af0*/  I2F.F64 R2, R2 ;  /* 0x0000000200027312 */ /* 0x004e620000201c00 */
[----:B------:R-:W-:Y:S05]  /*4b00*/  BRA `(.L_x_15090) ;  /* 0x0000000c00407947 */ /* 0x000fea0003800000 */
.L_x_15091:
[----:B------:R-:W2:Y:S02]  /*4b10*/  LDG.E.U16 R2, desc[UR36][R4.64] ;  /* 0x0000002404027981 */ /* 0x000ea4000c1e1500 */
[----:B--2---:R-:W2:Y:S01]  /*4b20*/  I2F.F64.S16 R2, R2 ;  /* 0x0000000200027312 */ /* 0x004ea20000101c00 */
[----:B------:R-:W-:Y:S05]  /*4b30*/  BRA `(.L_x_15090) ;  /* 0x0000000c00347947 */ /* 0x000fea0003800000 */
.L_x_15086:
        /* <DEDUP_REMOVED lines=10> */
.L_x_15094:
[----:B------:R-:W2:Y:S02]  /*4be0*/  LDG.E.U16 R0, desc[UR36][R4.64] ;  /* 0x0000002404007981 */ /* 0x000ea4000c1e1500 */
[----:B--2---:R-:W-:-:S05]  /*4bf0*/  HADD2.F32 R0, -RZ, R0.H0_H0 ;  /* 0x20000000ff007230 */ /* 0x004fca0000004100 */
[----:B------:R-:W-:-:S04]  /*4c00*/  FMUL.FTZ R0, R0, 1 ;  /* 0x3f80000000007820 */ /* 0x000fc80000410000 */
[----:B------:R0:W1:Y:S01]  /*4c10*/  F2F.F64.F32 R2, R0 ;  /* 0x0000000000027310 */ /* 0x0000620000201800 */
[----:B------:R-:W-:Y:S05]  /*4c20*/  BRA `(.L_x_15090) ;  /* 0x0000000800f87947 */ /* 0x000fea0003800000 */
.L_x_15093:
        /* <DEDUP_REMOVED lines=10> */
.L_x_15096:
[----:B------:R-:W2:Y:S02]  /*4cd0*/  LDG.E.U16 R4, desc[UR36][R4.64] ;  /* 0x0000002404047981 */ /* 0x000ea4000c1e1500 */
[----:B--2---:R-:W-:-:S05]  /*4ce0*/  HADD2.F32 R0, -RZ, R4.H0_H0 ;  /* 0x20000004ff007230 */ /* 0x004fca0000004100 */
[----:B------:R-:W-:-:S04]  /*4cf0*/  FMUL.FTZ R0, R0, 1 ;  /* 0x3f80000000007820 */ /* 0x000fc80000410000 */
[----:B------:R0:W1:Y:S01]  /*4d00*/  F2F.F64.F32 R2, R0 ;  /* 0x0000000000027310 */ /* 0x0000620000201800 */
[----:B------:R-:W-:Y:S05]  /*4d10*/  BRA `(.L_x_15090) ;  /* 0x0000000800bc7947 */ /* 0x000fea0003800000 */
.L_x_15095:
[----:B------:R0:W5:Y:S01]  /*4d20*/  LDG.E.64 R2, desc[UR36][R4.64] ;  /* 0x0000002404027981 */ /* 0x000162000c1e1b00 */
[----:B------:R-:W-:Y:S05]  /*4d30*/  BRA `(.L_x_15090) ;  /* 0x0000000800b47947 */ /* 0x000fea0003800000 */
.L_x_15085:
        /* <DEDUP_REMOVED lines=13> */
.L_x_15099:
[----:B------:R0:W5:Y:S01]  /*4e10*/  LDG.E.64 R2, desc[UR36][R4.64] ;  /* 0x0000002404027981 */ /* 0x000162000c1e1b00 */
[----:B------:R-:W-:Y:S05]  /*4e20*/  BRA `(.L_x_15090) ;  /* 0x0000000800787947 */ /* 0x000fea0003800000 */
.L_x_15098:
        /* <DEDUP_REMOVED lines=28> */
.L_x_15101:
        /* <DEDUP_REMOVED lines=15> */
.L_x_15100:
[----:B------:R-:W2:Y:S02]  /*50e0*/  LDG.E.U16 R0, desc[UR36][R4.64] ;  /* 0x0000002404007981 */ /* 0x000ea4000c1e1500 */
[----:B--2---:R-:W-:-:S05]  /*50f0*/  SHF.L.U32 R0, R0, 0x10, RZ ;  /* 0x0000001000007819 */ /* 0x004fca00000006ff */
[----:B------:R-:W-:-:S04]  /*5100*/  FMUL.FTZ R0, R0, 1 ;  /* 0x3f80000000007820 */ /* 0x000fc80000410000 */
[----:B------:R0:W1:Y:S01]  /*5110*/  F2F.F64.F32 R2, R0 ;  /* 0x0000000000027310 */ /* 0x0000620000201800 */
[----:B------:R-:W-:Y:S05]  /*5120*/  BRA `(.L_x_15090) ;  /* 0x0000000400b87947 */ /* 0x000fea0003800000 */
.L_x_15097:
        /* <DEDUP_REMOVED lines=11> */
.L_x_15104:
        /* <DEDUP_REMOVED lines=21> */
.L_x_15108:
[----:B------:R-:W-:Y:S05]  /*5330*/  BSYNC B1 ;  /* 0x0000000000017941 */ /* 0x000fea0003800000 */
.L_x_15107:
[----:B------:R-:W-:Y:S01]  /*5340*/  LEA R3, R0, 0x3b800000, 0x17 ;  /* 0x3b80000000037811 */ /* 0x000fe200078eb8ff */
[----:B------:R-:W-:-:S05]  /*5350*/  IMAD.SHL.U32 R0, R2, 0x100000, RZ ;  /* 0x0010000002007824 */ /* 0x000fca00078e00ff */
[----:B------:R-:W-:-:S07]  /*5360*/  LOP3.LUT R0, R3, R0, R4, 0xfe, !PT ;  /* 0x0000000003007212 */ /* 0x000fce00078efe04 */
.L_x_15106:
[----:B------:R-:W-:Y:S05]  /*5370*/  BSYNC B0 ;  /* 0x0000000000007941 */ /* 0x000fea0003800000 */
.L_x_15105:
[----:B------:R-:W-:-:S04]  /*5380*/  FMUL.FTZ R0, R0, 1 ;  /* 0x3f80000000007820 */ /* 0x000fc80000410000 */
[----:B------:R0:W1:Y:S01]  /*5390*/  F2F.F64.F32 R2, R0 ;  /* 0x0000000000027310 */ /* 0x0000620000201800 */
[----:B------:R-:W-:Y:S05]  /*53a0*/  BRA `(.L_x_15090) ;  /* 0x0000000400187947 */ /* 0x000fea0003800000 */
.L_x_15103:
        /* <DEDUP_REMOVED lines=21> */
.L_x_15112:
[----:B------:R-:W-:Y:S05]  /*5500*/  BSYNC B1 ;  /* 0x0000000000017941 */ /* 0x000fea0003800000 */
.L_x_15111:
[----:B------:R-:W-:Y:S01]  /*5510*/  LEA R3, R0, 0x37800000, 0x17 ;  /* 0x3780000000037811 */ /* 0x000fe200078eb8ff */
[----:B------:R-:W-:-:S05]  /*5520*/  IMAD.SHL.U32 R0, R2, 0x200000, RZ ;  /* 0x0020000002007824 */ /* 0x000fca00078e00ff */
[----:B------:R-:W-:-:S07]  /*5530*/  LOP3.LUT R0, R3, R0, R4, 0xfe, !PT ;  /* 0x0000000003007212 */ /* 0x000fce00078efe04 */
.L_x_15110:
[----:B------:R-:W-:Y:S05]  /*5540*/  BSYNC B0 ;  /* 0x0000000000007941 */ /* 0x000fea0003800000 */
.L_x_15109:
[----:B------:R-:W-:-:S04]  /*5550*/  FMUL.FTZ R0, R0, 1 ;  /* 0x3f80000000007820 */ /* 0x000fc80000410000 */
[----:B------:R0:W1:Y:S01]  /*5560*/  F2F.F64.F32 R2, R0 ;  /* 0x0000000000027310 */ /* 0x0000620000201800 */
[----:B------:R-:W-:Y:S05]  /*5570*/  BRA `(.L_x_15090) ;  /* 0x0000000000a47947 */ /* 0x000fea0003800000 */
.L_x_15102:
        /* <DEDUP_REMOVED lines=14> */
.L_x_15116:
[----:B------:R-:W-:Y:S05]  /*5660*/  BSYNC B0 ;  /* 0x0000000000007941 */ /* 0x000fea0003800000 */
.L_x_15115:
[----:B------:R-:W-:-:S04]  /*5670*/  FMUL.FTZ R0, R0, 1 ;  /* 0x3f80000000007820 */ /* 0x000fc80000410000 */
[----:B------:R0:W1:Y:S01]  /*5680*/  F2F.F64.F32 R2, R0 ;  /* 0x0000000000027310 */ /* 0x0000620000201800 */
[----:B------:R-:W-:Y:S05]  /*5690*/  BRA `(.L_x_15090) ;  /* 0x00000000005c7947 */ /* 0x000fea0003800000 */
.L_x_15089:
        /* <DEDUP_REMOVED lines=16> */
.L_x_15117:
[----:B------:R-:W-:Y:S01]  /*57a0*/  CS2R R2, SRZ ;  /* 0x0000000000027805 */ /* 0x000fe2000001ff00 */
[----:B------:R-:W-:Y:S06]  /*57b0*/  BRA `(.L_x_15090) ;  /* 0x0000000000147947 */ /* 0x000fec0003800000 */
.L_x_15114:
[----:B------:R-:W2:Y:S02]  /*57c0*/  LDG.E.64 R2, desc[UR36][R4.64] ;  /* 0x0000002404027981 */ /* 0x000ea4000c1e1b00 */
[----:B--2---:R-:W0:Y:S01]  /*57d0*/  I2F.F64.U64 R2, R2 ;  /* 0x0000000200027312 */ /* 0x004e220000301800 */
[----:B------:R-:W-:Y:S05]  /*57e0*/  BRA `(.L_x_15090) ;  /* 0x0000000000087947 */ /* 0x000fea0003800000 */
.L_x_15113:
[----:B------:R-:W2:Y:S02]  /*57f0*/  LDG.E R2, desc[UR36][R4.64] ;  /* 0x0000002404027981 */ /* 0x000ea4000c1e1900 */
[----:B--2---:R-:W0:Y:S02]  /*5800*/  I2F.F64.U32 R2, R2 ;  /* 0x0000000200027312 */ /* 0x004e240000201800 */
.L_x_15090:
[----:B012345:R-:W0:Y:S01]  /*5810*/  MUFU.RCP64H R5, R3 ;  /* 0x0000000300057308 */ /* 0x03fe220000001800 */
[----:B------:R-:W-:Y:S01]  /*5820*/  IMAD.MOV.U32 R4, RZ, RZ, 0x1 ;  /* 0x00000001ff047424 */ /* 0x000fe200078e00ff */
[----:B------:R-:W-:Y:S01]  /*5830*/  ULDC.64 UR4, c[0x0][0x428] ;  /* 0x00010a0000047ab9 */ /* 0x000fe20000000a00 */
[----:B------:R-:W1:Y:S01]  /*5840*/  LDC R0, c[0x0][0x42c] ;  /* 0x00010b00ff007b82 */ /* 0x000e620000000800 */
        /* <DEDUP_REMOVED lines=14> */
[----:B------:R-:W-:-:S07]  /*5930*/  MOV R0, 0x5950 ;  /* 0x0000595000007802 */ /* 0x000fce0000000f00 */
[----:B------:R-:W-:Y:S05]  /*5940*/  CALL.REL.NOINC `($__internal_56_$__cuda_sm20_div_rn_f64_full) ;  /* 0x0000007800d87944 */ /* 0x000fea0003c00000 */
[----:B------:R-:W-:Y:S02]  /*5950*/  IMAD.MOV.U32 R4, RZ, RZ, R8 ;  /* 0x000000ffff047224 */ /* 0x000fe400078e0008 */
[----:B------:R-:W-:-:S07]  /*5960*/  IMAD.MOV.U32 R5, RZ, RZ, R9 ;  /* 0x000000ffff057224 */ /* 0x000fce00078e0009 */
.L_x_15119:
[----:B------:R-:W-:Y:S05]  /*5970*/  BSYNC B0 ;  /* 0x0000000000007941 */ /* 0x000fea0003800000 */
.L_x_15118:
        /* <DEDUP_REMOVED lines=15> */
.L_x_15123:
[----:B------:R-:W0:Y:S02]  /*5a70*/  F2I.S64.F64.TRUNC R4, R4 ;  /* 0x0000000400047311 */ /* 0x000e24000030d900 */
[----:B0-----:R-:W-:-:S05]  /*5a80*/  IMAD.MOV.U32 R3, RZ, RZ, R4 ;  /* 0x000000ffff037224 */ /* 0x001fca00078e0004 */
[----:B------:R0:W-:Y:S01]  /*5a90*/  STG.E.U8 desc[UR36][R16.64], R3 ;  /* 0x0000000310007986 */ /* 0x0001e2000c101124 */
[----:B------:R-:W-:Y:S05]  /*5aa0*/  BRA `(.L_x_15125) ;  /* 0x0000000c00f87947 */ /* 0x000fea0003800000 */
.L_x_15122:
        /* <DEDUP_REMOVED lines=9> */
.L_x_15127:
[----:B------:R-:W0:Y:S02]  /*5b40*/  F2I.F64.TRUNC R5, R4 ;  /* 0x0000000400057311 */ /* 0x000e24000030d100 */
[----:B0-----:R0:W-:Y:S01]  /*5b50*/  STG.E desc[UR36][R16.64], R5 ;  /* 0x0000000510007986 */ /* 0x0011e2000c101924 */
[----:B------:R-:W-:Y:S05]  /*5b60*/  BRA `(.L_x_15125) ;  /* 0x0000000c00c87947 */ /* 0x000fea0003800000 */
.L_x_15126:
[----:B------:R-:W0:Y:S02]  /*5b70*/  F2I.F64.TRUNC R5, R4 ;  /* 0x0000000400057311 */ /* 0x000e24000030d100 */
[----:B0-----:R0:W-:Y:S01]  /*5b80*/  STG.E.U16 desc[UR36][R16.64], R5 ;  /* 0x0000000510007986 */ /* 0x0011e2000c101524 */
[----:B------:R-:W-:Y:S05]  /*5b90*/  BRA `(.L_x_15125) ;  /* 0x0000000c00bc7947 */ /* 0x000fea0003800000 */
.L_x_15121:
        /* <DEDUP_REMOVED lines=13> */
.L_x_15129:
        /* <DEDUP_REMOVED lines=8> */
.L_x_15128:
        /* <DEDUP_REMOVED lines=14> */
.L_x_15131:
        /* <DEDUP_REMOVED lines=9> */
.L_x_15130:
[----:B------:R0:W-:Y:S01]  /*5e60*/  STG.E.64 desc[UR36][R16.64], R4 ;  /* 0x0000000410007986 */ /* 0x0001e2000c101b24 */
[----:B------:R-:W-:Y:S05]  /*5e70*/  BRA `(.L_x_15125) ;  /* 0x0000000c00047947 */ /* 0x000fea0003800000 */
.L_x_15120:
        /* <DEDUP_REMOVED lines=12> */
.L_x_15134:
[----:B------:R-:W-:-:S05]  /*5f40*/  CS2R R6, SRZ ;  /* 0x0000000000067805 */ /* 0x000fca000001ff00 */
[----:B------:R0:W-:Y:S01]  /*5f50*/  STG.E.128 desc[UR36][R16.64], R4 ;  /* 0x0000000410007986 */ /* 0x0001e2000c101d24 */
[----:B------:R-:W-:Y:S05]  /*5f60*/  BRA `(.L_x_15125) ;  /* 0x0000000800c87947 */ /* 0x000fea0003800000 */
.L_x_15133:
        /* <DEDUP_REMOVED lines=25> */
.L_x_15138:
[----:B------:R-:W-:Y:S05]  /*6100*/  BSYNC B0 ;  /* 0x0000000000007941 */ /* 0x000fea0003800000 */
.L_x_15137:
[----:B------:R-:W-:-:S05]  /*6110*/  LOP3.LUT R3, R0, R3, RZ, 0xfc, !PT ;  /* 0x0000000300037212 */ /* 0x000fca00078efcff */
[----:B------:R0:W-:Y:S01]  /*6120*/  STG.E.U8 desc[UR36][R16.64], R3 ;  /* 0x0000000310007986 */ /* 0x0001e2000c101124 */
[----:B------:R-:W-:Y:S05]  /*6130*/  BRA `(.L_x_15125) ;  /* 0x0000000800547947 */ /* 0x000fea0003800000 */
.L_x_15136:
        /* <DEDUP_REMOVED lines=17> */
.L_x_15140:
[----:B------:R-:W-:Y:S01]  /*6250*/  IMAD.MOV.U32 R0, RZ, RZ, 0x7f ;  /* 0x0000007fff007424 */ /* 0x000fe200078e00ff */
[----:B------:R-:W-:-:S04]  /*6260*/  ISETP.GT.U32.AND P0, PT, R2, 0x7f800000, PT ;  /* 0x7f8000000200780c */ /* 0x000fc80003f04070 */
[----:B------:R-:W-:-:S09]  /*6270*/  SEL R0, R0, 0x7c, P0 ;  /* 0x0000007c00007807 */ /* 0x000fd20000000000 */
.L_x_15141:
[----:B------:R-:W-:Y:S05]  /*6280*/  BSYNC B0 ;  /* 0x0000000000007941 */ /* 0x000fea0003800000 */
.L_x_15139:
[----:B------:R-:W-:-:S04]  /*6290*/  LOP3.LUT R2, R3, 0x80000000, RZ, 0xc0, !PT ;  /* 0x8000000003027812 */ /* 0x000fc800078ec0ff */
[----:B------:R-:W-:-:S04]  /*62a0*/  SHF.R.U32.HI R3, RZ, 0x18, R2 ;  /* 0x00000018ff037819 */ /* 0x000fc80000011602 */
[----:B------:R-:W-:-:S05]  /*62b0*/  LOP3.LUT R3, R0, R3, RZ, 0xfc, !PT ;  /* 0x0000000300037212 */ /* 0x000fca00078efcff */
[----:B------:R0:W-:Y:S01]  /*62c0*/  STG.E.U8 desc[UR36][R16.64], R3 ;  /* 0x0000000310007986 */ /* 0x0001e2000c101124 */
[----:B------:R-:W-:Y:S05]  /*62d0*/  BRA `(.L_x_15125) ;  /* 0x0000000400ec7947 */ /* 0x000fea0003800000 */
.L_x_15135:
        /* <DEDUP_REMOVED lines=8> */
.L_x_15132:
        /* <DEDUP_REMOVED lines=11> */
.L_x_15144:
        /* <DEDUP_REMOVED lines=21> */
.L_x_15147:
[----:B------:R-:W-:-:S04]  /*6560*/  LOP3.LUT R2, R3, 0x80000000, RZ, 0xc0, !PT ;  /* 0x8000000003027812 */ /* 0x000fc800078ec0ff */
[----:B------:R-:W-:-:S04]  /*6570*/  SHF.R.U32.HI R3, RZ, 0x18, R2 ;  /* 0x00000018ff037819 */ /* 0x000fc80000011602 */
[----:B------:R-:W-:-:S04]  /*6580*/  LOP3.LUT R0, R0, R3, RZ, 0xfc, !PT ;  /* 0x0000000300007212 */ /* 0x000fc800078efcff */
[----:B------:R-:W-:-:S07]  /*6590*/  PRMT R8, R0, 0x7610, R8 ;  /* 0x0000761000087816 */ /* 0x000fce0000000008 */
.L_x_15146:
[----:B------:R-:W-:Y:S05]  /*65a0*/  BSYNC B0 ;  /* 0x0000000000007941 */ /* 0x000fea0003800000 */
.L_x_15145:
[----:B------:R3:W-:Y:S01]  /*65b0*/  STG.E.U8 desc[UR36][R16.64], R8 ;  /* 0x0000000810007986 */ /* 0x0007e2000c101124 */
[----:B------:R-:W-:Y:S05]  /*65c0*/  BRA `(.L_x_15125) ;  /* 0x0000000400307947 */ /* 0x000fea0003800000 */
.L_x_15143:
        /* <DEDUP_REMOVED lines=21> */
.L_x_15150:
[----:B------:R-:W-:-:S04]  /*6720*/  LOP3.LUT R2, R3, 0x80000000, RZ, 0xc0, !PT ;  /* 0x8000000003027812 */ /* 0x000fc800078ec0ff */
[----:B------:R-:W-:-:S04]  /*6730*/  SHF.R.U32.HI R3, RZ, 0x18, R2 ;  /* 0x00000018ff037819 */ /* 0x000fc80000011602 */
[----:B------:R-:W-:-:S04]  /*6740*/  LOP3.LUT R0, R0, R3, RZ, 0xfc, !PT ;  /* 0x0000000300007212 */ /* 0x000fc800078efcff */
[----:B------:R-:W-:-:S07]  /*6750*/  PRMT R8, R0, 0x7610, R8 ;  /* 0x0000761000087816 */ /* 0x000fce0000000008 */
.L_x_15149:
[----:B------:R-:W-:Y:S05]  /*6760*/  BSYNC B0 ;  /* 0x0000000000007941 */ /* 0x000fea0003800000 */
.L_x_15148:
[----:B------:R0:W-:Y:S01]  /*6770*/  STG.E.U8 desc[UR36][R16.64], R8 ;  /* 0x0000000810007986 */ /* 0x0001e2000c101124 */
[----:B------:R-:W-:Y:S05]  /*6780*/  BRA `(.L_x_15125) ;  /* 0x0000000000c07947 */ /* 0x000fea0003800000 */
.L_x_15142:
        /* <DEDUP_REMOVED lines=26> */
.L_x_15124:
        /* <DEDUP_REMOVED lines=16> */
.L_x_15153:
[----:B------:R-:W-:Y:S05]  /*6a30*/  BRA `(.L_x_15125) ;  /* 0x0000000000147947 */ /* 0x000fea0003800000 */
.L_x_15152:
[----:B------:R-:W0:Y:S02]  /*6a40*/  F2I.U64.F64.TRUNC R4, R4 ;  /* 0x0000000400047311 */ /* 0x000e24000030d800 */
[----:B0-----:R2:W-:Y:S01]  /*6a50*/  STG.E.64 desc[UR36][R16.64], R4 ;  /* 0x0000000410007986 */ /* 0x0015e2000c101b24 */
[----:B------:R-:W-:Y:S05]  /*6a60*/  BRA `(.L_x_15125) ;  /* 0x0000000000087947 */ /* 0x000fea0003800000 */
.L_x_15151:
[----:B------:R-:W0:Y:S02]  /*6a70*/  F2I.U32.F64.TRUNC R5, R4 ;  /* 0x0000000400057311 */ /* 0x000e24000030d000 */
[----:B0-----:R0:W-:Y:S02]  /*6a80*/  STG.E desc[UR36][R16.64], R5 ;  /* 0x0000000510007986 */ /* 0x0011e4000c101924 */
.L_x_15125:
[----:B------:R-:W-:-:S07]  /*6a90*/  VIADD R19, R19, 0x80 ;  /* 0x0000008013137836 */ /* 0x000fce0000000000 */
.L_x_15083:
[----:B------:R-:W-:Y:S05]  /*6aa0*/  BSYNC B6 ;  /* 0x0000000000067941 */ /* 0x000fea0003800000 */
.L_x_15082:
        /* <DEDUP_REMOVED lines=307> */
.L_x_15156:
        /* <DEDUP_REMOVED lines=21> */
.L_x_15160:
[----:B------:R-:W2:Y:S02]  /*7f30*/  LDG.E.U8 R2, desc[UR36][R4.64] ;  /* 0x0000002404027981 */ /* 0x000ea4000c1e1100 */
[----:B--2---:R-:W0:Y:S01]  /*7f40*/  I2F.F64.U16 R2, R2 ;  /* 0x0000000200027312 */ /* 0x004e220000101800 */
[----:B------:R-:W-:Y:S05]  /*7f50*/  BRA `(.L_x_15162) ;  /* 0x0000000c00707947 */ /* 0x000fea0003800000 */
.L_x_15159:
        /* <DEDUP_REMOVED lines=9> */
.L_x_15164:
[----:B------:R-:W2:Y:S02]  /*7ff0*/  LDG.E R2, desc[UR36][R4.64] ;  /* 0x0000002404027981 */ /* 0x000ea4000c1e1900 */
[----:B--2---:R-:W0:Y:S01]  /*8000*/  I2F.F64 R2, R2 ;  /* 0x0000000200027312 */ /* 0x004e220000201c00 */
[----:B------:R-:W-:Y:S05]  /*8010*/  BRA `(.L_x_15162) ;  /* 0x0000000c00407947 */ /* 0x000fea0003800000 */
.L_x_15163:
[----:B------:R-:W2:Y:S02]  /*8020*/  LDG.E.U16 R2, desc[UR36][R4.64] ;  /* 0x0000002404027981 */ /* 0x000ea4000c1e1500 */
[----:B--2---:R-:W0:Y:S01]  /*8030*/  I2F.F64.S16 R2, R2 ;  /* 0x0000000200027312 */ /* 0x004e220000101c00 */
[----:B------:R-:W-:Y:S05]  /*8040*/  BRA `(.L_x_15162) ;  /* 0x0000000c00347947 */ /* 0x000fea0003800000 */
.L_x_15158:
        /* <DEDUP_REMOVED lines=10> */
.L_x_15166:
[----:B------:R-:W2:Y:S02]  /*80f0*/  LDG.E.U16 R0, desc[UR36][R4.64] ;  /* 0x0000002404007981 */ /* 0x000ea4000c1e1500 */
[----:B--2---:R-:W-:-:S05]  /*8100*/  HADD2.F32 R0, -RZ, R0.H0_H0 ;  /* 0x20000000ff007230 */ /* 0x004fca0000004100 */
[----:B------:R-:W-:-:S04]  /*8110*/  FMUL.FTZ R0, R0, 1 ;  /* 0x3f80000000007820 */ /* 0x000fc80000410000 */
[----:B------:R0:W1:Y:S01]  /*8120*/  F2F.F64.F32 R2, R0 ;  /* 0x0000000000027310 */ /* 0x0000620000201800 */
[----:B------:R-:W-:Y:S05]  /*8130*/  BRA `(.L_x_15162) ;  /* 0x0000000800f87947 */ /* 0x000fea0003800000 */
.L_x_15165:
        /* <DEDUP_REMOVED lines=10> */
.L_x_15168:
[----:B------:R-:W2:Y:S02]  /*81e0*/  LDG.E.U16 R4, desc[UR36][R4.64] ;  /* 0x0000002404047981 */ /* 0x000ea4000c1e1500 */
[----:B--2---:R-:W-:-:S05]  /*81f0*/  HADD2.F32 R0, -RZ, R4.H0_H0 ;  /* 0x20000004ff007230 */ /* 0x004fca0000004100 */
[----:B------:R-:W-:-:S04]  /*8200*/  FMUL.FTZ R0, R0, 1 ;  /* 0x3f80000000007820 */ /* 0x000fc80000410000 */
[----:B------:R0:W1:Y:S01]  /*8210*/  F2F.F64.F32 R2, R0 ;  /* 0x0000000000027310 */ /* 0x0000620000201800 */
[----:B------:R-:W-:Y:S05]  /*8220*/  BRA `(.L_x_15162) ;  /* 0x0000000800bc7947 */ /* 0x000fea0003800000 */
.L_x_15167:
[----:B------:R0:W5:Y:S01]  /*8230*/  LDG.E.64 R2, desc[UR36][R4.64] ;  /* 0x0000002404027981 */ /* 0x000162000c1e1b00 */
[----:B------:R-:W-:Y:S05]  /*8240*/  BRA `(.L_x_15162) ;  /* 0x0000000800b47947 */ /* 0x000fea0003800000 */
.L_x_15157:
        /* <DEDUP_REMOVED lines=13> */
.L_x_15171:
[----:B------:R0:W5:Y:S01]  /*8320*/  LDG.E.64 R2, desc[UR36][R4.64] ;  /* 0x0000002404027981 */ /* 0x000162000c1e1b00 */
[----:B------:R-:W-:Y:S05]  /*8330*/  BRA `(.L_x_15162) ;  /* 0x0000000800787947 */ /* 0x000fea0003800000 */
.L_x_15170:
        /* <DEDUP_REMOVED lines=28> */
.L_x_15173:
        /* <DEDUP_REMOVED lines=15> */
.L_x_15172:
[----:B------:R-:W2:Y:S02]  /*85f0*/  LDG.E.U16 R0, desc[UR36][R4.64] ;  /* 0x0000002404007981 */ /* 0x000ea4000c1e1500 */
[----:B--2---:R-:W-:-:S04]  /*8600*/  IMAD.U32 R0, R0, 0x10000, RZ ;  /* 0x0001000000007824 */ /* 0x004fc800078e00ff */
[----:B------:R-:W-:-:S04]  /*8610*/  FMUL.FTZ R0, R0, 1 ;  /* 0x3f80000000007820 */ /* 0x000fc80000410000 */
[----:B------:R1:W2:Y:S01]  /*8620*/  F2F.F64.F32 R2, R0 ;  /* 0x0000000000027310 */ /* 0x0002a20000201800 */
[----:B------:R-:W-:Y:S05]  /*8630*/  BRA `(.L_x_15162) ;  /* 0x0000000400b87947 */ /* 0x000fea0003800000 */
.L_x_15169:
        /* <DEDUP_REMOVED lines=11> */
.L_x_15176:
        /* <DEDUP_REMOVED lines=21> */
.L_x_15180:
[----:B------:R-:W-:Y:S05]  /*8840*/  BSYNC B1 ;  /* 0x0000000000017941 */ /* 0x000fea0003800000 */
.L_x_15179:
[----:B------:R-:W-:Y:S01]  /*8850*/  LEA R3, R0, 0x3b800000, 0x17 ;  /* 0x3b80000000037811 */ /* 0x000fe200078eb8ff */
[----:B------:R-:W-:-:S05]  /*8860*/  IMAD.SHL.U32 R0, R2, 0x100000, RZ ;  /* 0x0010000002007824 */ /* 0x000fca00078e00ff */
[----:B------:R-:W-:-:S07]  /*8870*/  LOP3.LUT R0, R3, R0, R4, 0xfe, !PT ;  /* 0x0000000003007212 */ /* 0x000fce00078efe04 */
.L_x_15178:
[----:B------:R-:W-:Y:S05]  /*8880*/  BSYNC B0 ;  /* 0x0000000000007941 */ /* 0x000fea0003800000 */
.L_x_15177:
[----:B------:R-:W-:-:S04]  /*8890*/  FMUL.FTZ R0, R0, 1 ;  /* 0x3f80000000007820 */ /* 0x000fc80000410000 */
[----:B------:R0:W1:Y:S01]  /*88a0*/  F2F.F64.F32 R2, R0 ;  /* 0x0000000000027310 */ /* 0x0000620000201800 */
[----:B------:R-:W-:Y:S05]  /*88b0*/  BRA `(.L_x_15162) ;  /* 0x0000000400187947 */ /* 0x000fea0003800000 */
.L_x_15175:
        /* <DEDUP_REMOVED lines=21> */
.L_x_15184:
[----:B------:R-:W-:Y:S05]  /*8a10*/  BSYNC B1 ;  /* 0x0000000000017941 */ /* 0x000fea0003800000 */
.L_x_15183:
[----:B------:R-:W-:Y:S01]  /*8a20*/  LEA R3, R0, 0x37800000, 0x17 ;  /* 0x3780000000037811 */ /* 0x000fe200078eb8ff */
[----:B------:R-:W-:-:S05]  /*8a30*/  IMAD.SHL.U32 R0, R2, 0x200000, RZ ;  /* 0x0020000002007824 */ /* 0x000fca00078e00ff */
[----:B------:R-:W-:-:S07]  /*8a40*/  LOP3.LUT R0, R3, R0, R4, 0xfe, !PT ;  /* 0x0000000003007212 */ /* 0x000fce00078efe04 */
.L_x_15182:
[----:B------:R-:W-:Y:S05]  /*8a50*/  BSYNC B0 ;  /* 0x0000000000007941 */ /* 0x000fea0003800000 */
.L_x_15181:
[----:B------:R-:W-:-:S04]  /*8a60*/  FMUL.FTZ R0, R0, 1 ;  /* 0x3f80000000007820 */ /* 0x000fc80000410000 */
[----:B------:R0:W1:Y:S01]  /*8a70*/  F2F.F64.F32 R2, R0 ;  /* 0x0000000000027310 */ /* 0x0000620000201800 */
[----:B------:R-:W-:Y:S05]  /*8a80*/  BRA `(.L_x_15162) ;  /* 0x0000000000a47947 */ /* 0x000fea0003800000 */
.L_x_15174:
        /* <DEDUP_REMOVED lines=14> */
.L_x_15188:
[----:B------:R-:W-:Y:S05]  /*8b70*/  BSYNC B0 ;  /* 0x0000000000007941 */ /* 0x000fea0003800000 */
.L_x_15187:
[----:B------:R-:W-:-:S04]  /*8b80*/  FMUL.FTZ R0, R0, 1 ;  /* 0x3f80000000007820 */ /* 0x000fc80000410000 */
[----:B------:R0:W1:Y:S01]  /*8b90*/  F2F.F64.F32 R2, R0 ;  /* 0x0000000000027310 */ /* 0x0000620000201800 */
[----:B------:R-:W-:Y:S05]  /*8ba0*/  BRA `(.L_x_15162) ;  /* 0x00000000005c7947 */ /* 0x000fea0003800000 */
.L_x_15161:
        /* <DEDUP_REMOVED lines=16> */
.L_x_15189:
[----:B------:R-:W-:Y:S01]  /*8cb0*/  CS2R R2, SRZ ;  /* 0x0000000000027805 */ /* 0x000fe2000001ff00 */
[----:B------:R-:W-:Y:S06]  /*8cc0*/  BRA `(.L_x_15162) ;  /* 0x0000000000147947 */ /* 0x000fec0003800000 */
.L_x_15186:
[----:B------:R-:W2:Y:S02]  /*8cd0*/  LDG.E.64 R2, desc[UR36][R4.64] ;  /* 0x0000002404027981 */ /* 0x000ea4000c1e1b00 */
[----:B--2---:R-:W0:Y:S01]  /*8ce0*/  I2F.F64.U64 R2, R2 ;  /* 0x0000000200027312 */ /* 0x004e220000301800 */
[----:B------:R-:W-:Y:S05]  /*8cf0*/  BRA `(.L_x_15162) ;  /* 0x0000000000087947 */ /* 0x000fea0003800000 */
.L_x_15185:
[----:B------:R-:W2:Y:S02]  /*8d00*/  LDG.E R2, desc[UR36][R4.64] ;  /* 0x0000002404027981 */ /* 0x000ea4000c1e1900 */
[----:B--2---:R-:W0:Y:S02]  /*8d10*/  I2F.F64.U32 R2, R2 ;  /* 0x0000000200027312 */ /* 0x004e240000201800 */
.L_x_15162:
        /* <DEDUP_REMOVED lines=22> */
.L_x_15191:
[----:B------:R-:W-:Y:S05]  /*8e80*/  BSYNC B0 ;  /* 0x0000000000007941 */ /* 0x000fea0003800000 */
.L_x_15190:
        /* <DEDUP_REMOVED lines=15> */
.L_x_15195:
[----:B------:R-:W0:Y:S02]  /*8f80*/  F2I.S64.F64.TRUNC R4, R4 ;  /* 0x0000000400047311 */ /* 0x000e24000030d900 */
[----:B0-----:R-:W-:-:S05]  /*8f90*/  IMAD.MOV.U32 R3, RZ, RZ, R4 ;  /* 0x000000ffff037224 */ /* 0x001fca00078e0004 */
[----:B------:R0:W-:Y:S01]  /*8fa0*/  STG.E.U8 desc[UR36][R16.64], R3 ;  /* 0x0000000310007986 */ /* 0x0001e2000c101124 */
[----:B------:R-:W-:Y:S05]  /*8fb0*/  BRA `(.L_x_15197) ;  /* 0x0000000c00f87947 */ /* 0x000fea0003800000 */
.L_x_15194:
        /* <DEDUP_REMOVED lines=9> */
.L_x_15199:
[----:B------:R-:W0:Y:S02]  /*9050*/  F2I.F64.TRUNC R5, R4 ;  /* 0x0000000400057311 */ /* 0x000e24000030d100 */
[----:B0-----:R0:W-:Y:S01]  /*9060*/  STG.E desc[UR36][R16.64], R5 ;  /* 0x0000000510007986 */ /* 0x0011e2000c101924 */
[----:B------:R-:W-:Y:S05]  /*9070*/  BRA `(.L_x_15197) ;  /* 0x0000000c00c87947 */ /* 0x000fea0003800000 */
.L_x_15198:
[----:B------:R-:W0:Y:S02]  /*9080*/  F2I.F64.TRUNC R5, R4 ;  /* 0x0000000400057311 */ /* 0x000e24000030d100 */
[----:B0-----:R0:W-:Y:S01]  /*9090*/  STG.E.U16 desc[UR36][R16.64], R5 ;  /* 0x0000000510007986 */ /* 0x0011e2000c101524 */
[----:B------:R-:W-:Y:S05]  /*90a0*/  BRA `(.L_x_15197) ;  /* 0x0000000c00bc7947 */ /* 0x000fea0003800000 */
.L_x_15193:
        /* <DEDUP_REMOVED lines=13> */
.L_x_15201:
        /* <DEDUP_REMOVED lines=8> */
.L_x_15200:
        /* <DEDUP_REMOVED lines=14> */
.L_x_15203:
        /* <DEDUP_REMOVED lines=9> */
.L_x_15202:
[----:B------:R0:W-:Y:S01]  /*9370*/  STG.E.64 desc[UR36][R16.64], R4 ;  /* 0x0000000410007986 */ /* 0x0001e2000c101b24 */
[----:B------:R-:W-:Y:S05]  /*9380*/  BRA `(.L_x_15197) ;  /* 0x0000000c00047947 */ /* 0x000fea0003800000 */
.L_x_15192:
        /* <DEDUP_REMOVED lines=12> */
.L_x_15206:
[----:B------:R-:W-:-:S05]  /*9450*/  CS2R R6, SRZ ;  /* 0x0000000000067805 */ /* 0x000fca000001ff00 */
[----:B------:R0:W-:Y:S01]  /*9460*/  STG.E.128 desc[UR36][R16.64], R4 ;  /* 0x0000000410007986 */ /* 0x0001e2000c101d24 */
[----:B------:R-:W-:Y:S05]  /*9470*/  BRA `(.L_x_15197) ;  /* 0x0000000800c87947 */ /* 0x000fea0003800000 */
.L_x_15205:
        /* <DEDUP_REMOVED lines=25> */
.L_x_15210:
[----:B------:R-:W-:Y:S05]  /*9610*/  BSYNC B0 ;  /* 0x0000000000007941 */ /* 0x000fea0003800000 */
.L_x_15209:
[----:B------:R-:W-:-:S05]  /*9620*/  LOP3.LUT R3, R0, R3, RZ, 0xfc, !PT ;  /* 0x0000000300037212 */ /* 0x000fca00078efcff */
[----:B------:R0:W-:Y:S01]  /*9630*/  STG.E.U8 desc[UR36][R16.64], R3 ;  /* 0x0000000310007986 */ /* 0x0001e2000c101124 */
[----:B------:R-:W-:Y:S05]  /*9640*/  BRA `(.L_x_15197) ;  /* 0x0000000800547947 */ /* 0x000fea0003800000 */
.L_x_15208:
        /* <DEDUP_REMOVED lines=17> */
.L_x_15212:
[----:B------:R-:W-:Y:S01]  /*9760*/  IMAD.MOV.U32 R0, RZ, RZ, 0x7f ;  /* 0x0000007fff007424 */ /* 0x000fe200078e00ff */
[----:B------:R-:W-:-:S04]  /*9770*/  ISETP.GT.U32.AND P0, PT, R2, 0x7f800000, PT ;  /* 0x7f8000000200780c */ /* 0x000fc80003f04070 */
[----:B------:R-:W-:-:S09]  /*9780*/  SEL R0, R0, 0x7c, P0 ;  /* 0x0000007c00007807 */ /* 0x000fd20000000000 */
.L_x_15213:
[----:B------:R-:W-:Y:S05]  /*9790*/  BSYNC B0 ;  /* 0x0000000000007941 */ /* 0x000fea0003800000 */
.L_x_15211:
[----:B------:R-:W-:-:S04]  /*97a0*/  LOP3.LUT R2, R3, 0x80000000, RZ, 0xc0, !PT ;  /* 0x8000000003027812 */ /* 0x000fc800078ec0ff */
[----:B------:R-:W-:-:S04]  /*97b0*/  SHF.R.U32.HI R3, RZ, 0x18, R2 ;  /* 0x00000018ff037819 */ /* 0x000fc80000011602 */
[----:B------:R-:W-:-:S05]  /*97c0*/  LOP3.LUT R3, R0, R3, RZ, 0xfc, !PT ;  /* 0x0000000300037212 */ /* 0x000fca00078efcff */
[----:B------:R0:W-:Y:S01]  /*97d0*/  STG.E.U8 desc[UR36][R16.64], R3 ;  /* 0x0000000310007986 */ /* 0x0001e2000c101124 */
[----:B------:R-:W-:Y:S05]  /*97e0*/  BRA `(.L_x_15197) ;  /* 0x0000000400ec7947 */ /* 0x000fea0003800000 */
.L_x_15207:
        /* <DEDUP_REMOVED lines=8> */
.L_x_15204:
        /* <DEDUP_REMOVED lines=11> */
.L_x_15216:
        /* <DEDUP_REMOVED lines=21> */
.L_x_15219:
[----:B------:R-:W-:-:S04]  /*9a70*/  LOP3.LUT R2, R3, 0x80000000, RZ, 0xc0, !PT ;  /* 0x8000000003027812 */ /* 0x000fc800078ec0ff */
[----:B------:R-:W-:-:S04]  /*9a80*/  SHF.R.U32.HI R3, RZ, 0x18, R2 ;  /* 0x00000018ff037819 */ /* 0x000fc80000011602 */
[----:B------:R-:W-:-:S04]  /*9a90*/  LOP3.LUT R0, R0, R3, RZ, 0xfc, !PT ;  /* 0x0000000300007212 */ /* 0x000fc800078efcff */
[----:B------:R-:W-:-:S07]  /*9aa0*/  PRMT R8, R0, 0x7610, R8 ;  /* 0x0000761000087816 */ /* 0x000fce0000000008 */
.L_x_15218:
[----:B------:R-:W-:Y:S05]  /*9ab0*/  BSYNC B0 ;  /* 0x0000000000007941 */ /* 0x000fea0003800000 */
.L_x_15217:
[----:B------:R3:W-:Y:S01]  /*9ac0*/  STG.E.U8 desc[UR36][R16.64], R8 ;  /* 0x0000000810007986 */ /* 0x0007e2000c101124 */
[----:B------:R-:W-:Y:S05]  /*9ad0*/  BRA `(.L_x_15197) ;  /* 0x0000000400307947 */ /* 0x000fea0003800000 */
.L_x_15215:
        /* <DEDUP_REMOVED lines=21> */
.L_x_15222:
[----:B------:R-:W-:-:S04]  /*9c30*/  LOP3.LUT R2, R3, 0x80000000, RZ, 0xc0, !PT ;  /* 0x8000000003027812 */ /* 0x000fc800078ec0ff */
[----:B------:R-:W-:-:S04]  /*9c40*/  SHF.R.U32.HI R3, RZ, 0x18, R2 ;  /* 0x00000018ff037819 */ /* 0x000fc80000011602 */
[----:B------:R-:W-:-:S04]  /*9c50*/  LOP3.LUT R0, R0, R3, RZ, 0xfc, !PT ;  /* 0x0000000300007212 */ /* 0x000fc800078efcff */
[----:B------:R-:W-:-:S07]  /*9c60*/  PRMT R8, R0, 0x7610, R8 ;  /* 0x0000761000087816 */ /* 0x000fce0000000008 */
.L_x_15221:
[----:B------:R-:W-:Y:S05]  /*9c70*/  BSYNC B0 ;  /* 0x0000000000007941 */ /* 0x000fea0003800000 */
.L_x_15220:
[----:B------:R0:W-:Y:S01]  /*9c80*/  STG.E.U8 desc[UR36][R16.64], R8 ;  /* 0x0000000810007986 */ /* 0x0001e2000c101124 */
[----:B------:R-:W-:Y:S05]  /*9c90*/  BRA `(.L_x_15197) ;  /* 0x0000000000c07947 */ /* 0x000fea0003800000 */
.L_x_15214:
        /* <DEDUP_REMOVED lines=26> */
.L_x_15196:
        /* <DEDUP_REMOVED lines=16> */
.L_x_15225:
[----:B------:R-:W-:Y:S05]  /*9f40*/  BRA `(.L_x_15197) ;  /* 0x0000000000147947 */ /* 0x000fea0003800000 */
.L_x_15224:
[----:B------:R-:W0:Y:S02]  /*9f50*/  F2I.U64.F64.TRUNC R4, R4 ;  /* 0x0000000400047311 */ /* 0x000e24000030d800 */
[----:B0-----:R1:W-:Y:S01]  /*9f60*/  STG.E.64 desc[UR36][R16.64], R4 ;  /* 0x0000000410007986 */ /* 0x0013e2000c101b24 */
[----:B------:R-:W-:Y:S05]  /*9f70*/  BRA `(.L_x_15197) ;  /* 0x0000000000087947 */ /* 0x000fea0003800000 */
.L_x_15223:
[----:B------:R-:W0:Y:S02]  /*9f80*/  F2I.U32.F64.TRUNC R5, R4 ;  /* 0x0000000400057311 */ /* 0x000e24000030d000 */
[----:B0-----:R2:W-:Y:S02]  /*9f90*/  STG.E desc[UR36][R16.64], R5 ;  /* 0x0000000510007986 */ /* 0x0015e4000c101924 */
.L_x_15197:
[----:B------:R-:W-:-:S07]  /*9fa0*/  VIADD R19, R19, 0x80 ;  /* 0x0000008013137836 */ /* 0x000fce0000000000 */
.L_x_15155:
[----:B------:R-:W-:Y:S05]  /*9fb0*/  BSYNC B6 ;  /* 0x0000000000067941 */ /* 0x000fea0003800000 */
.L_x_15154:
        /* <DEDUP_REMOVED lines=306> */
.L_x_15226:
        /* <DEDUP_REMOVED lines=21> */
.L_x_15230:
[----:B------:R-:W2:Y:S02]  /*b430*/  LDG.E.U8 R2, desc[UR36][R4.64] ;  /* 0x0000002404027981 */ /* 0x000ea4000c1e1100 */
[----:B--2---:R-:W0:Y:S01]  /*b440*/  I2F.F64.U16 R2, R2 ;  /* 0x0000000200027312 */ /* 0x004e220000101800 */
[----:B------:R-:W-:Y:S05]  /*b450*/  BRA `(.L_x_15232) ;  /* 0x0000000c00707947 */ /* 0x000fea0003800000 */
.L_x_15229:
        /* <DEDUP_REMOVED lines=9> */
.L_x_15234:
[----:B------:R-:W2:Y:S02]  /*b4f0*/  LDG.E R2, desc[UR36][R4.64] ;  /* 0x0000002404027981 */ /* 0x000ea4000c1e1900 */
[----:B--2---:R-:W0:Y:S01]  /*b500*/  I2F.F64 R2, R2 ;  /* 0x0000000200027312 */ /* 0x004e220000201c00 */
[----:B------:R-:W-:Y:S05]  /*b510*/  BRA `(.L_x_15232) ;  /* 0x0000000c00407947 */ /* 0x000fea0003800000 */
.L_x_15233:
[----:B------:R-:W2:Y:S02]  /*b520*/  LDG.E.U16 R2, desc[UR36][R4.64] ;  /* 0x0000002404027981 */ /* 0x000ea4000c1e1500 */
[----:B--2---:R-:W0:Y:S01]  /*b530*/  I2F.F64.S16 R2, R2 ;  /* 0x0000000200027312 */ /* 0x004e220000101c00 */
[----:B------:R-:W-:Y:S05]  /*b540*/  BRA `(.L_x_15232) ;  /* 0x0000000c00347947 */ /* 0x000fea0003800000 */
.L_x_15228:
        /* <DEDUP_REMOVED lines=10> */
.L_x_15236:
[----:B------:R-:W2:Y:S02]  /*b5f0*/  LDG.E.U16 R0, desc[UR36][R4.64] ;  /* 0x0000002404007981 */ /* 0x000ea4000c1e1500 */
[----:B--2---:R-:W-:-:S05]  /*b600*/  HADD2.F32 R0, -RZ, R0.H0_H0 ;  /* 0x20000000ff007230 */ /* 0x004fca0000004100 */
[----:B------:R-:W-:-:S04]  /*b610*/  FMUL.FTZ R0, R0, 1 ;  /* 0x3f80000000007820 */ /* 0x000fc80000410000 */
[----:B------:R0:W1:Y:S01]  /*b620*/  F2F.F64.F32 R2, R0 ;  /* 0x0000000000027310 */ /* 0x0000620000201800 */
[----:B------:R-:W-:Y:S05]  /*b630*/  BRA `(.L_x_15232) ;  /* 0x0000000800f87947 */ /* 0x000fea0003800000 */
.L_x_15235:
        /* <DEDUP_REMOVED lines=10> */
.L_x_15238:
[----:B------:R-:W2:Y:S02]  /*b6e0*/  LDG.E.U16 R4, desc[UR36][R4.64] ;  /* 0x0000002404047981 */ /* 0x000ea4000c1e1500 */
[----:B--2---:R-:W-:-:S05]  /*b6f0*/  HADD2.F32 R0, -RZ, R4.H0_H0 ;  /* 0x20000004ff007230 */ /* 0x004fca0000004100 */
[----:B------:R-:W-:-:S04]  /*b700*/  FMUL.FTZ R0, R0, 1 ;  /* 0x3f80000000007820 */ /* 0x000fc80000410000 */
[----:B------:R0:W1:Y:S01]  /*b710*/  F2F.F64.F32 R2, R0 ;  /* 0x0000000000027310 */ /* 0x0000620000201800 */
[----:B------:R-:W-:Y:S05]  /*b720*/  BRA `(.L_x_15232) ;  /* 0x0000000800bc7947 */ /* 0x000fea0003800000 */
.L_x_15237:
[----:B------:R0:W5:Y:S01]  /*b730*/  LDG.E.64 R2, desc[UR36][R4.64] ;  /* 0x0000002404027981 */ /* 0x000162000c1e1b00 */
[----:B------:R-:W-:Y:S05]  /*b740*/  BRA `(.L_x_15232) ;  /* 0x0000000800b47947 */ /* 0x000fea0003800000 */
.L_x_15227:
        /* <DEDUP_REMOVED lines=13> */
.L_x_15241:
[----:B------:R0:W5:Y:S01]  /*b820*/  LDG.E.64 R2, desc[UR36][R4.64] ;  /* 0x0000002404027981 */ /* 0x000162000c1e1b00 */
[----:B------:R-:W-:Y:S05]  /*b830*/  BRA `(.L_x_15232) ;  /* 0x0000000800787947 */ /* 0x000fea0003800000 */
.L_x_15240:
        /* <DEDUP_REMOVED lines=28> */
.L_x_15243:
        /* <DEDUP_REMOVED lines=15> */
.L_x_15242:
[----:B------:R-:W2:Y:S02]  /*baf0*/  LDG.E.U16 R0, desc[UR36][R4.64] ;  /* 0x0000002404007981 */ /* 0x000ea4000c1e1500 */
[----:B--2---:R-:W-:-:S04]  /*bb00*/  IMAD.U32 R0, R0, 0x10000, RZ ;  /* 0x0001000000007824 */ /* 0x004fc800078e00ff */
[----:B------:R-:W-:-:S04]  /*bb10*/  FMUL.FTZ R0, R0, 1 ;  /* 0x3f80000000007820 */ /* 0x000fc80000410000 */
[----:B------:R0:W1:Y:S01]  /*bb20*/  F2F.F64.F32 R2, R0 ;  /* 0x0000000000027310 */ /* 0x0000620000201800 */
[----:B------:R-:W-:Y:S05]  /*bb30*/  BRA `(.L_x_15232) ;  /* 0x0000000400b87947 */ /* 0x000fea0003800000 */
.L_x_15239:
        /* <DEDUP_REMOVED lines=11> */
.L_x_15246:
        /* <DEDUP_REMOVED lines=21> */
.L_x_15250:
[----:B------:R-:W-:Y:S05]  /*bd40*/  BSYNC B1 ;  /* 0x0000000000017941 */ /* 0x000fea0003800000 */
.L_x_15249:
[----:B------:R-:W-:Y:S01]  /*bd50*/  LEA R3, R0, 0x3b800000, 0x17 ;  /* 0x3b80000000037811 */ /* 0x000fe200078eb8ff */
[----:B------:R-:W-:-:S05]  /*bd60*/  IMAD.SHL.U32 R0, R2, 0x100000, RZ ;  /* 0x0010000002007824 */ /* 0x000fca00078e00ff */
[----:B------:R-:W-:-:S07]  /*bd70*/  LOP3.LUT R0, R3, R0, R4, 0xfe, !PT ;  /* 0x0000000003007212 */ /* 0x000fce00078efe04 */
.L_x_15248:
[----:B------:R-:W-:Y:S05]  /*bd80*/  BSYNC B0 ;  /* 0x0000000000007941 */ /* 0x000fea0003800000 */
.L_x_15247:
[----:B------:R-:W-:-:S04]  /*bd90*/  FMUL.FTZ R0, R0, 1 ;  /* 0x3f80000000007820 */ /* 0x000fc80000410000 */
[----:B------:R3:W4:Y:S01]  /*bda0*/  F2F.F64.F32 R2, R0 ;  /* 0x0000000000027310 */ /* 0x0007220000201800 */
[----:B------:R-:W-:Y:S05]  /*bdb0*/  BRA `(.L_x_15232) ;  /* 0x0000000400187947 */ /* 0x000fea0003800000 */
.L_x_15245:
        /* <DEDUP_REMOVED lines=21> */
.L_x_15254:
[----:B------:R-:W-:Y:S05]  /*bf10*/  BSYNC B1 ;  /* 0x0000000000017941 */ /* 0x000fea0003800000 */
.L_x_15253:
[----:B------:R-:W-:Y:S01]  /*bf20*/  LEA R3, R0, 0x37800000, 0x17 ;  /* 0x3780000000037811 */ /* 0x000fe200078eb8ff */
[----:B------:R-:W-:-:S05]  /*bf30*/  IMAD.SHL.U32 R0, R2, 0x200000, RZ ;  /* 0x0020000002007824 */ /* 0x000fca00078e00ff */
[----:B------:R-:W-:-:S07]  /*bf40*/  LOP3.LUT R0, R3, R0, R4, 0xfe, !PT ;  /* 0x0000000003007212 */ /* 0x000fce00078efe04 */
.L_x_15252:
[----:B------:R-:W-:Y:S05]  /*bf50*/  BSYNC B0 ;  /* 0x0000000000007941 */ /* 0x000fea0003800000 */
.L_x_15251:
[----:B------:R-:W-:-:S04]  /*bf60*/  FMUL.FTZ R0, R0, 1 ;  /* 0x3f80000000007820 */ /* 0x000fc80000410000 */
[----:B------:R0:W1:Y:S01]  /*bf70*/  F2F.F64.F32 R2, R0 ;  /* 0x0000000000027310 */ /* 0x0000620000201800 */
[----:B------:R-:W-:Y:S05]  /*bf80*/  BRA `(.L_x_15232) ;  /* 0x0000000000a47947 */ /* 0x000fea0003800000 */
.L_x_15244:
        /* <DEDUP_REMOVED lines=14> */
.L_x_15258:
[----:B------:R-:W-:Y:S05]  /*c070*/  BSYNC B0 ;  /* 0x0000000000007941 */ /* 0x000fea0003800000 */
.L_x_15257:
[----:B------:R-:W-:-:S04]  /*c080*/  FMUL.FTZ R0, R0, 1 ;  /* 0x3f80000000007820 */ /* 0x000fc80000410000 */
[----:B------:R0:W1:Y:S01]  /*c090*/  F2F.F64.F32 R2, R0 ;  /* 0x0000000000027310 */ /* 0x0000620000201800 */
[----:B------:R-:W-:Y:S05]  /*c0a0*/  BRA `(.L_x_15232) ;  /* 0x00000000005c7947 */ /* 0x000fea0003800000 */
.L_x_15231:
        /* <DEDUP_REMOVED lines=16> */
.L_x_15259:
[----:B------:R-:W-:Y:S01]  /*c1b0*/  CS2R R2, SRZ ;  /* 0x0000000000027805 */ /* 0x000fe2000001ff00 */
[----:B------:R-:W-:Y:S06]  /*c1c0*/  BRA `(.L_x_15232) ;  /* 0x0000000000147947 */ /* 0x000fec0003800000 */
.L_x_15256:
[----:B------:R-:W2:Y:S02]  /*c1d0*/  LDG.E.64 R2, desc[UR36][R4.64] ;  /* 0x0000002404027981 */ /* 0x000ea4000c1e1b00 */
[----:B--2---:R-:W0:Y:S01]  /*c1e0*/  I2F.F64.U64 R2, R2 ;  /* 0x0000000200027312 */ /* 0x004e220000301800 */
[----:B------:R-:W-:Y:S05]  /*c1f0*/  BRA `(.L_x_15232) ;  /* 0x0000000000087947 */ /* 0x000fea0003800000 */
.L_x_15255:
[----:B------:R-:W2:Y:S02]  /*c200*/  LDG.E R2, desc[UR36][R4.64] ;  /* 0x0000002404027981 */ /* 0x000ea4000c1e1900 */
[----:B--2---:R-:W0:Y:S02]  /*c210*/  I2F.F64.U32 R2, R2 ;  /* 0x0000000200027312 */ /* 0x004e240000201800 */
.L_x_15232:
[----:B012-45:R-:W0:Y:S01]  /*c220*/  MUFU.RCP64H R5, R3 ;  /* 0x0000000300057308 */ /* 0x037e220000001800 */
[----:B------:R-:W-:Y:S01]  /*c230*/  IMAD.MOV.U32 R4, RZ, RZ, 0x1 ;  /* 0x00000001ff047424 */ /* 0x000fe200078e00ff */
[----:B------:R-:W-:Y:S01]  /*c240*/  ULDC.64 UR4, c[0x0][0x428] ;  /* 0x00010a0000047ab9 */ /* 0x000fe20000000a00 */
[----:B---3--:R-:W1:Y:S01]  /*c250*/  LDC R0, c[0x0][0x42c] ;  /* 0x00010b00ff007b82 */ /* 0x008e620000000800 */
        /* <DEDUP_REMOVED lines=13> */
[----:B------:R-:W-:Y:S02]  /*c330*/  MOV R4, R2 ;  /* 0x0000000200047202 */ /* 0x000fe40000000f00 */
[----:B------:R-:W-:-:S07]  /*c340*/  MOV R0, 0xc360 ;  /* 0x0000c36000007802 */ /* 0x000fce0000000f00 */
[----:B------:R-:W-:Y:S05]  /*c350*/  CALL.REL.NOINC `($__internal_56_$__cuda_sm20_div_rn_f64_full) ;  /* 0x0000001000547944 */ /* 0x000fea0003c00000 */
[----:B------:R-:W-:Y:S02]  /*c360*/  IMAD.MOV.U32 R4, RZ, RZ, R8 ;  /* 0x000000ffff047224 */ /* 0x000fe400078e0008 */
[----:B------:R-:W-:-:S07]  /*c370*/  IMAD.MOV.U32 R5, RZ, RZ, R9 ;  /* 0x000000ffff057224 */ /* 0x000fce00078e0009 */
.L_x_15261:
[----:B------:R-:W-:Y:S05]  /*c380*/  BSYNC B0 ;  /* 0x0000000000007941 */ /* 0x000fea0003800000 */
.L_x_15260:
        /* <DEDUP_REMOVED lines=15> */
.L_x_15265:
[----:B------:R-:W0:Y:S02]  /*c480*/  F2I.S64.F64.TRUNC R4, R4 ;  /* 0x0000000400047311 */ /* 0x000e24000030d900 */
[----:B0-----:R-:W-:-:S05]  /*c490*/  IMAD.MOV.U32 R3, RZ, RZ, R4 ;  /* 0x000000ffff037224 */ /* 0x001fca00078e0004 */
[----:B------:R-:W-:Y:S01]  /*c4a0*/  STG.E.U8 desc[UR36][R16.64], R3 ;  /* 0x0000000310007986 */ /* 0x000fe2000c101124 */
[----:B------:R-:W-:Y:S05]  /*c4b0*/  EXIT ;  /* 0x000000000000794d */ /* 0x000fea0003800000 */
.L_x_15264:
        /* <DEDUP_REMOVED lines=9> */
.L_x_15268:
[----:B------:R-:W0:Y:S02]  /*c550*/  F2I.F64.TRUNC R5, R4 ;  /* 0x0000000400057311 */ /* 0x000e24000030d100 */
[----:B0-----:R-:W-:Y:S01]  /*c560*/  STG.E desc[UR36][R16.64], R5 ;  /* 0x0000000510007986 */ /* 0x001fe2000c101924 */
[----:B------:R-:W-:Y:S05]  /*c570*/  EXIT ;  /* 0x000000000000794d */ /* 0x000fea0003800000 */
.L_x_15267:
[----:B------:R-:W0:Y:S02]  /*c580*/  F2I.F64.TRUNC R5, R4 ;  /* 0x0000000400057311 */ /* 0x000e24000030d100 */
[----:B0-----:R-:W-:Y:S01]  /*c590*/  STG.E.U16 desc[UR36][R16.64], R5 ;  /* 0x0000000510007986 */ /* 0x001fe2000c101524 */
[----:B------:R-:W-:Y:S05]  /*c5a0*/  EXIT ;  /* 0x000000000000794d */ /* 0x000fea0003800000 */
.L_x_15263:
        /* <DEDUP_REMOVED lines=13> */
.L_x_15270:
        /* <DEDUP_REMOVED lines=8> */
.L_x_15269:
        /* <DEDUP_REMOVED lines=14> */
.L_x_15272:
        /* <DEDUP_REMOVED lines=9> */
.L_x_15271:
[----:B------:R-:W-:Y:S01]  /*c870*/  STG.E.64 desc[UR36][R16.64], R4 ;  /* 0x0000000410007986 */ /* 0x000fe2000c101b24 */
[----:B------:R-:W-:Y:S05]  /*c880*/  EXIT ;  /* 0x000000000000794d */ /* 0x000fea0003800000 */
.L_x_15262:
        /* <DEDUP_REMOVED lines=12> */
.L_x_15275:
[----:B------:R-:W-:-:S05]  /*c950*/  CS2R R6, SRZ ;  /* 0x0000000000067805 */ /* 0x000fca000001ff00 */
[----:B------:R-:W-:Y:S01]  /*c960*/  STG.E.128 desc[UR36][R16.64], R4 ;  /* 0x0000000410007986 */ /* 0x000fe2000c101d24 */
[----:B------:R-:W-:Y:S05]  /*c970*/  EXIT ;  /* 0x000000000000794d */ /* 0x000fea0003800000 */
.L_x_15274:
        /* <DEDUP_REMOVED lines=25> */
.L_x_15279:
[----:B------:R-:W-:Y:S05]  /*cb10*/  BSYNC B0 ;  /* 0x0000000000007941 */ /* 0x000fea0003800000 */
.L_x_15278:
[----:B------:R-:W-:-:S05]  /*cb20*/  LOP3.LUT R3, R0, R3, RZ, 0xfc, !PT ;  /* 0x0000000300037212 */ /* 0x000fca00078efcff */
[----:B------:R-:W-:Y:S01]  /*cb30*/  STG.E.U8 desc[UR36][R16.64], R3 ;  /* 0x0000000310007986 */ /* 0x000fe2000c101124 */
[----:B------:R-:W-:Y:S05]  /*cb40*/  EXIT ;  /* 0x000000000000794d */ /* 0x000fea0003800000 */
.L_x_15277:
        /* <DEDUP_REMOVED lines=17> */
.L_x_15281:
[----:B------:R-:W-:Y:S01]  /*cc60*/  IMAD.MOV.U32 R0, RZ, RZ, 0x7f ;  /* 0x0000007fff007424 */ /* 0x000fe200078e00ff */
[----:B------:R-:W-:-:S04]  /*cc70*/  ISETP.GT.U32.AND P0, PT, R2, 0x7f800000, PT ;  /* 0x7f8000000200780c */ /* 0x000fc80003f04070 */
[----:B------:R-:W-:-:S09]  /*cc80*/  SEL R0, R0, 0x7c, P0 ;  /* 0x0000007c00007807 */ /* 0x000fd20000000000 */
.L_x_15282:
[----:B------:R-:W-:Y:S05]  /*cc90*/  BSYNC B0 ;  /* 0x0000000000007941 */ /* 0x000fea0003800000 */
.L_x_15280:
[----:B------:R-:W-:-:S04]  /*cca0*/  LOP3.LUT R2, R3, 0x80000000, RZ, 0xc0, !PT ;  /* 0x8000000003027812 */ /* 0x000fc800078ec0ff */
[----:B------:R-:W-:-:S04]  /*ccb0*/  SHF.R.U32.HI R3, RZ, 0x18, R2 ;  /* 0x00000018ff037819 */ /* 0x000fc80000011602 */
[----:B------:R-:W-:-:S05]  /*ccc0*/  LOP3.LUT R3, R0, R3, RZ, 0xfc, !PT ;  /* 0x0000000300037212 */ /* 0x000fca00078efcff */
[----:B------:R-:W-:Y:S01]  /*ccd0*/  STG.E.U8 desc[UR36][R16.64], R3 ;  /* 0x0000000310007986 */ /* 0x000fe2000c101124 */
[----:B------:R-:W-:Y:S05]  /*cce0*/  EXIT ;  /* 0x000000000000794d */ /* 0x000fea0003800000 */
.L_x_15276:
        /* <DEDUP_REMOVED lines=8> */
.L_x_15273:
        /* <DEDUP_REMOVED lines=11> */
.L_x_15285:
        /* <DEDUP_REMOVED lines=21> */
.L_x_15288:
[----:B------:R-:W-:-:S04]  /*cf70*/  LOP3.LUT R2, R3, 0x80000000, RZ, 0xc0, !PT ;  /* 0x8000000003027812 */ /* 0x000fc800078ec0ff */
[----:B------:R-:W-:-:S04]  /*cf80*/  SHF.R.U32.HI R3, RZ, 0x18, R2 ;  /* 0x00000018ff037819 */ /* 0x000fc80000011602 */
[----:B------:R-:W-:-:S04]  /*cf90*/  LOP3.LUT R0, R0, R3, RZ, 0xfc, !PT ;  /* 0x0000000300007212 */ /* 0x000fc800078efcff */
[----:B------:R-:W-:-:S07]  /*cfa0*/  PRMT R8, R0, 0x7610, R8 ;  /* 0x0000761000087816 */ /* 0x000fce0000000008 */
.L_x_15287:
[----:B------:R-:W-:Y:S05]  /*cfb0*/  BSYNC B0 ;  /* 0x0000000000007941 */ /* 0x000fea0003800000 */
.L_x_15286:
[----:B------:R-:W-:Y:S01]  /*cfc0*/  STG.E.U8 desc[UR36][R16.64], R8 ;  /* 0x0000000810007986 */ /* 0x000fe2000c101124 */
[----:B------:R-:W-:Y:S05]  /*cfd0*/  EXIT ;  /* 0x000000000000794d */ /* 0x000fea0003800000 */
.L_x_15284:
        /* <DEDUP_REMOVED lines=21> */
.L_x_15291:
[----:B------:R-:W-:-:S04]  /*d130*/  LOP3.LUT R2, R3, 0x80000000, RZ, 0xc0, !PT ;  /* 0x8000000003027812 */ /* 0x000fc800078ec0ff */
[----:B------:R-:W-:-:S04]  /*d140*/  SHF.R.U32.HI R3, RZ, 0x18, R2 ;  /* 0x00000018ff037819 */ /* 0x000fc80000011602 */
[----:B------:R-:W-:-:S04]  /*d150*/  LOP3.LUT R0, R0, R3, RZ, 0xfc, !PT ;  /* 0x0000000300007212 */ /* 0x000fc800078efcff */
[----:B------:R-:W-:-:S07]  /*d160*/  PRMT R8, R0, 0x7610, R8 ;  /* 0x0000761000087816 */ /* 0x000fce0000000008 */
.L_x_15290:
[----:B------:R-:W-:Y:S05]  /*d170*/  BSYNC B0 ;  /* 0x0000000000007941 */ /* 0x000fea0003800000 */
.L_x_15289:
[----:B------:R-:W-:Y:S01]  /*d180*/  STG.E.U8 desc[UR36][R16.64], R8 ;  /* 0x0000000810007986 */ /* 0x000fe2000c101124 */
[----:B------:R-:W-:Y:S05]  /*d190*/  EXIT ;  /* 0x000000000000794d */ /* 0x000fea0003800000 */
.L_x_15283:
        /* <DEDUP_REMOVED lines=26> */
.L_x_15266:
        /* <DEDUP_REMOVED lines=16> */
.L_x_15294:
[----:B------:R-:W-:Y:S05]  /*d440*/  EXIT ;  /* 0x000000000000794d */ /* 0x000fea0003800000 */
.L_x_15293:
[----:B------:R-:W0:Y:S02]  /*d450*/  F2I.U64.F64.TRUNC R4, R4 ;  /* 0x0000000400047311 */ /* 0x000e24000030d800 */
[----:B0-----:R-:W-:Y:S01]  /*d460*/  STG.E.64 desc[UR36][R16.64], R4 ;  /* 0x0000000410007986 */ /* 0x001fe2000c101b24 */
[----:B------:R-:W-:Y:S05]  /*d470*/  EXIT ;  /* 0x000000000000794d */ /* 0x000fea0003800000 */
.L_x_15292:
[----:B------:R-:W0:Y:S02]  /*d480*/  F2I.U32.F64.TRUNC R5, R4 ;  /* 0x0000000400057311 */ /* 0x000e24000030d000 */
[----:B0-----:R-:W-:Y:S01]  /*d490*/  STG.E desc[UR36][R16.64], R5 ;  /* 0x0000000510007986 */ /* 0x001fe2000c101924 */
[----:B------:R-:W-:Y:S05]  /*d4a0*/  EXIT ;  /* 0x000000000000794d */ /* 0x000fea0003800000 */
        .weak           $__internal_56_$__cuda_sm20_div_rn_f64_full
        .type           $__internal_56_$__cuda_sm20_div_rn_f64_full,@function
        .size           $__internal_56_$__cuda_sm20_div_rn_f64_full,(.L_x_19311 - $__internal_56_$__cuda_sm20_div_rn_f64_full)
$__internal_56_$__cuda_sm20_div_rn_f64_full:
[C---:B------:R-:W-:Y:S01]  /*d4b0*/  FSETP.GEU.AND P0, PT, |R3|.reuse, 1.469367938527859385e-39, PT ;  /* 0x001000000300780b */ /* 0x040fe20003f0e200 */
[----:B------:R-:W-:Y:S01]  /*d4c0*/  IMAD.MOV.U32 R5, RZ, RZ, R3 ;  /* 0x000000ffff057224 */ /* 0x000fe200078e0003 */
[C---:B------:R-:W-:Y:S01]  /*d4d0*/  LOP3.LUT R24, R3.reuse, 0x800fffff, RZ, 0xc0, !PT ;  /* 0x800fffff03187812 */ /* 0x040fe200078ec0ff */
[----:B------:R-:W-:Y:S01]  /*d4e0*/  IMAD.MOV.U32 R10, RZ, RZ, 0x1 ;  /* 0x00000001ff0a7424 */ /* 0x000fe200078e00ff */
[----:B------:R-:W-:Y:S01]  /*d4f0*/  LOP3.LUT R18, R3, 0x7ff00000, RZ, 0xc0, !PT ;  /* 0x7ff0000003127812 */ /* 0x000fe200078ec0ff */
[----:B------:R-:W-:Y:S01]  /*d500*/  IMAD.U32 R27, RZ, RZ, UR39 ;  /* 0x00000027ff1b7e24 */ /* 0x000fe2000f8e00ff */
[----:B------:R-:W-:Y:S01]  /*d510*/  LOP3.LUT R25, R24, 0x3ff00000, RZ, 0xfc, !PT ;  /* 0x3ff0000018197812 */ /* 0x000fe200078efcff */
[----:B------:R-:W-:Y:S02]  /*d520*/  IMAD.MOV.U32 R24, RZ, RZ, R4 ;  /* 0x000000ffff187224 */ /* 0x000fe400078e0004 */
[----:B------:R-:W-:Y:S01]  /*d530*/  IMAD.MOV.U32 R14, RZ, RZ, 0x1ca00000 ;  /* 0x1ca00000ff0e7424 */ /* 0x000fe200078e00ff */
[----:B------:R-:W-:Y:S01]  /*d540*/  LOP3.LUT R3, R27, 0x7ff00000, RZ, 0xc0, !PT ;  /* 0x7ff000001b037812 */ /* 0x000fe200078ec0ff */
[----:B------:R-:W-:-:S02]  /*d550*/  IMAD.U32 R26, RZ, RZ, UR38 ;  /* 0x00000026ff1a7e24 */ /* 0x000fc4000f8e00ff */
[----:B------:R-:W-:Y:S01]  /*d560*/  @!P0 DMUL R24, R4, 8.98846567431157953865e+307 ;  /* 0x7fe0000004188828 */ /* 0x000fe20000000000 */
[----:B------:R-:W-:Y:S01]  /*d570*/  ISETP.GE.U32.AND P1, PT, R3, R18, PT ;  /* 0x000000120300720c */ /* 0x000fe20003f26070 */
[----:B------:R-:W-:-:S04]  /*d580*/  IMAD.MOV.U32 R15, RZ, RZ, R3 ;  /* 0x000000ffff0f7224 */ /* 0x000fc800078e0003 */
[----:B------:R-:W0:Y:S02]  /*d590*/  MUFU.RCP64H R11, R25 ;  /* 0x00000019000b7308 */ /* 0x000e240000001800 */
[----:B0-----:R-:W-:-:S08]  /*d5a0*/  DFMA R6, R10, -R24, 1 ;  /* 0x3ff000000a06742b */ /* 0x001fd00000000818 */
[----:B------:R-:W-:-:S08]  /*d5b0*/  DFMA R6, R6, R6, R6 ;  /* 0x000000060606722b */ /* 0x000fd00000000006 */
[----:B------:R-:W-:Y:S01]  /*d5c0*/  DFMA R10, R10, R6, R10 ;  /* 0x000000060a0a722b */ /* 0x000fe2000000000a */
[----:B------:R-:W-:Y:S01]  /*d5d0*/  SEL R7, R14, 0x63400000, !P1 ;  /* 0x634000000e077807 */ /* 0x000fe20004800000 */
[----:B------:R-:W-:Y:S01]  /*d5e0*/  IMAD.MOV.U32 R6, RZ, RZ, R26 ;  /* 0x000000ffff067224 */ /* 0x000fe200078e001a */
[----:B------:R-:W-:Y:S02]  /*d5f0*/  FSETP.GEU.AND P1, PT, |R27|, 1.469367938527859385e-39, PT ;  /* 0x001000001b00780b */ /* 0x000fe40003f2e200 */
[----:B------:R-:W-:-:S03]  /*d600*/  LOP3.LUT R7, R7, 0x800fffff, R27, 0xf8, !PT ;  /* 0x800fffff07077812 */ /* 0x000fc600078ef81b */
[----:B------:R-:W-:-:S08]  /*d610*/  DFMA R8, R10, -R24, 1 ;  /* 0x3ff000000a08742b */ /* 0x000fd00000000818 */
[----:B------:R-:W-:Y:S01]  /*d620*/  DFMA R8, R10, R8, R10 ;  /* 0x000000080a08722b */ /* 0x000fe2000000000a */
[----:B------:R-:W-:Y:S10]  /*d630*/  @P1 BRA `(.L_x_15295) ;  /* 0x0000000000201947 */ /* 0x000ff40003800000 */
[----:B------:R-:W-:-:S04]  /*d640*/  LOP3.LUT R10, R5, 0x7ff00000, RZ, 0xc0, !PT ;  /* 0x7ff00000050a7812 */ /* 0x000fc800078ec0ff */
[----:B------:R-:W-:Y:S01]  /*d650*/  ISETP.GE.U32.AND P1, PT, R3, R10, PT ;  /* 0x0000000a0300720c */ /* 0x000fe20003f26070 */
[----:B------:R-:W-:-:S03]  /*d660*/  IMAD.MOV.U32 R10, RZ, RZ, RZ ;  /* 0x000000ffff0a7224 */ /* 0x000fc600078e00ff */
[----:B------:R-:W-:-:S04]  /*d670*/  SEL R11, R14, 0x63400000, !P1 ;  /* 0x634000000e0b7807 */ /* 0x000fc80004800000 */
[----:B------:R-:W-:-:S04]  /*d680*/  LOP3.LUT R11, R11, 0x80000000, R27, 0xf8, !PT ;  /* 0x800000000b0b7812 */ /* 0x000fc800078ef81b */
[----:B------:R-:W-:-:S06]  /*d690*/  LOP3.LUT R11, R11, 0x100000, RZ, 0xfc, !PT ;  /* 0x001000000b0b7812 */ /* 0x000fcc00078efcff */
[----:B------:R-:W-:-:S10]  /*d6a0*/  DFMA R6, R6, 2, -R10 ;  /* 0x400000000606782b */ /* 0x000fd4000000080a */
[----:B------:R-:W-:-:S07]  /*d6b0*/  LOP3.LUT R15, R7, 0x7ff00000, RZ, 0xc0, !PT ;  /* 0x7ff00000070f7812 */ /* 0x000fce00078ec0ff */
.L_x_15295:
[----:B------:R-:W-:Y:S01]  /*d6c0*/  VIADD R20, R15, 0xffffffff ;  /* 0xffffffff0f147836 */ /* 0x000fe20000000000 */
[----:B------:R-:W-:Y:S01]  /*d6d0*/  @!P0 LOP3.LUT R18, R25, 0x7ff00000, RZ, 0xc0, !PT ;  /* 0x7ff0000019128812 */ /* 0x000fe200078ec0ff */
[----:B------:R-:W-:Y:S01]  /*d6e0*/  DMUL R10, R8, R6 ;  /* 0x00000006080a7228 */ /* 0x000fe20000000000 */
[----:B------:R-:W-:Y:S02]  /*d6f0*/  BSSY B1, `(.L_x_15296) ;  /* 0x0000037000017945 */ /* 0x000fe40003800000 */
[----:B------:R-:W-:Y:S02]  /*d700*/  IADD3 R21, R18, -0x1, RZ ;  /* 0xffffffff12157810 */ /* 0x000fe40007ffe0ff */
[----:B------:R-:W-:-:S03]  /*d710*/  ISETP.GT.U32.AND P0, PT, R20, 0x7feffffe, PT ;  /* 0x7feffffe1400780c */ /* 0x000fc60003f04070 */
[----:B------:R-:W-:Y:S01]  /*d720*/  DFMA R12, R10, -R24, R6 ;  /* 0x800000180a0c722b */ /* 0x000fe20000000006 */
[----:B------:R-:W-:-:S07]  /*d730*/  ISETP.GT.U32.OR P0, PT, R21, 0x7feffffe, P0 ;  /* 0x7feffffe1500780c */ /* 0x000fce0000704470 */
[----:B------:R-:W-:-:S06]  /*d740*/  DFMA R12, R8, R12, R10 ;  /* 0x0000000c080c722b */ /* 0x000fcc000000000a */
        /* <DEDUP_REMOVED lines=12> */
[----:B------:R-:W-:-:S06]  /*d810*/  DFMA R6, R12, -R24, R6 ;  /* 0x800000180c06722b */ /* 0x000fcc0000000006 */
[----:B------:R-:W-:-:S04]  /*d820*/  IMAD.MOV.U32 R6, RZ, RZ, RZ ;  /* 0x000000ffff067224 */ /* 0x000fc800078e00ff */
        /* <DEDUP_REMOVED lines=14> */
.L_x_15297:
        /* <DEDUP_REMOVED lines=16> */
.L_x_15300:
[----:B------:R-:W-:Y:S01]  /*da10*/  LOP3.LUT R9, R5, 0x80000, RZ, 0xfc, !PT ;  /* 0x0008000005097812 */ /* 0x000fe200078efcff */
[----:B------:R-:W-:Y:S01]  /*da20*/  IMAD.MOV.U32 R8, RZ, RZ, R4 ;  /* 0x000000ffff087224 */ /* 0x000fe200078e0004 */
[----:B------:R-:W-:Y:S06]  /*da30*/  BRA `(.L_x_15298) ;  /* 0x0000000000087947 */ /* 0x000fec0003800000 */
.L_x_15299:
[----:B------:R-:W-:Y:S01]  /*da40*/  LOP3.LUT R9, R27, 0x80000, RZ, 0xfc, !PT ;  /* 0x000800001b097812 */ /* 0x000fe200078efcff */
[----:B------:R-:W-:-:S07]  /*da50*/  IMAD.MOV.U32 R8, RZ, RZ, R26 ;  /* 0x000000ffff087224 */ /* 0x000fce00078e001a */
.L_x_15298:
[----:B------:R-:W-:Y:S05]  /*da60*/  BSYNC B1 ;  /* 0x0000000000017941 */ /* 0x000fea0003800000 */
.L_x_15296:
[----:B------:R-:W-:Y:S02]  /*da70*/  IMAD.MOV.U32 R4, RZ, RZ, R0 ;  /* 0x000000ffff047224 */ /* 0x000fe400078e0000 */
[----:B------:R-:W-:-:S04]  /*da80*/  IMAD.MOV.U32 R5, RZ, RZ, 0x0 ;  /* 0x00000000ff057424 */ /* 0x000fc800078e00ff */
[----:B------:R-:W-:Y:S05]  /*da90*/  RET.REL.NODEC R4 `(_ZN2at6native18elementwise_kernelILi128ELi4EZNS0_15gpu_kernel_implINS0_13AUnaryFunctorIdddNS0_15binary_internal10DivFunctorIdEEEEEEvRNS_18TensorIteratorBaseERKT_EUliE_EEviT1_) ;  /* 0xffffff2404587950 */ /* 0x000fea0003c3ffff */
.L_x_15301:
        /* <DEDUP_REMOVED lines=14> */
.L_x_19311:


//--------------------- .text._ZN2at6native27unrolled_elementwise_kernelINS0_13AUnaryFunctorIdddNS0_15binary_internal10DivFunctorIdEEEESt5arrayIPcLm2EELi4E23TrivialOffsetCalculatorILi1EjESB_NS0_6memory12LoadWithCastILi1EEENSC_13StoreWithCastILi1EEEEEviT_T0_T2_T3_T4_T5_ --------------------------
	.section	.text._ZN2at6native27unrolled_elementwise_kernelINS0_13AUnaryFunctorIdddNS0_15binary_internal10DivFunctorIdEEEESt5arrayIPcLm2EELi4E23TrivialOffsetCalculatorILi1EjESB_NS0_6memory12LoadWithCastILi1EEENSC_13StoreWithCastILi1EEEEEviT_T0_T2_T3_T4_T5_,"ax",@progbits
	.align	128
        .global         _ZN2at6native27unrolled_elementwise_kernelINS0_13AUnaryFunctorIdddNS0_15binary_internal10DivFunctorIdEEEESt5arrayIPcLm2EELi4E23TrivialOffsetCalculatorILi1EjESB_NS0_6memory12LoadWithCastILi1EEENSC_13StoreWithCastILi1EEEEEviT_T0_T2_T3_T4_T5_
        .type           _ZN2at6native27unrolled_elementwise_kernelINS0_13AUnaryFunctorIdddNS0_15binary_internal10DivFunctorIdEEEESt5arrayIPcLm2EELi4E23TrivialOffsetCalculatorILi1EjESB_NS0_6memory12LoadWithCastILi1EEENSC_13StoreWithCastILi1EEEEEviT_T0_T2_T3_T4_T5_,@function
        .size           _ZN2at6native27unrolled_elementwise_kernelINS0_13AUnaryFunctorIdddNS0_15binary_internal10DivFunctorIdEEEESt5arrayIPcLm2EELi4E23TrivialOffsetCalculatorILi1EjESB_NS0_6memory12LoadWithCastILi1EEENSC_13StoreWithCastILi1EEEEEviT_T0_T2_T3_T4_T5_,(.L_x_19312 - _ZN2at6native27unrolled_elementwise_kernelINS0_13AUnaryFunctorIdddNS0_15binary_internal10DivFunctorIdEEEESt5arrayIPcLm2EELi4E23TrivialOffsetCalculatorILi1EjESB_NS0_6memory12LoadWithCastILi1EEENSC_13StoreWithCastILi1EEEEEviT_T0_T2_T3_T4_T5_)
        .other          _ZN2at6native27unrolled_elementwise_kernelINS0_13AUnaryFunctorIdddNS0_15binary_internal10DivFunctorIdEEEESt5arrayIPcLm2EELi4E23TrivialOffsetCalculatorILi1EjESB_NS0_6memory12LoadWithCastILi1EEENSC_13StoreWithCastILi1EEEEEviT_T0_T2_T3_T4_T5_,@"STO_CUDA_ENTRY STV_DEFAULT"
_ZN2at6native27unrolled_elementwise_kernelINS0_13AUnaryFunctorIdddNS0_15binary_internal10DivFunctorIdEEEESt5arrayIPcLm2EELi4E23TrivialOffsetCalculatorILi1EjESB_NS0_6memory12LoadWithCastILi1EEENSC_13StoreWithCastILi1EEEEEviT_T0_T2_T3_T4_T5_:
.text._ZN2at6native27unrolled_elementwise_kernelINS0_13AUnaryFunctorIdddNS0_15binary_internal10DivFunctorIdEEEESt5arrayIPcLm2EELi4E23TrivialOffsetCalculatorILi1EjESB_NS0_6memory12LoadWithCastILi1EEENSC_13StoreWithCastILi1EEEEEviT_T0_T2_T3_T4_T5_:
        /* <DEDUP_REMOVED lines=32> */
.L_x_15307:
[----:B------:R-:W2:Y:S02]  /*0200*/  LDG.E.U8 R4, desc[UR36][R4.64] ;  /* 0x0000002404047981 */ /* 0x000ea4000c1e1100 */
[----:B--2---:R0:W1:Y:S01]  /*0210*/  I2F.F64.U16 R26, R4 ;  /* 0x00000004001a7312 */ /* 0x0040620000101800 */
[----:B------:R-:W-:Y:S05]  /*0220*/  BRA `(.L_x_15309) ;  /* 0x0000000c00747947 */ /* 0x000fea0003800000 */
.L_x_15306:
        /* <DEDUP_REMOVED lines=9> */
.L_x_15311:
[----:B------:R-:W2:Y:S02]  /*02c0*/  LDG.E R4, desc[UR36][R4.64] ;  /* 0x0000002404047981 */ /* 0x000ea4000c1e1900 */
[----:B--2---:R1:W2:Y:S01]  /*02d0*/  I2F.F64 R26, R4 ;  /* 0x00000004001a7312 */ /* 0x0042a20000201c00 */
[----:B------:R-:W-:Y:S05]  /*02e0*/  BRA `(.L_x_15309) ;  /* 0x0000000c00447947 */ /* 0x000fea0003800000 */
.L_x_15310:
[----:B------:R-:W2:Y:S02]  /*02f0*/  LDG.E.U16 R4, desc[UR36][R4.64] ;  /* 0x0000002404047981 */ /* 0x000ea4000c1e1500 */
[----:B--2---:R3:W4:Y:S01]  /*0300*/  I2F.F64.S16 R26, R4 ;  /* 0x00000004001a7312 */ /* 0x0047220000101c00 */
[----:B------:R-:W-:Y:S05]  /*0310*/  BRA `(.L_x_15309) ;  /* 0x0000000c00387947 */ /* 0x000fea0003800000 */
.L_x_15305:
        /* <DEDUP_REMOVED lines=10> */
.L_x_15313:
[----:B------:R-:W2:Y:S02]  /*03c0*/  LDG.E.U16 R0, desc[UR36][R4.64] ;  /* 0x0000002404007981 */ /* 0x000ea4000c1e1500 */
[----:B--2---:R-:W-:-:S05]  /*03d0*/  HADD2.F32 R0, -RZ, R0.H0_H0 ;  /* 0x20000000ff007230 */ /* 0x004fca0000004100 */
[----:B------:R-:W-:-:S04]  /*03e0*/  FMUL.FTZ R0, R0, 1 ;  /* 0x3f80000000007820 */ /* 0x000fc80000410000 */
[----:B------:R0:W1:Y:S01]  /*03f0*/  F2F.F64.F32 R26, R0 ;  /* 0x00000000001a7310 */ /* 0x0000620000201800 */
[----:B------:R-:W-:Y:S05]  /*0400*/  BRA `(.L_x_15309) ;  /* 0x0000000800fc7947 */ /* 0x000fea0003800000 */
.L_x_15312:
        /* <DEDUP_REMOVED lines=10> */
.L_x_15315:
[----:B------:R-:W2:Y:S02]  /*04b0*/  LDG.E.U16 R4, desc[UR36][R4.64] ;  /* 0x0000002404047981 */ /* 0x000ea4000c1e1500 */
[----:B--2---:R-:W-:-:S05]  /*04c0*/  HADD2.F32 R0, -RZ, R4.H0_H0 ;  /* 0x20000004ff007230 */ /* 0x004fca0000004100 */
[----:B------:R-:W-:-:S04]  /*04d0*/  FMUL.FTZ R0, R0, 1 ;  /* 0x3f80000000007820 */ /* 0x000fc80000410000 */
[----:B------:R0:W1:Y:S01]  /*04e0*/  F2F.F64.F32 R26, R0 ;  /* 0x00000000001a7310 */ /* 0x0000620000201800 */
[----:B------:R-:W-:Y:S05]  /*04f0*/  BRA `(.L_x_15309) ;  /* 0x0000000800c07947 */ /* 0x000fea0003800000 */
.L_x_15314:
[----:B------:R0:W5:Y:S01]  /*0500*/  LDG.E.64 R26, desc[UR36][R4.64] ;  /* 0x00000024041a7981 */ /* 0x000162000c1e1b00 */
[----:B------:R-:W-:Y:S05]  /*0510*/  BRA `(.L_x_15309) ;  /* 0x0000000800b87947 */ /* 0x000fea0003800000 */
.L_x_15304:
        /* <DEDUP_REMOVED lines=13> */
.L_x_15318:
[----:B------:R0:W5:Y:S01]  /*05f0*/  LDG.E.64 R26, desc[UR36][R4.64] ;  /* 0x00000024041a7981 */ /* 0x000162000c1e1b00 */
[----:B------:R-:W-:Y:S05]  /*0600*/  BRA `(.L_x_15309) ;  /* 0x00000008007c7947 */ /* 0x000fea0003800000 */
.L_x_15317:
        /* <DEDUP_REMOVED lines=28> */
.L_x_15320:
        /* <DEDUP_REMOVED lines=16> */
.L_x_15319:
[----:B------:R-:W2:Y:S02]  /*08d0*/  LDG.E.U16 R0, desc[UR36][R4.64] ;  /* 0x0000002404007981 */ /* 0x000ea4000c1e1500 */
[----:B--2---:R-:W-:-:S04]  /*08e0*/  IMAD.U32 R0, R0, 0x10000, RZ ;  /* 0x0001000000007824 */ /* 0x004fc800078e00ff */
[----:B------:R-:W-:-:S04]  /*08f0*/  FMUL.FTZ R0, R0, 1 ;  /* 0x3f80000000007820 */ /* 0x000fc80000410000 */
[----:B------:R0:W1:Y:S01]  /*0900*/  F2F.F64.F32 R26, R0 ;  /* 0x00000000001a7310 */ /* 0x0000620000201800 */
[----:B------:R-:W-:Y:S05]  /*0910*/  BRA `(.L_x_15309) ;  /* 0x0000000400b87947 */ /* 0x000fea0003800000 */
.L_x_15316:
        /* <DEDUP_REMOVED lines=11> */
.L_x_15323:
        /* <DEDUP_REMOVED lines=21> */
.L_x_15327:
[----:B------:R-:W-:Y:S05]  /*0b20*/  BSYNC B1 ;  /* 0x0000000000017941 */ /* 0x000fea0003800000 */
.L_x_15326:
[----:B------:R-:W-:Y:S01]  /*0b30*/  LEA R5, R0, 0x3b800000, 0x17 ;  /* 0x3b80000000057811 */ /* 0x000fe200078eb8ff */
[----:B------:R-:W-:-:S05]  /*0b40*/  IMAD.SHL.U32 R0, R3, 0x100000, RZ ;  /* 0x0010000003007824 */ /* 0x000fca00078e00ff */
[----:B------:R-:W-:-:S07]  /*0b50*/  LOP3.LUT R0, R5, R0, R6, 0xfe, !PT ;  /* 0x0000000005007212 */ /* 0x000fce00078efe06 */
.L_x_15325:
[----:B------:R-:W-:Y:S05]  /*0b60*/  BSYNC B0 ;  /* 0x0000000000007941 */ /* 0x000fea0003800000 */
.L_x_15324:
[----:B------:R-:W-:-:S04]  /*0b70*/  FMUL.FTZ R0, R0, 1 ;  /* 0x3f80000000007820 */ /* 0x000fc80000410000 */
[----:B------:R0:W1:Y:S01]  /*0b80*/  F2F.F64.F32 R26, R0 ;  /* 0x00000000001a7310 */ /* 0x0000620000201800 */
[----:B------:R-:W-:Y:S05]  /*0b90*/  BRA `(.L_x_15309) ;  /* 0x0000000400187947 */ /* 0x000fea0003800000 */
.L_x_15322:
        /* <DEDUP_REMOVED lines=21> */
.L_x_15331:
[----:B------:R-:W-:Y:S05]  /*0cf0*/  BSYNC B1 ;  /* 0x0000000000017941 */ /* 0x000fea0003800000 */
.L_x_15330:
[----:B------:R-:W-:Y:S01]  /*0d00*/  LEA R5, R0, 0x37800000, 0x17 ;  /* 0x3780000000057811 */ /* 0x000fe200078eb8ff */
[----:B------:R-:W-:-:S05]  /*0d10*/  IMAD.SHL.U32 R0, R3, 0x200000, RZ ;  /* 0x0020000003007824 */ /* 0x000fca00078e00ff */
[----:B------:R-:W-:-:S07]  /*0d20*/  LOP3.LUT R0, R5, R0, R6, 0xfe, !PT ;  /* 0x0000000005007212 */ /* 0x000fce00078efe06 */
.L_x_15329:
[----:B------:R-:W-:Y:S05]  /*0d30*/  BSYNC B0 ;  /* 0x0000000000007941 */ /* 0x000fea0003800000 */
.L_x_15328:
[----:B------:R-:W-:-:S04]  /*0d40*/  FMUL.FTZ R0, R0, 1 ;  /* 0x3f80000000007820 */ /* 0x000fc80000410000 */
[----:B------:R0:W1:Y:S01]  /*0d50*/  F2F.F64.F32 R26, R0 ;  /* 0x00000000001a7310 */ /* 0x0000620000201800 */
[----:B------:R-:W-:Y:S05]  /*0d60*/  BRA `(.L_x_15309) ;  /* 0x0000000000a47947 */ /* 0x000fea0003800000 */
.L_x_15321:
        /* <DEDUP_REMOVED lines=14> */
.L_x_15335:
[----:B------:R-:W-:Y:S05]  /*0e50*/  BSYNC B0 ;  /* 0x0000000000007941 */ /* 0x000fea0003800000 */
.L_x_15334:
[----:B------:R-:W-:-:S04]  /*0e60*/  FMUL.FTZ R0, R0, 1 ;  /* 0x3f80000000007820 */ /* 0x000fc80000410000 */
[----:B------:R0:W1:Y:S01]  /*0e70*/  F2F.F64.F32 R26, R0 ;  /* 0x00000000001a7310 */ /* 0x0000620000201800 */
[----:B------:R-:W-:Y:S05]  /*0e80*/  BRA `(.L_x_15309) ;  /* 0x00000000005c7947 */ /* 0x000fea0003800000 */
.L_x_15308:
        /* <DEDUP_REMOVED lines=16> */
.L_x_15336:
[----:B------:R-:W-:Y:S01]  /*0f90*/  CS2R R26, SRZ ;  /* 0x00000000001a7805 */ /* 0x000fe2000001ff00 */
[----:B------:R-:W-:Y:S06]  /*0fa0*/  BRA `(.L_x_15309) ;  /* 0x0000000000147947 */ /* 0x000fec0003800000 */
.L_x_15333:
[----:B------:R-:W2:Y:S02]  /*0fb0*/  LDG.E.64 R26, desc[UR36][R4.64] ;  /* 0x00000024041a7981 */ /* 0x000ea4000c1e1b00 */
[----:B--2---:R-:W0:Y:S01]  /*0fc0*/  I2F.F64.U64 R26, R26 ;  /* 0x0000001a001a7312 */ /* 0x004e220000301800 */
[----:B------:R-:W-:Y:S05]  /*0fd0*/  BRA `(.L_x_15309) ;  /* 0x0000000000087947 */ /* 0x000fea0003800000 */
.L_x_15332:
[----:B------:R-:W2:Y:S02]  /*0fe0*/  LDG.E R4, desc[UR36][R4.64] ;  /* 0x0000002404047981 */ /* 0x000ea4000c1e1900 */
[----:B--2---:R0:W1:Y:S02]  /*0ff0*/  I2F.F64.U32 R26, R4 ;  /* 0x00000004001a7312 */ /* 0x0040640000201800 */
.L_x_15309:
[----:B------:R-:W3:Y:S02]  /*1000*/  S2R R29, SR_TID.X ;  /* 0x00000000001d7919 */ /* 0x000ee40000002100 */
[----:B---3--:R-:W-:-:S07]  /*1010*/  VIADD R29, R29, 0x80 ;  /* 0x000000801d1d7836 */ /* 0x008fce0000000000 */
.L_x_15303:
[----:B------:R-:W-:Y:S05]  /*1020*/  BSYNC B6 ;  /* 0x0000000000067941 */ /* 0x000fea0003800000 */
.L_x_15302:
        /* <DEDUP_REMOVED lines=24> */
.L_x_15342:
[----:B------:R-:W3:Y:S02]  /*11b0*/  LDG.E.U8 R4, desc[UR36][R4.64] ;  /* 0x0000002404047981 */ /* 0x000ee4000c1e1100 */
[----:B---3--:R0:W1:Y:S01]  /*11c0*/  I2F.F64.U16 R24, R4 ;  /* 0x0000000400187312 */ /* 0x0080620000101800 */
[----:B------:R-:W-:Y:S05]  /*11d0*/  BRA `(.L_x_15344) ;  /* 0x0000000c00707947 */ /* 0x000fea0003800000 */
.L_x_15341:
        /* <DEDUP_REMOVED lines=9> */
.L_x_15346:
[----:B------:R-:W3:Y:S02]  /*1270*/  LDG.E R4, desc[UR36][R4.64] ;  /* 0x0000002404047981 */ /* 0x000ee4000c1e1900 */
[----:B---3--:R0:W1:Y:S01]  /*1280*/  I2F.F64 R24, R4 ;  /* 0x0000000400187312 */ /* 0x0080620000201c00 */
[----:B------:R-:W-:Y:S05]  /*1290*/  BRA `(.L_x_15344) ;  /* 0x0000000c00407947 */ /* 0x000fea0003800000 */
.L_x_15345:
[----:B------:R-:W3:Y:S02]  /*12a0*/  LDG.E.U16 R4, desc[UR36][R4.64] ;  /* 0x0000002404047981 */ /* 0x000ee4000c1e1500 */
[----:B---3--:R0:W1:Y:S01]  /*12b0*/  I2F.F64.S16 R24, R4 ;  /* 0x0000000400187312 */ /* 0x0080620000101c00 */
[----:B------:R-:W-:Y:S05]  /*12c0*/  BRA `(.L_x_15344) ;  /* 0x0000000c00347947 */ /* 0x000fea0003800000 */
.L_x_15340:
        /* <DEDUP_REMOVED lines=10> */
.L_x_15348:
[----:B------:R-:W3:Y:S02]  /*1370*/  LDG.E.U16 R0, desc[UR36][R4.64] ;  /* 0x0000002404007981 */ /* 0x000ee4000c1e1500 */
[----:B---3--:R-:W-:-:S05]  /*1380*/  HADD2.F32 R0, -RZ, R0.H0_H0 ;  /* 0x20000000ff007230 */ /* 0x008fca0000004100 */
[----:B------:R-:W-:-:S04]  /*1390*/  FMUL.FTZ R0, R0, 1 ;  /* 0x3f80000000007820 */ /* 0x000fc80000410000 */
[----:B------:R0:W1:Y:S01]  /*13a0*/  F2F.F64.F32 R24, R0 ;  /* 0x0000000000187310 */ /* 0x0000620000201800 */
[----:B------:R-:W-:Y:S05]  /*13b0*/  BRA `(.L_x_15344) ;  /* 0x0000000800f87947 */ /* 0x000fea0003800000 */
.L_x_15347:
        /* <DEDUP_REMOVED lines=10> */
.L_x_15350:
[----:B------:R-:W3:Y:S02]  /*1460*/  LDG.E.U16 R4, desc[UR36][R4.64] ;  /* 0x0000002404047981 */ /* 0x000ee4000c1e1500 */
[----:B---3--:R-:W-:-:S05]  /*1470*/  HADD2.F32 R0, -RZ, R4.H0_H0 ;  /* 0x20000004ff007230 */ /* 0x008fca0000004100 */
[----:B------:R-:W-:-:S04]  /*1480*/  FMUL.FTZ R0, R0, 1 ;  /* 0x3f80000000007820 */ /* 0x000fc80000410000 */
[----:B------:R0:W1:Y:S01]  /*1490*/  F2F.F64.F32 R24, R0 ;  /* 0x0000000000187310 */ /* 0x0000620000201800 */
[----:B------:R-:W-:Y:S05]  /*14a0*/  BRA `(.L_x_15344) ;  /* 0x0000000800bc7947 */ /* 0x000fea0003800000 */
.L_x_15349:
[----:B------:R0:W5:Y:S01]  /*14b0*/  LDG.E.64 R24, desc[UR36][R4.64] ;  /* 0x0000002404187981 */ /* 0x000162000c1e1b00 */
[----:B------:R-:W-:Y:S05]  /*14c0*/  BRA `(.L_x_15344) ;  /* 0x0000000800b47947 */ /* 0x000fea0003800000 */
.L_x_15339:
        /* <DEDUP_REMOVED lines=13> */
.L_x_15353:
[----:B------:R0:W5:Y:S01]  /*15a0*/  LDG.E.64 R24, desc[UR36][R4.64] ;  /* 0x0000002404187981 */ /* 0x000162000c1e1b00 */
[----:B------:R-:W-:Y:S05]  /*15b0*/  BRA `(.L_x_15344) ;  /* 0x0000000800787947 */ /* 0x000fea0003800000 */
.L_x_15352:
        /* <DEDUP_REMOVED lines=28> */
.L_x_15355:
        /* <DEDUP_REMOVED lines=15> */
.L_x_15354:
[----:B------:R-:W3:Y:S02]  /*1870*/  LDG.E.U16 R0, desc[UR36][R4.64] ;  /* 0x0000002404007981 */ /* 0x000ee4000c1e1500 */
[----:B---3--:R-:W-:-:S04]  /*1880*/  IMAD.U32 R0, R0, 0x10000, RZ ;  /* 0x0001000000007824 */ /* 0x008fc800078e00ff */
[----:B------:R-:W-:-:S04]  /*1890*/  FMUL.FTZ R0, R0, 1 ;  /* 0x3f80000000007820 */ /* 0x000fc80000410000 */
[----:B------:R0:W1:Y:S01]  /*18a0*/  F2F.F64.F32 R24, R0 ;  /* 0x0000000000187310 */ /* 0x0000620000201800 */
[----:B------:R-:W-:Y:S05]  /*18b0*/  BRA `(.L_x_15344) ;  /* 0x0000000400b87947 */ /* 0x000fea0003800000 */
.L_x_15351:
        /* <DEDUP_REMOVED lines=11> */
.L_x_15358:
        /* <DEDUP_REMOVED lines=21> */
.L_x_15362:
[----:B------:R-:W-:Y:S05]  /*1ac0*/  BSYNC B1 ;  /* 0x0000000000017941 */ /* 0x000fea0003800000 */
.L_x_15361:
[----:B------:R-:W-:Y:S01]  /*1ad0*/  LEA R5, R0, 0x3b800000, 0x17 ;  /* 0x3b80000000057811 */ /* 0x000fe200078eb8ff */
[----:B------:R-:W-:-:S05]  /*1ae0*/  IMAD.SHL.U32 R0, R3, 0x100000, RZ ;  /* 0x0010000003007824 */ /* 0x000fca00078e00ff */
[----:B------:R-:W-:-:S07]  /*1af0*/  LOP3.LUT R0, R5, R0, R6, 0xfe, !PT ;  /* 0x0000000005007212 */ /* 0x000fce00078efe06 */
.L_x_15360:
[----:B------:R-:W-:Y:S05]  /*1b00*/  BSYNC B0 ;  /* 0x0000000000007941 */ /* 0x000fea0003800000 */
.L_x_15359:
[----:B------:R-:W-:-:S04]  /*1b10*/  FMUL.FTZ R0, R0, 1 ;  /* 0x3f80000000007820 */ /* 0x000fc80000410000 */
[----:B------:R0:W1:Y:S01]  /*1b20*/  F2F.F64.F32 R24, R0 ;  /* 0x0000000000187310 */ /* 0x0000620000201800 */
[----:B------:R-:W-:Y:S05]  /*1b30*/  BRA `(.L_x_15344) ;  /* 0x0000000400187947 */ /* 0x000fea0003800000 */
.L_x_15357:
        /* <DEDUP_REMOVED lines=21> */
.L_x_15366:
[----:B------:R-:W-:Y:S05]  /*1c90*/  BSYNC B1 ;  /* 0x0000000000017941 */ /* 0x000fea0003800000 */
.L_x_15365:
[----:B------:R-:W-:Y:S01]  /*1ca0*/  LEA R5, R0, 0x37800000, 0x17 ;  /* 0x3780000000057811 */ /* 0x000fe200078eb8ff */
[----:B------:R-:W-:-:S05]  /*1cb0*/  IMAD.SHL.U32 R0, R3, 0x200000, RZ ;  /* 0x0020000003007824 */ /* 0x000fca00078e00ff */
[----:B------:R-:W-:-:S07]  /*1cc0*/  LOP3.LUT R0, R5, R0, R6, 0xfe, !PT ;  /* 0x0000000005007212 */ /* 0x000fce00078efe06 */
.L_x_15364:
[----:B------:R-:W-:Y:S05]  /*1cd0*/  BSYNC B0 ;  /* 0x0000000000007941 */ /* 0x000fea0003800000 */
.L_x_15363:
[----:B------:R-:W-:-:S04]  /*1ce0*/  FMUL.FTZ R0, R0, 1 ;  /* 0x3f80000000007820 */ /* 0x000fc80000410000 */
[----:B------:R0:W1:Y:S01]  /*1cf0*/  F2F.F64.F32 R24, R0 ;  /* 0x0000000000187310 */ /* 0x0000620000201800 */
[----:B------:R-:W-:Y:S05]  /*1d00*/  BRA `(.L_x_15344) ;  /* 0x0000000000a47947 */ /* 0x000fea0003800000 */
.L_x_15356:
        /* <DEDUP_REMOVED lines=14> */
.L_x_15370:
[----:B------:R-:W-:Y:S05]  /*1df0*/  BSYNC B0 ;  /* 0x0000000000007941 */ /* 0x000fea0003800000 */
.L_x_15369:
[----:B------:R-:W-:-:S04]  /*1e00*/  FMUL.FTZ R0, R0, 1 ;  /* 0x3f80000000007820 */ /* 0x000fc80000410000 */
[----:B------:R0:W1:Y:S01]  /*1e10*/  F2F.F64.F32 R24, R0 ;  /* 0x0000000000187310 */ /* 0x0000620000201800 */
[----:B------:R-:W-:Y:S05]  /*1e20*/  BRA `(.L_x_15344) ;  /* 0x00000000005c7947 */ /* 0x000fea0003800000 */
.L_x_15343:
        /* <DEDUP_REMOVED lines=16> */
.L_x_15371:
[----:B------:R-:W-:Y:S01]  /*1f30*/  CS2R R24, SRZ ;  /* 0x0000000000187805 */ /* 0x000fe2000001ff00 */
[----:B------:R-:W-:Y:S06]  /*1f40*/  BRA `(.L_x_15344) ;  /* 0x0000000000147947 */ /* 0x000fec0003800000 */
.L_x_15368:
[----:B------:R-:W3:Y:S02]  /*1f50*/  LDG.E.64 R24, desc[UR36][R4.64] ;  /* 0x0000002404187981 */ /* 0x000ee4000c1e1b00 */
[----:B---3--:R-:W0:Y:S01]  /*1f60*/  I2F.F64.U64 R24, R24 ;  /* 0x0000001800187312 */ /* 0x008e220000301800 */
[----:B------:R-:W-:Y:S05]  /*1f70*/  BRA `(.L_x_15344) ;  /* 0x0000000000087947 */ /* 0x000fea0003800000 */
.L_x_15367:
[----:B------:R-:W3:Y:S02]  /*1f80*/  LDG.E R4, desc[UR36][R4.64] ;  /* 0x0000002404047981 */ /* 0x000ee4000c1e1900 */
[----:B---3--:R0:W1:Y:S02]  /*1f90*/  I2F.F64.U32 R24, R4 ;  /* 0x0000000400187312 */ /* 0x0080640000201800 */
.L_x_15344:
[----:B------:R-:W-:-:S07]  /*1fa0*/  VIADD R29, R29, 0x80 ;  /* 0x000000801d1d7836 */ /* 0x000fce0000000000 */
.L_x_15338:
[----:B------:R-:W-:Y:S05]  /*1fb0*/  BSYNC B6 ;  /* 0x0000000000067941 */ /* 0x000fea0003800000 */
.L_x_15337:
        /* <DEDUP_REMOVED lines=26> */
.L_x_15377:
[----:B------:R-:W3:Y:S02]  /*2160*/  LDG.E.U8 R4, desc[UR36][R4.64] ;  /* 0x0000002404047981 */ /* 0x000ee4000c1e1100 */
[----:B---3--:R0:W1:Y:S01]  /*2170*/  I2F.F64.U16 R16, R4 ;  /* 0x0000000400107312 */ /* 0x0080620000101800 */
[----:B------:R-:W-:Y:S05]  /*2180*/  BRA `(.L_x_15379) ;  /* 0x0000000c00707947 */ /* 0x000fea0003800000 */
.L_x_15376:
        /* <DEDUP_REMOVED lines=9> */
.L_x_15381:
[----:B------:R-:W3:Y:S02]  /*2220*/  LDG.E R4, desc[UR36][R4.64] ;  /* 0x0000002404047981 */ /* 0x000ee4000c1e1900 */
[----:B---3--:R0:W1:Y:S01]  /*2230*/  I2F.F64 R16, R4 ;  /* 0x0000000400107312 */ /* 0x0080620000201c00 */
[----:B------:R-:W-:Y:S05]  /*2240*/  BRA `(.L_x_15379) ;  /* 0x0000000c00407947 */ /* 0x000fea0003800000 */
.L_x_15380:
[----:B------:R-:W3:Y:S02]  /*2250*/  LDG.E.U16 R4, desc[UR36][R4.64] ;  /* 0x0000002404047981 */ /* 0x000ee4000c1e1500 */
[----:B---3--:R0:W1:Y:S01]  /*2260*/  I2F.F64.S16 R16, R4 ;  /* 0x0000000400107312 */ /* 0x0080620000101c00 */
[----:B------:R-:W-:Y:S05]  /*2270*/  BRA `(.L_x_15379) ;  /* 0x0000000c00347947 */ /* 0x000fea0003800000 */
.L_x_15375:
        /* <DEDUP_REMOVED lines=10> */
.L_x_15383:
[----:B------:R-:W3:Y:S02]  /*2320*/  LDG.E.U16 R0, desc[UR36][R4.64] ;  /* 0x0000002404007981 */ /* 0x000ee4000c1e1500 */
[----:B---3--:R-:W-:-:S05]  /*2330*/  HADD2.F32 R0, -RZ, R0.H0_H0 ;  /* 0x20000000ff007230 */ /* 0x008fca0000004100 */
[----:B------:R-:W-:-:S04]  /*2340*/  FMUL.FTZ R0, R0, 1 ;  /* 0x3f80000000007820 */ /* 0x000fc80000410000 */
[----:B------:R0:W1:Y:S01]  /*2350*/  F2F.F64.F32 R16, R0 ;  /* 0x0000000000107310 */ /* 0x0000620000201800 */
[----:B------:R-:W-:Y:S05]  /*2360*/  BRA `(.L_x_15379) ;  /* 0x0000000800f87947 */ /* 0x000fea0003800000 */
.L_x_15382:
        /* <DEDUP_REMOVED lines=10> */
.L_x_15385:
[----:B------:R-:W3:Y:S02]  /*2410*/  LDG.E.U16 R4, desc[UR36][R4.64] ;  /* 0x0000002404047981 */ /* 0x000ee4000c1e1500 */
[----:B---3--:R-:W-:-:S05]  /*2420*/  HADD2.F32 R0, -RZ, R4.H0_H0 ;  /* 0x20000004ff007230 */ /* 0x008fca0000004100 */
[----:B------:R-:W-:-:S04]  /*2430*/  FMUL.FTZ R0, R0, 1 ;  /* 0x3f80000000007820 */ /* 0x000fc80000410000 */
[----:B------:R0:W1:Y:S01]  /*2440*/  F2F.F64.F32 R16, R0 ;  /* 0x0000000000107310 */ /* 0x0000620000201800 */
[----:B------:R-:W-:Y:S05]  /*2450*/  BRA `(.L_x_15379) ;  /* 0x0000000800bc7947 */ /* 0x000fea0003800000 */
.L_x_15384:
[----:B------:R0:W5:Y:S01]  /*2460*/  LDG.E.64 R16, desc[UR36][R4.64] ;  /* 0x0000002404107981 */ /* 0x000162000c1e1b00 */
[----:B------:R-:W-:Y:S05]  /*2470*/  BRA `(.L_x_15379) ;  /* 0x0000000800b47947 */ /* 0x000fea0003800000 */
.L_x_15374:
        /* <DEDUP_REMOVED lines=13> */
.L_x_15388:
[----:B------:R0:W5:Y:S01]  /*2550*/  LDG.E.64 R16, desc[UR36][R4.64] ;  /* 0x0000002404107981 */ /* 0x000162000c1e1b00 */
[----:B------:R-:W-:Y:S05]  /*2560*/  BRA `(.L_x_15379) ;  /* 0x0000000800787947 */ /* 0x000fea0003800000 */
.L_x_15387:
        /* <DEDUP_REMOVED lines=28> */
.L_x_15390:
        /* <DEDUP_REMOVED lines=15> */
.L_x_15389:
[----:B------:R-:W3:Y:S02]  /*2820*/  LDG.E.U16 R0, desc[UR36][R4.64] ;  /* 0x0000002404007981 */ /* 0x000ee4000c1e1500 */
[----:B---3--:R-:W-:-:S04]  /*2830*/  IMAD.U32 R0, R0, 0x10000, RZ ;  /* 0x0001000000007824 */ /* 0x008fc800078e00ff */
[----:B------:R-:W-:-:S04]  /*2840*/  FMUL.FTZ R0, R0, 1 ;  /* 0x3f80000000007820 */ /* 0x000fc80000410000 */
[----:B------:R0:W1:Y:S01]  /*2850*/  F2F.F64.F32 R16, R0 ;  /* 0x0000000000107310 */ /* 0x0000620000201800 */
[----:B------:R-:W-:Y:S05]  /*2860*/  BRA `(.L_x_15379) ;  /* 0x0000000400b87947 */ /* 0x000fea0003800000 */
.L_x_15386:
        /* <DEDUP_REMOVED lines=11> */
.L_x_15393:
        /* <DEDUP_REMOVED lines=21> */
.L_x_15397:
[----:B------:R-:W-:Y:S05]  /*2a70*/  BSYNC B1 ;  /* 0x0000000000017941 */ /* 0x000fea0003800000 */
.L_x_15396:
[----:B------:R-:W-:Y:S01]  /*2a80*/  LEA R5, R0, 0x3b800000, 0x17 ;  /* 0x3b80000000057811 */ /* 0x000fe200078eb8ff */
[----:B------:R-:W-:-:S05]  /*2a90*/  IMAD.SHL.U32 R0, R3, 0x100000, RZ ;  /* 0x0010000003007824 */ /* 0x000fca00078e00ff */
[----:B------:R-:W-:-:S07]  /*2aa0*/  LOP3.LUT R0, R5, R0, R6, 0xfe, !PT ;  /* 0x0000000005007212 */ /* 0x000fce00078efe06 */
.L_x_15395:
[----:B------:R-:W-:Y:S05]  /*2ab0*/  BSYNC B0 ;  /* 0x0000000000007941 */ /* 0x000fea0003800000 */
.L_x_15394:
[----:B------:R-:W-:-:S04]  /*2ac0*/  FMUL.FTZ R0, R0, 1 ;  /* 0x3f80000000007820 */ /* 0x000fc80000410000 */
[----:B------:R3:W0:Y:S01]  /*2ad0*/  F2F.F64.F32 R16, R0 ;  /* 0x0000000000107310 */ /* 0x0006220000201800 */
[----:B------:R-:W-:Y:S05]  /*2ae0*/  BRA `(.L_x_15379) ;  /* 0x0000000400187947 */ /* 0x000fea0003800000 */
.L_x_15392:
        /* <DEDUP_REMOVED lines=21> */
.L_x_15401:
[----:B------:R-:W-:Y:S05]  /*2c40*/  BSYNC B1 ;  /* 0x0000000000017941 */ /* 0x000fea0003800000 */
.L_x_15400:
[----:B------:R-:W-:Y:S01]  /*2c50*/  LEA R5, R0, 0x37800000, 0x17 ;  /* 0x3780000000057811 */ /* 0x000fe200078eb8ff */
[----:B------:R-:W-:-:S05]  /*2c60*/  IMAD.SHL.U32 R0, R3, 0x200000, RZ ;  /* 0x0020000003007824 */ /* 0x000fca00078e00ff */
[----:B------:R-:W-:-:S07]  /*2c70*/  LOP3.LUT R0, R5, R0, R6, 0xfe, !PT ;  /* 0x0000000005007212 */ /* 0x000fce00078efe06 */
.L_x_15399:
[----:B------:R-:W-:Y:S05]  /*2c80*/  BSYNC B0 ;  /* 0x0000000000007941 */ /* 0x000fea0003800000 */
.L_x_15398:
[----:B------:R-:W-:-:S04]  /*2c90*/  FMUL.FTZ R0, R0, 1 ;  /* 0x3f80000000007820 */ /* 0x000fc80000410000 */
[----:B------:R0:W1:Y:S01]  /*2ca0*/  F2F.F64.F32 R16, R0 ;  /* 0x0000000000107310 */ /* 0x0000620000201800 */
[----:B------:R-:W-:Y:S05]  /*2cb0*/  BRA `(.L_x_15379) ;  /* 0x0000000000a47947 */ /* 0x000fea0003800000 */
.L_x_15391:
        /* <DEDUP_REMOVED lines=14> */
.L_x_15405:
[----:B------:R-:W-:Y:S05]  /*2da0*/  BSYNC B0 ;  /* 0x0000000000007941 */ /* 0x000fea0003800000 */
.L_x_15404:
[----:B------:R-:W-:-:S04]  /*2db0*/  FMUL.FTZ R0, R0, 1 ;  /* 0x3f80000000007820 */ /* 0x000fc80000410000 */
[----:B------:R0:W1:Y:S01]  /*2dc0*/  F2F.F64.F32 R16, R0 ;  /* 0x0000000000107310 */ /* 0x0000620000201800 */
[----:B------:R-:W-:Y:S05]  /*2dd0*/  BRA `(.L_x_15379) ;  /* 0x00000000005c7947 */ /* 0x000fea0003800000 */
.L_x_15378:
        /* <DEDUP_REMOVED lines=16> */
.L_x_15406:
[----:B------:R-:W-:Y:S01]  /*2ee0*/  CS2R R16, SRZ ;  /* 0x0000000000107805 */ /* 0x000fe2000001ff00 */
[----:B------:R-:W-:Y:S06]  /*2ef0*/  BRA `(.L_x_15379) ;  /* 0x0000000000147947 */ /* 0x000fec0003800000 */
.L_x_15403:
[----:B------:R-:W3:Y:S02]  /*2f00*/  LDG.E.64 R16, desc[UR36][R4.64] ;  /* 0x0000002404107981 */ /* 0x000ee4000c1e1b00 */
[----:B---3--:R-:W0:Y:S01]  /*2f10*/  I2F.F64.U64 R16, R16 ;  /* 0x0000001000107312 */ /* 0x008e220000301800 */
[----:B------:R-:W-:Y:S05]  /*2f20*/  BRA `(.L_x_15379) ;  /* 0x0000000000087947 */ /* 0x000fea0003800000 */
.L_x_15402:
[----:B------:R-:W3:Y:S02]  /*2f30*/  LDG.E R4, desc[UR36][R4.64] ;  /* 0x0000002404047981 */ /* 0x000ee4000c1e1900 */
[----:B---3--:R0:W1:Y:S02]  /*2f40*/  I2F.F64.U32 R16, R4 ;  /* 0x0000000400107312 */ /* 0x0080640000201800 */
.L_x_15379:
[----:B------:R-:W-:-:S07]  /*2f50*/  VIADD R29, R29, 0x80 ;  /* 0x000000801d1d7836 */ /* 0x000fce0000000000 */
.L_x_15373:
[----:B------:R-:W-:Y:S05]  /*2f60*/  BSYNC B6 ;  /* 0x0000000000067941 */ /* 0x000fea0003800000 */
.L_x_15372:
        /* <DEDUP_REMOVED lines=23> */
.L_x_15412:
[----:B------:R-:W3:Y:S02]  /*30e0*/  LDG.E.U8 R4, desc[UR36][R4.64] ;  /* 0x0000002404047981 */ /* 0x000ee4000c1e1100 */
[----:B---3--:R0:W1:Y:S01]  /*30f0*/  I2F.F64.U16 R18, R4 ;  /* 0x0000000400127312 */ /* 0x0080620000101800 */
[----:B------:R-:W-:Y:S05]  /*3100*/  BRA `(.L_x_15408) ;  /* 0x0000000c006c7947 */ /* 0x000fea0003800000 */
.L_x_15411:
        /* <DEDUP_REMOVED lines=9> */
.L_x_15415:
[----:B------:R-:W3:Y:S02]  /*31a0*/  LDG.E R4, desc[UR36][R4.64] ;  /* 0x0000002404047981 */ /* 0x000ee4000c1e1900 */
[----:B---3--:R0:W1:Y:S01]  /*31b0*/  I2F.F64 R18, R4 ;  /* 0x0000000400127312 */ /* 0x0080620000201c00 */
[----:B------:R-:W-:Y:S05]  /*31c0*/  BRA `(.L_x_15408) ;  /* 0x0000000c003c7947 */ /* 0x000fea0003800000 */
.L_x_15414:
[----:B------:R-:W3:Y:S02]  /*31d0*/  LDG.E.U16 R4, desc[UR36][R4.64] ;  /* 0x0000002404047981 */ /* 0x000ee4000c1e1500 */
[----:B---3--:R0:W1:Y:S01]  /*31e0*/  I2F.F64.S16 R18, R4 ;  /* 0x0000000400127312 */ /* 0x0080620000101c00 */
[----:B------:R-:W-:Y:S05]  /*31f0*/  BRA `(.L_x_15408) ;  /* 0x0000000c00307947 */ /* 0x000fea0003800000 */
.L_x_15410:
        /* <DEDUP_REMOVED lines=10> */
.L_x_15417:
[----:B------:R-:W3:Y:S02]  /*32a0*/  LDG.E.U16 R0, desc[UR36][R4.64] ;  /* 0x0000002404007981 */ /* 0x000ee4000c1e1500 */
[----:B---3--:R-:W-:-:S05]  /*32b0*/  HADD2.F32 R0, -RZ, R0.H0_H0 ;  /* 0x20000000ff007230 */ /* 0x008fca0000004100 */
[----:B------:R-:W-:-:S04]  /*32c0*/  FMUL.FTZ R0, R0, 1 ;  /* 0x3f80000000007820 */ /* 0x000fc80000410000 */
[----:B------:R0:W1:Y:S01]  /*32d0*/  F2F.F64.F32 R18, R0 ;  /* 0x0000000000127310 */ /* 0x0000620000201800 */
[----:B------:R-:W-:Y:S05]  /*32e0*/  BRA `(.L_x_15408) ;  /* 0x0000000800f47947 */ /* 0x000fea0003800000 */
.L_x_15416:
        /* <DEDUP_REMOVED lines=10> */
.L_x_15419:
[----:B------:R-:W3:Y:S02]  /*3390*/  LDG.E.U16 R4, desc[UR36][R4.64] ;  /* 0x0000002404047981 */ /* 0x000ee4000c1e1500 */
[----:B---3--:R-:W-:-:S05]  /*33a0*/  HADD2.F32 R0, -RZ, R4.H0_H0 ;  /* 0x20000004ff007230 */ /* 0x008fca0000004100 */
[----:B------:R-:W-:-:S04]  /*33b0*/  FMUL.FTZ R0, R0, 1 ;  /* 0x3f80000000007820 */ /* 0x000fc80000410000 */
[----:B------:R0:W1:Y:S01]  /*33c0*/  F2F.F64.F32 R18, R0 ;  /* 0x0000000000127310 */ /* 0x0000620000201800 */
[----:B------:R-:W-:Y:S05]  /*33d0*/  BRA `(.L_x_15408) ;  /* 0x0000000800b87947 */ /* 0x000fea0003800000 */
.L_x_15418:
[----:B------:R0:W5:Y:S01]  /*33e0*/  LDG.E.64 R18, desc[UR36][R4.64] ;  /* 0x0000002404127981 */ /* 0x000162000c1e1b00 */
[----:B------:R-:W-:Y:S05]  /*33f0*/  BRA `(.L_x_15408) ;  /* 0x0000000800b07947 */ /* 0x000fea0003800000 */
.L_x_15409:
        /* <DEDUP_REMOVED lines=13> */
.L_x_15422:
[----:B------:R0:W5:Y:S01]  /*34d0*/  LDG.E.64 R18, desc[UR36][R4.64] ;  /* 0x0000002404127981 */ /* 0x000162000c1e1b00 */
[----:B------:R-:W-:Y:S05]  /*34e0*/  BRA `(.L_x_15408) ;  /* 0x0000000800747947 */ /* 0x000fea0003800000 */
.L_x_15421:
        /* <DEDUP_REMOVED lines=28> */
.L_x_15424:
        /* <DEDUP_REMOVED lines=15> */
.L_x_15423:
[----:B------:R-:W3:Y:S02]  /*37a0*/  LDG.E.U16 R0, desc[UR36][R4.64] ;  /* 0x0000002404007981 */ /* 0x000ee4000c1e1500 */
[----:B---3--:R-:W-:-:S04]  /*37b0*/  IMAD.U32 R0, R0, 0x10000, RZ ;  /* 0x0001000000007824 */ /* 0x008fc800078e00ff */
[----:B------:R-:W-:-:S04]  /*37c0*/  FMUL.FTZ R0, R0, 1 ;  /* 0x3f80000000007820 */ /* 0x000fc80000410000 */
[----:B------:R0:W1:Y:S01]  /*37d0*/  F2F.F64.F32 R18, R0 ;  /* 0x0000000000127310 */ /* 0x0000620000201800 */
[----:B------:R-:W-:Y:S05]  /*37e0*/  BRA `(.L_x_15408) ;  /* 0x0000000400b47947 */ /* 0x000fea0003800000 */
.L_x_15420:
        /* <DEDUP_REMOVED lines=11> */
.L_x_15427:
        /* <DEDUP_REMOVED lines=21> */
.L_x_15431:
[----:B------:R-:W-:Y:S05]  /*39f0*/  BSYNC B1 ;  /* 0x0000000000017941 */ /* 0x000fea0003800000 */
.L_x_15430:
[----:B------:R-:W-:Y:S01]  /*3a00*/  LEA R5, R0, 0x3b800000, 0x17 ;  /* 0x3b80000000057811 */ /* 0x000fe200078eb8ff */
[----:B------:R-:W-:-:S05]  /*3a10*/  IMAD.SHL.U32 R0, R3, 0x100000, RZ ;  /* 0x0010000003007824 */ /* 0x000fca00078e00ff */
[----:B------:R-:W-:-:S07]  /*3a20*/  LOP3.LUT R0, R5, R0, R6, 0xfe, !PT ;  /* 0x0000000005007212 */ /* 0x000fce00078efe06 */
.L_x_15429:
[----:B------:R-:W-:Y:S05]  /*3a30*/  BSYNC B0 ;  /* 0x0000000000007941 */ /* 0x000fea0003800000 */
.L_x_15428:
[----:B------:R-:W-:-:S04]  /*3a40*/  FMUL.FTZ R0, R0, 1 ;  /* 0x3f80000000007820 */ /* 0x000fc80000410000 */
[----:B------:R0:W1:Y:S01]  /*3a50*/  F2F.F64.F32 R18, R0 ;  /* 0x0000000000127310 */ /* 0x0000620000201800 */
[----:B------:R-:W-:Y:S05]  /*3a60*/  BRA `(.L_x_15408) ;  /* 0x0000000400147947 */ /* 0x000fea0003800000 */
.L_x_15426:
        /* <DEDUP_REMOVED lines=21> */
.L_x_15435:
[----:B------:R-:W-:Y:S05]  /*3bc0*/  BSYNC B1 ;  /* 0x0000000000017941 */ /* 0x000fea0003800000 */
.L_x_15434:
[----:B------:R-:W-:Y:S01]  /*3bd0*/  LEA R5, R0, 0x37800000, 0x17 ;  /* 0x3780000000057811 */ /* 0x000fe200078eb8ff */
[----:B------:R-:W-:-:S05]  /*3be0*/  IMAD.SHL.U32 R0, R3, 0x200000, RZ ;  /* 0x0020000003007824 */ /* 0x000fca00078e00ff */
[----:B------:R-:W-:-:S07]  /*3bf0*/  LOP3.LUT R0, R5, R0, R6, 0xfe, !PT ;  /* 0x0000000005007212 */ /* 0x000fce00078efe06 */
.L_x_15433:
[----:B------:R-:W-:Y:S05]  /*3c00*/  BSYNC B0 ;  /* 0x0000000000007941 */ /* 0x000fea0003800000 */
.L_x_15432:
[----:B------:R-:W-:-:S04]  /*3c10*/  FMUL.FTZ R0, R0, 1 ;  /* 0x3f80000000007820 */ /* 0x000fc80000410000 */
[----:B------:R0:W1:Y:S01]  /*3c20*/  F2F.F64.F32 R18, R0 ;  /* 0x0000000000127310 */ /* 0x0000620000201800 */
[----:B------:R-:W-:Y:S05]  /*3c30*/  BRA `(.L_x_15408) ;  /* 0x0000000000a07947 */ /* 0x000fea0003800000 */
.L_x_15425:
        /* <DEDUP_REMOVED lines=14> */
.L_x_15439:
[----:B------:R-:W-:Y:S05]  /*3d20*/  BSYNC B0 ;  /* 0x0000000000007941 */ /* 0x000fea0003800000 */
.L_x_15438:
[----:B------:R-:W-:-:S04]  /*3d30*/  FMUL.FTZ R0, R0, 1 ;  /* 0x3f80000000007820 */ /* 0x000fc80000410000 */
[----:B------:R0:W1:Y:S01]  /*3d40*/  F2F.F64.F32 R18, R0 ;  /* 0x0000000000127310 */ /* 0x0000620000201800 */
[----:B------:R-:W-:Y:S05]  /*3d50*/  BRA `(.L_x_15408) ;  /* 0x0000000000587947 */ /* 0x000fea0003800000 */
.L_x_15413:
        /* <DEDUP_REMOVED lines=16> */
.L_x_15440:
[----:B------:R-:W-:Y:S05]  /*3e60*/  BRA `(.L_x_15408) ;  /* 0x0000000000147947 */ /* 0x000fea0003800000 */
.L_x_15437:
[----:B------:R-:W3:Y:S02]  /*3e70*/  LDG.E.64 R18, desc[UR36][R4.64] ;  /* 0x0000002404127981 */ /* 0x000ee4000c1e1b00 */
[----:B---3--:R-:W0:Y:S01]  /*3e80*/  I2F.F64.U64 R18, R18 ;  /* 0x0000001200127312 */ /* 0x008e220000301800 */
[----:B------:R-:W-:Y:S05]  /*3e90*/  BRA `(.L_x_15408) ;  /* 0x0000000000087947 */ /* 0x000fea0003800000 */
.L_x_15436:
[----:B------:R-:W3:Y:S02]  /*3ea0*/  LDG.E R4, desc[UR36][R4.64] ;  /* 0x0000002404047981 */ /* 0x000ee4000c1e1900 */
[----:B---3--:R0:W1:Y:S02]  /*3eb0*/  I2F.F64.U32 R18, R4 ;  /* 0x0000000400127312 */ /* 0x0080640000201800 */
.L_x_15408:
[----:B------:R-:W-:Y:S05]  /*3ec0*/  BSYNC B6 ;  /* 0x0000000000067941 */ /* 0x000fea0003800000 */
.L_x_15407:
[----:B------:R-:W2:Y:S01]  /*3ed0*/  S2R R23, SR_TID.X ;  /* 0x0000000000177919 */ /* 0x000ea20000002100 */
[----:B0--3--:R-:W0:Y:S01]  /*3ee0*/  LDC R0, c[0x0][0x220] ;  /* 0x00008800ff007b82 */ /* 0x009e220000000800 */
[----:B------:R-:W-:Y:S07]  /*3ef0*/  BSSY B0, `(.L_x_15441) ;  /* 0x000001a000007945 */ /* 0x000fee0003800000 */
[----:B------:R-:W3:Y:S01]  /*3f00*/  LDC R3, c[0x0][0x224] ;  /* 0x00008900ff037b82 */ /* 0x000ee20000000800 */
[----:B--2---:R-:W-:-:S13]  /*3f10*/  ISETP.GE.AND P1, PT, R23, R2, PT ;  /* 0x000000021700720c */ /* 0x004fda0003f26270 */
[----:B------:R-:W-:Y:S05]  /*3f20*/  @P1 BRA `(.L_x_15442) ;  /* 0x0000000000581947 */ /* 0x000fea0003800000 */
[----:B-1--45:R-:W1:Y:S01]  /*3f30*/  MUFU.RCP64H R5, R27 ;  /* 0x0000001b00057308 */ /* 0x032e620000001800 */
[----:B------:R-:W-:Y:S01]  /*3f40*/  IMAD.MOV.U32 R4, RZ, RZ, 0x1 ;  /* 0x00000001ff047424 */ /* 0x000fe200078e00ff */
[----:B------:R-:W-:Y:S01]  /*3f50*/  ULDC.64 UR4, c[0x0][0x220] ;  /* 0x0000880000047ab9 */ /* 0x000fe20000000a00 */
[----:B------:R-:W2:Y:S04]  /*3f60*/  LDC R10, c[0x0][0x224] ;  /* 0x00008900ff0a7b82 */ /* 0x000ea80000000800 */
[----:B-1----:R-:W-:-:S08]  /*3f70*/  DFMA R6, R4, -R26, 1 ;  /* 0x3ff000000406742b */ /* 0x002fd0000000081a */
[----:B------:R-:W-:Y:S01]  /*3f80*/  DFMA R6, R6, R6, R6 ;  /* 0x000000060606722b */ /* 0x000fe20000000006 */
[----:B--2---:R-:W-:-:S07]  /*3f90*/  FSETP.GEU.AND P2, PT, |R10|, 6.5827683646048100446e-37, PT ;  /* 0x036000000a00780b */ /* 0x004fce0003f4e200 */
        /* <DEDUP_REMOVED lines=10> */
[----:B------:R-:W-:Y:S01]  /*4040*/  MOV R36, 0x4070 ;  /* 0x0000407000247802 */ /* 0x000fe20000000f00 */
[----:B------:R-:W-:-:S07]  /*4050*/  IMAD.MOV.U32 R9, RZ, RZ, R27 ;  /* 0x000000ffff097224 */ /* 0x000fce00078e001b */
[----:B0--3--:R-:W-:Y:S05]  /*4060*/  CALL.REL.NOINC `($__internal_57_$__cuda_sm20_div_rn_f64_full) ;  /* 0x0000004c003c7944 */ /* 0x009fea0003c00000 */
[----:B------:R-:W-:Y:S02]  /*4070*/  IMAD.MOV.U32 R4, RZ, RZ, R12 ;  /* 0x000000ffff047224 */ /* 0x000fe400078e000c */
[----:B------:R-:W-:-:S07]  /*4080*/  IMAD.MOV.U32 R5, RZ, RZ, R13 ;  /* 0x000000ffff057224 */ /* 0x000fce00078e000d */
.L_x_15442:
[----:B------:R-:W-:Y:S05]  /*4090*/  BSYNC B0 ;  /* 0x0000000000007941 */ /* 0x000fea0003800000 */
.L_x_15441:
[----:B-1--45:R-:W-:Y:S01]  /*40a0*/  VIADD R27, R23, 0x80 ;  /* 0x00000080171b7836 */ /* 0x032fe20000000000 */
[----:B------:R-:W-:Y:S04]  /*40b0*/  BSSY B0, `(.L_x_15443) ;  /* 0x0000019000007945 */ /* 0x000fe80003800000 */
[----:B------:R-:W-:-:S13]  /*40c0*/  ISETP.GE.AND P0, PT, R27, R2, PT ;  /* 0x000000021b00720c */ /* 0x000fda0003f06270 */
[----:B------:R-:W-:Y:S05]  /*40d0*/  @P0 BRA `(.L_x_15444) ;  /* 0x0000000000580947 */ /* 0x000fea0003800000 */
[----:B------:R-:W1:Y:S01]  /*40e0*/  MUFU.RCP64H R7, R25 ;  /* 0x0000001900077308 */ /* 0x000e620000001800 */
        /* <DEDUP_REMOVED lines=21> */
.L_x_15444:
[----:B------:R-:W-:Y:S05]  /*4240*/  BSYNC B0 ;  /* 0x0000000000007941 */ /* 0x000fea0003800000 */
.L_x_15443:
[----:B------:R-:W-:Y:S01]  /*4250*/  VIADD R7, R23, 0x100 ;  /* 0x0000010017077836 */ /* 0x000fe20000000000 */
        /* <DEDUP_REMOVED lines=25> */
.L_x_15446:
[----:B------:R-:W-:Y:S05]  /*43f0*/  BSYNC B0 ;  /* 0x0000000000007941 */ /* 0x000fea0003800000 */
.L_x_15445:
        /* <DEDUP_REMOVED lines=26> */
.L_x_15448:
[----:B------:R-:W-:Y:S05]  /*45a0*/  BSYNC B0 ;  /* 0x0000000000007941 */ /* 0x000fea0003800000 */
.L_x_15447:
[----:B------:R-:W1:Y:S01]  /*45b0*/  LDC.U8 R18, c[0x0][0x244] ;  /* 0x00009100ff127b82 */ /* 0x000e620000000000 */
[----:B------:R-:W-:Y:S04]  /*45c0*/  BSSY B6, `(.L_x_15449) ;  /* 0x000012e000067945 */ /* 0x000fe80003800000 */
[----:B------:R-:W-:Y:S05]  /*45d0*/  @P1 BRA `(.L_x_15450) ;  /* 0x0000001000b01947 */ /* 0x000fea0003800000 */
[----:B---3--:R-:W0:Y:S01]  /*45e0*/  S2R R3, SR_TID.X ;  /* 0x0000000000037919 */ /* 0x008e220000002100 */
[----:B------:R-:W2:Y:S01]  /*45f0*/  LDC.64 R8, c[0x0][0x228] ;  /* 0x00008a00ff087b82 */ /* 0x000ea20000000a00 */
[----:B-1----:R-:W-:Y:S01]  /*4600*/  PRMT R6, R18, 0x9910, RZ ;  /* 0x0000991012067816 */ /* 0x002fe200000000ff */
[----:B------:R-:W-:Y:S01]  /*4610*/  ULDC UR4, c[0x0][0x248] ;  /* 0x0000920000047ab9 */ /* 0x000fe20000000800 */
[----:B0-----:R-:W-:-:S04]  /*4620*/  IMAD R0, R22, 0x200, R3 ;  /* 0x0000020016007824 */ /* 0x001fc800078e0203 */
        /* <DEDUP_REMOVED lines=18> */
.L_x_15454:
[----:B------:R-:W0:Y:S01]  /*4750*/  F2I.S64.F64.TRUNC R4, R4 ;  /* 0x0000000400047311 */ /* 0x000e22000030d900 */
[----:B------:R-:W-:Y:S02]  /*4760*/  IMAD.MOV.U32 R23, RZ, RZ, R27 ;  /* 0x000000ffff177224 */ /* 0x000fe400078e001b */
[----:B0-----:R-:W-:-:S05]  /*4770*/  IMAD.MOV.U32 R3, RZ, RZ, R4 ;  /* 0x000000ffff037224 */ /* 0x001fca00078e0004 */
[----:B------:R0:W-:Y:S01]  /*4780*/  STG.E.U8 desc[UR36][R8.64], R3 ;  /* 0x0000000308007986 */ /* 0x0001e2000c101124 */
[----:B------:R-:W-:Y:S05]  /*4790*/  BRA `(.L_x_15450) ;  /* 0x0000001000407947 */ /* 0x000fea0003800000 */
.L_x_15453:
        /* <DEDUP_REMOVED lines=10> */
.L_x_15457:
[----:B------:R-:W0:Y:S01]  /*4840*/  F2I.F64.TRUNC R5, R4 ;  /* 0x0000000400057311 */ /* 0x000e22000030d100 */
[----:B------:R-:W-:Y:S01]  /*4850*/  IMAD.MOV.U32 R23, RZ, RZ, R27 ;  /* 0x000000ffff177224 */ /* 0x000fe200078e001b */
[----:B0-----:R0:W-:Y:S01]  /*4860*/  STG.E desc[UR36][R8.64], R5 ;  /* 0x0000000508007986 */ /* 0x0011e2000c101924 */
[----:B------:R-:W-:Y:S05]  /*4870*/  BRA `(.L_x_15450) ;  /* 0x0000001000087947 */ /* 0x000fea0003800000 */
.L_x_15456:
[----:B------:R-:W0:Y:S01]  /*4880*/  F2I.F64.TRUNC R5, R4 ;  /* 0x0000000400057311 */ /* 0x000e22000030d100 */
[----:B------:R-:W-:Y:S01]  /*4890*/  IMAD.MOV.U32 R23, RZ, RZ, R27 ;  /* 0x000000ffff177224 */ /* 0x000fe200078e001b */
[----:B0-----:R0:W-:Y:S01]  /*48a0*/  STG.E.U16 desc[UR36][R8.64], R5 ;  /* 0x0000000508007986 */ /* 0x0011e2000c101524 */
[----:B------:R-:W-:Y:S05]  /*48b0*/  BRA `(.L_x_15450) ;  /* 0x0000000c00f87947 */ /* 0x000fea0003800000 */
.L_x_15452:
        /* <DEDUP_REMOVED lines=14> */
.L_x_15459:
        /* <DEDUP_REMOVED lines=9> */
.L_x_15458:
        /* <DEDUP_REMOVED lines=15> */
.L_x_15461:
        /* <DEDUP_REMOVED lines=10> */
.L_x_15460:
[----:B------:R0:W-:Y:S01]  /*4bc0*/  STG.E.64 desc[UR36][R8.64], R4 ;  /* 0x0000000408007986 */ /* 0x0001e2000c101b24 */
[----:B------:R-:W-:Y:S01]  /*4bd0*/  IMAD.MOV.U32 R23, RZ, RZ, R27 ;  /* 0x000000ffff177224 */ /* 0x000fe200078e001b */
[----:B------:R-:W-:Y:S06]  /*4be0*/  BRA `(.L_x_15450) ;  /* 0x0000000c002c7947 */ /* 0x000fec0003800000 */
.L_x_15451:
        /* <DEDUP_REMOVED lines=13> */
.L_x_15464:
[----:B------:R-:W-:Y:S01]  /*4cc0*/  CS2R R6, SRZ ;  /* 0x0000000000067805 */ /* 0x000fe2000001ff00 */
[----:B------:R-:W-:-:S04]  /*4cd0*/  IMAD.MOV.U32 R23, RZ, RZ, R27 ;  /* 0x000000ffff177224 */ /* 0x000fc800078e001b */
[----:B------:R0:W-:Y:S01]  /*4ce0*/  STG.E.128 desc[UR36][R8.64], R4 ;  /* 0x0000000408007986 */ /* 0x0001e2000c101d24 */
[----:B------:R-:W-:Y:S05]  /*4cf0*/  BRA `(.L_x_15450) ;  /* 0x0000000800e87947 */ /* 0x000fea0003800000 */
.L_x_15463:
        /* <DEDUP_REMOVED lines=25> */
.L_x_15468:
[----:B------:R-:W-:Y:S05]  /*4e90*/  BSYNC B0 ;  /* 0x0000000000007941 */ /* 0x000fea0003800000 */
.L_x_15467:
[----:B------:R-:W-:Y:S01]  /*4ea0*/  LOP3.LUT R7, R0, R7, RZ, 0xfc, !PT ;  /* 0x0000000700077212 */ /* 0x000fe200078efcff */
[----:B------:R-:W-:-:S04]  /*4eb0*/  IMAD.MOV.U32 R23, RZ, RZ, R27 ;  /* 0x000000ffff177224 */ /* 0x000fc800078e001b */
[----:B------:R0:W-:Y:S01]  /*4ec0*/  STG.E.U8 desc[UR36][R8.64], R7 ;  /* 0x0000000708007986 */ /* 0x0001e2000c101124 */
[----:B------:R-:W-:Y:S05]  /*4ed0*/  BRA `(.L_x_15450) ;  /* 0x0000000800707947 */ /* 0x000fea0003800000 */
.L_x_15466:
        /* <DEDUP_REMOVED lines=17> */
.L_x_15470:
[----:B------:R-:W-:Y:S01]  /*4ff0*/  IMAD.MOV.U32 R0, RZ, RZ, 0x7f ;  /* 0x0000007fff007424 */ /* 0x000fe200078e00ff */
[----:B------:R-:W-:-:S04]  /*5000*/  ISETP.GT.U32.AND P0, PT, R3, 0x7f800000, PT ;  /* 0x7f8000000300780c */ /* 0x000fc80003f04070 */
[----:B------:R-:W-:-:S09]  /*5010*/  SEL R0, R0, 0x7c, P0 ;  /* 0x0000007c00007807 */ /* 0x000fd20000000000 */
.L_x_15471:
[----:B------:R-:W-:Y:S05]  /*5020*/  BSYNC B0 ;  /* 0x0000000000007941 */ /* 0x000fea0003800000 */
.L_x_15469:
[----:B------:R-:W-:Y:S01]  /*5030*/  LOP3.LUT R3, R7, 0x80000000, RZ, 0xc0, !PT ;  /* 0x8000000007037812 */ /* 0x000fe200078ec0ff */
[----:B------:R-:W-:-:S03]  /*5040*/  IMAD.MOV.U32 R23, RZ, RZ, R27 ;  /* 0x000000ffff177224 */ /* 0x000fc600078e001b */
[----:B------:R-:W-:-:S04]  /*5050*/  SHF.R.U32.HI R3, RZ, 0x18, R3 ;  /* 0x00000018ff037819 */ /* 0x000fc80000011603 */
[----:B------:R-:W-:-:S05]  /*5060*/  LOP3.LUT R3, R0, R3, RZ, 0xfc, !PT ;  /* 0x0000000300037212 */ /* 0x000fca00078efcff */
[----:B------:R0:W-:Y:S01]  /*5070*/  STG.E.U8 desc[UR36][R8.64], R3 ;  /* 0x0000000308007986 */ /* 0x0001e2000c101124 */
[----:B------:R-:W-:Y:S05]  /*5080*/  BRA `(.L_x_15450) ;  /* 0x0000000800047947 */ /* 0x000fea0003800000 */
.L_x_15465:
        /* <DEDUP_REMOVED lines=9> */
.L_x_15462:
        /* <DEDUP_REMOVED lines=12> */
.L_x_15474:
        /* <DEDUP_REMOVED lines=21> */
.L_x_15477:
[----:B------:R-:W-:-:S04]  /*5330*/  LOP3.LUT R0, R7, 0x80000000, RZ, 0xc0, !PT ;  /* 0x8000000007007812 */ /* 0x000fc800078ec0ff */
[----:B------:R-:W-:-:S04]  /*5340*/  SHF.R.U32.HI R0, RZ, 0x18, R0 ;  /* 0x00000018ff007819 */ /* 0x000fc80000011600 */
[----:B------:R-:W-:-:S07]  /*5350*/  LOP3.LUT R0, R3, R0, RZ, 0xfc, !PT ;  /* 0x0000000003007212 */ /* 0x000fce00078efcff */
.L_x_15476:
[----:B------:R-:W-:Y:S05]  /*5360*/  BSYNC B0 ;  /* 0x0000000000007941 */ /* 0x000fea0003800000 */
.L_x_15475:
[----:B------:R0:W-:Y:S01]  /*5370*/  STG.E.U8 desc[UR36][R8.64], R0 ;  /* 0x0000000008007986 */ /* 0x0001e2000c101124 */
[----:B------:R-:W-:Y:S01]  /*5380*/  IMAD.MOV.U32 R23, RZ, RZ, R27 ;  /* 0x000000ffff177224 */ /* 0x000fe200078e001b */
[----:B------:R-:W-:Y:S06]  /*5390*/  BRA `(.L_x_15450) ;  /* 0x0000000400407947 */ /* 0x000fec0003800000 */
.L_x_15473:
        /* <DEDUP_REMOVED lines=21> */
.L_x_15480:
[----:B------:R-:W-:-:S04]  /*54f0*/  LOP3.LUT R0, R7, 0x80000000, RZ, 0xc0, !PT ;  /* 0x8000000007007812 */ /* 0x000fc800078ec0ff */
[----:B------:R-:W-:-:S04]  /*5500*/  SHF.R.U32.HI R0, RZ, 0x18, R0 ;  /* 0x00000018ff007819 */ /* 0x000fc80000011600 */
[----:B------:R-:W-:-:S07]  /*5510*/  LOP3.LUT R0, R3, R0, RZ, 0xfc, !PT ;  /* 0x0000000003007212 */ /* 0x000fce00078efcff */
.L_x_15479:
[----:B------:R-:W-:Y:S05]  /*5520*/  BSYNC B0 ;  /* 0x0000000000007941 */ /* 0x000fea0003800000 */
.L_x_15478:
[----:B------:R0:W-:Y:S01]  /*5530*/  STG.E.U8 desc[UR36][R8.64], R0 ;  /* 0x0000000008007986 */ /* 0x0001e2000c101124 */
[----:B------:R-:W-:Y:S01]  /*5540*/  IMAD.MOV.U32 R23, RZ, RZ, R27 ;  /* 0x000000ffff177224 */ /* 0x000fe200078e001b */
[----:B------:R-:W-:Y:S06]  /*5550*/  BRA `(.L_x_15450) ;  /* 0x0000000000d07947 */ /* 0x000fec0003800000 */
.L_x_15472:
        /* <DEDUP_REMOVED lines=27> */
.L_x_15455:
        /* <DEDUP_REMOVED lines=16> */
.L_x_15483:
[----:B------:R-:W-:Y:S01]  /*5810*/  IMAD.MOV.U32 R23, RZ, RZ, R27 ;  /* 0x000000ffff177224 */ /* 0x000fe200078e001b */
[----:B------:R-:W-:Y:S06]  /*5820*/  BRA `(.L_x_15450) ;  /* 0x00000000001c7947 */ /* 0x000fec0003800000 */
.L_x_15482:
[----:B------:R-:W0:Y:S01]  /*5830*/  F2I.U64.F64.TRUNC R4, R4 ;  /* 0x0000000400047311 */ /* 0x000e22000030d800 */
[----:B------:R-:W-:Y:S01]  /*5840*/  IMAD.MOV.U32 R23, RZ, RZ, R27 ;  /* 0x000000ffff177224 */ /* 0x000fe200078e001b */
[----:B0-----:R0:W-:Y:S01]  /*5850*/  STG.E.64 desc[UR36][R8.64], R4 ;  /* 0x0000000408007986 */ /* 0x0011e2000c101b24 */
[----:B------:R-:W-:Y:S05]  /*5860*/  BRA `(.L_x_15450) ;  /* 0x00000000000c7947 */ /* 0x000fea0003800000 */
.L_x_15481:
[----:B------:R-:W0:Y:S01]  /*5870*/  F2I.U32.F64.TRUNC R5, R4 ;  /* 0x0000000400057311 */ /* 0x000e22000030d000 */
[----:B------:R-:W-:Y:S01]  /*5880*/  IMAD.MOV.U32 R23, RZ, RZ, R27 ;  /* 0x000000ffff177224 */ /* 0x000fe200078e001b */
[----:B0-----:R2:W-:Y:S06]  /*5890*/  STG.E desc[UR36][R8.64], R5 ;  /* 0x0000000508007986 */ /* 0x0015ec000c101924 */
.L_x_15450:
[----:B------:R-:W-:Y:S05]  /*58a0*/  BSYNC B6 ;  /* 0x0000000000067941 */ /* 0x000fea0003800000 */
.L_x_15449:
[----:B------:R-:W-:Y:S01]  /*58b0*/  ISETP.GE.AND P0, PT, R23, R2, PT ;  /* 0x000000021700720c */ /* 0x000fe20003f06270 */
[----:B------:R-:W-:-:S12]  /*58c0*/  BSSY B6, `(.L_x_15484) ;  /* 0x0000230000067945 */ /* 0x000fd80003800000 */
[----:B------:R-:W-:Y:S05]  /*58d0*/  @P0 BRA `(.L_x_15485) ;  /* 0x0000002000b80947 */ /* 0x000fea0003800000 */
[----:B0-2---:R-:W0:Y:S01]  /*58e0*/  LDC.64 R4, c[0x0][0x228] ;  /* 0x00008a00ff047b82 */ /* 0x005e220000000a00 */
[----:B------:R-:W-:Y:S01]  /*58f0*/  IMAD R0, R22, 0x200, R23 ;  /* 0x0000020016007824 */ /* 0x000fe200078e0217 */
[----:B-1----:R-:W-:Y:S01]  /*5900*/  PRMT R6, R18, 0x9910, RZ ;  /* 0x0000991012067816 */ /* 0x002fe200000000ff */
[----:B------:R-:W-:Y:S02]  /*5910*/  ULDC UR4, c[0x0][0x248] ;  /* 0x0000920000047ab9 */ /* 0x000fe40000000800 */
[----:B---34-:R-:W-:Y:S02]  /*5920*/  IMAD R3, R0, UR4, RZ ;  /* 0x0000000400037c24 */ /* 0x018fe4000f8e02ff */
        /* <DEDUP_REMOVED lines=16> */
.L_x_15489:
[----:B------:R-:W0:Y:S02]  /*5a30*/  F2I.S64.F64.TRUNC R28, R28 ;  /* 0x0000001c001c7311 */ /* 0x000e24000030d900 */
[----:B0-----:R-:W-:-:S05]  /*5a40*/  IMAD.MOV.U32 R3, RZ, RZ, R28 ;  /* 0x000000ffff037224 */ /* 0x001fca00078e001c */
[----:B------:R0:W-:Y:S01]  /*5a50*/  STG.E.U8 desc[UR36][R4.64], R3 ;  /* 0x0000000304007986 */ /* 0x0001e2000c101124 */
[----:B------:R-:W-:Y:S05]  /*5a60*/  BRA `(.L_x_15491) ;  /* 0x0000000c00f07947 */ /* 0x000fea0003800000 */
.L_x_15488:
        /* <DEDUP_REMOVED lines=9> */
.L_x_15493:
[----:B------:R-:W0:Y:S02]  /*5b00*/  F2I.F64.TRUNC R29, R28 ;  /* 0x0000001c001d7311 */ /* 0x000e24000030d100 */
[----:B0-----:R0:W-:Y:S01]  /*5b10*/  STG.E desc[UR36][R4.64], R29 ;  /* 0x0000001d04007986 */ /* 0x0011e2000c101924 */
[----:B------:R-:W-:Y:S05]  /*5b20*/  BRA `(.L_x_15491) ;  /* 0x0000000c00c07947 */ /* 0x000fea0003800000 */
.L_x_15492:
[----:B------:R-:W0:Y:S02]  /*5b30*/  F2I.F64.TRUNC R29, R28 ;  /* 0x0000001c001d7311 */ /* 0x000e24000030d100 */
[----:B0-----:R0:W-:Y:S01]  /*5b40*/  STG.E.U16 desc[UR36][R4.64], R29 ;  /* 0x0000001d04007986 */ /* 0x0011e2000c101524 */
[----:B------:R-:W-:Y:S05]  /*5b50*/  BRA `(.L_x_15491) ;  /* 0x0000000c00b47947 */ /* 0x000fea0003800000 */
.L_x_15487:
        /* <DEDUP_REMOVED lines=13> */
.L_x_15495:
        /* <DEDUP_REMOVED lines=8> */
.L_x_15494:
        /* <DEDUP_REMOVED lines=14> */
.L_x_15497:
        /* <DEDUP_REMOVED lines=9> */
.L_x_15496:
[----:B------:R0:W-:Y:S01]  /*5e20*/  STG.E.64 desc[UR36][R4.64], R28 ;  /* 0x0000001c04007986 */ /* 0x0001e2000c101b24 */
[----:B------:R-:W-:Y:S05]  /*5e30*/  BRA `(.L_x_15491) ;  /* 0x0000000800fc7947 */ /* 0x000fea0003800000 */
.L_x_15486:
        /* <DEDUP_REMOVED lines=12> */
.L_x_15500:
[----:B------:R-:W-:-:S05]  /*5f00*/  CS2R R30, SRZ ;  /* 0x00000000001e7805 */ /* 0x000fca000001ff00 */
[----:B------:R0:W-:Y:S01]  /*5f10*/  STG.E.128 desc[UR36][R4.64], R28 ;  /* 0x0000001c04007986 */ /* 0x0001e2000c101d24 */
[----:B------:R-:W-:Y:S05]  /*5f20*/  BRA `(.L_x_15491) ;  /* 0x0000000800c07947 */ /* 0x000fea0003800000 */
.L_x_15499:
        /* <DEDUP_REMOVED lines=25> */
.L_x_15504:
[----:B------:R-:W-:Y:S05]  /*60c0*/  BSYNC B0 ;  /* 0x0000000000007941 */ /* 0x000fea0003800000 */
.L_x_15503:
[----:B------:R-:W-:-:S05]  /*60d0*/  LOP3.LUT R7, R0, R7, RZ, 0xfc, !PT ;  /* 0x0000000700077212 */ /* 0x000fca00078efcff */
[----:B------:R0:W-:Y:S01]  /*60e0*/  STG.E.U8 desc[UR36][R4.64], R7 ;  /* 0x0000000704007986 */ /* 0x0001e2000c101124 */
[----:B------:R-:W-:Y:S05]  /*60f0*/  BRA `(.L_x_15491) ;  /* 0x00000008004c7947 */ /* 0x000fea0003800000 */
.L_x_15502:
        /* <DEDUP_REMOVED lines=17> */
.L_x_15506:
[----:B------:R-:W-:Y:S01]  /*6210*/  IMAD.MOV.U32 R0, RZ, RZ, 0x7f ;  /* 0x0000007fff007424 */ /* 0x000fe200078e00ff */
[----:B------:R-:W-:-:S04]  /*6220*/  ISETP.GT.U32.AND P0, PT, R3, 0x7f800000, PT ;  /* 0x7f8000000300780c */ /* 0x000fc80003f04070 */
[----:B------:R-:W-:-:S09]  /*6230*/  SEL R0, R0, 0x7c, P0 ;  /* 0x0000007c00007807 */ /* 0x000fd20000000000 */
.L_x_15507:
[----:B------:R-:W-:Y:S05]  /*6240*/  BSYNC B0 ;  /* 0x0000000000007941 */ /* 0x000fea0003800000 */
.L_x_15505:
[----:B------:R-:W-:-:S04]  /*6250*/  LOP3.LUT R3, R7, 0x80000000, RZ, 0xc0, !PT ;  /* 0x8000000007037812 */ /* 0x000fc800078ec0ff */
[----:B------:R-:W-:-:S04]  /*6260*/  SHF.R.U32.HI R3, RZ, 0x18, R3 ;  /* 0x00000018ff037819 */ /* 0x000fc80000011603 */
[----:B------:R-:W-:-:S05]  /*6270*/  LOP3.LUT R3, R0, R3, RZ, 0xfc, !PT ;  /* 0x0000000300037212 */ /* 0x000fca00078efcff */
[----:B------:R0:W-:Y:S01]  /*6280*/  STG.E.U8 desc[UR36][R4.64], R3 ;  /* 0x0000000304007986 */ /* 0x0001e2000c101124 */
[----:B------:R-:W-:Y:S05]  /*6290*/  BRA `(.L_x_15491) ;  /* 0x0000000400e47947 */ /* 0x000fea0003800000 */
.L_x_15501:
        /* <DEDUP_REMOVED lines=8> */
.L_x_15498:
        /* <DEDUP_REMOVED lines=11> */
.L_x_15510:
        /* <DEDUP_REMOVED lines=21> */
.L_x_15513:
[----:B------:R-:W-:-:S04]  /*6520*/  LOP3.LUT R0, R7, 0x80000000, RZ, 0xc0, !PT ;  /* 0x8000000007007812 */ /* 0x000fc800078ec0ff */
[----:B------:R-:W-:-:S04]  /*6530*/  SHF.R.U32.HI R0, RZ, 0x18, R0 ;  /* 0x00000018ff007819 */ /* 0x000fc80000011600 */
[----:B------:R-:W-:-:S07]  /*6540*/  LOP3.LUT R0, R3, R0, RZ, 0xfc, !PT ;  /* 0x0000000003007212 */ /* 0x000fce00078efcff */
.L_x_15512:
[----:B------:R-:W-:Y:S05]  /*6550*/  BSYNC B0 ;  /* 0x0000000000007941 */ /* 0x000fea0003800000 */
.L_x_15511:
[----:B------:R3:W-:Y:S01]  /*6560*/  STG.E.U8 desc[UR36][R4.64], R0 ;  /* 0x0000000004007986 */ /* 0x0007e2000c101124 */
[----:B------:R-:W-:Y:S05]  /*6570*/  BRA `(.L_x_15491) ;  /* 0x00000004002c7947 */ /* 0x000fea0003800000 */
.L_x_15509:
        /* <DEDUP_REMOVED lines=21> */
.L_x_15516:
[----:B------:R-:W-:-:S04]  /*66d0*/  LOP3.LUT R0, R7, 0x80000000, RZ, 0xc0, !PT ;  /* 0x8000000007007812 */ /* 0x000fc800078ec0ff */
[----:B------:R-:W-:-:S04]  /*66e0*/  SHF.R.U32.HI R0, RZ, 0x18, R0 ;  /* 0x00000018ff007819 */ /* 0x000fc80000011600 */
[----:B------:R-:W-:-:S07]  /*66f0*/  LOP3.LUT R0, R3, R0, RZ, 0xfc, !PT ;  /* 0x0000000003007212 */ /* 0x000fce00078efcff */
.L_x_15515:
[----:B------:R-:W-:Y:S05]  /*6700*/  BSYNC B0 ;  /* 0x0000000000007941 */ /* 0x000fea0003800000 */
.L_x_15514:
[----:B------:R0:W-:Y:S01]  /*6710*/  STG.E.U8 desc[UR36][R4.64], R0 ;  /* 0x0000000004007986 */ /* 0x0001e2000c101124 */
[----:B------:R-:W-:Y:S05]  /*6720*/  BRA `(.L_x_15491) ;  /* 0x0000000000c07947 */ /* 0x000fea0003800000 */
.L_x_15508:
        /* <DEDUP_REMOVED lines=26> */
.L_x_15490:
        /* <DEDUP_REMOVED lines=16> */
.L_x_15519:
[----:B------:R-:W-:Y:S05]  /*69d0*/  BRA `(.L_x_15491) ;  /* 0x0000000000147947 */ /* 0x000fea0003800000 */
.L_x_15518:
[----:B------:R-:W0:Y:S02]  /*69e0*/  F2I.U64.F64.TRUNC R28, R28 ;  /* 0x0000001c001c7311 */ /* 0x000e24000030d800 */
[----:B0-----:R2:W-:Y:S01]  /*69f0*/  STG.E.64 desc[UR36][R4.64], R28 ;  /* 0x0000001c04007986 */ /* 0x0015e2000c101b24 */
[----:B------:R-:W-:Y:S05]  /*6a00*/  BRA `(.L_x_15491) ;  /* 0x0000000000087947 */ /* 0x000fea0003800000 */
.L_x_15517:
[----:B------:R-:W0:Y:S02]  /*6a10*/  F2I.U32.F64.TRUNC R29, R28 ;  /* 0x0000001c001d7311 */ /* 0x000e24000030d000 */
[----:B0-----:R0:W-:Y:S02]  /*6a20*/  STG.E desc[UR36][R4.64], R29 ;  /* 0x0000001d04007986 */ /* 0x0011e4000c101924 */
.L_x_15491:
        /* <DEDUP_REMOVED lines=24> */
.L_x_15523:
[----:B------:R-:W0:Y:S02]  /*6bb0*/  F2I.S64.F64.TRUNC R24, R24 ;  /* 0x0000001800187311 */ /* 0x000e24000030d900 */
[----:B0-----:R-:W-:-:S05]  /*6bc0*/  IMAD.MOV.U32 R3, RZ, RZ, R24 ;  /* 0x000000ffff037224 */ /* 0x001fca00078e0018 */
[----:B------:R3:W-:Y:S01]  /*6bd0*/  STG.E.U8 desc[UR36][R4.64], R3 ;  /* 0x0000000304007986 */ /* 0x0007e2000c101124 */
[----:B------:R-:W-:Y:S05]  /*6be0*/  BRA `(.L_x_15525) ;  /* 0x0000000c00f07947 */ /* 0x000fea0003800000 */
.L_x_15522:
        /* <DEDUP_REMOVED lines=9> */
.L_x_15527:
[----:B------:R-:W0:Y:S02]  /*6c80*/  F2I.F64.TRUNC R25, R24 ;  /* 0x0000001800197311 */ /* 0x000e24000030d100 */
[----:B0-----:R2:W-:Y:S01]  /*6c90*/  STG.E desc[UR36][R4.64], R25 ;  /* 0x0000001904007986 */ /* 0x0015e2000c101924 */
[----:B------:R-:W-:Y:S05]  /*6ca0*/  BRA `(.L_x_15525) ;  /* 0x0000000c00c07947 */ /* 0x000fea0003800000 */
.L_x_15526:
[----:B------:R-:W0:Y:S02]  /*6cb0*/  F2I.F64.TRUNC R25, R24 ;  /* 0x0000001800197311 */ /* 0x000e24000030d100 */
[----:B0-----:R0:W-:Y:S01]  /*6cc0*/  STG.E.U16 desc[UR36][R4.64], R25 ;  /* 0x0000001904007986 */ /* 0x0011e2000c101524 */
[----:B------:R-:W-:Y:S05]  /*6cd0*/  BRA `(.L_x_15525) ;  /* 0x0000000c00b47947 */ /* 0x000fea0003800000 */
.L_x_15521:
        /* <DEDUP_REMOVED lines=13> */
.L_x_15529:
        /* <DEDUP_REMOVED lines=8> */
.L_x_15528:
        /* <DEDUP_REMOVED lines=14> */
.L_x_15531:
        /* <DEDUP_REMOVED lines=9> */
.L_x_15530:
[----:B------:R0:W-:Y:S01]  /*6fa0*/  STG.E.64 desc[UR36][R4.64], R24 ;  /* 0x0000001804007986 */ /* 0x0001e2000c101b24 */
[----:B------:R-:W-:Y:S05]  /*6fb0*/  BRA `(.L_x_15525) ;  /* 0x0000000800fc7947 */ /* 0x000fea0003800000 */
.L_x_15520:
        /* <DEDUP_REMOVED lines=12> */
.L_x_15534:
[----:B------:R-:W-:-:S05]  /*7080*/  CS2R R26, SRZ ;  /* 0x00000000001a7805 */ /* 0x000fca000001ff00 */
[----:B------:R0:W-:Y:S01]  /*7090*/  STG.E.128 desc[UR36][R4.64], R24 ;  /* 0x0000001804007986 */ /* 0x0001e2000c101d24 */
[----:B------:R-:W-:Y:S05]  /*70a0*/  BRA `(.L_x_15525) ;  /* 0x0000000800c07947 */ /* 0x000fea0003800000 */
.L_x_15533:
        /* <DEDUP_REMOVED lines=25> */
.L_x_15538:
[----:B------:R-:W-:Y:S05]  /*7240*/  BSYNC B0 ;  /* 0x0000000000007941 */ /* 0x000fea0003800000 */
.L_x_15537:
[----:B------:R-:W-:-:S05]  /*7250*/  LOP3.LUT R7, R0, R7, RZ, 0xfc, !PT ;  /* 0x0000000700077212 */ /* 0x000fca00078efcff */
[----:B------:R0:W-:Y:S01]  /*7260*/  STG.E.U8 desc[UR36][R4.64], R7 ;  /* 0x0000000704007986 */ /* 0x0001e2000c101124 */
[----:B------:R-:W-:Y:S05]  /*7270*/  BRA `(.L_x_15525) ;  /* 0x00000008004c7947 */ /* 0x000fea0003800000 */
.L_x_15536:
        /* <DEDUP_REMOVED lines=17> */
.L_x_15540:
[----:B------:R-:W-:Y:S01]  /*7390*/  IMAD.MOV.U32 R0, RZ, RZ, 0x7f ;  /* 0x0000007fff007424 */ /* 0x000fe200078e00ff */
[----:B------:R-:W-:-:S04]  /*73a0*/  ISETP.GT.U32.AND P0, PT, R3, 0x7f800000, PT ;  /* 0x7f8000000300780c */ /* 0x000fc80003f04070 */
[----:B------:R-:W-:-:S09]  /*73b0*/  SEL R0, R0, 0x7c, P0 ;  /* 0x0000007c00007807 */ /* 0x000fd20000000000 */
.L_x_15541:
[----:B------:R-:W-:Y:S05]  /*73c0*/  BSYNC B0 ;  /* 0x0000000000007941 */ /* 0x000fea0003800000 */
.L_x_15539:
[----:B------:R-:W-:-:S04]  /*73d0*/  LOP3.LUT R3, R7, 0x80000000, RZ, 0xc0, !PT ;  /* 0x8000000007037812 */ /* 0x000fc800078ec0ff */
[----:B------:R-:W-:-:S04]  /*73e0*/  SHF.R.U32.HI R3, RZ, 0x18, R3 ;  /* 0x00000018ff037819 */ /* 0x000fc80000011603 */
[----:B------:R-:W-:-:S05]  /*73f0*/  LOP3.LUT R3, R0, R3, RZ, 0xfc, !PT ;  /* 0x0000000300037212 */ /* 0x000fca00078efcff */
[----:B------:R0:W-:Y:S01]  /*7400*/  STG.E.U8 desc[UR36][R4.64], R3 ;  /* 0x0000000304007986 */ /* 0x0001e2000c101124 */
[----:B------:R-:W-:Y:S05]  /*7410*/  BRA `(.L_x_15525) ;  /* 0x0000000400e47947 */ /* 0x000fea0003800000 */
.L_x_15535:
        /* <DEDUP_REMOVED lines=8> */
.L_x_15532:
        /* <DEDUP_REMOVED lines=11> */
.L_x_15544:
        /* <DEDUP_REMOVED lines=21> */
.L_x_15547:
[----:B------:R-:W-:-:S04]  /*76a0*/  LOP3.LUT R0, R7, 0x80000000, RZ, 0xc0, !PT ;  /* 0x8000000007007812 */ /* 0x000fc800078ec0ff */
[----:B------:R-:W-:-:S04]  /*76b0*/  SHF.R.U32.HI R0, RZ, 0x18, R0 ;  /* 0x00000018ff007819 */ /* 0x000fc80000011600 */
[----:B------:R-:W-:-:S07]  /*76c0*/  LOP3.LUT R0, R3, R0, RZ, 0xfc, !PT ;  /* 0x0000000003007212 */ /* 0x000fce00078efcff */
.L_x_15546:
[----:B------:R-:W-:Y:S05]  /*76d0*/  BSYNC B0 ;  /* 0x0000000000007941 */ /* 0x000fea0003800000 */
.L_x_15545:
[----:B------:R0:W-:Y:S01]  /*76e0*/  STG.E.U8 desc[UR36][R4.64], R0 ;  /* 0x0000000004007986 */ /* 0x0001e2000c101124 */
[----:B------:R-:W-:Y:S05]  /*76f0*/  BRA `(.L_x_15525) ;  /* 0x00000004002c7947 */ /* 0x000fea0003800000 */
.L_x_15543:
        /* <DEDUP_REMOVED lines=21> */
.L_x_15550:
[----:B------:R-:W-:-:S04]  /*7850*/  LOP3.LUT R0, R7, 0x80000000, RZ, 0xc0, !PT ;  /* 0x8000000007007812 */ /* 0x000fc800078ec0ff */
[----:B------:R-:W-:-:S04]  /*7860*/  SHF.R.U32.HI R0, RZ, 0x18, R0 ;  /* 0x00000018ff007819 */ /* 0x000fc80000011600 */
[----:B------:R-:W-:-:S07]  /*7870*/  LOP3.LUT R0, R3, R0, RZ, 0xfc, !PT ;  /* 0x0000000003007212 */ /* 0x000fce00078efcff */
.L_x_15549:
[----:B------:R-:W-:Y:S05]  /*7880*/  BSYNC B0 ;  /* 0x0000000000007941 */ /* 0x000fea0003800000 */
.L_x_15548:
[----:B------:R0:W-:Y:S01]  /*7890*/  STG.E.U8 desc[UR36][R4.64], R0 ;  /* 0x0000000004007986 */ /* 0x0001e2000c101124 */
[----:B------:R-:W-:Y:S05]  /*78a0*/  BRA `(.L_x_15525) ;  /* 0x0000000000c07947 */ /* 0x000fea0003800000 */
.L_x_15542:
        /* <DEDUP_REMOVED lines=26> */
.L_x_15524:
        /* <DEDUP_REMOVED lines=16> */
.L_x_15553:
[----:B------:R-:W-:Y:S05]  /*7b50*/  BRA `(.L_x_15525) ;  /* 0x0000000000147947 */ /* 0x000fea0003800000 */
.L_x_15552:
[----:B------:R-:W0:Y:S02]  /*7b60*/  F2I.U64.F64.TRUNC R24, R24 ;  /* 0x0000001800187311 */ /* 0x000e24000030d800 */
[----:B0-----:R0:W-:Y:S01]  /*7b70*/  STG.E.64 desc[UR36][R4.64], R24 ;  /* 0x0000001804007986 */ /* 0x0011e2000c101b24 */
[----:B------:R-:W-:Y:S05]  /*7b80*/  BRA `(.L_x_15525) ;  /* 0x0000000000087947 */ /* 0x000fea0003800000 */
.L_x_15551:
[----:B------:R-:W0:Y:S02]  /*7b90*/  F2I.U32.F64.TRUNC R25, R24 ;  /* 0x0000001800197311 */ /* 0x000e24000030d000 */
[----:B0-----:R0:W-:Y:S02]  /*7ba0*/  STG.E desc[UR36][R4.64], R25 ;  /* 0x0000001904007986 */ /* 0x0011e4000c101924 */
.L_x_15525:
[----:B------:R-:W-:-:S07]  /*7bb0*/  VIADD R23, R23, 0x80 ;  /* 0x0000008017177836 */ /* 0x000fce0000000000 */
.L_x_15485:
[----:B------:R-:W-:Y:S05]  /*7bc0*/  BSYNC B6 ;  /* 0x0000000000067941 */ /* 0x000fea0003800000 */
.L_x_15484:
        /* <DEDUP_REMOVED lines=22> */
.L_x_15557:
[----:B------:R-:W0:Y:S02]  /*7d30*/  F2I.S64.F64.TRUNC R16, R16 ;  /* 0x0000001000107311 */ /* 0x000e24000030d900 */
[----:B0-----:R-:W-:-:S05]  /*7d40*/  IMAD.MOV.U32 R5, RZ, RZ, R16 ;  /* 0x000000ffff057224 */ /* 0x001fca00078e0010 */
[----:B------:R-:W-:Y:S01]  /*7d50*/  STG.E.U8 desc[UR36][R2.64], R5 ;  /* 0x0000000502007986 */ /* 0x000fe2000c101124 */
[----:B------:R-:W-:Y:S05]  /*7d60*/  EXIT ;  /* 0x000000000000794d */ /* 0x000fea0003800000 */
.L_x_15556:
        /* <DEDUP_REMOVED lines=9> */
.L_x_15560:
[----:B------:R-:W0:Y:S02]  /*7e00*/  F2I.F64.TRUNC R17, R16 ;  /* 0x0000001000117311 */ /* 0x000e24000030d100 */
[----:B0-----:R-:W-:Y:S01]  /*7e10*/  STG.E desc[UR36][R2.64], R17 ;  /* 0x0000001102007986 */ /* 0x001fe2000c101924 */
[----:B------:R-:W-:Y:S05]  /*7e20*/  EXIT ;  /* 0x000000000000794d */ /* 0x000fea0003800000 */
.L_x_15559:
[----:B------:R-:W0:Y:S02]  /*7e30*/  F2I.F64.TRUNC R17, R16 ;  /* 0x0000001000117311 */ /* 0x000e24000030d100 */
[----:B0-----:R-:W-:Y:S01]  /*7e40*/  STG.E.U16 desc[UR36][R2.64], R17 ;  /* 0x0000001102007986 */ /* 0x001fe2000c101524 */
[----:B------:R-:W-:Y:S05]  /*7e50*/  EXIT ;  /* 0x000000000000794d */ /* 0x000fea0003800000 */
.L_x_15555:
        /* <DEDUP_REMOVED lines=13> */
.L_x_15562:
        /* <DEDUP_REMOVED lines=8> */
.L_x_15561:
        /* <DEDUP_REMOVED lines=14> */
.L_x_15564:
        /* <DEDUP_REMOVED lines=9> */
.L_x_15563:
[----:B------:R-:W-:Y:S01]  /*8120*/  STG.E.64 desc[UR36][R2.64], R16 ;  /* 0x0000001002007986 */ /* 0x000fe2000c101b24 */
[----:B------:R-:W-:Y:S05]  /*8130*/  EXIT ;  /* 0x000000000000794d */ /* 0x000fea0003800000 */
.L_x_15554:
        /* <DEDUP_REMOVED lines=12> */
.L_x_15567:
[----:B------:R-:W-:-:S05]  /*8200*/  CS2R R18, SRZ ;  /* 0x0000000000127805 */ /* 0x000fca000001ff00 */
[----:B------:R-:W-:Y:S01]  /*8210*/  STG.E.128 desc[UR36][R2.64], R16 ;  /* 0x0000001002007986 */ /* 0x000fe2000c101d24 */
[----:B------:R-:W-:Y:S05]  /*8220*/  EXIT ;  /* 0x000000000000794d */ /* 0x000fea0003800000 */
.L_x_15566:
        /* <DEDUP_REMOVED lines=25> */
.L_x_15571:
[----:B------:R-:W-:Y:S05]  /*83c0*/  BSYNC B0 ;  /* 0x0000000000007941 */ /* 0x000fea0003800000 */
.L_x_15570:
[----:B------:R-:W-:-:S05]  /*83d0*/  LOP3.LUT R5, R0, R5, RZ, 0xfc, !PT ;  /* 0x0000000500057212 */ /* 0x000fca00078efcff */
[----:B------:R-:W-:Y:S01]  /*83e0*/  STG.E.U8 desc[UR36][R2.64], R5 ;  /* 0x0000000502007986 */ /* 0x000fe2000c101124 */
[----:B------:R-:W-:Y:S05]  /*83f0*/  EXIT ;  /* 0x000000000000794d */ /* 0x000fea0003800000 */
.L_x_15569:
        /* <DEDUP_REMOVED lines=17> */
.L_x_15573:
[----:B------:R-:W-:Y:S01]  /*8510*/  IMAD.MOV.U32 R0, RZ, RZ, 0x7f ;  /* 0x0000007fff007424 */ /* 0x000fe200078e00ff */
[----:B------:R-:W-:-:S04]  /*8520*/  ISETP.GT.U32.AND P0, PT, R4, 0x7f800000, PT ;  /* 0x7f8000000400780c */ /* 0x000fc80003f04070 */
[----:B------:R-:W-:-:S09]  /*8530*/  SEL R0, R0, 0x7c, P0 ;  /* 0x0000007c00007807 */ /* 0x000fd20000000000 */
.L_x_15574:
[----:B------:R-:W-:Y:S05]  /*8540*/  BSYNC B0 ;  /* 0x0000000000007941 */ /* 0x000fea0003800000 */
.L_x_15572:
[----:B------:R-:W-:-:S04]  /*8550*/  LOP3.LUT R4, R5, 0x80000000, RZ, 0xc0, !PT ;  /* 0x8000000005047812 */ /* 0x000fc800078ec0ff */
[----:B------:R-:W-:-:S04]  /*8560*/  SHF.R.U32.HI R5, RZ, 0x18, R4 ;  /* 0x00000018ff057819 */ /* 0x000fc80000011604 */
[----:B------:R-:W-:-:S05]  /*8570*/  LOP3.LUT R5, R0, R5, RZ, 0xfc, !PT ;  /* 0x0000000500057212 */ /* 0x000fca00078efcff */
[----:B------:R-:W-:Y:S01]  /*8580*/  STG.E.U8 desc[UR36][R2.64], R5 ;  /* 0x0000000502007986 */ /* 0x000fe2000c101124 */
[----:B------:R-:W-:Y:S05]  /*8590*/  EXIT ;  /* 0x000000000000794d */ /* 0x000fea0003800000 */
.L_x_15568:
        /* <DEDUP_REMOVED lines=8> */
.L_x_15565:
        /* <DEDUP_REMOVED lines=11> */
.L_x_15577:
        /* <DEDUP_REMOVED lines=21> */
.L_x_15580:
[----:B------:R-:W-:-:S04]  /*8820*/  LOP3.LUT R0, R7, 0x80000000, RZ, 0xc0, !PT ;  /* 0x8000000007007812 */ /* 0x000fc800078ec0ff */
[----:B------:R-:W-:-:S04]  /*8830*/  SHF.R.U32.HI R5, RZ, 0x18, R0 ;  /* 0x00000018ff057819 */ /* 0x000fc80000011600 */
[----:B------:R-:W-:-:S04]  /*8840*/  LOP3.LUT R4, R4, R5, RZ, 0xfc, !PT ;  /* 0x0000000504047212 */ /* 0x000fc800078efcff */
[----:B------:R-:W-:-:S07]  /*8850*/  PRMT R0, R4, 0x7610, R0 ;  /* 0x0000761004007816 */ /* 0x000fce0000000000 */
.L_x_15579:
[----:B------:R-:W-:Y:S05]  /*8860*/  BSYNC B0 ;  /* 0x0000000000007941 */ /* 0x000fea0003800000 */
.L_x_15578:
[----:B------:R-:W-:Y:S01]  /*8870*/  STG.E.U8 desc[UR36][R2.64], R0 ;  /* 0x0000000002007986 */ /* 0x000fe2000c101124 */
[----:B------:R-:W-:Y:S05]  /*8880*/  EXIT ;  /* 0x000000000000794d */ /* 0x000fea0003800000 */
.L_x_15576:
        /* <DEDUP_REMOVED lines=21> */
.L_x_15583:
[----:B------:R-:W-:-:S04]  /*89e0*/  LOP3.LUT R0, R7, 0x80000000, RZ, 0xc0, !PT ;  /* 0x8000000007007812 */ /* 0x000fc800078ec0ff */
[----:B------:R-:W-:-:S04]  /*89f0*/  SHF.R.U32.HI R5, RZ, 0x18, R0 ;  /* 0x00000018ff057819 */ /* 0x000fc80000011600 */
[----:B------:R-:W-:-:S04]  /*8a00*/  LOP3.LUT R4, R4, R5, RZ, 0xfc, !PT ;  /* 0x0000000504047212 */ /* 0x000fc800078efcff */
[----:B------:R-:W-:-:S07]  /*8a10*/  PRMT R0, R4, 0x7610, R0 ;  /* 0x0000761004007816 */ /* 0x000fce0000000000 */
.L_x_15582:
[----:B------:R-:W-:Y:S05]  /*8a20*/  BSYNC B0 ;  /* 0x0000000000007941 */ /* 0x000fea0003800000 */
.L_x_15581:
[----:B------:R-:W-:Y:S01]  /*8a30*/  STG.E.U8 desc[UR36][R2.64], R0 ;  /* 0x0000000002007986 */ /* 0x000fe2000c101124 */
[----:B------:R-:W-:Y:S05]  /*8a40*/  EXIT ;  /* 0x000000000000794d */ /* 0x000fea0003800000 */
.L_x_15575:
        /* <DEDUP_REMOVED lines=26> */
.L_x_15558:
        /* <DEDUP_REMOVED lines=16> */
.L_x_15586:
[----:B------:R-:W-:Y:S05]  /*8cf0*/  EXIT ;  /* 0x000000000000794d */ /* 0x000fea0003800000 */
.L_x_15585:
[----:B------:R-:W0:Y:S02]  /*8d00*/  F2I.U64.F64.TRUNC R16, R16 ;  /* 0x0000001000107311 */ /* 0x000e24000030d800 */
[----:B0-----:R-:W-:Y:S01]  /*8d10*/  STG.E.64 desc[UR36][R2.64], R16 ;  /* 0x0000001002007986 */ /* 0x001fe2000c101b24 */
[----:B------:R-:W-:Y:S05]  /*8d20*/  EXIT ;  /* 0x000000000000794d */ /* 0x000fea0003800000 */
.L_x_15584:
[----:B------:R-:W0:Y:S02]  /*8d30*/  F2I.U32.F64.TRUNC R17, R16 ;  /* 0x0000001000117311 */ /* 0x000e24000030d000 */
[----:B0-----:R-:W-:Y:S01]  /*8d40*/  STG.E desc[UR36][R2.64], R17 ;  /* 0x0000001102007986 */ /* 0x001fe2000c101924 */
[----:B------:R-:W-:Y:S05]  /*8d50*/  EXIT ;  /* 0x000000000000794d */ /* 0x000fea0003800000 */
        .weak           $__internal_57_$__cuda_sm20_div_rn_f64_full
        .type           $__internal_57_$__cuda_sm20_div_rn_f64_full,@function
        .size           $__internal_57_$__cuda_sm20_div_rn_f64_full,(.L_x_19312 - $__internal_57_$__cuda_sm20_div_rn_f64_full)
$__internal_57_$__cuda_sm20_div_rn_f64_full:
[C---:B------:R-:W-:Y:S01]  /*8d60*/  FSETP.GEU.AND P0, PT, |R9|.reuse, 1.469367938527859385e-39, PT ;  /* 0x001000000900780b */ /* 0x040fe20003f0e200 */
[----:B------:R-:W-:Y:S01]  /*8d70*/  IMAD.MOV.U32 R14, RZ, RZ, 0x1 ;  /* 0x00000001ff0e7424 */ /* 0x000fe200078e00ff */
[C---:B------:R-:W-:Y:S01]  /*8d80*/  LOP3.LUT R6, R9.reuse, 0x800fffff, RZ, 0xc0, !PT ;  /* 0x800fffff09067812 */ /* 0x040fe200078ec0ff */
[----:B------:R-:W-:Y:S01]  /*8d90*/  IMAD.MOV.U32 R35, RZ, RZ, R3 ;  /* 0x000000ffff237224 */ /* 0x000fe200078e0003 */
[----:B------:R-:W-:Y:S01]  /*8da0*/  LOP3.LUT R26, R9, 0x7ff00000, RZ, 0xc0, !PT ;  /* 0x7ff00000091a7812 */ /* 0x000fe200078ec0ff */
[----:B------:R-:W-:Y:S01]  /*8db0*/  IMAD.MOV.U32 R30, RZ, RZ, 0x1ca00000 ;  /* 0x1ca00000ff1e7424 */ /* 0x000fe200078e00ff */
[----:B------:R-:W-:Y:S01]  /*8dc0*/  LOP3.LUT R7, R6, 0x3ff00000, RZ, 0xfc, !PT ;  /* 0x3ff0000006077812 */ /* 0x000fe200078efcff */
[----:B------:R-:W-:Y:S01]  /*8dd0*/  IMAD.MOV.U32 R6, RZ, RZ, R8 ;  /* 0x000000ffff067224 */ /* 0x000fe200078e0008 */
[----:B------:R-:W-:Y:S01]  /*8de0*/  LOP3.LUT R31, R35, 0x7ff00000, RZ, 0xc0, !PT ;  /* 0x7ff00000231f7812 */ /* 0x000fe200078ec0ff */
[----:B------:R-:W-:-:S03]  /*8df0*/  IMAD.MOV.U32 R34, RZ, RZ, R0 ;  /* 0x000000ffff227224 */ /* 0x000fc600078e0000 */
[----:B------:R-:W-:Y:S01]  /*8e00*/  ISETP.GE.U32.AND P2, PT, R31, R26, PT ;  /* 0x0000001a1f00720c */ /* 0x000fe20003f46070 */
[----:B------:R-:W-:Y:S01]  /*8e10*/  @!P0 DMUL R6, R8, 8.98846567431157953865e+307 ;  /* 0x7fe0000008068828 */ /* 0x000fe20000000000 */
[----:B------:R-:W-:-:S05]  /*8e20*/  IMAD.MOV.U32 R32, RZ, RZ, R31 ;  /* 0x000000ffff207224 */ /* 0x000fca00078e001f */
        /* <DEDUP_REMOVED lines=19> */
.L_x_15587:
[----:B------:R-:W-:Y:S01]  /*8f60*/  DMUL R14, R12, R10 ;  /* 0x0000000a0c0e7228 */ /* 0x000fe20000000000 */
[----:B------:R-:W-:Y:S01]  /*8f70*/  @!P0 LOP3.LUT R26, R7, 0x7ff00000, RZ, 0xc0, !PT ;  /* 0x7ff00000071a8812 */ /* 0x000fe200078ec0ff */
[----:B------:R-:W-:Y:S06]  /*8f80*/  BSSY B1, `(.L_x_15588) ;  /* 0x0000038000017945 */ /* 0x000fec0003800000 */
        /* <DEDUP_REMOVED lines=34> */
.L_x_15589:
        /* <DEDUP_REMOVED lines=16> */
.L_x_15592:
[----:B------:R-:W-:Y:S01]  /*92b0*/  LOP3.LUT R13, R9, 0x80000, RZ, 0xfc, !PT ;  /* 0x00080000090d7812 */ /* 0x000fe200078efcff */
[----:B------:R-:W-:Y:S01]  /*92c0*/  IMAD.MOV.U32 R12, RZ, RZ, R8 ;  /* 0x000000ffff0c7224 */ /* 0x000fe200078e0008 */
[----:B------:R-:W-:Y:S06]  /*92d0*/  BRA `(.L_x_15590) ;  /* 0x0000000000087947 */ /* 0x000fec0003800000 */
.L_x_15591:
[----:B------:R-:W-:Y:S01]  /*92e0*/  LOP3.LUT R13, R35, 0x80000, RZ, 0xfc, !PT ;  /* 0x00080000230d7812 */ /* 0x000fe200078efcff */
[----:B------:R-:W-:-:S07]  /*92f0*/  IMAD.MOV.U32 R12, RZ, RZ, R34 ;  /* 0x000000ffff0c7224 */ /* 0x000fce00078e0022 */
.L_x_15590:
[----:B------:R-:W-:Y:S05]  /*9300*/  BSYNC B1 ;  /* 0x0000000000017941 */ /* 0x000fea0003800000 */
.L_x_15588:
[----:B------:R-:W-:-:S04]  /*9310*/  IMAD.MOV.U32 R37, RZ, RZ, 0x0 ;  /* 0x00000000ff257424 */ /* 0x000fc800078e00ff */
[----:B------:R-:W-:Y:S05]  /*9320*/  RET.REL.NODEC R36 `(_ZN2at6native27unrolled_elementwise_kernelINS0_13AUnaryFunctorIdddNS0_15binary_internal10DivFunctorIdEEEESt5arrayIPcLm2EELi4E23TrivialOffsetCalculatorILi1EjESB_NS0_6memory12LoadWithCastILi1EEENSC_13StoreWithCastILi1EEEEEviT_T0_T2_T3_T4_T5_) ;  /* 0xffffff6c24347950 */ /* 0x000fea0003c3ffff */
.L_x_15593:
        /* <DEDUP_REMOVED lines=13> */
.L_x_19312:


//--------------------- .text._ZN2at6native18elementwise_kernelILi128ELi2EZNS0_22gpu_kernel_impl_nocastINS0_13AUnaryFunctorIdddNS0_15binary_internal10DivFunctorIdEEEEEEvRNS_18TensorIteratorBaseERKT_EUliE_EEviT1_ --------------------------
	.section	.text._ZN2at6native18elementwise_kernelILi128ELi2EZNS0_22gpu_kernel_impl_nocastINS0_13AUnaryFunctorIdddNS0_15binary_internal10DivFunctorIdEEEEEEvRNS_18TensorIteratorBaseERKT_EUliE_EEviT1_,"ax",@progbits
	.align	128
        .global         _ZN2at6native18elementwise_kernelILi128ELi2EZNS0_22gpu_kernel_impl_nocastINS0_13AUnaryFunctorIdddNS0_15binary_internal10DivFunctorIdEEEEEEvRNS_18TensorIteratorBaseERKT_EUliE_EEviT1_
        .type           _ZN2at6native18elementwise_kernelILi128ELi2EZNS0_22gpu_kernel_impl_nocastINS0_13AUnaryFunctorIdddNS0_15binary_internal10DivFunctorIdEEEEEEvRNS_18TensorIteratorBaseERKT_EUliE_EEviT1_,@function
        .size           _ZN2at6native18elementwise_kernelILi128ELi2EZNS0_22gpu_kernel_impl_nocastINS0_13AUnaryFunctorIdddNS0_15binary_internal10DivFunctorIdEEEEEEvRNS_18TensorIteratorBaseERKT_EUliE_EEviT1_,(.L_x_19313 - _ZN2at6native18elementwise_kernelILi128ELi2EZNS0_22gpu_kernel_impl_nocastINS0_13AUnaryFunctorIdddNS0_15binary_internal10DivFunctorIdEEEEEEvRNS_18TensorIteratorBaseERKT_EUliE_EEviT1_)
        .other          _ZN2at6native18elementwise_kernelILi128ELi2EZNS0_22gpu_kernel_impl_nocastINS0_13AUnaryFunctorIdddNS0_15binary_internal10DivFunctorIdEEEEEEvRNS_18TensorIteratorBaseERKT_EUliE_EEviT1_,@"STO_CUDA_ENTRY STV_DEFAULT"
_ZN2at6native18elementwise_kernelILi128ELi2EZNS0_22gpu_kernel_impl_nocastINS0_13AUnaryFunctorIdddNS0_15binary_internal10DivFunctorIdEEEEEEvRNS_18TensorIteratorBaseERKT_EUliE_EEviT1_:
.text._ZN2at6native18elementwise_kernelILi128ELi2EZNS0_22gpu_kernel_impl_nocastINS0_13AUnaryFunctorIdddNS0_15binary_internal10DivFunctorIdEEEEEEvRNS_18TensorIteratorBaseERKT_EUliE_EEviT1_:
[----:B------:R-:W-:Y:S01]  /*0000*/  LDC R1, c[0x0][0x28] ;  /* 0x00000a00ff017b82 */ /* 0x000fe20000000800 */
[----:B------:R-:W0:Y:S01]  /*0010*/  S2R R19, SR_CTAID.X ;  /* 0x0000000000137919 */ /* 0x000e220000002500 */
[----:B------:R-:W-:Y:S01]  /*0020*/  ULDC UR4, c[0x0][0x210] ;  /* 0x0000840000047ab9 */ /* 0x000fe20000000800 */
[----:B------:R-:W-:Y:S01]  /*0030*/  ULDC.64 UR6, c[0x0][0x428] ;  /* 0x00010a0000067ab9 */ /* 0x000fe20000000a00 */
        /* <DEDUP_REMOVED lines=296> */
[----:B------:R-:W-:Y:S02]  /*12c0*/  @P0 MOV R10, RZ ;  /* 0x000000ff000a0202 */ /* 0x000fe40000000f00 */
[----:B------:R-:W-:-:S05]  /*12d0*/  IADD3 R13, -R11, RZ, RZ ;  /* 0x000000ff0b0d7210 */ /* 0x000fca0007ffe1ff */
[----:B------:R-:W1:Y:S08]  /*12e0*/  @P0 LDC R8, c[0x0][0x33c] ;  /* 0x0000cf00ff080b82 */ /* 0x000e700000000800 */
[----:B------:R-:W2:Y:S01]  /*12f0*/  @P0 LDC.64 R6, c[0x0][0x408] ;  /* 0x00010200ff060b82 */ /* 0x000ea20000000a00 */
[----:B0-----:R-:W-:-:S05]  /*1300*/  @P0 IMAD.HI.U32 R4, R11, R14, R10 ;  /* 0x0000000e0b040227 */ /* 0x001fca00078e000a */
[----:B------:R-:W-:Y:S01]  /*1310*/  @P0 SHF.R.U32.HI R3, RZ, R15, R4 ;  /* 0x0000000fff030219 */ /* 0x000fe20000011604 */
[----:B------:R-:W-:-:S04]  /*1320*/  IMAD R4, R13, UR10, R5 ;  /* 0x0000000a0d047c24 */ /* 0x000fc8000f8e0205 */
[----:B------:R-:W-:Y:S02]  /*1330*/  @P0 IMAD.MOV R3, RZ, RZ, -R3 ;  /* 0x000000ffff030224 */ /* 0x000fe400078e0a03 */
[C---:B------:R-:W-:Y:S02]  /*1340*/  IMAD R9, R4.reuse, UR8, R9 ;  /* 0x0000000804097c24 */ /* 0x040fe4000f8e0209 */
[----:B-1----:R-:W-:Y:S02]  /*1350*/  @P0 IMAD R10, R3, R8, R11 ;  /* 0x00000008030a0224 */ /* 0x002fe400078e020b */
[----:B------:R-:W-:Y:S02]  /*1360*/  IMAD R2, R4, UR9, R2 ;  /* 0x0000000904027c24 */ /* 0x000fe4000f8e0202 */
[C---:B--2---:R-:W-:Y:S02]  /*1370*/  @P0 IMAD R9, R10.reuse, R6, R9 ;  /* 0x000000060a090224 */ /* 0x044fe400078e0209 */
[----:B------:R-:W-:-:S07]  /*1380*/  @P0 IMAD R2, R10, R7, R2 ;  /* 0x000000070a020224 */ /* 0x000fce00078e0202 */
.L_x_15596:
[----:B------:R-:W-:Y:S01]  /*1390*/  ULDC.64 UR8, c[0x0][0x418] ;  /* 0x0001060000087ab9 */ /* 0x000fe20000000a00 */
[----:B------:R-:W0:Y:S01]  /*13a0*/  LDC R8, c[0x0][0x42c] ;  /* 0x00010b00ff087b82 */ /* 0x000e220000000800 */
[----:B------:R-:W-:-:S04]  /*13b0*/  IADD3 R4, P0, R2, UR8, RZ ;  /* 0x0000000802047c10 */ /* 0x000fc8000ff1e0ff */
[----:B------:R-:W-:Y:S01]  /*13c0*/  IADD3.X R5, RZ, UR9, RZ, P0, !PT ;  /* 0x00000009ff057c10 */ /* 0x000fe200087fe4ff */
[----:B------:R-:W-:-:S05]  /*13d0*/  ULDC.64 UR8, c[0x0][0x428] ;  /* 0x00010a0000087ab9 */ /* 0x000fca0000000a00 */
[----:B------:R-:W2:Y:S01]  /*13e0*/  LDG.E.64 R4, desc[UR4][R4.64] ;  /* 0x0000000404047981 */ /* 0x000ea2000c1e1b00 */
[----:B------:R-:W-:Y:S01]  /*13f0*/  MOV R2, 0x1 ;  /* 0x0000000100027802 */ /* 0x000fe20000000f00 */
[----:B------:R-:W-:Y:S01]  /*1400*/  BSSY B1, `(.L_x_15597) ;  /* 0x0000015000017945 */ /* 0x000fe20003800000 */
[----:B0-----:R-:W-:Y:S01]  /*1410*/  FSETP.GEU.AND P2, PT, |R8|, 6.5827683646048100446e-37, PT ;  /* 0x036000000800780b */ /* 0x001fe20003f4e200 */
[----:B--2---:R-:W0:Y:S03]  /*1420*/  MUFU.RCP64H R3, R5 ;  /* 0x0000000500037308 */ /* 0x004e260000001800 */
[----:B0-----:R-:W-:-:S08]  /*1430*/  DFMA R6, -R4, R2, 1 ;  /* 0x3ff000000406742b */ /* 0x001fd00000000102 */
[----:B------:R-:W-:-:S08]  /*1440*/  DFMA R6, R6, R6, R6 ;  /* 0x000000060606722b */ /* 0x000fd00000000006 */
[----:B------:R-:W-:-:S08]  /*1450*/  DFMA R6, R2, R6, R2 ;  /* 0x000000060206722b */ /* 0x000fd00000000002 */
[----:B------:R-:W-:-:S08]  /*1460*/  DFMA R2, -R4, R6, 1 ;  /* 0x3ff000000402742b */ /* 0x000fd00000000106 */
[----:B------:R-:W-:-:S08]  /*1470*/  DFMA R2, R6, R2, R6 ;  /* 0x000000020602722b */ /* 0x000fd00000000006 */
[----:B------:R-:W-:-:S08]  /*1480*/  DMUL R6, R2, UR8 ;  /* 0x0000000802067c28 */ /* 0x000fd00008000000 */
[----:B------:R-:W-:Y:S01]  /*1490*/  DFMA R10, -R4, R6, UR8 ;  /* 0x00000008040a7e2b */ /* 0x000fe20008000106 */
[----:B------:R-:W-:Y:S02]  /*14a0*/  ULDC.64 UR8, c[0x0][0x410] ;  /* 0x0001040000087ab9 */ /* 0x000fe40000000a00 */
[----:B------:R-:W-:-:S05]  /*14b0*/  IADD3 R8, P1, R9, UR8, RZ ;  /* 0x0000000809087c10 */ /* 0x000fca000ff3e0ff */
[----:B------:R-:W-:Y:S01]  /*14c0*/  DFMA R2, R2, R10, R6 ;  /* 0x0000000a0202722b */ /* 0x000fe20000000006 */
[----:B------:R-:W-:-:S09]  /*14d0*/  IMAD.X R9, RZ, RZ, UR9, P1 ;  /* 0x00000009ff097e24 */ /* 0x000fd200088e06ff */
[----:B------:R-:W-:-:S05]  /*14e0*/  FFMA R6, RZ, R5, R3 ;  /* 0x00000005ff067223 */ /* 0x000fca0000000003 */
[----:B------:R-:W-:-:S13]  /*14f0*/  FSETP.GT.AND P0, PT, |R6|, 1.469367938527859385e-39, PT ;  /* 0x001000000600780b */ /* 0x000fda0003f04200 */
[----:B------:R-:W-:Y:S05]  /*1500*/  @P0 BRA P2, `(.L_x_15598) ;  /* 0x0000000000100947 */ /* 0x000fea0001000000 */
[----:B------:R-:W-:-:S07]  /*1510*/  MOV R18, 0x1530 ;  /* 0x0000153000127802 */ /* 0x000fce0000000f00 */
[----:B------:R-:W-:Y:S05]  /*1520*/  CALL.REL.NOINC `($__internal_58_$__cuda_sm20_div_rn_f64_full) ;  /* 0x0000001400607944 */ /* 0x000fea0003c00000 */
[----:B------:R-:W-:Y:S02]  /*1530*/  MOV R2, R12 ;  /* 0x0000000c00027202 */ /* 0x000fe40000000f00 */
[----:B------:R-:W-:-:S07]  /*1540*/  MOV R3, R13 ;  /* 0x0000000d00037202 */ /* 0x000fce0000000f00 */
.L_x_15598:
[----:B------:R-:W-:Y:S05]  /*1550*/  BSYNC B1 ;  /* 0x0000000000017941 */ /* 0x000fea0003800000 */
.L_x_15597:
[----:B------:R0:W-:Y:S01]  /*1560*/  STG.E.64 desc[UR4][R8.64], R2 ;  /* 0x0000000208007986 */ /* 0x0001e2000c101b04 */
[----:B------:R-:W-:-:S05]  /*1570*/  IMAD R0, R19, 0x100, R0 ;  /* 0x0000010013007824 */ /* 0x000fca00078e0200 */
[----:B------:R-:W-:-:S07]  /*1580*/  IADD3 R7, R0, 0x80, RZ ;  /* 0x0000008000077810 */ /* 0x000fce0007ffe0ff */
.L_x_15595:
[----:B------:R-:W-:Y:S05]  /*1590*/  BSYNC B0 ;  /* 0x0000000000007941 */ /* 0x000fea0003800000 */
.L_x_15594:
        /* <DEDUP_REMOVED lines=306> */
.L_x_15599:
[----:B------:R-:W-:Y:S02]  /*28c0*/  ULDC.64 UR8, c[0x0][0x418] ;  /* 0x0001060000087ab9 */ /* 0x000fe40000000a00 */
[----:B------:R-:W-:Y:S02]  /*28d0*/  IADD3 R4, P0, R0, UR8, RZ ;  /* 0x0000000800047c10 */ /* 0x000fe4000ff1e0ff */
[----:B------:R-:W-:Y:S01]  /*28e0*/  MOV R2, 0x1 ;  /* 0x0000000100027802 */ /* 0x000fe20000000f00 */
[----:B------:R-:W0:Y:S01]  /*28f0*/  LDC R0, c[0x0][0x42c] ;  /* 0x00010b00ff007b82 */ /* 0x000e220000000800 */
[----:B------:R-:W-:Y:S01]  /*2900*/  IADD3.X R5, RZ, UR9, RZ, P0, !PT ;  /* 0x00000009ff057c10 */ /* 0x000fe200087fe4ff */
[----:B------:R-:W-:-:S05]  /*2910*/  ULDC.64 UR8, c[0x0][0x428] ;  /* 0x00010a0000087ab9 */ /* 0x000fca0000000a00 */
[----:B------:R-:W2:Y:S01]  /*2920*/  LDG.E.64 R4, desc[UR4][R4.64] ;  /* 0x0000000404047981 */ /* 0x000ea2000c1e1b00 */
[----:B------:R-:W-:Y:S01]  /*2930*/  BSSY B0, `(.L_x_15600) ;  /* 0x0000015000007945 */ /* 0x000fe20003800000 */
[----:B0-----:R-:W-:Y:S01]  /*2940*/  FSETP.GEU.AND P2, PT, |R0|, 6.5827683646048100446e-37, PT ;  /* 0x036000000000780b */ /* 0x001fe20003f4e200 */
[----:B--2---:R-:W0:Y:S02]  /*2950*/  MUFU.RCP64H R3, R5 ;  /* 0x0000000500037308 */ /* 0x004e240000001800 */
        /* <DEDUP_REMOVED lines=18> */
.L_x_15601:
[----:B------:R-:W-:Y:S05]  /*2a80*/  BSYNC B0 ;  /* 0x0000000000007941 */ /* 0x000fea0003800000 */
.L_x_15600:
[----:B------:R-:W-:Y:S01]  /*2a90*/  STG.E.64 desc[UR4][R8.64], R2 ;  /* 0x0000000208007986 */ /* 0x000fe2000c101b04 */
[----:B------:R-:W-:Y:S05]  /*2aa0*/  EXIT ;  /* 0x000000000000794d */ /* 0x000fea0003800000 */
        .weak           $__internal_58_$__cuda_sm20_div_rn_f64_full
        .type           $__internal_58_$__cuda_sm20_div_rn_f64_full,@function
        .size           $__internal_58_$__cuda_sm20_div_rn_f64_full,(.L_x_19313 - $__internal_58_$__cuda_sm20_div_rn_f64_full)
$__internal_58_$__cuda_sm20_div_rn_f64_full:
[C---:B------:R-:W-:Y:S02]  /*2ab0*/  FSETP.GEU.AND P0, PT, |R5|.reuse, 1.469367938527859385e-39, PT ;  /* 0x001000000500780b */ /* 0x040fe40003f0e200 */
[C---:B------:R-:W-:Y:S02]  /*2ac0*/  LOP3.LUT R6, R5.reuse, 0x800fffff, RZ, 0xc0, !PT ;  /* 0x800fffff05067812 */ /* 0x040fe400078ec0ff */
[----:B------:R-:W-:Y:S02]  /*2ad0*/  MOV R14, 0x1 ;  /* 0x00000001000e7802 */ /* 0x000fe40000000f00 */
[----:B------:R-:W-:Y:S01]  /*2ae0*/  LOP3.LUT R7, R6, 0x3ff00000, RZ, 0xfc, !PT ;  /* 0x3ff0000006077812 */ /* 0x000fe200078efcff */
[----:B------:R-:W-:Y:S01]  /*2af0*/  IMAD.MOV.U32 R6, RZ, RZ, R4 ;  /* 0x000000ffff067224 */ /* 0x000fe200078e0004 */
[----:B------:R-:W-:Y:S02]  /*2b00*/  LOP3.LUT R16, R5, 0x7ff00000, RZ, 0xc0, !PT ;  /* 0x7ff0000005107812 */ /* 0x000fe400078ec0ff */
[----:B------:R-:W-:-:S03]  /*2b10*/  MOV R20, 0x1ca00000 ;  /* 0x1ca0000000147802 */ /* 0x000fc60000000f00 */
[----:B------:R-:W-:-:S06]  /*2b20*/  @!P0 DMUL R6, R4, 8.98846567431157953865e+307 ;  /* 0x7fe0000004068828 */ /* 0x000fcc0000000000 */
[----:B------:R-:W0:Y:S02]  /*2b30*/  MUFU.RCP64H R15, R7 ;  /* 0x00000007000f7308 */ /* 0x000e240000001800 */
[----:B0-----:R-:W-:-:S08]  /*2b40*/  DFMA R2, R14, -R6, 1 ;  /* 0x3ff000000e02742b */ /* 0x001fd00000000806 */
[----:B------:R-:W-:Y:S01]  /*2b50*/  DFMA R10, R2, R2, R2 ;  /* 0x00000002020a722b */ /* 0x000fe20000000002 */
[----:B------:R-:W-:Y:S01]  /*2b60*/  IMAD.U32 R3, RZ, RZ, UR7 ;  /* 0x00000007ff037e24 */ /* 0x000fe2000f8e00ff */
[----:B------:R-:W-:-:S04]  /*2b70*/  MOV R2, UR6 ;  /* 0x0000000600027c02 */ /* 0x000fc80008000f00 */
[----:B------:R-:W-:Y:S02]  /*2b80*/  LOP3.LUT R21, R3, 0x7ff00000, RZ, 0xc0, !PT ;  /* 0x7ff0000003157812 */ /* 0x000fe400078ec0ff */
[----:B------:R-:W-:Y:S01]  /*2b90*/  DFMA R14, R14, R10, R14 ;  /* 0x0000000a0e0e722b */ /* 0x000fe2000000000e */
[----:B------:R-:W-:Y:S01]  /*2ba0*/  IMAD.MOV.U32 R10, RZ, RZ, R2 ;  /* 0x000000ffff0a7224 */ /* 0x000fe200078e0002 */
[----:B------:R-:W-:Y:S02]  /*2bb0*/  ISETP.GE.U32.AND P1, PT, R21, R16, PT ;  /* 0x000000101500720c */ /* 0x000fe40003f26070 */
[----:B------:R-:W-:Y:S02]  /*2bc0*/  MOV R22, R21 ;  /* 0x0000001500167202 */ /* 0x000fe40000000f00 */
[----:B------:R-:W-:Y:S02]  /*2bd0*/  SEL R11, R20, 0x63400000, !P1 ;  /* 0x63400000140b7807 */ /* 0x000fe40004800000 */
[----:B------:R-:W-:Y:S01]  /*2be0*/  DFMA R12, R14, -R6, 1 ;  /* 0x3ff000000e0c742b */ /* 0x000fe20000000806 */
[----:B------:R-:W-:-:S02]  /*2bf0*/  FSETP.GEU.AND P1, PT, |R3|, 1.469367938527859385e-39, PT ;  /* 0x001000000300780b */ /* 0x000fc40003f2e200 */
[----:B------:R-:W-:-:S05]  /*2c00*/  LOP3.LUT R11, R11, 0x800fffff, R3, 0xf8, !PT ;  /* 0x800fffff0b0b7812 */ /* 0x000fca00078ef803 */
[----:B------:R-:W-:-:S06]  /*2c10*/  DFMA R12, R14, R12, R14 ;  /* 0x0000000c0e0c722b */ /* 0x000fcc000000000e */
[----:B------:R-:W-:Y:S05]  /*2c20*/  @P1 BRA `(.L_x_15602) ;  /* 0x0000000000201947 */ /* 0x000fea0003800000 */
[----:B------:R-:W-:-:S04]  /*2c30*/  LOP3.LUT R14, R5, 0x7ff00000, RZ, 0xc0, !PT ;  /* 0x7ff00000050e7812 */ /* 0x000fc800078ec0ff */
[----:B------:R-:W-:Y:S02]  /*2c40*/  ISETP.GE.U32.AND P1, PT, R21, R14, PT ;  /* 0x0000000e1500720c */ /* 0x000fe40003f26070 */
[----:B------:R-:W-:Y:S02]  /*2c50*/  MOV R14, RZ ;  /* 0x000000ff000e7202 */ /* 0x000fe40000000f00 */
[----:B------:R-:W-:-:S04]  /*2c60*/  SEL R15, R20, 0x63400000, !P1 ;  /* 0x63400000140f7807 */ /* 0x000fc80004800000 */
[----:B------:R-:W-:-:S04]  /*2c70*/  LOP3.LUT R15, R15, 0x80000000, R3, 0xf8, !PT ;  /* 0x800000000f0f7812 */ /* 0x000fc800078ef803 */
[----:B------:R-:W-:-:S06]  /*2c80*/  LOP3.LUT R15, R15, 0x100000, RZ, 0xfc, !PT ;  /* 0x001000000f0f7812 */ /* 0x000fcc00078efcff */
[----:B------:R-:W-:-:S10]  /*2c90*/  DFMA R10, R10, 2, -R14 ;  /* 0x400000000a0a782b */ /* 0x000fd4000000080e */
[----:B------:R-:W-:-:S07]  /*2ca0*/  LOP3.LUT R22, R11, 0x7ff00000, RZ, 0xc0, !PT ;  /* 0x7ff000000b167812 */ /* 0x000fce00078ec0ff */
.L_x_15602:
[----:B------:R-:W-:Y:S01]  /*2cb0*/  MOV R23, R16 ;  /* 0x0000001000177202 */ /* 0x000fe20000000f00 */
        /* <DEDUP_REMOVED lines=37> */
.L_x_15604:
        /* <DEDUP_REMOVED lines=16> */
.L_x_15607:
[----:B------:R-:W-:Y:S01]  /*3010*/  LOP3.LUT R13, R5, 0x80000, RZ, 0xfc, !PT ;  /* 0x00080000050d7812 */ /* 0x000fe200078efcff */
[----:B------:R-:W-:Y:S01]  /*3020*/  IMAD.MOV.U32 R12, RZ, RZ, R4 ;  /* 0x000000ffff0c7224 */ /* 0x000fe200078e0004 */
[----:B------:R-:W-:Y:S06]  /*3030*/  BRA `(.L_x_15605) ;  /* 0x0000000000087947 */ /* 0x000fec0003800000 */
.L_x_15606:
[----:B------:R-:W-:Y:S02]  /*3040*/  LOP3.LUT R13, R3, 0x80000, RZ, 0xfc, !PT ;  /* 0x00080000030d7812 */ /* 0x000fe400078efcff */
[----:B------:R-:W-:-:S07]  /*3050*/  MOV R12, R2 ;  /* 0x00000002000c7202 */ /* 0x000fce0000000f00 */
.L_x_15605:
[----:B------:R-:W-:Y:S05]  /*3060*/  BSYNC B2 ;  /* 0x0000000000027941 */ /* 0x000fea0003800000 */
.L_x_15603:
[----:B------:R-:W-:Y:S01]  /*3070*/  HFMA2.MMA R3, -RZ, RZ, 0, 0 ;  /* 0x00000000ff037435 */ /* 0x000fe200000001ff */
[----:B------:R-:W-:-:S05]  /*3080*/  MOV R2, R18 ;  /* 0x0000001200027202 */ /* 0x000fca0000000f00 */
[----:B------:R-:W-:Y:S05]  /*3090*/  RET.REL.NODEC R2 `(_ZN2at6native18elementwise_kernelILi128ELi2EZNS0_22gpu_kernel_impl_nocastINS0_13AUnaryFunctorIdddNS0_15binary_internal10DivFunctorIdEEEEEEvRNS_18TensorIteratorBaseERKT_EUliE_EEviT1_) ;  /* 0xffffffcc02d87950 */ /* 0x000fea0003c3ffff */
.L_x_15608:
        /* <DEDUP_REMOVED lines=14> */
.L_x_19313:


//--------------------- .text._ZN2at6native27unrolled_elementwise_kernelINS0_13AUnaryFunctorIdddNS0_15binary_internal10DivFunctorIdEEEESt5arrayIPcLm2EELi4E23TrivialOffsetCalculatorILi1EjESB_NS0_6memory15LoadWithoutCastENSC_16StoreWithoutCastEEEviT_T0_T2_T3_T4_T5_ --------------------------
	.section	.text._ZN2at6native27unrolled_elementwise_kernelINS0_13AUnaryFunctorIdddNS0_15binary_internal10DivFunctorIdEEEESt5arrayIPcLm2EELi4E23TrivialOffsetCalculatorILi1EjESB_NS0_6memory15LoadWithoutCastENSC_16StoreWithoutCastEEEviT_T0_T2_T3_T4_T5_,"ax",@progbits
	.align	128
        .global         _ZN2at6native27unrolled_elementwise_kernelINS0_13AUnaryFunctorIdddNS0_15binary_internal10DivFunctorIdEEEESt5arrayIPcLm2EELi4E23TrivialOffsetCalculatorILi1EjESB_NS0_6memory15LoadWithoutCastENSC_16StoreWithoutCastEEEviT_T0_T2_T3_T4_T5_
        .type           _ZN2at6native27unrolled_elementwise_kernelINS0_13AUnaryFunctorIdddNS0_15binary_internal10DivFunctorIdEEEESt5arrayIPcLm2EELi4E23TrivialOffsetCalculatorILi1EjESB_NS0_6memory15LoadWithoutCastENSC_16StoreWithoutCastEEEviT_T0_T2_T3_T4_T5_,@function
        .size           _ZN2at6native27unrolled_elementwise_kernelINS0_13AUnaryFunctorIdddNS0_15binary_internal10DivFunctorIdEEEESt5arrayIPcLm2EELi4E23TrivialOffsetCalculatorILi1EjESB_NS0_6memory15LoadWithoutCastENSC_16StoreWithoutCastEEEviT_T0_T2_T3_T4_T5_,(.L_x_19314 - _ZN2at6native27unrolled_elementwise_kernelINS0_13AUnaryFunctorIdddNS0_15binary_internal10DivFunctorIdEEEESt5arrayIPcLm2EELi4E23TrivialOffsetCalculatorILi1EjESB_NS0_6memory15LoadWithoutCastENSC_16StoreWithoutCastEEEviT_T0_T2_T3_T4_T5_)
        .other          _ZN2at6native27unrolled_elementwise_kernelINS0_13AUnaryFunctorIdddNS0_15binary_internal10DivFunctorIdEEEESt5arrayIPcLm2EELi4E23TrivialOffsetCalculatorILi1EjESB_NS0_6memory15LoadWithoutCastENSC_16StoreWithoutCastEEEviT_T0_T2_T3_T4_T5_,@"STO_CUDA_ENTRY STV_DEFAULT"
_ZN2at6native27unrolled_elementwise_kernelINS0_13AUnaryFunctorIdddNS0_15binary_internal10DivFunctorIdEEEESt5arrayIPcLm2EELi4E23TrivialOffsetCalculatorILi1EjESB_NS0_6memory15LoadWithoutCastENSC_16StoreWithoutCastEEEviT_T0_T2_T3_T4_T5_:
.text._ZN2at6native27unrolled_elementwise_kernelINS0_13AUnaryFunctorIdddNS0_15binary_internal10DivFunctorIdEEEESt5arrayIPcLm2EELi4E23TrivialOffsetCalculatorILi1EjESB_NS0_6memory15LoadWithoutCastENSC_16StoreWithoutCastEEEviT_T0_T2_T3_T4_T5_:
[----:B------:R-:W-:Y:S01]  /*0000*/  LDC R1, c[0x0][0x28] ;  /* 0x00000a00ff017b82 */ /* 0x000fe20000000800 */
[----:B------:R-:W0:Y:S07]  /*0010*/  S2R R0, SR_CTAID.X ;  /* 0x0000000000007919 */ /* 0x000e2e0000002500 */
[----:B------:R-:W0:Y:S01]  /*0020*/  LDC R3, c[0x0][0x210] ;  /* 0x00008400ff037b82 */ /* 0x000e220000000800 */
[----:B------:R-:W-:Y:S01]  /*0030*/  ULDC.64 UR4, c[0x0][0x208] ;  /* 0x0000820000047ab9 */ /* 0x000fe20000000a00 */
        /* <DEDUP_REMOVED lines=25> */
[----:B------:R-:W-:-:S06]  /*01d0*/  CS2R R6, SRZ ;  /* 0x0000000000067805 */ /* 0x000fcc000001ff00 */
[----:B------:R1:W5:Y:S01]  /*01e0*/  @!P0 LDG.E.64 R6, desc[UR4][R14.64] ;  /* 0x000000040e068981 */ /* 0x000362000c1e1b00 */
[----:B--2---:R-:W-:Y:S01]  /*01f0*/  @!P2 IMAD.WIDE.U32 R12, R9, 0x8, R12 ;  /* 0x00000008090ca825 */ /* 0x004fe200078e000c */
[----:B------:R-:W-:-:S04]  /*0200*/  CS2R R8, SRZ ;  /* 0x0000000000087805 */ /* 0x000fc8000001ff00 */
[----:B------:R1:W5:Y:S04]  /*0210*/  @!P2 LDG.E.64 R10, desc[UR4][R12.64] ;  /* 0x000000040c0aa981 */ /* 0x000368000c1e1b00 */
[----:B------:R1:W5:Y:S01]  /*0220*/  @!P3 LDG.E.64 R8, desc[UR4][R16.64] ;  /* 0x000000041008b981 */ /* 0x000362000c1e1b00 */
[----:B------:R-:W-:Y:S04]  /*0230*/  BSSY B0, `(.L_x_15609) ;  /* 0x0000018000007945 */ /* 0x000fe80003800000 */
[----:B------:R-:W-:Y:S05]  /*0240*/  @P1 BRA `(.L_x_15610) ;  /* 0x0000000000581947 */ /* 0x000fea0003800000 */
[----:B-1---5:R-:W0:Y:S01]  /*0250*/  MUFU.RCP64H R3, R5 ;  /* 0x0000000500037308 */ /* 0x022e220000001800 */
[----:B------:R-:W-:Y:S01]  /*0260*/  HFMA2.MMA R2, -RZ, RZ, 0, 5.9604644775390625e-08 ;  /* 0x00000001ff027435 */ /* 0x000fe200000001ff */
[----:B------:R-:W-:Y:S01]  /*0270*/  ULDC.64 UR8, c[0x0][0x220] ;  /* 0x0000880000087ab9 */ /* 0x000fe20000000a00 */
[----:B------:R-:W1:Y:S06]  /*0280*/  LDC R16, c[0x0][0x224] ;  /* 0x00008900ff107b82 */ /* 0x000e6c0000000800 */
        /* <DEDUP_REMOVED lines=15> */
[----:B------:R-:W-:Y:S05]  /*0380*/  CALL.REL.NOINC `($__internal_59_$__cuda_sm20_div_rn_f64_full) ;  /* 0x0000000400bc7944 */ /* 0x000fea0003c00000 */
[----:B------:R-:W-:Y:S02]  /*0390*/  IMAD.MOV.U32 R2, RZ, RZ, R18 ;  /* 0x000000ffff027224 */ /* 0x000fe400078e0012 */
[----:B------:R-:W-:-:S07]  /*03a0*/  IMAD.MOV.U32 R3, RZ, RZ, R19 ;  /* 0x000000ffff037224 */ /* 0x000fce00078e0013 */
.L_x_15610:
[----:B------:R-:W-:Y:S05]  /*03b0*/  BSYNC B0 ;  /* 0x0000000000007941 */ /* 0x000fea0003800000 */
.L_x_15609:
[----:B-----5:R-:W-:Y:S01]  /*03c0*/  VIADD R5, R25, 0x80 ;  /* 0x0000008019057836 */ /* 0x020fe20000000000 */
[----:B------:R-:W-:Y:S04]  /*03d0*/  BSSY B0, `(.L_x_15611) ;  /* 0x0000019000007945 */ /* 0x000fe80003800000 */
[----:B------:R-:W-:-:S13]  /*03e0*/  ISETP.GE.AND P0, PT, R5, R24, PT ;  /* 0x000000180500720c */ /* 0x000fda0003f06270 */
[----:B------:R-:W-:Y:S05]  /*03f0*/  @P0 BRA `(.L_x_15612) ;  /* 0x0000000000580947 */ /* 0x000fea0003800000 */
[----:B------:R-:W0:Y:S01]  /*0400*/  MUFU.RCP64H R5, R7 ;  /* 0x0000000700057308 */ /* 0x000e220000001800 */
[----:B------:R-:W-:Y:S01]  /*0410*/  IMAD.MOV.U32 R4, RZ, RZ, 0x1 ;  /* 0x00000001ff047424 */ /* 0x000fe200078e00ff */
[----:B------:R-:W-:Y:S01]  /*0420*/  ULDC.64 UR8, c[0x0][0x220] ;  /* 0x0000880000087ab9 */ /* 0x000fe20000000a00 */
[----:B-1----:R-:W1:Y:S04]  /*0430*/  LDC R16, c[0x0][0x224] ;  /* 0x00008900ff107b82 */ /* 0x002e680000000800 */
        /* <DEDUP_REMOVED lines=15> */
[----:B------:R-:W-:Y:S05]  /*0530*/  CALL.REL.NOINC `($__internal_59_$__cuda_sm20_div_rn_f64_full) ;  /* 0x0000000400507944 */ /* 0x000fea0003c00000 */
[----:B------:R-:W-:Y:S02]  /*0540*/  IMAD.MOV.U32 R4, RZ, RZ, R18 ;  /* 0x000000ffff047224 */ /* 0x000fe400078e0012 */
[----:B------:R-:W-:-:S07]  /*0550*/  IMAD.MOV.U32 R5, RZ, RZ, R19 ;  /* 0x000000ffff057224 */ /* 0x000fce00078e0013 */
.L_x_15612:
[----:B------:R-:W-:Y:S05]  /*0560*/  BSYNC B0 ;  /* 0x0000000000007941 */ /* 0x000fea0003800000 */
.L_x_15611:
[----:B------:R-:W-:Y:S01]  /*0570*/  VIADD R7, R25, 0x100 ;  /* 0x0000010019077836 */ /* 0x000fe20000000000 */
        /* <DEDUP_REMOVED lines=23> */
[----:B------:R-:W-:Y:S01]  /*06f0*/  IMAD.MOV.U32 R6, RZ, RZ, R18 ;  /* 0x000000ffff067224 */ /* 0x000fe200078e0012 */
[----:B------:R-:W-:-:S07]  /*0700*/  MOV R7, R19 ;  /* 0x0000001300077202 */ /* 0x000fce0000000f00 */
.L_x_15614:
[----:B------:R-:W-:Y:S05]  /*0710*/  BSYNC B0 ;  /* 0x0000000000007941 */ /* 0x000fea0003800000 */
.L_x_15613:
        /* <DEDUP_REMOVED lines=26> */
.L_x_15616:
[----:B------:R-:W-:Y:S05]  /*08c0*/  BSYNC B0 ;  /* 0x0000000000007941 */ /* 0x000fea0003800000 */
.L_x_15615:
[----:B-1----:R-:W0:Y:S01]  /*08d0*/  @!P1 S2R R13, SR_TID.X ;  /* 0x00000000000d9919 */ /* 0x002e220000002100 */
        /* <DEDUP_REMOVED lines=18> */
.L_x_15618:
[----:B------:R-:W-:Y:S05]  /*0a00*/  BSYNC B0 ;  /* 0x0000000000007941 */ /* 0x000fea0003800000 */
.L_x_15617:
[----:B------:R-:W-:-:S13]  /*0a10*/  ISETP.GE.AND P0, PT, R25, R24, PT ;  /* 0x000000181900720c */ /* 0x000fda0003f06270 */
[----:B------:R-:W-:Y:S05]  /*0a20*/  @P0 EXIT ;  /* 0x000000000000094d */ /* 0x000fea0003800000 */
[----:B01----:R-:W0:Y:S01]  /*0a30*/  LDC.64 R2, c[0x0][0x228] ;  /* 0x00008a00ff027b82 */ /* 0x003e220000000a00 */
[----:B------:R-:W-:-:S04]  /*0a40*/  IMAD R25, R0, 0x200, R25 ;  /* 0x0000020000197824 */ /* 0x000fc800078e0219 */
[----:B0-----:R-:W-:-:S05]  /*0a50*/  IMAD.WIDE.U32 R2, R25, 0x8, R2 ;  /* 0x0000000819027825 */ /* 0x001fca00078e0002 */
[----:B------:R-:W-:Y:S01]  /*0a60*/  STG.E.64 desc[UR4][R2.64], R8 ;  /* 0x0000000802007986 */ /* 0x000fe2000c101b04 */
[----:B------:R-:W-:Y:S05]  /*0a70*/  EXIT ;  /* 0x000000000000794d */ /* 0x000fea0003800000 */
        .weak           $__internal_59_$__cuda_sm20_div_rn_f64_full
        .type           $__internal_59_$__cuda_sm20_div_rn_f64_full,@function
        .size           $__internal_59_$__cuda_sm20_div_rn_f64_full,(.L_x_19314 - $__internal_59_$__cuda_sm20_div_rn_f64_full)
$__internal_59_$__cuda_sm20_div_rn_f64_full:
[C---:B------:R-:W-:Y:S01]  /*0a80*/  FSETP.GEU.AND P0, PT, |R15|.reuse, 1.469367938527859385e-39, PT ;  /* 0x001000000f00780b */ /* 0x040fe20003f0e200 */
[----:B------:R-:W-:Y:S01]  /*0a90*/  IMAD.MOV.U32 R18, RZ, RZ, 0x1 ;  /* 0x00000001ff127424 */ /* 0x000fe200078e00ff */
[C---:B------:R-:W-:Y:S01]  /*0aa0*/  LOP3.LUT R12, R15.reuse, 0x800fffff, RZ, 0xc0, !PT ;  /* 0x800fffff0f0c7812 */ /* 0x040fe200078ec0ff */
[----:B------:R-:W-:Y:S01]  /*0ab0*/  IMAD.U32 R21, RZ, RZ, UR7 ;  /* 0x00000007ff157e24 */ /* 0x000fe2000f8e00ff */
[----:B------:R-:W-:Y:S01]  /*0ac0*/  LOP3.LUT R29, R15, 0x7ff00000, RZ, 0xc0, !PT ;  /* 0x7ff000000f1d7812 */ /* 0x000fe200078ec0ff */
[----:B------:R-:W-:Y:S01]  /*0ad0*/  IMAD.MOV.U32 R30, RZ, RZ, 0x1ca00000 ;  /* 0x1ca00000ff1e7424 */ /* 0x000fe200078e00ff */
[----:B------:R-:W-:Y:S01]  /*0ae0*/  LOP3.LUT R13, R12, 0x3ff00000, RZ, 0xfc, !PT ;  /* 0x3ff000000c0d7812 */ /* 0x000fe200078efcff */
[----:B------:R-:W-:Y:S01]  /*0af0*/  IMAD.U32 R20, RZ, RZ, UR6 ;  /* 0x00000006ff147e24 */ /* 0x000fe2000f8e00ff */
[----:B------:R-:W-:Y:S02]  /*0b00*/  MOV R12, R14 ;  /* 0x0000000e000c7202 */ /* 0x000fe40000000f00 */
[----:B------:R-:W-:-:S03]  /*0b10*/  LOP3.LUT R26, R21, 0x7ff00000, RZ, 0xc0, !PT ;  /* 0x7ff00000151a7812 */ /* 0x000fc600078ec0ff */
        /* <DEDUP_REMOVED lines=15> */
[----:B------:R-:W-:-:S04]  /*0c10*/  ISETP.GE.U32.AND P2, PT, R26, R23, PT ;  /* 0x000000171a00720c */ /* 0x000fc80003f46070 */
[----:B------:R-:W-:-:S04]  /*0c20*/  SEL R20, R30, 0x63400000, !P2 ;  /* 0x634000001e147807 */ /* 0x000fc80005000000 */
[----:B------:R-:W-:-:S04]  /*0c30*/  LOP3.LUT R20, R20, 0x80000000, R21, 0xf8, !PT ;  /* 0x8000000014147812 */ /* 0x000fc800078ef815 */
[----:B------:R-:W-:Y:S02]  /*0c40*/  LOP3.LUT R21, R20, 0x100000, RZ, 0xfc, !PT ;  /* 0x0010000014157812 */ /* 0x000fe400078efcff */
[----:B------:R-:W-:-:S06]  /*0c50*/  MOV R20, RZ ;  /* 0x000000ff00147202 */ /* 0x000fcc0000000f00 */
[----:B------:R-:W-:-:S10]  /*0c60*/  DFMA R16, R16, 2, -R20 ;  /* 0x400000001010782b */ /* 0x000fd40000000814 */
[----:B------:R-:W-:-:S07]  /*0c70*/  LOP3.LUT R27, R17, 0x7ff00000, RZ, 0xc0, !PT ;  /* 0x7ff00000111b7812 */ /* 0x000fce00078ec0ff */
.L_x_15619:
[----:B------:R-:W-:Y:S01]  /*0c80*/  VIADD R30, R27, 0xffffffff ;  /* 0xffffffff1b1e7836 */ /* 0x000fe20000000000 */
[----:B------:R-:W-:Y:S01]  /*0c90*/  @!P0 LOP3.LUT R29, R13, 0x7ff00000, RZ, 0xc0, !PT ;  /* 0x7ff000000d1d8812 */ /* 0x000fe200078ec0ff */
[----:B------:R-:W-:Y:S01]  /*0ca0*/  DMUL R20, R18, R16 ;  /* 0x0000001012147228 */ /* 0x000fe20000000000 */
[----:B------:R-:W-:Y:S02]  /*0cb0*/  BSSY B1, `(.L_x_15620) ;  /* 0x000003a000017945 */ /* 0x000fe40003800000 */
[----:B------:R-:W-:Y:S01]  /*0cc0*/  ISETP.GT.U32.AND P0, PT, R30, 0x7feffffe, PT ;  /* 0x7feffffe1e00780c */ /* 0x000fe20003f04070 */
[----:B------:R-:W-:-:S04]  /*0cd0*/  VIADD R30, R29, 0xffffffff ;  /* 0xffffffff1d1e7836 */ /* 0x000fc80000000000 */
[----:B------:R-:W-:Y:S01]  /*0ce0*/  DFMA R22, R20, -R12, R16 ;  /* 0x8000000c1416722b */ /* 0x000fe20000000010 */
[----:B------:R-:W-:-:S07]  /*0cf0*/  ISETP.GT.U32.OR P0, PT, R30, 0x7feffffe, P0 ;  /* 0x7feffffe1e00780c */ /* 0x000fce0000704470 */
[----:B------:R-:W-:-:S06]  /*0d00*/  DFMA R22, R18, R22, R20 ;  /* 0x000000161216722b */ /* 0x000fcc0000000014 */
[----:B------:R-:W-:Y:S05]  /*0d10*/  @P0 BRA `(.L_x_15621) ;  /* 0x0000000000700947 */ /* 0x000fea0003800000 */
[----:B------:R-:W-:Y:S01]  /*0d20*/  LOP3.LUT R19, R15, 0x7ff00000, RZ, 0xc0, !PT ;  /* 0x7ff000000f137812 */ /* 0x000fe200078ec0ff */
[----:B------:R-:W-:-:S03]  /*0d30*/  IMAD.MOV.U32 R20, RZ, RZ, 0x1ca00000 ;  /* 0x1ca00000ff147424 */ /* 0x000fc600078e00ff */
[CC--:B------:R-:W-:Y:S02]  /*0d40*/  VIADDMNMX R18, R26.reuse, -R19.reuse, 0xb9600000, !PT ;  /* 0xb96000001a127446 */ /* 0x0c0fe40007800913 */
[----:B------:R-:W-:Y:S02]  /*0d50*/  ISETP.GE.U32.AND P0, PT, R26, R19, PT ;  /* 0x000000131a00720c */ /* 0x000fe40003f06070 */
[----:B------:R-:W-:Y:S02]  /*0d60*/  VIMNMX R18, R18, 0x46a00000, PT ;  /* 0x46a0000012127848 */ /* 0x000fe40003fe0100 */
[----:B------:R-:W-:Y:S01]  /*0d70*/  SEL R19, R20, 0x63400000, !P0 ;  /* 0x6340000014137807 */ /* 0x000fe20004000000 */
[----:B------:R-:W-:-:S04]  /*0d80*/  IMAD.MOV.U32 R20, RZ, RZ, RZ ;  /* 0x000000ffff147224 */ /* 0x000fc800078e00ff */
        /* <DEDUP_REMOVED lines=21> */
.L_x_15621:
[----:B------:R-:W-:Y:S02]  /*0ee0*/  IMAD.U32 R12, RZ, RZ, UR6 ;  /* 0x00000006ff0c7e24 */ /* 0x000fe4000f8e00ff */
[----:B------:R-:W-:-:S06]  /*0ef0*/  IMAD.U32 R13, RZ, RZ, UR7 ;  /* 0x00000007ff0d7e24 */ /* 0x000fcc000f8e00ff */
        /* <DEDUP_REMOVED lines=11> */
[----:B------:R-:W-:Y:S02]  /*0fb0*/  @P0 LOP3.LUT R12, R19, 0x7ff00000, RZ, 0xfc, !PT ;  /* 0x7ff00000130c0812 */ /* 0x000fe400078efcff */
[----:B------:R-:W-:Y:S01]  /*0fc0*/  @!P0 MOV R18, RZ ;  /* 0x000000ff00128202 */ /* 0x000fe20000000f00 */
[----:B------:R-:W-:Y:S02]  /*0fd0*/  @P0 IMAD.MOV.U32 R18, RZ, RZ, RZ ;  /* 0x000000ffff120224 */ /* 0x000fe400078e00ff */
[----:B------:R-:W-:Y:S01]  /*0fe0*/  @P0 IMAD.MOV.U32 R19, RZ, RZ, R12 ;  /* 0x000000ffff130224 */ /* 0x000fe200078e000c */
[----:B------:R-:W-:Y:S06]  /*0ff0*/  BRA `(.L_x_15622) ;  /* 0x0000000000147947 */ /* 0x000fec0003800000 */
.L_x_15624:
[----:B------:R-:W-:Y:S01]  /*1000*/  LOP3.LUT R19, R15, 0x80000, RZ, 0xfc, !PT ;  /* 0x000800000f137812 */ /* 0x000fe200078efcff */
[----:B------:R-:W-:Y:S01]  /*1010*/  IMAD.MOV.U32 R18, RZ, RZ, R14 ;  /* 0x000000ffff127224 */ /* 0x000fe200078e000e */
[----:B------:R-:W-:Y:S06]  /*1020*/  BRA `(.L_x_15622) ;  /* 0x0000000000087947 */ /* 0x000fec0003800000 */
.L_x_15623:
[----:B------:R-:W-:Y:S01]  /*1030*/  LOP3.LUT R19, R13, 0x80000, RZ, 0xfc, !PT ;  /* 0x000800000d137812 */ /* 0x000fe200078efcff */
[----:B------:R-:W-:-:S07]  /*1040*/  IMAD.MOV.U32 R18, RZ, RZ, R12 ;  /* 0x000000ffff127224 */ /* 0x000fce00078e000c */
.L_x_15622:
[----:B------:R-:W-:Y:S05]  /*1050*/  BSYNC B1 ;  /* 0x0000000000017941 */ /* 0x000fea0003800000 */
.L_x_15620:
[----:B------:R-:W-:-:S04]  /*1060*/  IMAD.MOV.U32 R29, RZ, RZ, 0x0 ;  /* 0x00000000ff1d7424 */ /* 0x000fc800078e00ff */
[----:B------:R-:W-:Y:S05]  /*1070*/  RET.REL.NODEC R28 `(_ZN2at6native27unrolled_elementwise_kernelINS0_13AUnaryFunctorIdddNS0_15binary_internal10DivFunctorIdEEEESt5arrayIPcLm2EELi4E23TrivialOffsetCalculatorILi1EjESB_NS0_6memory15LoadWithoutCastENSC_16StoreWithoutCastEEEviT_T0_T2_T3_T4_T5_) ;  /* 0xffffffec1ce07950 */ /* 0x000fea0003c3ffff */
.L_x_15625:
        /* <DEDUP_REMOVED lines=16> */
.L_x_19314:


//--------------------- .text._ZN2at6native29vectorized_elementwise_kernelILi2ENS0_13AUnaryFunctorIdddNS0_15binary_internal10DivFunctorIdEEEESt5arrayIPcLm2EEEEviT0_T1_ --------------------------
	.section	.text._ZN2at6native29vectorized_elementwise_kernelILi2ENS0_13AUnaryFunctorIdddNS0_15binary_internal10DivFunctorIdEEEESt5arrayIPcLm2EEEEviT0_T1_,"ax",@progbits
	.align	128
        .global         _ZN2at6native29vectorized_elementwise_kernelILi2ENS0_13AUnaryFunctorIdddNS0_15binary_internal10DivFunctorIdEEEESt5arrayIPcLm2EEEEviT0_T1_
        .type           _ZN2at6native29vectorized_elementwise_kernelILi2ENS0_13AUnaryFunctorIdddNS0_15binary_internal10DivFunctorIdEEEESt5arrayIPcLm2EEEEviT0_T1_,@function
        .size           _ZN2at6native29vectorized_elementwise_kernelILi2ENS0_13AUnaryFunctorIdddNS0_15binary_internal10DivFunctorIdEEEESt5arrayIPcLm2EEEEviT0_T1_,(.L_x_19315 - _ZN2at6native29vectorized_elementwise_kernelILi2ENS0_13AUnaryFunctorIdddNS0_15binary_internal10DivFunctorIdEEEESt5arrayIPcLm2EEEEviT0_T1_)
        .other          _ZN2at6native29vectorized_elementwise_kernelILi2ENS0_13AUnaryFunctorIdddNS0_15binary_internal10DivFunctorIdEEEESt5arrayIPcLm2EEEEviT0_T1_,@"STO_CUDA_ENTRY STV_DEFAULT"
_ZN2at6native29vectorized_elementwise_kernelILi2ENS0_13AUnaryFunctorIdddNS0_15binary_internal10DivFunctorIdEEEESt5arrayIPcLm2EEEEviT0_T1_:
.text._ZN2at6native29vectorized_elementwise_kernelILi2ENS0_13AUnaryFunctorIdddNS0_15binary_internal10DivFunctorIdEEEESt5arrayIPcLm2EEEEviT0_T1_:
[----:B------:R-:W-:Y:S01]  /*0000*/  LDC R1, c[0x0][0x28] ;  /* 0x00000a00ff017b82 */ /* 0x000fe20000000800 */
[----:B------:R-:W0:Y:S01]  /*0010*/  S2R R38, SR_CTAID.X ;  /* 0x0000000000267919 */ /* 0x000e220000002500 */
[----:B------:R-:W-:Y:S01]  /*0020*/  ULDC UR4, c[0x0][0x210] ;  /* 0x0000840000047ab9 */ /* 0x000fe20000000800 */
[----:B------:R-:W-:Y:S01]  /*0030*/  ULDC.64 UR6, c[0x0][0x220] ;  /* 0x0000880000067ab9 */ /* 0x000fe20000000a00 */
[----:B0-----:R-:W-:-:S05]  /*0040*/  IMAD.SHL.U32 R38, R38, 0x400, RZ ;  /* 0x0000040026267824 */ /* 0x001fca00078e00ff */
[----:B------:R-:W-:Y:S01]  /*0050*/  IADD3 R15, -R38, UR4, RZ ;  /* 0x00000004260f7c10 */ /* 0x000fe2000fffe1ff */
[----:B------:R-:W-:-:S03]  /*0060*/  ULDC.64 UR4, c[0x0][0x208] ;  /* 0x0000820000047ab9 */ /* 0x000fc60000000a00 */
[----:B------:R-:W-:-:S13]  /*0070*/  ISETP.GE.U32.AND P0, PT, R15, 0x400, PT ;  /* 0x000004000f00780c */ /* 0x000fda0003f06070 */
[----:B------:R-:W-:Y:S05]  /*0080*/  @!P0 BRA `(.L_x_15626) ;  /* 0x0000000c00308947 */ /* 0x000fea0003800000 */
[----:B------:R-:W0:Y:S01]  /*0090*/  S2R R2, SR_TID.X ;  /* 0x0000000000027919 */ /* 0x000e220000002100 */
[----:B------:R-:W1:Y:S01]  /*00a0*/  LDC.64 R4, c[0x0][0x230] ;  /* 0x00008c00ff047b82 */ /* 0x000e620000000a00 */
[----:B------:R-:W-:Y:S01]  /*00b0*/  IMAD.MOV.U32 R10, RZ, RZ, 0x1 ;  /* 0x00000001ff0a7424 */ /* 0x000fe200078e00ff */
[----:B------:R-:W-:-:S06]  /*00c0*/  ULDC.64 UR8, c[0x0][0x220] ;  /* 0x0000880000087ab9 */ /* 0x000fcc0000000a00 */
[----:B------:R-:W2:Y:S08]  /*00d0*/  LDC R3, c[0x0][0x224] ;  /* 0x00008900ff037b82 */ /* 0x000eb00000000800 */
[----:B------:R-:W3:Y:S01]  /*00e0*/  LDC.64 R26, c[0x0][0x228] ;  /* 0x00008a00ff1a7b82 */ /* 0x000ee20000000a00 */
[----:B-1----:R-:W-:-:S04]  /*00f0*/  IMAD.WIDE R4, R38, 0x8, R4 ;  /* 0x0000000826047825 */ /* 0x002fc800078e0204 */
[----:B0-----:R-:W-:-:S05]  /*0100*/  IMAD.WIDE.U32 R8, R2, 0x10, R4 ;  /* 0x0000001002087825 */ /* 0x001fca00078e0004 */
[----:B------:R-:W4:Y:S04]  /*0110*/  LDG.E.128 R4, desc[UR4][R8.64] ;  /* 0x0000000408047981 */ /* 0x000f28000c1e1d00 */
[----:B------:R-:W5:Y:S04]  /*0120*/  LDG.E.128 R20, desc[UR4][R8.64+0x800] ;  /* 0x0008000408147981 */ /* 0x000f68000c1e1d00 */
[----:B------:R-:W5:Y:S04]  /*0130*/  LDG.E.128 R16, desc[UR4][R8.64+0x1000] ;  /* 0x0010000408107981 */ /* 0x000f68000c1e1d00 */
[----:B------:R0:W5:Y:S01]  /*0140*/  LDG.E.128 R12, desc[UR4][R8.64+0x1800] ;  /* 0x00180004080c7981 */ /* 0x000162000c1e1d00 */
[----:B--2---:R-:W-:Y:S01]  /*0150*/  FSETP.GEU.AND P1, PT, |R3|, 6.5827683646048100446e-37, PT ;  /* 0x036000000300780b */ /* 0x004fe20003f2e200 */
[----:B---3--:R-:W-:Y:S01]  /*0160*/  IMAD.WIDE.U32 R38, R38, 0x8, R26 ;  /* 0x0000000826267825 */ /* 0x008fe200078e001a */
[----:B------:R-:W-:Y:S03]  /*0170*/  BSSY B1, `(.L_x_15627) ;  /* 0x0000014000017945 */ /* 0x000fe60003800000 */
[----:B------:R-:W-:Y:S01]  /*0180*/  IMAD.WIDE R2, R2, 0x10, R38 ;  /* 0x0000001002027825 */ /* 0x000fe200078e0226 */
[----:B----4-:R-:W1:Y:S02]  /*0190*/  MUFU.RCP64H R11, R7 ;  /* 0x00000007000b7308 */ /* 0x010e640000001800 */
[----:B-1----:R-:W-:-:S08]  /*01a0*/  DFMA R24, -R6, R10, 1 ;  /* 0x3ff000000618742b */ /* 0x002fd0000000010a */
[----:B------:R-:W-:-:S08]  /*01b0*/  DFMA R24, R24, R24, R24 ;  /* 0x000000181818722b */ /* 0x000fd00000000018 */
[----:B------:R-:W-:-:S08]  /*01c0*/  DFMA R24, R10, R24, R10 ;  /* 0x000000180a18722b */ /* 0x000fd0000000000a */
[----:B------:R-:W-:-:S08]  /*01d0*/  DFMA R10, -R6, R24, 1 ;  /* 0x3ff00000060a742b */ /* 0x000fd00000000118 */
[----:B------:R-:W-:-:S08]  /*01e0*/  DFMA R10, R24, R10, R24 ;  /* 0x0000000a180a722b */ /* 0x000fd00000000018 */
[----:B------:R-:W-:-:S08]  /*01f0*/  DMUL R24, R10, UR8 ;  /* 0x000000080a187c28 */ /* 0x000fd00008000000 */
[----:B0-----:R-:W-:-:S08]  /*0200*/  DFMA R8, -R6, R24, UR8 ;  /* 0x0000000806087e2b */ /* 0x001fd00008000118 */
[----:B------:R-:W-:-:S10]  /*0210*/  DFMA R10, R10, R8, R24 ;  /* 0x000000080a0a722b */ /* 0x000fd40000000018 */
[----:B------:R-:W-:-:S05]  /*0220*/  FFMA R0, RZ, R7, R11 ;  /* 0x00000007ff007223 */ /* 0x000fca000000000b */
[----:B------:R-:W-:-:S13]  /*0230*/  FSETP.GT.AND P0, PT, |R0|, 1.469367938527859385e-39, PT ;  /* 0x001000000000780b */ /* 0x000fda0003f04200 */
[----:B------:R-:W-:Y:S05]  /*0240*/  @P0 BRA P1, `(.L_x_15628) ;  /* 0x0000000000180947 */ /* 0x000fea0000800000 */
[----:B------:R-:W-:Y:S01]  /*0250*/  IMAD.MOV.U32 R26, RZ, RZ, R6 ;  /* 0x000000ffff1a7224 */ /* 0x000fe200078e0006 */
[----:B------:R-:W-:Y:S01]  /*0260*/  MOV R0, 0x290 ;  /* 0x0000029000007802 */ /* 0x000fe20000000f00 */
[----:B------:R-:W-:-:S07]  /*0270*/  IMAD.MOV.U32 R27, RZ, RZ, R7 ;  /* 0x000000ffff1b7224 */ /* 0x000fce00078e0007 */
[----:B-----5:R-:W-:Y:S05]  /*0280*/  CALL.REL.NOINC `($__internal_60_$__cuda_sm20_div_rn_f64_full) ;  /* 0x0000001c00d47944 */ /* 0x020fea0003c00000 */
[----:B------:R-:W-:Y:S01]  /*0290*/  MOV R10, R8 ;  /* 0x00000008000a7202 */ /* 0x000fe20000000f00 */
[----:B------:R-:W-:-:S07]  /*02a0*/  IMAD.MOV.U32 R11, RZ, RZ, R9 ;  /* 0x000000ffff0b7224 */ /* 0x000fce00078e0009 */
.L_x_15628:
[----:B------:R-:W-:Y:S05]  /*02b0*/  BSYNC B1 ;  /* 0x0000000000017941 */ /* 0x000fea0003800000 */
.L_x_15627:
[----:B------:R-:W0:Y:S01]  /*02c0*/  MUFU.RCP64H R7, R5 ;  /* 0x0000000500077308 */ /* 0x000e220000001800 */
[----:B------:R-:W-:Y:S01]  /*02d0*/  IMAD.MOV.U32 R6, RZ, RZ, 0x1 ;  /* 0x00000001ff067424 */ /* 0x000fe200078e00ff */
[----:B------:R-:W-:Y:S01]  /*02e0*/  ULDC.64 UR8, c[0x0][0x220] ;  /* 0x0000880000087ab9 */ /* 0x000fe20000000a00 */
[----:B------:R-:W1:Y:S01]  /*02f0*/  LDC R0, c[0x0][0x224] ;  /* 0x00008900ff007b82 */ /* 0x000e620000000800 */
[----:B------:R-:W-:Y:S03]  /*0300*/  BSSY B1, `(.L_x_15629) ;  /* 0x0000011000017945 */ /* 0x000fe60003800000 */
[----:B0-----:R-:W-:-:S08]  /*0310*/  DFMA R8, -R4, R6, 1 ;  /* 0x3ff000000408742b */ /* 0x001fd00000000106 */
[----:B------:R-:W-:Y:S01]  /*0320*/  DFMA R8, R8, R8, R8 ;  /* 0x000000080808722b */ /* 0x000fe20000000008 */
[----:B-1----:R-:W-:-:S07]  /*0330*/  FSETP.GEU.AND P1, PT, |R0|, 6.5827683646048100446e-37, PT ;  /* 0x036000000000780b */ /* 0x002fce0003f2e200 */
[----:B------:R-:W-:-:S08]  /*0340*/  DFMA R8, R6, R8, R6 ;  /* 0x000000080608722b */ /* 0x000fd00000000006 */
[----:B------:R-:W-:-:S08]  /*0350*/  DFMA R6, -R4, R8, 1 ;  /* 0x3ff000000406742b */ /* 0x000fd00000000108 */
[----:B------:R-:W-:-:S08]  /*0360*/  DFMA R6, R8, R6, R8 ;  /* 0x000000060806722b */ /* 0x000fd00000000008 */
[----:B------:R-:W-:-:S08]  /*0370*/  DMUL R8, R6, UR8 ;  /* 0x0000000806087c28 */ /* 0x000fd00008000000 */
[----:B------:R-:W-:-:S08]  /*0380*/  DFMA R24, -R4, R8, UR8 ;  /* 0x0000000804187e2b */ /* 0x000fd00008000108 */
        /* <DEDUP_REMOVED lines=8> */
.L_x_15630:
[----:B------:R-:W-:Y:S05]  /*0410*/  BSYNC B1 ;  /* 0x0000000000017941 */ /* 0x000fea0003800000 */
.L_x_15629:
[----:B-----5:R-:W0:Y:S01]  /*0420*/  MUFU.RCP64H R5, R23 ;  /* 0x0000001700057308 */ /* 0x020e220000001800 */
[----:B------:R-:W-:Y:S01]  /*0430*/  MOV R4, 0x1 ;  /* 0x0000000100047802 */ /* 0x000fe20000000f00 */
[----:B------:R-:W-:Y:S01]  /*0440*/  ULDC.64 UR8, c[0x0][0x220] ;  /* 0x0000880000087ab9 */ /* 0x000fe20000000a00 */
[----:B------:R-:W1:Y:S01]  /*0450*/  LDC R26, c[0x0][0x224] ;  /* 0x00008900ff1a7b82 */ /* 0x000e620000000800 */
[----:B------:R2:W-:Y:S01]  /*0460*/  STG.E.128 desc[UR4][R2.64], R8 ;  /* 0x0000000802007986 */ /* 0x0005e2000c101d04 */
[----:B------:R-:W-:Y:S02]  /*0470*/  BSSY B1, `(.L_x_15631) ;  /* 0x0000013000017945 */ /* 0x000fe40003800000 */
        /* <DEDUP_REMOVED lines=11> */
[----:B--2---:R-:W-:Y:S05]  /*0530*/  @P0 BRA P1, `(.L_x_15632) ;  /* 0x0000000000180947 */ /* 0x004fea0000800000 */
[----:B------:R-:W-:Y:S01]  /*0540*/  IMAD.MOV.U32 R26, RZ, RZ, R22 ;  /* 0x000000ffff1a7224 */ /* 0x000fe200078e0016 */
[----:B------:R-:W-:Y:S01]  /*0550*/  MOV R0, 0x580 ;  /* 0x0000058000007802 */ /* 0x000fe20000000f00 */
[----:B------:R-:W-:-:S07]  /*0560*/  IMAD.MOV.U32 R27, RZ, RZ, R23 ;  /* 0x000000ffff1b7224 */ /* 0x000fce00078e0017 */
[----:B------:R-:W-:Y:S05]  /*0570*/  CALL.REL.NOINC `($__internal_60_$__cuda_sm20_div_rn_f64_full) ;  /* 0x0000001c00187944 */ /* 0x000fea0003c00000 */
[----:B------:R-:W-:Y:S02]  /*0580*/  IMAD.MOV.U32 R6, RZ, RZ, R8 ;  /* 0x000000ffff067224 */ /* 0x000fe400078e0008 */
[----:B------:R-:W-:-:S07]  /*0590*/  IMAD.MOV.U32 R7, RZ, RZ, R9 ;  /* 0x000000ffff077224 */ /* 0x000fce00078e0009 */
.L_x_15632:
[----:B------:R-:W-:Y:S05]  /*05a0*/  BSYNC B1 ;  /* 0x0000000000017941 */ /* 0x000fea0003800000 */
.L_x_15631:
[----:B------:R-:W0:Y:S01]  /*05b0*/  MUFU.RCP64H R5, R21 ;  /* 0x0000001500057308 */ /* 0x000e220000001800 */
[----:B------:R-:W-:Y:S01]  /*05c0*/  MOV R4, 0x1 ;  /* 0x0000000100047802 */ /* 0x000fe20000000f00 */
        /* <DEDUP_REMOVED lines=18> */
[----:B------:R-:W-:Y:S05]  /*06f0*/  CALL.REL.NOINC `($__internal_60_$__cuda_sm20_div_rn_f64_full) ;  /* 0x0000001800b87944 */ /* 0x000fea0003c00000 */
[----:B------:R-:W-:Y:S02]  /*0700*/  IMAD.MOV.U32 R4, RZ, RZ, R8 ;  /* 0x000000ffff047224 */ /* 0x000fe400078e0008 */
[----:B------:R-:W-:-:S07]  /*0710*/  IMAD.MOV.U32 R5, RZ, RZ, R9 ;  /* 0x000000ffff057224 */ /* 0x000fce00078e0009 */
.L_x_15634:
[----:B------:R-:W-:Y:S05]  /*0720*/  BSYNC B1 ;  /* 0x0000000000017941 */ /* 0x000fea0003800000 */
.L_x_15633:
[----:B------:R-:W0:Y:S01]  /*0730*/  MUFU.RCP64H R9, R19 ;  /* 0x0000001300097308 */ /* 0x000e220000001800 */
        /* <DEDUP_REMOVED lines=23> */
.L_x_15636:
[----:B------:R-:W-:Y:S05]  /*08b0*/  BSYNC B1 ;  /* 0x0000000000017941 */ /* 0x000fea0003800000 */
.L_x_15635:
        /* <DEDUP_REMOVED lines=21> */
.L_x_15638:
[----:B------:R-:W-:Y:S05]  /*0a10*/  BSYNC B1 ;  /* 0x0000000000017941 */ /* 0x000fea0003800000 */
.L_x_15637:
[----:B------:R-:W0:Y:S01]  /*0a20*/  MUFU.RCP64H R5, R15 ;  /* 0x0000000f00057308 */ /* 0x000e220000001800 */
[----:B------:R-:W-:Y:S01]  /*0a30*/  IMAD.MOV.U32 R4, RZ, RZ, 0x1 ;  /* 0x00000001ff047424 */ /* 0x000fe200078e00ff */
        /* <DEDUP_REMOVED lines=17> */
[----:B------:R-:W-:Y:S02]  /*0b50*/  MOV R27, R15 ;  /* 0x0000000f001b7202 */ /* 0x000fe40000000f00 */
[----:B------:R-:W-:-:S07]  /*0b60*/  MOV R0, 0xb80 ;  /* 0x00000b8000007802 */ /* 0x000fce0000000f00 */
[----:B------:R-:W-:Y:S05]  /*0b70*/  CALL.REL.NOINC `($__internal_60_$__cuda_sm20_div_rn_f64_full) ;  /* 0x0000001400987944 */ /* 0x000fea0003c00000 */
[----:B------:R-:W-:Y:S02]  /*0b80*/  IMAD.MOV.U32 R6, RZ, RZ, R8 ;  /* 0x000000ffff067224 */ /* 0x000fe400078e0008 */
[----:B------:R-:W-:-:S07]  /*0b90*/  IMAD.MOV.U32 R7, RZ, RZ, R9 ;  /* 0x000000ffff077224 */ /* 0x000fce00078e0009 */
.L_x_15640:
[----:B------:R-:W-:Y:S05]  /*0ba0*/  BSYNC B1 ;  /* 0x0000000000017941 */ /* 0x000fea0003800000 */
.L_x_15639:
        /* <DEDUP_REMOVED lines=18> */
[----:B------:R-:W-:Y:S02]  /*0cd0*/  MOV R27, R13 ;  /* 0x0000000d001b7202 */ /* 0x000fe40000000f00 */
[----:B------:R-:W-:-:S07]  /*0ce0*/  MOV R0, 0xd00 ;  /* 0x00000d0000007802 */ /* 0x000fce0000000f00 */
[----:B------:R-:W-:Y:S05]  /*0cf0*/  CALL.REL.NOINC `($__internal_60_$__cuda_sm20_div_rn_f64_full) ;  /* 0x0000001400387944 */ /* 0x000fea0003c00000 */
[----:B------:R-:W-:Y:S02]  /*0d00*/  IMAD.MOV.U32 R4, RZ, RZ, R8 ;  /* 0x000000ffff047224 */ /* 0x000fe400078e0008 */
[----:B------:R-:W-:-:S07]  /*0d10*/  IMAD.MOV.U32 R5, RZ, RZ, R9 ;  /* 0x000000ffff057224 */ /* 0x000fce00078e0009 */
.L_x_15642:
[----:B------:R-:W-:Y:S05]  /*0d20*/  BSYNC B1 ;  /* 0x0000000000017941 */ /* 0x000fea0003800000 */
.L_x_15641:
[----:B------:R-:W-:Y:S01]  /*0d30*/  STG.E.128 desc[UR4][R2.64+0x1800], R4 ;  /* 0x0018000402007986 */ /* 0x000fe2000c101d04 */
[----:B------:R-:W-:Y:S05]  /*0d40*/  EXIT ;  /* 0x000000000000794d */ /* 0x000fea0003800000 */
.L_x_15626:
        /* <DEDUP_REMOVED lines=12> */
[----:B------:R-:W-:Y:S02]  /*0e10*/  @!P5 IMAD.IADD R25, R38, 0x1, R27 ;  /* 0x000000012619d824 */ /* 0x000fe400078e021b */
[----:B------:R-:W-:Y:S02]  /*0e20*/  @!P5 VIADD R27, R27, 0x80 ;  /* 0x000000801b1bd836 */ /* 0x000fe40000000000 */
[----:B-1----:R-:W-:-:S03]  /*0e30*/  @!P6 IMAD.WIDE.U32 R6, R7, 0x8, R4 ;  /* 0x000000080706e825 */ /* 0x002fc600078e0004 */
[C---:B------:R-:W-:Y:S01]  /*0e40*/  ISETP.GE.AND P4, PT, R27.reuse, R15, PT ;  /* 0x0000000f1b00720c */ /* 0x040fe20003f86270 */
[----:B------:R-:W1:Y:S01]  /*0e50*/  @!P5 LDC.64 R4, c[0x0][0x230] ;  /* 0x00008c00ff04db82 */ /* 0x000e620000000a00 */
[----:B------:R2:W5:Y:S11]  /*0e60*/  @!P6 LDG.E.64 R2, desc[UR4][R6.64] ;  /* 0x000000040602e981 */ /* 0x000576000c1e1b00 */
[----:B------:R-:W-:Y:S01]  /*0e70*/  @!P4 IADD3 R29, R38, R27, RZ ;  /* 0x0000001b261dc210 */ /* 0x000fe20007ffe0ff */
[----:B------:R-:W-:Y:S01]  /*0e80*/  @!P4 VIADD R27, R27, 0x80 ;  /* 0x000000801b1bc836 */ /* 0x000fe20000000000 */
[----:B------:R-:W3:Y:S04]  /*0e90*/  @!P4 LDC.64 R22, c[0x0][0x230] ;  /* 0x00008c00ff16cb82 */ /* 0x000ee80000000a00 */
[----:B------:R-:W-:-:S13]  /*0ea0*/  ISETP.GE.AND P3, PT, R27, R15, PT ;  /* 0x0000000f1b00720c */ /* 0x000fda0003f66270 */
[----:B------:R-:W-:Y:S01]  /*0eb0*/  @!P3 IMAD.IADD R31, R38, 0x1, R27 ;  /* 0x00000001261fb824 */ /* 0x000fe200078e021b */
[----:B------:R-:W4:Y:S01]  /*0ec0*/  @!P3 LDC.64 R20, c[0x0][0x230] ;  /* 0x00008c00ff14bb82 */ /* 0x000f220000000a00 */
        /* <DEDUP_REMOVED lines=11> */
[----:B---3--:R-:W-:-:S04]  /*0f80*/  @!P4 IMAD.WIDE.U32 R28, R29, 0x8, R22 ;  /* 0x000000081d1cc825 */ /* 0x008fc800078e0016 */
[----:B------:R-:W-:Y:S02]  /*0f90*/  @!P6 IMAD.IADD R23, R38, 0x1, R27 ;  /* 0x000000012617e824 */ /* 0x000fe400078e021b */
[----:B----4-:R-:W-:Y:S01]  /*0fa0*/  @!P3 IMAD.WIDE.U32 R20, R31, 0x8, R20 ;  /* 0x000000081f14b825 */ /* 0x010fe200078e0014 */
[----:B--2---:R-:W-:Y:S02]  /*0fb0*/  CS2R R6, SRZ ;  /* 0x0000000000067805 */ /* 0x004fe4000001ff00 */
[----:B------:R-:W-:Y:S01]  /*0fc0*/  CS2R R26, SRZ ;  /* 0x00000000001a7805 */ /* 0x000fe2000001ff00 */
[----:B0-----:R-:W-:Y:S01]  /*0fd0*/  @!P2 IMAD.WIDE.U32 R30, R33, 0x8, R18 ;  /* 0x00000008211ea825 */ /* 0x001fe200078e0012 */
[----:B------:R-:W-:Y:S02]  /*0fe0*/  CS2R R18, SRZ ;  /* 0x0000000000127805 */ /* 0x000fe4000001ff00 */
[----:B------:R0:W5:Y:S01]  /*0ff0*/  @!P4 LDG.E.64 R6, desc[UR4][R28.64] ;  /* 0x000000041c06c981 */ /* 0x000162000c1e1b00 */
[----:B-1----:R-:W-:Y:S01]  /*1000*/  @!P5 IMAD.WIDE.U32 R24, R25, 0x8, R4 ;  /* 0x000000081918d825 */ /* 0x002fe200078e0004 */
[----:B------:R-:W-:-:S03]  /*1010*/  CS2R R4, SRZ ;  /* 0x0000000000047805 */ /* 0x000fc6000001ff00 */
[----:B------:R-:W-:Y:S01]  /*1020*/  @!P0 IMAD.WIDE.U32 R32, R35, 0x8, R16 ;  /* 0x0000000823208825 */ /* 0x000fe200078e0010 */
[----:B------:R-:W-:Y:S02]  /*1030*/  CS2R R16, SRZ ;  /* 0x0000000000107805 */ /* 0x000fe4000001ff00 */
[----:B------:R0:W5:Y:S01]  /*1040*/  @!P5 LDG.E.64 R4, desc[UR4][R24.64] ;  /* 0x000000041804d981 */ /* 0x000162000c1e1b00 */
        /* <DEDUP_REMOVED lines=13> */
[----:B------:R-:W-:Y:S01]  /*1120*/  ULDC.64 UR8, c[0x0][0x220] ;  /* 0x0000880000087ab9 */ /* 0x000fe20000000a00 */
[----:B------:R-:W1:Y:S04]  /*1130*/  LDC R0, c[0x0][0x224] ;  /* 0x00008900ff007b82 */ /* 0x000e680000000800 */
        /* <DEDUP_REMOVED lines=12> */
[----:B------:R-:W-:-:S07]  /*1200*/  MOV R0, 0x1220 ;  /* 0x0000122000007802 */ /* 0x000fce0000000f00 */
[----:B------:R-:W-:Y:S05]  /*1210*/  CALL.REL.NOINC `($__internal_60_$__cuda_sm20_div_rn_f64_full) ;  /* 0x0000000c00f07944 */ /* 0x000fea0003c00000 */
[----:B------:R-:W-:Y:S01]  /*1220*/  MOV R22, R8 ;  /* 0x0000000800167202 */ /* 0x000fe20000000f00 */
[----:B------:R-:W-:-:S07]  /*1230*/  IMAD.MOV.U32 R23, RZ, RZ, R9 ;  /* 0x000000ffff177224 */ /* 0x000fce00078e0009 */
.L_x_15644:
[----:B------:R-:W-:Y:S05]  /*1240*/  BSYNC B1 ;  /* 0x0000000000017941 */ /* 0x000fea0003800000 */
.L_x_15643:
[----:B------:R-:W-:Y:S01]  /*1250*/  VIADD R0, R14, 0x80 ;  /* 0x000000800e007836 */ /* 0x000fe20000000000 */
[----:B------:R-:W-:Y:S04]  /*1260*/  BSSY B1, `(.L_x_15645) ;  /* 0x0000019000017945 */ /* 0x000fe80003800000 */
[----:B------:R-:W-:-:S13]  /*1270*/  ISETP.GE.AND P0, PT, R0, R15, PT ;  /* 0x0000000f0000720c */ /* 0x000fda0003f06270 */
        /* <DEDUP_REMOVED lines=23> */
.L_x_15646:
[----:B------:R-:W-:Y:S05]  /*13f0*/  BSYNC B1 ;  /* 0x0000000000017941 */ /* 0x000fea0003800000 */
.L_x_15645:
[----:B------:R-:W-:Y:S01]  /*1400*/  VIADD R0, R14, 0x100 ;  /* 0x000001000e007836 */ /* 0x000fe20000000000 */
[----:B------:R-:W-:Y:S04]  /*1410*/  BSSY B1, `(.L_x_15647) ;  /* 0x0000019000017945 */ /* 0x000fe80003800000 */
[----:B------:R-:W-:-:S13]  /*1420*/  ISETP.GE.AND P0, PT, R0, R15, PT ;  /* 0x0000000f0000720c */ /* 0x000fda0003f06270 */
[----:B------:R-:W-:Y:S05]  /*1430*/  @P0 BRA `(.L_x_15648) ;  /* 0x0000000000580947 */ /* 0x000fea0003800000 */
[----:B-----5:R-:W0:Y:S01]  /*1440*/  MUFU.RCP64H R3, R5 ;  /* 0x0000000500037308 */ /* 0x020e220000001800 */
        /* <DEDUP_REMOVED lines=15> */
[----:B------:R-:W-:Y:S01]  /*1540*/  MOV R26, R4 ;  /* 0x00000004001a7202 */ /* 0x000fe20000000f00 */
[----:B------:R-:W-:Y:S01]  /*1550*/  IMAD.MOV.U32 R27, RZ, RZ, R5 ;  /* 0x000000ffff1b7224 */ /* 0x000fe200078e0005 */
[----:B------:R-:W-:-:S07]  /*1560*/  MOV R0, 0x1580 ;  /* 0x0000158000007802 */ /* 0x000fce0000000f00 */
[----:B------:R-:W-:Y:S05]  /*1570*/  CALL.REL.NOINC `($__internal_60_$__cuda_sm20_div_rn_f64_full) ;  /* 0x0000000c00187944 */ /* 0x000fea0003c00000 */
[----:B------:R-:W-:Y:S02]  /*1580*/  IMAD.MOV.U32 R2, RZ, RZ, R8 ;  /* 0x000000ffff027224 */ /* 0x000fe400078e0008 */
[----:B------:R-:W-:-:S07]  /*1590*/  IMAD.MOV.U32 R3, RZ, RZ, R9 ;  /* 0x000000ffff037224 */ /* 0x000fce00078e0009 */
.L_x_15648:
[----:B------:R-:W-:Y:S05]  /*15a0*/  BSYNC B1 ;  /* 0x0000000000017941 */ /* 0x000fea0003800000 */
.L_x_15647:
[----:B------:R-:W-:Y:S01]  /*15b0*/  VIADD R0, R14, 0x180 ;  /* 0x000001800e007836 */ /* 0x000fe20000000000 */
[----:B------:R-:W-:Y:S04]  /*15c0*/  BSSY B1, `(.L_x_15649) ;  /* 0x0000019000017945 */ /* 0x000fe80003800000 */
[----:B------:R-:W-:-:S13]  /*15d0*/  ISETP.GE.AND P0, PT, R0, R15, PT ;  /* 0x0000000f0000720c */ /* 0x000fda0003f06270 */
[----:B------:R-:W-:Y:S05]  /*15e0*/  @P0 BRA `(.L_x_15650) ;  /* 0x0000000000580947 */ /* 0x000fea0003800000 */
[----:B-----5:R-:W0:Y:S01]  /*15f0*/  MUFU.RCP64H R5, R7 ;  /* 0x0000000700057308 */ /* 0x020e220000001800 */
[----:B------:R-:W-:Y:S01]  /*1600*/  MOV R4, 0x1 ;  /* 0x0000000100047802 */ /* 0x000fe20000000f00 */
        /* <DEDUP_REMOVED lines=20> */
.L_x_15650:
[----:B------:R-:W-:Y:S05]  /*1750*/  BSYNC B1 ;  /* 0x0000000000017941 */ /* 0x000fea0003800000 */
.L_x_15649:
[----:B------:R-:W-:Y:S01]  /*1760*/  IADD3 R0, R14, 0x200, RZ ;  /* 0x000002000e007810 */ /* 0x000fe20007ffe0ff */
[----:B------:R-:W-:Y:S03]  /*1770*/  BSSY B1, `(.L_x_15651) ;  /* 0x0000019000017945 */ /* 0x000fe60003800000 */
        /* <DEDUP_REMOVED lines=22> */
[----:B------:R-:W-:Y:S01]  /*18e0*/  MOV R6, R8 ;  /* 0x0000000800067202 */ /* 0x000fe20000000f00 */
[----:B------:R-:W-:-:S07]  /*18f0*/  IMAD.MOV.U32 R7, RZ, RZ, R9 ;  /* 0x000000ffff077224 */ /* 0x000fce00078e0009 */
.L_x_15652:
[----:B------:R-:W-:Y:S05]  /*1900*/  BSYNC B1 ;  /* 0x0000000000017941 */ /* 0x000fea0003800000 */
.L_x_15651:
        /* <DEDUP_REMOVED lines=26> */
.L_x_15654:
[----:B------:R-:W-:Y:S05]  /*1ab0*/  BSYNC B1 ;  /* 0x0000000000017941 */ /* 0x000fea0003800000 */
.L_x_15653:
[----:B------:R-:W-:Y:S01]  /*1ac0*/  IADD3 R0, R14, 0x300, RZ ;  /* 0x000003000e007810 */ /* 0x000fe20007ffe0ff */
[----:B------:R-:W-:Y:S03]  /*1ad0*/  BSSY B1, `(.L_x_15655) ;  /* 0x0000019000017945 */ /* 0x000fe60003800000 */
        /* <DEDUP_REMOVED lines=24> */
.L_x_15656:
[----:B------:R-:W-:Y:S05]  /*1c60*/  BSYNC B1 ;  /* 0x0000000000017941 */ /* 0x000fea0003800000 */
.L_x_15655:
        /* <DEDUP_REMOVED lines=26> */
.L_x_15658:
[----:B------:R-:W-:Y:S05]  /*1e10*/  BSYNC B1 ;  /* 0x0000000000017941 */ /* 0x000fea0003800000 */
.L_x_15657:
        /* <DEDUP_REMOVED lines=22> */
.L_x_15661:
[----:B------:R-:W-:-:S13]  /*1f80*/  ISETP.GE.AND P0, PT, R14, R15, PT ;  /* 0x0000000f0e00720c */ /* 0x000fda0003f06270 */
[----:B------:R-:W-:Y:S05]  /*1f90*/  @P0 BRA `(.L_x_15663) ;  /* 0x0000000000300947 */ /* 0x000fea0003800000 */
[----:B-1----:R-:W1:Y:S01]  /*1fa0*/  LDC.64 R2, c[0x0][0x228] ;  /* 0x00008a00ff027b82 */ /* 0x002e620000000a00 */
[----:B0-----:R-:W-:Y:S02]  /*1fb0*/  IMAD.IADD R9, R38, 0x1, R14 ;  /* 0x0000000126097824 */ /* 0x001fe400078e020e */
[----:B------:R-:W-:Y:S02]  /*1fc0*/  VIADD R14, R14, 0x80 ;  /* 0x000000800e0e7836 */ /* 0x000fe40000000000 */
[----:B-1----:R-:W-:-:S05]  /*1fd0*/  IMAD.WIDE.U32 R2, R9, 0x8, R2 ;  /* 0x0000000809027825 */ /* 0x002fca00078e0002 */
[----:B------:R1:W-:Y:S02]  /*1fe0*/  STG.E.64 desc[UR4][R2.64], R4 ;  /* 0x0000000402007986 */ /* 0x0003e4000c101b04 */
.L_x_15662:
[----:B------:R-:W-:-:S13]  /*1ff0*/  ISETP.GE.AND P0, PT, R14, R15, PT ;  /* 0x0000000f0e00720c */ /* 0x000fda0003f06270 */
[----:B------:R-:W-:Y:S05]  /*2000*/  @P0 BRA `(.L_x_15664) ;  /* 0x0000000000340947 */ /* 0x000fea0003800000 */
[----:B-1----:R-:W1:Y:S01]  /*2010*/  LDC.64 R2, c[0x0][0x228] ;  /* 0x00008a00ff027b82 */ /* 0x002e620000000a00 */
[----:B------:R-:W-:Y:S01]  /*2020*/  IADD3 R5, R38, R14, RZ ;  /* 0x0000000e26057210 */ /* 0x000fe20007ffe0ff */
[----:B------:R-:W-:-:S04]  /*2030*/  VIADD R14, R14, 0x80 ;  /* 0x000000800e0e7836 */ /* 0x000fc80000000000 */
[----:B-1----:R-:W-:-:S05]  /*2040*/  IMAD.WIDE.U32 R2, R5, 0x8, R2 ;  /* 0x0000000805027825 */ /* 0x002fca00078e0002 */
[----:B------:R2:W-:Y:S02]  /*2050*/  STG.E.64 desc[UR4][R2.64], R6 ;  /* 0x0000000602007986 */ /* 0x0005e4000c101b04 */
.L_x_15663:
        /* <DEDUP_REMOVED lines=8> */
.L_x_15664:
[----:B------:R-:W-:Y:S05]  /*20e0*/  BSYNC B1 ;  /* 0x0000000000017941 */ /* 0x000fea0003800000 */
.L_x_15660:
[----:B------:R-:W-:-:S13]  /*20f0*/  ISETP.GE.AND P0, PT, R14, R15, PT ;  /* 0x0000000f0e00720c */ /* 0x000fda0003f06270 */
[----:B-12---:R-:W1:Y:S01]  /*2100*/  @!P0 LDC.64 R2, c[0x0][0x228] ;  /* 0x00008a00ff028b82 */ /* 0x006e620000000a00 */
[----:B------:R-:W-:Y:S01]  /*2110*/  @!P0 IADD3 R5, R38, R14, RZ ;  /* 0x0000000e26058210 */ /* 0x000fe20007ffe0ff */
[----:B------:R-:W-:-:S04]  /*2120*/  @!P0 VIADD R14, R14, 0x80 ;  /* 0x000000800e0e8836 */ /* 0x000fc80000000000 */
[----:B-1----:R-:W-:-:S05]  /*2130*/  @!P0 IMAD.WIDE.U32 R2, R5, 0x8, R2 ;  /* 0x0000000805028825 */ /* 0x002fca00078e0002 */
[----:B------:R3:W-:Y:S02]  /*2140*/  @!P0 STG.E.64 desc[UR4][R2.64], R12 ;  /* 0x0000000c02008986 */ /* 0x0007e4000c101b04 */
.L_x_15665:
[----:B------:R-:W-:Y:S05]  /*2150*/  BSYNC B0 ;  /* 0x0000000000007941 */ /* 0x000fea0003800000 */
.L_x_15659:
        /* <DEDUP_REMOVED lines=8> */
        .weak           $__internal_60_$__cuda_sm20_div_rn_f64_full
        .type           $__internal_60_$__cuda_sm20_div_rn_f64_full,@function
        .size           $__internal_60_$__cuda_sm20_div_rn_f64_full,(.L_x_19315 - $__internal_60_$__cuda_sm20_div_rn_f64_full)
$__internal_60_$__cuda_sm20_div_rn_f64_full:
[C---:B------:R-:W-:Y:S01]  /*21e0*/  FSETP.GEU.AND P0, PT, |R27|.reuse, 1.469367938527859385e-39, PT ;  /* 0x001000001b00780b */ /* 0x040fe20003f0e200 */
[----:B------:R-:W-:Y:S01]  /*21f0*/  IMAD.U32 R33, RZ, RZ, UR7 ;  /* 0x00000007ff217e24 */ /* 0x000fe2000f8e00ff */
[C---:B------:R-:W-:Y:S01]  /*2200*/  LOP3.LUT R28, R27.reuse, 0x800fffff, RZ, 0xc0, !PT ;  /* 0x800fffff1b1c7812 */ /* 0x040fe200078ec0ff */
[----:B------:R-:W-:Y:S01]  /*2210*/  IMAD.MOV.U32 R40, RZ, RZ, 0x1ca00000 ;  /* 0x1ca00000ff287424 */ /* 0x000fe200078e00ff */
[----:B------:R-:W-:Y:S01]  /*2220*/  MOV R8, 0x1 ;  /* 0x0000000100087802 */ /* 0x000fe20000000f00 */
[----:B------:R-:W-:Y:S01]  /*2230*/  IMAD.U32 R32, RZ, RZ, UR6 ;  /* 0x00000006ff207e24 */ /* 0x000fe2000f8e00ff */
[----:B------:R-:W-:Y:S01]  /*2240*/  LOP3.LUT R29, R28, 0x3ff00000, RZ, 0xfc, !PT ;  /* 0x3ff000001c1d7812 */ /* 0x000fe200078efcff */
[----:B------:R-:W-:Y:S01]  /*2250*/  IMAD.MOV.U32 R28, RZ, RZ, R26 ;  /* 0x000000ffff1c7224 */ /* 0x000fe200078e001a */
[----:B------:R-:W-:Y:S02]  /*2260*/  LOP3.LUT R34, R27, 0x7ff00000, RZ, 0xc0, !PT ;  /* 0x7ff000001b227812 */ /* 0x000fe400078ec0ff */
[----:B------:R-:W-:-:S03]  /*2270*/  LOP3.LUT R39, R33, 0x7ff00000, RZ, 0xc0, !PT ;  /* 0x7ff0000021277812 */ /* 0x000fc600078ec0ff */
[----:B------:R-:W-:Y:S01]  /*2280*/  @!P0 DMUL R28, R26, 8.98846567431157953865e+307 ;  /* 0x7fe000001a1c8828 */ /* 0x000fe20000000000 */
[----:B------:R-:W-:Y:S02]  /*2290*/  ISETP.GE.U32.AND P2, PT, R39, R34, PT ;  /* 0x000000222700720c */ /* 0x000fe40003f46070 */
[----:B------:R-:W-:-:S03]  /*22a0*/  MOV R35, R39 ;  /* 0x0000002700237202 */ /* 0x000fc60000000f00 */
[----:B------:R-:W0:Y:S02]  /*22b0*/  MUFU.RCP64H R9, R29 ;  /* 0x0000001d00097308 */ /* 0x000e240000001800 */
[----:B0-----:R-:W-:-:S08]  /*22c0*/  DFMA R24, R8, -R28, 1 ;  /* 0x3ff000000818742b */ /* 0x001fd0000000081c */
[----:B------:R-:W-:-:S08]  /*22d0*/  DFMA R24, R24, R24, R24 ;  /* 0x000000181818722b */ /* 0x000fd00000000018 */
[----:B------:R-:W-:Y:S01]  /*22e0*/  DFMA R8, R8, R24, R8 ;  /* 0x000000180808722b */ /* 0x000fe20000000008 */
[----:B------:R-:W-:Y:S02]  /*22f0*/  SEL R24, R40, 0x63400000, !P2 ;  /* 0x6340000028187807 */ /* 0x000fe40005000000 */
[----:B------:R-:W-:Y:S02]  /*2300*/  FSETP.GEU.AND P2, PT, |R33|, 1.469367938527859385e-39, PT ;  /* 0x001000002100780b */ /* 0x000fe40003f4e200 */
[----:B------:R-:W-:Y:S01]  /*2310*/  LOP3.LUT R25, R24, 0x800fffff, R33, 0xf8, !PT ;  /* 0x800fffff18197812 */ /* 0x000fe200078ef821 */
[----:B------:R-:W-:Y:S02]  /*2320*/  IMAD.MOV.U32 R24, RZ, RZ, R32 ;  /* 0x000000ffff187224 */ /* 0x000fe400078e0020 */
[----:B------:R-:W-:-:S08]  /*2330*/  DFMA R30, R8, -R28, 1 ;  /* 0x3ff00000081e742b */ /* 0x000fd0000000081c */
[----:B------:R-:W-:Y:S01]  /*2340*/  DFMA R30, R8, R30, R8 ;  /* 0x0000001e081e722b */ /* 0x000fe20000000008 */
[----:B------:R-:W-:Y:S10]  /*2350*/  @P2 BRA `(.L_x_15666) ;  /* 0x0000000000202947 */ /* 0x000ff40003800000 */
[----:B------:R-:W-:-:S04]  /*2360*/  LOP3.LUT R8, R27, 0x7ff00000, RZ, 0xc0, !PT ;  /* 0x7ff000001b087812 */ /* 0x000fc800078ec0ff */
[----:B------:R-:W-:-:S04]  /*2370*/  ISETP.GE.U32.AND P2, PT, R39, R8, PT ;  /* 0x000000082700720c */ /* 0x000fc80003f46070 */
[----:B------:R-:W-:-:S04]  /*2380*/  SEL R8, R40, 0x63400000, !P2 ;  /* 0x6340000028087807 */ /* 0x000fc80005000000 */
[----:B------:R-:W-:-:S04]  /*2390*/  LOP3.LUT R8, R8, 0x80000000, R33, 0xf8, !PT ;  /* 0x8000000008087812 */ /* 0x000fc800078ef821 */
[----:B------:R-:W-:Y:S01]  /*23a0*/  LOP3.LUT R9, R8, 0x100000, RZ, 0xfc, !PT ;  /* 0x0010000008097812 */ /* 0x000fe200078efcff */
[----:B------:R-:W-:-:S06]  /*23b0*/  IMAD.MOV.U32 R8, RZ, RZ, RZ ;  /* 0x000000ffff087224 */ /* 0x000fcc00078e00ff */
[----:B------:R-:W-:-:S10]  /*23c0*/  DFMA R24, R24, 2, -R8 ;  /* 0x400000001818782b */ /* 0x000fd40000000808 */
[----:B------:R-:W-:-:S07]  /*23d0*/  LOP3.LUT R35, R25, 0x7ff00000, RZ, 0xc0, !PT ;  /* 0x7ff0000019237812 */ /* 0x000fce00078ec0ff */
.L_x_15666:
[----:B------:R-:W-:Y:S01]  /*23e0*/  DMUL R8, R30, R24 ;  /* 0x000000181e087228 */ /* 0x000fe20000000000 */
[----:B------:R-:W-:Y:S01]  /*23f0*/  @!P0 LOP3.LUT R34, R29, 0x7ff00000, RZ, 0xc0, !PT ;  /* 0x7ff000001d228812 */ /* 0x000fe200078ec0ff */
[----:B------:R-:W-:Y:S06]  /*2400*/  BSSY B0, `(.L_x_15667) ;  /* 0x000003d000007945 */ /* 0x000fec0003800000 */
[----:B------:R-:W-:-:S08]  /*2410*/  DFMA R36, R8, -R28, R24 ;  /* 0x8000001c0824722b */ /* 0x000fd00000000018 */
[----:B------:R-:W-:Y:S01]  /*2420*/  DFMA R8, R30, R36, R8 ;  /* 0x000000241e08722b */ /* 0x000fe20000000008 */
        /* <DEDUP_REMOVED lines=34> */
.L_x_15668:
        /* <DEDUP_REMOVED lines=17> */
.L_x_15671:
[----:B------:R-:W-:-:S05]  /*2760*/  LOP3.LUT R30, R27, 0x80000, RZ, 0xfc, !PT ;  /* 0x000800001b1e7812 */ /* 0x000fca00078efcff */
[----:B------:R-:W-:Y:S01]  /*2770*/  IMAD.MOV.U32 R31, RZ, RZ, R30 ;  /* 0x000000ffff1f7224 */ /* 0x000fe200078e001e */
[----:B------:R-:W-:Y:S01]  /*2780*/  MOV R30, R26 ;  /* 0x0000001a001e7202 */ /* 0x000fe20000000f00 */
[----:B------:R-:W-:Y:S06]  /*2790*/  BRA `(.L_x_15669) ;  /* 0x00000000000c7947 */ /* 0x000fec0003800000 */
.L_x_15670:
[----:B------:R-:W-:-:S05]  /*27a0*/  LOP3.LUT R30, R33, 0x80000, RZ, 0xfc, !PT ;  /* 0x00080000211e7812 */ /* 0x000fca00078efcff */
[----:B------:R-:W-:Y:S02]  /*27b0*/  IMAD.MOV.U32 R31, RZ, RZ, R30 ;  /* 0x000000ffff1f7224 */ /* 0x000fe400078e001e */
[----:B------:R-:W-:-:S07]  /*27c0*/  IMAD.MOV.U32 R30, RZ, RZ, R32 ;  /* 0x000000ffff1e7224 */ /* 0x000fce00078e0020 */
.L_x_15669:
[----:B------:R-:W-:Y:S05]  /*27d0*/  BSYNC B0 ;  /* 0x0000000000007941 */ /* 0x000fea0003800000 */
.L_x_15667:
[----:B------:R-:W-:Y:S01]  /*27e0*/  IMAD.MOV.U32 R24, RZ, RZ, R0 ;  /* 0x000000ffff187224 */ /* 0x000fe200078e0000 */
[----:B------:R-:W-:Y:S01]  /*27f0*/  MOV R9, R31 ;  /* 0x0000001f00097202 */ /* 0x000fe20000000f00 */
[----:B------:R-:W-:Y:S02]  /*2800*/  IMAD.MOV.U32 R25, RZ, RZ, 0x0 ;  /* 0x00000000ff197424 */ /* 0x000fe400078e00ff */
[----:B------:R-:W-:Y:S02]  /*2810*/  IMAD.MOV.U32 R8, RZ, RZ, R30 ;  /* 0x000000ffff087224 */ /* 0x000fe400078e001e */
[----:B------:R-:W-:Y:S05]  /*2820*/  RET.REL.NODEC R24 `(_ZN2at6native29vectorized_elementwise_kernelILi2ENS0_13AUnaryFunctorIdddNS0_15binary_internal10DivFunctorIdEEEESt5arrayIPcLm2EEEEviT0_T1_) ;  /* 0xffffffd418f47950 */ /* 0x000fea0003c3ffff */
.L_x_15672:
        /* <DEDUP_REMOVED lines=13> */
.L_x_19315:


//--------------------- .text._ZN2at6native29vectorized_elementwise_kernelILi4ENS0_13AUnaryFunctorIdddNS0_15binary_internal10DivFunctorIdEEEESt5arrayIPcLm2EEEEviT0_T1_ --------------------------
	.section	.text._ZN2at6native29vectorized_elementwise_kernelILi4ENS0_13AUnaryFunctorIdddNS0_15binary_internal10DivFunctorIdEEEESt5arrayIPcLm2EEEEviT0_T1_,"ax",@progbits
	.align	128
        .global         _ZN2at6native29vectorized_elementwise_kernelILi4ENS0_13AUnaryFunctorIdddNS0_15binary_internal10DivFunctorIdEEEESt5arrayIPcLm2EEEEviT0_T1_
        .type           _ZN2at6native29vectorized_elementwise_kernelILi4ENS0_13AUnaryFunctorIdddNS0_15binary_internal10DivFunctorIdEEEESt5arrayIPcLm2EEEEviT0_T1_,@function
        .size           _ZN2at6native29vectorized_elementwise_kernelILi4ENS0_13AUnaryFunctorIdddNS0_15binary_internal10DivFunctorIdEEEESt5arrayIPcLm2EEEEviT0_T1_,(.L_x_19316 - _ZN2at6native29vectorized_elementwise_kernelILi4ENS0_13AUnaryFunctorIdddNS0_15binary_internal10DivFunctorIdEEEESt5arrayIPcLm2EEEEviT0_T1_)
        .other          _ZN2at6native29vectorized_elementwise_kernelILi4ENS0_13AUnaryFunctorIdddNS0_15binary_internal10DivFunctorIdEEEESt5arrayIPcLm2EEEEviT0_T1_,@"STO_CUDA_ENTRY STV_DEFAULT"
_ZN2at6native29vectorized_elementwise_kernelILi4ENS0_13AUnaryFunctorIdddNS0_15binary_internal10DivFunctorIdEEEESt5arrayIPcLm2EEEEviT0_T1_:
.text._ZN2at6native29vectorized_elementwise_kernelILi4ENS0_13AUnaryFunctorIdddNS0_15binary_internal10DivFunctorIdEEEESt5arrayIPcLm2EEEEviT0_T1_:
        /* <DEDUP_REMOVED lines=40> */
[----:B-----5:R-:W-:Y:S05]  /*0280*/  CALL.REL.NOINC `($__internal_61_$__cuda_sm20_div_rn_f64_full) ;  /* 0x0000001c00d47944 */ /* 0x020fea0003c00000 */
[----:B------:R-:W-:Y:S01]  /*0290*/  MOV R10, R8 ;  /* 0x00000008000a7202 */ /* 0x000fe20000000f00 */
[----:B------:R-:W-:-:S07]  /*02a0*/  IMAD.MOV.U32 R11, RZ, RZ, R9 ;  /* 0x000000ffff0b7224 */ /* 0x000fce00078e0009 */
.L_x_15675:
[----:B------:R-:W-:Y:S05]  /*02b0*/  BSYNC B1 ;  /* 0x0000000000017941 */ /* 0x000fea0003800000 */
.L_x_15674:
        /* <DEDUP_REMOVED lines=21> */
.L_x_15677:
[----:B------:R-:W-:Y:S05]  /*0410*/  BSYNC B1 ;  /* 0x0000000000017941 */ /* 0x000fea0003800000 */
.L_x_15676:
        /* <DEDUP_REMOVED lines=21> */
[----:B------:R-:W-:Y:S05]  /*0570*/  CALL.REL.NOINC `($__internal_61_$__cuda_sm20_div_rn_f64_full) ;  /* 0x0000001c00187944 */ /* 0x000fea0003c00000 */
[----:B------:R-:W-:Y:S02]  /*0580*/  IMAD.MOV.U32 R6, RZ, RZ, R8 ;  /* 0x000000ffff067224 */ /* 0x000fe400078e0008 */
[----:B------:R-:W-:-:S07]  /*0590*/  IMAD.MOV.U32 R7, RZ, RZ, R9 ;  /* 0x000000ffff077224 */ /* 0x000fce00078e0009 */
.L_x_15679:
[----:B------:R-:W-:Y:S05]  /*05a0*/  BSYNC B1 ;  /* 0x0000000000017941 */ /* 0x000fea0003800000 */
.L_x_15678:
        /* <DEDUP_REMOVED lines=20> */
[----:B------:R-:W-:Y:S05]  /*06f0*/  CALL.REL.NOINC `($__internal_61_$__cuda_sm20_div_rn_f64_full) ;  /* 0x0000001800b87944 */ /* 0x000fea0003c00000 */
[----:B------:R-:W-:Y:S02]  /*0700*/  IMAD.MOV.U32 R4, RZ, RZ, R8 ;  /* 0x000000ffff047224 */ /* 0x000fe400078e0008 */
[----:B------:R-:W-:-:S07]  /*0710*/  IMAD.MOV.U32 R5, RZ, RZ, R9 ;  /* 0x000000ffff057224 */ /* 0x000fce00078e0009 */
.L_x_15681:
[----:B------:R-:W-:Y:S05]  /*0720*/  BSYNC B1 ;  /* 0x0000000000017941 */ /* 0x000fea0003800000 */
.L_x_15680:
        /* <DEDUP_REMOVED lines=24> */
.L_x_15683:
[----:B------:R-:W-:Y:S05]  /*08b0*/  BSYNC B1 ;  /* 0x0000000000017941 */ /* 0x000fea0003800000 */
.L_x_15682:
        /* <DEDUP_REMOVED lines=21> */
.L_x_15685:
[----:B------:R-:W-:Y:S05]  /*0a10*/  BSYNC B1 ;  /* 0x0000000000017941 */ /* 0x000fea0003800000 */
.L_x_15684:
        /* <DEDUP_REMOVED lines=21> */
[----:B------:R-:W-:Y:S05]  /*0b70*/  CALL.REL.NOINC `($__internal_61_$__cuda_sm20_div_rn_f64_full) ;  /* 0x0000001400987944 */ /* 0x000fea0003c00000 */
[----:B------:R-:W-:Y:S02]  /*0b80*/  IMAD.MOV.U32 R6, RZ, RZ, R8 ;  /* 0x000000ffff067224 */ /* 0x000fe400078e0008 */
[----:B------:R-:W-:-:S07]  /*0b90*/  IMAD.MOV.U32 R7, RZ, RZ, R9 ;  /* 0x000000ffff077224 */ /* 0x000fce00078e0009 */
.L_x_15687:
[----:B------:R-:W-:Y:S05]  /*0ba0*/  BSYNC B1 ;  /* 0x0000000000017941 */ /* 0x000fea0003800000 */
.L_x_15686:
        /* <DEDUP_REMOVED lines=20> */
[----:B------:R-:W-:Y:S05]  /*0cf0*/  CALL.REL.NOINC `($__internal_61_$__cuda_sm20_div_rn_f64_full) ;  /* 0x0000001400387944 */ /* 0x000fea0003c00000 */
[----:B------:R-:W-:Y:S02]  /*0d00*/  IMAD.MOV.U32 R4, RZ, RZ, R8 ;  /* 0x000000ffff047224 */ /* 0x000fe400078e0008 */
[----:B------:R-:W-:-:S07]  /*0d10*/  IMAD.MOV.U32 R5, RZ, RZ, R9 ;  /* 0x000000ffff057224 */ /* 0x000fce00078e0009 */
.L_x_15689:
[----:B------:R-:W-:Y:S05]  /*0d20*/  BSYNC B1 ;  /* 0x0000000000017941 */ /* 0x000fea0003800000 */
.L_x_15688:
[----:B------:R-:W-:Y:S01]  /*0d30*/  STG.E.128 desc[UR4][R2.64+0x1010], R4 ;  /* 0x0010100402007986 */ /* 0x000fe2000c101d04 */
[----:B------:R-:W-:Y:S05]  /*0d40*/  EXIT ;  /* 0x000000000000794d */ /* 0x000fea0003800000 */
.L_x_15673:
        /* <DEDUP_REMOVED lines=76> */
[----:B------:R-:W-:Y:S05]  /*1210*/  CALL.REL.NOINC `($__internal_61_$__cuda_sm20_div_rn_f64_full) ;  /* 0x0000000c00f07944 */ /* 0x000fea0003c00000 */
[----:B------:R-:W-:Y:S01]  /*1220*/  MOV R22, R8 ;  /* 0x0000000800167202 */ /* 0x000fe20000000f00 */
[----:B------:R-:W-:-:S07]  /*1230*/  IMAD.MOV.U32 R23, RZ, RZ, R9 ;  /* 0x000000ffff177224 */ /* 0x000fce00078e0009 */
.L_x_15691:
[----:B------:R-:W-:Y:S05]  /*1240*/  BSYNC B1 ;  /* 0x0000000000017941 */ /* 0x000fea0003800000 */
.L_x_15690:
        /* <DEDUP_REMOVED lines=26> */
.L_x_15693:
[----:B------:R-:W-:Y:S05]  /*13f0*/  BSYNC B1 ;  /* 0x0000000000017941 */ /* 0x000fea0003800000 */
.L_x_15692:
        /* <DEDUP_REMOVED lines=23> */
[----:B------:R-:W-:Y:S05]  /*1570*/  CALL.REL.NOINC `($__internal_61_$__cuda_sm20_div_rn_f64_full) ;  /* 0x0000000c00187944 */ /* 0x000fea0003c00000 */
[----:B------:R-:W-:Y:S02]  /*1580*/  IMAD.MOV.U32 R2, RZ, RZ, R8 ;  /* 0x000000ffff027224 */ /* 0x000fe400078e0008 */
[----:B------:R-:W-:-:S07]  /*1590*/  IMAD.MOV.U32 R3, RZ, RZ, R9 ;  /* 0x000000ffff037224 */ /* 0x000fce00078e0009 */
.L_x_15695:
[----:B------:R-:W-:Y:S05]  /*15a0*/  BSYNC B1 ;  /* 0x0000000000017941 */ /* 0x000fea0003800000 */
.L_x_15694:
        /* <DEDUP_REMOVED lines=26> */
.L_x_15697:
[----:B------:R-:W-:Y:S05]  /*1750*/  BSYNC B1 ;  /* 0x0000000000017941 */ /* 0x000fea0003800000 */
.L_x_15696:
        /* <DEDUP_REMOVED lines=24> */
[----:B------:R-:W-:Y:S01]  /*18e0*/  MOV R6, R8 ;  /* 0x0000000800067202 */ /* 0x000fe20000000f00 */
[----:B------:R-:W-:-:S07]  /*18f0*/  IMAD.MOV.U32 R7, RZ, RZ, R9 ;  /* 0x000000ffff077224 */ /* 0x000fce00078e0009 */
.L_x_15699:
[----:B------:R-:W-:Y:S05]  /*1900*/  BSYNC B1 ;  /* 0x0000000000017941 */ /* 0x000fea0003800000 */
.L_x_15698:
        /* <DEDUP_REMOVED lines=26> */
.L_x_15701:
[----:B------:R-:W-:Y:S05]  /*1ab0*/  BSYNC B1 ;  /* 0x0000000000017941 */ /* 0x000fea0003800000 */
.L_x_15700:
        /* <DEDUP_REMOVED lines=26> */
.L_x_15703:
[----:B------:R-:W-:Y:S05]  /*1c60*/  BSYNC B1 ;  /* 0x0000000000017941 */ /* 0x000fea0003800000 */
.L_x_15702:
        /* <DEDUP_REMOVED lines=26> */
.L_x_15705:
[----:B------:R-:W-:Y:S05]  /*1e10*/  BSYNC B1 ;  /* 0x0000000000017941 */ /* 0x000fea0003800000 */
.L_x_15704:
        /* <DEDUP_REMOVED lines=22> */
.L_x_15708:
[----:B------:R-:W-:-:S13]  /*1f80*/  ISETP.GE.AND P0, PT, R14, R15, PT ;  /* 0x0000000f0e00720c */ /* 0x000fda0003f06270 */
[----:B------:R-:W-:Y:S05]  /*1f90*/  @P0 BRA `(.L_x_15710) ;  /* 0x0000000000300947 */ /* 0x000fea0003800000 */
[----:B-1----:R-:W1:Y:S01]  /*1fa0*/  LDC.64 R2, c[0x0][0x228] ;  /* 0x00008a00ff027b82 */ /* 0x002e620000000a00 */
[----:B0-----:R-:W-:Y:S02]  /*1fb0*/  IMAD.IADD R9, R38, 0x1, R14 ;  /* 0x0000000126097824 */ /* 0x001fe400078e020e */
[----:B------:R-:W-:Y:S02]  /*1fc0*/  VIADD R14, R14, 0x80 ;  /* 0x000000800e0e7836 */ /* 0x000fe40000000000 */
[----:B-1----:R-:W-:-:S05]  /*1fd0*/  IMAD.WIDE.U32 R2, R9, 0x8, R2 ;  /* 0x0000000809027825 */ /* 0x002fca00078e0002 */
[----:B------:R1:W-:Y:S02]  /*1fe0*/  STG.E.64 desc[UR4][R2.64], R4 ;  /* 0x0000000402007986 */ /* 0x0003e4000c101b04 */
.L_x_15709:
[----:B------:R-:W-:-:S13]  /*1ff0*/  ISETP.GE.AND P0, PT, R14, R15, PT ;  /* 0x0000000f0e00720c */ /* 0x000fda0003f06270 */
[----:B------:R-:W-:Y:S05]  /*2000*/  @P0 BRA `(.L_x_15711) ;  /* 0x0000000000340947 */ /* 0x000fea0003800000 */
[----:B-1----:R-:W1:Y:S01]  /*2010*/  LDC.64 R2, c[0x0][0x228] ;  /* 0x00008a00ff027b82 */ /* 0x002e620000000a00 */
[----:B------:R-:W-:Y:S01]  /*2020*/  IADD3 R5, R38, R14, RZ ;  /* 0x0000000e26057210 */ /* 0x000fe20007ffe0ff */
[----:B------:R-:W-:-:S04]  /*2030*/  VIADD R14, R14, 0x80 ;  /* 0x000000800e0e7836 */ /* 0x000fc80000000000 */
[----:B-1----:R-:W-:-:S05]  /*2040*/  IMAD.WIDE.U32 R2, R5, 0x8, R2 ;  /* 0x0000000805027825 */ /* 0x002fca00078e0002 */
[----:B------:R2:W-:Y:S02]  /*2050*/  STG.E.64 desc[UR4][R2.64], R6 ;  /* 0x0000000602007986 */ /* 0x0005e4000c101b04 */
.L_x_15710:
        /* <DEDUP_REMOVED lines=8> */
.L_x_15711:
[----:B------:R-:W-:Y:S05]  /*20e0*/  BSYNC B1 ;  /* 0x0000000000017941 */ /* 0x000fea0003800000 */
.L_x_15707:
[----:B------:R-:W-:-:S13]  /*20f0*/  ISETP.GE.AND P0, PT, R14, R15, PT ;  /* 0x0000000f0e00720c */ /* 0x000fda0003f06270 */
[----:B-12---:R-:W1:Y:S01]  /*2100*/  @!P0 LDC.64 R2, c[0x0][0x228] ;  /* 0x00008a00ff028b82 */ /* 0x006e620000000a00 */
[----:B------:R-:W-:Y:S01]  /*2110*/  @!P0 IADD3 R5, R38, R14, RZ ;  /* 0x0000000e26058210 */ /* 0x000fe20007ffe0ff */
[----:B------:R-:W-:-:S04]  /*2120*/  @!P0 VIADD R14, R14, 0x80 ;  /* 0x000000800e0e8836 */ /* 0x000fc80000000000 */
[----:B-1----:R-:W-:-:S05]  /*2130*/  @!P0 IMAD.WIDE.U32 R2, R5, 0x8, R2 ;  /* 0x0000000805028825 */ /* 0x002fca00078e0002 */
[----:B------:R3:W-:Y:S02]  /*2140*/  @!P0 STG.E.64 desc[UR4][R2.64], R12 ;  /* 0x0000000c02008986 */ /* 0x0007e4000c101b04 */
.L_x_15712:
[----:B------:R-:W-:Y:S05]  /*2150*/  BSYNC B0 ;  /* 0x0000000000007941 */ /* 0x000fea0003800000 */
.L_x_15706:
        /* <DEDUP_REMOVED lines=8> */
        .weak           $__internal_61_$__cuda_sm20_div_rn_f64_full
        .type           $__internal_61_$__cuda_sm20_div_rn_f64_full,@function
        .size           $__internal_61_$__cuda_sm20_div_rn_f64_full,(.L_x_19316 - $__internal_61_$__cuda_sm20_div_rn_f64_full)
$__internal_61_$__cuda_sm20_div_rn_f64_full:
        /* <DEDUP_REMOVED lines=32> */
.L_x_15713:
        /* <DEDUP_REMOVED lines=39> */
.L_x_15715:
        /* <DEDUP_REMOVED lines=17> */
.L_x_15718:
[----:B------:R-:W-:-:S05]  /*2760*/  LOP3.LUT R30, R27, 0x80000, RZ, 0xfc, !PT ;  /* 0x000800001b1e7812 */ /* 0x000fca00078efcff */
[----:B------:R-:W-:Y:S01]  /*2770*/  IMAD.MOV.U32 R31, RZ, RZ, R30 ;  /* 0x000000ffff1f7224 */ /* 0x000fe200078e001e */
[----:B------:R-:W-:Y:S01]  /*2780*/  MOV R30, R26 ;  /* 0x0000001a001e7202 */ /* 0x000fe20000000f00 */
[----:B------:R-:W-:Y:S06]  /*2790*/  BRA `(.L_x_15716) ;  /* 0x00000000000c7947 */ /* 0x000fec0003800000 */
.L_x_15717:
[----:B------:R-:W-:-:S05]  /*27a0*/  LOP3.LUT R30, R33, 0x80000, RZ, 0xfc, !PT ;  /* 0x00080000211e7812 */ /* 0x000fca00078efcff */
[----:B------:R-:W-:Y:S02]  /*27b0*/  IMAD.MOV.U32 R31, RZ, RZ, R30 ;  /* 0x000000ffff1f7224 */ /* 0x000fe400078e001e */
[----:B------:R-:W-:-:S07]  /*27c0*/  IMAD.MOV.U32 R30, RZ, RZ, R32 ;  /* 0x000000ffff1e7224 */ /* 0x000fce00078e0020 */
.L_x_15716:
[----:B------:R-:W-:Y:S05]  /*27d0*/  BSYNC B0 ;  /* 0x0000000000007941 */ /* 0x000fea0003800000 */
.L_x_15714:
[----:B------:R-:W-:Y:S01]  /*27e0*/  IMAD.MOV.U32 R24, RZ, RZ, R0 ;  /* 0x000000ffff187224 */ /* 0x000fe200078e0000 */
[----:B------:R-:W-:Y:S01]  /*27f0*/  MOV R9, R31 ;  /* 0x0000001f00097202 */ /* 0x000fe20000000f00 */
[----:B------:R-:W-:Y:S02]  /*2800*/  IMAD.MOV.U32 R25, RZ, RZ, 0x0 ;  /* 0x00000000ff197424 */ /* 0x000fe400078e00ff */
[----:B------:R-:W-:Y:S02]  /*2810*/  IMAD.MOV.U32 R8, RZ, RZ, R30 ;  /* 0x000000ffff087224 */ /* 0x000fe400078e001e */
[----:B------:R-:W-:Y:S05]  /*2820*/  RET.REL.NODEC R24 `(_ZN2at6native29vectorized_elementwise_kernelILi4ENS0_13AUnaryFunctorIdddNS0_15binary_internal10DivFunctorIdEEEESt5arrayIPcLm2EEEEviT0_T1_) ;  /* 0xffffffd418f47950 */ /* 0x000fea0003c3ffff */
.L_x_15719:
        /* <DEDUP_REMOVED lines=13> */
.L_x_19316:


//--------------------- .text._ZN2at6native29vectorized_elementwise_kernelILi8ENS0_13AUnaryFunctorIdddNS0_15binary_internal10DivFunctorIdEEEESt5arrayIPcLm2EEEEviT0_T1_ --------------------------
	.section	.text._ZN2at6native29vectorized_elementwise_kernelILi8ENS0_13AUnaryFunctorIdddNS0_15binary_internal10DivFunctorIdEEEESt5arrayIPcLm2EEEEviT0_T1_,"ax",@progbits
	.align	128
        .global         _ZN2at6native29vectorized_elementwise_kernelILi8ENS0_13AUnaryFunctorIdddNS0_15binary_internal10DivFunctorIdEEEESt5arrayIPcLm2EEEEviT0_T1_
        .type           _ZN2at6native29vectorized_elementwise_kernelILi8ENS0_13AUnaryFunctorIdddNS0_15binary_internal10DivFunctorIdEEEESt5arrayIPcLm2EEEEviT0_T1_,@function
        .size           _ZN2at6native29vectorized_elementwise_kernelILi8ENS0_13AUnaryFunctorIdddNS0_15binary_internal10DivFunctorIdEEEESt5arrayIPcLm2EEEEviT0_T1_,(.L_x_19317 - _ZN2at6native29vectorized_elementwise_kernelILi8ENS0_13AUnaryFunctorIdddNS0_15binary_internal10DivFunctorIdEEEESt5arrayIPcLm2EEEEviT0_T1_)
        .other          _ZN2at6native29vectorized_elementwise_kernelILi8ENS0_13AUnaryFunctorIdddNS0_15binary_internal10DivFunctorIdEEEESt5arrayIPcLm2EEEEviT0_T1_,@"STO_CUDA_ENTRY STV_DEFAULT"
_ZN2at6native29vectorized_elementwise_kernelILi8ENS0_13AUnaryFunctorIdddNS0_15binary_internal10DivFunctorIdEEEESt5arrayIPcLm2EEEEviT0_T1_:
.text._ZN2at6native29vectorized_elementwise_kernelILi8ENS0_13AUnaryFunctorIdddNS0_15binary_internal10DivFunctorIdEEEESt5arrayIPcLm2EEEEviT0_T1_:
        /* <DEDUP_REMOVED lines=40> */
[----:B-----5:R-:W-:Y:S05]  /*0280*/  CALL.REL.NOINC `($__internal_62_$__cuda_sm20_div_rn_f64_full) ;  /* 0x0000001c00d47944 */ /* 0x020fea0003c00000 */
[----:B------:R-:W-:Y:S01]  /*0290*/  MOV R10, R8 ;  /* 0x00000008000a7202 */ /* 0x000fe20000000f00 */
[----:B------:R-:W-:-:S07]  /*02a0*/  IMAD.MOV.U32 R11, RZ, RZ, R9 ;  /* 0x000000ffff0b7224 */ /* 0x000fce00078e0009 */
.L_x_15722:
[----:B------:R-:W-:Y:S05]  /*02b0*/  BSYNC B1 ;  /* 0x0000000000017941 */ /* 0x000fea0003800000 */
.L_x_15721:
        /* <DEDUP_REMOVED lines=21> */
.L_x_15724:
[----:B------:R-:W-:Y:S05]  /*0410*/  BSYNC B1 ;  /* 0x0000000000017941 */ /* 0x000fea0003800000 */
.L_x_15723:
        /* <DEDUP_REMOVED lines=21> */
[----:B------:R-:W-:Y:S05]  /*0570*/  CALL.REL.NOINC `($__internal_62_$__cuda_sm20_div_rn_f64_full) ;  /* 0x0000001c00187944 */ /* 0x000fea0003c00000 */
[----:B------:R-:W-:Y:S02]  /*0580*/  IMAD.MOV.U32 R6, RZ, RZ, R8 ;  /* 0x000000ffff067224 */ /* 0x000fe400078e0008 */
[----:B------:R-:W-:-:S07]  /*0590*/  IMAD.MOV.U32 R7, RZ, RZ, R9 ;  /* 0x000000ffff077224 */ /* 0x000fce00078e0009 */
.L_x_15726:
[----:B------:R-:W-:Y:S05]  /*05a0*/  BSYNC B1 ;  /* 0x0000000000017941 */ /* 0x000fea0003800000 */
.L_x_15725:
        /* <DEDUP_REMOVED lines=20> */
[----:B------:R-:W-:Y:S05]  /*06f0*/  CALL.REL.NOINC `($__internal_62_$__cuda_sm20_div_rn_f64_full) ;  /* 0x0000001800b87944 */ /* 0x000fea0003c00000 */
[----:B------:R-:W-:Y:S02]  /*0700*/  IMAD.MOV.U32 R4, RZ, RZ, R8 ;  /* 0x000000ffff047224 */ /* 0x000fe400078e0008 */
[----:B------:R-:W-:-:S07]  /*0710*/  IMAD.MOV.U32 R5, RZ, RZ, R9 ;  /* 0x000000ffff057224 */ /* 0x000fce00078e0009 */
.L_x_15728:
[----:B------:R-:W-:Y:S05]  /*0720*/  BSYNC B1 ;  /* 0x0000000000017941 */ /* 0x000fea0003800000 */
.L_x_15727:
        /* <DEDUP_REMOVED lines=24> */
.L_x_15730:
[----:B------:R-:W-:Y:S05]  /*08b0*/  BSYNC B1 ;  /* 0x0000000000017941 */ /* 0x000fea0003800000 */
.L_x_15729:
        /* <DEDUP_REMOVED lines=21> */
.L_x_15732:
[----:B------:R-:W-:Y:S05]  /*0a10*/  BSYNC B1 ;  /* 0x0000000000017941 */ /* 0x000fea0003800000 */
.L_x_15731:
        /* <DEDUP_REMOVED lines=21> */
[----:B------:R-:W-:Y:S05]  /*0b70*/  CALL.REL.NOINC `($__internal_62_$__cuda_sm20_div_rn_f64_full) ;  /* 0x0000001400987944 */ /* 0x000fea0003c00000 */
[----:B------:R-:W-:Y:S02]  /*0b80*/  IMAD.MOV.U32 R6, RZ, RZ, R8 ;  /* 0x000000ffff067224 */ /* 0x000fe400078e0008 */
[----:B------:R-:W-:-:S07]  /*0b90*/  IMAD.MOV.U32 R7, RZ, RZ, R9 ;  /* 0x000000ffff077224 */ /* 0x000fce00078e0009 */
.L_x_15734:
[----:B------:R-:W-:Y:S05]  /*0ba0*/  BSYNC B1 ;  /* 0x0000000000017941 */ /* 0x000fea0003800000 */
.L_x_15733:
        /* <DEDUP_REMOVED lines=20> */
[----:B------:R-:W-:Y:S05]  /*0cf0*/  CALL.REL.NOINC `($__internal_62_$__cuda_sm20_div_rn_f64_full) ;  /* 0x0000001400387944 */ /* 0x000fea0003c00000 */
[----:B------:R-:W-:Y:S02]  /*0d00*/  IMAD.MOV.U32 R4, RZ, RZ, R8 ;  /* 0x000000ffff047224 */ /* 0x000fe400078e0008 */
[----:B------:R-:W-:-:S07]  /*0d10*/  IMAD.MOV.U32 R5, RZ, RZ, R9 ;  /* 0x000000ffff057224 */ /* 0x000fce00078e0009 */
.L_x_15736:
[----:B------:R-:W-:Y:S05]  /*0d20*/  BSYNC B1 ;  /* 0x0000000000017941 */ /* 0x000fea0003800000 */
.L_x_15735:
[----:B------:R-:W-:Y:S01]  /*0d30*/  STG.E.128 desc[UR4][R2.64+0x30], R4 ;  /* 0x0000300402007986 */ /* 0x000fe2000c101d04 */
[----:B------:R-:W-:Y:S05]  /*0d40*/  EXIT ;  /* 0x000000000000794d */ /* 0x000fea0003800000 */
.L_x_15720:
        /* <DEDUP_REMOVED lines=76> */
[----:B------:R-:W-:Y:S05]  /*1210*/  CALL.REL.NOINC `($__internal_62_$__cuda_sm20_div_rn_f64_full) ;  /* 0x0000000c00f07944 */ /* 0x000fea0003c00000 */
[----:B------:R-:W-:Y:S01]  /*1220*/  MOV R22, R8 ;  /* 0x0000000800167202 */ /* 0x000fe20000000f00 */
[----:B------:R-:W-:-:S07]  /*1230*/  IMAD.MOV.U32 R23, RZ, RZ, R9 ;  /* 0x000000ffff177224 */ /* 0x000fce00078e0009 */
.L_x_15738:
[----:B------:R-:W-:Y:S05]  /*1240*/  BSYNC B1 ;  /* 0x0000000000017941 */ /* 0x000fea0003800000 */
.L_x_15737:
        /* <DEDUP_REMOVED lines=26> */
.L_x_15740:
[----:B------:R-:W-:Y:S05]  /*13f0*/  BSYNC B1 ;  /* 0x0000000000017941 */ /* 0x000fea0003800000 */
.L_x_15739:
        /* <DEDUP_REMOVED lines=23> */
[----:B------:R-:W-:Y:S05]  /*1570*/  CALL.REL.NOINC `($__internal_62_$__cuda_sm20_div_rn_f64_full) ;  /* 0x0000000c00187944 */ /* 0x000fea0003c00000 */
[----:B------:R-:W-:Y:S02]  /*1580*/  IMAD.MOV.U32 R2, RZ, RZ, R8 ;  /* 0x000000ffff027224 */ /* 0x000fe400078e0008 */
[----:B------:R-:W-:-:S07]  /*1590*/  IMAD.MOV.U32 R3, RZ, RZ, R9 ;  /* 0x000000ffff037224 */ /* 0x000fce00078e0009 */
.L_x_15742:
[----:B------:R-:W-:Y:S05]  /*15a0*/  BSYNC B1 ;  /* 0x0000000000017941 */ /* 0x000fea0003800000 */
.L_x_15741:
        /* <DEDUP_REMOVED lines=26> */
.L_x_15744:
[----:B------:R-:W-:Y:S05]  /*1750*/  BSYNC B1 ;  /* 0x0000000000017941 */ /* 0x000fea0003800000 */
.L_x_15743:
        /* <DEDUP_REMOVED lines=24> */
[----:B------:R-:W-:Y:S01]  /*18e0*/  MOV R6, R8 ;  /* 0x0000000800067202 */ /* 0x000fe20000000f00 */
[----:B------:R-:W-:-:S07]  /*18f0*/  IMAD.MOV.U32 R7, RZ, RZ, R9 ;  /* 0x000000ffff077224 */ /* 0x000fce00078e0009 */
.L_x_15746:
[----:B------:R-:W-:Y:S05]  /*1900*/  BSYNC B1 ;  /* 0x0000000000017941 */ /* 0x000fea0003800000 */
.L_x_15745:
        /* <DEDUP_REMOVED lines=26> */
.L_x_15748:
[----:B------:R-:W-:Y:S05]  /*1ab0*/  BSYNC B1 ;  /* 0x0000000000017941 */ /* 0x000fea0003800000 */
.L_x_15747:
        /* <DEDUP_REMOVED lines=26> */
.L_x_15750:
[----:B------:R-:W-:Y:S05]  /*1c60*/  BSYNC B1 ;  /* 0x0000000000017941 */ /* 0x000fea0003800000 */
.L_x_15749:
        /* <DEDUP_REMOVED lines=26> */
.L_x_15752:
[----:B------:R-:W-:Y:S05]  /*1e10*/  BSYNC B1 ;  /* 0x0000000000017941 */ /* 0x000fea0003800000 */
.L_x_15751:
        /* <DEDUP_REMOVED lines=22> */
.L_x_15755:
[----:B------:R-:W-:-:S13]  /*1f80*/  ISETP.GE.AND P0, PT, R14, R15, PT ;  /* 0x0000000f0e00720c */ /* 0x000fda0003f06270 */
[----:B------:R-:W-:Y:S05]  /*1f90*/  @P0 BRA `(.L_x_15757) ;  /* 0x0000000000300947 */ /* 0x000fea0003800000 */
[----:B-1----:R-:W1:Y:S01]  /*1fa0*/  LDC.64 R2, c[0x0][0x228] ;  /* 0x00008a00ff027b82 */ /* 0x002e620000000a00 */
[----:B0-----:R-:W-:Y:S02]  /*1fb0*/  IMAD.IADD R9, R38, 0x1, R14 ;  /* 0x0000000126097824 */ /* 0x001fe400078e020e */
[----:B------:R-:W-:Y:S02]  /*1fc0*/  VIADD R14, R14, 0x80 ;  /* 0x000000800e0e7836 */ /* 0x000fe40000000000 */
[----:B-1----:R-:W-:-:S05]  /*1fd0*/  IMAD.WIDE.U32 R2, R9, 0x8, R2 ;  /* 0x0000000809027825 */ /* 0x002fca00078e0002 */
[----:B------:R1:W-:Y:S02]  /*1fe0*/  STG.E.64 desc[UR4][R2.64], R4 ;  /* 0x0000000402007986 */ /* 0x0003e4000c101b04 */
.L_x_15756:
[----:B------:R-:W-:-:S13]  /*1ff0*/  ISETP.GE.AND P0, PT, R14, R15, PT ;  /* 0x0000000f0e00720c */ /* 0x000fda0003f06270 */
[----:B------:R-:W-:Y:S05]  /*2000*/  @P0 BRA `(.L_x_15758) ;  /* 0x0000000000340947 */ /* 0x000fea0003800000 */
[----:B-1----:R-:W1:Y:S01]  /*2010*/  LDC.64 R2, c[0x0][0x228] ;  /* 0x00008a00ff027b82 */ /* 0x002e620000000a00 */
[----:B------:R-:W-:Y:S01]  /*2020*/  IADD3 R5, R38, R14, RZ ;  /* 0x0000000e26057210 */ /* 0x000fe20007ffe0ff */
[----:B------:R-:W-:-:S04]  /*2030*/  VIADD R14, R14, 0x80 ;  /* 0x000000800e0e7836 */ /* 0x000fc80000000000 */
[----:B-1----:R-:W-:-:S05]  /*2040*/  IMAD.WIDE.U32 R2, R5, 0x8, R2 ;  /* 0x0000000805027825 */ /* 0x002fca00078e0002 */
[----:B------:R2:W-:Y:S02]  /*2050*/  STG.E.64 desc[UR4][R2.64], R6 ;  /* 0x0000000602007986 */ /* 0x0005e4000c101b04 */
.L_x_15757:
        /* <DEDUP_REMOVED lines=8> */
.L_x_15758:
[----:B------:R-:W-:Y:S05]  /*20e0*/  BSYNC B1 ;  /* 0x0000000000017941 */ /* 0x000fea0003800000 */
.L_x_15754:
[----:B------:R-:W-:-:S13]  /*20f0*/  ISETP.GE.AND P0, PT, R14, R15, PT ;  /* 0x0000000f0e00720c */ /* 0x000fda0003f06270 */
[----:B-12---:R-:W1:Y:S01]  /*2100*/  @!P0 LDC.64 R2, c[0x0][0x228] ;  /* 0x00008a00ff028b82 */ /* 0x006e620000000a00 */
[----:B------:R-:W-:Y:S01]  /*2110*/  @!P0 IADD3 R5, R38, R14, RZ ;  /* 0x0000000e26058210 */ /* 0x000fe20007ffe0ff */
[----:B------:R-:W-:-:S04]  /*2120*/  @!P0 VIADD R14, R14, 0x80 ;  /* 0x000000800e0e8836 */ /* 0x000fc80000000000 */
[----:B-1----:R-:W-:-:S05]  /*2130*/  @!P0 IMAD.WIDE.U32 R2, R5, 0x8, R2 ;  /* 0x0000000805028825 */ /* 0x002fca00078e0002 */
[----:B------:R3:W-:Y:S02]  /*2140*/  @!P0 STG.E.64 desc[UR4][R2.64], R12 ;  /* 0x0000000c02008986 */ /* 0x0007e4000c101b04 */
.L_x_15759:
[----:B------:R-:W-:Y:S05]  /*2150*/  BSYNC B0 ;  /* 0x0000000000007941 */ /* 0x000fea0003800000 */
.L_x_15753:
        /* <DEDUP_REMOVED lines=8> */
        .weak           $__internal_62_$__cuda_sm20_div_rn_f64_full
        .type           $__internal_62_$__cuda_sm20_div_rn_f64_full,@function
        .size           $__internal_62_$__cuda_sm20_div_rn_f64_full,(.L_x_19317 - $__internal_62_$__cuda_sm20_div_rn_f64_full)
$__internal_62_$__cuda_sm20_div_rn_f64_full:
        /* <DEDUP_REMOVED lines=32> */
.L_x_15760:
        /* <DEDUP_REMOVED lines=39> */
.L_x_15762:
        /* <DEDUP_REMOVED lines=17> */
.L_x_15765:
[----:B------:R-:W-:-:S05]  /*2760*/  LOP3.LUT R30, R27, 0x80000, RZ, 0xfc, !PT ;  /* 0x000800001b1e7812 */ /* 0x000fca00078efcff */
[----:B------:R-:W-:Y:S01]  /*2770*/  IMAD.MOV.U32 R31, RZ, RZ, R30 ;  /* 0x000000ffff1f7224 */ /* 0x000fe200078e001e */
[----:B------:R-:W-:Y:S01]  /*2780*/  MOV R30, R26 ;  /* 0x0000001a001e7202 */ /* 0x000fe20000000f00 */
[----:B------:R-:W-:Y:S06]  /*2790*/  BRA `(.L_x_15763) ;  /* 0x00000000000c7947 */ /* 0x000fec0003800000 */
.L_x_15764:
[----:B------:R-:W-:-:S05]  /*27a0*/  LOP3.LUT R30, R33, 0x80000, RZ, 0xfc, !PT ;  /* 0x00080000211e7812 */ /* 0x000fca00078efcff */
[----:B------:R-:W-:Y:S02]  /*27b0*/  IMAD.MOV.U32 R31, RZ, RZ, R30 ;  /* 0x000000ffff1f7224 */ /* 0x000fe400078e001e */
[----:B------:R-:W-:-:S07]  /*27c0*/  IMAD.MOV.U32 R30, RZ, RZ, R32 ;  /* 0x000000ffff1e7224 */ /* 0x000fce00078e0020 */
.L_x_15763:
[----:B------:R-:W-:Y:S05]  /*27d0*/  BSYNC B0 ;  /* 0x0000000000007941 */ /* 0x000fea0003800000 */
.L_x_15761:
[----:B------:R-:W-:Y:S01]  /*27e0*/  IMAD.MOV.U32 R24, RZ, RZ, R0 ;  /* 0x000000ffff187224 */ /* 0x000fe200078e0000 */
[----:B------:R-:W-:Y:S01]  /*27f0*/  MOV R9, R31 ;  /* 0x0000001f00097202 */ /* 0x000fe20000000f00 */
[----:B------:R-:W-:Y:S02]  /*2800*/  IMAD.MOV.U32 R25, RZ, RZ, 0x0 ;  /* 0x00000000ff197424 */ /* 0x000fe400078e00ff */
[----:B------:R-:W-:Y:S02]  /*2810*/  IMAD.MOV.U32 R8, RZ, RZ, R30 ;  /* 0x000000ffff087224 */ /* 0x000fe400078e001e */
[----:B------:R-:W-:Y:S05]  /*2820*/  RET.REL.NODEC R24 `(_ZN2at6native29vectorized_elementwise_kernelILi8ENS0_13AUnaryFunctorIdddNS0_15binary_internal10DivFunctorIdEEEESt5arrayIPcLm2EEEEviT0_T1_) ;  /* 0xffffffd418f47950 */ /* 0x000fea0003c3ffff */
.L_x_15766:
        /* <DEDUP_REMOVED lines=13> */
.L_x_19317:


//--------------------- .text._ZN2at6native18elementwise_kernelILi128ELi4EZNS0_15gpu_kernel_implINS0_13BUnaryFunctorIN3c108BFloat16ES5_S5_NS0_15binary_internal10MulFunctorIfEEEEEEvRNS_18TensorIteratorBaseERKT_EUliE_EEviT1_ --------------------------
	.section	.text._ZN2at6native18elementwise_kernelILi128ELi4EZNS0_15gpu_kernel_implINS0_13BUnaryFunctorIN3c108BFloat16ES5_S5_NS0_15binary_internal10MulFunctorIfEEEEEEvRNS_18TensorIteratorBaseERKT_EUliE_EEviT1_,"ax",@progbits
	.align	128
        .global         _ZN2at6native18elementwise_kernelILi128ELi4EZNS0_15gpu_kernel_implINS0_13BUnaryFunctorIN3c108BFloat16ES5_S5_NS0_15binary_internal10MulFunctorIfEEEEEEvRNS_18TensorIteratorBaseERKT_EUliE_EEviT1_
        .type           _ZN2at6native18elementwise_kernelILi128ELi4EZNS0_15gpu_kernel_implINS0_13BUnaryFunctorIN3c108BFloat16ES5_S5_NS0_15binary_internal10MulFunctorIfEEEEEEvRNS_18TensorIteratorBaseERKT_EUliE_EEviT1_,@function
        .size           _ZN2at6native18elementwise_kernelILi128ELi4EZNS0_15gpu_kernel_implINS0_13BUnaryFunctorIN3c108BFloat16ES5_S5_NS0_15binary_internal10MulFunctorIfEEEEEEvRNS_18TensorIteratorBaseERKT_EUliE_EEviT1_,(.L_x_19444 - _ZN2at6native18elementwise_kernelILi128ELi4EZNS0_15gpu_kernel_implINS0_13BUnaryFunctorIN3c108BFloat16ES5_S5_NS0_15binary_internal10MulFunctorIfEEEEEEvRNS_18TensorIteratorBaseERKT_EUliE_EEviT1_)
        .other          _ZN2at6native18elementwise_kernelILi128ELi4EZNS0_15gpu_kernel_implINS0_13BUnaryFunctorIN3c108BFloat16ES5_S5_NS0_15binary_internal10MulFunctorIfEEEEEEvRNS_18TensorIteratorBaseERKT_EUliE_EEviT1_,@"STO_CUDA_ENTRY STV_DEFAULT"
_ZN2at6native18elementwise_kernelILi128ELi4EZNS0_15gpu_kernel_implINS0_13BUnaryFunctorIN3c108BFloat16ES5_S5_NS0_15binary_internal10MulFunctorIfEEEEEEvRNS_18TensorIteratorBaseERKT_EUliE_EEviT1_:
.text._ZN2at6native18elementwise_kernelILi128ELi4EZNS0_15gpu_kernel_implINS0_13BUnaryFunctorIN3c108BFloat16ES5_S5_NS0_15binary_internal10MulFunctorIfEEEEEEvRNS_18TensorIteratorBaseERKT_EUliE_EEviT1_:
        /* <DEDUP_REMOVED lines=314> */
.L_x_15769:
        /* <DEDUP_REMOVED lines=22> */
.L_x_15773:
[----:B------:R-:W2:Y:S02]  /*1500*/  LDG.E.U8 R2, desc[UR36][R2.64] ;  /* 0x0000002402027981 */ /* 0x000ea4000c1e1100 */
[----:B--2---:R-:W-:-:S04]  /*1510*/  I2FP.F32.U32 R0, R2 ;  /* 0x0000000200007245 */ /* 0x004fc80000201000 */
[----:B------:R-:W-:Y:S01]  /*1520*/  F2FP.BF16.F32.PACK_AB R0, RZ, R0 ;  /* 0x00000000ff00723e */ /* 0x000fe200000010ff */
[----:B------:R-:W-:Y:S06]  /*1530*/  BRA `(.L_x_15775) ;  /* 0x0000000c00907947 */ /* 0x000fec0003800000 */
.L_x_15772:
        /* <DEDUP_REMOVED lines=10> */
.L_x_15777:
[----:B------:R-:W2:Y:S02]  /*15e0*/  LDG.E R2, desc[UR36][R2.64] ;  /* 0x0000002402027981 */ /* 0x000ea4000c1e1900 */
[----:B--2---:R-:W-:-:S04]  /*15f0*/  I2FP.F32.S32 R0, R2 ;  /* 0x0000000200007245 */ /* 0x004fc80000201400 */
[----:B------:R-:W-:Y:S01]  /*1600*/  F2FP.BF16.F32.PACK_AB R0, RZ, R0 ;  /* 0x00000000ff00723e */ /* 0x000fe200000010ff */
[----:B------:R-:W-:Y:S06]  /*1610*/  BRA `(.L_x_15775) ;  /* 0x0000000c00587947 */ /* 0x000fec0003800000 */
.L_x_15776:
[----:B------:R-:W2:Y:S02]  /*1620*/  LDG.E.U16 R2, desc[UR36][R2.64] ;  /* 0x0000002402027981 */ /* 0x000ea4000c1e1500 */
[----:B--2---:R-:W0:Y:S02]  /*1630*/  I2F.S16 R0, R2 ;  /* 0x0000000200007306 */ /* 0x004e240000101400 */
[----:B0-----:R-:W-:Y:S01]  /*1640*/  F2FP.BF16.F32.PACK_AB R0, RZ, R0 ;  /* 0x00000000ff00723e */ /* 0x001fe200000010ff */
[----:B------:R-:W-:Y:S06]  /*1650*/  BRA `(.L_x_15775) ;  /* 0x0000000c00487947 */ /* 0x000fec0003800000 */
.L_x_15771:
        /* <DEDUP_REMOVED lines=9> */
.L_x_15779:
[----:B------:R-:W2:Y:S02]  /*16f0*/  LDG.E.U16 R0, desc[UR36][R2.64] ;  /* 0x0000002402007981 */ /* 0x000ea4000c1e1500 */
[----:B--2---:R-:W-:-:S05]  /*1700*/  HADD2.F32 R0, -RZ, R0.H0_H0 ;  /* 0x20000000ff007230 */ /* 0x004fca0000004100 */
[----:B------:R-:W-:Y:S01]  /*1710*/  F2FP.BF16.F32.PACK_AB R0, RZ, R0 ;  /* 0x00000000ff00723e */ /* 0x000fe200000010ff */
[----:B------:R-:W-:Y:S06]  /*1720*/  BRA `(.L_x_15775) ;  /* 0x0000000c00147947 */ /* 0x000fec0003800000 */
.L_x_15778:
        /* <DEDUP_REMOVED lines=9> */
.L_x_15781:
[----:B------:R-:W2:Y:S02]  /*17c0*/  LDG.E.U16 R2, desc[UR36][R2.64] ;  /* 0x0000002402027981 */ /* 0x000ea4000c1e1500 */
[----:B--2---:R-:W-:-:S05]  /*17d0*/  HADD2.F32 R0, -RZ, R2.H0_H0 ;  /* 0x20000002ff007230 */ /* 0x004fca0000004100 */
[----:B------:R-:W-:Y:S01]  /*17e0*/  F2FP.BF16.F32.PACK_AB R0, RZ, R0 ;  /* 0x00000000ff00723e */ /* 0x000fe200000010ff */
[----:B------:R-:W-:Y:S06]  /*17f0*/  BRA `(.L_x_15775) ;  /* 0x0000000800e07947 */ /* 0x000fec0003800000 */
.L_x_15780:
        /* <DEDUP_REMOVED lines=8> */
.L_x_15770:
        /* <DEDUP_REMOVED lines=13> */
.L_x_15784:
        /* <DEDUP_REMOVED lines=8> */
.L_x_15783:
        /* <DEDUP_REMOVED lines=28> */
.L_x_15786:
        /* <DEDUP_REMOVED lines=15> */
.L_x_15785:
[----:B------:R0:W5:Y:S01]  /*1c80*/  LDG.E.U16 R0, desc[UR36][R2.64] ;  /* 0x0000002402007981 */ /* 0x000162000c1e1500 */
[----:B------:R-:W-:Y:S05]  /*1c90*/  BRA `(.L_x_15775) ;  /* 0x0000000400b87947 */ /* 0x000fea0003800000 */
.L_x_15782:
        /* <DEDUP_REMOVED lines=12> */
.L_x_15789:
        /* <DEDUP_REMOVED lines=21> */
.L_x_15793:
[----:B------:R-:W-:Y:S05]  /*1eb0*/  BSYNC B1 ;  /* 0x0000000000017941 */ /* 0x000fea0003800000 */
.L_x_15792:
[----:B------:R-:W-:Y:S01]  /*1ec0*/  LEA R3, R0, 0x3b800000, 0x17 ;  /* 0x3b80000000037811 */ /* 0x000fe200078eb8ff */
[----:B------:R-:W-:-:S05]  /*1ed0*/  IMAD.SHL.U32 R0, R2, 0x100000, RZ ;  /* 0x0010000002007824 */ /* 0x000fca00078e00ff */
[----:B------:R-:W-:-:S07]  /*1ee0*/  LOP3.LUT R0, R3, R0, R4, 0xfe, !PT ;  /* 0x0000000003007212 */ /* 0x000fce00078efe04 */
.L_x_15791:
[----:B------:R-:W-:Y:S05]  /*1ef0*/  BSYNC B0 ;  /* 0x0000000000007941 */ /* 0x000fea0003800000 */
.L_x_15790:
[----:B------:R-:W-:Y:S01]  /*1f00*/  F2FP.BF16.F32.PACK_AB R0, RZ, R0 ;  /* 0x00000000ff00723e */ /* 0x000fe200000010ff */
[----:B------:R-:W-:Y:S06]  /*1f10*/  BRA `(.L_x_15775) ;  /* 0x0000000400187947 */ /* 0x000fec0003800000 */
.L_x_15788:
        /* <DEDUP_REMOVED lines=21> */
.L_x_15797:
[----:B------:R-:W-:Y:S05]  /*2070*/  BSYNC B1 ;  /* 0x0000000000017941 */ /* 0x000fea0003800000 */
.L_x_15796:
[----:B------:R-:W-:Y:S01]  /*2080*/  LEA R3, R0, 0x37800000, 0x17 ;  /* 0x3780000000037811 */ /* 0x000fe200078eb8ff */
[----:B------:R-:W-:-:S05]  /*2090*/  IMAD.SHL.U32 R0, R2, 0x200000, RZ ;  /* 0x0020000002007824 */ /* 0x000fca00078e00ff */
[----:B------:R-:W-:-:S07]  /*20a0*/  LOP3.LUT R0, R3, R0, R4, 0xfe, !PT ;  /* 0x0000000003007212 */ /* 0x000fce00078efe04 */
.L_x_15795:
[----:B------:R-:W-:Y:S05]  /*20b0*/  BSYNC B0 ;  /* 0x0000000000007941 */ /* 0x000fea0003800000 */
.L_x_15794:
[----:B------:R-:W-:Y:S01]  /*20c0*/  F2FP.BF16.F32.PACK_AB R0, RZ, R0 ;  /* 0x00000000ff00723e */ /* 0x000fe200000010ff */
[----:B------:R-:W-:Y:S06]  /*20d0*/  BRA `(.L_x_15775) ;  /* 0x0000000000a87947 */ /* 0x000fec0003800000 */
.L_x_15787:
        /* <DEDUP_REMOVED lines=14> */
.L_x_15801:
[----:B------:R-:W-:Y:S05]  /*21c0*/  BSYNC B0 ;  /* 0x0000000000007941 */ /* 0x000fea0003800000 */
.L_x_15800:
[----:B------:R-:W-:Y:S01]  /*21d0*/  F2FP.BF16.F32.PACK_AB R0, RZ, R0 ;  /* 0x00000000ff00723e */ /* 0x000fe200000010ff */
[----:B------:R-:W-:Y:S06]  /*21e0*/  BRA `(.L_x_15775) ;  /* 0x0000000000647947 */ /* 0x000fec0003800000 */
.L_x_15774:
        /* <DEDUP_REMOVED lines=16> */
.L_x_15802:
[----:B------:R-:W-:Y:S01]  /*22f0*/  PRMT R0, RZ, 0x7610, R0 ;  /* 0x00007610ff007816 */ /* 0x000fe20000000000 */
[----:B------:R-:W-:Y:S06]  /*2300*/  BRA `(.L_x_15775) ;  /* 0x00000000001c7947 */ /* 0x000fec0003800000 */
.L_x_15799:
[----:B------:R-:W2:Y:S02]  /*2310*/  LDG.E.64 R2, desc[UR36][R2.64] ;  /* 0x0000002402027981 */ /* 0x000ea4000c1e1b00 */
[----:B--2---:R-:W0:Y:S02]  /*2320*/  I2F.U64 R0, R2 ;  /* 0x0000000200007312 */ /* 0x004e240000301000 */
[----:B0-----:R-:W-:Y:S01]  /*2330*/  F2FP.BF16.F32.PACK_AB R0, RZ, R0 ;  /* 0x00000000ff00723e */ /* 0x001fe200000010ff */
[----:B------:R-:W-:Y:S06]  /*2340*/  BRA `(.L_x_15775) ;  /* 0x00000000000c7947 */ /* 0x000fec0003800000 */
.L_x_15798:
[----:B------:R-:W2:Y:S02]  /*2350*/  LDG.E R2, desc[UR36][R2.64] ;  /* 0x0000002402027981 */ /* 0x000ea4000c1e1900 */
[----:B--2---:R-:W-:-:S04]  /*2360*/  I2FP.F32.U32 R0, R2 ;  /* 0x0000000200007245 */ /* 0x004fc80000201000 */
[----:B------:R-:W-:-:S07]  /*2370*/  F2FP.BF16.F32.PACK_AB R0, RZ, R0 ;  /* 0x00000000ff00723e */ /* 0x000fce00000010ff */
.L_x_15775:
[----:B------:R-:W1:Y:S01]  /*2380*/  LDC.U8 R4, c[0x0][0x428] ;  /* 0x00010a00ff047b82 */ /* 0x000e620000000000 */
[----:B-----5:R-:W-:Y:S01]  /*2390*/  IMAD.U32 R0, R0, 0x10000, RZ ;  /* 0x0001000000007824 */ /* 0x020fe200078e00ff */
[----:B------:R-:W-:-:S03]  /*23a0*/  ULDC UR4, c[0x0][0x424] ;  /* 0x0001090000047ab9 */ /* 0x000fc60000000800 */
[----:B------:R-:W-:-:S04]  /*23b0*/  FMUL.FTZ R0, R0, UR4 ;  /* 0x0000000400007c20 */ /* 0x000fc80008410000 */
[----:B0-----:R0:W2:Y:S01]  /*23c0*/  F2F.BF16.F32 R3, R0 ;  /* 0x0000000000037304 */ /* 0x0010a20000202000 */
[----:B-1----:R-:W-:-:S04]  /*23d0*/  PRMT R2, R4, 0x9910, RZ ;  /* 0x0000991004027816 */ /* 0x002fc800000000ff */
[----:B------:R-:W-:-:S13]  /*23e0*/  ISETP.GT.AND P0, PT, R2, 0x9, PT ;  /* 0x000000090200780c */ /* 0x000fda0003f04270 */
[----:B0-2---:R-:W-:Y:S05]  /*23f0*/  @P0 BRA `(.L_x_15803) ;  /* 0x00000004000c0947 */ /* 0x005fea0003800000 */
        /* <DEDUP_REMOVED lines=8> */
[----:B------:R-:W-:-:S04]  /*2480*/  IMAD.U32 R0, R3, 0x10000, RZ ;  /* 0x0001000003007824 */ /* 0x000fc800078e00ff */
[----:B------:R-:W0:Y:S02]  /*2490*/  F2I.FTZ.TRUNC.NTZ R3, R0 ;  /* 0x0000000000037305 */ /* 0x000e24000021f100 */
[----:B0-----:R4:W-:Y:S01]  /*24a0*/  STG.E.U8 desc[UR36][R16.64], R3 ;  /* 0x0000000310007986 */ /* 0x0019e2000c101124 */
[----:B------:R-:W-:Y:S05]  /*24b0*/  BRA `(.L_x_15808) ;  /* 0x0000000c00947947 */ /* 0x000fea0003800000 */
.L_x_15806:
[----:B------:R-:W-:-:S06]  /*24c0*/  IMAD.U32 R3, R3, 0x10000, RZ ;  /* 0x0001000003037824 */ /* 0x000fcc00078e00ff */
[----:B------:R-:W0:Y:S02]  /*24d0*/  F2I.S64.TRUNC R2, R3 ;  /* 0x0000000300027311 */ /* 0x000e24000020d900 */
[----:B0-----:R3:W-:Y:S01]  /*24e0*/  STG.E.U8 desc[UR36][R16.64], R2 ;  /* 0x0000000210007986 */ /* 0x0017e2000c101124 */
[----:B------:R-:W-:Y:S05]  /*24f0*/  BRA `(.L_x_15808) ;  /* 0x0000000c00847947 */ /* 0x000fea0003800000 */
.L_x_15805:
        /* <DEDUP_REMOVED lines=10> */
.L_x_15810:
[----:B------:R-:W-:-:S06]  /*25a0*/  IMAD.U32 R3, R3, 0x10000, RZ ;  /* 0x0001000003037824 */ /* 0x000fcc00078e00ff */
[----:B------:R-:W0:Y:S02]  /*25b0*/  F2I.FTZ.TRUNC.NTZ R3, R3 ;  /* 0x0000000300037305 */ /* 0x000e24000021f100 */
[----:B0-----:R1:W-:Y:S01]  /*25c0*/  STG.E desc[UR36][R16.64], R3 ;  /* 0x0000000310007986 */ /* 0x0013e2000c101924 */
[----:B------:R-:W-:Y:S05]  /*25d0*/  BRA `(.L_x_15808) ;  /* 0x0000000c004c7947 */ /* 0x000fea0003800000 */
.L_x_15809:
[----:B------:R-:W-:-:S06]  /*25e0*/  IMAD.U32 R3, R3, 0x10000, RZ ;  /* 0x0001000003037824 */ /* 0x000fcc00078e00ff */
[----:B------:R-:W0:Y:S02]  /*25f0*/  F2I.FTZ.TRUNC.NTZ R3, R3 ;  /* 0x0000000300037305 */ /* 0x000e24000021f100 */
[----:B0-----:R2:W-:Y:S01]  /*2600*/  STG.E.U16 desc[UR36][R16.64], R3 ;  /* 0x0000000310007986 */ /* 0x0015e2000c101524 */
[----:B------:R-:W-:Y:S05]  /*2610*/  BRA `(.L_x_15808) ;  /* 0x0000000c003c7947 */ /* 0x000fea0003800000 */
.L_x_15804:
        /* <DEDUP_REMOVED lines=9> */
.L_x_15812:
[----:B------:R-:W-:-:S05]  /*26b0*/  IMAD.U32 R0, R3, 0x10000, RZ ;  /* 0x0001000003007824 */ /* 0x000fca00078e00ff */
[----:B------:R-:W-:-:S05]  /*26c0*/  F2FP.F16.F32.PACK_AB R0, RZ, R0 ;  /* 0x00000000ff00723e */ /* 0x000fca00000000ff */
[----:B------:R0:W-:Y:S01]  /*26d0*/  STG.E.U16 desc[UR36][R16.64], R0 ;  /* 0x0000000010007986 */ /* 0x0001e2000c101524 */
[----:B------:R-:W-:Y:S05]  /*26e0*/  BRA `(.L_x_15808) ;  /* 0x0000000c00087947 */ /* 0x000fea0003800000 */
.L_x_15811:
        /* <DEDUP_REMOVED lines=10> */
.L_x_15814:
[----:B------:R-:W-:-:S05]  /*2790*/  IMAD.U32 R3, R3, 0x10000, RZ ;  /* 0x0001000003037824 */ /* 0x000fca00078e00ff */
[----:B------:R-:W-:-:S04]  /*27a0*/  F2FP.F16.F32.PACK_AB R3, RZ, R3 ;  /* 0x00000003ff03723e */ /* 0x000fc800000000ff */
[----:B------:R-:W-:-:S05]  /*27b0*/  PRMT R3, R3, 0x5410, RZ ;  /* 0x0000541003037816 */ /* 0x000fca00000000ff */
[----:B------:R0:W-:Y:S01]  /*27c0*/  STG.E desc[UR36][R16.64], R3 ;  /* 0x0000000310007986 */ /* 0x0001e2000c101924 */
[----:B------:R-:W-:Y:S05]  /*27d0*/  BRA `(.L_x_15808) ;  /* 0x0000000800cc7947 */ /* 0x000fea0003800000 */
.L_x_15813:
[----:B------:R-:W-:-:S04]  /*27e0*/  IMAD.U32 R2, R3, 0x10000, RZ ;  /* 0x0001000003027824 */ /* 0x000fc800078e00ff */
[----:B------:R-:W-:-:S06]  /*27f0*/  FMUL.FTZ R2, R2, 1 ;  /* 0x3f80000002027820 */ /* 0x000fcc0000410000 */
[----:B------:R-:W0:Y:S02]  /*2800*/  F2F.F64.F32 R2, R2 ;  /* 0x0000000200027310 */ /* 0x000e240000201800 */
[----:B0-----:R0:W-:Y:S01]  /*2810*/  STG.E.64 desc[UR36][R16.64], R2 ;  /* 0x0000000210007986 */ /* 0x0011e2000c101b24 */
[----:B------:R-:W-:Y:S05]  /*2820*/  BRA `(.L_x_15808) ;  /* 0x0000000800b87947 */ /* 0x000fea0003800000 */
.L_x_15803:
        /* <DEDUP_REMOVED lines=13> */
.L_x_15817:
[----:B------:R-:W-:Y:S01]  /*2900*/  IMAD.U32 R3, R3, 0x10000, RZ ;  /* 0x0001000003037824 */ /* 0x000fe200078e00ff */
[----:B------:R-:W-:-:S03]  /*2910*/  CS2R R6, SRZ ;  /* 0x0000000000067805 */ /* 0x000fc6000001ff00 */
[----:B------:R-:W-:-:S04]  /*2920*/  FMUL.FTZ R3, R3, 1 ;  /* 0x3f80000003037820 */ /* 0x000fc80000410000 */
[----:B------:R-:W0:Y:S02]  /*2930*/  F2F.F64.F32 R4, R3 ;  /* 0x0000000300047310 */ /* 0x000e240000201800 */
[----:B0-----:R0:W-:Y:S01]  /*2940*/  STG.E.128 desc[UR36][R16.64], R4 ;  /* 0x0000000410007986 */ /* 0x0011e2000c101d24 */
[----:B------:R-:W-:Y:S05]  /*2950*/  BRA `(.L_x_15808) ;  /* 0x00000008006c7947 */ /* 0x000fea0003800000 */
.L_x_15816:
        /* <DEDUP_REMOVED lines=21> */
.L_x_15821:
[----:B------:R-:W-:Y:S05]  /*2ab0*/  BSYNC B0 ;  /* 0x0000000000007941 */ /* 0x000fea0003800000 */
.L_x_15820:
[----:B------:R-:W-:-:S05]  /*2ac0*/  LOP3.LUT R3, R0, R3, RZ, 0xfc, !PT ;  /* 0x0000000300037212 */ /* 0x000fca00078efcff */
[----:B------:R0:W-:Y:S01]  /*2ad0*/  STG.E.U8 desc[UR36][R16.64], R3 ;  /* 0x0000000310007986 */ /* 0x0001e2000c101124 */
[----:B------:R-:W-:Y:S05]  /*2ae0*/  BRA `(.L_x_15808) ;  /* 0x0000000800087947 */ /* 0x000fea0003800000 */
.L_x_15819:
        /* <DEDUP_REMOVED lines=13> */
.L_x_15823:
[----:B------:R-:W-:Y:S01]  /*2bc0*/  IMAD.MOV.U32 R0, RZ, RZ, 0x7f ;  /* 0x0000007fff007424 */ /* 0x000fe200078e00ff */
[----:B------:R-:W-:-:S04]  /*2bd0*/  ISETP.GT.U32.AND P0, PT, R2, 0x7f800000, PT ;  /* 0x7f8000000200780c */ /* 0x000fc80003f04070 */
[----:B------:R-:W-:-:S09]  /*2be0*/  SEL R0, R0, 0x7c, P0 ;  /* 0x0000007c00007807 */ /* 0x000fd20000000000 */
.L_x_15824:
[----:B------:R-:W-:Y:S05]  /*2bf0*/  BSYNC B0 ;  /* 0x0000000000007941 */ /* 0x000fea0003800000 */
.L_x_15822:
[----:B------:R-:W-:-:S04]  /*2c00*/  LOP3.LUT R2, R3, 0x80000000, RZ, 0xc0, !PT ;  /* 0x8000000003027812 */ /* 0x000fc800078ec0ff */
[----:B------:R-:W-:-:S04]  /*2c10*/  SHF.R.U32.HI R3, RZ, 0x18, R2 ;  /* 0x00000018ff037819 */ /* 0x000fc80000011602 */
[----:B------:R-:W-:-:S05]  /*2c20*/  LOP3.LUT R3, R0, R3, RZ, 0xfc, !PT ;  /* 0x0000000300037212 */ /* 0x000fca00078efcff */
[----:B------:R0:W-:Y:S01]  /*2c30*/  STG.E.U8 desc[UR36][R16.64], R3 ;  /* 0x0000000310007986 */ /* 0x0001e2000c101124 */
[----:B------:R-:W-:Y:S05]  /*2c40*/  BRA `(.L_x_15808) ;  /* 0x0000000400b07947 */ /* 0x000fea0003800000 */
.L_x_15818:
[----:B------:R0:W-:Y:S01]  /*2c50*/  STG.E.U16 desc[UR36][R16.64], R3 ;  /* 0x0000000310007986 */ /* 0x0001e2000c101524 */
[----:B------:R-:W-:Y:S05]  /*2c60*/  BRA `(.L_x_15808) ;  /* 0x0000000400a87947 */ /* 0x000fea0003800000 */
.L_x_15815:
        /* <DEDUP_REMOVED lines=12> */
.L_x_15827:
        /* <DEDUP_REMOVED lines=17> */
.L_x_15830:
[----:B------:R-:W-:-:S04]  /*2e40*/  LOP3.LUT R2, R3, 0x80000000, RZ, 0xc0, !PT ;  /* 0x8000000003027812 */ /* 0x000fc800078ec0ff */
[----:B------:R-:W-:-:S04]  /*2e50*/  SHF.R.U32.HI R3, RZ, 0x18, R2 ;  /* 0x00000018ff037819 */ /* 0x000fc80000011602 */
[----:B------:R-:W-:-:S04]  /*2e60*/  LOP3.LUT R0, R0, R3, RZ, 0xfc, !PT ;  /* 0x0000000300007212 */ /* 0x000fc800078efcff */
[----:B------:R-:W-:-:S07]  /*2e70*/  PRMT R8, R0, 0x7610, R8 ;  /* 0x0000761000087816 */ /* 0x000fce0000000008 */
.L_x_15829:
[----:B------:R-:W-:Y:S05]  /*2e80*/  BSYNC B0 ;  /* 0x0000000000007941 */ /* 0x000fea0003800000 */
.L_x_15828:
[----:B------:R0:W-:Y:S01]  /*2e90*/  STG.E.U8 desc[UR36][R16.64], R8 ;  /* 0x0000000810007986 */ /* 0x0001e2000c101124 */
[----:B------:R-:W-:Y:S05]  /*2ea0*/  BRA `(.L_x_15808) ;  /* 0x0000000400187947 */ /* 0x000fea0003800000 */
.L_x_15826:
        /* <DEDUP_REMOVED lines=17> */
.L_x_15833:
[----:B------:R-:W-:-:S04]  /*2fc0*/  LOP3.LUT R2, R3, 0x80000000, RZ, 0xc0, !PT ;  /* 0x8000000003027812 */ /* 0x000fc800078ec0ff */
[----:B------:R-:W-:-:S04]  /*2fd0*/  SHF.R.U32.HI R3, RZ, 0x18, R2 ;  /* 0x00000018ff037819 */ /* 0x000fc80000011602 */
[----:B------:R-:W-:-:S04]  /*2fe0*/  LOP3.LUT R0, R0, R3, RZ, 0xfc, !PT ;  /* 0x0000000300007212 */ /* 0x000fc800078efcff */
[----:B------:R-:W-:-:S07]  /*2ff0*/  PRMT R8, R0, 0x7610, R8 ;  /* 0x0000761000087816 */ /* 0x000fce0000000008 */
.L_x_15832:
[----:B------:R-:W-:Y:S05]  /*3000*/  BSYNC B0 ;  /* 0x0000000000007941 */ /* 0x000fea0003800000 */
.L_x_15831:
[----:B------:R0:W-:Y:S01]  /*3010*/  STG.E.U8 desc[UR36][R16.64], R8 ;  /* 0x0000000810007986 */ /* 0x0001e2000c101124 */
[----:B------:R-:W-:Y:S05]  /*3020*/  BRA `(.L_x_15808) ;  /* 0x0000000000b87947 */ /* 0x000fea0003800000 */
.L_x_15825:
        /* <DEDUP_REMOVED lines=22> */
.L_x_15807:
        /* <DEDUP_REMOVED lines=16> */
.L_x_15836:
[----:B------:R-:W-:Y:S05]  /*3290*/  BRA `(.L_x_15808) ;  /* 0x00000000001c7947 */ /* 0x000fea0003800000 */
.L_x_15835:
[----:B------:R-:W-:-:S06]  /*32a0*/  IMAD.U32 R3, R3, 0x10000, RZ ;  /* 0x0001000003037824 */ /* 0x000fcc00078e00ff */
[----:B------:R-:W0:Y:S02]  /*32b0*/  F2I.U64.TRUNC R2, R3 ;  /* 0x0000000300027311 */ /* 0x000e24000020d800 */
[----:B0-----:R0:W-:Y:S01]  /*32c0*/  STG.E.64 desc[UR36][R16.64], R2 ;  /* 0x0000000210007986 */ /* 0x0011e2000c101b24 */
[----:B------:R-:W-:Y:S05]  /*32d0*/  BRA `(.L_x_15808) ;  /* 0x00000000000c7947 */ /* 0x000fea0003800000 */
.L_x_15834:
[----:B------:R-:W-:-:S06]  /*32e0*/  IMAD.U32 R3, R3, 0x10000, RZ ;  /* 0x0001000003037824 */ /* 0x000fcc00078e00ff */
[----:B------:R-:W0:Y:S02]  /*32f0*/  F2I.FTZ.U32.TRUNC.NTZ R3, R3 ;  /* 0x0000000300037305 */ /* 0x000e24000021f000 */
[----:B0-----:R0:W-:Y:S02]  /*3300*/  STG.E desc[UR36][R16.64], R3 ;  /* 0x0000000310007986 */ /* 0x0011e4000c101924 */
.L_x_15808:
[----:B------:R-:W-:-:S04]  /*3310*/  IMAD R18, R23, 0x200, R18 ;  /* 0x0000020017127824 */ /* 0x000fc800078e0212 */
[----:B------:R-:W-:-:S07]  /*3320*/  VIADD R19, R18, 0x80 ;  /* 0x0000008012137836 */ /* 0x000fce0000000000 */
.L_x_15768:
[----:B------:R-:W-:Y:S05]  /*3330*/  BSYNC B6 ;  /* 0x0000000000067941 */ /* 0x000fea0003800000 */
.L_x_15767:
        /* <DEDUP_REMOVED lines=307> */
.L_x_15839:
        /* <DEDUP_REMOVED lines=22> */
.L_x_15843:
[----:B------:R-:W2:Y:S02]  /*47d0*/  LDG.E.U8 R2, desc[UR36][R2.64] ;  /* 0x0000002402027981 */ /* 0x000ea4000c1e1100 */
[----:B--2---:R-:W-:-:S04]  /*47e0*/  I2FP.F32.U32 R0, R2 ;  /* 0x0000000200007245 */ /* 0x004fc80000201000 */
[----:B------:R-:W-:Y:S01]  /*47f0*/  F2FP.BF16.F32.PACK_AB R0, RZ, R0 ;  /* 0x00000000ff00723e */ /* 0x000fe200000010ff */
[----:B------:R-:W-:Y:S06]  /*4800*/  BRA `(.L_x_15845) ;  /* 0x0000000c00907947 */ /* 0x000fec0003800000 */
.L_x_15842:
        /* <DEDUP_REMOVED lines=10> */
.L_x_15847:
[----:B------:R-:W2:Y:S02]  /*48b0*/  LDG.E R2, desc[UR36][R2.64] ;  /* 0x0000002402027981 */ /* 0x000ea4000c1e1900 */
[----:B--2---:R-:W-:-:S04]  /*48c0*/  I2FP.F32.S32 R0, R2 ;  /* 0x0000000200007245 */ /* 0x004fc80000201400 */
[----:B------:R-:W-:Y:S01]  /*48d0*/  F2FP.BF16.F32.PACK_AB R0, RZ, R0 ;  /* 0x00000000ff00723e */ /* 0x000fe200000010ff */
[----:B------:R-:W-:Y:S06]  /*48e0*/  BRA `(.L_x_15845) ;  /* 0x0000000c00587947 */ /* 0x000fec0003800000 */
.L_x_15846:
[----:B------:R-:W2:Y:S02]  /*48f0*/  LDG.E.U16 R2, desc[UR36][R2.64] ;  /* 0x0000002402027981 */ /* 0x000ea4000c1e1500 */
[----:B--2---:R-:W0:Y:S02]  /*4900*/  I2F.S16 R0, R2 ;  /* 0x0000000200007306 */ /* 0x004e240000101400 */
[----:B0-----:R-:W-:Y:S01]  /*4910*/  F2FP.BF16.F32.PACK_AB R0, RZ, R0 ;  /* 0x00000000ff00723e */ /* 0x001fe200000010ff */
[----:B------:R-:W-:Y:S06]  /*4920*/  BRA `(.L_x_15845) ;  /* 0x0000000c00487947 */ /* 0x000fec0003800000 */
.L_x_15841:
        /* <DEDUP_REMOVED lines=9> */
.L_x_15849:
[----:B------:R-:W2:Y:S02]  /*49c0*/  LDG.E.U16 R0, desc[UR36][R2.64] ;  /* 0x0000002402007981 */ /* 0x000ea4000c1e1500 */
[----:B--2---:R-:W-:-:S05]  /*49d0*/  HADD2.F32 R0, -RZ, R0.H0_H0 ;  /* 0x20000000ff007230 */ /* 0x004fca0000004100 */
[----:B------:R-:W-:Y:S01]  /*49e0*/  F2FP.BF16.F32.PACK_AB R0, RZ, R0 ;  /* 0x00000000ff00723e */ /* 0x000fe200000010ff */
[----:B------:R-:W-:Y:S06]  /*49f0*/  BRA `(.L_x_15845) ;  /* 0x0000000c00147947 */ /* 0x000fec0003800000 */
.L_x_15848:
        /* <DEDUP_REMOVED lines=9> */
.L_x_15851:
[----:B------:R-:W2:Y:S02]  /*4a90*/  LDG.E.U16 R2, desc[UR36][R2.64] ;  /* 0x0000002402027981 */ /* 0x000ea4000c1e1500 */
[----:B--2---:R-:W-:-:S05]  /*4aa0*/  HADD2.F32 R0, -RZ, R2.H0_H0 ;  /* 0x20000002ff007230 */ /* 0x004fca0000004100 */
[----:B------:R-:W-:Y:S01]  /*4ab0*/  F2FP.BF16.F32.PACK_AB R0, RZ, R0 ;  /* 0x00000000ff00723e */ /* 0x000fe200000010ff */
[----:B------:R-:W-:Y:S06]  /*4ac0*/  BRA `(.L_x_15845) ;  /* 0x0000000800e07947 */ /* 0x000fec0003800000 */
.L_x_15850:
        /* <DEDUP_REMOVED lines=8> */
.L_x_15840:
        /* <DEDUP_REMOVED lines=13> */
.L_x_15854:
        /* <DEDUP_REMOVED lines=8> */
.L_x_15853:
        /* <DEDUP_REMOVED lines=28> */
.L_x_15856:
        /* <DEDUP_REMOVED lines=15> */
.L_x_15855:
[----:B------:R0:W5:Y:S01]  /*4f50*/  LDG.E.U16 R0, desc[UR36][R2.64] ;  /* 0x0000002402007981 */ /* 0x000162000c1e1500 */
[----:B------:R-:W-:Y:S05]  /*4f60*/  BRA `(.L_x_15845) ;  /* 0x0000000400b87947 */ /* 0x000fea0003800000 */
.L_x_15852:
        /* <DEDUP_REMOVED lines=12> */
.L_x_15859:
        /* <DEDUP_REMOVED lines=21> */
.L_x_15863:
[----:B------:R-:W-:Y:S05]  /*5180*/  BSYNC B1 ;  /* 0x0000000000017941 */ /* 0x000fea0003800000 */
.L_x_15862:
[----:B------:R-:W-:Y:S01]  /*5190*/  LEA R3, R0, 0x3b800000, 0x17 ;  /* 0x3b80000000037811 */ /* 0x000fe200078eb8ff */
[----:B------:R-:W-:-:S05]  /*51a0*/  IMAD.SHL.U32 R0, R2, 0x100000, RZ ;  /* 0x0010000002007824 */ /* 0x000fca00078e00ff */
[----:B------:R-:W-:-:S07]  /*51b0*/  LOP3.LUT R0, R3, R0, R4, 0xfe, !PT ;  /* 0x0000000003007212 */ /* 0x000fce00078efe04 */
.L_x_15861:
[----:B------:R-:W-:Y:S05]  /*51c0*/  BSYNC B0 ;  /* 0x0000000000007941 */ /* 0x000fea0003800000 */
.L_x_15860:
[----:B------:R-:W-:Y:S01]  /*51d0*/  F2FP.BF16.F32.PACK_AB R0, RZ, R0 ;  /* 0x00000000ff00723e */ /* 0x000fe200000010ff */
[----:B------:R-:W-:Y:S06]  /*51e0*/  BRA `(.L_x_15845) ;  /* 0x0000000400187947 */ /* 0x000fec0003800000 */
.L_x_15858:
        /* <DEDUP_REMOVED lines=21> */
.L_x_15867:
[----:B------:R-:W-:Y:S05]  /*5340*/  BSYNC B1 ;  /* 0x0000000000017941 */ /* 0x000fea0003800000 */
.L_x_15866:
[----:B------:R-:W-:Y:S01]  /*5350*/  LEA R3, R0, 0x37800000, 0x17 ;  /* 0x3780000000037811 */ /* 0x000fe200078eb8ff */
[----:B------:R-:W-:-:S05]  /*5360*/  IMAD.SHL.U32 R0, R2, 0x200000, RZ ;  /* 0x0020000002007824 */ /* 0x000fca00078e00ff */
[----:B------:R-:W-:-:S07]  /*5370*/  LOP3.LUT R0, R3, R0, R4, 0xfe, !PT ;  /* 0x0000000003007212 */ /* 0x000fce00078efe04 */
.L_x_15865:
[----:B------:R-:W-:Y:S05]  /*5380*/  BSYNC B0 ;  /* 0x0000000000007941 */ /* 0x000fea0003800000 */
.L_x_15864:
[----:B------:R-:W-:Y:S01]  /*5390*/  F2FP.BF16.F32.PACK_AB R0, RZ, R0 ;  /* 0x00000000ff00723e */ /* 0x000fe200000010ff */
[----:B------:R-:W-:Y:S06]  /*53a0*/  BRA `(.L_x_15845) ;  /* 0x0000000000a87947 */ /* 0x000fec0003800000 */
.L_x_15857:
        /* <DEDUP_REMOVED lines=14> */
.L_x_15871:
[----:B------:R-:W-:Y:S05]  /*5490*/  BSYNC B0 ;  /* 0x0000000000007941 */ /* 0x000fea0003800000 */
.L_x_15870:
[----:B------:R-:W-:Y:S01]  /*54a0*/  F2FP.BF16.F32.PACK_AB R0, RZ, R0 ;  /* 0x00000000ff00723e */ /* 0x000fe200000010ff */
[----:B------:R-:W-:Y:S06]  /*54b0*/  BRA `(.L_x_15845) ;  /* 0x0000000000647947 */ /* 0x000fec0003800000 */
.L_x_15844:
        /* <DEDUP_REMOVED lines=16> */
.L_x_15872:
[----:B------:R-:W-:Y:S01]  /*55c0*/  PRMT R0, RZ, 0x7610, R0 ;  /* 0x00007610ff007816 */ /* 0x000fe20000000000 */
[----:B------:R-:W-:Y:S06]  /*55d0*/  BRA `(.L_x_15845) ;  /* 0x00000000001c7947 */ /* 0x000fec0003800000 */
.L_x_15869:
[----:B------:R-:W2:Y:S02]  /*55e0*/  LDG.E.64 R2, desc[UR36][R2.64] ;  /* 0x0000002402027981 */ /* 0x000ea4000c1e1b00 */
[----:B--2---:R-:W0:Y:S02]  /*55f0*/  I2F.U64 R0, R2 ;  /* 0x0000000200007312 */ /* 0x004e240000301000 */
[----:B0-----:R-:W-:Y:S01]  /*5600*/  F2FP.BF16.F32.PACK_AB R0, RZ, R0 ;  /* 0x00000000ff00723e */ /* 0x001fe200000010ff */
[----:B------:R-:W-:Y:S06]  /*5610*/  BRA `(.L_x_15845) ;  /* 0x00000000000c7947 */ /* 0x000fec0003800000 */
.L_x_15868:
[----:B------:R-:W2:Y:S02]  /*5620*/  LDG.E R2, desc[UR36][R2.64] ;  /* 0x0000002402027981 */ /* 0x000ea4000c1e1900 */
[----:B--2---:R-:W-:-:S04]  /*5630*/  I2FP.F32.U32 R0, R2 ;  /* 0x0000000200007245 */ /* 0x004fc80000201000 */
[----:B------:R-:W-:-:S07]  /*5640*/  F2FP.BF16.F32.PACK_AB R0, RZ, R0 ;  /* 0x00000000ff00723e */ /* 0x000fce00000010ff */
.L_x_15845:
        /* <DEDUP_REMOVED lines=20> */
.L_x_15876:
[----:B------:R-:W-:-:S06]  /*5790*/  IMAD.U32 R3, R3, 0x10000, RZ ;  /* 0x0001000003037824 */ /* 0x000fcc00078e00ff */
[----:B------:R-:W0:Y:S02]  /*57a0*/  F2I.S64.TRUNC R2, R3 ;  /* 0x0000000300027311 */ /* 0x000e24000020d900 */
[----:B0-----:R0:W-:Y:S01]  /*57b0*/  STG.E.U8 desc[UR36][R16.64], R2 ;  /* 0x0000000210007986 */ /* 0x0011e2000c101124 */
[----:B------:R-:W-:Y:S05]  /*57c0*/  BRA `(.L_x_15878) ;  /* 0x0000000c00847947 */ /* 0x000fea0003800000 */
.L_x_15875:
        /* <DEDUP_REMOVED lines=10> */
.L_x_15880:
[----:B------:R-:W-:-:S06]  /*5870*/  IMAD.U32 R3, R3, 0x10000, RZ ;  /* 0x0001000003037824 */ /* 0x000fcc00078e00ff */
[----:B------:R-:W0:Y:S02]  /*5880*/  F2I.FTZ.TRUNC.NTZ R3, R3 ;  /* 0x0000000300037305 */ /* 0x000e24000021f100 */
[----:B0-----:R0:W-:Y:S01]  /*5890*/  STG.E desc[UR36][R16.64], R3 ;  /* 0x0000000310007986 */ /* 0x0011e2000c101924 */
[----:B------:R-:W-:Y:S05]  /*58a0*/  BRA `(.L_x_15878) ;  /* 0x0000000c004c7947 */ /* 0x000fea0003800000 */
.L_x_15879:
[----:B------:R-:W-:-:S06]  /*58b0*/  IMAD.U32 R3, R3, 0x10000, RZ ;  /* 0x0001000003037824 */ /* 0x000fcc00078e00ff */
[----:B------:R-:W0:Y:S02]  /*58c0*/  F2I.FTZ.TRUNC.NTZ R3, R3 ;  /* 0x0000000300037305 */ /* 0x000e24000021f100 */
[----:B0-----:R0:W-:Y:S01]  /*58d0*/  STG.E.U16 desc[UR36][R16.64], R3 ;  /* 0x0000000310007986 */ /* 0x0011e2000c101524 */
[----:B------:R-:W-:Y:S05]  /*58e0*/  BRA `(.L_x_15878) ;  /* 0x0000000c003c7947 */ /* 0x000fea0003800000 */
.L_x_15874:
        /* <DEDUP_REMOVED lines=9> */
.L_x_15882:
[----:B------:R-:W-:-:S05]  /*5980*/  IMAD.U32 R0, R3, 0x10000, RZ ;  /* 0x0001000003007824 */ /* 0x000fca00078e00ff */
[----:B------:R-:W-:-:S05]  /*5990*/  F2FP.F16.F32.PACK_AB R0, RZ, R0 ;  /* 0x00000000ff00723e */ /* 0x000fca00000000ff */
[----:B------:R0:W-:Y:S01]  /*59a0*/  STG.E.U16 desc[UR36][R16.64], R0 ;  /* 0x0000000010007986 */ /* 0x0001e2000c101524 */
[----:B------:R-:W-:Y:S05]  /*59b0*/  BRA `(.L_x_15878) ;  /* 0x0000000c00087947 */ /* 0x000fea0003800000 */
.L_x_15881:
        /* <DEDUP_REMOVED lines=10> */
.L_x_15884:
[----:B------:R-:W-:-:S05]  /*5a60*/  IMAD.U32 R3, R3, 0x10000, RZ ;  /* 0x0001000003037824 */ /* 0x000fca00078e00ff */
[----:B------:R-:W-:-:S04]  /*5a70*/  F2FP.F16.F32.PACK_AB R3, RZ, R3 ;  /* 0x00000003ff03723e */ /* 0x000fc800000000ff */
[----:B------:R-:W-:-:S05]  /*5a80*/  PRMT R3, R3, 0x5410, RZ ;  /* 0x0000541003037816 */ /* 0x000fca00000000ff */
[----:B------:R0:W-:Y:S01]  /*5a90*/  STG.E desc[UR36][R16.64], R3 ;  /* 0x0000000310007986 */ /* 0x0001e2000c101924 */
[----:B------:R-:W-:Y:S05]  /*5aa0*/  BRA `(.L_x_15878) ;  /* 0x0000000800cc7947 */ /* 0x000fea0003800000 */
.L_x_15883:
[----:B------:R-:W-:-:S04]  /*5ab0*/  IMAD.U32 R2, R3, 0x10000, RZ ;  /* 0x0001000003027824 */ /* 0x000fc800078e00ff */
[----:B------:R-:W-:-:S06]  /*5ac0*/  FMUL.FTZ R2, R2, 1 ;  /* 0x3f80000002027820 */ /* 0x000fcc0000410000 */
[----:B------:R-:W0:Y:S02]  /*5ad0*/  F2F.F64.F32 R2, R2 ;  /* 0x0000000200027310 */ /* 0x000e240000201800 */
[----:B0-----:R0:W-:Y:S01]  /*5ae0*/  STG.E.64 desc[UR36][R16.64], R2 ;  /* 0x0000000210007986 */ /* 0x0011e2000c101b24 */
[----:B------:R-:W-:Y:S05]  /*5af0*/  BRA `(.L_x_15878) ;  /* 0x0000000800b87947 */ /* 0x000fea0003800000 */
.L_x_15873:
        /* <DEDUP_REMOVED lines=13> */
.L_x_15887:
[----:B------:R-:W-:Y:S01]  /*5bd0*/  IMAD.U32 R3, R3, 0x10000, RZ ;  /* 0x0001000003037824 */ /* 0x000fe200078e00ff */
[----:B------:R-:W-:-:S03]  /*5be0*/  CS2R R6, SRZ ;  /* 0x0000000000067805 */ /* 0x000fc6000001ff00 */
[----:B------:R-:W-:-:S04]  /*5bf0*/  FMUL.FTZ R3, R3, 1 ;  /* 0x3f80000003037820 */ /* 0x000fc80000410000 */
[----:B------:R-:W0:Y:S02]  /*5c00*/  F2F.F64.F32 R4, R3 ;  /* 0x0000000300047310 */ /* 0x000e240000201800 */
[----:B0-----:R0:W-:Y:S01]  /*5c10*/  STG.E.128 desc[UR36][R16.64], R4 ;  /* 0x0000000410007986 */ /* 0x0011e2000c101d24 */
[----:B------:R-:W-:Y:S05]  /*5c20*/  BRA `(.L_x_15878) ;  /* 0x00000008006c7947 */ /* 0x000fea0003800000 */
.L_x_15886:
        /* <DEDUP_REMOVED lines=21> */
.L_x_15891:
[----:B------:R-:W-:Y:S05]  /*5d80*/  BSYNC B0 ;  /* 0x0000000000007941 */ /* 0x000fea0003800000 */
.L_x_15890:
[----:B------:R-:W-:-:S05]  /*5d90*/  LOP3.LUT R3, R0, R3, RZ, 0xfc, !PT ;  /* 0x0000000300037212 */ /* 0x000fca00078efcff */
[----:B------:R0:W-:Y:S01]  /*5da0*/  STG.E.U8 desc[UR36][R16.64], R3 ;  /* 0x0000000310007986 */ /* 0x0001e2000c101124 */
[----:B------:R-:W-:Y:S05]  /*5db0*/  BRA `(.L_x_15878) ;  /* 0x0000000800087947 */ /* 0x000fea0003800000 */
.L_x_15889:
        /* <DEDUP_REMOVED lines=13> */
.L_x_15893:
[----:B------:R-:W-:Y:S01]  /*5e90*/  IMAD.MOV.U32 R0, RZ, RZ, 0x7f ;  /* 0x0000007fff007424 */ /* 0x000fe200078e00ff */
[----:B------:R-:W-:-:S04]  /*5ea0*/  ISETP.GT.U32.AND P0, PT, R2, 0x7f800000, PT ;  /* 0x7f8000000200780c */ /* 0x000fc80003f04070 */
[----:B------:R-:W-:-:S09]  /*5eb0*/  SEL R0, R0, 0x7c, P0 ;  /* 0x0000007c00007807 */ /* 0x000fd20000000000 */
.L_x_15894:
[----:B------:R-:W-:Y:S05]  /*5ec0*/  BSYNC B0 ;  /* 0x0000000000007941 */ /* 0x000fea0003800000 */
.L_x_15892:
[----:B------:R-:W-:-:S04]  /*5ed0*/  LOP3.LUT R2, R3, 0x80000000, RZ, 0xc0, !PT ;  /* 0x8000000003027812 */ /* 0x000fc800078ec0ff */
[----:B------:R-:W-:-:S04]  /*5ee0*/  SHF.R.U32.HI R3, RZ, 0x18, R2 ;  /* 0x00000018ff037819 */ /* 0x000fc80000011602 */
[----:B------:R-:W-:-:S05]  /*5ef0*/  LOP3.LUT R3, R0, R3, RZ, 0xfc, !PT ;  /* 0x0000000300037212 */ /* 0x000fca00078efcff */
[----:B------:R0:W-:Y:S01]  /*5f00*/  STG.E.U8 desc[UR36][R16.64], R3 ;  /* 0x0000000310007986 */ /* 0x0001e2000c101124 */
[----:B------:R-:W-:Y:S05]  /*5f10*/  BRA `(.L_x_15878) ;  /* 0x0000000400b07947 */ /* 0x000fea0003800000 */
.L_x_15888:
[----:B------:R0:W-:Y:S01]  /*5f20*/  STG.E.U16 desc[UR36][R16.64], R3 ;  /* 0x0000000310007986 */ /* 0x0001e2000c101524 */
[----:B------:R-:W-:Y:S05]  /*5f30*/  BRA `(.L_x_15878) ;  /* 0x0000000400a87947 */ /* 0x000fea0003800000 */
.L_x_15885:
        /* <DEDUP_REMOVED lines=12> */
.L_x_15897:
        /* <DEDUP_REMOVED lines=17> */
.L_x_15900:
[----:B------:R-:W-:-:S04]  /*6110*/  LOP3.LUT R2, R3, 0x80000000, RZ, 0xc0, !PT ;  /* 0x8000000003027812 */ /* 0x000fc800078ec0ff */
[----:B------:R-:W-:-:S04]  /*6120*/  SHF.R.U32.HI R3, RZ, 0x18, R2 ;  /* 0x00000018ff037819 */ /* 0x000fc80000011602 */
[----:B------:R-:W-:-:S04]  /*6130*/  LOP3.LUT R0, R0, R3, RZ, 0xfc, !PT ;  /* 0x0000000300007212 */ /* 0x000fc800078efcff */
[----:B------:R-:W-:-:S07]  /*6140*/  PRMT R8, R0, 0x7610, R8 ;  /* 0x0000761000087816 */ /* 0x000fce0000000008 */
.L_x_15899:
[----:B------:R-:W-:Y:S05]  /*6150*/  BSYNC B0 ;  /* 0x0000000000007941 */ /* 0x000fea0003800000 */
.L_x_15898:
[----:B------:R3:W-:Y:S01]  /*6160*/  STG.E.U8 desc[UR36][R16.64], R8 ;  /* 0x0000000810007986 */ /* 0x0007e2000c101124 */
[----:B------:R-:W-:Y:S05]  /*6170*/  BRA `(.L_x_15878) ;  /* 0x0000000400187947 */ /* 0x000fea0003800000 */
.L_x_15896:
        /* <DEDUP_REMOVED lines=17> */
.L_x_15903:
[----:B------:R-:W-:-:S04]  /*6290*/  LOP3.LUT R2, R3, 0x80000000, RZ, 0xc0, !PT ;  /* 0x8000000003027812 */ /* 0x000fc800078ec0ff */
[----:B------:R-:W-:-:S04]  /*62a0*/  SHF.R.U32.HI R3, RZ, 0x18, R2 ;  /* 0x00000018ff037819 */ /* 0x000fc80000011602 */
[----:B------:R-:W-:-:S04]  /*62b0*/  LOP3.LUT R0, R0, R3, RZ, 0xfc, !PT ;  /* 0x0000000300007212 */ /* 0x000fc800078efcff */
[----:B------:R-:W-:-:S07]  /*62c0*/  PRMT R8, R0, 0x7610, R8 ;  /* 0x0000761000087816 */ /* 0x000fce0000000008 */
.L_x_15902:
[----:B------:R-:W-:Y:S05]  /*62d0*/  BSYNC B0 ;  /* 0x0000000000007941 */ /* 0x000fea0003800000 */
.L_x_15901:
[----:B------:R0:W-:Y:S01]  /*62e0*/  STG.E.U8 desc[UR36][R16.64], R8 ;  /* 0x0000000810007986 */ /* 0x0001e2000c101124 */
[----:B------:R-:W-:Y:S05]  /*62f0*/  BRA `(.L_x_15878) ;  /* 0x0000000000b87947 */ /* 0x000fea0003800000 */
.L_x_15895:
        /* <DEDUP_REMOVED lines=22> */
.L_x_15877:
        /* <DEDUP_REMOVED lines=16> */
.L_x_15906:
[----:B------:R-:W-:Y:S05]  /*6560*/  BRA `(.L_x_15878) ;  /* 0x00000000001c7947 */ /* 0x000fea0003800000 */
.L_x_15905:
[----:B------:R-:W-:-:S06]  /*6570*/  IMAD.U32 R3, R3, 0x10000, RZ ;  /* 0x0001000003037824 */ /* 0x000fcc00078e00ff */
[----:B------:R-:W0:Y:S02]  /*6580*/  F2I.U64.TRUNC R2, R3 ;  /* 0x0000000300027311 */ /* 0x000e24000020d800 */
[----:B0-----:R2:W-:Y:S01]  /*6590*/  STG.E.64 desc[UR36][R16.64], R2 ;  /* 0x0000000210007986 */ /* 0x0015e2000c101b24 */
[----:B------:R-:W-:Y:S05]  /*65a0*/  BRA `(.L_x_15878) ;  /* 0x00000000000c7947 */ /* 0x000fea0003800000 */
.L_x_15904:
[----:B------:R-:W-:-:S06]  /*65b0*/  IMAD.U32 R3, R3, 0x10000, RZ ;  /* 0x0001000003037824 */ /* 0x000fcc00078e00ff */
[----:B------:R-:W0:Y:S02]  /*65c0*/  F2I.FTZ.U32.TRUNC.NTZ R3, R3 ;  /* 0x0000000300037305 */ /* 0x000e24000021f000 */
[----:B0-----:R0:W-:Y:S02]  /*65d0*/  STG.E desc[UR36][R16.64], R3 ;  /* 0x0000000310007986 */ /* 0x0011e4000c101924 */
.L_x_15878:
[----:B------:R-:W-:-:S07]  /*65e0*/  VIADD R19, R19, 0x80 ;  /* 0x0000008013137836 */ /* 0x000fce0000000000 */
.L_x_15838:
[----:B------:R-:W-:Y:S05]  /*65f0*/  BSYNC B6 ;  /* 0x0000000000067941 */ /* 0x000fea0003800000 */
.L_x_15837:
        /* <DEDUP_REMOVED lines=307> */
.L_x_15909:
        /* <DEDUP_REMOVED lines=22> */
.L_x_15913:
[----:B------:R-:W2:Y:S02]  /*7a90*/  LDG.E.U8 R2, desc[UR36][R2.64] ;  /* 0x0000002402027981 */ /* 0x000ea4000c1e1100 */
[----:B--2---:R-:W-:-:S04]  /*7aa0*/  I2FP.F32.U32 R0, R2 ;  /* 0x0000000200007245 */ /* 0x004fc80000201000 */
[----:B------:R-:W-:Y:S01]  /*7ab0*/  F2FP.BF16.F32.PACK_AB R0, RZ, R0 ;  /* 0x00000000ff00723e */ /* 0x000fe200000010ff */
[----:B------:R-:W-:Y:S06]  /*7ac0*/  BRA `(.L_x_15915) ;  /* 0x0000000c00907947 */ /* 0x000fec0003800000 */
.L_x_15912:
        /* <DEDUP_REMOVED lines=10> */
.L_x_15917:
[----:B------:R-:W2:Y:S02]  /*7b70*/  LDG.E R2, desc[UR36][R2.64] ;  /* 0x0000002402027981 */ /* 0x000ea4000c1e1900 */
[----:B--2---:R-:W-:-:S04]  /*7b80*/  I2FP.F32.S32 R0, R2 ;  /* 0x0000000200007245 */ /* 0x004fc80000201400 */
[----:B------:R-:W-:Y:S01]  /*7b90*/  F2FP.BF16.F32.PACK_AB R0, RZ, R0 ;  /* 0x00000000ff00723e */ /* 0x000fe200000010ff */
[----:B------:R-:W-:Y:S06]  /*7ba0*/  BRA `(.L_x_15915) ;  /* 0x0000000c00587947 */ /* 0x000fec0003800000 */
.L_x_15916:
[----:B------:R-:W2:Y:S02]  /*7bb0*/  LDG.E.U16 R2, desc[UR36][R2.64] ;  /* 0x0000002402027981 */ /* 0x000ea4000c1e1500 */
[----:B--2---:R-:W0:Y:S02]  /*7bc0*/  I2F.S16 R0, R2 ;  /* 0x0000000200007306 */ /* 0x004e240000101400 */
[----:B0-----:R-:W-:Y:S01]  /*7bd0*/  F2FP.BF16.F32.PACK_AB R0, RZ, R0 ;  /* 0x00000000ff00723e */ /* 0x001fe200000010ff */
[----:B------:R-:W-:Y:S06]  /*7be0*/  BRA `(.L_x_15915) ;  /* 0x0000000c00487947 */ /* 0x000fec0003800000 */
.L_x_15911:
        /* <DEDUP_REMOVED lines=9> */
.L_x_15919:
[----:B------:R-:W2:Y:S02]  /*7c80*/  LDG.E.U16 R0, desc[UR36][R2.64] ;  /* 0x0000002402007981 */ /* 0x000ea4000c1e1500 */
[----:B--2---:R-:W-:-:S05]  /*7c90*/  HADD2.F32 R0, -RZ, R0.H0_H0 ;  /* 0x20000000ff007230 */ /* 0x004fca0000004100 */
[----:B------:R-:W-:Y:S01]  /*7ca0*/  F2FP.BF16.F32.PACK_AB R0, RZ, R0 ;  /* 0x00000000ff00723e */ /* 0x000fe200000010ff */
[----:B------:R-:W-:Y:S06]  /*7cb0*/  BRA `(.L_x_15915) ;  /* 0x0000000c00147947 */ /* 0x000fec0003800000 */
.L_x_15918:
        /* <DEDUP_REMOVED lines=9> */
.L_x_15921:
[----:B------:R-:W2:Y:S02]  /*7d50*/  LDG.E.U16 R2, desc[UR36][R2.64] ;  /* 0x0000002402027981 */ /* 0x000ea4000c1e1500 */
[----:B--2---:R-:W-:-:S05]  /*7d60*/  HADD2.F32 R0, -RZ, R2.H0_H0 ;  /* 0x20000002ff007230 */ /* 0x004fca0000004100 */
[----:B------:R-:W-:Y:S01]  /*7d70*/  F2FP.BF16.F32.PACK_AB R0, RZ, R0 ;  /* 0x00000000ff00723e */ /* 0x000fe200000010ff */
[----:B------:R-:W-:Y:S06]  /*7d80*/  BRA `(.L_x_15915) ;  /* 0x0000000800e07947 */ /* 0x000fec0003800000 */
.L_x_15920:
        /* <DEDUP_REMOVED lines=8> */
.L_x_15910:
        /* <DEDUP_REMOVED lines=13> */
.L_x_15924:
        /* <DEDUP_REMOVED lines=8> */
.L_x_15923:
        /* <DEDUP_REMOVED lines=28> */
.L_x_15926:
        /* <DEDUP_REMOVED lines=15> */
.L_x_15925:
[----:B------:R0:W5:Y:S01]  /*8210*/  LDG.E.U16 R0, desc[UR36][R2.64] ;  /* 0x0000002402007981 */ /* 0x000162000c1e1500 */
[----:B------:R-:W-:Y:S05]  /*8220*/  BRA `(.L_x_15915) ;  /* 0x0000000400b87947 */ /* 0x000fea0003800000 */
.L_x_15922:
        /* <DEDUP_REMOVED lines=12> */
.L_x_15929:
        /* <DEDUP_REMOVED lines=21> */
.L_x_15933:
[----:B------:R-:W-:Y:S05]  /*8440*/  BSYNC B1 ;  /* 0x0000000000017941 */ /* 0x000fea0003800000 */
.L_x_15932:
[----:B------:R-:W-:Y:S01]  /*8450*/  LEA R3, R0, 0x3b800000, 0x17 ;  /* 0x3b80000000037811 */ /* 0x000fe200078eb8ff */
[----:B------:R-:W-:-:S05]  /*8460*/  IMAD.SHL.U32 R0, R2, 0x100000, RZ ;  /* 0x0010000002007824 */ /* 0x000fca00078e00ff */
[----:B------:R-:W-:-:S07]  /*8470*/  LOP3.LUT R0, R3, R0, R4, 0xfe, !PT ;  /* 0x0000000003007212 */ /* 0x000fce00078efe04 */
.L_x_15931:
[----:B------:R-:W-:Y:S05]  /*8480*/  BSYNC B0 ;  /* 0x0000000000007941 */ /* 0x000fea0003800000 */
.L_x_15930:
[----:B------:R-:W-:Y:S01]  /*8490*/  F2FP.BF16.F32.PACK_AB R0, RZ, R0 ;  /* 0x00000000ff00723e */ /* 0x000fe200000010ff */
[----:B------:R-:W-:Y:S06]  /*84a0*/  BRA `(.L_x_15915) ;  /* 0x0000000400187947 */ /* 0x000fec0003800000 */
.L_x_15928:
        /* <DEDUP_REMOVED lines=21> */
.L_x_15937:
[----:B------:R-:W-:Y:S05]  /*8600*/  BSYNC B1 ;  /* 0x0000000000017941 */ /* 0x000fea0003800000 */
.L_x_15936:
[----:B------:R-:W-:Y:S01]  /*8610*/  LEA R3, R0, 0x37800000, 0x17 ;  /* 0x3780000000037811 */ /* 0x000fe200078eb8ff */
[----:B------:R-:W-:-:S05]  /*8620*/  IMAD.SHL.U32 R0, R2, 0x200000, RZ ;  /* 0x0020000002007824 */ /* 0x000fca00078e00ff */
[----:B------:R-:W-:-:S07]  /*8630*/  LOP3.LUT R0, R3, R0, R4, 0xfe, !PT ;  /* 0x0000000003007212 */ /* 0x000fce00078efe04 */
.L_x_15935:
[----:B------:R-:W-:Y:S05]  /*8640*/  BSYNC B0 ;  /* 0x0000000000007941 */ /* 0x000fea0003800000 */
.L_x_15934:
[----:B------:R-:W-:Y:S01]  /*8650*/  F2FP.BF16.F32.PACK_AB R0, RZ, R0 ;  /* 0x00000000ff00723e */ /* 0x000fe200000010ff */
[----:B------:R-:W-:Y:S06]  /*8660*/  BRA `(.L_x_15915) ;  /* 0x0000000000a87947 */ /* 0x000fec0003800000 */
.L_x_15927:
        /* <DEDUP_REMOVED lines=14> */
.L_x_15941:
[----:B------:R-:W-:Y:S05]  /*8750*/  BSYNC B0 ;  /* 0x0000000000007941 */ /* 0x000fea0003800000 */
.L_x_15940:
[----:B------:R-:W-:Y:S01]  /*8760*/  F2FP.BF16.F32.PACK_AB R0, RZ, R0 ;  /* 0x00000000ff00723e */ /* 0x000fe200000010ff */
[----:B------:R-:W-:Y:S06]  /*8770*/  BRA `(.L_x_15915) ;  /* 0x0000000000647947 */ /* 0x000fec0003800000 */
.L_x_15914:
        /* <DEDUP_REMOVED lines=16> */
.L_x_15942:
[----:B------:R-:W-:Y:S01]  /*8880*/  PRMT R0, RZ, 0x7610, R0 ;  /* 0x00007610ff007816 */ /* 0x000fe20000000000 */
[----:B------:R-:W-:Y:S06]  /*8890*/  BRA `(.L_x_15915) ;  /* 0x00000000001c7947 */ /* 0x000fec0003800000 */
.L_x_15939:
[----:B------:R-:W2:Y:S02]  /*88a0*/  LDG.E.64 R2, desc[UR36][R2.64] ;  /* 0x0000002402027981 */ /* 0x000ea4000c1e1b00 */
[----:B--2---:R-:W0:Y:S02]  /*88b0*/  I2F.U64 R0, R2 ;  /* 0x0000000200007312 */ /* 0x004e240000301000 */
[----:B0-----:R-:W-:Y:S01]  /*88c0*/  F2FP.BF16.F32.PACK_AB R0, RZ, R0 ;  /* 0x00000000ff00723e */ /* 0x001fe200000010ff */
[----:B------:R-:W-:Y:S06]  /*88d0*/  BRA `(.L_x_15915) ;  /* 0x00000000000c7947 */ /* 0x000fec0003800000 */
.L_x_15938:
[----:B------:R-:W2:Y:S02]  /*88e0*/  LDG.E R2, desc[UR36][R2.64] ;  /* 0x0000002402027981 */ /* 0x000ea4000c1e1900 */
[----:B--2---:R-:W-:-:S04]  /*88f0*/  I2FP.F32.U32 R0, R2 ;  /* 0x0000000200007245 */ /* 0x004fc80000201000 */
[----:B------:R-:W-:-:S07]  /*8900*/  F2FP.BF16.F32.PACK_AB R0, RZ, R0 ;  /* 0x00000000ff00723e */ /* 0x000fce00000010ff */
.L_x_15915:
        /* <DEDUP_REMOVED lines=20> */
.L_x_15946:
[----:B------:R-:W-:-:S06]  /*8a50*/  IMAD.U32 R3, R3, 0x10000, RZ ;  /* 0x0001000003037824 */ /* 0x000fcc00078e00ff */
[----:B------:R-:W0:Y:S02]  /*8a60*/  F2I.S64.TRUNC R2, R3 ;  /* 0x0000000300027311 */ /* 0x000e24000020d900 */
[----:B0-----:R3:W-:Y:S01]  /*8a70*/  STG.E.U8 desc[UR36][R16.64], R2 ;  /* 0x0000000210007986 */ /* 0x0017e2000c101124 */
[----:B------:R-:W-:Y:S05]  /*8a80*/  BRA `(.L_x_15948) ;  /* 0x0000000c00847947 */ /* 0x000fea0003800000 */
.L_x_15945:
        /* <DEDUP_REMOVED lines=10> */
.L_x_15950:
[----:B------:R-:W-:-:S06]  /*8b30*/  IMAD.U32 R3, R3, 0x10000, RZ ;  /* 0x0001000003037824 */ /* 0x000fcc00078e00ff */
[----:B------:R-:W0:Y:S02]  /*8b40*/  F2I.FTZ.TRUNC.NTZ R3, R3 ;  /* 0x0000000300037305 */ /* 0x000e24000021f100 */
[----:B0-----:R2:W-:Y:S01]  /*8b50*/  STG.E desc[UR36][R16.64], R3 ;  /* 0x0000000310007986 */ /* 0x0015e2000c101924 */
[----:B------:R-:W-:Y:S05]  /*8b60*/  BRA `(.L_x_15948) ;  /* 0x0000000c004c7947 */ /* 0x000fea0003800000 */
.L_x_15949:
[----:B------:R-:W-:-:S06]  /*8b70*/  IMAD.U32 R3, R3, 0x10000, RZ ;  /* 0x0001000003037824 */ /* 0x000fcc00078e00ff */
[----:B------:R-:W0:Y:S02]  /*8b80*/  F2I.FTZ.TRUNC.NTZ R3, R3 ;  /* 0x0000000300037305 */ /* 0x000e24000021f100 */
[----:B0-----:R0:W-:Y:S01]  /*8b90*/  STG.E.U16 desc[UR36][R16.64], R3 ;  /* 0x0000000310007986 */ /* 0x0011e2000c101524 */
[----:B------:R-:W-:Y:S05]  /*8ba0*/  BRA `(.L_x_15948) ;  /* 0x0000000c003c7947 */ /* 0x000fea0003800000 */
.L_x_15944:
        /* <DEDUP_REMOVED lines=9> */
.L_x_15952:
[----:B------:R-:W-:-:S05]  /*8c40*/  IMAD.U32 R0, R3, 0x10000, RZ ;  /* 0x0001000003007824 */ /* 0x000fca00078e00ff */
[----:B------:R-:W-:-:S05]  /*8c50*/  F2FP.F16.F32.PACK_AB R0, RZ, R0 ;  /* 0x00000000ff00723e */ /* 0x000fca00000000ff */
[----:B------:R0:W-:Y:S01]  /*8c60*/  STG.E.U16 desc[UR36][R16.64], R0 ;  /* 0x0000000010007986 */ /* 0x0001e2000c101524 */
[----:B------:R-:W-:Y:S05]  /*8c70*/  BRA `(.L_x_15948) ;  /* 0x0000000c00087947 */ /* 0x000fea0003800000 */
.L_x_15951:
        /* <DEDUP_REMOVED lines=10> */
.L_x_15954:
[----:B------:R-:W-:-:S05]  /*8d20*/  IMAD.U32 R3, R3, 0x10000, RZ ;  /* 0x0001000003037824 */ /* 0x000fca00078e00ff */
[----:B------:R-:W-:-:S04]  /*8d30*/  F2FP.F16.F32.PACK_AB R3, RZ, R3 ;  /* 0x00000003ff03723e */ /* 0x000fc800000000ff */
[----:B------:R-:W-:-:S05]  /*8d40*/  PRMT R3, R3, 0x5410, RZ ;  /* 0x0000541003037816 */ /* 0x000fca00000000ff */
[----:B------:R0:W-:Y:S01]  /*8d50*/  STG.E desc[UR36][R16.64], R3 ;  /* 0x0000000310007986 */ /* 0x0001e2000c101924 */
[----:B------:R-:W-:Y:S05]  /*8d60*/  BRA `(.L_x_15948) ;  /* 0x0000000800cc7947 */ /* 0x000fea0003800000 */
.L_x_15953:
[----:B------:R-:W-:-:S04]  /*8d70*/  IMAD.U32 R2, R3, 0x10000, RZ ;  /* 0x0001000003027824 */ /* 0x000fc800078e00ff */
[----:B------:R-:W-:-:S06]  /*8d80*/  FMUL.FTZ R2, R2, 1 ;  /* 0x3f80000002027820 */ /* 0x000fcc0000410000 */
[----:B------:R-:W0:Y:S02]  /*8d90*/  F2F.F64.F32 R2, R2 ;  /* 0x0000000200027310 */ /* 0x000e240000201800 */
[----:B0-----:R0:W-:Y:S01]  /*8da0*/  STG.E.64 desc[UR36][R16.64], R2 ;  /* 0x0000000210007986 */ /* 0x0011e2000c101b24 */
[----:B------:R-:W-:Y:S05]  /*8db0*/  BRA `(.L_x_15948) ;  /* 0x0000000800b87947 */ /* 0x000fea0003800000 */
.L_x_15943:
        /* <DEDUP_REMOVED lines=13> */
.L_x_15957:
[----:B------:R-:W-:Y:S01]  /*8e90*/  IMAD.U32 R3, R3, 0x10000, RZ ;  /* 0x0001000003037824 */ /* 0x000fe200078e00ff */
[----:B------:R-:W-:-:S03]  /*8ea0*/  CS2R R6, SRZ ;  /* 0x0000000000067805 */ /* 0x000fc6000001ff00 */
[----:B------:R-:W-:-:S04]  /*8eb0*/  FMUL.FTZ R3, R3, 1 ;  /* 0x3f80000003037820 */ /* 0x000fc80000410000 */
[----:B------:R-:W0:Y:S02]  /*8ec0*/  F2F.F64.F32 R4, R3 ;  /* 0x0000000300047310 */ /* 0x000e240000201800 */
[----:B0-----:R0:W-:Y:S01]  /*8ed0*/  STG.E.128 desc[UR36][R16.64], R4 ;  /* 0x0000000410007986 */ /* 0x0011e2000c101d24 */
[----:B------:R-:W-:Y:S05]  /*8ee0*/  BRA `(.L_x_15948) ;  /* 0x00000008006c7947 */ /* 0x000fea0003800000 */
.L_x_15956:
        /* <DEDUP_REMOVED lines=21> */
.L_x_15961:
[----:B------:R-:W-:Y:S05]  /*9040*/  BSYNC B0 ;  /* 0x0000000000007941 */ /* 0x000fea0003800000 */
.L_x_15960:
[----:B------:R-:W-:-:S05]  /*9050*/  LOP3.LUT R3, R0, R3, RZ, 0xfc, !PT ;  /* 0x0000000300037212 */ /* 0x000fca00078efcff */
[----:B------:R0:W-:Y:S01]  /*9060*/  STG.E.U8 desc[UR36][R16.64], R3 ;  /* 0x0000000310007986 */ /* 0x0001e2000c101124 */
[----:B------:R-:W-:Y:S05]  /*9070*/  BRA `(.L_x_15948) ;  /* 0x0000000800087947 */ /* 0x000fea0003800000 */
.L_x_15959:
        /* <DEDUP_REMOVED lines=13> */
.L_x_15963:
[----:B------:R-:W-:Y:S01]  /*9150*/  IMAD.MOV.U32 R0, RZ, RZ, 0x7f ;  /* 0x0000007fff007424 */ /* 0x000fe200078e00ff */
[----:B------:R-:W-:-:S04]  /*9160*/  ISETP.GT.U32.AND P0, PT, R2, 0x7f800000, PT ;  /* 0x7f8000000200780c */ /* 0x000fc80003f04070 */
[----:B------:R-:W-:-:S09]  /*9170*/  SEL R0, R0, 0x7c, P0 ;  /* 0x0000007c00007807 */ /* 0x000fd20000000000 */
.L_x_15964:
[----:B------:R-:W-:Y:S05]  /*9180*/  BSYNC B0 ;  /* 0x0000000000007941 */ /* 0x000fea0003800000 */
.L_x_15962:
[----:B------:R-:W-:-:S04]  /*9190*/  LOP3.LUT R2, R3, 0x80000000, RZ, 0xc0, !PT ;  /* 0x8000000003027812 */ /* 0x000fc800078ec0ff */
[----:B------:R-:W-:-:S04]  /*91a0*/  SHF.R.U32.HI R3, RZ, 0x18, R2 ;  /* 0x00000018ff037819 */ /* 0x000fc80000011602 */
[----:B------:R-:W-:-:S05]  /*91b0*/  LOP3.LUT R3, R0, R3, RZ, 0xfc, !PT ;  /* 0x0000000300037212 */ /* 0x000fca00078efcff */
[----:B------:R0:W-:Y:S01]  /*91c0*/  STG.E.U8 desc[UR36][R16.64], R3 ;  /* 0x0000000310007986 */ /* 0x0001e2000c101124 */
[----:B------:R-:W-:Y:S05]  /*91d0*/  BRA `(.L_x_15948) ;  /* 0x0000000400b07947 */ /* 0x000fea0003800000 */
.L_x_15958:
[----:B------:R0:W-:Y:S01]  /*91e0*/  STG.E.U16 desc[UR36][R16.64], R3 ;  /* 0x0000000310007986 */ /* 0x0001e2000c101524 */
[----:B------:R-:W-:Y:S05]  /*91f0*/  BRA `(.L_x_15948) ;  /* 0x0000000400a87947 */ /* 0x000fea0003800000 */
.L_x_15955:
        /* <DEDUP_REMOVED lines=12> */
.L_x_15967:
        /* <DEDUP_REMOVED lines=17> */
.L_x_15970:
[----:B------:R-:W-:-:S04]  /*93d0*/  LOP3.LUT R2, R3, 0x80000000, RZ, 0xc0, !PT ;  /* 0x8000000003027812 */ /* 0x000fc800078ec0ff */
[----:B------:R-:W-:-:S04]  /*93e0*/  SHF.R.U32.HI R3, RZ, 0x18, R2 ;  /* 0x00000018ff037819 */ /* 0x000fc80000011602 */
[----:B------:R-:W-:-:S04]  /*93f0*/  LOP3.LUT R0, R0, R3, RZ, 0xfc, !PT ;  /* 0x0000000300007212 */ /* 0x000fc800078efcff */
[----:B------:R-:W-:-:S07]  /*9400*/  PRMT R8, R0, 0x7610, R8 ;  /* 0x0000761000087816 */ /* 0x000fce0000000008 */
.L_x_15969:
[----:B------:R-:W-:Y:S05]  /*9410*/  BSYNC B0 ;  /* 0x0000000000007941 */ /* 0x000fea0003800000 */
.L_x_15968:
[----:B------:R0:W-:Y:S01]  /*9420*/  STG.E.U8 desc[UR36][R16.64], R8 ;  /* 0x0000000810007986 */ /* 0x0001e2000c101124 */
[----:B------:R-:W-:Y:S05]  /*9430*/  BRA `(.L_x_15948) ;  /* 0x0000000400187947 */ /* 0x000fea0003800000 */
.L_x_15966:
        /* <DEDUP_REMOVED lines=17> */
.L_x_15973:
[----:B------:R-:W-:-:S04]  /*9550*/  LOP3.LUT R2, R3, 0x80000000, RZ, 0xc0, !PT ;  /* 0x8000000003027812 */ /* 0x000fc800078ec0ff */
[----:B------:R-:W-:-:S04]  /*9560*/  SHF.R.U32.HI R3, RZ, 0x18, R2 ;  /* 0x00000018ff037819 */ /* 0x000fc80000011602 */
[----:B------:R-:W-:-:S04]  /*9570*/  LOP3.LUT R0, R0, R3, RZ, 0xfc, !PT ;  /* 0x0000000300007212 */ /* 0x000fc800078efcff */
[----:B------:R-:W-:-:S07]  /*9580*/  PRMT R8, R0, 0x7610, R8 ;  /* 0x0000761000087816 */ /* 0x000fce0000000008 */
.L_x_15972:
[----:B------:R-:W-:Y:S05]  /*9590*/  BSYNC B0 ;  /* 0x0000000000007941 */ /* 0x000fea0003800000 */
.L_x_15971:
[----:B------:R0:W-:Y:S01]  /*95a0*/  STG.E.U8 desc[UR36][R16.64], R8 ;  /* 0x0000000810007986 */ /* 0x0001e2000c101124 */
[----:B------:R-:W-:Y:S05]  /*95b0*/  BRA `(.L_x_15948) ;  /* 0x0000000000b87947 */ /* 0x000fea0003800000 */
.L_x_15965:
        /* <DEDUP_REMOVED lines=22> */
.L_x_15947:
        /* <DEDUP_REMOVED lines=16> */
.L_x_15976:
[----:B------:R-:W-:Y:S05]  /*9820*/  BRA `(.L_x_15948) ;  /* 0x00000000001c7947 */ /* 0x000fea0003800000 */
.L_x_15975:
[----:B------:R-:W-:-:S06]  /*9830*/  IMAD.U32 R3, R3, 0x10000, RZ ;  /* 0x0001000003037824 */ /* 0x000fcc00078e00ff */
[----:B------:R-:W0:Y:S02]  /*9840*/  F2I.U64.TRUNC R2, R3 ;  /* 0x0000000300027311 */ /* 0x000e24000020d800 */
[----:B0-----:R0:W-:Y:S01]  /*9850*/  STG.E.64 desc[UR36][R16.64], R2 ;  /* 0x0000000210007986 */ /* 0x0011e2000c101b24 */
[----:B------:R-:W-:Y:S05]  /*9860*/  BRA `(.L_x_15948) ;  /* 0x00000000000c7947 */ /* 0x000fea0003800000 */
.L_x_15974:
[----:B------:R-:W-:-:S06]  /*9870*/  IMAD.U32 R3, R3, 0x10000, RZ ;  /* 0x0001000003037824 */ /* 0x000fcc00078e00ff */
[----:B------:R-:W0:Y:S02]  /*9880*/  F2I.FTZ.U32.TRUNC.NTZ R3, R3 ;  /* 0x0000000300037305 */ /* 0x000e24000021f000 */
[----:B0-----:R0:W-:Y:S02]  /*9890*/  STG.E desc[UR36][R16.64], R3 ;  /* 0x0000000310007986 */ /* 0x0011e4000c101924 */
.L_x_15948:
[----:B------:R-:W-:-:S07]  /*98a0*/  VIADD R19, R19, 0x80 ;  /* 0x0000008013137836 */ /* 0x000fce0000000000 */
.L_x_15908:
[----:B------:R-:W-:Y:S05]  /*98b0*/  BSYNC B6 ;  /* 0x0000000000067941 */ /* 0x000fea0003800000 */
.L_x_15907:
        /* <DEDUP_REMOVED lines=306> */
.L_x_15977:
        /* <DEDUP_REMOVED lines=22> */
.L_x_15981:
[----:B------:R-:W2:Y:S02]  /*ad40*/  LDG.E.U8 R2, desc[UR36][R2.64] ;  /* 0x0000002402027981 */ /* 0x000ea4000c1e1100 */
[----:B--2---:R-:W-:-:S04]  /*ad50*/  I2FP.F32.U32 R0, R2 ;  /* 0x0000000200007245 */ /* 0x004fc80000201000 */
[----:B------:R-:W-:Y:S01]  /*ad60*/  F2FP.BF16.F32.PACK_AB R0, RZ, R0 ;  /* 0x00000000ff00723e */ /* 0x000fe200000010ff */
[----:B------:R-:W-:Y:S06]  /*ad70*/  BRA `(.L_x_15983) ;  /* 0x0000000c00907947 */ /* 0x000fec0003800000 */
.L_x_15980:
        /* <DEDUP_REMOVED lines=10> */
.L_x_15985:
[----:B------:R-:W2:Y:S02]  /*ae20*/  LDG.E R2, desc[UR36][R2.64] ;  /* 0x0000002402027981 */ /* 0x000ea4000c1e1900 */
[----:B--2---:R-:W-:-:S04]  /*ae30*/  I2FP.F32.S32 R0, R2 ;  /* 0x0000000200007245 */ /* 0x004fc80000201400 */
[----:B------:R-:W-:Y:S01]  /*ae40*/  F2FP.BF16.F32.PACK_AB R0, RZ, R0 ;  /* 0x00000000ff00723e */ /* 0x000fe200000010ff */
[----:B------:R-:W-:Y:S06]  /*ae50*/  BRA `(.L_x_15983) ;  /* 0x0000000c00587947 */ /* 0x000fec0003800000 */
.L_x_15984:
[----:B------:R-:W2:Y:S02]  /*ae60*/  LDG.E.U16 R2, desc[UR36][R2.64] ;  /* 0x0000002402027981 */ /* 0x000ea4000c1e1500 */
[----:B--2---:R-:W0:Y:S02]  /*ae70*/  I2F.S16 R0, R2 ;  /* 0x0000000200007306 */ /* 0x004e240000101400 */
[----:B0-----:R-:W-:Y:S01]  /*ae80*/  F2FP.BF16.F32.PACK_AB R0, RZ, R0 ;  /* 0x00000000ff00723e */ /* 0x001fe200000010ff */
[----:B------:R-:W-:Y:S06]  /*ae90*/  BRA `(.L_x_15983) ;  /* 0x0000000c00487947 */ /* 0x000fec0003800000 */
.L_x_15979:
        /* <DEDUP_REMOVED lines=9> */
.L_x_15987:
[----:B------:R-:W2:Y:S02]  /*af30*/  LDG.E.U16 R0, desc[UR36][R2.64] ;  /* 0x0000002402007981 */ /* 0x000ea4000c1e1500 */
[----:B--2---:R-:W-:-:S05]  /*af40*/  HADD2.F32 R0, -RZ, R0.H0_H0 ;  /* 0x20000000ff007230 */ /* 0x004fca0000004100 */
[----:B------:R-:W-:Y:S01]  /*af50*/  F2FP.BF16.F32.PACK_AB R0, RZ, R0 ;  /* 0x00000000ff00723e */ /* 0x000fe200000010ff */
[----:B------:R-:W-:Y:S06]  /*af60*/  BRA `(.L_x_15983) ;  /* 0x0000000c00147947 */ /* 0x000fec0003800000 */
.L_x_15986:
        /* <DEDUP_REMOVED lines=9> */
.L_x_15989:
[----:B------:R-:W2:Y:S02]  /*b000*/  LDG.E.U16 R2, desc[UR36][R2.64] ;  /* 0x0000002402027981 */ /* 0x000ea4000c1e1500 */
[----:B--2---:R-:W-:-:S05]  /*b010*/  HADD2.F32 R0, -RZ, R2.H0_H0 ;  /* 0x20000002ff007230 */ /* 0x004fca0000004100 */
[----:B------:R-:W-:Y:S01]  /*b020*/  F2FP.BF16.F32.PACK_AB R0, RZ, R0 ;  /* 0x00000000ff00723e */ /* 0x000fe200000010ff */
[----:B------:R-:W-:Y:S06]  /*b030*/  BRA `(.L_x_15983) ;  /* 0x0000000800e07947 */ /* 0x000fec0003800000 */
.L_x_15988:
        /* <DEDUP_REMOVED lines=8> */
.L_x_15978:
        /* <DEDUP_REMOVED lines=13> */
.L_x_15992:
        /* <DEDUP_REMOVED lines=8> */
.L_x_15991:
        /* <DEDUP_REMOVED lines=28> */
.L_x_15994:
        /* <DEDUP_REMOVED lines=15> */
.L_x_15993:
[----:B------:R0:W5:Y:S01]  /*b4c0*/  LDG.E.U16 R0, desc[UR36][R2.64] ;  /* 0x0000002402007981 */ /* 0x000162000c1e1500 */
[----:B------:R-:W-:Y:S05]  /*b4d0*/  BRA `(.L_x_15983) ;  /* 0x0000000400b87947 */ /* 0x000fea0003800000 */
.L_x_15990:
        /* <DEDUP_REMOVED lines=12> */
.L_x_15997:
        /* <DEDUP_REMOVED lines=21> */
.L_x_16001:
[----:B------:R-:W-:Y:S05]  /*b6f0*/  BSYNC B1 ;  /* 0x0000000000017941 */ /* 0x000fea0003800000 */
.L_x_16000:
[----:B------:R-:W-:Y:S01]  /*b700*/  LEA R3, R0, 0x3b800000, 0x17 ;  /* 0x3b80000000037811 */ /* 0x000fe200078eb8ff */
[----:B------:R-:W-:-:S05]  /*b710*/  IMAD.SHL.U32 R0, R2, 0x100000, RZ ;  /* 0x0010000002007824 */ /* 0x000fca00078e00ff */
[----:B------:R-:W-:-:S07]  /*b720*/  LOP3.LUT R0, R3, R0, R4, 0xfe, !PT ;  /* 0x0000000003007212 */ /* 0x000fce00078efe04 */
.L_x_15999:
[----:B------:R-:W-:Y:S05]  /*b730*/  BSYNC B0 ;  /* 0x0000000000007941 */ /* 0x000fea0003800000 */
.L_x_15998:
[----:B------:R-:W-:Y:S01]  /*b740*/  F2FP.BF16.F32.PACK_AB R0, RZ, R0 ;  /* 0x00000000ff00723e */ /* 0x000fe200000010ff */
[----:B------:R-:W-:Y:S06]  /*b750*/  BRA `(.L_x_15983) ;  /* 0x0000000400187947 */ /* 0x000fec0003800000 */
.L_x_15996:
        /* <DEDUP_REMOVED lines=21> */
.L_x_16005:
[----:B------:R-:W-:Y:S05]  /*b8b0*/  BSYNC B1 ;  /* 0x0000000000017941 */ /* 0x000fea0003800000 */
.L_x_16004:
[----:B------:R-:W-:Y:S01]  /*b8c0*/  LEA R3, R0, 0x37800000, 0x17 ;  /* 0x3780000000037811 */ /* 0x000fe200078eb8ff */
[----:B------:R-:W-:-:S05]  /*b8d0*/  IMAD.SHL.U32 R0, R2, 0x200000, RZ ;  /* 0x0020000002007824 */ /* 0x000fca00078e00ff */
[----:B------:R-:W-:-:S07]  /*b8e0*/  LOP3.LUT R0, R3, R0, R4, 0xfe, !PT ;  /* 0x0000000003007212 */ /* 0x000fce00078efe04 */
.L_x_16003:
[----:B------:R-:W-:Y:S05]  /*b8f0*/  BSYNC B0 ;  /* 0x0000000000007941 */ /* 0x000fea0003800000 */
.L_x_16002:
[----:B------:R-:W-:Y:S01]  /*b900*/  F2FP.BF16.F32.PACK_AB R0, RZ, R0 ;  /* 0x00000000ff00723e */ /* 0x000fe200000010ff */
[----:B------:R-:W-:Y:S06]  /*b910*/  BRA `(.L_x_15983) ;  /* 0x0000000000a87947 */ /* 0x000fec0003800000 */
.L_x_15995:
        /* <DEDUP_REMOVED lines=14> */
.L_x_16009:
[----:B------:R-:W-:Y:S05]  /*ba00*/  BSYNC B0 ;  /* 0x0000000000007941 */ /* 0x000fea0003800000 */
.L_x_16008:
[----:B------:R-:W-:Y:S01]  /*ba10*/  F2FP.BF16.F32.PACK_AB R0, RZ, R0 ;  /* 0x00000000ff00723e */ /* 0x000fe200000010ff */
[----:B------:R-:W-:Y:S06]  /*ba20*/  BRA `(.L_x_15983) ;  /* 0x0000000000647947 */ /* 0x000fec0003800000 */
.L_x_15982:
        /* <DEDUP_REMOVED lines=16> */
.L_x_16010:
[----:B------:R-:W-:Y:S01]  /*bb30*/  PRMT R0, RZ, 0x7610, R0 ;  /* 0x00007610ff007816 */ /* 0x000fe20000000000 */
[----:B------:R-:W-:Y:S06]  /*bb40*/  BRA `(.L_x_15983) ;  /* 0x00000000001c7947 */ /* 0x000fec0003800000 */
.L_x_16007:
[----:B------:R-:W2:Y:S02]  /*bb50*/  LDG.E.64 R2, desc[UR36][R2.64] ;  /* 0x0000002402027981 */ /* 0x000ea4000c1e1b00 */
[----:B--2---:R-:W0:Y:S02]  /*bb60*/  I2F.U64 R0, R2 ;  /* 0x0000000200007312 */ /* 0x004e240000301000 */
[----:B0-----:R-:W-:Y:S01]  /*bb70*/  F2FP.BF16.F32.PACK_AB R0, RZ, R0 ;  /* 0x00000000ff00723e */ /* 0x001fe200000010ff */
[----:B------:R-:W-:Y:S06]  /*bb80*/  BRA `(.L_x_15983) ;  /* 0x00000000000c7947 */ /* 0x000fec0003800000 */
.L_x_16006:
[----:B------:R-:W2:Y:S02]  /*bb90*/  LDG.E R2, desc[UR36][R2.64] ;  /* 0x0000002402027981 */ /* 0x000ea4000c1e1900 */
[----:B--2---:R-:W-:-:S04]  /*bba0*/  I2FP.F32.U32 R0, R2 ;  /* 0x0000000200007245 */ /* 0x004fc80000201000 */
[----:B------:R-:W-:-:S07]  /*bbb0*/  F2FP.BF16.F32.PACK_AB R0, RZ, R0 ;  /* 0x00000000ff00723e */ /* 0x000fce00000010ff */
.L_x_15983:
        /* <DEDUP_REMOVED lines=18> */
[----:B0-----:R-:W-:Y:S01]  /*bce0*/  STG.E.U8 desc[UR36][R16.64], R3 ;  /* 0x0000000310007986 */ /* 0x001fe2000c101124 */
[----:B------:R-:W-:Y:S05]  /*bcf0*/  EXIT ;  /* 0x000000000000794d */ /* 0x000fea0003800000 */
.L_x_16014:
[----:B------:R-:W-:-:S06]  /*bd00*/  IMAD.U32 R3, R3, 0x10000, RZ ;  /* 0x0001000003037824 */ /* 0x000fcc00078e00ff */
[----:B------:R-:W0:Y:S02]  /*bd10*/  F2I.S64.TRUNC R2, R3 ;  /* 0x0000000300027311 */ /* 0x000e24000020d900 */
[----:B0-----:R-:W-:Y:S01]  /*bd20*/  STG.E.U8 desc[UR36][R16.64], R2 ;  /* 0x0000000210007986 */ /* 0x001fe2000c101124 */
[----:B------:R-:W-:Y:S05]  /*bd30*/  EXIT ;  /* 0x000000000000794d */ /* 0x000fea0003800000 */
.L_x_16013:
        /* <DEDUP_REMOVED lines=10> */
.L_x_16017:
[----:B------:R-:W-:-:S06]  /*bde0*/  IMAD.U32 R3, R3, 0x10000, RZ ;  /* 0x0001000003037824 */ /* 0x000fcc00078e00ff */
[----:B------:R-:W0:Y:S02]  /*bdf0*/  F2I.FTZ.TRUNC.NTZ R3, R3 ;  /* 0x0000000300037305 */ /* 0x000e24000021f100 */
[----:B0-----:R-:W-:Y:S01]  /*be00*/  STG.E desc[UR36][R16.64], R3 ;  /* 0x0000000310007986 */ /* 0x001fe2000c101924 */
[----:B------:R-:W-:Y:S05]  /*be10*/  EXIT ;  /* 0x000000000000794d */ /* 0x000fea0003800000 */
.L_x_16016:
[----:B------:R-:W-:-:S06]  /*be20*/  IMAD.U32 R3, R3, 0x10000, RZ ;  /* 0x0001000003037824 */ /* 0x000fcc00078e00ff */
[----:B------:R-:W0:Y:S02]  /*be30*/  F2I.FTZ.TRUNC.NTZ R3, R3 ;  /* 0x0000000300037305 */ /* 0x000e24000021f100 */
[----:B0-----:R-:W-:Y:S01]  /*be40*/  STG.E.U16 desc[UR36][R16.64], R3 ;  /* 0x0000000310007986 */ /* 0x001fe2000c101524 */
[----:B------:R-:W-:Y:S05]  /*be50*/  EXIT ;  /* 0x000000000000794d */ /* 0x000fea0003800000 */
.L_x_16012:
        /* <DEDUP_REMOVED lines=9> */
.L_x_16019:
[----:B------:R-:W-:-:S05]  /*bef0*/  IMAD.U32 R0, R3, 0x10000, RZ ;  /* 0x0001000003007824 */ /* 0x000fca00078e00ff */
[----:B------:R-:W-:-:S05]  /*bf00*/  F2FP.F16.F32.PACK_AB R0, RZ, R0 ;  /* 0x00000000ff00723e */ /* 0x000fca00000000ff */
[----:B------:R-:W-:Y:S01]  /*bf10*/  STG.E.U16 desc[UR36][R16.64], R0 ;  /* 0x0000000010007986 */ /* 0x000fe2000c101524 */
[----:B------:R-:W-:Y:S05]  /*bf20*/  EXIT ;  /* 0x000000000000794d */ /* 0x000fea0003800000 */
.L_x_16018:
        /* <DEDUP_REMOVED lines=10> */
.L_x_16021:
[----:B------:R-:W-:-:S05]  /*bfd0*/  IMAD.U32 R3, R3, 0x10000, RZ ;  /* 0x0001000003037824 */ /* 0x000fca00078e00ff */
[----:B------:R-:W-:-:S04]  /*bfe0*/  F2FP.F16.F32.PACK_AB R3, RZ, R3 ;  /* 0x00000003ff03723e */ /* 0x000fc800000000ff */
[----:B------:R-:W-:-:S05]  /*bff0*/  PRMT R3, R3, 0x5410, RZ ;  /* 0x0000541003037816 */ /* 0x000fca00000000ff */
[----:B------:R-:W-:Y:S01]  /*c000*/  STG.E desc[UR36][R16.64], R3 ;  /* 0x0000000310007986 */ /* 0x000fe2000c101924 */
[----:B------:R-:W-:Y:S05]  /*c010*/  EXIT ;  /* 0x000000000000794d */ /* 0x000fea0003800000 */
.L_x_16020:
[----:B------:R-:W-:-:S04]  /*c020*/  IMAD.U32 R2, R3, 0x10000, RZ ;  /* 0x0001000003027824 */ /* 0x000fc800078e00ff */
[----:B------:R-:W-:-:S06]  /*c030*/  FMUL.FTZ R2, R2, 1 ;  /* 0x3f80000002027820 */ /* 0x000fcc0000410000 */
[----:B------:R-:W0:Y:S02]  /*c040*/  F2F.F64.F32 R2, R2 ;  /* 0x0000000200027310 */ /* 0x000e240000201800 */
[----:B0-----:R-:W-:Y:S01]  /*c050*/  STG.E.64 desc[UR36][R16.64], R2 ;  /* 0x0000000210007986 */ /* 0x001fe2000c101b24 */
[----:B------:R-:W-:Y:S05]  /*c060*/  EXIT ;  /* 0x000000000000794d */ /* 0x000fea0003800000 */
.L_x_16011:
        /* <DEDUP_REMOVED lines=13> */
.L_x_16024:
[----:B------:R-:W-:Y:S01]  /*c140*/  IMAD.U32 R3, R3, 0x10000, RZ ;  /* 0x0001000003037824 */ /* 0x000fe200078e00ff */
[----:B------:R-:W-:-:S03]  /*c150*/  CS2R R6, SRZ ;  /* 0x0000000000067805 */ /* 0x000fc6000001ff00 */
[----:B------:R-:W-:-:S04]  /*c160*/  FMUL.FTZ R3, R3, 1 ;  /* 0x3f80000003037820 */ /* 0x000fc80000410000 */
[----:B------:R-:W0:Y:S02]  /*c170*/  F2F.F64.F32 R4, R3 ;  /* 0x0000000300047310 */ /* 0x000e240000201800 */
[----:B0-----:R-:W-:Y:S01]  /*c180*/  STG.E.128 desc[UR36][R16.64], R4 ;  /* 0x0000000410007986 */ /* 0x001fe2000c101d24 */
[----:B------:R-:W-:Y:S05]  /*c190*/  EXIT ;  /* 0x000000000000794d */ /* 0x000fea0003800000 */
.L_x_16023:
        /* <DEDUP_REMOVED lines=21> */
.L_x_16028:
[----:B------:R-:W-:Y:S05]  /*c2f0*/  BSYNC B0 ;  /* 0x0000000000007941 */ /* 0x000fea0003800000 */
.L_x_16027:
[----:B------:R-:W-:-:S05]  /*c300*/  LOP3.LUT R3, R0, R3, RZ, 0xfc, !PT ;  /* 0x0000000300037212 */ /* 0x000fca00078efcff */
[----:B------:R-:W-:Y:S01]  /*c310*/  STG.E.U8 desc[UR36][R16.64], R3 ;  /* 0x0000000310007986 */ /* 0x000fe2000c101124 */
[----:B------:R-:W-:Y:S05]  /*c320*/  EXIT ;  /* 0x000000000000794d */ /* 0x000fea0003800000 */
.L_x_16026:
        /* <DEDUP_REMOVED lines=13> */
.L_x_16030:
[----:B------:R-:W-:Y:S01]  /*c400*/  IMAD.MOV.U32 R0, RZ, RZ, 0x7f ;  /* 0x0000007fff007424 */ /* 0x000fe200078e00ff */
[----:B------:R-:W-:-:S04]  /*c410*/  ISETP.GT.U32.AND P0, PT, R2, 0x7f800000, PT ;  /* 0x7f8000000200780c */ /* 0x000fc80003f04070 */
[----:B------:R-:W-:-:S09]  /*c420*/  SEL R0, R0, 0x7c, P0 ;  /* 0x0000007c00007807 */ /* 0x000fd20000000000 */
.L_x_16031:
[----:B------:R-:W-:Y:S05]  /*c430*/  BSYNC B0 ;  /* 0x0000000000007941 */ /* 0x000fea0003800000 */
.L_x_16029:
[----:B------:R-:W-:-:S04]  /*c440*/  LOP3.LUT R2, R3, 0x80000000, RZ, 0xc0, !PT ;  /* 0x8000000003027812 */ /* 0x000fc800078ec0ff */
[----:B------:R-:W-:-:S04]  /*c450*/  SHF.R.U32.HI R3, RZ, 0x18, R2 ;  /* 0x00000018ff037819 */ /* 0x000fc80000011602 */
[----:B------:R-:W-:-:S05]  /*c460*/  LOP3.LUT R3, R0, R3, RZ, 0xfc, !PT ;  /* 0x0000000300037212 */ /* 0x000fca00078efcff */
[----:B------:R-:W-:Y:S01]  /*c470*/  STG.E.U8 desc[UR36][R16.64], R3 ;  /* 0x0000000310007986 */ /* 0x000fe2000c101124 */
[----:B------:R-:W-:Y:S05]  /*c480*/  EXIT ;  /* 0x000000000000794d */ /* 0x000fea0003800000 */
.L_x_16025:
[----:B------:R-:W-:Y:S01]  /*c490*/  STG.E.U16 desc[UR36][R16.64], R3 ;  /* 0x0000000310007986 */ /* 0x000fe2000c101524 */
[----:B------:R-:W-:Y:S05]  /*c4a0*/  EXIT ;  /* 0x000000000000794d */ /* 0x000fea0003800000 */
.L_x_16022:
        /* <DEDUP_REMOVED lines=12> */
.L_x_16034:
        /* <DEDUP_REMOVED lines=17> */
.L_x_16037:
[----:B------:R-:W-:-:S04]  /*c680*/  LOP3.LUT R2, R3, 0x80000000, RZ, 0xc0, !PT ;  /* 0x8000000003027812 */ /* 0x000fc800078ec0ff */
[----:B------:R-:W-:-:S04]  /*c690*/  SHF.R.U32.HI R3, RZ, 0x18, R2 ;  /* 0x00000018ff037819 */ /* 0x000fc80000011602 */
[----:B------:R-:W-:-:S04]  /*c6a0*/  LOP3.LUT R0, R0, R3, RZ, 0xfc, !PT ;  /* 0x0000000300007212 */ /* 0x000fc800078efcff */
[----:B------:R-:W-:-:S07]  /*c6b0*/  PRMT R8, R0, 0x7610, R8 ;  /* 0x0000761000087816 */ /* 0x000fce0000000008 */
.L_x_16036:
[----:B------:R-:W-:Y:S05]  /*c6c0*/  BSYNC B0 ;  /* 0x0000000000007941 */ /* 0x000fea0003800000 */
.L_x_16035:
[----:B------:R-:W-:Y:S01]  /*c6d0*/  STG.E.U8 desc[UR36][R16.64], R8 ;  /* 0x0000000810007986 */ /* 0x000fe2000c101124 */
[----:B------:R-:W-:Y:S05]  /*c6e0*/  EXIT ;  /* 0x000000000000794d */ /* 0x000fea0003800000 */
.L_x_16033:
        /* <DEDUP_REMOVED lines=17> */
.L_x_16040:
[----:B------:R-:W-:-:S04]  /*c800*/  LOP3.LUT R2, R3, 0x80000000, RZ, 0xc0, !PT ;  /* 0x8000000003027812 */ /* 0x000fc800078ec0ff */
[----:B------:R-:W-:-:S04]  /*c810*/  SHF.R.U32.HI R3, RZ, 0x18, R2 ;  /* 0x00000018ff037819 */ /* 0x000fc80000011602 */
[----:B------:R-:W-:-:S04]  /*c820*/  LOP3.LUT R0, R0, R3, RZ, 0xfc, !PT ;  /* 0x0000000300007212 */ /* 0x000fc800078efcff */
[----:B------:R-:W-:-:S07]  /*c830*/  PRMT R8, R0, 0x7610, R8 ;  /* 0x0000761000087816 */ /* 0x000fce0000000008 */
.L_x_16039:
[----:B------:R-:W-:Y:S05]  /*c840*/  BSYNC B0 ;  /* 0x0000000000007941 */ /* 0x000fea0003800000 */
.L_x_16038:
[----:B------:R-:W-:Y:S01]  /*c850*/  STG.E.U8 desc[UR36][R16.64], R8 ;  /* 0x0000000810007986 */ /* 0x000fe2000c101124 */
[----:B------:R-:W-:Y:S05]  /*c860*/  EXIT ;  /* 0x000000000000794d */ /* 0x000fea0003800000 */
.L_x_16032:
        /* <DEDUP_REMOVED lines=22> */
.L_x_16015:
        /* <DEDUP_REMOVED lines=16> */
.L_x_16043:
[----:B------:R-:W-:Y:S05]  /*cad0*/  EXIT ;  /* 0x000000000000794d */ /* 0x000fea0003800000 */
.L_x_16042:
[----:B------:R-:W-:-:S06]  /*cae0*/  IMAD.U32 R3, R3, 0x10000, RZ ;  /* 0x0001000003037824 */ /* 0x000fcc00078e00ff */
[----:B------:R-:W0:Y:S02]  /*caf0*/  F2I.U64.TRUNC R2, R3 ;  /* 0x0000000300027311 */ /* 0x000e24000020d800 */
[----:B0-----:R-:W-:Y:S01]  /*cb00*/  STG.E.64 desc[UR36][R16.64], R2 ;  /* 0x0000000210007986 */ /* 0x001fe2000c101b24 */
[----:B------:R-:W-:Y:S05]  /*cb10*/  EXIT ;  /* 0x000000000000794d */ /* 0x000fea0003800000 */
.L_x_16041:
[----:B------:R-:W-:-:S06]  /*cb20*/  IMAD.U32 R3, R3, 0x10000, RZ ;  /* 0x0001000003037824 */ /* 0x000fcc00078e00ff */
[----:B------:R-:W0:Y:S02]  /*cb30*/  F2I.FTZ.U32.TRUNC.NTZ R3, R3 ;  /* 0x0000000300037305 */ /* 0x000e24000021f000 */
[----:B0-----:R-:W-:Y:S01]  /*cb40*/  STG.E desc[UR36][R16.64], R3 ;  /* 0x0000000310007986 */ /* 0x001fe2000c101924 */
[----:B------:R-:W-:Y:S05]  /*cb50*/  EXIT ;  /* 0x000000000000794d */ /* 0x000fea0003800000 */
.L_x_16044:
        /* <DEDUP_REMOVED lines=10> */
.L_x_19444:


//--------------------- .text._ZN2at6native27unrolled_elementwise_kernelINS0_13BUnaryFunctorIN3c108BFloat16ES4_S4_NS0_15binary_internal10MulFunctorIfEEEESt5arrayIPcLm2EELi4E23TrivialOffsetCalculatorILi1EjESD_NS0_6memory12LoadWithCastILi1EEENSE_13StoreWithCastILi1EEEEEviT_T0_T2_T3_T4_T5_ --------------------------
	.section	.text._ZN2at6native27unrolled_elementwise_kernelINS0_13BUnaryFunctorIN3c108BFloat16ES4_S4_NS0_15binary_internal10MulFunctorIfEEEESt5arrayIPcLm2EELi4E23TrivialOffsetCalculatorILi1EjESD_NS0_6memory12LoadWithCastILi1EEENSE_13StoreWithCastILi1EEEEEviT_T0_T2_T3_T4_T5_,"ax",@progbits
	.align	128
        .global         _ZN2at6native27unrolled_elementwise_kernelINS0_13BUnaryFunctorIN3c108BFloat16ES4_S4_NS0_15binary_internal10MulFunctorIfEEEESt5arrayIPcLm2EELi4E23TrivialOffsetCalculatorILi1EjESD_NS0_6memory12LoadWithCastILi1EEENSE_13StoreWithCastILi1EEEEEviT_T0_T2_T3_T4_T5_
        .type           _ZN2at6native27unrolled_elementwise_kernelINS0_13BUnaryFunctorIN3c108BFloat16ES4_S4_NS0_15binary_internal10MulFunctorIfEEEESt5arrayIPcLm2EELi4E23TrivialOffsetCalculatorILi1EjESD_NS0_6memory12LoadWithCastILi1EEENSE_13StoreWithCastILi1EEEEEviT_T0_T2_T3_T4_T5_,@function
        .size           _ZN2at6native27unrolled_elementwise_kernelINS0_13BUnaryFunctorIN3c108BFloat16ES4_S4_NS0_15binary_internal10MulFunctorIfEEEESt5arrayIPcLm2EELi4E23TrivialOffsetCalculatorILi1EjESD_NS0_6memory12LoadWithCastILi1EEENSE_13StoreWithCastILi1EEEEEviT_T0_T2_T3_T4_T5_,(.L_x_19445 - _ZN2at6native27unrolled_elementwise_kernelINS0_13BUnaryFunctorIN3c108BFloat16ES4_S4_NS0_15binary_internal10MulFunctorIfEEEESt5arrayIPcLm2EELi4E23TrivialOffsetCalculatorILi1EjESD_NS0_6memory12LoadWithCastILi1EEENSE_13StoreWithCastILi1EEEEEviT_T0_T2_T3_T4_T5_)
        .other          _ZN2at6native27unrolled_elementwise_kernelINS0_13BUnaryFunctorIN3c108BFloat16ES4_S4_NS0_15binary_internal10MulFunctorIfEEEESt5arrayIPcLm2EELi4E23TrivialOffsetCalculatorILi1EjESD_NS0_6memory12LoadWithCastILi1EEENSE_13StoreWithCastILi1EEEEEviT_T0_T2_T3_T4_T5_,@"STO_CUDA_ENTRY STV_DEFAULT"
_ZN2at6native27unrolled_elementwise_kernelINS0_13BUnaryFunctorIN3c108BFloat16ES4_S4_NS0_15binary_internal10MulFunctorIfEEEESt5arrayIPcLm2EELi4E23TrivialOffsetCalculatorILi1EjESD_NS0_6memory12LoadWithCastILi1EEENSE_13StoreWithCastILi1EEEEEviT_T0_T2_T3_T4_T5_:
.text._ZN2at6native27unrolled_elementwise_kernelINS0_13BUnaryFunctorIN3c108BFloat16ES4_S4_NS0_15binary_internal10MulFunctorIfEEEESt5arrayIPcLm2EELi4E23TrivialOffsetCalculatorILi1EjESD_NS0_6memory12LoadWithCastILi1EEENSE_13StoreWithCastILi1EEEEEviT_T0_T2_T3_T4_T5_:
        /* <DEDUP_REMOVED lines=34> */
.L_x_16050:
[----:B------:R-:W2:Y:S02]  /*0220*/  LDG.E.U8 R4, desc[UR36][R4.64] ;  /* 0x0000002404047981 */ /* 0x000ea4000c1e1100 */
[----:B--2---:R-:W-:-:S04]  /*0230*/  I2FP.F32.U32 R0, R4 ;  /* 0x0000000400007245 */ /* 0x004fc80000201000 */
[----:B------:R-:W-:-:S04]  /*0240*/  F2FP.BF16.F32.PACK_AB R0, RZ, R0 ;  /* 0x00000000ff00723e */ /* 0x000fc800000010ff */
[----:B------:R-:W-:Y:S01]  /*0250*/  PRMT R17, R0, 0x7610, R17 ;  /* 0x0000761000117816 */ /* 0x000fe20000000011 */
[----:B------:R-:W-:Y:S06]  /*0260*/  BRA `(.L_x_16052) ;  /* 0x0000000c00cc7947 */ /* 0x000fec0003800000 */
.L_x_16049:
        /* <DEDUP_REMOVED lines=11> */
.L_x_16054:
[----:B------:R-:W2:Y:S02]  /*0320*/  LDG.E R4, desc[UR36][R4.64] ;  /* 0x0000002404047981 */ /* 0x000ea4000c1e1900 */
[----:B--2---:R-:W-:-:S04]  /*0330*/  I2FP.F32.S32 R0, R4 ;  /* 0x0000000400007245 */ /* 0x004fc80000201400 */
[----:B------:R-:W-:-:S04]  /*0340*/  F2FP.BF16.F32.PACK_AB R0, RZ, R0 ;  /* 0x00000000ff00723e */ /* 0x000fc800000010ff */
[----:B------:R-:W-:Y:S01]  /*0350*/  PRMT R17, R0, 0x7610, R17 ;  /* 0x0000761000117816 */ /* 0x000fe20000000011 */
[----:B------:R-:W-:Y:S06]  /*0360*/  BRA `(.L_x_16052) ;  /* 0x0000000c008c7947 */ /* 0x000fec0003800000 */
.L_x_16053:
[----:B------:R-:W2:Y:S02]  /*0370*/  LDG.E.U16 R4, desc[UR36][R4.64] ;  /* 0x0000002404047981 */ /* 0x000ea4000c1e1500 */
[----:B--2---:R-:W0:Y:S02]  /*0380*/  I2F.S16 R0, R4 ;  /* 0x0000000400007306 */ /* 0x004e240000101400 */
[----:B0-----:R-:W-:-:S04]  /*0390*/  F2FP.BF16.F32.PACK_AB R0, RZ, R0 ;  /* 0x00000000ff00723e */ /* 0x001fc800000010ff */
[----:B------:R-:W-:Y:S01]  /*03a0*/  PRMT R17, R0, 0x7610, R17 ;  /* 0x0000761000117816 */ /* 0x000fe20000000011 */
[----:B------:R-:W-:Y:S06]  /*03b0*/  BRA `(.L_x_16052) ;  /* 0x0000000c00787947 */ /* 0x000fec0003800000 */
.L_x_16048:
        /* <DEDUP_REMOVED lines=9> */
.L_x_16056:
[----:B------:R-:W2:Y:S02]  /*0450*/  LDG.E.U16 R0, desc[UR36][R4.64] ;  /* 0x0000002404007981 */ /* 0x000ea4000c1e1500 */
[----:B--2---:R-:W-:-:S05]  /*0460*/  HADD2.F32 R0, -RZ, R0.H0_H0 ;  /* 0x20000000ff007230 */ /* 0x004fca0000004100 */
[----:B------:R-:W-:-:S04]  /*0470*/  F2FP.BF16.F32.PACK_AB R0, RZ, R0 ;  /* 0x00000000ff00723e */ /* 0x000fc800000010ff */
[----:B------:R-:W-:Y:S01]  /*0480*/  PRMT R17, R0, 0x7610, R17 ;  /* 0x0000761000117816 */ /* 0x000fe20000000011 */
[----:B------:R-:W-:Y:S06]  /*0490*/  BRA `(.L_x_16052) ;  /* 0x0000000c00407947 */ /* 0x000fec0003800000 */
.L_x_16055:
        /* <DEDUP_REMOVED lines=9> */
.L_x_16058:
[----:B------:R-:W2:Y:S02]  /*0530*/  LDG.E.U16 R4, desc[UR36][R4.64] ;  /* 0x0000002404047981 */ /* 0x000ea4000c1e1500 */
[----:B--2---:R-:W-:-:S05]  /*0540*/  HADD2.F32 R0, -RZ, R4.H0_H0 ;  /* 0x20000004ff007230 */ /* 0x004fca0000004100 */
[----:B------:R-:W-:-:S04]  /*0550*/  F2FP.BF16.F32.PACK_AB R0, RZ, R0 ;  /* 0x00000000ff00723e */ /* 0x000fc800000010ff */
[----:B------:R-:W-:Y:S01]  /*0560*/  PRMT R17, R0, 0x7610, R17 ;  /* 0x0000761000117816 */ /* 0x000fe20000000011 */
[----:B------:R-:W-:Y:S06]  /*0570*/  BRA `(.L_x_16052) ;  /* 0x0000000c00087947 */ /* 0x000fec0003800000 */
.L_x_16057:
        /* <DEDUP_REMOVED lines=9> */
.L_x_16047:
        /* <DEDUP_REMOVED lines=14> */
.L_x_16061:
        /* <DEDUP_REMOVED lines=9> */
.L_x_16060:
        /* <DEDUP_REMOVED lines=28> */
.L_x_16063:
        /* <DEDUP_REMOVED lines=16> */
.L_x_16062:
[----:B------:R0:W5:Y:S01]  /*0a40*/  LDG.E.U16 R17, desc[UR36][R4.64] ;  /* 0x0000002404117981 */ /* 0x000162000c1e1500 */
[----:B------:R-:W-:Y:S05]  /*0a50*/  BRA `(.L_x_16052) ;  /* 0x0000000400d07947 */ /* 0x000fea0003800000 */
.L_x_16059:
        /* <DEDUP_REMOVED lines=13> */
.L_x_16066:
        /* <DEDUP_REMOVED lines=21> */
.L_x_16070:
[----:B------:R-:W-:Y:S05]  /*0c80*/  BSYNC B1 ;  /* 0x0000000000017941 */ /* 0x000fea0003800000 */
.L_x_16069:
[----:B------:R-:W-:Y:S01]  /*0c90*/  LEA R5, R0, 0x3b800000, 0x17 ;  /* 0x3b80000000057811 */ /* 0x000fe200078eb8ff */
[----:B------:R-:W-:-:S05]  /*0ca0*/  IMAD.SHL.U32 R0, R3, 0x100000, RZ ;  /* 0x0010000003007824 */ /* 0x000fca00078e00ff */
[----:B------:R-:W-:-:S07]  /*0cb0*/  LOP3.LUT R0, R5, R0, R6, 0xfe, !PT ;  /* 0x0000000005007212 */ /* 0x000fce00078efe06 */
.L_x_16068:
[----:B------:R-:W-:Y:S05]  /*0cc0*/  BSYNC B0 ;  /* 0x0000000000007941 */ /* 0x000fea0003800000 */
.L_x_16067:
[----:B------:R-:W-:-:S04]  /*0cd0*/  F2FP.BF16.F32.PACK_AB R0, RZ, R0 ;  /* 0x00000000ff00723e */ /* 0x000fc800000010ff */
[----:B------:R-:W-:Y:S01]  /*0ce0*/  PRMT R17, R0, 0x7610, R17 ;  /* 0x0000761000117816 */ /* 0x000fe20000000011 */
[----:B------:R-:W-:Y:S06]  /*0cf0*/  BRA `(.L_x_16052) ;  /* 0x0000000400287947 */ /* 0x000fec0003800000 */
.L_x_16065:
        /* <DEDUP_REMOVED lines=21> */
.L_x_16074:
[----:B------:R-:W-:Y:S05]  /*0e50*/  BSYNC B1 ;  /* 0x0000000000017941 */ /* 0x000fea0003800000 */
.L_x_16073:
[----:B------:R-:W-:Y:S01]  /*0e60*/  LEA R5, R0, 0x37800000, 0x17 ;  /* 0x3780000000057811 */ /* 0x000fe200078eb8ff */
[----:B------:R-:W-:-:S05]  /*0e70*/  IMAD.SHL.U32 R0, R3, 0x200000, RZ ;  /* 0x0020000003007824 */ /* 0x000fca00078e00ff */
[----:B------:R-:W-:-:S07]  /*0e80*/  LOP3.LUT R0, R5, R0, R6, 0xfe, !PT ;  /* 0x0000000005007212 */ /* 0x000fce00078efe06 */
.L_x_16072:
[----:B------:R-:W-:Y:S05]  /*0e90*/  BSYNC B0 ;  /* 0x0000000000007941 */ /* 0x000fea0003800000 */
.L_x_16071:
[----:B------:R-:W-:-:S04]  /*0ea0*/  F2FP.BF16.F32.PACK_AB R0, RZ, R0 ;  /* 0x00000000ff00723e */ /* 0x000fc800000010ff */
[----:B------:R-:W-:Y:S01]  /*0eb0*/  PRMT R17, R0, 0x7610, R17 ;  /* 0x0000761000117816 */ /* 0x000fe20000000011 */
[----:B------:R-:W-:Y:S06]  /*0ec0*/  BRA `(.L_x_16052) ;  /* 0x0000000000b47947 */ /* 0x000fec0003800000 */
.L_x_16064:
        /* <DEDUP_REMOVED lines=14> */
.L_x_16078:
[----:B------:R-:W-:Y:S05]  /*0fb0*/  BSYNC B0 ;  /* 0x0000000000007941 */ /* 0x000fea0003800000 */
.L_x_16077:
[----:B------:R-:W-:-:S04]  /*0fc0*/  F2FP.BF16.F32.PACK_AB R0, RZ, R0 ;  /* 0x00000000ff00723e */ /* 0x000fc800000010ff */
[----:B------:R-:W-:Y:S01]  /*0fd0*/  PRMT R17, R0, 0x7610, R17 ;  /* 0x0000761000117816 */ /* 0x000fe20000000011 */
[----:B------:R-:W-:Y:S06]  /*0fe0*/  BRA `(.L_x_16052) ;  /* 0x00000000006c7947 */ /* 0x000fec0003800000 */
.L_x_16051:
        /* <DEDUP_REMOVED lines=16> */
.L_x_16079:
[----:B------:R-:W-:Y:S01]  /*10f0*/  PRMT R17, RZ, 0x7610, R17 ;  /* 0x00007610ff117816 */ /* 0x000fe20000000011 */
[----:B------:R-:W-:Y:S06]  /*1100*/  BRA `(.L_x_16052) ;  /* 0x0000000000247947 */ /* 0x000fec0003800000 */
.L_x_16076:
[----:B------:R-:W2:Y:S02]  /*1110*/  LDG.E.64 R4, desc[UR36][R4.64] ;  /* 0x0000002404047981 */ /* 0x000ea4000c1e1b00 */
[----:B--2---:R-:W0:Y:S02]  /*1120*/  I2F.U64 R0, R4 ;  /* 0x0000000400007312 */ /* 0x004e240000301000 */
[----:B0-----:R-:W-:-:S04]  /*1130*/  F2FP.BF16.F32.PACK_AB R0, RZ, R0 ;  /* 0x00000000ff00723e */ /* 0x001fc800000010ff */
[----:B------:R-:W-:Y:S01]  /*1140*/  PRMT R17, R0, 0x7610, R17 ;  /* 0x0000761000117816 */ /* 0x000fe20000000011 */
[----:B------:R-:W-:Y:S06]  /*1150*/  BRA `(.L_x_16052) ;  /* 0x0000000000107947 */ /* 0x000fec0003800000 */
.L_x_16075:
[----:B------:R-:W2:Y:S02]  /*1160*/  LDG.E R4, desc[UR36][R4.64] ;  /* 0x0000002404047981 */ /* 0x000ea4000c1e1900 */
[----:B--2---:R-:W-:-:S04]  /*1170*/  I2FP.F32.U32 R0, R4 ;  /* 0x0000000400007245 */ /* 0x004fc80000201000 */
[----:B------:R-:W-:-:S04]  /*1180*/  F2FP.BF16.F32.PACK_AB R0, RZ, R0 ;  /* 0x00000000ff00723e */ /* 0x000fc800000010ff */
[----:B------:R-:W-:-:S07]  /*1190*/  PRMT R17, R0, 0x7610, R17 ;  /* 0x0000761000117816 */ /* 0x000fce0000000011 */
.L_x_16052:
[----:B------:R-:W1:Y:S02]  /*11a0*/  S2R R23, SR_TID.X ;  /* 0x0000000000177919 */ /* 0x000e640000002100 */
[----:B-1----:R-:W-:-:S07]  /*11b0*/  VIADD R23, R23, 0x80 ;  /* 0x0000008017177836 */ /* 0x002fce0000000000 */
.L_x_16046:
[----:B------:R-:W-:Y:S05]  /*11c0*/  BSYNC B6 ;  /* 0x0000000000067941 */ /* 0x000fea0003800000 */
.L_x_16045:
        /* <DEDUP_REMOVED lines=26> */
.L_x_16085:
[----:B------:R-:W2:Y:S02]  /*1370*/  LDG.E.U8 R4, desc[UR36][R4.64] ;  /* 0x0000002404047981 */ /* 0x000ea4000c1e1100 */
[----:B--2---:R-:W-:-:S04]  /*1380*/  I2FP.F32.U32 R0, R4 ;  /* 0x0000000400007245 */ /* 0x004fc80000201000 */
[----:B------:R-:W-:-:S04]  /*1390*/  F2FP.BF16.F32.PACK_AB R0, RZ, R0 ;  /* 0x00000000ff00723e */ /* 0x000fc800000010ff */
[----:B------:R-:W-:Y:S01]  /*13a0*/  PRMT R19, R0, 0x7610, R19 ;  /* 0x0000761000137816 */ /* 0x000fe20000000013 */
[----:B------:R-:W-:Y:S06]  /*13b0*/  BRA `(.L_x_16087) ;  /* 0x0000000c00c87947 */ /* 0x000fec0003800000 */
.L_x_16084:
        /* <DEDUP_REMOVED lines=11> */
.L_x_16089:
[----:B------:R-:W2:Y:S02]  /*1470*/  LDG.E R4, desc[UR36][R4.64] ;  /* 0x0000002404047981 */ /* 0x000ea4000c1e1900 */
[----:B--2---:R-:W-:-:S04]  /*1480*/  I2FP.F32.S32 R0, R4 ;  /* 0x0000000400007245 */ /* 0x004fc80000201400 */
[----:B------:R-:W-:-:S04]  /*1490*/  F2FP.BF16.F32.PACK_AB R0, RZ, R0 ;  /* 0x00000000ff00723e */ /* 0x000fc800000010ff */
[----:B------:R-:W-:Y:S01]  /*14a0*/  PRMT R19, R0, 0x7610, R19 ;  /* 0x0000761000137816 */ /* 0x000fe20000000013 */
[----:B------:R-:W-:Y:S06]  /*14b0*/  BRA `(.L_x_16087) ;  /* 0x0000000c00887947 */ /* 0x000fec0003800000 */
.L_x_16088:
[----:B------:R-:W2:Y:S02]  /*14c0*/  LDG.E.U16 R4, desc[UR36][R4.64] ;  /* 0x0000002404047981 */ /* 0x000ea4000c1e1500 */
[----:B--2---:R-:W0:Y:S02]  /*14d0*/  I2F.S16 R0, R4 ;  /* 0x0000000400007306 */ /* 0x004e240000101400 */
[----:B0-----:R-:W-:-:S04]  /*14e0*/  F2FP.BF16.F32.PACK_AB R0, RZ, R0 ;  /* 0x00000000ff00723e */ /* 0x001fc800000010ff */
[----:B------:R-:W-:Y:S01]  /*14f0*/  PRMT R19, R0, 0x7610, R19 ;  /* 0x0000761000137816 */ /* 0x000fe20000000013 */
[----:B------:R-:W-:Y:S06]  /*1500*/  BRA `(.L_x_16087) ;  /* 0x0000000c00747947 */ /* 0x000fec0003800000 */
.L_x_16083:
        /* <DEDUP_REMOVED lines=9> */
.L_x_16091:
[----:B------:R-:W2:Y:S02]  /*15a0*/  LDG.E.U16 R0, desc[UR36][R4.64] ;  /* 0x0000002404007981 */ /* 0x000ea4000c1e1500 */
[----:B--2---:R-:W-:-:S05]  /*15b0*/  HADD2.F32 R0, -RZ, R0.H0_H0 ;  /* 0x20000000ff007230 */ /* 0x004fca0000004100 */
[----:B------:R-:W-:-:S04]  /*15c0*/  F2FP.BF16.F32.PACK_AB R0, RZ, R0 ;  /* 0x00000000ff00723e */ /* 0x000fc800000010ff */
[----:B------:R-:W-:Y:S01]  /*15d0*/  PRMT R19, R0, 0x7610, R19 ;  /* 0x0000761000137816 */ /* 0x000fe20000000013 */
[----:B------:R-:W-:Y:S06]  /*15e0*/  BRA `(.L_x_16087) ;  /* 0x0000000c003c7947 */ /* 0x000fec0003800000 */
.L_x_16090:
        /* <DEDUP_REMOVED lines=9> */
.L_x_16093:
[----:B------:R-:W2:Y:S02]  /*1680*/  LDG.E.U16 R4, desc[UR36][R4.64] ;  /* 0x0000002404047981 */ /* 0x000ea4000c1e1500 */
[----:B--2---:R-:W-:-:S05]  /*1690*/  HADD2.F32 R0, -RZ, R4.H0_H0 ;  /* 0x20000004ff007230 */ /* 0x004fca0000004100 */
[----:B------:R-:W-:-:S04]  /*16a0*/  F2FP.BF16.F32.PACK_AB R0, RZ, R0 ;  /* 0x00000000ff00723e */ /* 0x000fc800000010ff */
[----:B------:R-:W-:Y:S01]  /*16b0*/  PRMT R19, R0, 0x7610, R19 ;  /* 0x0000761000137816 */ /* 0x000fe20000000013 */
[----:B------:R-:W-:Y:S06]  /*16c0*/  BRA `(.L_x_16087) ;  /* 0x0000000c00047947 */ /* 0x000fec0003800000 */
.L_x_16092:
        /* <DEDUP_REMOVED lines=9> */
.L_x_16082:
        /* <DEDUP_REMOVED lines=14> */
.L_x_16096:
        /* <DEDUP_REMOVED lines=9> */
.L_x_16095:
        /* <DEDUP_REMOVED lines=28> */
.L_x_16098:
        /* <DEDUP_REMOVED lines=15> */
.L_x_16097:
[----:B------:R0:W5:Y:S01]  /*1b80*/  LDG.E.U16 R19, desc[UR36][R4.64] ;  /* 0x0000002404137981 */ /* 0x000162000c1e1500 */
[----:B------:R-:W-:Y:S05]  /*1b90*/  BRA `(.L_x_16087) ;  /* 0x0000000400d07947 */ /* 0x000fea0003800000 */
.L_x_16094:
        /* <DEDUP_REMOVED lines=13> */
.L_x_16101:
        /* <DEDUP_REMOVED lines=21> */
.L_x_16105:
[----:B------:R-:W-:Y:S05]  /*1dc0*/  BSYNC B1 ;  /* 0x0000000000017941 */ /* 0x000fea0003800000 */
.L_x_16104:
[----:B------:R-:W-:Y:S01]  /*1dd0*/  LEA R5, R0, 0x3b800000, 0x17 ;  /* 0x3b80000000057811 */ /* 0x000fe200078eb8ff */
[----:B------:R-:W-:-:S05]  /*1de0*/  IMAD.SHL.U32 R0, R3, 0x100000, RZ ;  /* 0x0010000003007824 */ /* 0x000fca00078e00ff */
[----:B------:R-:W-:-:S07]  /*1df0*/  LOP3.LUT R0, R5, R0, R6, 0xfe, !PT ;  /* 0x0000000005007212 */ /* 0x000fce00078efe06 */
.L_x_16103:
[----:B------:R-:W-:Y:S05]  /*1e00*/  BSYNC B0 ;  /* 0x0000000000007941 */ /* 0x000fea0003800000 */
.L_x_16102:
[----:B------:R-:W-:-:S04]  /*1e10*/  F2FP.BF16.F32.PACK_AB R0, RZ, R0 ;  /* 0x00000000ff00723e */ /* 0x000fc800000010ff */
[----:B------:R-:W-:Y:S01]  /*1e20*/  PRMT R19, R0, 0x7610, R19 ;  /* 0x0000761000137816 */ /* 0x000fe20000000013 */
[----:B------:R-:W-:Y:S06]  /*1e30*/  BRA `(.L_x_16087) ;  /* 0x0000000400287947 */ /* 0x000fec0003800000 */
.L_x_16100:
        /* <DEDUP_REMOVED lines=21> */
.L_x_16109:
[----:B------:R-:W-:Y:S05]  /*1f90*/  BSYNC B1 ;  /* 0x0000000000017941 */ /* 0x000fea0003800000 */
.L_x_16108:
[----:B------:R-:W-:Y:S01]  /*1fa0*/  LEA R5, R0, 0x37800000, 0x17 ;  /* 0x3780000000057811 */ /* 0x000fe200078eb8ff */
[----:B------:R-:W-:-:S05]  /*1fb0*/  IMAD.SHL.U32 R0, R3, 0x200000, RZ ;  /* 0x0020000003007824 */ /* 0x000fca00078e00ff */
[----:B------:R-:W-:-:S07]  /*1fc0*/  LOP3.LUT R0, R5, R0, R6, 0xfe, !PT ;  /* 0x0000000005007212 */ /* 0x000fce00078efe06 */
.L_x_16107:
[----:B------:R-:W-:Y:S05]  /*1fd0*/  BSYNC B0 ;  /* 0x0000000000007941 */ /* 0x000fea0003800000 */
.L_x_16106:
[----:B------:R-:W-:-:S04]  /*1fe0*/  F2FP.BF16.F32.PACK_AB R0, RZ, R0 ;  /* 0x00000000ff00723e */ /* 0x000fc800000010ff */
[----:B------:R-:W-:Y:S01]  /*1ff0*/  PRMT R19, R0, 0x7610, R19 ;  /* 0x0000761000137816 */ /* 0x000fe20000000013 */
[----:B------:R-:W-:Y:S06]  /*2000*/  BRA `(.L_x_16087) ;  /* 0x0000000000b47947 */ /* 0x000fec0003800000 */
.L_x_16099:
        /* <DEDUP_REMOVED lines=14> */
.L_x_16113:
[----:B------:R-:W-:Y:S05]  /*20f0*/  BSYNC B0 ;  /* 0x0000000000007941 */ /* 0x000fea0003800000 */
.L_x_16112:
[----:B------:R-:W-:-:S04]  /*2100*/  F2FP.BF16.F32.PACK_AB R0, RZ, R0 ;  /* 0x00000000ff00723e */ /* 0x000fc800000010ff */
[----:B------:R-:W-:Y:S01]  /*2110*/  PRMT R19, R0, 0x7610, R19 ;  /* 0x0000761000137816 */ /* 0x000fe20000000013 */
[----:B------:R-:W-:Y:S06]  /*2120*/  BRA `(.L_x_16087) ;  /* 0x00000000006c7947 */ /* 0x000fec0003800000 */
.L_x_16086:
        /* <DEDUP_REMOVED lines=16> */
.L_x_16114:
[----:B------:R-:W-:Y:S01]  /*2230*/  PRMT R19, RZ, 0x7610, R19 ;  /* 0x00007610ff137816 */ /* 0x000fe20000000013 */
[----:B------:R-:W-:Y:S06]  /*2240*/  BRA `(.L_x_16087) ;  /* 0x0000000000247947 */ /* 0x000fec0003800000 */
.L_x_16111:
[----:B------:R-:W2:Y:S02]  /*2250*/  LDG.E.64 R4, desc[UR36][R4.64] ;  /* 0x0000002404047981 */ /* 0x000ea4000c1e1b00 */
[----:B--2---:R-:W0:Y:S02]  /*2260*/  I2F.U64 R0, R4 ;  /* 0x0000000400007312 */ /* 0x004e240000301000 */
[----:B0-----:R-:W-:-:S04]  /*2270*/  F2FP.BF16.F32.PACK_AB R0, RZ, R0 ;  /* 0x00000000ff00723e */ /* 0x001fc800000010ff */
[----:B------:R-:W-:Y:S01]  /*2280*/  PRMT R19, R0, 0x7610, R19 ;  /* 0x0000761000137816 */ /* 0x000fe20000000013 */
[----:B------:R-:W-:Y:S06]  /*2290*/  BRA `(.L_x_16087) ;  /* 0x0000000000107947 */ /* 0x000fec0003800000 */
.L_x_16110:
[----:B------:R-:W2:Y:S02]  /*22a0*/  LDG.E R4, desc[UR36][R4.64] ;  /* 0x0000002404047981 */ /* 0x000ea4000c1e1900 */
[----:B--2---:R-:W-:-:S04]  /*22b0*/  I2FP.F32.U32 R0, R4 ;  /* 0x0000000400007245 */ /* 0x004fc80000201000 */
[----:B------:R-:W-:-:S04]  /*22c0*/  F2FP.BF16.F32.PACK_AB R0, RZ, R0 ;  /* 0x00000000ff00723e */ /* 0x000fc800000010ff */
[----:B------:R-:W-:-:S07]  /*22d0*/  PRMT R19, R0, 0x7610, R19 ;  /* 0x0000761000137816 */ /* 0x000fce0000000013 */
.L_x_16087:
[----:B------:R-:W-:-:S07]  /*22e0*/  VIADD R23, R23, 0x80 ;  /* 0x0000008017177836 */ /* 0x000fce0000000000 */
.L_x_16081:
[----:B------:R-:W-:Y:S05]  /*22f0*/  BSYNC B6 ;  /* 0x0000000000067941 */ /* 0x000fea0003800000 */
.L_x_16080:
        /* <DEDUP_REMOVED lines=28> */
.L_x_16120:
[----:B------:R-:W2:Y:S02]  /*24c0*/  LDG.E.U8 R4, desc[UR36][R4.64] ;  /* 0x0000002404047981 */ /* 0x000ea4000c1e1100 */
[----:B--2---:R-:W-:-:S04]  /*24d0*/  I2FP.F32.U32 R0, R4 ;  /* 0x0000000400007245 */ /* 0x004fc80000201000 */
[----:B------:R-:W-:-:S04]  /*24e0*/  F2FP.BF16.F32.PACK_AB R0, RZ, R0 ;  /* 0x00000000ff00723e */ /* 0x000fc800000010ff */
[----:B------:R-:W-:Y:S01]  /*24f0*/  PRMT R24, R0, 0x7610, R24 ;  /* 0x0000761000187816 */ /* 0x000fe20000000018 */
[----:B------:R-:W-:Y:S06]  /*2500*/  BRA `(.L_x_16122) ;  /* 0x0000000c00c87947 */ /* 0x000fec0003800000 */
.L_x_16119:
        /* <DEDUP_REMOVED lines=11> */
.L_x_16124:
[----:B------:R-:W2:Y:S02]  /*25c0*/  LDG.E R4, desc[UR36][R4.64] ;  /* 0x0000002404047981 */ /* 0x000ea4000c1e1900 */
[----:B--2---:R-:W-:-:S04]  /*25d0*/  I2FP.F32.S32 R0, R4 ;  /* 0x0000000400007245 */ /* 0x004fc80000201400 */
[----:B------:R-:W-:-:S04]  /*25e0*/  F2FP.BF16.F32.PACK_AB R0, RZ, R0 ;  /* 0x00000000ff00723e */ /* 0x000fc800000010ff */
[----:B------:R-:W-:Y:S01]  /*25f0*/  PRMT R24, R0, 0x7610, R24 ;  /* 0x0000761000187816 */ /* 0x000fe20000000018 */
[----:B------:R-:W-:Y:S06]  /*2600*/  BRA `(.L_x_16122) ;  /* 0x0000000c00887947 */ /* 0x000fec0003800000 */
.L_x_16123:
[----:B------:R-:W2:Y:S02]  /*2610*/  LDG.E.U16 R4, desc[UR36][R4.64] ;  /* 0x0000002404047981 */ /* 0x000ea4000c1e1500 */
[----:B--2---:R-:W0:Y:S02]  /*2620*/  I2F.S16 R0, R4 ;  /* 0x0000000400007306 */ /* 0x004e240000101400 */
[----:B0-----:R-:W-:-:S04]  /*2630*/  F2FP.BF16.F32.PACK_AB R0, RZ, R0 ;  /* 0x00000000ff00723e */ /* 0x001fc800000010ff */
[----:B------:R-:W-:Y:S01]  /*2640*/  PRMT R24, R0, 0x7610, R24 ;  /* 0x0000761000187816 */ /* 0x000fe20000000018 */
[----:B------:R-:W-:Y:S06]  /*2650*/  BRA `(.L_x_16122) ;  /* 0x0000000c00747947 */ /* 0x000fec0003800000 */
.L_x_16118:
        /* <DEDUP_REMOVED lines=9> */
.L_x_16126:
[----:B------:R-:W2:Y:S02]  /*26f0*/  LDG.E.U16 R0, desc[UR36][R4.64] ;  /* 0x0000002404007981 */ /* 0x000ea4000c1e1500 */
[----:B--2---:R-:W-:-:S05]  /*2700*/  HADD2.F32 R0, -RZ, R0.H0_H0 ;  /* 0x20000000ff007230 */ /* 0x004fca0000004100 */
[----:B------:R-:W-:-:S04]  /*2710*/  F2FP.BF16.F32.PACK_AB R0, RZ, R0 ;  /* 0x00000000ff00723e */ /* 0x000fc800000010ff */
[----:B------:R-:W-:Y:S01]  /*2720*/  PRMT R24, R0, 0x7610, R24 ;  /* 0x0000761000187816 */ /* 0x000fe20000000018 */
[----:B------:R-:W-:Y:S06]  /*2730*/  BRA `(.L_x_16122) ;  /* 0x0000000c003c7947 */ /* 0x000fec0003800000 */
.L_x_16125:
        /* <DEDUP_REMOVED lines=9> */
.L_x_16128:
[----:B------:R-:W2:Y:S02]  /*27d0*/  LDG.E.U16 R4, desc[UR36][R4.64] ;  /* 0x0000002404047981 */ /* 0x000ea4000c1e1500 */
[----:B--2---:R-:W-:-:S05]  /*27e0*/  HADD2.F32 R0, -RZ, R4.H0_H0 ;  /* 0x20000004ff007230 */ /* 0x004fca0000004100 */
[----:B------:R-:W-:-:S04]  /*27f0*/  F2FP.BF16.F32.PACK_AB R0, RZ, R0 ;  /* 0x00000000ff00723e */ /* 0x000fc800000010ff */
[----:B------:R-:W-:Y:S01]  /*2800*/  PRMT R24, R0, 0x7610, R24 ;  /* 0x0000761000187816 */ /* 0x000fe20000000018 */
[----:B------:R-:W-:Y:S06]  /*2810*/  BRA `(.L_x_16122) ;  /* 0x0000000c00047947 */ /* 0x000fec0003800000 */
.L_x_16127:
        /* <DEDUP_REMOVED lines=9> */
.L_x_16117:
        /* <DEDUP_REMOVED lines=14> */
.L_x_16131:
        /* <DEDUP_REMOVED lines=9> */
.L_x_16130:
        /* <DEDUP_REMOVED lines=28> */
.L_x_16133:
        /* <DEDUP_REMOVED lines=15> */
.L_x_16132:
[----:B------:R0:W5:Y:S01]  /*2cd0*/  LDG.E.U16 R24, desc[UR36][R4.64] ;  /* 0x0000002404187981 */ /* 0x000162000c1e1500 */
[----:B------:R-:W-:Y:S05]  /*2ce0*/  BRA `(.L_x_16122) ;  /* 0x0000000400d07947 */ /* 0x000fea0003800000 */
.L_x_16129:
        /* <DEDUP_REMOVED lines=13> */
.L_x_16136:
        /* <DEDUP_REMOVED lines=21> */
.L_x_16140:
[----:B------:R-:W-:Y:S05]  /*2f10*/  BSYNC B1 ;  /* 0x0000000000017941 */ /* 0x000fea0003800000 */
.L_x_16139:
[----:B------:R-:W-:Y:S01]  /*2f20*/  LEA R5, R0, 0x3b800000, 0x17 ;  /* 0x3b80000000057811 */ /* 0x000fe200078eb8ff */
[----:B------:R-:W-:-:S05]  /*2f30*/  IMAD.SHL.U32 R0, R3, 0x100000, RZ ;  /* 0x0010000003007824 */ /* 0x000fca00078e00ff */
[----:B------:R-:W-:-:S07]  /*2f40*/  LOP3.LUT R0, R5, R0, R6, 0xfe, !PT ;  /* 0x0000000005007212 */ /* 0x000fce00078efe06 */
.L_x_16138:
[----:B------:R-:W-:Y:S05]  /*2f50*/  BSYNC B0 ;  /* 0x0000000000007941 */ /* 0x000fea0003800000 */
.L_x_16137:
[----:B------:R-:W-:-:S04]  /*2f60*/  F2FP.BF16.F32.PACK_AB R0, RZ, R0 ;  /* 0x00000000ff00723e */ /* 0x000fc800000010ff */
[----:B------:R-:W-:Y:S01]  /*2f70*/  PRMT R24, R0, 0x7610, R24 ;  /* 0x0000761000187816 */ /* 0x000fe20000000018 */
[----:B------:R-:W-:Y:S06]  /*2f80*/  BRA `(.L_x_16122) ;  /* 0x0000000400287947 */ /* 0x000fec0003800000 */
.L_x_16135:
        /* <DEDUP_REMOVED lines=21> */
.L_x_16144:
[----:B------:R-:W-:Y:S05]  /*30e0*/  BSYNC B1 ;  /* 0x0000000000017941 */ /* 0x000fea0003800000 */
.L_x_16143:
[----:B------:R-:W-:Y:S01]  /*30f0*/  LEA R5, R0, 0x37800000, 0x17 ;  /* 0x3780000000057811 */ /* 0x000fe200078eb8ff */
[----:B------:R-:W-:-:S05]  /*3100*/  IMAD.SHL.U32 R0, R3, 0x200000, RZ ;  /* 0x0020000003007824 */ /* 0x000fca00078e00ff */
[----:B------:R-:W-:-:S07]  /*3110*/  LOP3.LUT R0, R5, R0, R6, 0xfe, !PT ;  /* 0x0000000005007212 */ /* 0x000fce00078efe06 */
.L_x_16142:
[----:B------:R-:W-:Y:S05]  /*3120*/  BSYNC B0 ;  /* 0x0000000000007941 */ /* 0x000fea0003800000 */
.L_x_16141:
[----:B------:R-:W-:-:S04]  /*3130*/  F2FP.BF16.F32.PACK_AB R0, RZ, R0 ;  /* 0x00000000ff00723e */ /* 0x000fc800000010ff */
[----:B------:R-:W-:Y:S01]  /*3140*/  PRMT R24, R0, 0x7610, R24 ;  /* 0x0000761000187816 */ /* 0x000fe20000000018 */
[----:B------:R-:W-:Y:S06]  /*3150*/  BRA `(.L_x_16122) ;  /* 0x0000000000b47947 */ /* 0x000fec0003800000 */
.L_x_16134:
        /* <DEDUP_REMOVED lines=14> */
.L_x_16148:
[----:B------:R-:W-:Y:S05]  /*3240*/  BSYNC B0 ;  /* 0x0000000000007941 */ /* 0x000fea0003800000 */
.L_x_16147:
[----:B------:R-:W-:-:S04]  /*3250*/  F2FP.BF16.F32.PACK_AB R0, RZ, R0 ;  /* 0x00000000ff00723e */ /* 0x000fc800000010ff */
[----:B------:R-:W-:Y:S01]  /*3260*/  PRMT R24, R0, 0x7610, R24 ;  /* 0x0000761000187816 */ /* 0x000fe20000000018 */
[----:B------:R-:W-:Y:S06]  /*3270*/  BRA `(.L_x_16122) ;  /* 0x00000000006c7947 */ /* 0x000fec0003800000 */
.L_x_16121:
        /* <DEDUP_REMOVED lines=16> */
.L_x_16149:
[----:B------:R-:W-:Y:S01]  /*3380*/  PRMT R24, RZ, 0x7610, R24 ;  /* 0x00007610ff187816 */ /* 0x000fe20000000018 */
[----:B------:R-:W-:Y:S06]  /*3390*/  BRA `(.L_x_16122) ;  /* 0x0000000000247947 */ /* 0x000fec0003800000 */
.L_x_16146:
[----:B------:R-:W2:Y:S02]  /*33a0*/  LDG.E.64 R4, desc[UR36][R4.64] ;  /* 0x0000002404047981 */ /* 0x000ea4000c1e1b00 */
[----:B--2---:R-:W0:Y:S02]  /*33b0*/  I2F.U64 R0, R4 ;  /* 0x0000000400007312 */ /* 0x004e240000301000 */
[----:B0-----:R-:W-:-:S04]  /*33c0*/  F2FP.BF16.F32.PACK_AB R0, RZ, R0 ;  /* 0x00000000ff00723e */ /* 0x001fc800000010ff */
[----:B------:R-:W-:Y:S01]  /*33d0*/  PRMT R24, R0, 0x7610, R24 ;  /* 0x0000761000187816 */ /* 0x000fe20000000018 */
[----:B------:R-:W-:Y:S06]  /*33e0*/  BRA `(.L_x_16122) ;  /* 0x0000000000107947 */ /* 0x000fec0003800000 */
.L_x_16145:
[----:B------:R-:W2:Y:S02]  /*33f0*/  LDG.E R4, desc[UR36][R4.64] ;  /* 0x0000002404047981 */ /* 0x000ea4000c1e1900 */
[----:B--2---:R-:W-:-:S04]  /*3400*/  I2FP.F32.U32 R0, R4 ;  /* 0x0000000400007245 */ /* 0x004fc80000201000 */
[----:B------:R-:W-:-:S04]  /*3410*/  F2FP.BF16.F32.PACK_AB R0, RZ, R0 ;  /* 0x00000000ff00723e */ /* 0x000fc800000010ff */
[----:B------:R-:W-:-:S07]  /*3420*/  PRMT R24, R0, 0x7610, R24 ;  /* 0x0000761000187816 */ /* 0x000fce0000000018 */
.L_x_16122:
[----:B------:R-:W-:-:S07]  /*3430*/  VIADD R23, R23, 0x80 ;  /* 0x0000008017177836 */ /* 0x000fce0000000000 */
.L_x_16116:
[----:B------:R-:W-:Y:S05]  /*3440*/  BSYNC B6 ;  /* 0x0000000000067941 */ /* 0x000fea0003800000 */
.L_x_16115:
        /* <DEDUP_REMOVED lines=25> */
.L_x_16155:
[----:B------:R-:W2:Y:S02]  /*35e0*/  LDG.E.U8 R4, desc[UR36][R4.64] ;  /* 0x0000002404047981 */ /* 0x000ea4000c1e1100 */
[----:B--2---:R-:W-:-:S04]  /*35f0*/  I2FP.F32.U32 R0, R4 ;  /* 0x0000000400007245 */ /* 0x004fc80000201000 */
[----:B------:R-:W-:-:S04]  /*3600*/  F2FP.BF16.F32.PACK_AB R0, RZ, R0 ;  /* 0x00000000ff00723e */ /* 0x000fc800000010ff */
[----:B------:R-:W-:Y:S01]  /*3610*/  PRMT R18, R0, 0x7610, R18 ;  /* 0x0000761000127816 */ /* 0x000fe20000000012 */
[----:B------:R-:W-:Y:S06]  /*3620*/  BRA `(.L_x_16151) ;  /* 0x0000000c00c87947 */ /* 0x000fec0003800000 */
.L_x_16154:
        /* <DEDUP_REMOVED lines=11> */
.L_x_16158:
[----:B------:R-:W2:Y:S02]  /*36e0*/  LDG.E R4, desc[UR36][R4.64] ;  /* 0x0000002404047981 */ /* 0x000ea4000c1e1900 */
[----:B--2---:R-:W-:-:S04]  /*36f0*/  I2FP.F32.S32 R0, R4 ;  /* 0x0000000400007245 */ /* 0x004fc80000201400 */
[----:B------:R-:W-:-:S04]  /*3700*/  F2FP.BF16.F32.PACK_AB R0, RZ, R0 ;  /* 0x00000000ff00723e */ /* 0x000fc800000010ff */
[----:B------:R-:W-:Y:S01]  /*3710*/  PRMT R18, R0, 0x7610, R18 ;  /* 0x0000761000127816 */ /* 0x000fe20000000012 */
[----:B------:R-:W-:Y:S06]  /*3720*/  BRA `(.L_x_16151) ;  /* 0x0000000c00887947 */ /* 0x000fec0003800000 */
.L_x_16157:
[----:B------:R-:W2:Y:S02]  /*3730*/  LDG.E.U16 R4, desc[UR36][R4.64] ;  /* 0x0000002404047981 */ /* 0x000ea4000c1e1500 */
[----:B--2---:R-:W0:Y:S02]  /*3740*/  I2F.S16 R0, R4 ;  /* 0x0000000400007306 */ /* 0x004e240000101400 */
[----:B0-----:R-:W-:-:S04]  /*3750*/  F2FP.BF16.F32.PACK_AB R0, RZ, R0 ;  /* 0x00000000ff00723e */ /* 0x001fc800000010ff */
[----:B------:R-:W-:Y:S01]  /*3760*/  PRMT R18, R0, 0x7610, R18 ;  /* 0x0000761000127816 */ /* 0x000fe20000000012 */
[----:B------:R-:W-:Y:S06]  /*3770*/  BRA `(.L_x_16151) ;  /* 0x0000000c00747947 */ /* 0x000fec0003800000 */
.L_x_16153:
        /* <DEDUP_REMOVED lines=9> */
.L_x_16160:
[----:B------:R-:W2:Y:S02]  /*3810*/  LDG.E.U16 R0, desc[UR36][R4.64] ;  /* 0x0000002404007981 */ /* 0x000ea4000c1e1500 */
[----:B--2---:R-:W-:-:S05]  /*3820*/  HADD2.F32 R0, -RZ, R0.H0_H0 ;  /* 0x20000000ff007230 */ /* 0x004fca0000004100 */
[----:B------:R-:W-:-:S04]  /*3830*/  F2FP.BF16.F32.PACK_AB R0, RZ, R0 ;  /* 0x00000000ff00723e */ /* 0x000fc800000010ff */
[----:B------:R-:W-:Y:S01]  /*3840*/  PRMT R18, R0, 0x7610, R18 ;  /* 0x0000761000127816 */ /* 0x000fe20000000012 */
[----:B------:R-:W-:Y:S06]  /*3850*/  BRA `(.L_x_16151) ;  /* 0x0000000c003c7947 */ /* 0x000fec0003800000 */
.L_x_16159:
        /* <DEDUP_REMOVED lines=9> */
.L_x_16162:
[----:B------:R-:W2:Y:S02]  /*38f0*/  LDG.E.U16 R4, desc[UR36][R4.64] ;  /* 0x0000002404047981 */ /* 0x000ea4000c1e1500 */
[----:B--2---:R-:W-:-:S05]  /*3900*/  HADD2.F32 R0, -RZ, R4.H0_H0 ;  /* 0x20000004ff007230 */ /* 0x004fca0000004100 */
[----:B------:R-:W-:-:S04]  /*3910*/  F2FP.BF16.F32.PACK_AB R0, RZ, R0 ;  /* 0x00000000ff00723e */ /* 0x000fc800000010ff */
[----:B------:R-:W-:Y:S01]  /*3920*/  PRMT R18, R0, 0x7610, R18 ;  /* 0x0000761000127816 */ /* 0x000fe20000000012 */
[----:B------:R-:W-:Y:S06]  /*3930*/  BRA `(.L_x_16151) ;  /* 0x0000000c00047947 */ /* 0x000fec0003800000 */
.L_x_16161:
        /* <DEDUP_REMOVED lines=9> */
.L_x_16152:
        /* <DEDUP_REMOVED lines=14> */
.L_x_16165:
        /* <DEDUP_REMOVED lines=9> */
.L_x_16164:
        /* <DEDUP_REMOVED lines=28> */
.L_x_16167:
        /* <DEDUP_REMOVED lines=15> */
.L_x_16166:
[----:B------:R1:W5:Y:S01]  /*3df0*/  LDG.E.U16 R18, desc[UR36][R4.64] ;  /* 0x0000002404127981 */ /* 0x000362000c1e1500 */
[----:B------:R-:W-:Y:S05]  /*3e00*/  BRA `(.L_x_16151) ;  /* 0x0000000400d07947 */ /* 0x000fea0003800000 */
.L_x_16163:
        /* <DEDUP_REMOVED lines=13> */
.L_x_16170:
        /* <DEDUP_REMOVED lines=21> */
.L_x_16174:
[----:B------:R-:W-:Y:S05]  /*4030*/  BSYNC B1 ;  /* 0x0000000000017941 */ /* 0x000fea0003800000 */
.L_x_16173:
[----:B------:R-:W-:Y:S01]  /*4040*/  LEA R5, R0, 0x3b800000, 0x17 ;  /* 0x3b80000000057811 */ /* 0x000fe200078eb8ff */
[----:B------:R-:W-:-:S05]  /*4050*/  IMAD.SHL.U32 R0, R3, 0x100000, RZ ;  /* 0x0010000003007824 */ /* 0x000fca00078e00ff */
[----:B------:R-:W-:-:S07]  /*4060*/  LOP3.LUT R0, R5, R0, R6, 0xfe, !PT ;  /* 0x0000000005007212 */ /* 0x000fce00078efe06 */
.L_x_16172:
[----:B------:R-:W-:Y:S05]  /*4070*/  BSYNC B0 ;  /* 0x0000000000007941 */ /* 0x000fea0003800000 */
.L_x_16171:
[----:B------:R-:W-:-:S04]  /*4080*/  F2FP.BF16.F32.PACK_AB R0, RZ, R0 ;  /* 0x00000000ff00723e */ /* 0x000fc800000010ff */
[----:B------:R-:W-:Y:S01]  /*4090*/  PRMT R18, R0, 0x7610, R18 ;  /* 0x0000761000127816 */ /* 0x000fe20000000012 */
[----:B------:R-:W-:Y:S06]  /*40a0*/  BRA `(.L_x_16151) ;  /* 0x0000000400287947 */ /* 0x000fec0003800000 */
.L_x_16169:
        /* <DEDUP_REMOVED lines=21> */
.L_x_16178:
[----:B------:R-:W-:Y:S05]  /*4200*/  BSYNC B1 ;  /* 0x0000000000017941 */ /* 0x000fea0003800000 */
.L_x_16177:
[----:B------:R-:W-:Y:S01]  /*4210*/  LEA R5, R0, 0x37800000, 0x17 ;  /* 0x3780000000057811 */ /* 0x000fe200078eb8ff */
[----:B------:R-:W-:-:S05]  /*4220*/  IMAD.SHL.U32 R0, R3, 0x200000, RZ ;  /* 0x0020000003007824 */ /* 0x000fca00078e00ff */
[----:B------:R-:W-:-:S07]  /*4230*/  LOP3.LUT R0, R5, R0, R6, 0xfe, !PT ;  /* 0x0000000005007212 */ /* 0x000fce00078efe06 */
.L_x_16176:
[----:B------:R-:W-:Y:S05]  /*4240*/  BSYNC B0 ;  /* 0x0000000000007941 */ /* 0x000fea0003800000 */
.L_x_16175:
[----:B------:R-:W-:-:S04]  /*4250*/  F2FP.BF16.F32.PACK_AB R0, RZ, R0 ;  /* 0x00000000ff00723e */ /* 0x000fc800000010ff */
[----:B------:R-:W-:Y:S01]  /*4260*/  PRMT R18, R0, 0x7610, R18 ;  /* 0x0000761000127816 */ /* 0x000fe20000000012 */
[----:B------:R-:W-:Y:S06]  /*4270*/  BRA `(.L_x_16151) ;  /* 0x0000000000b47947 */ /* 0x000fec0003800000 */
.L_x_16168:
        /* <DEDUP_REMOVED lines=14> */
.L_x_16182:
[----:B------:R-:W-:Y:S05]  /*4360*/  BSYNC B0 ;  /* 0x0000000000007941 */ /* 0x000fea0003800000 */
.L_x_16181:
[----:B------:R-:W-:-:S04]  /*4370*/  F2FP.BF16.F32.PACK_AB R0, RZ, R0 ;  /* 0x00000000ff00723e */ /* 0x000fc800000010ff */
[----:B------:R-:W-:Y:S01]  /*4380*/  PRMT R18, R0, 0x7610, R18 ;  /* 0x0000761000127816 */ /* 0x000fe20000000012 */
[----:B------:R-:W-:Y:S06]  /*4390*/  BRA `(.L_x_16151) ;  /* 0x00000000006c7947 */ /* 0x000fec0003800000 */
.L_x_16156:
        /* <DEDUP_REMOVED lines=16> */
.L_x_16183:
[----:B------:R-:W-:Y:S01]  /*44a0*/  PRMT R18, RZ, 0x7610, R18 ;  /* 0x00007610ff127816 */ /* 0x000fe20000000012 */
[----:B------:R-:W-:Y:S06]  /*44b0*/  BRA `(.L_x_16151) ;  /* 0x0000000000247947 */ /* 0x000fec0003800000 */
.L_x_16180:
[----:B------:R-:W2:Y:S02]  /*44c0*/  LDG.E.64 R4, desc[UR36][R4.64] ;  /* 0x0000002404047981 */ /* 0x000ea4000c1e1b00 */
[----:B--2---:R-:W0:Y:S02]  /*44d0*/  I2F.U64 R0, R4 ;  /* 0x0000000400007312 */ /* 0x004e240000301000 */
[----:B0-----:R-:W-:-:S04]  /*44e0*/  F2FP.BF16.F32.PACK_AB R0, RZ, R0 ;  /* 0x00000000ff00723e */ /* 0x001fc800000010ff */
[----:B------:R-:W-:Y:S01]  /*44f0*/  PRMT R18, R0, 0x7610, R18 ;  /* 0x0000761000127816 */ /* 0x000fe20000000012 */
[----:B------:R-:W-:Y:S06]  /*4500*/  BRA `(.L_x_16151) ;  /* 0x0000000000107947 */ /* 0x000fec0003800000 */
.L_x_16179:
[----:B------:R-:W2:Y:S02]  /*4510*/  LDG.E R4, desc[UR36][R4.64] ;  /* 0x0000002404047981 */ /* 0x000ea4000c1e1900 */
[----:B--2---:R-:W-:-:S04]  /*4520*/  I2FP.F32.U32 R0, R4 ;  /* 0x0000000400007245 */ /* 0x004fc80000201000 */
[----:B------:R-:W-:-:S04]  /*4530*/  F2FP.BF16.F32.PACK_AB R0, RZ, R0 ;  /* 0x00000000ff00723e */ /* 0x000fc800000010ff */
[----:B------:R-:W-:-:S07]  /*4540*/  PRMT R18, R0, 0x7610, R18 ;  /* 0x0000761000127816 */ /* 0x000fce0000000012 */
.L_x_16151:
[----:B------:R-:W-:Y:S05]  /*4550*/  BSYNC B6 ;  /* 0x0000000000067941 */ /* 0x000fea0003800000 */
.L_x_16150:
[----:B------:R-:W0:Y:S01]  /*4560*/  S2R R25, SR_TID.X ;  /* 0x0000000000197919 */ /* 0x000e220000002100 */
        /* <DEDUP_REMOVED lines=8> */
[----:B------:R-:W0:Y:S01]  /*45f0*/  @!P3 LDC R5, c[0x0][0x218] ;  /* 0x00008600ff05bb82 */ /* 0x000e220000000800 */
[----:B-----5:R-:W-:-:S03]  /*4600*/  @!P3 IMAD.U32 R0, R17, 0x10000, RZ ;  /* 0x000100001100b824 */ /* 0x020fc600078e00ff */
[----:B------:R-:W-:Y:S02]  /*4610*/  @!P1 IMAD.U32 R24, R24, 0x10000, RZ ;  /* 0x0001000018189824 */ /* 0x000fe400078e00ff */
[----:B------:R-:W-:Y:S02]  /*4620*/  @!P0 IMAD.U32 R4, R19, 0x10000, RZ ;  /* 0x0001000013048824 */ /* 0x000fe400078e00ff */
[----:B------:R-:W1:Y:S02]  /*4630*/  @!P1 LDC R9, c[0x0][0x218] ;  /* 0x00008600ff099b82 */ /* 0x000e640000000800 */
[----:B------:R-:W-:-:S06]  /*4640*/  @!P2 IMAD.U32 R18, R18, 0x10000, RZ ;  /* 0x000100001212a824 */ /* 0x000fcc00078e00ff */
[----:B------:R-:W2:Y:S08]  /*4650*/  @!P2 LDC R11, c[0x0][0x218] ;  /* 0x00008600ff0bab82 */ /* 0x000eb00000000800 */
[----:B------:R-:W3:Y:S01]  /*4660*/  @!P0 LDC R7, c[0x0][0x218] ;  /* 0x00008600ff078b82 */ /* 0x000ee20000000800 */
[----:B0-----:R-:W-:-:S04]  /*4670*/  @!P3 FMUL.FTZ R0, R0, R5 ;  /* 0x000000050000b220 */ /* 0x001fc80000410000 */
[----:B------:R0:W4:Y:S01]  /*4680*/  @!P3 F2F.BF16.F32 R3, R0 ;  /* 0x000000000003b304 */ /* 0x0001220000202000 */
[----:B-1----:R-:W-:-:S07]  /*4690*/  @!P1 FMUL.FTZ R24, R24, R9 ;  /* 0x0000000918189220 */ /* 0x002fce0000410000 */
[----:B------:R0:W1:Y:S01]  /*46a0*/  @!P1 F2F.BF16.F32 R17, R24 ;  /* 0x0000001800119304 */ /* 0x0000620000202000 */
[----:B--2---:R-:W-:Y:S02]  /*46b0*/  @!P2 FMUL.FTZ R5, R18, R11 ;  /* 0x0000000b1205a220 */ /* 0x004fe40000410000 */
[----:B------:R-:W2:Y:S05]  /*46c0*/  LDC.U8 R18, c[0x0][0x23c] ;  /* 0x00008f00ff127b82 */ /* 0x000eaa0000000000 */
[----:B------:R0:W0:Y:S01]  /*46d0*/  @!P2 F2F.BF16.F32 R19, R5 ;  /* 0x000000050013a304 */ /* 0x0000220000202000 */
[----:B---3--:R-:W-:-:S07]  /*46e0*/  @!P0 FMUL.FTZ R4, R4, R7 ;  /* 0x0000000704048220 */ /* 0x008fce0000410000 */
[----:B------:R3:W0:Y:S01]  /*46f0*/  @!P0 F2F.BF16.F32 R22, R4 ;  /* 0x0000000400168304 */ /* 0x0006220000202000 */
[----:B-1--4-:R-:W-:Y:S05]  /*4700*/  @P3 BRA `(.L_x_16185) ;  /* 0x0000001000443947 */ /* 0x012fea0003800000 */
[----:B------:R-:W1:Y:S01]  /*4710*/  LDC.64 R8, c[0x0][0x220] ;  /* 0x00008800ff087b82 */ /* 0x000e620000000a00 */
[----:B0-----:R-:W-:Y:S01]  /*4720*/  IMAD R0, R2, 0x200, R25 ;  /* 0x0000020002007824 */ /* 0x001fe200078e0219 */
[----:B--23--:R-:W-:Y:S01]  /*4730*/  PRMT R4, R18, 0x9910, RZ ;  /* 0x0000991012047816 */ /* 0x00cfe200000000ff */
        /* <DEDUP_REMOVED lines=20> */
.L_x_16189:
[----:B------:R-:W-:Y:S02]  /*4880*/  IMAD.U32 R5, R3, 0x10000, RZ ;  /* 0x0001000003057824 */ /* 0x000fe400078e00ff */
[----:B------:R-:W-:-:S04]  /*4890*/  IMAD.MOV.U32 R25, RZ, RZ, R23 ;  /* 0x000000ffff197224 */ /* 0x000fc800078e0017 */
[----:B------:R-:W0:Y:S02]  /*48a0*/  F2I.S64.TRUNC R4, R5 ;  /* 0x0000000500047311 */ /* 0x000e24000020d900 */
[----:B0-----:R0:W-:Y:S01]  /*48b0*/  STG.E.U8 desc[UR36][R8.64], R4 ;  /* 0x0000000408007986 */ /* 0x0011e2000c101124 */
[----:B------:R-:W-:Y:S05]  /*48c0*/  BRA `(.L_x_16185) ;  /* 0x0000000c00d47947 */ /* 0x000fea0003800000 */
.L_x_16188:
        /* <DEDUP_REMOVED lines=11> */
.L_x_16192:
[----:B------:R-:W-:Y:S02]  /*4980*/  IMAD.U32 R3, R3, 0x10000, RZ ;  /* 0x0001000003037824 */ /* 0x000fe400078e00ff */
[----:B------:R-:W-:-:S04]  /*4990*/  IMAD.MOV.U32 R25, RZ, RZ, R23 ;  /* 0x000000ffff197224 */ /* 0x000fc800078e0017 */
[----:B------:R-:W0:Y:S02]  /*49a0*/  F2I.FTZ.TRUNC.NTZ R3, R3 ;  /* 0x0000000300037305 */ /* 0x000e24000021f100 */
[----:B0-----:R0:W-:Y:S01]  /*49b0*/  STG.E desc[UR36][R8.64], R3 ;  /* 0x0000000308007986 */ /* 0x0011e2000c101924 */
[----:B------:R-:W-:Y:S05]  /*49c0*/  BRA `(.L_x_16185) ;  /* 0x0000000c00947947 */ /* 0x000fea0003800000 */
.L_x_16191:
[----:B------:R-:W-:Y:S02]  /*49d0*/  IMAD.U32 R3, R3, 0x10000, RZ ;  /* 0x0001000003037824 */ /* 0x000fe400078e00ff */
[----:B------:R-:W-:-:S04]  /*49e0*/  IMAD.MOV.U32 R25, RZ, RZ, R23 ;  /* 0x000000ffff197224 */ /* 0x000fc800078e0017 */
[----:B------:R-:W0:Y:S02]  /*49f0*/  F2I.FTZ.TRUNC.NTZ R3, R3 ;  /* 0x0000000300037305 */ /* 0x000e24000021f100 */
[----:B0-----:R0:W-:Y:S01]  /*4a00*/  STG.E.U16 desc[UR36][R8.64], R3 ;  /* 0x0000000308007986 */ /* 0x0011e2000c101524 */
[----:B------:R-:W-:Y:S05]  /*4a10*/  BRA `(.L_x_16185) ;  /* 0x0000000c00807947 */ /* 0x000fea0003800000 */
.L_x_16187:
        /* <DEDUP_REMOVED lines=10> */
.L_x_16194:
[----:B------:R-:W-:Y:S02]  /*4ac0*/  IMAD.U32 R0, R3, 0x10000, RZ ;  /* 0x0001000003007824 */ /* 0x000fe400078e00ff */
[----:B------:R-:W-:-:S03]  /*4ad0*/  IMAD.MOV.U32 R25, RZ, RZ, R23 ;  /* 0x000000ffff197224 */ /* 0x000fc600078e0017 */
[----:B------:R-:W-:-:S05]  /*4ae0*/  F2FP.F16.F32.PACK_AB R0, RZ, R0 ;  /* 0x00000000ff00723e */ /* 0x000fca00000000ff */
[----:B------:R0:W-:Y:S01]  /*4af0*/  STG.E.U16 desc[UR36][R8.64], R0 ;  /* 0x0000000008007986 */ /* 0x0001e2000c101524 */
[----:B------:R-:W-:Y:S05]  /*4b00*/  BRA `(.L_x_16185) ;  /* 0x0000000c00447947 */ /* 0x000fea0003800000 */
.L_x_16193:
        /* <DEDUP_REMOVED lines=11> */
.L_x_16196:
[----:B------:R-:W-:Y:S02]  /*4bc0*/  IMAD.U32 R3, R3, 0x10000, RZ ;  /* 0x0001000003037824 */ /* 0x000fe400078e00ff */
[----:B------:R-:W-:-:S03]  /*4bd0*/  IMAD.MOV.U32 R25, RZ, RZ, R23 ;  /* 0x000000ffff197224 */ /* 0x000fc600078e0017 */
[----:B------:R-:W-:-:S04]  /*4be0*/  F2FP.F16.F32.PACK_AB R3, RZ, R3 ;  /* 0x00000003ff03723e */ /* 0x000fc800000000ff */
[----:B------:R-:W-:-:S05]  /*4bf0*/  PRMT R3, R3, 0x5410, RZ ;  /* 0x0000541003037816 */ /* 0x000fca00000000ff */
[----:B------:R0:W-:Y:S01]  /*4c00*/  STG.E desc[UR36][R8.64], R3 ;  /* 0x0000000308007986 */ /* 0x0001e2000c101924 */
[----:B------:R-:W-:Y:S05]  /*4c10*/  BRA `(.L_x_16185) ;  /* 0x0000000c00007947 */ /* 0x000fea0003800000 */
.L_x_16195:
[----:B------:R-:W-:Y:S02]  /*4c20*/  IMAD.U32 R4, R3, 0x10000, RZ ;  /* 0x0001000003047824 */ /* 0x000fe400078e00ff */
[----:B------:R-:W-:Y:S02]  /*4c30*/  IMAD.MOV.U32 R25, RZ, RZ, R23 ;  /* 0x000000ffff197224 */ /* 0x000fe400078e0017 */
[----:B------:R-:W-:-:S06]  /*4c40*/  FMUL.FTZ R4, R4, 1 ;  /* 0x3f80000004047820 */ /* 0x000fcc0000410000 */
[----:B------:R-:W0:Y:S02]  /*4c50*/  F2F.F64.F32 R4, R4 ;  /* 0x0000000400047310 */ /* 0x000e240000201800 */
[----:B0-----:R0:W-:Y:S01]  /*4c60*/  STG.E.64 desc[UR36][R8.64], R4 ;  /* 0x0000000408007986 */ /* 0x0011e2000c101b24 */
[----:B------:R-:W-:Y:S05]  /*4c70*/  BRA `(.L_x_16185) ;  /* 0x0000000800e87947 */ /* 0x000fea0003800000 */
.L_x_16186:
        /* <DEDUP_REMOVED lines=14> */
.L_x_16199:
[----:B------:R-:W-:Y:S01]  /*4d60*/  IMAD.U32 R3, R3, 0x10000, RZ ;  /* 0x0001000003037824 */ /* 0x000fe200078e00ff */
[----:B------:R-:W-:Y:S01]  /*4d70*/  CS2R R6, SRZ ;  /* 0x0000000000067805 */ /* 0x000fe2000001ff00 */
[----:B------:R-:W-:Y:S02]  /*4d80*/  IMAD.MOV.U32 R25, RZ, RZ, R23 ;  /* 0x000000ffff197224 */ /* 0x000fe400078e0017 */
[----:B------:R-:W-:-:S04]  /*4d90*/  FMUL.FTZ R3, R3, 1 ;  /* 0x3f80000003037820 */ /* 0x000fc80000410000 */
[----:B------:R-:W0:Y:S02]  /*4da0*/  F2F.F64.F32 R4, R3 ;  /* 0x0000000300047310 */ /* 0x000e240000201800 */
[----:B0-----:R0:W-:Y:S01]  /*4db0*/  STG.E.128 desc[UR36][R8.64], R4 ;  /* 0x0000000408007986 */ /* 0x0011e2000c101d24 */
[----:B------:R-:W-:Y:S05]  /*4dc0*/  BRA `(.L_x_16185) ;  /* 0x0000000800947947 */ /* 0x000fea0003800000 */
.L_x_16198:
        /* <DEDUP_REMOVED lines=21> */
.L_x_16203:
[----:B------:R-:W-:Y:S05]  /*4f20*/  BSYNC B0 ;  /* 0x0000000000007941 */ /* 0x000fea0003800000 */
.L_x_16202:
[----:B------:R-:W-:Y:S01]  /*4f30*/  LOP3.LUT R5, R0, R5, RZ, 0xfc, !PT ;  /* 0x0000000500057212 */ /* 0x000fe200078efcff */
[----:B------:R-:W-:-:S04]  /*4f40*/  IMAD.MOV.U32 R25, RZ, RZ, R23 ;  /* 0x000000ffff197224 */ /* 0x000fc800078e0017 */
[----:B------:R0:W-:Y:S01]  /*4f50*/  STG.E.U8 desc[UR36][R8.64], R5 ;  /* 0x0000000508007986 */ /* 0x0001e2000c101124 */
[----:B------:R-:W-:Y:S05]  /*4f60*/  BRA `(.L_x_16185) ;  /* 0x00000008002c7947 */ /* 0x000fea0003800000 */
.L_x_16201:
        /* <DEDUP_REMOVED lines=13> */
.L_x_16205:
[----:B------:R-:W-:Y:S01]  /*5040*/  IMAD.MOV.U32 R0, RZ, RZ, 0x7f ;  /* 0x0000007fff007424 */ /* 0x000fe200078e00ff */
[----:B------:R-:W-:-:S04]  /*5050*/  ISETP.GT.U32.AND P0, PT, R3, 0x7f800000, PT ;  /* 0x7f8000000300780c */ /* 0x000fc80003f04070 */
[----:B------:R-:W-:-:S09]  /*5060*/  SEL R0, R0, 0x7c, P0 ;  /* 0x0000007c00007807 */ /* 0x000fd20000000000 */
.L_x_16206:
[----:B------:R-:W-:Y:S05]  /*5070*/  BSYNC B0 ;  /* 0x0000000000007941 */ /* 0x000fea0003800000 */
.L_x_16204:
[----:B------:R-:W-:Y:S01]  /*5080*/  LOP3.LUT R3, R5, 0x80000000, RZ, 0xc0, !PT ;  /* 0x8000000005037812 */ /* 0x000fe200078ec0ff */
[----:B------:R-:W-:-:S03]  /*5090*/  IMAD.MOV.U32 R25, RZ, RZ, R23 ;  /* 0x000000ffff197224 */ /* 0x000fc600078e0017 */
[----:B------:R-:W-:-:S04]  /*50a0*/  SHF.R.U32.HI R3, RZ, 0x18, R3 ;  /* 0x00000018ff037819 */ /* 0x000fc80000011603 */
[----:B------:R-:W-:-:S05]  /*50b0*/  LOP3.LUT R3, R0, R3, RZ, 0xfc, !PT ;  /* 0x0000000300037212 */ /* 0x000fca00078efcff */
[----:B------:R0:W-:Y:S01]  /*50c0*/  STG.E.U8 desc[UR36][R8.64], R3 ;  /* 0x0000000308007986 */ /* 0x0001e2000c101124 */
[----:B------:R-:W-:Y:S05]  /*50d0*/  BRA `(.L_x_16185) ;  /* 0x0000000400d07947 */ /* 0x000fea0003800000 */
.L_x_16200:
[----:B------:R0:W-:Y:S01]  /*50e0*/  STG.E.U16 desc[UR36][R8.64], R3 ;  /* 0x0000000308007986 */ /* 0x0001e2000c101524 */
[----:B------:R-:W-:Y:S01]  /*50f0*/  IMAD.MOV.U32 R25, RZ, RZ, R23 ;  /* 0x000000ffff197224 */ /* 0x000fe200078e0017 */
[----:B------:R-:W-:Y:S06]  /*5100*/  BRA `(.L_x_16185) ;  /* 0x0000000400c47947 */ /* 0x000fec0003800000 */
.L_x_16197:
        /* <DEDUP_REMOVED lines=13> */
.L_x_16209:
        /* <DEDUP_REMOVED lines=17> */
.L_x_16212:
[----:B------:R-:W-:-:S04]  /*52f0*/  LOP3.LUT R3, R5, 0x80000000, RZ, 0xc0, !PT ;  /* 0x8000000005037812 */ /* 0x000fc800078ec0ff */
[----:B------:R-:W-:-:S04]  /*5300*/  SHF.R.U32.HI R3, RZ, 0x18, R3 ;  /* 0x00000018ff037819 */ /* 0x000fc80000011603 */
[----:B------:R-:W-:-:S04]  /*5310*/  LOP3.LUT R0, R0, R3, RZ, 0xfc, !PT ;  /* 0x0000000300007212 */ /* 0x000fc800078efcff */
[----:B------:R-:W-:-:S07]  /*5320*/  PRMT R4, R0, 0x7610, R4 ;  /* 0x0000761000047816 */ /* 0x000fce0000000004 */
.L_x_16211:
[----:B------:R-:W-:Y:S05]  /*5330*/  BSYNC B0 ;  /* 0x0000000000007941 */ /* 0x000fea0003800000 */
.L_x_16210:
[----:B------:R0:W-:Y:S01]  /*5340*/  STG.E.U8 desc[UR36][R8.64], R4 ;  /* 0x0000000408007986 */ /* 0x0001e2000c101124 */
[----:B------:R-:W-:Y:S01]  /*5350*/  IMAD.MOV.U32 R25, RZ, RZ, R23 ;  /* 0x000000ffff197224 */ /* 0x000fe200078e0017 */
[----:B------:R-:W-:Y:S06]  /*5360*/  BRA `(.L_x_16185) ;  /* 0x00000004002c7947 */ /* 0x000fec0003800000 */
.L_x_16208:
        /* <DEDUP_REMOVED lines=17> */
.L_x_16215:
[----:B------:R-:W-:-:S04]  /*5480*/  LOP3.LUT R3, R5, 0x80000000, RZ, 0xc0, !PT ;  /* 0x8000000005037812 */ /* 0x000fc800078ec0ff */
[----:B------:R-:W-:-:S04]  /*5490*/  SHF.R.U32.HI R3, RZ, 0x18, R3 ;  /* 0x00000018ff037819 */ /* 0x000fc80000011603 */
[----:B------:R-:W-:-:S04]  /*54a0*/  LOP3.LUT R0, R0, R3, RZ, 0xfc, !PT ;  /* 0x0000000300007212 */ /* 0x000fc800078efcff */
[----:B------:R-:W-:-:S07]  /*54b0*/  PRMT R4, R0, 0x7610, R4 ;  /* 0x0000761000047816 */ /* 0x000fce0000000004 */
.L_x_16214:
[----:B------:R-:W-:Y:S05]  /*54c0*/  BSYNC B0 ;  /* 0x0000000000007941 */ /* 0x000fea0003800000 */
.L_x_16213:
[----:B------:R0:W-:Y:S01]  /*54d0*/  STG.E.U8 desc[UR36][R8.64], R4 ;  /* 0x0000000408007986 */ /* 0x0001e2000c101124 */
[----:B------:R-:W-:Y:S01]  /*54e0*/  IMAD.MOV.U32 R25, RZ, RZ, R23 ;  /* 0x000000ffff197224 */ /* 0x000fe200078e0017 */
[----:B------:R-:W-:Y:S06]  /*54f0*/  BRA `(.L_x_16185) ;  /* 0x0000000000c87947 */ /* 0x000fec0003800000 */
.L_x_16207:
        /* <DEDUP_REMOVED lines=23> */
.L_x_16190:
        /* <DEDUP_REMOVED lines=16> */
.L_x_16218:
[----:B------:R-:W-:Y:S01]  /*5770*/  IMAD.MOV.U32 R25, RZ, RZ, R23 ;  /* 0x000000ffff197224 */ /* 0x000fe200078e0017 */
[----:B------:R-:W-:Y:S06]  /*5780*/  BRA `(.L_x_16185) ;  /* 0x0000000000247947 */ /* 0x000fec0003800000 */
.L_x_16217:
[----:B------:R-:W-:Y:S02]  /*5790*/  IMAD.U32 R4, R3, 0x10000, RZ ;  /* 0x0001000003047824 */ /* 0x000fe400078e00ff */
[----:B------:R-:W-:-:S04]  /*57a0*/  IMAD.MOV.U32 R25, RZ, RZ, R23 ;  /* 0x000000ffff197224 */ /* 0x000fc800078e0017 */
[----:B------:R-:W0:Y:S02]  /*57b0*/  F2I.U64.TRUNC R4, R4 ;  /* 0x0000000400047311 */ /* 0x000e24000020d800 */
[----:B0-----:R0:W-:Y:S01]  /*57c0*/  STG.E.64 desc[UR36][R8.64], R4 ;  /* 0x0000000408007986 */ /* 0x0011e2000c101b24 */
[----:B------:R-:W-:Y:S05]  /*57d0*/  BRA `(.L_x_16185) ;  /* 0x0000000000107947 */ /* 0x000fea0003800000 */
.L_x_16216:
[----:B------:R-:W-:Y:S02]  /*57e0*/  IMAD.U32 R3, R3, 0x10000, RZ ;  /* 0x0001000003037824 */ /* 0x000fe400078e00ff */
[----:B------:R-:W-:-:S04]  /*57f0*/  IMAD.MOV.U32 R25, RZ, RZ, R23 ;  /* 0x000000ffff197224 */ /* 0x000fc800078e0017 */
[----:B------:R-:W0:Y:S02]  /*5800*/  F2I.FTZ.U32.TRUNC.NTZ R3, R3 ;  /* 0x0000000300037305 */ /* 0x000e24000021f000 */
[----:B0-----:R1:W-:Y:S02]  /*5810*/  STG.E desc[UR36][R8.64], R3 ;  /* 0x0000000308007986 */ /* 0x0013e4000c101924 */
.L_x_16185:
[----:B------:R-:W-:Y:S05]  /*5820*/  BSYNC B6 ;  /* 0x0000000000067941 */ /* 0x000fea0003800000 */
.L_x_16184:
[----:B------:R-:W-:Y:S01]  /*5830*/  ISETP.GE.AND P0, PT, R25, R16, PT ;  /* 0x000000101900720c */ /* 0x000fe20003f06270 */
[----:B------:R-:W-:-:S12]  /*5840*/  BSSY B6, `(.L_x_16219) ;  /* 0x00001fc000067945 */ /* 0x000fd80003800000 */
[----:B------:R-:W-:Y:S05]  /*5850*/  @P0 BRA `(.L_x_16220) ;  /* 0x0000001c00e80947 */ /* 0x000fea0003800000 */
[----:B01--4-:R-:W0:Y:S01]  /*5860*/  LDC.64 R8, c[0x0][0x220] ;  /* 0x00008800ff087b82 */ /* 0x013e220000000a00 */
[----:B------:R-:W-:Y:S01]  /*5870*/  IMAD R0, R2, 0x200, R25 ;  /* 0x0000020002007824 */ /* 0x000fe200078e0219 */
[----:B--23--:R-:W-:Y:S01]  /*5880*/  PRMT R4, R18, 0x9910, RZ ;  /* 0x0000991012047816 */ /* 0x00cfe200000000ff */
        /* <DEDUP_REMOVED lines=19> */
.L_x_16224:
[----:B------:R-:W-:-:S06]  /*59c0*/  IMAD.U32 R5, R22, 0x10000, RZ ;  /* 0x0001000016057824 */ /* 0x000fcc00078e00ff */
[----:B------:R-:W0:Y:S02]  /*59d0*/  F2I.S64.TRUNC R4, R5 ;  /* 0x0000000500047311 */ /* 0x000e24000020d900 */
[----:B0-----:R0:W-:Y:S01]  /*59e0*/  STG.E.U8 desc[UR36][R8.64], R4 ;  /* 0x0000000408007986 */ /* 0x0011e2000c101124 */
[----:B------:R-:W-:Y:S05]  /*59f0*/  BRA `(.L_x_16226) ;  /* 0x0000000c00847947 */ /* 0x000fea0003800000 */
.L_x_16223:
        /* <DEDUP_REMOVED lines=10> */
.L_x_16228:
[----:B------:R-:W-:-:S04]  /*5aa0*/  IMAD.U32 R22, R22, 0x10000, RZ ;  /* 0x0001000016167824 */ /* 0x000fc800078e00ff */
[----:B------:R-:W0:Y:S02]  /*5ab0*/  F2I.FTZ.TRUNC.NTZ R3, R22 ;  /* 0x0000001600037305 */ /* 0x000e24000021f100 */
[----:B0-----:R0:W-:Y:S01]  /*5ac0*/  STG.E desc[UR36][R8.64], R3 ;  /* 0x0000000308007986 */ /* 0x0011e2000c101924 */
[----:B------:R-:W-:Y:S05]  /*5ad0*/  BRA `(.L_x_16226) ;  /* 0x0000000c004c7947 */ /* 0x000fea0003800000 */
.L_x_16227:
[----:B------:R-:W-:-:S04]  /*5ae0*/  IMAD.U32 R22, R22, 0x10000, RZ ;  /* 0x0001000016167824 */ /* 0x000fc800078e00ff */
[----:B------:R-:W0:Y:S02]  /*5af0*/  F2I.FTZ.TRUNC.NTZ R3, R22 ;  /* 0x0000001600037305 */ /* 0x000e24000021f100 */
[----:B0-----:R0:W-:Y:S01]  /*5b00*/  STG.E.U16 desc[UR36][R8.64], R3 ;  /* 0x0000000308007986 */ /* 0x0011e2000c101524 */
[----:B------:R-:W-:Y:S05]  /*5b10*/  BRA `(.L_x_16226) ;  /* 0x0000000c003c7947 */ /* 0x000fea0003800000 */
.L_x_16222:
        /* <DEDUP_REMOVED lines=9> */
.L_x_16230:
[----:B------:R-:W-:-:S05]  /*5bb0*/  IMAD.U32 R0, R22, 0x10000, RZ ;  /* 0x0001000016007824 */ /* 0x000fca00078e00ff */
[----:B------:R-:W-:-:S05]  /*5bc0*/  F2FP.F16.F32.PACK_AB R0, RZ, R0 ;  /* 0x00000000ff00723e */ /* 0x000fca00000000ff */
[----:B------:R0:W-:Y:S01]  /*5bd0*/  STG.E.U16 desc[UR36][R8.64], R0 ;  /* 0x0000000008007986 */ /* 0x0001e2000c101524 */
[----:B------:R-:W-:Y:S05]  /*5be0*/  BRA `(.L_x_16226) ;  /* 0x0000000c00087947 */ /* 0x000fea0003800000 */
.L_x_16229:
        /* <DEDUP_REMOVED lines=10> */
.L_x_16232:
[----:B------:R-:W-:-:S05]  /*5c90*/  IMAD.U32 R22, R22, 0x10000, RZ ;  /* 0x0001000016167824 */ /* 0x000fca00078e00ff */
[----:B------:R-:W-:-:S04]  /*5ca0*/  F2FP.F16.F32.PACK_AB R3, RZ, R22 ;  /* 0x00000016ff03723e */ /* 0x000fc800000000ff */
[----:B------:R-:W-:-:S05]  /*5cb0*/  PRMT R3, R3, 0x5410, RZ ;  /* 0x0000541003037816 */ /* 0x000fca00000000ff */
[----:B------:R0:W-:Y:S01]  /*5cc0*/  STG.E desc[UR36][R8.64], R3 ;  /* 0x0000000308007986 */ /* 0x0001e2000c101924 */
[----:B------:R-:W-:Y:S05]  /*5cd0*/  BRA `(.L_x_16226) ;  /* 0x0000000800cc7947 */ /* 0x000fea0003800000 */
.L_x_16231:
[----:B------:R-:W-:-:S04]  /*5ce0*/  IMAD.U32 R4, R22, 0x10000, RZ ;  /* 0x0001000016047824 */ /* 0x000fc800078e00ff */
[----:B------:R-:W-:-:S06]  /*5cf0*/  FMUL.FTZ R4, R4, 1 ;  /* 0x3f80000004047820 */ /* 0x000fcc0000410000 */
[----:B------:R-:W0:Y:S02]  /*5d00*/  F2F.F64.F32 R4, R4 ;  /* 0x0000000400047310 */ /* 0x000e240000201800 */
[----:B0-----:R0:W-:Y:S01]  /*5d10*/  STG.E.64 desc[UR36][R8.64], R4 ;  /* 0x0000000408007986 */ /* 0x0011e2000c101b24 */
[----:B------:R-:W-:Y:S05]  /*5d20*/  BRA `(.L_x_16226) ;  /* 0x0000000800b87947 */ /* 0x000fea0003800000 */
.L_x_16221:
        /* <DEDUP_REMOVED lines=13> */
.L_x_16235:
[----:B------:R-:W-:Y:S01]  /*5e00*/  IMAD.U32 R22, R22, 0x10000, RZ ;  /* 0x0001000016167824 */ /* 0x000fe200078e00ff */
[----:B------:R-:W-:-:S03]  /*5e10*/  CS2R R6, SRZ ;  /* 0x0000000000067805 */ /* 0x000fc6000001ff00 */
[----:B------:R-:W-:-:S06]  /*5e20*/  FMUL.FTZ R4, R22, 1 ;  /* 0x3f80000016047820 */ /* 0x000fcc0000410000 */
[----:B------:R-:W0:Y:S02]  /*5e30*/  F2F.F64.F32 R4, R4 ;  /* 0x0000000400047310 */ /* 0x000e240000201800 */
[----:B0-----:R0:W-:Y:S01]  /*5e40*/  STG.E.128 desc[UR36][R8.64], R4 ;  /* 0x0000000408007986 */ /* 0x0011e2000c101d24 */
[----:B------:R-:W-:Y:S05]  /*5e50*/  BRA `(.L_x_16226) ;  /* 0x00000008006c7947 */ /* 0x000fea0003800000 */
.L_x_16234:
        /* <DEDUP_REMOVED lines=21> */
.L_x_16239:
[----:B------:R-:W-:Y:S05]  /*5fb0*/  BSYNC B0 ;  /* 0x0000000000007941 */ /* 0x000fea0003800000 */
.L_x_16238:
[----:B------:R-:W-:-:S05]  /*5fc0*/  LOP3.LUT R5, R0, R5, RZ, 0xfc, !PT ;  /* 0x0000000500057212 */ /* 0x000fca00078efcff */
[----:B------:R0:W-:Y:S01]  /*5fd0*/  STG.E.U8 desc[UR36][R8.64], R5 ;  /* 0x0000000508007986 */ /* 0x0001e2000c101124 */
[----:B------:R-:W-:Y:S05]  /*5fe0*/  BRA `(.L_x_16226) ;  /* 0x0000000800087947 */ /* 0x000fea0003800000 */
.L_x_16237:
        /* <DEDUP_REMOVED lines=13> */
.L_x_16241:
[----:B------:R-:W-:Y:S01]  /*60c0*/  IMAD.MOV.U32 R0, RZ, RZ, 0x7f ;  /* 0x0000007fff007424 */ /* 0x000fe200078e00ff */
[----:B------:R-:W-:-:S04]  /*60d0*/  ISETP.GT.U32.AND P0, PT, R3, 0x7f800000, PT ;  /* 0x7f8000000300780c */ /* 0x000fc80003f04070 */
[----:B------:R-:W-:-:S09]  /*60e0*/  SEL R0, R0, 0x7c, P0 ;  /* 0x0000007c00007807 */ /* 0x000fd20000000000 */
.L_x_16242:
[----:B------:R-:W-:Y:S05]  /*60f0*/  BSYNC B0 ;  /* 0x0000000000007941 */ /* 0x000fea0003800000 */
.L_x_16240:
[----:B------:R-:W-:-:S04]  /*6100*/  LOP3.LUT R3, R5, 0x80000000, RZ, 0xc0, !PT ;  /* 0x8000000005037812 */ /* 0x000fc800078ec0ff */
[----:B------:R-:W-:-:S04]  /*6110*/  SHF.R.U32.HI R3, RZ, 0x18, R3 ;  /* 0x00000018ff037819 */ /* 0x000fc80000011603 */
[----:B------:R-:W-:-:S05]  /*6120*/  LOP3.LUT R3, R0, R3, RZ, 0xfc, !PT ;  /* 0x0000000300037212 */ /* 0x000fca00078efcff */
[----:B------:R0:W-:Y:S01]  /*6130*/  STG.E.U8 desc[UR36][R8.64], R3 ;  /* 0x0000000308007986 */ /* 0x0001e2000c101124 */
[----:B------:R-:W-:Y:S05]  /*6140*/  BRA `(.L_x_16226) ;  /* 0x0000000400b07947 */ /* 0x000fea0003800000 */
.L_x_16236:
[----:B------:R0:W-:Y:S01]  /*6150*/  STG.E.U16 desc[UR36][R8.64], R22 ;  /* 0x0000001608007986 */ /* 0x0001e2000c101524 */
[----:B------:R-:W-:Y:S05]  /*6160*/  BRA `(.L_x_16226) ;  /* 0x0000000400a87947 */ /* 0x000fea0003800000 */
.L_x_16233:
        /* <DEDUP_REMOVED lines=12> */
.L_x_16245:
        /* <DEDUP_REMOVED lines=17> */
.L_x_16248:
[----:B------:R-:W-:-:S04]  /*6340*/  LOP3.LUT R3, R5, 0x80000000, RZ, 0xc0, !PT ;  /* 0x8000000005037812 */ /* 0x000fc800078ec0ff */
[----:B------:R-:W-:-:S04]  /*6350*/  SHF.R.U32.HI R3, RZ, 0x18, R3 ;  /* 0x00000018ff037819 */ /* 0x000fc80000011603 */
[----:B------:R-:W-:-:S04]  /*6360*/  LOP3.LUT R0, R0, R3, RZ, 0xfc, !PT ;  /* 0x0000000300007212 */ /* 0x000fc800078efcff */
[----:B------:R-:W-:-:S07]  /*6370*/  PRMT R4, R0, 0x7610, R4 ;  /* 0x0000761000047816 */ /* 0x000fce0000000004 */
.L_x_16247:
[----:B------:R-:W-:Y:S05]  /*6380*/  BSYNC B0 ;  /* 0x0000000000007941 */ /* 0x000fea0003800000 */
.L_x_16246:
[----:B------:R3:W-:Y:S01]  /*6390*/  STG.E.U8 desc[UR36][R8.64], R4 ;  /* 0x0000000408007986 */ /* 0x0007e2000c101124 */
[----:B------:R-:W-:Y:S05]  /*63a0*/  BRA `(.L_x_16226) ;  /* 0x0000000400187947 */ /* 0x000fea0003800000 */
.L_x_16244:
        /* <DEDUP_REMOVED lines=17> */
.L_x_16251:
[----:B------:R-:W-:-:S04]  /*64c0*/  LOP3.LUT R3, R5, 0x80000000, RZ, 0xc0, !PT ;  /* 0x8000000005037812 */ /* 0x000fc800078ec0ff */
[----:B------:R-:W-:-:S04]  /*64d0*/  SHF.R.U32.HI R3, RZ, 0x18, R3 ;  /* 0x00000018ff037819 */ /* 0x000fc80000011603 */
[----:B------:R-:W-:-:S04]  /*64e0*/  LOP3.LUT R0, R0, R3, RZ, 0xfc, !PT ;  /* 0x0000000300007212 */ /* 0x000fc800078efcff */
[----:B------:R-:W-:-:S07]  /*64f0*/  PRMT R4, R0, 0x7610, R4 ;  /* 0x0000761000047816 */ /* 0x000fce0000000004 */
.L_x_16250:
[----:B------:R-:W-:Y:S05]  /*6500*/  BSYNC B0 ;  /* 0x0000000000007941 */ /* 0x000fea0003800000 */
.L_x_16249:
[----:B------:R0:W-:Y:S01]  /*6510*/  STG.E.U8 desc[UR36][R8.64], R4 ;  /* 0x0000000408007986 */ /* 0x0001e2000c101124 */
[----:B------:R-:W-:Y:S05]  /*6520*/  BRA `(.L_x_16226) ;  /* 0x0000000000b87947 */ /* 0x000fea0003800000 */
.L_x_16243:
        /* <DEDUP_REMOVED lines=22> */
.L_x_16225:
        /* <DEDUP_REMOVED lines=16> */
.L_x_16254:
[----:B------:R-:W-:Y:S05]  /*6790*/  BRA `(.L_x_16226) ;  /* 0x00000000001c7947 */ /* 0x000fea0003800000 */
.L_x_16253:
[----:B------:R-:W-:-:S06]  /*67a0*/  IMAD.U32 R4, R22, 0x10000, RZ ;  /* 0x0001000016047824 */ /* 0x000fcc00078e00ff */
[----:B------:R-:W0:Y:S02]  /*67b0*/  F2I.U64.TRUNC R4, R4 ;  /* 0x0000000400047311 */ /* 0x000e24000020d800 */
[----:B0-----:R2:W-:Y:S01]  /*67c0*/  STG.E.64 desc[UR36][R8.64], R4 ;  /* 0x0000000408007986 */ /* 0x0015e2000c101b24 */
[----:B------:R-:W-:Y:S05]  /*67d0*/  BRA `(.L_x_16226) ;  /* 0x00000000000c7947 */ /* 0x000fea0003800000 */
.L_x_16252:
[----:B------:R-:W-:-:S04]  /*67e0*/  IMAD.U32 R22, R22, 0x10000, RZ ;  /* 0x0001000016167824 */ /* 0x000fc800078e00ff */
[----:B------:R-:W0:Y:S02]  /*67f0*/  F2I.FTZ.U32.TRUNC.NTZ R3, R22 ;  /* 0x0000001600037305 */ /* 0x000e24000021f000 */
[----:B0-----:R0:W-:Y:S02]  /*6800*/  STG.E desc[UR36][R8.64], R3 ;  /* 0x0000000308007986 */ /* 0x0011e4000c101924 */
.L_x_16226:
        /* <DEDUP_REMOVED lines=25> */
.L_x_16258:
[----:B------:R-:W-:-:S06]  /*69a0*/  IMAD.U32 R5, R17, 0x10000, RZ ;  /* 0x0001000011057824 */ /* 0x000fcc00078e00ff */
[----:B------:R-:W0:Y:S02]  /*69b0*/  F2I.S64.TRUNC R4, R5 ;  /* 0x0000000500047311 */ /* 0x000e24000020d900 */
[----:B0-----:R3:W-:Y:S01]  /*69c0*/  STG.E.U8 desc[UR36][R8.64], R4 ;  /* 0x0000000408007986 */ /* 0x0017e2000c101124 */
[----:B------:R-:W-:Y:S05]  /*69d0*/  BRA `(.L_x_16260) ;  /* 0x0000000c00847947 */ /* 0x000fea0003800000 */
.L_x_16257:
        /* <DEDUP_REMOVED lines=10> */
.L_x_16262:
[----:B------:R-:W-:-:S06]  /*6a80*/  IMAD.U32 R17, R17, 0x10000, RZ ;  /* 0x0001000011117824 */ /* 0x000fcc00078e00ff */
[----:B------:R-:W0:Y:S02]  /*6a90*/  F2I.FTZ.TRUNC.NTZ R17, R17 ;  /* 0x0000001100117305 */ /* 0x000e24000021f100 */
[----:B0-----:R2:W-:Y:S01]  /*6aa0*/  STG.E desc[UR36][R8.64], R17 ;  /* 0x0000001108007986 */ /* 0x0015e2000c101924 */
[----:B------:R-:W-:Y:S05]  /*6ab0*/  BRA `(.L_x_16260) ;  /* 0x0000000c004c7947 */ /* 0x000fea0003800000 */
.L_x_16261:
[----:B------:R-:W-:-:S06]  /*6ac0*/  IMAD.U32 R17, R17, 0x10000, RZ ;  /* 0x0001000011117824 */ /* 0x000fcc00078e00ff */
[----:B------:R-:W0:Y:S02]  /*6ad0*/  F2I.FTZ.TRUNC.NTZ R17, R17 ;  /* 0x0000001100117305 */ /* 0x000e24000021f100 */
[----:B0-----:R0:W-:Y:S01]  /*6ae0*/  STG.E.U16 desc[UR36][R8.64], R17 ;  /* 0x0000001108007986 */ /* 0x0011e2000c101524 */
[----:B------:R-:W-:Y:S05]  /*6af0*/  BRA `(.L_x_16260) ;  /* 0x0000000c003c7947 */ /* 0x000fea0003800000 */
.L_x_16256:
        /* <DEDUP_REMOVED lines=9> */
.L_x_16264:
[----:B------:R-:W-:-:S05]  /*6b90*/  IMAD.U32 R0, R17, 0x10000, RZ ;  /* 0x0001000011007824 */ /* 0x000fca00078e00ff */
[----:B------:R-:W-:-:S05]  /*6ba0*/  F2FP.F16.F32.PACK_AB R0, RZ, R0 ;  /* 0x00000000ff00723e */ /* 0x000fca00000000ff */
[----:B------:R0:W-:Y:S01]  /*6bb0*/  STG.E.U16 desc[UR36][R8.64], R0 ;  /* 0x0000000008007986 */ /* 0x0001e2000c101524 */
[----:B------:R-:W-:Y:S05]  /*6bc0*/  BRA `(.L_x_16260) ;  /* 0x0000000c00087947 */ /* 0x000fea0003800000 */
.L_x_16263:
        /* <DEDUP_REMOVED lines=10> */
.L_x_16266:
[----:B------:R-:W-:-:S05]  /*6c70*/  IMAD.U32 R17, R17, 0x10000, RZ ;  /* 0x0001000011117824 */ /* 0x000fca00078e00ff */
[----:B------:R-:W-:-:S04]  /*6c80*/  F2FP.F16.F32.PACK_AB R3, RZ, R17 ;  /* 0x00000011ff03723e */ /* 0x000fc800000000ff */
[----:B------:R-:W-:-:S05]  /*6c90*/  PRMT R3, R3, 0x5410, RZ ;  /* 0x0000541003037816 */ /* 0x000fca00000000ff */
[----:B------:R0:W-:Y:S01]  /*6ca0*/  STG.E desc[UR36][R8.64], R3 ;  /* 0x0000000308007986 */ /* 0x0001e2000c101924 */
[----:B------:R-:W-:Y:S05]  /*6cb0*/  BRA `(.L_x_16260) ;  /* 0x0000000800cc7947 */ /* 0x000fea0003800000 */
.L_x_16265:
[----:B------:R-:W-:-:S04]  /*6cc0*/  IMAD.U32 R4, R17, 0x10000, RZ ;  /* 0x0001000011047824 */ /* 0x000fc800078e00ff */
[----:B------:R-:W-:-:S06]  /*6cd0*/  FMUL.FTZ R4, R4, 1 ;  /* 0x3f80000004047820 */ /* 0x000fcc0000410000 */
[----:B------:R-:W0:Y:S02]  /*6ce0*/  F2F.F64.F32 R4, R4 ;  /* 0x0000000400047310 */ /* 0x000e240000201800 */
[----:B0-----:R0:W-:Y:S01]  /*6cf0*/  STG.E.64 desc[UR36][R8.64], R4 ;  /* 0x0000000408007986 */ /* 0x0011e2000c101b24 */
[----:B------:R-:W-:Y:S05]  /*6d00*/  BRA `(.L_x_16260) ;  /* 0x0000000800b87947 */ /* 0x000fea0003800000 */
.L_x_16255:
        /* <DEDUP_REMOVED lines=13> */
.L_x_16269:
[----:B------:R-:W-:Y:S01]  /*6de0*/  IMAD.U32 R17, R17, 0x10000, RZ ;  /* 0x0001000011117824 */ /* 0x000fe200078e00ff */
[----:B------:R-:W-:-:S03]  /*6df0*/  CS2R R6, SRZ ;  /* 0x0000000000067805 */ /* 0x000fc6000001ff00 */
[----:B------:R-:W-:-:S06]  /*6e00*/  FMUL.FTZ R4, R17, 1 ;  /* 0x3f80000011047820 */ /* 0x000fcc0000410000 */
[----:B------:R-:W0:Y:S02]  /*6e10*/  F2F.F64.F32 R4, R4 ;  /* 0x0000000400047310 */ /* 0x000e240000201800 */
[----:B0-----:R0:W-:Y:S01]  /*6e20*/  STG.E.128 desc[UR36][R8.64], R4 ;  /* 0x0000000408007986 */ /* 0x0011e2000c101d24 */
[----:B------:R-:W-:Y:S05]  /*6e30*/  BRA `(.L_x_16260) ;  /* 0x00000008006c7947 */ /* 0x000fea0003800000 */
.L_x_16268:
        /* <DEDUP_REMOVED lines=21> */
.L_x_16273:
[----:B------:R-:W-:Y:S05]  /*6f90*/  BSYNC B0 ;  /* 0x0000000000007941 */ /* 0x000fea0003800000 */
.L_x_16272:
[----:B------:R-:W-:-:S05]  /*6fa0*/  LOP3.LUT R5, R0, R5, RZ, 0xfc, !PT ;  /* 0x0000000500057212 */ /* 0x000fca00078efcff */
[----:B------:R0:W-:Y:S01]  /*6fb0*/  STG.E.U8 desc[UR36][R8.64], R5 ;  /* 0x0000000508007986 */ /* 0x0001e2000c101124 */
[----:B------:R-:W-:Y:S05]  /*6fc0*/  BRA `(.L_x_16260) ;  /* 0x0000000800087947 */ /* 0x000fea0003800000 */
.L_x_16271:
        /* <DEDUP_REMOVED lines=13> */
.L_x_16275:
[----:B------:R-:W-:Y:S01]  /*70a0*/  IMAD.MOV.U32 R0, RZ, RZ, 0x7f ;  /* 0x0000007fff007424 */ /* 0x000fe200078e00ff */
[----:B------:R-:W-:-:S04]  /*70b0*/  ISETP.GT.U32.AND P0, PT, R3, 0x7f800000, PT ;  /* 0x7f8000000300780c */ /* 0x000fc80003f04070 */
[----:B------:R-:W-:-:S09]  /*70c0*/  SEL R0, R0, 0x7c, P0 ;  /* 0x0000007c00007807 */ /* 0x000fd20000000000 */
.L_x_16276:
[----:B------:R-:W-:Y:S05]  /*70d0*/  BSYNC B0 ;  /* 0x0000000000007941 */ /* 0x000fea0003800000 */
.L_x_16274:
[----:B------:R-:W-:-:S04]  /*70e0*/  LOP3.LUT R3, R17, 0x80000000, RZ, 0xc0, !PT ;  /* 0x8000000011037812 */ /* 0x000fc800078ec0ff */
[----:B------:R-:W-:-:S04]  /*70f0*/  SHF.R.U32.HI R3, RZ, 0x18, R3 ;  /* 0x00000018ff037819 */ /* 0x000fc80000011603 */
[----:B------:R-:W-:-:S05]  /*7100*/  LOP3.LUT R3, R0, R3, RZ, 0xfc, !PT ;  /* 0x0000000300037212 */ /* 0x000fca00078efcff */
[----:B------:R0:W-:Y:S01]  /*7110*/  STG.E.U8 desc[UR36][R8.64], R3 ;  /* 0x0000000308007986 */ /* 0x0001e2000c101124 */
[----:B------:R-:W-:Y:S05]  /*7120*/  BRA `(.L_x_16260) ;  /* 0x0000000400b07947 */ /* 0x000fea0003800000 */
.L_x_16270:
[----:B------:R0:W-:Y:S01]  /*7130*/  STG.E.U16 desc[UR36][R8.64], R17 ;  /* 0x0000001108007986 */ /* 0x0001e2000c101524 */
[----:B------:R-:W-:Y:S05]  /*7140*/  BRA `(.L_x_16260) ;  /* 0x0000000400a87947 */ /* 0x000fea0003800000 */
.L_x_16267:
        /* <DEDUP_REMOVED lines=12> */
.L_x_16279:
        /* <DEDUP_REMOVED lines=17> */
.L_x_16282:
[----:B------:R-:W-:-:S04]  /*7320*/  LOP3.LUT R3, R17, 0x80000000, RZ, 0xc0, !PT ;  /* 0x8000000011037812 */ /* 0x000fc800078ec0ff */
[----:B------:R-:W-:-:S04]  /*7330*/  SHF.R.U32.HI R3, RZ, 0x18, R3 ;  /* 0x00000018ff037819 */ /* 0x000fc80000011603 */
[----:B------:R-:W-:-:S04]  /*7340*/  LOP3.LUT R0, R0, R3, RZ, 0xfc, !PT ;  /* 0x0000000300007212 */ /* 0x000fc800078efcff */
[----:B------:R-:W-:-:S07]  /*7350*/  PRMT R4, R0, 0x7610, R4 ;  /* 0x0000761000047816 */ /* 0x000fce0000000004 */
.L_x_16281:
[----:B------:R-:W-:Y:S05]  /*7360*/  BSYNC B0 ;  /* 0x0000000000007941 */ /* 0x000fea0003800000 */
.L_x_16280:
[----:B------:R0:W-:Y:S01]  /*7370*/  STG.E.U8 desc[UR36][R8.64], R4 ;  /* 0x0000000408007986 */ /* 0x0001e2000c101124 */
[----:B------:R-:W-:Y:S05]  /*7380*/  BRA `(.L_x_16260) ;  /* 0x0000000400187947 */ /* 0x000fea0003800000 */
.L_x_16278:
        /* <DEDUP_REMOVED lines=17> */
.L_x_16285:
[----:B------:R-:W-:-:S04]  /*74a0*/  LOP3.LUT R3, R17, 0x80000000, RZ, 0xc0, !PT ;  /* 0x8000000011037812 */ /* 0x000fc800078ec0ff */
[----:B------:R-:W-:-:S04]  /*74b0*/  SHF.R.U32.HI R3, RZ, 0x18, R3 ;  /* 0x00000018ff037819 */ /* 0x000fc80000011603 */
[----:B------:R-:W-:-:S04]  /*74c0*/  LOP3.LUT R0, R0, R3, RZ, 0xfc, !PT ;  /* 0x0000000300007212 */ /* 0x000fc800078efcff */
[----:B------:R-:W-:-:S07]  /*74d0*/  PRMT R4, R0, 0x7610, R4 ;  /* 0x0000761000047816 */ /* 0x000fce0000000004 */
.L_x_16284:
[----:B------:R-:W-:Y:S05]  /*74e0*/  BSYNC B0 ;  /* 0x0000000000007941 */ /* 0x000fea0003800000 */
.L_x_16283:
[----:B------:R0:W-:Y:S01]  /*74f0*/  STG.E.U8 desc[UR36][R8.64], R4 ;  /* 0x0000000408007986 */ /* 0x0001e2000c101124 */
[----:B------:R-:W-:Y:S05]  /*7500*/  BRA `(.L_x_16260) ;  /* 0x0000000000b87947 */ /* 0x000fea0003800000 */
.L_x_16277:
        /* <DEDUP_REMOVED lines=22> */
.L_x_16259:
        /* <DEDUP_REMOVED lines=16> */
.L_x_16288:
[----:B------:R-:W-:Y:S05]  /*7770*/  BRA `(.L_x_16260) ;  /* 0x00000000001c7947 */ /* 0x000fea0003800000 */
.L_x_16287:
[----:B------:R-:W-:-:S06]  /*7780*/  IMAD.U32 R4, R17, 0x10000, RZ ;  /* 0x0001000011047824 */ /* 0x000fcc00078e00ff */
[----:B------:R-:W0:Y:S02]  /*7790*/  F2I.U64.TRUNC R4, R4 ;  /* 0x0000000400047311 */ /* 0x000e24000020d800 */
[----:B0-----:R0:W-:Y:S01]  /*77a0*/  STG.E.64 desc[UR36][R8.64], R4 ;  /* 0x0000000408007986 */ /* 0x0011e2000c101b24 */
[----:B------:R-:W-:Y:S05]  /*77b0*/  BRA `(.L_x_16260) ;  /* 0x00000000000c7947 */ /* 0x000fea0003800000 */
.L_x_16286:
[----:B------:R-:W-:-:S06]  /*77c0*/  IMAD.U32 R17, R17, 0x10000, RZ ;  /* 0x0001000011117824 */ /* 0x000fcc00078e00ff */
[----:B------:R-:W0:Y:S02]  /*77d0*/  F2I.FTZ.U32.TRUNC.NTZ R17, R17 ;  /* 0x0000001100117305 */ /* 0x000e24000021f000 */
[----:B0-----:R0:W-:Y:S02]  /*77e0*/  STG.E desc[UR36][R8.64], R17 ;  /* 0x0000001108007986 */ /* 0x0011e4000c101924 */
.L_x_16260:
[----:B------:R-:W-:-:S07]  /*77f0*/  VIADD R25, R25, 0x80 ;  /* 0x0000008019197836 */ /* 0x000fce0000000000 */
.L_x_16220:
[----:B------:R-:W-:Y:S05]  /*7800*/  BSYNC B6 ;  /* 0x0000000000067941 */ /* 0x000fea0003800000 */
.L_x_16219:
        /* <DEDUP_REMOVED lines=23> */
.L_x_16292:
[----:B------:R-:W-:-:S06]  /*7980*/  IMAD.U32 R5, R19, 0x10000, RZ ;  /* 0x0001000013057824 */ /* 0x000fcc00078e00ff */
[----:B------:R-:W0:Y:S02]  /*7990*/  F2I.S64.TRUNC R4, R5 ;  /* 0x0000000500047311 */ /* 0x000e24000020d900 */
[----:B0-----:R-:W-:Y:S01]  /*79a0*/  STG.E.U8 desc[UR36][R2.64], R4 ;  /* 0x0000000402007986 */ /* 0x001fe2000c101124 */
[----:B------:R-:W-:Y:S05]  /*79b0*/  EXIT ;  /* 0x000000000000794d */ /* 0x000fea0003800000 */
.L_x_16291:
        /* <DEDUP_REMOVED lines=10> */
.L_x_16295:
[----:B------:R-:W-:-:S06]  /*7a60*/  IMAD.U32 R19, R19, 0x10000, RZ ;  /* 0x0001000013137824 */ /* 0x000fcc00078e00ff */
[----:B------:R-:W0:Y:S02]  /*7a70*/  F2I.FTZ.TRUNC.NTZ R19, R19 ;  /* 0x0000001300137305 */ /* 0x000e24000021f100 */
[----:B0-----:R-:W-:Y:S01]  /*7a80*/  STG.E desc[UR36][R2.64], R19 ;  /* 0x0000001302007986 */ /* 0x001fe2000c101924 */
[----:B------:R-:W-:Y:S05]  /*7a90*/  EXIT ;  /* 0x000000000000794d */ /* 0x000fea0003800000 */
.L_x_16294:
[----:B------:R-:W-:-:S06]  /*7aa0*/  IMAD.U32 R19, R19, 0x10000, RZ ;  /* 0x0001000013137824 */ /* 0x000fcc00078e00ff */
[----:B------:R-:W0:Y:S02]  /*7ab0*/  F2I.FTZ.TRUNC.NTZ R19, R19 ;  /* 0x0000001300137305 */ /* 0x000e24000021f100 */
[----:B0-----:R-:W-:Y:S01]  /*7ac0*/  STG.E.U16 desc[UR36][R2.64], R19 ;  /* 0x0000001302007986 */ /* 0x001fe2000c101524 */
[----:B------:R-:W-:Y:S05]  /*7ad0*/  EXIT ;  /* 0x000000000000794d */ /* 0x000fea0003800000 */
.L_x_16290:
        /* <DEDUP_REMOVED lines=9> */
.L_x_16297:
[----:B------:R-:W-:-:S05]  /*7b70*/  IMAD.U32 R0, R19, 0x10000, RZ ;  /* 0x0001000013007824 */ /* 0x000fca00078e00ff */
[----:B------:R-:W-:-:S05]  /*7b80*/  F2FP.F16.F32.PACK_AB R0, RZ, R0 ;  /* 0x00000000ff00723e */ /* 0x000fca00000000ff */
[----:B------:R-:W-:Y:S01]  /*7b90*/  STG.E.U16 desc[UR36][R2.64], R0 ;  /* 0x0000000002007986 */ /* 0x000fe2000c101524 */
[----:B------:R-:W-:Y:S05]  /*7ba0*/  EXIT ;  /* 0x000000000000794d */ /* 0x000fea0003800000 */
.L_x_16296:
        /* <DEDUP_REMOVED lines=10> */
.L_x_16299:
[----:B------:R-:W-:-:S05]  /*7c50*/  IMAD.U32 R19, R19, 0x10000, RZ ;  /* 0x0001000013137824 */ /* 0x000fca00078e00ff */
[----:B------:R-:W-:-:S04]  /*7c60*/  F2FP.F16.F32.PACK_AB R5, RZ, R19 ;  /* 0x00000013ff05723e */ /* 0x000fc800000000ff */
[----:B------:R-:W-:-:S05]  /*7c70*/  PRMT R5, R5, 0x5410, RZ ;  /* 0x0000541005057816 */ /* 0x000fca00000000ff */
[----:B------:R-:W-:Y:S01]  /*7c80*/  STG.E desc[UR36][R2.64], R5 ;  /* 0x0000000502007986 */ /* 0x000fe2000c101924 */
[----:B------:R-:W-:Y:S05]  /*7c90*/  EXIT ;  /* 0x000000000000794d */ /* 0x000fea0003800000 */
.L_x_16298:
[----:B------:R-:W-:-:S04]  /*7ca0*/  IMAD.U32 R4, R19, 0x10000, RZ ;  /* 0x0001000013047824 */ /* 0x000fc800078e00ff */
[----:B------:R-:W-:-:S06]  /*7cb0*/  FMUL.FTZ R4, R4, 1 ;  /* 0x3f80000004047820 */ /* 0x000fcc0000410000 */
[----:B------:R-:W0:Y:S02]  /*7cc0*/  F2F.F64.F32 R4, R4 ;  /* 0x0000000400047310 */ /* 0x000e240000201800 */
[----:B0-----:R-:W-:Y:S01]  /*7cd0*/  STG.E.64 desc[UR36][R2.64], R4 ;  /* 0x0000000402007986 */ /* 0x001fe2000c101b24 */
[----:B------:R-:W-:Y:S05]  /*7ce0*/  EXIT ;  /* 0x000000000000794d */ /* 0x000fea0003800000 */
.L_x_16289:
        /* <DEDUP_REMOVED lines=13> */
.L_x_16302:
[----:B------:R-:W-:Y:S01]  /*7dc0*/  IMAD.U32 R19, R19, 0x10000, RZ ;  /* 0x0001000013137824 */ /* 0x000fe200078e00ff */
[----:B------:R-:W-:-:S03]  /*7dd0*/  CS2R R6, SRZ ;  /* 0x0000000000067805 */ /* 0x000fc6000001ff00 */
[----:B------:R-:W-:-:S06]  /*7de0*/  FMUL.FTZ R4, R19, 1 ;  /* 0x3f80000013047820 */ /* 0x000fcc0000410000 */
[----:B------:R-:W0:Y:S02]  /*7df0*/  F2F.F64.F32 R4, R4 ;  /* 0x0000000400047310 */ /* 0x000e240000201800 */
[----:B0-----:R-:W-:Y:S01]  /*7e00*/  STG.E.128 desc[UR36][R2.64], R4 ;  /* 0x0000000402007986 */ /* 0x001fe2000c101d24 */
[----:B------:R-:W-:Y:S05]  /*7e10*/  EXIT ;  /* 0x000000000000794d */ /* 0x000fea0003800000 */
.L_x_16301:
        /* <DEDUP_REMOVED lines=21> */
.L_x_16306:
[----:B------:R-:W-:Y:S05]  /*7f70*/  BSYNC B0 ;  /* 0x0000000000007941 */ /* 0x000fea0003800000 */
.L_x_16305:
[----:B------:R-:W-:-:S05]  /*7f80*/  LOP3.LUT R5, R0, R5, RZ, 0xfc, !PT ;  /* 0x0000000500057212 */ /* 0x000fca00078efcff */
[----:B------:R-:W-:Y:S01]  /*7f90*/  STG.E.U8 desc[UR36][R2.64], R5 ;  /* 0x0000000502007986 */ /* 0x000fe2000c101124 */
[----:B------:R-:W-:Y:S05]  /*7fa0*/  EXIT ;  /* 0x000000000000794d */ /* 0x000fea0003800000 */
.L_x_16304:
        /* <DEDUP_REMOVED lines=13> */
.L_x_16308:
[----:B------:R-:W-:Y:S01]  /*8080*/  IMAD.MOV.U32 R0, RZ, RZ, 0x7f ;  /* 0x0000007fff007424 */ /* 0x000fe200078e00ff */
[----:B------:R-:W-:-:S04]  /*8090*/  ISETP.GT.U32.AND P0, PT, R4, 0x7f800000, PT ;  /* 0x7f8000000400780c */ /* 0x000fc80003f04070 */
[----:B------:R-:W-:-:S09]  /*80a0*/  SEL R0, R0, 0x7c, P0 ;  /* 0x0000007c00007807 */ /* 0x000fd20000000000 */
.L_x_16309:
[----:B------:R-:W-:Y:S05]  /*80b0*/  BSYNC B0 ;  /* 0x0000000000007941 */ /* 0x000fea0003800000 */
.L_x_16307:
[----:B------:R-:W-:-:S04]  /*80c0*/  LOP3.LUT R4, R19, 0x80000000, RZ, 0xc0, !PT ;  /* 0x8000000013047812 */ /* 0x000fc800078ec0ff */
[----:B------:R-:W-:-:S04]  /*80d0*/  SHF.R.U32.HI R5, RZ, 0x18, R4 ;  /* 0x00000018ff057819 */ /* 0x000fc80000011604 */
[----:B------:R-:W-:-:S05]  /*80e0*/  LOP3.LUT R5, R0, R5, RZ, 0xfc, !PT ;  /* 0x0000000500057212 */ /* 0x000fca00078efcff */
[----:B------:R-:W-:Y:S01]  /*80f0*/  STG.E.U8 desc[UR36][R2.64], R5 ;  /* 0x0000000502007986 */ /* 0x000fe2000c101124 */
[----:B------:R-:W-:Y:S05]  /*8100*/  EXIT ;  /* 0x000000000000794d */ /* 0x000fea0003800000 */
.L_x_16303:
[----:B------:R-:W-:Y:S01]  /*8110*/  STG.E.U16 desc[UR36][R2.64], R19 ;  /* 0x0000001302007986 */ /* 0x000fe2000c101524 */
[----:B------:R-:W-:Y:S05]  /*8120*/  EXIT ;  /* 0x000000000000794d */ /* 0x000fea0003800000 */
.L_x_16300:
        /* <DEDUP_REMOVED lines=12> */
.L_x_16312:
        /* <DEDUP_REMOVED lines=17> */
.L_x_16315:
[----:B------:R-:W-:-:S04]  /*8300*/  LOP3.LUT R0, R19, 0x80000000, RZ, 0xc0, !PT ;  /* 0x8000000013007812 */ /* 0x000fc800078ec0ff */
[----:B------:R-:W-:-:S04]  /*8310*/  SHF.R.U32.HI R5, RZ, 0x18, R0 ;  /* 0x00000018ff057819 */ /* 0x000fc80000011600 */
[----:B------:R-:W-:-:S04]  /*8320*/  LOP3.LUT R4, R4, R5, RZ, 0xfc, !PT ;  /* 0x0000000504047212 */ /* 0x000fc800078efcff */
[----:B------:R-:W-:-:S07]  /*8330*/  PRMT R0, R4, 0x7610, R0 ;  /* 0x0000761004007816 */ /* 0x000fce0000000000 */
.L_x_16314:
[----:B------:R-:W-:Y:S05]  /*8340*/  BSYNC B0 ;  /* 0x0000000000007941 */ /* 0x000fea0003800000 */
.L_x_16313:
[----:B------:R-:W-:Y:S01]  /*8350*/  STG.E.U8 desc[UR36][R2.64], R0 ;  /* 0x0000000002007986 */ /* 0x000fe2000c101124 */
[----:B------:R-:W-:Y:S05]  /*8360*/  EXIT ;  /* 0x000000000000794d */ /* 0x000fea0003800000 */
.L_x_16311:
        /* <DEDUP_REMOVED lines=17> */
.L_x_16318:
[----:B------:R-:W-:-:S04]  /*8480*/  LOP3.LUT R0, R19, 0x80000000, RZ, 0xc0, !PT ;  /* 0x8000000013007812 */ /* 0x000fc800078ec0ff */
[----:B------:R-:W-:-:S04]  /*8490*/  SHF.R.U32.HI R5, RZ, 0x18, R0 ;  /* 0x00000018ff057819 */ /* 0x000fc80000011600 */
[----:B------:R-:W-:-:S04]  /*84a0*/  LOP3.LUT R4, R4, R5, RZ, 0xfc, !PT ;  /* 0x0000000504047212 */ /* 0x000fc800078efcff */
[----:B------:R-:W-:-:S07]  /*84b0*/  PRMT R0, R4, 0x7610, R0 ;  /* 0x0000761004007816 */ /* 0x000fce0000000000 */
.L_x_16317:
[----:B------:R-:W-:Y:S05]  /*84c0*/  BSYNC B0 ;  /* 0x0000000000007941 */ /* 0x000fea0003800000 */
.L_x_16316:
[----:B------:R-:W-:Y:S01]  /*84d0*/  STG.E.U8 desc[UR36][R2.64], R0 ;  /* 0x0000000002007986 */ /* 0x000fe2000c101124 */
[----:B------:R-:W-:Y:S05]  /*84e0*/  EXIT ;  /* 0x000000000000794d */ /* 0x000fea0003800000 */
.L_x_16310:
        /* <DEDUP_REMOVED lines=22> */
.L_x_16293:
        /* <DEDUP_REMOVED lines=16> */
.L_x_16321:
[----:B------:R-:W-:Y:S05]  /*8750*/  EXIT ;  /* 0x000000000000794d */ /* 0x000fea0003800000 */
.L_x_16320:
[----:B------:R-:W-:-:S06]  /*8760*/  IMAD.U32 R4, R19, 0x10000, RZ ;  /* 0x0001000013047824 */ /* 0x000fcc00078e00ff */
[----:B------:R-:W0:Y:S02]  /*8770*/  F2I.U64.TRUNC R4, R4 ;  /* 0x0000000400047311 */ /* 0x000e24000020d800 */
[----:B0-----:R-:W-:Y:S01]  /*8780*/  STG.E.64 desc[UR36][R2.64], R4 ;  /* 0x0000000402007986 */ /* 0x001fe2000c101b24 */
[----:B------:R-:W-:Y:S05]  /*8790*/  EXIT ;  /* 0x000000000000794d */ /* 0x000fea0003800000 */
.L_x_16319:
[----:B------:R-:W-:-:S06]  /*87a0*/  IMAD.U32 R19, R19, 0x10000, RZ ;  /* 0x0001000013137824 */ /* 0x000fcc00078e00ff */
[----:B------:R-:W0:Y:S02]  /*87b0*/  F2I.FTZ.U32.TRUNC.NTZ R19, R19 ;  /* 0x0000001300137305 */ /* 0x000e24000021f000 */
[----:B0-----:R-:W-:Y:S01]  /*87c0*/  STG.E desc[UR36][R2.64], R19 ;  /* 0x0000001302007986 */ /* 0x001fe2000c101924 */
[----:B------:R-:W-:Y:S05]  /*87d0*/  EXIT ;  /* 0x000000000000794d */ /* 0x000fea0003800000 */
.L_x_16322:
        /* <DEDUP_REMOVED lines=10> */
.L_x_19445:


//--------------------- .text._ZN2at6native18elementwise_kernelILi128ELi4EZNS0_22gpu_kernel_impl_nocastINS0_13BUnaryFunctorIN3c108BFloat16ES5_S5_NS0_15binary_internal10MulFunctorIfEEEEEEvRNS_18TensorIteratorBaseERKT_EUliE_EEviT1_ --------------------------
	.section	.text._ZN2at6native18elementwise_kernelILi128ELi4EZNS0_22gpu_kernel_impl_nocastINS0_13BUnaryFunctorIN3c108BFloat16ES5_S5_NS0_15binary_internal10MulFunctorIfEEEEEEvRNS_18TensorIteratorBaseERKT_EUliE_EEviT1_,"ax",@progbits
	.align	128
        .global         _ZN2at6native18elementwise_kernelILi128ELi4EZNS0_22gpu_kernel_impl_nocastINS0_13BUnaryFunctorIN3c108BFloat16ES5_S5_NS0_15binary_internal10MulFunctorIfEEEEEEvRNS_18TensorIteratorBaseERKT_EUliE_EEviT1_
        .type           _ZN2at6native18elementwise_kernelILi128ELi4EZNS0_22gpu_kernel_impl_nocastINS0_13BUnaryFunctorIN3c108BFloat16ES5_S5_NS0_15binary_internal10MulFunctorIfEEEEEEvRNS_18TensorIteratorBaseERKT_EUliE_EEviT1_,@function
        .size           _ZN2at6native18elementwise_kernelILi128ELi4EZNS0_22gpu_kernel_impl_nocastINS0_13BUnaryFunctorIN3c108BFloat16ES5_S5_NS0_15binary_internal10MulFunctorIfEEEEEEvRNS_18TensorIteratorBaseERKT_EUliE_EEviT1_,(.L_x_19446 - _ZN2at6native18elementwise_kernelILi128ELi4EZNS0_22gpu_kernel_impl_nocastINS0_13BUnaryFunctorIN3c108BFloat16ES5_S5_NS0_15binary_internal10MulFunctorIfEEEEEEvRNS_18TensorIteratorBaseERKT_EUliE_EEviT1_)
        .other          _ZN2at6native18elementwise_kernelILi128ELi4EZNS0_22gpu_kernel_impl_nocastINS0_13BUnaryFunctorIN3c108BFloat16ES5_S5_NS0_15binary_internal10MulFunctorIfEEEEEEvRNS_18TensorIteratorBaseERKT_EUliE_EEviT1_,@"STO_CUDA_ENTRY STV_DEFAULT"
_ZN2at6native18elementwise_kernelILi128ELi4EZNS0_22gpu_kernel_impl_nocastINS0_13BUnaryFunctorIN3c108BFloat16ES5_S5_NS0_15binary_internal10MulFunctorIfEEEEEEvRNS_18TensorIteratorBaseERKT_EUliE_EEviT1_:
.text._ZN2at6native18elementwise_kernelILi128ELi4EZNS0_22gpu_kernel_impl_nocastINS0_13BUnaryFunctorIN3c108BFloat16ES5_S5_NS0_15binary_internal10MulFunctorIfEEEEEEvRNS_18TensorIteratorBaseERKT_EUliE_EEviT1_:
        /* <DEDUP_REMOVED lines=311> */
.L_x_16325:
[----:B------:R-:W-:Y:S01]  /*1370*/  ULDC.64 UR8, c[0x0][0x418] ;  /* 0x0001060000087ab9 */ /* 0x000fe20000000a00 */
[----:B------:R-:W-:Y:S01]  /*1380*/  ULDC UR7, c[0x0][0x424] ;  /* 0x0001090000077ab9 */ /* 0x000fe20000000800 */
[----:B------:R-:W-:-:S04]  /*1390*/  IADD3 R4, P0, R2, UR8, RZ ;  /* 0x0000000802047c10 */ /* 0x000fc8000ff1e0ff */
[----:B------:R-:W-:Y:S01]  /*13a0*/  IADD3.X R5, RZ, UR9, RZ, P0, !PT ;  /* 0x00000009ff057c10 */ /* 0x000fe200087fe4ff */
[----:B------:R-:W-:-:S04]  /*13b0*/  ULDC.64 UR8, c[0x0][0x410] ;  /* 0x0001040000087ab9 */ /* 0x000fc80000000a00 */
[----:B------:R-:W2:Y:S01]  /*13c0*/  LDG.E.U16 R4, desc[UR4][R4.64] ;  /* 0x0000000404047981 */ /* 0x000ea2000c1e1500 */
[----:B------:R-:W-:Y:S01]  /*13d0*/  VIADD R0, R0, 0x80 ;  /* 0x0000008000007836 */ /* 0x000fe20000000000 */
[----:B--2---:R-:W-:-:S05]  /*13e0*/  SHF.L.U32 R2, R4, 0x10, RZ ;  /* 0x0000001004027819 */ /* 0x004fca00000006ff */
[----:B------:R-:W-:Y:S01]  /*13f0*/  FMUL.FTZ R6, R2, UR7 ;  /* 0x0000000702067c20 */ /* 0x000fe20008410000 */
[----:B------:R-:W-:-:S04]  /*1400*/  IADD3 R2, P0, R3, UR8, RZ ;  /* 0x0000000803027c10 */ /* 0x000fc8000ff1e0ff */
[----:B------:R-:W-:Y:S02]  /*1410*/  F2FP.BF16.F32.PACK_AB R6, RZ, R6 ;  /* 0x00000006ff06723e */ /* 0x000fe400000010ff */
[----:B------:R-:W-:-:S05]  /*1420*/  IADD3.X R3, RZ, UR9, RZ, P0, !PT ;  /* 0x00000009ff037c10 */ /* 0x000fca00087fe4ff */
[----:B------:R0:W-:Y:S02]  /*1430*/  STG.E.U16 desc[UR4][R2.64], R6 ;  /* 0x0000000602007986 */ /* 0x0001e4000c101504 */
.L_x_16324:
[----:B------:R-:W-:Y:S05]  /*1440*/  BSYNC B0 ;  /* 0x0000000000007941 */ /* 0x000fea0003800000 */
.L_x_16323:
        /* <DEDUP_REMOVED lines=305> */
.L_x_16328:
[----:B------:R-:W-:Y:S01]  /*2760*/  ULDC.64 UR8, c[0x0][0x418] ;  /* 0x0001060000087ab9 */ /* 0x000fe20000000a00 */
[----:B------:R-:W-:Y:S01]  /*2770*/  ULDC UR7, c[0x0][0x424] ;  /* 0x0001090000077ab9 */ /* 0x000fe20000000800 */
[----:B------:R-:W-:-:S04]  /*2780*/  IADD3 R4, P0, R2, UR8, RZ ;  /* 0x0000000802047c10 */ /* 0x000fc8000ff1e0ff */
[----:B------:R-:W-:Y:S01]  /*2790*/  IADD3.X R5, RZ, UR9, RZ, P0, !PT ;  /* 0x00000009ff057c10 */ /* 0x000fe200087fe4ff */
[----:B------:R-:W-:-:S04]  /*27a0*/  ULDC.64 UR8, c[0x0][0x410] ;  /* 0x0001040000087ab9 */ /* 0x000fc80000000a00 */
[----:B------:R-:W2:Y:S01]  /*27b0*/  LDG.E.U16 R4, desc[UR4][R4.64] ;  /* 0x0000000404047981 */ /* 0x000ea2000c1e1500 */
[----:B------:R-:W-:Y:S02]  /*27c0*/  IADD3 R0, R0, 0x80, RZ ;  /* 0x0000008000007810 */ /* 0x000fe40007ffe0ff */
[----:B--2---:R-:W-:-:S05]  /*27d0*/  SHF.L.U32 R2, R4, 0x10, RZ ;  /* 0x0000001004027819 */ /* 0x004fca00000006ff */
[----:B------:R-:W-:Y:S01]  /*27e0*/  FMUL.FTZ R6, R2, UR7 ;  /* 0x0000000702067c20 */ /* 0x000fe20008410000 */
        /* <DEDUP_REMOVED lines=294> */
[----:B------:R-:W-:-:S03]  /*3a50*/  @P0 MOV R8, RZ ;  /* 0x000000ff00080202 */ /* 0x000fc60000000f00 */
[----:B------:R-:W1:Y:S01]  /*3a60*/  @P0 LDC R15, c[0x0][0x33c] ;  /* 0x0000cf00ff0f0b82 */ /* 0x000e620000000800 */
[----:B------:R-:W-:-:S07]  /*3a70*/  IMAD.MOV R11, RZ, RZ, -R9 ;  /* 0x000000ffff0b7224 */ /* 0x000fce00078e0a09 */
        /* <DEDUP_REMOVED lines=11> */
.L_x_16329:
        /* <DEDUP_REMOVED lines=11> */
[----:B------:R-:W-:-:S05]  /*3be0*/  IADD3.X R3, RZ, UR9, RZ, P0, !PT ;  /* 0x00000009ff037c10 */ /* 0x000fca00087fe4ff */
[----:B------:R2:W-:Y:S02]  /*3bf0*/  STG.E.U16 desc[UR4][R2.64], R6 ;  /* 0x0000000602007986 */ /* 0x0005e4000c101504 */
.L_x_16327:
[----:B------:R-:W-:Y:S05]  /*3c00*/  BSYNC B0 ;  /* 0x0000000000007941 */ /* 0x000fea0003800000 */
.L_x_16326:
        /* <DEDUP_REMOVED lines=304> */
.L_x_16330:
[----:B------:R-:W-:Y:S02]  /*4f10*/  ULDC.64 UR6, c[0x0][0x418] ;  /* 0x0001060000067ab9 */ /* 0x000fe40000000a00 */
[----:B------:R-:W-:Y:S01]  /*4f20*/  IADD3 R4, P0, R2, UR6, RZ ;  /* 0x0000000602047c10 */ /* 0x000fe2000ff1e0ff */
[----:B------:R-:W-:-:S03]  /*4f30*/  ULDC UR6, c[0x0][0x424] ;  /* 0x0001090000067ab9 */ /* 0x000fc60000000800 */
[----:B------:R-:W-:-:S05]  /*4f40*/  IADD3.X R5, RZ, UR7, RZ, P0, !PT ;  /* 0x00000007ff057c10 */ /* 0x000fca00087fe4ff */
[----:B------:R-:W2:Y:S02]  /*4f50*/  LDG.E.U16 R4, desc[UR4][R4.64] ;  /* 0x0000000404047981 */ /* 0x000ea4000c1e1500 */
[----:B--2---:R-:W-:-:S05]  /*4f60*/  SHF.L.U32 R0, R4, 0x10, RZ ;  /* 0x0000001004007819 */ /* 0x004fca00000006ff */
[----:B------:R-:W-:Y:S01]  /*4f70*/  FMUL.FTZ R0, R0, UR6 ;  /* 0x0000000600007c20 */ /* 0x000fe20008410000 */
[----:B------:R-:W-:Y:S02]  /*4f80*/  ULDC.64 UR6, c[0x0][0x410] ;  /* 0x0001040000067ab9 */ /* 0x000fe40000000a00 */
[----:B------:R-:W-:Y:S02]  /*4f90*/  IADD3 R2, P0, R3, UR6, RZ ;  /* 0x0000000603027c10 */ /* 0x000fe4000ff1e0ff */
[----:B------:R-:W-:Y:S02]  /*4fa0*/  F2FP.BF16.F32.PACK_AB R0, RZ, R0 ;  /* 0x00000000ff00723e */ /* 0x000fe400000010ff */
[----:B------:R-:W-:-:S05]  /*4fb0*/  IADD3.X R3, RZ, UR7, RZ, P0, !PT ;  /* 0x00000007ff037c10 */ /* 0x000fca00087fe4ff */
[----:B------:R-:W-:Y:S01]  /*4fc0*/  STG.E.U16 desc[UR4][R2.64], R0 ;  /* 0x0000000002007986 */ /* 0x000fe2000c101504 */
[----:B------:R-:W-:Y:S05]  /*4fd0*/  EXIT ;  /* 0x000000000000794d */ /* 0x000fea0003800000 */
.L_x_16331:
        /* <DEDUP_REMOVED lines=10> */
.L_x_19446:


//--------------------- .text._ZN2at6native27unrolled_elementwise_kernelINS0_13BUnaryFunctorIN3c108BFloat16ES4_S4_NS0_15binary_internal10MulFunctorIfEEEESt5arrayIPcLm2EELi4E23TrivialOffsetCalculatorILi1EjESD_NS0_6memory15LoadWithoutCastENSE_16StoreWithoutCastEEEviT_T0_T2_T3_T4_T5_ --------------------------
	.section	.text._ZN2at6native27unrolled_elementwise_kernelINS0_13BUnaryFunctorIN3c108BFloat16ES4_S4_NS0_15binary_internal10MulFunctorIfEEEESt5arrayIPcLm2EELi4E23TrivialOffsetCalculatorILi1EjESD_NS0_6memory15LoadWithoutCastENSE_16StoreWithoutCastEEEviT_T0_T2_T3_T4_T5_,"ax",@progbits
	.align	128
        .global         _ZN2at6native27unrolled_elementwise_kernelINS0_13BUnaryFunctorIN3c108BFloat16ES4_S4_NS0_15binary_internal10MulFunctorIfEEEESt5arrayIPcLm2EELi4E23TrivialOffsetCalculatorILi1EjESD_NS0_6memory15LoadWithoutCastENSE_16StoreWithoutCastEEEviT_T0_T2_T3_T4_T5_
        .type           _ZN2at6native27unrolled_elementwise_kernelINS0_13BUnaryFunctorIN3c108BFloat16ES4_S4_NS0_15binary_internal10MulFunctorIfEEEESt5arrayIPcLm2EELi4E23TrivialOffsetCalculatorILi1EjESD_NS0_6memory15LoadWithoutCastENSE_16StoreWithoutCastEEEviT_T0_T2_T3_T4_T5_,@function
        .size           _ZN2at6native27unrolled_elementwise_kernelINS0_13BUnaryFunctorIN3c108BFloat16ES4_S4_NS0_15binary_internal10MulFunctorIfEEEESt5arrayIPcLm2EELi4E23TrivialOffsetCalculatorILi1EjESD_NS0_6memory15LoadWithoutCastENSE_16StoreWithoutCastEEEviT_T0_T2_T3_T4_T5_,(.L_x_19447 - _ZN2at6native27unrolled_elementwise_kernelINS0_13BUnaryFunctorIN3c108BFloat16ES4_S4_NS0_15binary_internal10MulFunctorIfEEEESt5arrayIPcLm2EELi4E23TrivialOffsetCalculatorILi1EjESD_NS0_6memory15LoadWithoutCastENSE_16StoreWithoutCastEEEviT_T0_T2_T3_T4_T5_)
        .other          _ZN2at6native27unrolled_elementwise_kernelINS0_13BUnaryFunctorIN3c108BFloat16ES4_S4_NS0_15binary_internal10MulFunctorIfEEEESt5arrayIPcLm2EELi4E23TrivialOffsetCalculatorILi1EjESD_NS0_6memory15LoadWithoutCastENSE_16StoreWithoutCastEEEviT_T0_T2_T3_T4_T5_,@"STO_CUDA_ENTRY STV_DEFAULT"
_ZN2at6native27unrolled_elementwise_kernelINS0_13BUnaryFunctorIN3c108BFloat16ES4_S4_NS0_15binary_internal10MulFunctorIfEEEESt5arrayIPcLm2EELi4E23TrivialOffsetCalculatorILi1EjESD_NS0_6memory15LoadWithoutCastENSE_16StoreWithoutCastEEEviT_T0_T2_T3_T4_T5_:
.text._ZN2at6native27unrolled_elementwise_kernelINS0_13BUnaryFunctorIN3c108BFloat16ES4_S4_NS0_15binary_internal10MulFunctorIfEEEESt5arrayIPcLm2EELi4E23TrivialOffsetCalculatorILi1EjESD_NS0_6memory15LoadWithoutCastENSE_16StoreWithoutCastEEEviT_T0_T2_T3_T4_T5_:
        /* <DEDUP_REMOVED lines=20> */
[----:B------:R-:W-:Y:S02]  /*0140*/  @!P3 LEA R21, R0, R13, 0x9 ;  /* 0x0000000d0015b211 */ /* 0x000fe400078e48ff */
[----:B------:R-:W-:Y:S01]  /*0150*/  PRMT R12, RZ, 0x7610, R12 ;  /* 0x00007610ff0c7816 */ /* 0x000fe2000000000c */
[----:B-1----:R-:W-:Y:S01]  /*0160*/  @!P1 IMAD.WIDE.U32 R16, R19, 0x2, R10 ;  /* 0x0000000213109825 */ /* 0x002fe200078e000a */
[----:B------:R-:W-:-:S04]  /*0170*/  PRMT R11, RZ, 0x7610, R11 ;  /* 0x00007610ff0b7816 */ /* 0x000fc8000000000b */
[----:B------:R1:W3:Y:S01]  /*0180*/  @!P1 LDG.E.U16 R12, desc[UR4][R16.64] ;  /* 0x00000004100c9981 */ /* 0x0002e2000c1e1500 */
[----:B0-----:R-:W-:Y:S01]  /*0190*/  @!P3 IMAD.WIDE.U32 R8, R21, 0x2, R8 ;  /* 0x000000021508b825 */ /* 0x001fe200078e0008 */
[----:B-1----:R-:W0:Y:S04]  /*01a0*/  @!P0 LDC R17, c[0x0][0x218] ;  /* 0x00008600ff118b82 */ /* 0x002e280000000800 */
[----:B------:R1:W4:Y:S01]  /*01b0*/  @!P3 LDG.E.U16 R11, desc[UR4][R8.64] ;  /* 0x00000004080bb981 */ /* 0x000322000c1e1500 */
[----:B------:R-:W-:-:S05]  /*01c0*/  @!P3 VIADD R13, R13, 0x80 ;  /* 0x000000800d0db836 */ /* 0x000fca0000000000 */
[----:B------:R-:W-:Y:S02]  /*01d0*/  ISETP.GE.AND P2, PT, R13, R2, PT ;  /* 0x000000020d00720c */ /* 0x000fe40003f46270 */
[----:B------:R-:W-:Y:S01]  /*01e0*/  PRMT R10, RZ, 0x7610, R10 ;  /* 0x00007610ff0a7816 */ /* 0x000fe2000000000a */
[----:B-1----:R-:W1:Y:S10]  /*01f0*/  @!P0 LDC.64 R8, c[0x0][0x220] ;  /* 0x00008800ff088b82 */ /* 0x002e740000000a00 */
[----:B------:R-:W0:Y:S01]  /*0200*/  @!P2 LDC.64 R18, c[0x0][0x228] ;  /* 0x00008a00ff12ab82 */ /* 0x000e220000000a00 */
[----:B------:R-:W-:-:S04]  /*0210*/  @!P2 IMAD R13, R0, 0x200, R13 ;  /* 0x00000200000da824 */ /* 0x000fc800078e020d */
[----:B0-----:R-:W-:Y:S01]  /*0220*/  @!P2 IMAD.WIDE.U32 R14, R13, 0x2, R18 ;  /* 0x000000020d0ea825 */ /* 0x001fe200078e0012 */
[----:B------:R-:W-:-:S03]  /*0230*/  IADD3 R13, R7, 0x80, RZ ;  /* 0x00000080070d7810 */ /* 0x000fc60007ffe0ff */
[----:B------:R-:W-:Y:S01]  /*0240*/  VIADD R19, R7, 0x100 ;  /* 0x0000010007137836 */ /* 0x000fe20000000000 */
[----:B------:R0:W5:Y:S01]  /*0250*/  @!P2 LDG.E.U16 R10, desc[UR4][R14.64] ;  /* 0x000000040e0aa981 */ /* 0x000162000c1e1500 */
[----:B------:R-:W-:-:S03]  /*0260*/  ISETP.GE.AND P2, PT, R13, R2, PT ;  /* 0x000000020d00720c */ /* 0x000fc60003f46270 */
[----:B------:R-:W-:Y:S02]  /*0270*/  ISETP.GE.AND P3, PT, R19, R2, PT ;  /* 0x000000021300720c */ /* 0x000fe40003f66270 */
[----:B------:R-:W-:-:S04]  /*0280*/  IADD3 R13, R7, 0x180, RZ ;  /* 0x00000180070d7810 */ /* 0x000fc80007ffe0ff */
[----:B------:R-:W-:Y:S01]  /*0290*/  ISETP.GE.AND P1, PT, R13, R2, PT ;  /* 0x000000020d00720c */ /* 0x000fe20003f26270 */
[----:B------:R-:W-:-:S03]  /*02a0*/  @!P0 IMAD R13, R0, 0x200, R7 ;  /* 0x00000200000d8824 */ /* 0x000fc600078e0207 */
[----:B------:R-:W0:Y:S01]  /*02b0*/  @!P2 LDC R19, c[0x0][0x218] ;  /* 0x00008600ff13ab82 */ /* 0x000e220000000800 */
[----:B-1----:R-:W-:-:S07]  /*02c0*/  @!P0 IMAD.WIDE.U32 R8, R13, 0x2, R8 ;  /* 0x000000020d088825 */ /* 0x002fce00078e0008 */
[----:B------:R-:W1:Y:S01]  /*02d0*/  @!P3 LDC R16, c[0x0][0x218] ;  /* 0x00008600ff10bb82 */ /* 0x000e620000000800 */
[----:B------:R-:W-:-:S04]  /*02e0*/  @!P0 IADD3 R7, R7, 0x80, RZ ;  /* 0x0000008007078810 */ /* 0x000fc80007ffe0ff */
[----:B------:R-:W-:Y:S01]  /*02f0*/  ISETP.GE.AND P4, PT, R7, R2, PT ;  /* 0x000000020700720c */ /* 0x000fe20003f86270 */
[----:B------:R-:W-:Y:S01]  /*0300*/  BSSY B0, `(.L_x_16332) ;  /* 0x0000017000007945 */ /* 0x000fe20003800000 */
[----:B--2---:R-:W-:-:S04]  /*0310*/  @!P0 IMAD.U32 R6, R6, 0x10000, RZ ;  /* 0x0001000006068824 */ /* 0x004fc800078e00ff */
[----:B------:R-:W-:-:S05]  /*0320*/  @!P0 FMUL.FTZ R6, R6, R17 ;  /* 0x0000001106068220 */ /* 0x000fca0000410000 */
[----:B------:R-:W-:-:S05]  /*0330*/  @!P0 F2FP.BF16.F32.PACK_AB R5, RZ, R6 ;  /* 0x00000006ff05823e */ /* 0x000fca00000010ff */
[----:B------:R2:W-:Y:S01]  /*0340*/  @!P0 STG.E.U16 desc[UR4][R8.64], R5 ;  /* 0x0000000508008986 */ /* 0x0005e2000c101504 */
[----:B---3--:R-:W-:-:S04]  /*0350*/  @!P2 IMAD.U32 R12, R12, 0x10000, RZ ;  /* 0x000100000c0ca824 */ /* 0x008fc800078e00ff */
[----:B0-----:R-:W-:-:S05]  /*0360*/  @!P2 FMUL.FTZ R12, R12, R19 ;  /* 0x000000130c0ca220 */ /* 0x001fca0000410000 */
[----:B------:R-:W-:Y:S02]  /*0370*/  @!P2 F2FP.BF16.F32.PACK_AB R4, RZ, R12 ;  /* 0x0000000cff04a23e */ /* 0x000fe400000010ff */
[----:B----4-:R-:W-:-:S05]  /*0380*/  @!P3 SHF.L.U32 R11, R11, 0x10, RZ ;  /* 0x000000100b0bb819 */ /* 0x010fca00000006ff */
[----:B-1----:R-:W-:-:S05]  /*0390*/  @!P3 FMUL.FTZ R11, R11, R16 ;  /* 0x000000100b0bb220 */ /* 0x002fca0000410000 */
[----:B------:R-:W-:Y:S01]  /*03a0*/  @!P3 F2FP.BF16.F32.PACK_AB R3, RZ, R11 ;  /* 0x0000000bff03b23e */ /* 0x000fe200000010ff */
        /* <DEDUP_REMOVED lines=12> */
.L_x_16333:
[----:B------:R-:W-:Y:S05]  /*0470*/  BSYNC B0 ;  /* 0x0000000000007941 */ /* 0x000fea0003800000 */
.L_x_16332:
[----:B0-----:R-:W0:Y:S01]  /*0480*/  @!P1 LDC R5, c[0x0][0x218] ;  /* 0x00008600ff059b82 */ /* 0x001e220000000800 */
[----:B------:R-:W-:-:S13]  /*0490*/  ISETP.GE.AND P0, PT, R7, R2, PT ;  /* 0x000000020700720c */ /* 0x000fda0003f06270 */
[----:B------:R-:W-:Y:S05]  /*04a0*/  @P0 EXIT ;  /* 0x000000000000094d */ /* 0x000fea0003800000 */
[----:B------:R-:W1:Y:S01]  /*04b0*/  LDC.64 R2, c[0x0][0x220] ;  /* 0x00008800ff027b82 */ /* 0x000e620000000a00 */
[----:B-----5:R-:W-:Y:S01]  /*04c0*/  @!P1 IMAD.U32 R10, R10, 0x10000, RZ ;  /* 0x000100000a0a9824 */ /* 0x020fe200078e00ff */
[----:B------:R-:W-:-:S03]  /*04d0*/  LEA R7, R0, R7, 0x9 ;  /* 0x0000000700077211 */ /* 0x000fc600078e48ff */
[----:B0-----:R-:W-:-:S05]  /*04e0*/  @!P1 FMUL.FTZ R10, R10, R5 ;  /* 0x000000050a0a9220 */ /* 0x001fca0000410000 */
[----:B------:R-:W-:Y:S01]  /*04f0*/  @!P1 F2FP.BF16.F32.PACK_AB R4, RZ, R10 ;  /* 0x0000000aff04923e */ /* 0x000fe200000010ff */
[----:B-1----:R-:W-:-:S05]  /*0500*/  IMAD.WIDE.U32 R2, R7, 0x2, R2 ;  /* 0x0000000207027825 */ /* 0x002fca00078e0002 */
[----:B------:R-:W-:Y:S01]  /*0510*/  STG.E.U16 desc[UR4][R2.64], R4 ;  /* 0x0000000402007986 */ /* 0x000fe2000c101504 */
[----:B------:R-:W-:Y:S05]  /*0520*/  EXIT ;  /* 0x000000000000794d */ /* 0x000fea0003800000 */
.L_x_16334:
        /* <DEDUP_REMOVED lines=13> */
.L_x_19447:


//--------------------- .text._ZN2at6native29vectorized_elementwise_kernelILi2ENS0_13BUnaryFunctorIN3c108BFloat16ES4_S4_NS0_15binary_internal10MulFunctorIfEEEESt5arrayIPcLm2EEEEviT0_T1_ --------------------------
	.section	.text._ZN2at6native29vectorized_elementwise_kernelILi2ENS0_13BUnaryFunctorIN3c108BFloat16ES4_S4_NS0_15binary_internal10MulFunctorIfEEEESt5arrayIPcLm2EEEEviT0_T1_,"ax",@progbits
	.align	128
        .global         _ZN2at6native29vectorized_elementwise_kernelILi2ENS0_13BUnaryFunctorIN3c108BFloat16ES4_S4_NS0_15binary_internal10MulFunctorIfEEEESt5arrayIPcLm2EEEEviT0_T1_
        .type           _ZN2at6native29vectorized_elementwise_kernelILi2ENS0_13BUnaryFunctorIN3c108BFloat16ES4_S4_NS0_15binary_internal10MulFunctorIfEEEESt5arrayIPcLm2EEEEviT0_T1_,@function
        .size           _ZN2at6native29vectorized_elementwise_kernelILi2ENS0_13BUnaryFunctorIN3c108BFloat16ES4_S4_NS0_15binary_internal10MulFunctorIfEEEESt5arrayIPcLm2EEEEviT0_T1_,(.L_x_19448 - _ZN2at6native29vectorized_elementwise_kernelILi2ENS0_13BUnaryFunctorIN3c108BFloat16ES4_S4_NS0_15binary_internal10MulFunctorIfEEEESt5arrayIPcLm2EEEEviT0_T1_)
        .other          _ZN2at6native29vectorized_elementwise_kernelILi2ENS0_13BUnaryFunctorIN3c108BFloat16ES4_S4_NS0_15binary_internal10MulFunctorIfEEEESt5arrayIPcLm2EEEEviT0_T1_,@"STO_CUDA_ENTRY STV_DEFAULT"
_ZN2at6native29vectorized_elementwise_kernelILi2ENS0_13BUnaryFunctorIN3c108BFloat16ES4_S4_NS0_15binary_internal10MulFunctorIfEEEESt5arrayIPcLm2EEEEviT0_T1_:
.text._ZN2at6native29vectorized_elementwise_kernelILi2ENS0_13BUnaryFunctorIN3c108BFloat16ES4_S4_NS0_15binary_internal10MulFunctorIfEEEESt5arrayIPcLm2EEEEviT0_T1_:
        /* <DEDUP_REMOVED lines=14> */
[----:B------:R-:W2:Y:S04]  /*00e0*/  LDG.E R10, desc[UR4][R6.64] ;  /* 0x00000004060a7981 */ /* 0x000ea8000c1e1900 */
[----:B------:R-:W3:Y:S04]  /*00f0*/  LDG.E R11, desc[UR4][R6.64+0x200] ;  /* 0x00020004060b7981 */ /* 0x000ee8000c1e1900 */
[----:B------:R-:W4:Y:S04]  /*0100*/  LDG.E R12, desc[UR4][R6.64+0x400] ;  /* 0x00040004060c7981 */ /* 0x000f28000c1e1900 */
[----:B------:R-:W5:Y:S01]  /*0110*/  LDG.E R13, desc[UR4][R6.64+0x600] ;  /* 0x00060004060d7981 */ /* 0x000f62000c1e1900 */
[----:B0-----:R-:W-:-:S04]  /*0120*/  IMAD.WIDE.U32 R2, R0, 0x2, R2 ;  /* 0x0000000200027825 */ /* 0x001fc800078e0002 */
[----:B------:R-:W-:Y:S01]  /*0130*/  IMAD.WIDE R2, R5, 0x4, R2 ;  /* 0x0000000405027825 */ /* 0x000fe200078e0202 */
[----:B--2---:R-:W-:-:S03]  /*0140*/  PRMT R0, R10, 0x7632, R0 ;  /* 0x000076320a007816 */ /* 0x004fc60000000000 */
[----:B------:R-:W-:Y:S01]  /*0150*/  IMAD.U32 R10, R10, 0x10000, RZ ;  /* 0x000100000a0a7824 */ /* 0x000fe200078e00ff */
[----:B---3--:R-:W-:-:S03]  /*0160*/  PRMT R4, R11, 0x7632, R4 ;  /* 0x000076320b047816 */ /* 0x008fc60000000004 */
[----:B------:R-:W-:Y:S01]  /*0170*/  FMUL.FTZ R10, R10, UR6 ;  /* 0x000000060a0a7c20 */ /* 0x000fe20008410000 */
[----:B------:R-:W-:Y:S02]  /*0180*/  SHF.L.U32 R11, R11, 0x10, RZ ;  /* 0x000000100b0b7819 */ /* 0x000fe400000006ff */
[C---:B----4-:R-:W-:Y:S01]  /*0190*/  PRMT R8, R12.reuse, 0x7632, R8 ;  /* 0x000076320c087816 */ /* 0x050fe20000000008 */
[----:B------:R-:W-:Y:S01]  /*01a0*/  IMAD.U32 R12, R12, 0x10000, RZ ;  /* 0x000100000c0c7824 */ /* 0x000fe200078e00ff */
[----:B------:R-:W-:Y:S01]  /*01b0*/  SHF.L.U32 R0, R0, 0x10, RZ ;  /* 0x0000001000007819 */ /* 0x000fe200000006ff */
[----:B------:R-:W-:Y:S01]  /*01c0*/  IMAD.U32 R4, R4, 0x10000, RZ ;  /* 0x0001000004047824 */ /* 0x000fe200078e00ff */
[C---:B-----5:R-:W-:Y:S01]  /*01d0*/  PRMT R9, R13.reuse, 0x7632, R9 ;  /* 0x000076320d097816 */ /* 0x060fe20000000009 */
[----:B------:R-:W-:Y:S02]  /*01e0*/  IMAD.U32 R6, R13, 0x10000, RZ ;  /* 0x000100000d067824 */ /* 0x000fe400078e00ff */
[----:B------:R-:W-:Y:S01]  /*01f0*/  FMUL.FTZ R11, R11, UR6 ;  /* 0x000000060b0b7c20 */ /* 0x000fe20008410000 */
[----:B------:R-:W-:Y:S01]  /*0200*/  IMAD.U32 R8, R8, 0x10000, RZ ;  /* 0x0001000008087824 */ /* 0x000fe200078e00ff */
[----:B------:R-:W-:Y:S01]  /*0210*/  SHF.L.U32 R13, R9, 0x10, RZ ;  /* 0x00000010090d7819 */ /* 0x000fe200000006ff */
[----:B------:R-:W-:Y:S01]  /*0220*/  FMUL.FTZ R12, R12, UR6 ;  /* 0x000000060c0c7c20 */ /* 0x000fe20008410000 */
[----:B------:R-:W-:Y:S01]  /*0230*/  FMUL.FTZ R6, R6, UR6 ;  /* 0x0000000606067c20 */ /* 0x000fe20008410000 */
[----:B------:R-:W-:Y:S01]  /*0240*/  FMUL.FTZ R7, R0, UR6 ;  /* 0x0000000600077c20 */ /* 0x000fe20008410000 */
[----:B------:R-:W-:Y:S01]  /*0250*/  FMUL.FTZ R4, R4, UR6 ;  /* 0x0000000604047c20 */ /* 0x000fe20008410000 */
[----:B------:R-:W-:Y:S01]  /*0260*/  FMUL.FTZ R9, R8, UR6 ;  /* 0x0000000608097c20 */ /* 0x000fe20008410000 */
[----:B------:R-:W-:-:S02]  /*0270*/  FMUL.FTZ R13, R13, UR6 ;  /* 0x000000060d0d7c20 */ /* 0x000fc40008410000 */
[----:B------:R-:W-:Y:S02]  /*0280*/  F2FP.BF16.F32.PACK_AB R7, R7, R10 ;  /* 0x0000000a0707723e */ /* 0x000fe400000010ff */
        /* <DEDUP_REMOVED lines=8> */
.L_x_16335:
[----:B------:R-:W0:Y:S02]  /*0310*/  S2R R27, SR_TID.X ;  /* 0x00000000001b7919 */ /* 0x000e240000002100 */
        /* <DEDUP_REMOVED lines=9> */
[----:B------:R-:W-:Y:S01]  /*03b0*/  ISETP.GE.AND P5, PT, R3, R2, PT ;  /* 0x000000020300720c */ /* 0x000fe20003fa6270 */
[----:B0-----:R-:W-:-:S12]  /*03c0*/  @!P0 IMAD.WIDE.U32 R12, R11, 0x2, R12 ;  /* 0x000000020b0c8825 */ /* 0x001fd800078e000c */
[----:B------:R-:W-:Y:S01]  /*03d0*/  @!P5 IADD3 R15, R0, R3, RZ ;  /* 0x00000003000fd210 */ /* 0x000fe20007ffe0ff */
[----:B------:R-:W-:Y:S01]  /*03e0*/  @!P5 VIADD R3, R3, 0x80 ;  /* 0x000000800303d836 */ /* 0x000fe20000000000 */
[----:B------:R-:W0:Y:S01]  /*03f0*/  @!P5 LDC.64 R18, c[0x0][0x228] ;  /* 0x00008a00ff12db82 */ /* 0x000e220000000a00 */
[----:B-1----:R-:W-:-:S03]  /*0400*/  @!P6 IMAD.WIDE.U32 R16, R21, 0x2, R16 ;  /* 0x000000021510e825 */ /* 0x002fc600078e0010 */
[----:B------:R-:W-:Y:S02]  /*0410*/  ISETP.GE.AND P4, PT, R3, R2, PT ;  /* 0x000000020300720c */ /* 0x000fe40003f86270 */
[----:B------:R-:W-:-:S06]  /*0420*/  PRMT R21, RZ, 0x7610, R21 ;  /* 0x00007610ff157816 */ /* 0x000fcc0000000015 */
[----:B------:R1:W2:Y:S05]  /*0430*/  @!P6 LDG.E.U16 R21, desc[UR4][R16.64] ;  /* 0x000000041015e981 */ /* 0x0002aa000c1e1500 */
[----:B------:R-:W-:Y:S01]  /*0440*/  @!P4 IMAD.IADD R25, R0, 0x1, R3 ;  /* 0x000000010019c824 */ /* 0x000fe200078e0203 */
[----:B------:R-:W-:Y:S01]  /*0450*/  @!P4 IADD3 R3, R3, 0x80, RZ ;  /* 0x000000800303c810 */ /* 0x000fe20007ffe0ff */
[----:B------:R-:W3:Y:S03]  /*0460*/  @!P4 LDC.64 R10, c[0x0][0x228] ;  /* 0x00008a00ff0acb82 */ /* 0x000ee60000000a00 */
[----:B------:R-:W-:-:S13]  /*0470*/  ISETP.GE.AND P3, PT, R3, R2, PT ;  /* 0x000000020300720c */ /* 0x000fda0003f66270 */
[----:B------:R-:W-:Y:S02]  /*0480*/  @!P3 IMAD.IADD R24, R0, 0x1, R3 ;  /* 0x000000010018b824 */ /* 0x000fe400078e0203 */
[----:B------:R-:W-:-:S05]  /*0490*/  @!P3 VIADD R3, R3, 0x80 ;  /* 0x000000800303b836 */ /* 0x000fca0000000000 */
[----:B------:R-:W-:-:S13]  /*04a0*/  ISETP.GE.AND P2, PT, R3, R2, PT ;  /* 0x000000020300720c */ /* 0x000fda0003f46270 */
[----:B------:R-:W-:Y:S01]  /*04b0*/  @!P2 IADD3 R29, R0, R3, RZ ;  /* 0x00000003001da210 */ /* 0x000fe20007ffe0ff */
[----:B------:R-:W-:-:S05]  /*04c0*/  @!P2 VIADD R3, R3, 0x80 ;  /* 0x000000800303a836 */ /* 0x000fca0000000000 */
[-C--:B------:R-:W-:Y:S02]  /*04d0*/  ISETP.GE.AND P1, PT, R3, R2.reuse, PT ;  /* 0x000000020300720c */ /* 0x080fe40003f26270 */
[----:B------:R-:W-:Y:S01]  /*04e0*/  PRMT R26, RZ, 0x7610, R26 ;  /* 0x00007610ff1a7816 */ /* 0x000fe2000000001a */
[----:B0-----:R-:W-:Y:S01]  /*04f0*/  @!P5 IMAD.WIDE.U32 R18, R15, 0x2, R18 ;  /* 0x000000020f12d825 */ /* 0x001fe200078e0012 */
[----:B------:R-:W-:Y:S01]  /*0500*/  PRMT R28, RZ, 0x7610, R28 ;  /* 0x00007610ff1c7816 */ /* 0x000fe2000000001c */
[----:B------:R-:W0:Y:S03]  /*0510*/  @!P2 LDC.64 R14, c[0x0][0x228] ;  /* 0x00008a00ff0eab82 */ /* 0x000e260000000a00 */
[----:B------:R4:W5:Y:S04]  /*0520*/  @!P0 LDG.E.U16 R26, desc[UR4][R12.64] ;  /* 0x000000040c1a8981 */ /* 0x000968000c1e1500 */
[----:B------:R3:W5:Y:S01]  /*0530*/  @!P5 LDG.E.U16 R28, desc[UR4][R18.64] ;  /* 0x00000004121cd981 */ /* 0x000762000c1e1500 */
[----:B------:R-:W-:Y:S01]  /*0540*/  @!P1 IMAD.IADD R23, R0, 0x1, R3 ;  /* 0x0000000100179824 */ /* 0x000fe200078e0203 */
[----:B------:R-:W-:Y:S01]  /*0550*/  @!P1 IADD3 R3, R3, 0x80, RZ ;  /* 0x0000008003039810 */ /* 0x000fe20007ffe0ff */
[----:B-1----:R-:W1:Y:S03]  /*0560*/  @!P1 LDC.64 R16, c[0x0][0x228] ;  /* 0x00008a00ff109b82 */ /* 0x002e660000000a00 */
[----:B------:R-:W-:-:S05]  /*0570*/  ISETP.GE.AND P6, PT, R3, R2, PT ;  /* 0x000000020300720c */ /* 0x000fca0003fc6270 */
[----:B----4-:R-:W4:Y:S08]  /*0580*/  @!P3 LDC.64 R12, c[0x0][0x228] ;  /* 0x00008a00ff0cbb82 */ /* 0x010f300000000a00 */
[----:B---3--:R-:W3:Y:S01]  /*0590*/  @!P6 LDC.64 R18, c[0x0][0x228] ;  /* 0x00008a00ff12eb82 */ /* 0x008ee20000000a00 */
[----:B------:R-:W-:Y:S01]  /*05a0*/  @!P4 IMAD.WIDE.U32 R10, R25, 0x2, R10 ;  /* 0x00000002190ac825 */ /* 0x000fe200078e000a */
[----:B------:R-:W-:-:S03]  /*05b0*/  PRMT R25, RZ, 0x7610, R25 ;  /* 0x00007610ff197816 */ /* 0x000fc60000000019 */
[----:B------:R-:W-:Y:S02]  /*05c0*/  @!P6 IMAD.IADD R3, R0, 0x1, R3 ;  /* 0x000000010003e824 */ /* 0x000fe400078e0203 */
[----:B0-----:R-:W-:Y:S01]  /*05d0*/  @!P2 IMAD.WIDE.U32 R14, R29, 0x2, R14 ;  /* 0x000000021d0ea825 */ /* 0x001fe200078e000e */
[----:B------:R-:W-:Y:S01]  /*05e0*/  PRMT R29, RZ, 0x7610, R29 ;  /* 0x00007610ff1d7816 */ /* 0x000fe2000000001d */
[----:B------:R0:W5:Y:S02]  /*05f0*/  @!P4 LDG.E.U16 R25, desc[UR4][R10.64] ;  /* 0x000000040a19c981 */ /* 0x000164000c1e1500 */
[----:B-1----:R-:W-:Y:S01]  /*0600*/  @!P1 IMAD.WIDE.U32 R16, R23, 0x2, R16 ;  /* 0x0000000217109825 */ /* 0x002fe200078e0010 */
[----:B------:R-:W-:-:S03]  /*0610*/  PRMT R23, RZ, 0x7610, R23 ;  /* 0x00007610ff177816 */ /* 0x000fc60000000017 */
[----:B----4-:R-:W-:Y:S01]  /*0620*/  @!P3 IMAD.WIDE.U32 R12, R24, 0x2, R12 ;  /* 0x00000002180cb825 */ /* 0x010fe200078e000c */
[----:B------:R-:W-:Y:S01]  /*0630*/  PRMT R24, RZ, 0x7610, R24 ;  /* 0x00007610ff187816 */ /* 0x000fe20000000018 */
[----:B------:R-:W4:Y:S04]  /*0640*/  @!P1 LDG.E.U16 R29, desc[UR4][R16.64] ;  /* 0x00000004101d9981 */ /* 0x000f28000c1e1500 */
[----:B------:R1:W4:Y:S01]  /*0650*/  @!P2 LDG.E.U16 R23, desc[UR4][R14.64] ;  /* 0x000000040e17a981 */ /* 0x000322000c1e1500 */
[----:B---3--:R-:W-:Y:S01]  /*0660*/  @!P6 IMAD.WIDE.U32 R18, R3, 0x2, R18 ;  /* 0x000000020312e825 */ /* 0x008fe200078e0012 */
[----:B------:R-:W-:Y:S02]  /*0670*/  PRMT R3, RZ, 0x7610, R3 ;  /* 0x00007610ff037816 */ /* 0x000fe40000000003 */
[----:B------:R3:W4:Y:S04]  /*0680*/  @!P3 LDG.E.U16 R24, desc[UR4][R12.64] ;  /* 0x000000040c18b981 */ /* 0x000728000c1e1500 */
[----:B------:R3:W4:Y:S01]  /*0690*/  @!P6 LDG.E.U16 R3, desc[UR4][R18.64] ;  /* 0x000000041203e981 */ /* 0x000722000c1e1500 */
[----:B0-----:R-:W-:Y:S01]  /*06a0*/  VIADD R11, R27, 0x80 ;  /* 0x000000801b0b7836 */ /* 0x001fe20000000000 */
[----:B-1----:R-:W0:Y:S04]  /*06b0*/  @!P0 LDC R15, c[0x0][0x218] ;  /* 0x00008600ff0f8b82 */ /* 0x002e280000000800 */
[----:B------:R-:W-:-:S13]  /*06c0*/  ISETP.GE.AND P5, PT, R11, R2, PT ;  /* 0x000000020b00720c */ /* 0x000fda0003fa6270 */
[----:B------:R-:W1:Y:S01]  /*06d0*/  @!P5 LDC R10, c[0x0][0x218] ;  /* 0x00008600ff0adb82 */ /* 0x000e620000000800 */
[C---:B---3--:R-:W-:Y:S01]  /*06e0*/  VIADD R13, R27.reuse, 0x180 ;  /* 0x000001801b0d7836 */ /* 0x048fe20000000000 */
[----:B------:R-:W-:-:S04]  /*06f0*/  IADD3 R11, R27, 0x100, RZ ;  /* 0x000001001b0b7810 */ /* 0x000fc80007ffe0ff */
[-C--:B------:R-:W-:Y:S01]  /*0700*/  ISETP.GE.AND P2, PT, R13, R2.reuse, PT ;  /* 0x000000020d00720c */ /* 0x080fe20003f46270 */
[----:B------:R-:W-:Y:S01]  /*0710*/  VIADD R13, R27, 0x280 ;  /* 0x000002801b0d7836 */ /* 0x000fe20000000000 */
[-C--:B------:R-:W-:Y:S02]  /*0720*/  ISETP.GE.AND P1, PT, R11, R2.reuse, PT ;  /* 0x000000020b00720c */ /* 0x080fe40003f26270 */
[C---:B------:R-:W-:Y:S01]  /*0730*/  IADD3 R11, R27.reuse, 0x200, RZ ;  /* 0x000002001b0b7810 */ /* 0x040fe20007ffe0ff */
[----:B------:R-:W-:Y:S01]  /*0740*/  VIADD R17, R27, 0x300 ;  /* 0x000003001b117836 */ /* 0x000fe20000000000 */
[-C--:B------:R-:W-:Y:S02]  /*0750*/  ISETP.GE.AND P4, PT, R13, R2.reuse, PT ;  /* 0x000000020d00720c */ /* 0x080fe40003f86270 */
[----:B------:R-:W-:Y:S02]  /*0760*/  ISETP.GE.AND P3, PT, R11, R2, PT ;  /* 0x000000020b00720c */ /* 0x000fe40003f66270 */
[----:B------:R-:W-:-:S02]  /*0770*/  IADD3 R13, R27, 0x380, RZ ;  /* 0x000003801b0d7810 */ /* 0x000fc40007ffe0ff */
[----:B------:R-:W-:-:S03]  /*0780*/  ISETP.GE.AND P6, PT, R17, R2, PT ;  /* 0x000000021100720c */ /* 0x000fc60003fc6270 */
[----:B------:R-:W3:Y:S01]  /*0790*/  @!P1 LDC R12, c[0x0][0x218] ;  /* 0x00008600ff0c9b82 */ /* 0x000ee20000000800 */
[----:B------:R-:W-:-:S07]  /*07a0*/  @!P0 IADD3 R19, R0, R27, RZ ;  /* 0x0000001b00138210 */ /* 0x000fce0007ffe0ff */
[----:B------:R-:W3:Y:S08]  /*07b0*/  @!P3 LDC R14, c[0x0][0x218] ;  /* 0x00008600ff0ebb82 */ /* 0x000ef00000000800 */
[----:B------:R-:W3:Y:S01]  /*07c0*/  @!P4 LDC R16, c[0x0][0x218] ;  /* 0x00008600ff10cb82 */ /* 0x000ee20000000800 */
[----:B------:R-:W-:Y:S01]  /*07d0*/  @!P0 IADD3 R27, R27, 0x80, RZ ;  /* 0x000000801b1b8810 */ /* 0x000fe20007ffe0ff */
[----:B------:R-:W-:Y:S04]  /*07e0*/  BSSY B0, `(.L_x_16336) ;  /* 0x000004d000007945 */ /* 0x000fe80003800000 */
[----:B------:R-:W-:Y:S01]  /*07f0*/  BSSY B1, `(.L_x_16337) ;  /* 0x0000045000017945 */ /* 0x000fe20003800000 */
[----:B--2---:R-:W-:-:S04]  /*0800*/  @!P5 IMAD.U32 R21, R21, 0x10000, RZ ;  /* 0x000100001515d824 */ /* 0x004fc800078e00ff */
[----:B-1----:R-:W-:Y:S02]  /*0810*/  @!P5 FMUL.FTZ R21, R21, R10 ;  /* 0x0000000a1515d220 */ /* 0x002fe40000410000 */
[----:B------:R-:W1:Y:S03]  /*0820*/  @!P0 LDC.64 R10, c[0x0][0x220] ;  /* 0x00008800ff0a8b82 */ /* 0x000e660000000a00 */
[----:B------:R-:W-:Y:S02]  /*0830*/  @!P5 F2FP.BF16.F32.PACK_AB R4, RZ, R21 ;  /* 0x00000015ff04d23e */ /* 0x000fe400000010ff */
[----:B------:R-:W-:-:S03]  /*0840*/  ISETP.GE.AND P5, PT, R13, R2, PT ;  /* 0x000000020d00720c */ /* 0x000fc60003fa6270 */
[----:B------:R-:W2:Y:S10]  /*0850*/  @!P2 LDC R13, c[0x0][0x218] ;  /* 0x00008600ff0dab82 */ /* 0x000eb40000000800 */
[----:B------:R-:W3:Y:S01]  /*0860*/  @!P5 LDC R17, c[0x0][0x218] ;  /* 0x00008600ff11db82 */ /* 0x000ee20000000800 */
[----:B-1----:R-:W-:-:S04]  /*0870*/  @!P0 IMAD.WIDE.U32 R10, R19, 0x2, R10 ;  /* 0x00000002130a8825 */ /* 0x002fc800078e000a */
[----:B-----5:R-:W-:-:S04]  /*0880*/  @!P0 IMAD.U32 R26, R26, 0x10000, RZ ;  /* 0x000100001a1a8824 */ /* 0x020fc800078e00ff */
[----:B0-----:R-:W-:Y:S02]  /*0890*/  @!P0 FMUL.FTZ R26, R26, R15 ;  /* 0x0000000f1a1a8220 */ /* 0x001fe40000410000 */
[----:B------:R-:W0:Y:S03]  /*08a0*/  @!P6 LDC R15, c[0x0][0x218] ;  /* 0x00008600ff0feb82 */ /* 0x000e260000000800 */
[----:B------:R-:W-:-:S04]  /*08b0*/  @!P0 F2FP.BF16.F32.PACK_AB R22, RZ, R26 ;  /* 0x0000001aff16823e */ /* 0x000fc800000010ff */
[----:B------:R-:W-:-:S05]  /*08c0*/  PRMT R26, R22, 0x7610, R26 ;  /* 0x00007610161a7816 */ /* 0x000fca000000001a */
[----:B------:R1:W-:Y:S01]  /*08d0*/  @!P0 STG.E.U16 desc[UR4][R10.64], R26 ;  /* 0x0000001a0a008986 */ /* 0x0003e2000c101504 */
[----:B------:R-:W-:Y:S01]  /*08e0*/  ISETP.GE.AND P0, PT, R27, R2, PT ;  /* 0x000000021b00720c */ /* 0x000fe20003f06270 */
[----:B------:R-:W-:Y:S02]  /*08f0*/  @!P1 IMAD.U32 R19, R28, 0x10000, RZ ;  /* 0x000100001c139824 */ /* 0x000fe400078e00ff */
[----:B------:R-:W-:-:S04]  /*0900*/  @!P2 IMAD.U32 R18, R25, 0x10000, RZ ;  /* 0x000100001912a824 */ /* 0x000fc800078e00ff */
[----:B--2---:R-:W-:Y:S01]  /*0910*/  @!P2 FMUL.FTZ R13, R18, R13 ;  /* 0x0000000d120da220 */ /* 0x004fe20000410000 */
[----:B----4-:R-:W-:Y:S01]  /*0920*/  @!P6 SHF.L.U32 R22, R29, 0x10, RZ ;  /* 0x000000101d16e819 */ /* 0x010fe200000006ff */
[----:B------:R-:W-:Y:S01]  /*0930*/  @!P4 IMAD.U32 R23, R23, 0x10000, RZ ;  /* 0x000100001717c824 */ /* 0x000fe200078e00ff */
[----:B------:R-:W-:Y:S01]  /*0940*/  @!P3 SHF.L.U32 R21, R24, 0x10, RZ ;  /* 0x000000101815b819 */ /* 0x000fe200000006ff */
[----:B---3--:R-:W-:Y:S01]  /*0950*/  @!P1 FMUL.FTZ R12, R19, R12 ;  /* 0x0000000c130c9220 */ /* 0x008fe20000410000 */
[----:B------:R-:W-:-:S03]  /*0960*/  @!P5 IMAD.U32 R18, R3, 0x10000, RZ ;  /* 0x000100000312d824 */ /* 0x000fc600078e00ff */
[----:B------:R-:W-:Y:S01]  /*0970*/  @!P3 FMUL.FTZ R14, R21, R14 ;  /* 0x0000000e150eb220 */ /* 0x000fe20000410000 */
[----:B------:R-:W-:Y:S01]  /*0980*/  @!P4 FMUL.FTZ R16, R23, R16 ;  /* 0x000000101710c220 */ /* 0x000fe20000410000 */
[----:B0-----:R-:W-:Y:S01]  /*0990*/  @!P6 FMUL.FTZ R15, R22, R15 ;  /* 0x0000000f160fe220 */ /* 0x001fe20000410000 */
[----:B------:R-:W-:Y:S01]  /*09a0*/  @!P5 FMUL.FTZ R17, R18, R17 ;  /* 0x000000111211d220 */ /* 0x000fe20000410000 */
[----:B------:R-:W-:Y:S02]  /*09b0*/  @!P1 F2FP.BF16.F32.PACK_AB R5, RZ, R12 ;  /* 0x0000000cff05923e */ /* 0x000fe400000010ff */
[----:B------:R-:W-:Y:S02]  /*09c0*/  @!P2 F2FP.BF16.F32.PACK_AB R6, RZ, R13 ;  /* 0x0000000dff06a23e */ /* 0x000fe400000010ff */
[----:B------:R-:W-:Y:S02]  /*09d0*/  @!P3 F2FP.BF16.F32.PACK_AB R7, RZ, R14 ;  /* 0x0000000eff07b23e */ /* 0x000fe400000010ff */
[----:B------:R-:W-:-:S02]  /*09e0*/  @!P4 F2FP.BF16.F32.PACK_AB R8, RZ, R16 ;  /* 0x00000010ff08c23e */ /* 0x000fc400000010ff */
[----:B------:R-:W-:Y:S02]  /*09f0*/  @!P6 F2FP.BF16.F32.PACK_AB R9, RZ, R15 ;  /* 0x0000000fff09e23e */ /* 0x000fe400000010ff */
        /* <DEDUP_REMOVED lines=14> */
.L_x_16338:
[----:B------:R-:W-:-:S13]  /*0ae0*/  ISETP.GE.AND P0, PT, R27, R2, PT ;  /* 0x000000021b00720c */ /* 0x000fda0003f06270 */
[----:B------:R-:W-:Y:S05]  /*0af0*/  @P0 BRA `(.L_x_16340) ;  /* 0x0000000000300947 */ /* 0x000fea0003800000 */
[----:B0-----:R-:W0:Y:S01]  /*0b00*/  LDC.64 R4, c[0x0][0x220] ;  /* 0x00008800ff047b82 */ /* 0x001e220000000a00 */
[----:B------:R-:W-:Y:S01]  /*0b10*/  IADD3 R3, R0, R27, RZ ;  /* 0x0000001b00037210 */ /* 0x000fe20007ffe0ff */
[----:B------:R-:W-:-:S04]  /*0b20*/  VIADD R27, R27, 0x80 ;  /* 0x000000801b1b7836 */ /* 0x000fc80000000000 */
[----:B0-----:R-:W-:-:S05]  /*0b30*/  IMAD.WIDE.U32 R4, R3, 0x2, R4 ;  /* 0x0000000203047825 */ /* 0x001fca00078e0004 */
[----:B------:R1:W-:Y:S02]  /*0b40*/  STG.E.U16 desc[UR4][R4.64], R6 ;  /* 0x0000000604007986 */ /* 0x0003e4000c101504 */
.L_x_16339:
[----:B------:R-:W-:-:S13]  /*0b50*/  ISETP.GE.AND P0, PT, R27, R2, PT ;  /* 0x000000021b00720c */ /* 0x000fda0003f06270 */
[----:B------:R-:W-:Y:S05]  /*0b60*/  @P0 BRA `(.L_x_16341) ;  /* 0x0000000000340947 */ /* 0x000fea0003800000 */
[----:B01----:R-:W0:Y:S01]  /*0b70*/  LDC.64 R4, c[0x0][0x220] ;  /* 0x00008800ff047b82 */ /* 0x003e220000000a00 */
[----:B------:R-:W-:Y:S01]  /*0b80*/  IADD3 R3, R0, R27, RZ ;  /* 0x0000001b00037210 */ /* 0x000fe20007ffe0ff */
[----:B------:R-:W-:-:S04]  /*0b90*/  VIADD R27, R27, 0x80 ;  /* 0x000000801b1b7836 */ /* 0x000fc80000000000 */
[----:B0-----:R-:W-:-:S05]  /*0ba0*/  IMAD.WIDE.U32 R4, R3, 0x2, R4 ;  /* 0x0000000203047825 */ /* 0x001fca00078e0004 */
[----:B------:R1:W-:Y:S02]  /*0bb0*/  STG.E.U16 desc[UR4][R4.64], R7 ;  /* 0x0000000704007986 */ /* 0x0003e4000c101504 */
.L_x_16340:
        /* <DEDUP_REMOVED lines=8> */
.L_x_16341:
[----:B------:R-:W-:Y:S05]  /*0c40*/  BSYNC B1 ;  /* 0x0000000000017941 */ /* 0x000fea0003800000 */
.L_x_16337:
[----:B------:R-:W-:-:S13]  /*0c50*/  ISETP.GE.AND P0, PT, R27, R2, PT ;  /* 0x000000021b00720c */ /* 0x000fda0003f06270 */
[----:B012---:R-:W0:Y:S01]  /*0c60*/  @!P0 LDC.64 R4, c[0x0][0x220] ;  /* 0x00008800ff048b82 */ /* 0x007e220000000a00 */
[----:B------:R-:W-:Y:S01]  /*0c70*/  @!P0 IADD3 R3, R0, R27, RZ ;  /* 0x0000001b00038210 */ /* 0x000fe20007ffe0ff */
[----:B------:R-:W-:-:S04]  /*0c80*/  @!P0 VIADD R27, R27, 0x80 ;  /* 0x000000801b1b8836 */ /* 0x000fc80000000000 */
[----:B0-----:R-:W-:-:S05]  /*0c90*/  @!P0 IMAD.WIDE.U32 R4, R3, 0x2, R4 ;  /* 0x0000000203048825 */ /* 0x001fca00078e0004 */
[----:B------:R2:W-:Y:S02]  /*0ca0*/  @!P0 STG.E.U16 desc[UR4][R4.64], R9 ;  /* 0x0000000904008986 */ /* 0x0005e4000c101504 */
.L_x_16342:
[----:B------:R-:W-:Y:S05]  /*0cb0*/  BSYNC B0 ;  /* 0x0000000000007941 */ /* 0x000fea0003800000 */
.L_x_16336:
        /* <DEDUP_REMOVED lines=8> */
.L_x_16343:
        /* <DEDUP_REMOVED lines=12> */
.L_x_19448:


//--------------------- .text._ZN2at6native29vectorized_elementwise_kernelILi4ENS0_13BUnaryFunctorIN3c108BFloat16ES4_S4_NS0_15binary_internal10MulFunctorIfEEEESt5arrayIPcLm2EEEEviT0_T1_ --------------------------
	.section	.text._ZN2at6native29vectorized_elementwise_kernelILi4ENS0_13BUnaryFunctorIN3c108BFloat16ES4_S4_NS0_15binary_internal10MulFunctorIfEEEESt5arrayIPcLm2EEEEviT0_T1_,"ax",@progbits
	.align	128
        .global         _ZN2at6native29vectorized_elementwise_kernelILi4ENS0_13BUnaryFunctorIN3c108BFloat16ES4_S4_NS0_15binary_internal10MulFunctorIfEEEESt5arrayIPcLm2EEEEviT0_T1_
        .type           _ZN2at6native29vectorized_elementwise_kernelILi4ENS0_13BUnaryFunctorIN3c108BFloat16ES4_S4_NS0_15binary_internal10MulFunctorIfEEEESt5arrayIPcLm2EEEEviT0_T1_,@function
        .size           _ZN2at6native29vectorized_elementwise_kernelILi4ENS0_13BUnaryFunctorIN3c108BFloat16ES4_S4_NS0_15binary_internal10MulFunctorIfEEEESt5arrayIPcLm2EEEEviT0_T1_,(.L_x_19449 - _ZN2at6native29vectorized_elementwise_kernelILi4ENS0_13BUnaryFunctorIN3c108BFloat16ES4_S4_NS0_15binary_internal10MulFunctorIfEEEESt5arrayIPcLm2EEEEviT0_T1_)
        .other          _ZN2at6native29vectorized_elementwise_kernelILi4ENS0_13BUnaryFunctorIN3c108BFloat16ES4_S4_NS0_15binary_internal10MulFunctorIfEEEESt5arrayIPcLm2EEEEviT0_T1_,@"STO_CUDA_ENTRY STV_DEFAULT"
_ZN2at6native29vectorized_elementwise_kernelILi4ENS0_13BUnaryFunctorIN3c108BFloat16ES4_S4_NS0_15binary_internal10MulFunctorIfEEEESt5arrayIPcLm2EEEEviT0_T1_:
.text._ZN2at6native29vectorized_elementwise_kernelILi4ENS0_13BUnaryFunctorIN3c108BFloat16ES4_S4_NS0_15binary_internal10MulFunctorIfEEEESt5arrayIPcLm2EEEEviT0_T1_:
        /* <DEDUP_REMOVED lines=15> */
[----:B------:R-:W3:Y:S01]  /*00f0*/  LDG.E.64 R12, desc[UR4][R6.64+0x400] ;  /* 0x00040004060c7981 */ /* 0x000ee2000c1e1b00 */
[----:B0-----:R-:W-:-:S04]  /*0100*/  IMAD.WIDE.U32 R2, R0, 0x2, R2 ;  /* 0x0000000200027825 */ /* 0x001fc800078e0002 */
[----:B------:R-:W-:Y:S01]  /*0110*/  IMAD.WIDE R2, R5, 0x8, R2 ;  /* 0x0000000805027825 */ /* 0x000fe200078e0202 */
[----:B--2---:R-:W-:-:S03]  /*0120*/  PRMT R0, R10, 0x7632, R0 ;  /* 0x000076320a007816 */ /* 0x004fc60000000000 */
[----:B------:R-:W-:Y:S01]  /*0130*/  IMAD.U32 R10, R10, 0x10000, RZ ;  /* 0x000100000a0a7824 */ /* 0x000fe200078e00ff */
[----:B------:R-:W-:Y:S02]  /*0140*/  PRMT R4, R11, 0x7632, R4 ;  /* 0x000076320b047816 */ /* 0x000fe40000000004 */
[C---:B---3--:R-:W-:Y:S01]  /*0150*/  PRMT R8, R12.reuse, 0x7632, R8 ;  /* 0x000076320c087816 */ /* 0x048fe20000000008 */
[C---:B------:R-:W-:Y:S01]  /*0160*/  IMAD.U32 R6, R13.reuse, 0x10000, RZ ;  /* 0x000100000d067824 */ /* 0x040fe200078e00ff */
[----:B------:R-:W-:Y:S01]  /*0170*/  PRMT R9, R13, 0x7632, R9 ;  /* 0x000076320d097816 */ /* 0x000fe20000000009 */
[----:B------:R-:W-:Y:S01]  /*0180*/  IMAD.U32 R12, R12, 0x10000, RZ ;  /* 0x000100000c0c7824 */ /* 0x000fe200078e00ff */
[----:B------:R-:W-:Y:S01]  /*0190*/  SHF.L.U32 R11, R11, 0x10, RZ ;  /* 0x000000100b0b7819 */ /* 0x000fe200000006ff */
[----:B------:R-:W-:Y:S01]  /*01a0*/  IMAD.U32 R4, R4, 0x10000, RZ ;  /* 0x0001000004047824 */ /* 0x000fe200078e00ff */
[----:B------:R-:W-:Y:S01]  /*01b0*/  SHF.L.U32 R0, R0, 0x10, RZ ;  /* 0x0000001000007819 */ /* 0x000fe200000006ff */
[----:B------:R-:W-:Y:S01]  /*01c0*/  IMAD.U32 R8, R8, 0x10000, RZ ;  /* 0x0001000008087824 */ /* 0x000fe200078e00ff */
[----:B------:R-:W-:Y:S01]  /*01d0*/  SHF.L.U32 R13, R9, 0x10, RZ ;  /* 0x00000010090d7819 */ /* 0x000fe200000006ff */
[----:B------:R-:W-:Y:S01]  /*01e0*/  FMUL.FTZ R10, R10, UR6 ;  /* 0x000000060a0a7c20 */ /* 0x000fe20008410000 */
[----:B------:R-:W-:Y:S01]  /*01f0*/  FMUL.FTZ R11, R11, UR6 ;  /* 0x000000060b0b7c20 */ /* 0x000fe20008410000 */
        /* <DEDUP_REMOVED lines=8> */
[----:B------:R-:W-:Y:S02]  /*0280*/  F2FP.BF16.F32.PACK_AB R12, R9, R12 ;  /* 0x0000000c090c723e */ /* 0x000fe400000010ff */
[----:B------:R-:W-:Y:S01]  /*0290*/  F2FP.BF16.F32.PACK_AB R13, R13, R6 ;  /* 0x000000060d0d723e */ /* 0x000fe200000010ff */
[----:B------:R-:W-:Y:S04]  /*02a0*/  STG.E.64 desc[UR4][R2.64], R10 ;  /* 0x0000000a02007986 */ /* 0x000fe8000c101b04 */
[----:B------:R-:W-:Y:S01]  /*02b0*/  STG.E.64 desc[UR4][R2.64+0x400], R12 ;  /* 0x0004000c02007986 */ /* 0x000fe2000c101b04 */
[----:B------:R-:W-:Y:S05]  /*02c0*/  EXIT ;  /* 0x000000000000794d */ /* 0x000fea0003800000 */
.L_x_16344:
        /* <DEDUP_REMOVED lines=125> */
.L_x_16347:
[----:B------:R-:W-:-:S13]  /*0aa0*/  ISETP.GE.AND P0, PT, R27, R2, PT ;  /* 0x000000021b00720c */ /* 0x000fda0003f06270 */
[----:B------:R-:W-:Y:S05]  /*0ab0*/  @P0 BRA `(.L_x_16349) ;  /* 0x0000000000300947 */ /* 0x000fea0003800000 */
[----:B0-----:R-:W0:Y:S01]  /*0ac0*/  LDC.64 R4, c[0x0][0x220] ;  /* 0x00008800ff047b82 */ /* 0x001e220000000a00 */
[----:B------:R-:W-:Y:S01]  /*0ad0*/  IADD3 R3, R0, R27, RZ ;  /* 0x0000001b00037210 */ /* 0x000fe20007ffe0ff */
[----:B------:R-:W-:-:S04]  /*0ae0*/  VIADD R27, R27, 0x80 ;  /* 0x000000801b1b7836 */ /* 0x000fc80000000000 */
[----:B0-----:R-:W-:-:S05]  /*0af0*/  IMAD.WIDE.U32 R4, R3, 0x2, R4 ;  /* 0x0000000203047825 */ /* 0x001fca00078e0004 */
[----:B------:R1:W-:Y:S02]  /*0b00*/  STG.E.U16 desc[UR4][R4.64], R6 ;  /* 0x0000000604007986 */ /* 0x0003e4000c101504 */
.L_x_16348:
[----:B------:R-:W-:-:S13]  /*0b10*/  ISETP.GE.AND P0, PT, R27, R2, PT ;  /* 0x000000021b00720c */ /* 0x000fda0003f06270 */
[----:B------:R-:W-:Y:S05]  /*0b20*/  @P0 BRA `(.L_x_16350) ;  /* 0x0000000000340947 */ /* 0x000fea0003800000 */
[----:B01----:R-:W0:Y:S01]  /*0b30*/  LDC.64 R4, c[0x0][0x220] ;  /* 0x00008800ff047b82 */ /* 0x003e220000000a00 */
[----:B------:R-:W-:Y:S01]  /*0b40*/  IADD3 R3, R0, R27, RZ ;  /* 0x0000001b00037210 */ /* 0x000fe20007ffe0ff */
[----:B------:R-:W-:-:S04]  /*0b50*/  VIADD R27, R27, 0x80 ;  /* 0x000000801b1b7836 */ /* 0x000fc80000000000 */
[----:B0-----:R-:W-:-:S05]  /*0b60*/  IMAD.WIDE.U32 R4, R3, 0x2, R4 ;  /* 0x0000000203047825 */ /* 0x001fca00078e0004 */
[----:B------:R1:W-:Y:S02]  /*0b70*/  STG.E.U16 desc[UR4][R4.64], R7 ;  /* 0x0000000704007986 */ /* 0x0003e4000c101504 */
.L_x_16349:
        /* <DEDUP_REMOVED lines=8> */
.L_x_16350:
[----:B------:R-:W-:Y:S05]  /*0c00*/  BSYNC B1 ;  /* 0x0000000000017941 */ /* 0x000fea0003800000 */
.L_x_16346:
[----:B------:R-:W-:-:S13]  /*0c10*/  ISETP.GE.AND P0, PT, R27, R2, PT ;  /* 0x000000021b00720c */ /* 0x000fda0003f06270 */
[----:B012---:R-:W0:Y:S01]  /*0c20*/  @!P0 LDC.64 R4, c[0x0][0x220] ;  /* 0x00008800ff048b82 */ /* 0x007e220000000a00 */
[----:B------:R-:W-:Y:S01]  /*0c30*/  @!P0 IADD3 R3, R0, R27, RZ ;  /* 0x0000001b00038210 */ /* 0x000fe20007ffe0ff */
[----:B------:R-:W-:-:S04]  /*0c40*/  @!P0 VIADD R27, R27, 0x80 ;  /* 0x000000801b1b8836 */ /* 0x000fc80000000000 */
[----:B0-----:R-:W-:-:S05]  /*0c50*/  @!P0 IMAD.WIDE.U32 R4, R3, 0x2, R4 ;  /* 0x0000000203048825 */ /* 0x001fca00078e0004 */
[----:B------:R2:W-:Y:S02]  /*0c60*/  @!P0 STG.E.U16 desc[UR4][R4.64], R9 ;  /* 0x0000000904008986 */ /* 0x0005e4000c101504 */
.L_x_16351:
[----:B------:R-:W-:Y:S05]  /*0c70*/  BSYNC B0 ;  /* 0x0000000000007941 */ /* 0x000fea0003800000 */
.L_x_16345:
        /* <DEDUP_REMOVED lines=8> */
.L_x_16352:
        /* <DEDUP_REMOVED lines=16> */
.L_x_19449:


//--------------------- .text._ZN2at6native29vectorized_elementwise_kernelILi8ENS0_13BUnaryFunctorIN3c108BFloat16ES4_S4_NS0_15binary_internal10MulFunctorIfEEEESt5arrayIPcLm2EEEEviT0_T1_ --------------------------
	.section	.text._ZN2at6native29vectorized_elementwise_kernelILi8ENS0_13BUnaryFunctorIN3c108BFloat16ES4_S4_NS0_15binary_internal10MulFunctorIfEEEESt5arrayIPcLm2EEEEviT0_T1_,"ax",@progbits
	.align	128
        .global         _ZN2at6native29vectorized_elementwise_kernelILi8ENS0_13BUnaryFunctorIN3c108BFloat16ES4_S4_NS0_15binary_internal10MulFunctorIfEEEESt5arrayIPcLm2EEEEviT0_T1_
        .type           _ZN2at6native29vectorized_elementwise_kernelILi8ENS0_13BUnaryFunctorIN3c108BFloat16ES4_S4_NS0_15binary_internal10MulFunctorIfEEEESt5arrayIPcLm2EEEEviT0_T1_,@function
        .size           _ZN2at6native29vectorized_elementwise_kernelILi8ENS0_13BUnaryFunctorIN3c108BFloat16ES4_S4_NS0_15binary_internal10MulFunctorIfEEEESt5arrayIPcLm2EEEEviT0_T1_,(.L_x_19450 - _ZN2at6native29vectorized_elementwise_kernelILi8ENS0_13BUnaryFunctorIN3c108BFloat16ES4_S4_NS0_15binary_internal10MulFunctorIfEEEESt5arrayIPcLm2EEEEviT0_T1_)
        .other          _ZN2at6native29vectorized_elementwise_kernelILi8ENS0_13BUnaryFunctorIN3c108BFloat16ES4_S4_NS0_15binary_internal10MulFunctorIfEEEESt5arrayIPcLm2EEEEviT0_T1_,@"STO_CUDA_ENTRY STV_DEFAULT"
_ZN2at6native29vectorized_elementwise_kernelILi8ENS0_13BUnaryFunctorIN3c108BFloat16ES4_S4_NS0_15binary_internal10MulFunctorIfEEEESt5arrayIPcLm2EEEEviT0_T1_:
.text._ZN2at6native29vectorized_elementwise_kernelILi8ENS0_13BUnaryFunctorIN3c108BFloat16ES4_S4_NS0_15binary_internal10MulFunctorIfEEEESt5arrayIPcLm2EEEEviT0_T1_:
        /* <DEDUP_REMOVED lines=13> */
[----:B------:R-:W0:Y:S04]  /*00d0*/  LDC.64 R2, c[0x0][0x220] ;  /* 0x00008800ff027b82 */ /* 0x000e280000000a00 */
[----:B------:R-:W2:Y:S01]  /*00e0*/  LDG.E.128 R4, desc[UR4][R4.64] ;  /* 0x0000000404047981 */ /* 0x000ea2000c1e1d00 */
[----:B0-----:R-:W-:-:S04]  /*00f0*/  IMAD.WIDE.U32 R2, R0, 0x2, R2 ;  /* 0x0000000200027825 */ /* 0x001fc800078e0002 */
[----:B------:R-:W-:Y:S01]  /*0100*/  IMAD.WIDE R2, R9, 0x10, R2 ;  /* 0x0000001009027825 */ /* 0x000fe200078e0202 */
[----:B--2---:R-:W-:-:S03]  /*0110*/  PRMT R0, R4, 0x7632, R0 ;  /* 0x0000763204007816 */ /* 0x004fc60000000000 */
[----:B------:R-:W-:Y:S01]  /*0120*/  IMAD.U32 R13, R6, 0x10000, RZ ;  /* 0x00010000060d7824 */ /* 0x000fe200078e00ff */
[----:B------:R-:W-:Y:S01]  /*0130*/  PRMT R8, R5, 0x7632, R8 ;  /* 0x0000763205087816 */ /* 0x000fe20000000008 */
[----:B------:R-:W-:Y:S01]  /*0140*/  IMAD.U32 R11, R4, 0x10000, RZ ;  /* 0x00010000040b7824 */ /* 0x000fe200078e00ff */
[----:B------:R-:W-:Y:S01]  /*0150*/  PRMT R10, R6, 0x7632, R10 ;  /* 0x00007632060a7816 */ /* 0x000fe2000000000a */
[----:B------:R-:W-:Y:S01]  /*0160*/  FMUL.FTZ R13, R13, UR6 ;  /* 0x000000060d0d7c20 */ /* 0x000fe20008410000 */
[C---:B------:R-:W-:Y:S01]  /*0170*/  PRMT R6, R7.reuse, 0x7632, R6 ;  /* 0x0000763207067816 */ /* 0x040fe20000000006 */
        /* <DEDUP_REMOVED lines=13> */
[----:B------:R-:W-:-:S02]  /*0250*/  F2FP.BF16.F32.PACK_AB R4, R5, R4 ;  /* 0x000000040504723e */ /* 0x000fc400000010ff */
[----:B------:R-:W-:Y:S02]  /*0260*/  F2FP.BF16.F32.PACK_AB R5, R7, R12 ;  /* 0x0000000c0705723e */ /* 0x000fe400000010ff */
[----:B------:R-:W-:Y:S02]  /*0270*/  F2FP.BF16.F32.PACK_AB R6, R6, R13 ;  /* 0x0000000d0606723e */ /* 0x000fe400000010ff */
[----:B------:R-:W-:-:S05]  /*0280*/  F2FP.BF16.F32.PACK_AB R7, R14, R11 ;  /* 0x0000000b0e07723e */ /* 0x000fca00000010ff */
[----:B------:R-:W-:Y:S01]  /*0290*/  STG.E.128 desc[UR4][R2.64], R4 ;  /* 0x0000000402007986 */ /* 0x000fe2000c101d04 */
[----:B------:R-:W-:Y:S05]  /*02a0*/  EXIT ;  /* 0x000000000000794d */ /* 0x000fea0003800000 */
.L_x_16353:
        /* <DEDUP_REMOVED lines=125> */
.L_x_16356:
[----:B------:R-:W-:-:S13]  /*0a80*/  ISETP.GE.AND P0, PT, R27, R2, PT ;  /* 0x000000021b00720c */ /* 0x000fda0003f06270 */
[----:B------:R-:W-:Y:S05]  /*0a90*/  @P0 BRA `(.L_x_16358) ;  /* 0x0000000000300947 */ /* 0x000fea0003800000 */
[----:B0-----:R-:W0:Y:S01]  /*0aa0*/  LDC.64 R4, c[0x0][0x220] ;  /* 0x00008800ff047b82 */ /* 0x001e220000000a00 */
[----:B------:R-:W-:Y:S01]  /*0ab0*/  IADD3 R3, R0, R27, RZ ;  /* 0x0000001b00037210 */ /* 0x000fe20007ffe0ff */
[----:B------:R-:W-:-:S04]  /*0ac0*/  VIADD R27, R27, 0x80 ;  /* 0x000000801b1b7836 */ /* 0x000fc80000000000 */
[----:B0-----:R-:W-:-:S05]  /*0ad0*/  IMAD.WIDE.U32 R4, R3, 0x2, R4 ;  /* 0x0000000203047825 */ /* 0x001fca00078e0004 */
[----:B------:R1:W-:Y:S02]  /*0ae0*/  STG.E.U16 desc[UR4][R4.64], R6 ;  /* 0x0000000604007986 */ /* 0x0003e4000c101504 */
.L_x_16357:
[----:B------:R-:W-:-:S13]  /*0af0*/  ISETP.GE.AND P0, PT, R27, R2, PT ;  /* 0x000000021b00720c */ /* 0x000fda0003f06270 */
[----:B------:R-:W-:Y:S05]  /*0b00*/  @P0 BRA `(.L_x_16359) ;  /* 0x0000000000340947 */ /* 0x000fea0003800000 */
[----:B01----:R-:W0:Y:S01]  /*0b10*/  LDC.64 R4, c[0x0][0x220] ;  /* 0x00008800ff047b82 */ /* 0x003e220000000a00 */
[----:B------:R-:W-:Y:S01]  /*0b20*/  IADD3 R3, R0, R27, RZ ;  /* 0x0000001b00037210 */ /* 0x000fe20007ffe0ff */
[----:B------:R-:W-:-:S04]  /*0b30*/  VIADD R27, R27, 0x80 ;  /* 0x000000801b1b7836 */ /* 0x000fc80000000000 */
[----:B0-----:R-:W-:-:S05]  /*0b40*/  IMAD.WIDE.U32 R4, R3, 0x2, R4 ;  /* 0x0000000203047825 */ /* 0x001fca00078e0004 */
[----:B------:R1:W-:Y:S02]  /*0b50*/  STG.E.U16 desc[UR4][R4.64], R7 ;  /* 0x0000000704007986 */ /* 0x0003e4000c101504 */
.L_x_16358:
        /* <DEDUP_REMOVED lines=8> */
.L_x_16359:
[----:B------:R-:W-:Y:S05]  /*0be0*/  BSYNC B1 ;  /* 0x0000000000017941 */ /* 0x000fea0003800000 */
.L_x_16355:
[----:B------:R-:W-:-:S13]  /*0bf0*/  ISETP.GE.AND P0, PT, R27, R2, PT ;  /* 0x000000021b00720c */ /* 0x000fda0003f06270 */
[----:B012---:R-:W0:Y:S01]  /*0c00*/  @!P0 LDC.64 R4, c[0x0][0x220] ;  /* 0x00008800ff048b82 */ /* 0x007e220000000a00 */
[----:B------:R-:W-:Y:S01]  /*0c10*/  @!P0 IADD3 R3, R0, R27, RZ ;  /* 0x0000001b00038210 */ /* 0x000fe20007ffe0ff */
[----:B------:R-:W-:-:S04]  /*0c20*/  @!P0 VIADD R27, R27, 0x80 ;  /* 0x000000801b1b8836 */ /* 0x000fc80000000000 */
[----:B0-----:R-:W-:-:S05]  /*0c30*/  @!P0 IMAD.WIDE.U32 R4, R3, 0x2, R4 ;  /* 0x0000000203048825 */ /* 0x001fca00078e0004 */
[----:B------:R2:W-:Y:S02]  /*0c40*/  @!P0 STG.E.U16 desc[UR4][R4.64], R9 ;  /* 0x0000000904008986 */ /* 0x0005e4000c101504 */
.L_x_16360:
[----:B------:R-:W-:Y:S05]  /*0c50*/  BSYNC B0 ;  /* 0x0000000000007941 */ /* 0x000fea0003800000 */
.L_x_16354:
        /* <DEDUP_REMOVED lines=8> */
.L_x_16361:
        /* <DEDUP_REMOVED lines=10> */
.L_x_19450:


//--------------------- .text._ZN2at6native18elementwise_kernelILi128ELi4EZNS0_15gpu_kernel_implINS0_13BUnaryFunctorIN3c104HalfES5_S5_NS0_15binary_internal10MulFunctorIfEEEEEEvRNS_18TensorIteratorBaseERKT_EUliE_EEviT1_ --------------------------
	.section	.text._ZN2at6native18elementwise_kernelILi128ELi4EZNS0_15gpu_kernel_implINS0_13BUnaryFunctorIN3c104HalfES5_S5_NS0_15binary_internal10MulFunctorIfEEEEEEvRNS_18TensorIteratorBaseERKT_EUliE_EEviT1_,"ax",@progbits
	.align	128
        .global         _ZN2at6native18elementwise_kernelILi128ELi4EZNS0_15gpu_kernel_implINS0_13BUnaryFunctorIN3c104HalfES5_S5_NS0_15binary_internal10MulFunctorIfEEEEEEvRNS_18TensorIteratorBaseERKT_EUliE_EEviT1_
        .type           _ZN2at6native18elementwise_kernelILi128ELi4EZNS0_15gpu_kernel_implINS0_13BUnaryFunctorIN3c104HalfES5_S5_NS0_15binary_internal10MulFunctorIfEEEEEEvRNS_18TensorIteratorBaseERKT_EUliE_EEviT1_,@function
        .size           _ZN2at6native18elementwise_kernelILi128ELi4EZNS0_15gpu_kernel_implINS0_13BUnaryFunctorIN3c104HalfES5_S5_NS0_15binary_internal10MulFunctorIfEEEEEEvRNS_18TensorIteratorBaseERKT_EUliE_EEviT1_,(.L_x_19451 - _ZN2at6native18elementwise_kernelILi128ELi4EZNS0_15gpu_kernel_implINS0_13BUnaryFunctorIN3c104HalfES5_S5_NS0_15binary_internal10MulFunctorIfEEEEEEvRNS_18TensorIteratorBaseERKT_EUliE_EEviT1_)
        .other          _ZN2at6native18elementwise_kernelILi128ELi4EZNS0_15gpu_kernel_implINS0_13BUnaryFunctorIN3c104HalfES5_S5_NS0_15binary_internal10MulFunctorIfEEEEEEvRNS_18TensorIteratorBaseERKT_EUliE_EEviT1_,@"STO_CUDA_ENTRY STV_DEFAULT"
_ZN2at6native18elementwise_kernelILi128ELi4EZNS0_15gpu_kernel_implINS0_13BUnaryFunctorIN3c104HalfES5_S5_NS0_15binary_internal10MulFunctorIfEEEEEEvRNS_18TensorIteratorBaseERKT_EUliE_EEviT1_:
.text._ZN2at6native18elementwise_kernelILi128ELi4EZNS0_15gpu_kernel_implINS0_13BUnaryFunctorIN3c104HalfES5_S5_NS0_15binary_internal10MulFunctorIfEEEEEEvRNS_18TensorIteratorBaseERKT_EUliE_EEviT1_:
        /* <DEDUP_REMOVED lines=314> */
.L_x_16364:
        /* <DEDUP_REMOVED lines=22> */
.L_x_16368:
[----:B------:R-:W2:Y:S02]  /*1500*/  LDG.E.U8 R2, desc[UR36][R2.64] ;  /* 0x0000002402027981 */ /* 0x000ea4000c1e1100 */
[----:B--2---:R-:W-:-:S04]  /*1510*/  I2FP.F32.U32 R0, R2 ;  /* 0x0000000200007245 */ /* 0x004fc80000201000 */
[----:B------:R-:W-:Y:S01]  /*1520*/  F2FP.F16.F32.PACK_AB R0, RZ, R0 ;  /* 0x00000000ff00723e */ /* 0x000fe200000000ff */
[----:B------:R-:W-:Y:S06]  /*1530*/  BRA `(.L_x_16370) ;  /* 0x0000000c00887947 */ /* 0x000fec0003800000 */
.L_x_16367:
        /* <DEDUP_REMOVED lines=10> */
.L_x_16372:
[----:B------:R-:W2:Y:S02]  /*15e0*/  LDG.E R2, desc[UR36][R2.64] ;  /* 0x0000002402027981 */ /* 0x000ea4000c1e1900 */
[----:B--2---:R-:W-:-:S04]  /*15f0*/  I2FP.F32.S32 R0, R2 ;  /* 0x0000000200007245 */ /* 0x004fc80000201400 */
[----:B------:R-:W-:Y:S01]  /*1600*/  F2FP.F16.F32.PACK_AB R0, RZ, R0 ;  /* 0x00000000ff00723e */ /* 0x000fe200000000ff */
[----:B------:R-:W-:Y:S06]  /*1610*/  BRA `(.L_x_16370) ;  /* 0x0000000c00507947 */ /* 0x000fec0003800000 */
.L_x_16371:
[----:B------:R-:W2:Y:S02]  /*1620*/  LDG.E.U16 R2, desc[UR36][R2.64] ;  /* 0x0000002402027981 */ /* 0x000ea4000c1e1500 */
[----:B--2---:R-:W0:Y:S02]  /*1630*/  I2F.S16 R0, R2 ;  /* 0x0000000200007306 */ /* 0x004e240000101400 */
[----:B0-----:R-:W-:Y:S01]  /*1640*/  F2FP.F16.F32.PACK_AB R0, RZ, R0 ;  /* 0x00000000ff00723e */ /* 0x001fe200000000ff */
[----:B------:R-:W-:Y:S06]  /*1650*/  BRA `(.L_x_16370) ;  /* 0x0000000c00407947 */ /* 0x000fec0003800000 */
.L_x_16366:
        /* <DEDUP_REMOVED lines=9> */
.L_x_16374:
[----:B------:R0:W5:Y:S01]  /*16f0*/  LDG.E.U16 R0, desc[UR36][R2.64] ;  /* 0x0000002402007981 */ /* 0x000162000c1e1500 */
[----:B------:R-:W-:Y:S05]  /*1700*/  BRA `(.L_x_16370) ;  /* 0x0000000c00147947 */ /* 0x000fea0003800000 */
.L_x_16373:
        /* <DEDUP_REMOVED lines=9> */
.L_x_16376:
[----:B------:R1:W5:Y:S01]  /*17a0*/  LDG.E.U16 R0, desc[UR36][R2.64] ;  /* 0x0000002402007981 */ /* 0x000362000c1e1500 */
[----:B------:R-:W-:Y:S05]  /*17b0*/  BRA `(.L_x_16370) ;  /* 0x0000000800e87947 */ /* 0x000fea0003800000 */
.L_x_16375:
        /* <DEDUP_REMOVED lines=8> */
.L_x_16365:
        /* <DEDUP_REMOVED lines=13> */
.L_x_16379:
        /* <DEDUP_REMOVED lines=8> */
.L_x_16378:
        /* <DEDUP_REMOVED lines=28> */
.L_x_16381:
        /* <DEDUP_REMOVED lines=15> */
.L_x_16380:
[----:B------:R-:W2:Y:S02]  /*1c40*/  LDG.E.U16 R0, desc[UR36][R2.64] ;  /* 0x0000002402007981 */ /* 0x000ea4000c1e1500 */
[----:B--2---:R-:W-:-:S05]  /*1c50*/  IMAD.U32 R0, R0, 0x10000, RZ ;  /* 0x0001000000007824 */ /* 0x004fca00078e00ff */
[----:B------:R-:W-:Y:S01]  /*1c60*/  F2FP.F16.F32.PACK_AB R0, RZ, R0 ;  /* 0x00000000ff00723e */ /* 0x000fe200000000ff */
[----:B------:R-:W-:Y:S06]  /*1c70*/  BRA `(.L_x_16370) ;  /* 0x0000000400b87947 */ /* 0x000fec0003800000 */
.L_x_16377:
        /* <DEDUP_REMOVED lines=12> */
.L_x_16384:
        /* <DEDUP_REMOVED lines=21> */
.L_x_16388:
[----:B------:R-:W-:Y:S05]  /*1e90*/  BSYNC B1 ;  /* 0x0000000000017941 */ /* 0x000fea0003800000 */
.L_x_16387:
[----:B------:R-:W-:Y:S01]  /*1ea0*/  LEA R3, R0, 0x3b800000, 0x17 ;  /* 0x3b80000000037811 */ /* 0x000fe200078eb8ff */
[----:B------:R-:W-:-:S05]  /*1eb0*/  IMAD.SHL.U32 R0, R2, 0x100000, RZ ;  /* 0x0010000002007824 */ /* 0x000fca00078e00ff */
[----:B------:R-:W-:-:S07]  /*1ec0*/  LOP3.LUT R0, R3, R0, R4, 0xfe, !PT ;  /* 0x0000000003007212 */ /* 0x000fce00078efe04 */
.L_x_16386:
[----:B------:R-:W-:Y:S05]  /*1ed0*/  BSYNC B0 ;  /* 0x0000000000007941 */ /* 0x000fea0003800000 */
.L_x_16385:
[----:B------:R-:W-:Y:S01]  /*1ee0*/  F2FP.F16.F32.PACK_AB R0, RZ, R0 ;  /* 0x00000000ff00723e */ /* 0x000fe200000000ff */
[----:B------:R-:W-:Y:S06]  /*1ef0*/  BRA `(.L_x_16370) ;  /* 0x0000000400187947 */ /* 0x000fec0003800000 */
.L_x_16383:
        /* <DEDUP_REMOVED lines=21> */
.L_x_16392:
[----:B------:R-:W-:Y:S05]  /*2050*/  BSYNC B1 ;  /* 0x0000000000017941 */ /* 0x000fea0003800000 */
.L_x_16391:
[----:B------:R-:W-:Y:S01]  /*2060*/  LEA R3, R0, 0x37800000, 0x17 ;  /* 0x3780000000037811 */ /* 0x000fe200078eb8ff */
[----:B------:R-:W-:-:S05]  /*2070*/  IMAD.SHL.U32 R0, R2, 0x200000, RZ ;  /* 0x0020000002007824 */ /* 0x000fca00078e00ff */
[----:B------:R-:W-:-:S07]  /*2080*/  LOP3.LUT R0, R3, R0, R4, 0xfe, !PT ;  /* 0x0000000003007212 */ /* 0x000fce00078efe04 */
.L_x_16390:
[----:B------:R-:W-:Y:S05]  /*2090*/  BSYNC B0 ;  /* 0x0000000000007941 */ /* 0x000fea0003800000 */
.L_x_16389:
[----:B------:R-:W-:Y:S01]  /*20a0*/  F2FP.F16.F32.PACK_AB R0, RZ, R0 ;  /* 0x00000000ff00723e */ /* 0x000fe200000000ff */
[----:B------:R-:W-:Y:S06]  /*20b0*/  BRA `(.L_x_16370) ;  /* 0x0000000000a87947 */ /* 0x000fec0003800000 */
.L_x_16382:
        /* <DEDUP_REMOVED lines=14> */
.L_x_16396:
[----:B------:R-:W-:Y:S05]  /*21a0*/  BSYNC B0 ;  /* 0x0000000000007941 */ /* 0x000fea0003800000 */
.L_x_16395:
[----:B------:R-:W-:Y:S01]  /*21b0*/  F2FP.F16.F32.PACK_AB R0, RZ, R0 ;  /* 0x00000000ff00723e */ /* 0x000fe200000000ff */
[----:B------:R-:W-:Y:S06]  /*21c0*/  BRA `(.L_x_16370) ;  /* 0x0000000000647947 */ /* 0x000fec0003800000 */
.L_x_16369:
        /* <DEDUP_REMOVED lines=16> */
.L_x_16397:
[----:B------:R-:W-:Y:S01]  /*22d0*/  PRMT R0, RZ, 0x7610, R0 ;  /* 0x00007610ff007816 */ /* 0x000fe20000000000 */
[----:B------:R-:W-:Y:S06]  /*22e0*/  BRA `(.L_x_16370) ;  /* 0x00000000001c7947 */ /* 0x000fec0003800000 */
.L_x_16394:
[----:B------:R-:W2:Y:S02]  /*22f0*/  LDG.E.64 R2, desc[UR36][R2.64] ;  /* 0x0000002402027981 */ /* 0x000ea4000c1e1b00 */
[----:B--2---:R-:W0:Y:S02]  /*2300*/  I2F.U64 R0, R2 ;  /* 0x0000000200007312 */ /* 0x004e240000301000 */
[----:B0-----:R-:W-:Y:S01]  /*2310*/  F2FP.F16.F32.PACK_AB R0, RZ, R0 ;  /* 0x00000000ff00723e */ /* 0x001fe200000000ff */
[----:B------:R-:W-:Y:S06]  /*2320*/  BRA `(.L_x_16370) ;  /* 0x00000000000c7947 */ /* 0x000fec0003800000 */
.L_x_16393:
[----:B------:R-:W2:Y:S02]  /*2330*/  LDG.E R2, desc[UR36][R2.64] ;  /* 0x0000002402027981 */ /* 0x000ea4000c1e1900 */
[----:B--2---:R-:W-:-:S04]  /*2340*/  I2FP.F32.U32 R0, R2 ;  /* 0x0000000200007245 */ /* 0x004fc80000201000 */
[----:B------:R-:W-:-:S07]  /*2350*/  F2FP.F16.F32.PACK_AB R0, RZ, R0 ;  /* 0x00000000ff00723e */ /* 0x000fce00000000ff */
.L_x_16370:
[----:B01----:R-:W0:Y:S01]  /*2360*/  LDC.U8 R3, c[0x0][0x428] ;  /* 0x00010a00ff037b82 */ /* 0x003e220000000000 */
[----:B-----5:R-:W-:Y:S01]  /*2370*/  HADD2.F32 R0, -RZ, R0.H0_H0 ;  /* 0x20000000ff007230 */ /* 0x020fe20000004100 */
[----:B------:R-:W-:-:S04]  /*2380*/  ULDC UR4, c[0x0][0x424] ;  /* 0x0001090000047ab9 */ /* 0x000fc80000000800 */
[----:B------:R-:W-:-:S05]  /*2390*/  FMUL.FTZ R0, R0, UR4 ;  /* 0x0000000400007c20 */ /* 0x000fca0008410000 */
[----:B------:R-:W-:Y:S02]  /*23a0*/  F2FP.F16.F32.PACK_AB R0, RZ, R0 ;  /* 0x00000000ff00723e */ /* 0x000fe400000000ff */
        /* <DEDUP_REMOVED lines=15> */
.L_x_16401:
[----:B------:R-:W-:-:S06]  /*24a0*/  HADD2.F32 R3, -RZ, R0.H0_H0 ;  /* 0x20000000ff037230 */ /* 0x000fcc0000004100 */
[----:B------:R-:W0:Y:S02]  /*24b0*/  F2I.S64.TRUNC R2, R3 ;  /* 0x0000000300027311 */ /* 0x000e24000020d900 */
[----:B0-----:R3:W-:Y:S01]  /*24c0*/  STG.E.U8 desc[UR36][R16.64], R2 ;  /* 0x0000000210007986 */ /* 0x0017e2000c101124 */
[----:B------:R-:W-:Y:S05]  /*24d0*/  BRA `(.L_x_16403) ;  /* 0x0000000c00847947 */ /* 0x000fea0003800000 */
.L_x_16400:
        /* <DEDUP_REMOVED lines=10> */
.L_x_16405:
[----:B------:R-:W-:-:S04]  /*2580*/  HADD2.F32 R0, -RZ, R0.H0_H0 ;  /* 0x20000000ff007230 */ /* 0x000fc80000004100 */
[----:B------:R-:W0:Y:S02]  /*2590*/  F2I.FTZ.TRUNC.NTZ R3, R0 ;  /* 0x0000000000037305 */ /* 0x000e24000021f100 */
[----:B0-----:R1:W-:Y:S01]  /*25a0*/  STG.E desc[UR36][R16.64], R3 ;  /* 0x0000000310007986 */ /* 0x0013e2000c101924 */
[----:B------:R-:W-:Y:S05]  /*25b0*/  BRA `(.L_x_16403) ;  /* 0x0000000c004c7947 */ /* 0x000fea0003800000 */
.L_x_16404:
[----:B------:R-:W-:-:S04]  /*25c0*/  HADD2.F32 R0, -RZ, R0.H0_H0 ;  /* 0x20000000ff007230 */ /* 0x000fc80000004100 */
[----:B------:R-:W0:Y:S02]  /*25d0*/  F2I.FTZ.TRUNC.NTZ R3, R0 ;  /* 0x0000000000037305 */ /* 0x000e24000021f100 */
[----:B0-----:R2:W-:Y:S01]  /*25e0*/  STG.E.U16 desc[UR36][R16.64], R3 ;  /* 0x0000000310007986 */ /* 0x0015e2000c101524 */
[----:B------:R-:W-:Y:S05]  /*25f0*/  BRA `(.L_x_16403) ;  /* 0x0000000c003c7947 */ /* 0x000fea0003800000 */
.L_x_16399:
        /* <DEDUP_REMOVED lines=9> */
.L_x_16407:
[----:B------:R0:W-:Y:S01]  /*2690*/  STG.E.U16 desc[UR36][R16.64], R0 ;  /* 0x0000000010007986 */ /* 0x0001e2000c101524 */
[----:B------:R-:W-:Y:S05]  /*26a0*/  BRA `(.L_x_16403) ;  /* 0x0000000c00107947 */ /* 0x000fea0003800000 */
.L_x_16406:
        /* <DEDUP_REMOVED lines=10> */
.L_x_16409:
[----:B------:R-:W-:-:S05]  /*2750*/  HADD2.F32 R0, -RZ, R0.H0_H0 ;  /* 0x20000000ff007230 */ /* 0x000fca0000004100 */
[----:B------:R-:W-:-:S04]  /*2760*/  F2FP.F16.F32.PACK_AB R0, RZ, R0 ;  /* 0x00000000ff00723e */ /* 0x000fc800000000ff */
[----:B------:R-:W-:-:S05]  /*2770*/  PRMT R0, R0, 0x5410, RZ ;  /* 0x0000541000007816 */ /* 0x000fca00000000ff */
[----:B------:R0:W-:Y:S01]  /*2780*/  STG.E desc[UR36][R16.64], R0 ;  /* 0x0000000010007986 */ /* 0x0001e2000c101924 */
[----:B------:R-:W-:Y:S05]  /*2790*/  BRA `(.L_x_16403) ;  /* 0x0000000800d47947 */ /* 0x000fea0003800000 */
.L_x_16408:
[----:B------:R-:W-:-:S05]  /*27a0*/  HADD2.F32 R2, -RZ, R0.H0_H0 ;  /* 0x20000000ff027230 */ /* 0x000fca0000004100 */
[----:B------:R-:W-:-:S06]  /*27b0*/  FMUL.FTZ R2, R2, 1 ;  /* 0x3f80000002027820 */ /* 0x000fcc0000410000 */
[----:B------:R-:W0:Y:S02]  /*27c0*/  F2F.F64.F32 R2, R2 ;  /* 0x0000000200027310 */ /* 0x000e240000201800 */
[----:B0-----:R0:W-:Y:S01]  /*27d0*/  STG.E.64 desc[UR36][R16.64], R2 ;  /* 0x0000000210007986 */ /* 0x0011e2000c101b24 */
[----:B------:R-:W-:Y:S05]  /*27e0*/  BRA `(.L_x_16403) ;  /* 0x0000000800c07947 */ /* 0x000fea0003800000 */
.L_x_16398:
        /* <DEDUP_REMOVED lines=13> */
.L_x_16412:
[----:B------:R-:W-:Y:S01]  /*28c0*/  HADD2.F32 R0, -RZ, R0.H0_H0 ;  /* 0x20000000ff007230 */ /* 0x000fe20000004100 */
[----:B------:R-:W-:-:S04]  /*28d0*/  CS2R R6, SRZ ;  /* 0x0000000000067805 */ /* 0x000fc8000001ff00 */
[----:B------:R-:W-:-:S04]  /*28e0*/  FMUL.FTZ R0, R0, 1 ;  /* 0x3f80000000007820 */ /* 0x000fc80000410000 */
[----:B------:R-:W0:Y:S02]  /*28f0*/  F2F.F64.F32 R4, R0 ;  /* 0x0000000000047310 */ /* 0x000e240000201800 */
[----:B0-----:R0:W-:Y:S01]  /*2900*/  STG.E.128 desc[UR36][R16.64], R4 ;  /* 0x0000000410007986 */ /* 0x0011e2000c101d24 */
[----:B------:R-:W-:Y:S05]  /*2910*/  BRA `(.L_x_16403) ;  /* 0x0000000800747947 */ /* 0x000fea0003800000 */
.L_x_16411:
        /* <DEDUP_REMOVED lines=21> */
.L_x_16416:
[----:B------:R-:W-:Y:S05]  /*2a70*/  BSYNC B0 ;  /* 0x0000000000007941 */ /* 0x000fea0003800000 */
.L_x_16415:
[----:B------:R-:W-:-:S05]  /*2a80*/  LOP3.LUT R3, R0, R3, RZ, 0xfc, !PT ;  /* 0x0000000300037212 */ /* 0x000fca00078efcff */
[----:B------:R0:W-:Y:S01]  /*2a90*/  STG.E.U8 desc[UR36][R16.64], R3 ;  /* 0x0000000310007986 */ /* 0x0001e2000c101124 */
[----:B------:R-:W-:Y:S05]  /*2aa0*/  BRA `(.L_x_16403) ;  /* 0x0000000800107947 */ /* 0x000fea0003800000 */
.L_x_16414:
        /* <DEDUP_REMOVED lines=13> */
.L_x_16418:
[----:B------:R-:W-:Y:S01]  /*2b80*/  IMAD.MOV.U32 R0, RZ, RZ, 0x7f ;  /* 0x0000007fff007424 */ /* 0x000fe200078e00ff */
[----:B------:R-:W-:-:S04]  /*2b90*/  ISETP.GT.U32.AND P0, PT, R2, 0x7f800000, PT ;  /* 0x7f8000000200780c */ /* 0x000fc80003f04070 */
[----:B------:R-:W-:-:S09]  /*2ba0*/  SEL R0, R0, 0x7c, P0 ;  /* 0x0000007c00007807 */ /* 0x000fd20000000000 */
.L_x_16419:
[----:B------:R-:W-:Y:S05]  /*2bb0*/  BSYNC B0 ;  /* 0x0000000000007941 */ /* 0x000fea0003800000 */
.L_x_16417:
[----:B------:R-:W-:-:S04]  /*2bc0*/  LOP3.LUT R2, R3, 0x80000000, RZ, 0xc0, !PT ;  /* 0x8000000003027812 */ /* 0x000fc800078ec0ff */
[----:B------:R-:W-:-:S04]  /*2bd0*/  SHF.R.U32.HI R3, RZ, 0x18, R2 ;  /* 0x00000018ff037819 */ /* 0x000fc80000011602 */
[----:B------:R-:W-:-:S05]  /*2be0*/  LOP3.LUT R3, R0, R3, RZ, 0xfc, !PT ;  /* 0x0000000300037212 */ /* 0x000fca00078efcff */
[----:B------:R0:W-:Y:S01]  /*2bf0*/  STG.E.U8 desc[UR36][R16.64], R3 ;  /* 0x0000000310007986 */ /* 0x0001e2000c101124 */
[----:B------:R-:W-:Y:S05]  /*2c00*/  BRA `(.L_x_16403) ;  /* 0x0000000400b87947 */ /* 0x000fea0003800000 */
.L_x_16413:
[----:B------:R-:W-:-:S05]  /*2c10*/  HADD2.F32 R0, -RZ, R0.H0_H0 ;  /* 0x20000000ff007230 */ /* 0x000fca0000004100 */
[----:B------:R-:W-:-:S05]  /*2c20*/  F2FP.BF16.F32.PACK_AB R0, RZ, R0 ;  /* 0x00000000ff00723e */ /* 0x000fca00000010ff */
[----:B------:R0:W-:Y:S01]  /*2c30*/  STG.E.U16 desc[UR36][R16.64], R0 ;  /* 0x0000000010007986 */ /* 0x0001e2000c101524 */
[----:B------:R-:W-:Y:S05]  /*2c40*/  BRA `(.L_x_16403) ;  /* 0x0000000400a87947 */ /* 0x000fea0003800000 */
.L_x_16410:
        /* <DEDUP_REMOVED lines=12> */
.L_x_16422:
        /* <DEDUP_REMOVED lines=17> */
.L_x_16425:
[----:B------:R-:W-:-:S04]  /*2e20*/  LOP3.LUT R2, R3, 0x80000000, RZ, 0xc0, !PT ;  /* 0x8000000003027812 */ /* 0x000fc800078ec0ff */
[----:B------:R-:W-:-:S04]  /*2e30*/  SHF.R.U32.HI R3, RZ, 0x18, R2 ;  /* 0x00000018ff037819 */ /* 0x000fc80000011602 */
[----:B------:R-:W-:-:S04]  /*2e40*/  LOP3.LUT R0, R0, R3, RZ, 0xfc, !PT ;  /* 0x0000000300007212 */ /* 0x000fc800078efcff */
[----:B------:R-:W-:-:S07]  /*2e50*/  PRMT R8, R0, 0x7610, R8 ;  /* 0x0000761000087816 */ /* 0x000fce0000000008 */
.L_x_16424:
[----:B------:R-:W-:Y:S05]  /*2e60*/  BSYNC B0 ;  /* 0x0000000000007941 */ /* 0x000fea0003800000 */
.L_x_16423:
[----:B------:R0:W-:Y:S01]  /*2e70*/  STG.E.U8 desc[UR36][R16.64], R8 ;  /* 0x0000000810007986 */ /* 0x0001e2000c101124 */
[----:B------:R-:W-:Y:S05]  /*2e80*/  BRA `(.L_x_16403) ;  /* 0x0000000400187947 */ /* 0x000fea0003800000 */
.L_x_16421:
        /* <DEDUP_REMOVED lines=17> */
.L_x_16428:
[----:B------:R-:W-:-:S04]  /*2fa0*/  LOP3.LUT R2, R3, 0x80000000, RZ, 0xc0, !PT ;  /* 0x8000000003027812 */ /* 0x000fc800078ec0ff */
[----:B------:R-:W-:-:S04]  /*2fb0*/  SHF.R.U32.HI R3, RZ, 0x18, R2 ;  /* 0x00000018ff037819 */ /* 0x000fc80000011602 */
[----:B------:R-:W-:-:S04]  /*2fc0*/  LOP3.LUT R0, R0, R3, RZ, 0xfc, !PT ;  /* 0x0000000300007212 */ /* 0x000fc800078efcff */
[----:B------:R-:W-:-:S07]  /*2fd0*/  PRMT R8, R0, 0x7610, R8 ;  /* 0x0000761000087816 */ /* 0x000fce0000000008 */
.L_x_16427:
[----:B------:R-:W-:Y:S05]  /*2fe0*/  BSYNC B0 ;  /* 0x0000000000007941 */ /* 0x000fea0003800000 */
.L_x_16426:
[----:B------:R0:W-:Y:S01]  /*2ff0*/  STG.E.U8 desc[UR36][R16.64], R8 ;  /* 0x0000000810007986 */ /* 0x0001e2000c101124 */
[----:B------:R-:W-:Y:S05]  /*3000*/  BRA `(.L_x_16403) ;  /* 0x0000000000b87947 */ /* 0x000fea0003800000 */
.L_x_16420:
        /* <DEDUP_REMOVED lines=22> */
.L_x_16402:
        /* <DEDUP_REMOVED lines=16> */
.L_x_16431:
[----:B------:R-:W-:Y:S05]  /*3270*/  BRA `(.L_x_16403) ;  /* 0x00000000001c7947 */ /* 0x000fea0003800000 */
.L_x_16430:
[----:B------:R-:W-:-:S06]  /*3280*/  HADD2.F32 R2, -RZ, R0.H0_H0 ;  /* 0x20000000ff027230 */ /* 0x000fcc0000004100 */
[----:B------:R-:W0:Y:S02]  /*3290*/  F2I.U64.TRUNC R2, R2 ;  /* 0x0000000200027311 */ /* 0x000e24000020d800 */
[----:B0-----:R0:W-:Y:S01]  /*32a0*/  STG.E.64 desc[UR36][R16.64], R2 ;  /* 0x0000000210007986 */ /* 0x0011e2000c101b24 */
[----:B------:R-:W-:Y:S05]  /*32b0*/  BRA `(.L_x_16403) ;  /* 0x00000000000c7947 */ /* 0x000fea0003800000 */
.L_x_16429:
[----:B------:R-:W-:-:S04]  /*32c0*/  HADD2.F32 R0, -RZ, R0.H0_H0 ;  /* 0x20000000ff007230 */ /* 0x000fc80000004100 */
[----:B------:R-:W0:Y:S02]  /*32d0*/  F2I.FTZ.U32.TRUNC.NTZ R3, R0 ;  /* 0x0000000000037305 */ /* 0x000e24000021f000 */
[----:B0-----:R0:W-:Y:S02]  /*32e0*/  STG.E desc[UR36][R16.64], R3 ;  /* 0x0000000310007986 */ /* 0x0011e4000c101924 */
.L_x_16403:
[----:B------:R-:W-:-:S04]  /*32f0*/  IMAD R18, R23, 0x200, R18 ;  /* 0x0000020017127824 */ /* 0x000fc800078e0212 */
[----:B------:R-:W-:-:S07]  /*3300*/  VIADD R19, R18, 0x80 ;  /* 0x0000008012137836 */ /* 0x000fce0000000000 */
.L_x_16363:
[----:B------:R-:W-:Y:S05]  /*3310*/  BSYNC B6 ;  /* 0x0000000000067941 */ /* 0x000fea0003800000 */
.L_x_16362:
        /* <DEDUP_REMOVED lines=307> */
.L_x_16434:
        /* <DEDUP_REMOVED lines=22> */
.L_x_16438:
[----:B------:R-:W2:Y:S02]  /*47b0*/  LDG.E.U8 R2, desc[UR36][R2.64] ;  /* 0x0000002402027981 */ /* 0x000ea4000c1e1100 */
[----:B--2---:R-:W-:-:S04]  /*47c0*/  I2FP.F32.U32 R0, R2 ;  /* 0x0000000200007245 */ /* 0x004fc80000201000 */
[----:B------:R-:W-:Y:S01]  /*47d0*/  F2FP.F16.F32.PACK_AB R0, RZ, R0 ;  /* 0x00000000ff00723e */ /* 0x000fe200000000ff */
[----:B------:R-:W-:Y:S06]  /*47e0*/  BRA `(.L_x_16440) ;  /* 0x0000000c00887947 */ /* 0x000fec0003800000 */
.L_x_16437:
        /* <DEDUP_REMOVED lines=10> */
.L_x_16442:
[----:B------:R-:W2:Y:S02]  /*4890*/  LDG.E R2, desc[UR36][R2.64] ;  /* 0x0000002402027981 */ /* 0x000ea4000c1e1900 */
[----:B--2---:R-:W-:-:S04]  /*48a0*/  I2FP.F32.S32 R0, R2 ;  /* 0x0000000200007245 */ /* 0x004fc80000201400 */
[----:B------:R-:W-:Y:S01]  /*48b0*/  F2FP.F16.F32.PACK_AB R0, RZ, R0 ;  /* 0x00000000ff00723e */ /* 0x000fe200000000ff */
[----:B------:R-:W-:Y:S06]  /*48c0*/  BRA `(.L_x_16440) ;  /* 0x0000000c00507947 */ /* 0x000fec0003800000 */
.L_x_16441:
[----:B------:R-:W2:Y:S02]  /*48d0*/  LDG.E.U16 R2, desc[UR36][R2.64] ;  /* 0x0000002402027981 */ /* 0x000ea4000c1e1500 */
[----:B--2---:R-:W0:Y:S02]  /*48e0*/  I2F.S16 R0, R2 ;  /* 0x0000000200007306 */ /* 0x004e240000101400 */
[----:B0-----:R-:W-:Y:S01]  /*48f0*/  F2FP.F16.F32.PACK_AB R0, RZ, R0 ;  /* 0x00000000ff00723e */ /* 0x001fe200000000ff */
[----:B------:R-:W-:Y:S06]  /*4900*/  BRA `(.L_x_16440) ;  /* 0x0000000c00407947 */ /* 0x000fec0003800000 */
.L_x_16436:
        /* <DEDUP_REMOVED lines=9> */
.L_x_16444:
[----:B------:R0:W5:Y:S01]  /*49a0*/  LDG.E.U16 R0, desc[UR36][R2.64] ;  /* 0x0000002402007981 */ /* 0x000162000c1e1500 */
[----:B------:R-:W-:Y:S05]  /*49b0*/  BRA `(.L_x_16440) ;  /* 0x0000000c00147947 */ /* 0x000fea0003800000 */
.L_x_16443:
        /* <DEDUP_REMOVED lines=9> */
.L_x_16446:
[----:B------:R1:W5:Y:S01]  /*4a50*/  LDG.E.U16 R0, desc[UR36][R2.64] ;  /* 0x0000002402007981 */ /* 0x000362000c1e1500 */
[----:B------:R-:W-:Y:S05]  /*4a60*/  BRA `(.L_x_16440) ;  /* 0x0000000800e87947 */ /* 0x000fea0003800000 */
.L_x_16445:
        /* <DEDUP_REMOVED lines=8> */
.L_x_16435:
        /* <DEDUP_REMOVED lines=13> */
.L_x_16449:
        /* <DEDUP_REMOVED lines=8> */
.L_x_16448:
        /* <DEDUP_REMOVED lines=28> */
.L_x_16451:
        /* <DEDUP_REMOVED lines=15> */
.L_x_16450:
[----:B------:R-:W2:Y:S02]  /*4ef0*/  LDG.E.U16 R0, desc[UR36][R2.64] ;  /* 0x0000002402007981 */ /* 0x000ea4000c1e1500 */
[----:B--2---:R-:W-:-:S05]  /*4f00*/  IMAD.U32 R0, R0, 0x10000, RZ ;  /* 0x0001000000007824 */ /* 0x004fca00078e00ff */
[----:B------:R-:W-:Y:S01]  /*4f10*/  F2FP.F16.F32.PACK_AB R0, RZ, R0 ;  /* 0x00000000ff00723e */ /* 0x000fe200000000ff */
[----:B------:R-:W-:Y:S06]  /*4f20*/  BRA `(.L_x_16440) ;  /* 0x0000000400b87947 */ /* 0x000fec0003800000 */
.L_x_16447:
        /* <DEDUP_REMOVED lines=12> */
.L_x_16454:
        /* <DEDUP_REMOVED lines=21> */
.L_x_16458:
[----:B------:R-:W-:Y:S05]  /*5140*/  BSYNC B1 ;  /* 0x0000000000017941 */ /* 0x000fea0003800000 */
.L_x_16457:
[----:B------:R-:W-:Y:S01]  /*5150*/  LEA R3, R0, 0x3b800000, 0x17 ;  /* 0x3b80000000037811 */ /* 0x000fe200078eb8ff */
[----:B------:R-:W-:-:S05]  /*5160*/  IMAD.SHL.U32 R0, R2, 0x100000, RZ ;  /* 0x0010000002007824 */ /* 0x000fca00078e00ff */
[----:B------:R-:W-:-:S07]  /*5170*/  LOP3.LUT R0, R3, R0, R4, 0xfe, !PT ;  /* 0x0000000003007212 */ /* 0x000fce00078efe04 */
.L_x_16456:
[----:B------:R-:W-:Y:S05]  /*5180*/  BSYNC B0 ;  /* 0x0000000000007941 */ /* 0x000fea0003800000 */
.L_x_16455:
[----:B------:R-:W-:Y:S01]  /*5190*/  F2FP.F16.F32.PACK_AB R0, RZ, R0 ;  /* 0x00000000ff00723e */ /* 0x000fe200000000ff */
[----:B------:R-:W-:Y:S06]  /*51a0*/  BRA `(.L_x_16440) ;  /* 0x0000000400187947 */ /* 0x000fec0003800000 */
.L_x_16453:
        /* <DEDUP_REMOVED lines=21> */
.L_x_16462:
[----:B------:R-:W-:Y:S05]  /*5300*/  BSYNC B1 ;  /* 0x0000000000017941 */ /* 0x000fea0003800000 */
.L_x_16461:
[----:B------:R-:W-:Y:S01]  /*5310*/  LEA R3, R0, 0x37800000, 0x17 ;  /* 0x3780000000037811 */ /* 0x000fe200078eb8ff */
[----:B------:R-:W-:-:S05]  /*5320*/  IMAD.SHL.U32 R0, R2, 0x200000, RZ ;  /* 0x0020000002007824 */ /* 0x000fca00078e00ff */
[----:B------:R-:W-:-:S07]  /*5330*/  LOP3.LUT R0, R3, R0, R4, 0xfe, !PT ;  /* 0x0000000003007212 */ /* 0x000fce00078efe04 */
.L_x_16460:
[----:B------:R-:W-:Y:S05]  /*5340*/  BSYNC B0 ;  /* 0x0000000000007941 */ /* 0x000fea0003800000 */
.L_x_16459:
[----:B------:R-:W-:Y:S01]  /*5350*/  F2FP.F16.F32.PACK_AB R0, RZ, R0 ;  /* 0x00000000ff00723e */ /* 0x000fe200000000ff */
[----:B------:R-:W-:Y:S06]  /*5360*/  BRA `(.L_x_16440) ;  /* 0x0000000000a87947 */ /* 0x000fec0003800000 */
.L_x_16452:
        /* <DEDUP_REMOVED lines=14> */
.L_x_16466:
[----:B------:R-:W-:Y:S05]  /*5450*/  BSYNC B0 ;  /* 0x0000000000007941 */ /* 0x000fea0003800000 */
.L_x_16465:
[----:B------:R-:W-:Y:S01]  /*5460*/  F2FP.F16.F32.PACK_AB R0, RZ, R0 ;  /* 0x00000000ff00723e */ /* 0x000fe200000000ff */
[----:B------:R-:W-:Y:S06]  /*5470*/  BRA `(.L_x_16440) ;  /* 0x0000000000647947 */ /* 0x000fec0003800000 */
.L_x_16439:
        /* <DEDUP_REMOVED lines=16> */
.L_x_16467:
[----:B------:R-:W-:Y:S01]  /*5580*/  PRMT R0, RZ, 0x7610, R0 ;  /* 0x00007610ff007816 */ /* 0x000fe20000000000 */
[----:B------:R-:W-:Y:S06]  /*5590*/  BRA `(.L_x_16440) ;  /* 0x00000000001c7947 */ /* 0x000fec0003800000 */
.L_x_16464:
[----:B------:R-:W2:Y:S02]  /*55a0*/  LDG.E.64 R2, desc[UR36][R2.64] ;  /* 0x0000002402027981 */ /* 0x000ea4000c1e1b00 */
[----:B--2---:R-:W0:Y:S02]  /*55b0*/  I2F.U64 R0, R2 ;  /* 0x0000000200007312 */ /* 0x004e240000301000 */
[----:B0-----:R-:W-:Y:S01]  /*55c0*/  F2FP.F16.F32.PACK_AB R0, RZ, R0 ;  /* 0x00000000ff00723e */ /* 0x001fe200000000ff */
[----:B------:R-:W-:Y:S06]  /*55d0*/  BRA `(.L_x_16440) ;  /* 0x00000000000c7947 */ /* 0x000fec0003800000 */
.L_x_16463:
[----:B------:R-:W2:Y:S02]  /*55e0*/  LDG.E R2, desc[UR36][R2.64] ;  /* 0x0000002402027981 */ /* 0x000ea4000c1e1900 */
[----:B--2---:R-:W-:-:S04]  /*55f0*/  I2FP.F32.U32 R0, R2 ;  /* 0x0000000200007245 */ /* 0x004fc80000201000 */
[----:B------:R-:W-:-:S07]  /*5600*/  F2FP.F16.F32.PACK_AB R0, RZ, R0 ;  /* 0x00000000ff00723e */ /* 0x000fce00000000ff */
.L_x_16440:
        /* <DEDUP_REMOVED lines=20> */
.L_x_16471:
[----:B------:R-:W-:-:S06]  /*5750*/  HADD2.F32 R3, -RZ, R0.H0_H0 ;  /* 0x20000000ff037230 */ /* 0x000fcc0000004100 */
[----:B------:R-:W0:Y:S02]  /*5760*/  F2I.S64.TRUNC R2, R3 ;  /* 0x0000000300027311 */ /* 0x000e24000020d900 */
[----:B0-----:R0:W-:Y:S01]  /*5770*/  STG.E.U8 desc[UR36][R16.64], R2 ;  /* 0x0000000210007986 */ /* 0x0011e2000c101124 */
[----:B------:R-:W-:Y:S05]  /*5780*/  BRA `(.L_x_16473) ;  /* 0x0000000c00847947 */ /* 0x000fea0003800000 */
.L_x_16470:
        /* <DEDUP_REMOVED lines=10> */
.L_x_16475:
[----:B------:R-:W-:-:S04]  /*5830*/  HADD2.F32 R0, -RZ, R0.H0_H0 ;  /* 0x20000000ff007230 */ /* 0x000fc80000004100 */
[----:B------:R-:W0:Y:S02]  /*5840*/  F2I.FTZ.TRUNC.NTZ R3, R0 ;  /* 0x0000000000037305 */ /* 0x000e24000021f100 */
[----:B0-----:R0:W-:Y:S01]  /*5850*/  STG.E desc[UR36][R16.64], R3 ;  /* 0x0000000310007986 */ /* 0x0011e2000c101924 */
[----:B------:R-:W-:Y:S05]  /*5860*/  BRA `(.L_x_16473) ;  /* 0x0000000c004c7947 */ /* 0x000fea0003800000 */
.L_x_16474:
[----:B------:R-:W-:-:S04]  /*5870*/  HADD2.F32 R0, -RZ, R0.H0_H0 ;  /* 0x20000000ff007230 */ /* 0x000fc80000004100 */
[----:B------:R-:W0:Y:S02]  /*5880*/  F2I.FTZ.TRUNC.NTZ R3, R0 ;  /* 0x0000000000037305 */ /* 0x000e24000021f100 */
[----:B0-----:R0:W-:Y:S01]  /*5890*/  STG.E.U16 desc[UR36][R16.64], R3 ;  /* 0x0000000310007986 */ /* 0x0011e2000c101524 */
[----:B------:R-:W-:Y:S05]  /*58a0*/  BRA `(.L_x_16473) ;  /* 0x0000000c003c7947 */ /* 0x000fea0003800000 */
.L_x_16469:
        /* <DEDUP_REMOVED lines=9> */
.L_x_16477:
[----:B------:R0:W-:Y:S01]  /*5940*/  STG.E.U16 desc[UR36][R16.64], R0 ;  /* 0x0000000010007986 */ /* 0x0001e2000c101524 */
[----:B------:R-:W-:Y:S05]  /*5950*/  BRA `(.L_x_16473) ;  /* 0x0000000c00107947 */ /* 0x000fea0003800000 */
.L_x_16476:
        /* <DEDUP_REMOVED lines=10> */
.L_x_16479:
[----:B------:R-:W-:-:S05]  /*5a00*/  HADD2.F32 R0, -RZ, R0.H0_H0 ;  /* 0x20000000ff007230 */ /* 0x000fca0000004100 */
[----:B------:R-:W-:-:S04]  /*5a10*/  F2FP.F16.F32.PACK_AB R0, RZ, R0 ;  /* 0x00000000ff00723e */ /* 0x000fc800000000ff */
[----:B------:R-:W-:-:S05]  /*5a20*/  PRMT R0, R0, 0x5410, RZ ;  /* 0x0000541000007816 */ /* 0x000fca00000000ff */
[----:B------:R0:W-:Y:S01]  /*5a30*/  STG.E desc[UR36][R16.64], R0 ;  /* 0x0000000010007986 */ /* 0x0001e2000c101924 */
[----:B------:R-:W-:Y:S05]  /*5a40*/  BRA `(.L_x_16473) ;  /* 0x0000000800d47947 */ /* 0x000fea0003800000 */
.L_x_16478:
[----:B------:R-:W-:-:S05]  /*5a50*/  HADD2.F32 R2, -RZ, R0.H0_H0 ;  /* 0x20000000ff027230 */ /* 0x000fca0000004100 */
[----:B------:R-:W-:-:S06]  /*5a60*/  FMUL.FTZ R2, R2, 1 ;  /* 0x3f80000002027820 */ /* 0x000fcc0000410000 */
[----:B------:R-:W0:Y:S02]  /*5a70*/  F2F.F64.F32 R2, R2 ;  /* 0x0000000200027310 */ /* 0x000e240000201800 */
[----:B0-----:R0:W-:Y:S01]  /*5a80*/  STG.E.64 desc[UR36][R16.64], R2 ;  /* 0x0000000210007986 */ /* 0x0011e2000c101b24 */
[----:B------:R-:W-:Y:S05]  /*5a90*/  BRA `(.L_x_16473) ;  /* 0x0000000800c07947 */ /* 0x000fea0003800000 */
.L_x_16468:
        /* <DEDUP_REMOVED lines=13> */
.L_x_16482:
[----:B------:R-:W-:Y:S01]  /*5b70*/  HADD2.F32 R0, -RZ, R0.H0_H0 ;  /* 0x20000000ff007230 */ /* 0x000fe20000004100 */
[----:B------:R-:W-:-:S04]  /*5b80*/  CS2R R6, SRZ ;  /* 0x0000000000067805 */ /* 0x000fc8000001ff00 */
[----:B------:R-:W-:-:S04]  /*5b90*/  FMUL.FTZ R0, R0, 1 ;  /* 0x3f80000000007820 */ /* 0x000fc80000410000 */
[----:B------:R-:W0:Y:S02]  /*5ba0*/  F2F.F64.F32 R4, R0 ;  /* 0x0000000000047310 */ /* 0x000e240000201800 */
[----:B0-----:R0:W-:Y:S01]  /*5bb0*/  STG.E.128 desc[UR36][R16.64], R4 ;  /* 0x0000000410007986 */ /* 0x0011e2000c101d24 */
[----:B------:R-:W-:Y:S05]  /*5bc0*/  BRA `(.L_x_16473) ;  /* 0x0000000800747947 */ /* 0x000fea0003800000 */
.L_x_16481:
        /* <DEDUP_REMOVED lines=21> */
.L_x_16486:
[----:B------:R-:W-:Y:S05]  /*5d20*/  BSYNC B0 ;  /* 0x0000000000007941 */ /* 0x000fea0003800000 */
.L_x_16485:
[----:B------:R-:W-:-:S05]  /*5d30*/  LOP3.LUT R3, R0, R3, RZ, 0xfc, !PT ;  /* 0x0000000300037212 */ /* 0x000fca00078efcff */
[----:B------:R0:W-:Y:S01]  /*5d40*/  STG.E.U8 desc[UR36][R16.64], R3 ;  /* 0x0000000310007986 */ /* 0x0001e2000c101124 */
[----:B------:R-:W-:Y:S05]  /*5d50*/  BRA `(.L_x_16473) ;  /* 0x0000000800107947 */ /* 0x000fea0003800000 */
.L_x_16484:
        /* <DEDUP_REMOVED lines=13> */
.L_x_16488:
[----:B------:R-:W-:Y:S01]  /*5e30*/  IMAD.MOV.U32 R0, RZ, RZ, 0x7f ;  /* 0x0000007fff007424 */ /* 0x000fe200078e00ff */
[----:B------:R-:W-:-:S04]  /*5e40*/  ISETP.GT.U32.AND P0, PT, R2, 0x7f800000, PT ;  /* 0x7f8000000200780c */ /* 0x000fc80003f04070 */
[----:B------:R-:W-:-:S09]  /*5e50*/  SEL R0, R0, 0x7c, P0 ;  /* 0x0000007c00007807 */ /* 0x000fd20000000000 */
.L_x_16489:
[----:B------:R-:W-:Y:S05]  /*5e60*/  BSYNC B0 ;  /* 0x0000000000007941 */ /* 0x000fea0003800000 */
.L_x_16487:
[----:B------:R-:W-:-:S04]  /*5e70*/  LOP3.LUT R2, R3, 0x80000000, RZ, 0xc0, !PT ;  /* 0x8000000003027812 */ /* 0x000fc800078ec0ff */
[----:B------:R-:W-:-:S04]  /*5e80*/  SHF.R.U32.HI R3, RZ, 0x18, R2 ;  /* 0x00000018ff037819 */ /* 0x000fc80000011602 */
[----:B------:R-:W-:-:S05]  /*5e90*/  LOP3.LUT R3, R0, R3, RZ, 0xfc, !PT ;  /* 0x0000000300037212 */ /* 0x000fca00078efcff */
[----:B------:R0:W-:Y:S01]  /*5ea0*/  STG.E.U8 desc[UR36][R16.64], R3 ;  /* 0x0000000310007986 */ /* 0x0001e2000c101124 */
[----:B------:R-:W-:Y:S05]  /*5eb0*/  BRA `(.L_x_16473) ;  /* 0x0000000400b87947 */ /* 0x000fea0003800000 */
.L_x_16483:
[----:B------:R-:W-:-:S05]  /*5ec0*/  HADD2.F32 R0, -RZ, R0.H0_H0 ;  /* 0x20000000ff007230 */ /* 0x000fca0000004100 */
[----:B------:R-:W-:-:S05]  /*5ed0*/  F2FP.BF16.F32.PACK_AB R0, RZ, R0 ;  /* 0x00000000ff00723e */ /* 0x000fca00000010ff */
[----:B------:R0:W-:Y:S01]  /*5ee0*/  STG.E.U16 desc[UR36][R16.64], R0 ;  /* 0x0000000010007986 */ /* 0x0001e2000c101524 */
[----:B------:R-:W-:Y:S05]  /*5ef0*/  BRA `(.L_x_16473) ;  /* 0x0000000400a87947 */ /* 0x000fea0003800000 */
.L_x_16480:
        /* <DEDUP_REMOVED lines=12> */
.L_x_16492:
        /* <DEDUP_REMOVED lines=17> */
.L_x_16495:
[----:B------:R-:W-:-:S04]  /*60d0*/  LOP3.LUT R2, R3, 0x80000000, RZ, 0xc0, !PT ;  /* 0x8000000003027812 */ /* 0x000fc800078ec0ff */
[----:B------:R-:W-:-:S04]  /*60e0*/  SHF.R.U32.HI R3, RZ, 0x18, R2 ;  /* 0x00000018ff037819 */ /* 0x000fc80000011602 */
[----:B------:R-:W-:-:S04]  /*60f0*/  LOP3.LUT R0, R0, R3, RZ, 0xfc, !PT ;  /* 0x0000000300007212 */ /* 0x000fc800078efcff */
[----:B------:R-:W-:-:S07]  /*6100*/  PRMT R8, R0, 0x7610, R8 ;  /* 0x0000761000087816 */ /* 0x000fce0000000008 */
.L_x_16494:
[----:B------:R-:W-:Y:S05]  /*6110*/  BSYNC B0 ;  /* 0x0000000000007941 */ /* 0x000fea0003800000 */
.L_x_16493:
[----:B------:R3:W-:Y:S01]  /*6120*/  STG.E.U8 desc[UR36][R16.64], R8 ;  /* 0x0000000810007986 */ /* 0x0007e2000c101124 */
[----:B------:R-:W-:Y:S05]  /*6130*/  BRA `(.L_x_16473) ;  /* 0x0000000400187947 */ /* 0x000fea0003800000 */
.L_x_16491:
        /* <DEDUP_REMOVED lines=17> */
.L_x_16498:
[----:B------:R-:W-:-:S04]  /*6250*/  LOP3.LUT R2, R3, 0x80000000, RZ, 0xc0, !PT ;  /* 0x8000000003027812 */ /* 0x000fc800078ec0ff */
[----:B------:R-:W-:-:S04]  /*6260*/  SHF.R.U32.HI R3, RZ, 0x18, R2 ;  /* 0x00000018ff037819 */ /* 0x000fc80000011602 */
[----:B------:R-:W-:-:S04]  /*6270*/  LOP3.LUT R0, R0, R3, RZ, 0xfc, !PT ;  /* 0x0000000300007212 */ /* 0x000fc800078efcff */
[----:B------:R-:W-:-:S07]  /*6280*/  PRMT R8, R0, 0x7610, R8 ;  /* 0x0000761000087816 */ /* 0x000fce0000000008 */
.L_x_16497:
[----:B------:R-:W-:Y:S05]  /*6290*/  BSYNC B0 ;  /* 0x0000000000007941 */ /* 0x000fea0003800000 */
.L_x_16496:
[----:B------:R0:W-:Y:S01]  /*62a0*/  STG.E.U8 desc[UR36][R16.64], R8 ;  /* 0x0000000810007986 */ /* 0x0001e2000c101124 */
[----:B------:R-:W-:Y:S05]  /*62b0*/  BRA `(.L_x_16473) ;  /* 0x0000000000b87947 */ /* 0x000fea0003800000 */
.L_x_16490:
        /* <DEDUP_REMOVED lines=22> */
.L_x_16472:
        /* <DEDUP_REMOVED lines=16> */
.L_x_16501:
[----:B------:R-:W-:Y:S05]  /*6520*/  BRA `(.L_x_16473) ;  /* 0x00000000001c7947 */ /* 0x000fea0003800000 */
.L_x_16500:
[----:B------:R-:W-:-:S06]  /*6530*/  HADD2.F32 R2, -RZ, R0.H0_H0 ;  /* 0x20000000ff027230 */ /* 0x000fcc0000004100 */
[----:B------:R-:W0:Y:S02]  /*6540*/  F2I.U64.TRUNC R2, R2 ;  /* 0x0000000200027311 */ /* 0x000e24000020d800 */
[----:B0-----:R2:W-:Y:S01]  /*6550*/  STG.E.64 desc[UR36][R16.64], R2 ;  /* 0x0000000210007986 */ /* 0x0015e2000c101b24 */
[----:B------:R-:W-:Y:S05]  /*6560*/  BRA `(.L_x_16473) ;  /* 0x00000000000c7947 */ /* 0x000fea0003800000 */
.L_x_16499:
[----:B------:R-:W-:-:S04]  /*6570*/  HADD2.F32 R0, -RZ, R0.H0_H0 ;  /* 0x20000000ff007230 */ /* 0x000fc80000004100 */
[----:B------:R-:W0:Y:S02]  /*6580*/  F2I.FTZ.U32.TRUNC.NTZ R3, R0 ;  /* 0x0000000000037305 */ /* 0x000e24000021f000 */
[----:B0-----:R0:W-:Y:S02]  /*6590*/  STG.E desc[UR36][R16.64], R3 ;  /* 0x0000000310007986 */ /* 0x0011e4000c101924 */
.L_x_16473:
[----:B------:R-:W-:-:S07]  /*65a0*/  VIADD R19, R19, 0x80 ;  /* 0x0000008013137836 */ /* 0x000fce0000000000 */
.L_x_16433:
[----:B------:R-:W-:Y:S05]  /*65b0*/  BSYNC B6 ;  /* 0x0000000000067941 */ /* 0x000fea0003800000 */
.L_x_16432:
        /* <DEDUP_REMOVED lines=307> */
.L_x_16504:
        /* <DEDUP_REMOVED lines=22> */
.L_x_16508:
[----:B------:R-:W2:Y:S02]  /*7a50*/  LDG.E.U8 R2, desc[UR36][R2.64] ;  /* 0x0000002402027981 */ /* 0x000ea4000c1e1100 */
[----:B--2---:R-:W-:-:S04]  /*7a60*/  I2FP.F32.U32 R0, R2 ;  /* 0x0000000200007245 */ /* 0x004fc80000201000 */
[----:B------:R-:W-:Y:S01]  /*7a70*/  F2FP.F16.F32.PACK_AB R0, RZ, R0 ;  /* 0x00000000ff00723e */ /* 0x000fe200000000ff */
[----:B------:R-:W-:Y:S06]  /*7a80*/  BRA `(.L_x_16510) ;  /* 0x0000000c00887947 */ /* 0x000fec0003800000 */
.L_x_16507:
        /* <DEDUP_REMOVED lines=10> */
.L_x_16512:
[----:B------:R-:W2:Y:S02]  /*7b30*/  LDG.E R2, desc[UR36][R2.64] ;  /* 0x0000002402027981 */ /* 0x000ea4000c1e1900 */
[----:B--2---:R-:W-:-:S04]  /*7b40*/  I2FP.F32.S32 R0, R2 ;  /* 0x0000000200007245 */ /* 0x004fc80000201400 */
[----:B------:R-:W-:Y:S01]  /*7b50*/  F2FP.F16.F32.PACK_AB R0, RZ, R0 ;  /* 0x00000000ff00723e */ /* 0x000fe200000000ff */
[----:B------:R-:W-:Y:S06]  /*7b60*/  BRA `(.L_x_16510) ;  /* 0x0000000c00507947 */ /* 0x000fec0003800000 */
.L_x_16511:
[----:B------:R-:W2:Y:S02]  /*7b70*/  LDG.E.U16 R2, desc[UR36][R2.64] ;  /* 0x0000002402027981 */ /* 0x000ea4000c1e1500 */
[----:B--2---:R-:W0:Y:S02]  /*7b80*/  I2F.S16 R0, R2 ;  /* 0x0000000200007306 */ /* 0x004e240000101400 */
[----:B0-----:R-:W-:Y:S01]  /*7b90*/  F2FP.F16.F32.PACK_AB R0, RZ, R0 ;  /* 0x00000000ff00723e */ /* 0x001fe200000000ff */
[----:B------:R-:W-:Y:S06]  /*7ba0*/  BRA `(.L_x_16510) ;  /* 0x0000000c00407947 */ /* 0x000fec0003800000 */
.L_x_16506:
        /* <DEDUP_REMOVED lines=9> */
.L_x_16514:
[----:B------:R1:W5:Y:S01]  /*7c40*/  LDG.E.U16 R0, desc[UR36][R2.64] ;  /* 0x0000002402007981 */ /* 0x000362000c1e1500 */
[----:B------:R-:W-:Y:S05]  /*7c50*/  BRA `(.L_x_16510) ;  /* 0x0000000c00147947 */ /* 0x000fea0003800000 */
.L_x_16513:
        /* <DEDUP_REMOVED lines=9> */
.L_x_16516:
[----:B------:R0:W5:Y:S01]  /*7cf0*/  LDG.E.U16 R0, desc[UR36][R2.64] ;  /* 0x0000002402007981 */ /* 0x000162000c1e1500 */
[----:B------:R-:W-:Y:S05]  /*7d00*/  BRA `(.L_x_16510) ;  /* 0x0000000800e87947 */ /* 0x000fea0003800000 */
.L_x_16515:
        /* <DEDUP_REMOVED lines=8> */
.L_x_16505:
        /* <DEDUP_REMOVED lines=13> */
.L_x_16519:
        /* <DEDUP_REMOVED lines=8> */
.L_x_16518:
        /* <DEDUP_REMOVED lines=28> */
.L_x_16521:
        /* <DEDUP_REMOVED lines=15> */
.L_x_16520:
[----:B------:R-:W2:Y:S02]  /*8190*/  LDG.E.U16 R0, desc[UR36][R2.64] ;  /* 0x0000002402007981 */ /* 0x000ea4000c1e1500 */
[----:B--2---:R-:W-:-:S05]  /*81a0*/  IMAD.U32 R0, R0, 0x10000, RZ ;  /* 0x0001000000007824 */ /* 0x004fca00078e00ff */
[----:B------:R-:W-:Y:S01]  /*81b0*/  F2FP.F16.F32.PACK_AB R0, RZ, R0 ;  /* 0x00000000ff00723e */ /* 0x000fe200000000ff */
[----:B------:R-:W-:Y:S06]  /*81c0*/  BRA `(.L_x_16510) ;  /* 0x0000000400b87947 */ /* 0x000fec0003800000 */
.L_x_16517:
        /* <DEDUP_REMOVED lines=12> */
.L_x_16524:
        /* <DEDUP_REMOVED lines=21> */
.L_x_16528:
[----:B------:R-:W-:Y:S05]  /*83e0*/  BSYNC B1 ;  /* 0x0000000000017941 */ /* 0x000fea0003800000 */
.L_x_16527:
[----:B------:R-:W-:Y:S01]  /*83f0*/  LEA R3, R0, 0x3b800000, 0x17 ;  /* 0x3b80000000037811 */ /* 0x000fe200078eb8ff */
[----:B------:R-:W-:-:S05]  /*8400*/  IMAD.SHL.U32 R0, R2, 0x100000, RZ ;  /* 0x0010000002007824 */ /* 0x000fca00078e00ff */
[----:B------:R-:W-:-:S07]  /*8410*/  LOP3.LUT R0, R3, R0, R4, 0xfe, !PT ;  /* 0x0000000003007212 */ /* 0x000fce00078efe04 */
.L_x_16526:
[----:B------:R-:W-:Y:S05]  /*8420*/  BSYNC B0 ;  /* 0x0000000000007941 */ /* 0x000fea0003800000 */
.L_x_16525:
[----:B------:R-:W-:Y:S01]  /*8430*/  F2FP.F16.F32.PACK_AB R0, RZ, R0 ;  /* 0x00000000ff00723e */ /* 0x000fe200000000ff */
[----:B------:R-:W-:Y:S06]  /*8440*/  BRA `(.L_x_16510) ;  /* 0x0000000400187947 */ /* 0x000fec0003800000 */
.L_x_16523:
        /* <DEDUP_REMOVED lines=21> */
.L_x_16532:
[----:B------:R-:W-:Y:S05]  /*85a0*/  BSYNC B1 ;  /* 0x0000000000017941 */ /* 0x000fea0003800000 */
.L_x_16531:
[----:B------:R-:W-:Y:S01]  /*85b0*/  LEA R3, R0, 0x37800000, 0x17 ;  /* 0x3780000000037811 */ /* 0x000fe200078eb8ff */
[----:B------:R-:W-:-:S05]  /*85c0*/  IMAD.SHL.U32 R0, R2, 0x200000, RZ ;  /* 0x0020000002007824 */ /* 0x000fca00078e00ff */
[----:B------:R-:W-:-:S07]  /*85d0*/  LOP3.LUT R0, R3, R0, R4, 0xfe, !PT ;  /* 0x0000000003007212 */ /* 0x000fce00078efe04 */
.L_x_16530:
[----:B------:R-:W-:Y:S05]  /*85e0*/  BSYNC B0 ;  /* 0x0000000000007941 */ /* 0x000fea0003800000 */
.L_x_16529:
[----:B------:R-:W-:Y:S01]  /*85f0*/  F2FP.F16.F32.PACK_AB R0, RZ, R0 ;  /* 0x00000000ff00723e */ /* 0x000fe200000000ff */
[----:B------:R-:W-:Y:S06]  /*8600*/  BRA `(.L_x_16510) ;  /* 0x0000000000a87947 */ /* 0x000fec0003800000 */
.L_x_16522:
        /* <DEDUP_REMOVED lines=14> */
.L_x_16536:
[----:B------:R-:W-:Y:S05]  /*86f0*/  BSYNC B0 ;  /* 0x0000000000007941 */ /* 0x000fea0003800000 */
.L_x_16535:
[----:B------:R-:W-:Y:S01]  /*8700*/  F2FP.F16.F32.PACK_AB R0, RZ, R0 ;  /* 0x00000000ff00723e */ /* 0x000fe200000000ff */
[----:B------:R-:W-:Y:S06]  /*8710*/  BRA `(.L_x_16510) ;  /* 0x0000000000647947 */ /* 0x000fec0003800000 */
.L_x_16509:
        /* <DEDUP_REMOVED lines=16> */
.L_x_16537:
[----:B------:R-:W-:Y:S01]  /*8820*/  PRMT R0, RZ, 0x7610, R0 ;  /* 0x00007610ff007816 */ /* 0x000fe20000000000 */
[----:B------:R-:W-:Y:S06]  /*8830*/  BRA `(.L_x_16510) ;  /* 0x00000000001c7947 */ /* 0x000fec0003800000 */
.L_x_16534:
[----:B------:R-:W2:Y:S02]  /*8840*/  LDG.E.64 R2, desc[UR36][R2.64] ;  /* 0x0000002402027981 */ /* 0x000ea4000c1e1b00 */
[----:B--2---:R-:W0:Y:S02]  /*8850*/  I2F.U64 R0, R2 ;  /* 0x0000000200007312 */ /* 0x004e240000301000 */
[----:B0-----:R-:W-:Y:S01]  /*8860*/  F2FP.F16.F32.PACK_AB R0, RZ, R0 ;  /* 0x00000000ff00723e */ /* 0x001fe200000000ff */
[----:B------:R-:W-:Y:S06]  /*8870*/  BRA `(.L_x_16510) ;  /* 0x00000000000c7947 */ /* 0x000fec0003800000 */
.L_x_16533:
[----:B------:R-:W2:Y:S02]  /*8880*/  LDG.E R2, desc[UR36][R2.64] ;  /* 0x0000002402027981 */ /* 0x000ea4000c1e1900 */
[----:B--2---:R-:W-:-:S04]  /*8890*/  I2FP.F32.U32 R0, R2 ;  /* 0x0000000200007245 */ /* 0x004fc80000201000 */
[----:B------:R-:W-:-:S07]  /*88a0*/  F2FP.F16.F32.PACK_AB R0, RZ, R0 ;  /* 0x00000000ff00723e */ /* 0x000fce00000000ff */
.L_x_16510:
        /* <DEDUP_REMOVED lines=20> */
.L_x_16541:
[----:B------:R-:W-:-:S06]  /*89f0*/  HADD2.F32 R3, -RZ, R0.H0_H0 ;  /* 0x20000000ff037230 */ /* 0x000fcc0000004100 */
[----:B------:R-:W0:Y:S02]  /*8a00*/  F2I.S64.TRUNC R2, R3 ;  /* 0x0000000300027311 */ /* 0x000e24000020d900 */
[----:B0-----:R3:W-:Y:S01]  /*8a10*/  STG.E.U8 desc[UR36][R16.64], R2 ;  /* 0x0000000210007986 */ /* 0x0017e2000c101124 */
[----:B------:R-:W-:Y:S05]  /*8a20*/  BRA `(.L_x_16543) ;  /* 0x0000000c00847947 */ /* 0x000fea0003800000 */
.L_x_16540:
        /* <DEDUP_REMOVED lines=10> */
.L_x_16545:
[----:B------:R-:W-:-:S04]  /*8ad0*/  HADD2.F32 R0, -RZ, R0.H0_H0 ;  /* 0x20000000ff007230 */ /* 0x000fc80000004100 */
[----:B------:R-:W0:Y:S02]  /*8ae0*/  F2I.FTZ.TRUNC.NTZ R3, R0 ;  /* 0x0000000000037305 */ /* 0x000e24000021f100 */
[----:B0-----:R2:W-:Y:S01]  /*8af0*/  STG.E desc[UR36][R16.64], R3 ;  /* 0x0000000310007986 */ /* 0x0015e2000c101924 */
[----:B------:R-:W-:Y:S05]  /*8b00*/  BRA `(.L_x_16543) ;  /* 0x0000000c004c7947 */ /* 0x000fea0003800000 */
.L_x_16544:
[----:B------:R-:W-:-:S04]  /*8b10*/  HADD2.F32 R0, -RZ, R0.H0_H0 ;  /* 0x20000000ff007230 */ /* 0x000fc80000004100 */
[----:B------:R-:W0:Y:S02]  /*8b20*/  F2I.FTZ.TRUNC.NTZ R3, R0 ;  /* 0x0000000000037305 */ /* 0x000e24000021f100 */
[----:B0-----:R0:W-:Y:S01]  /*8b30*/  STG.E.U16 desc[UR36][R16.64], R3 ;  /* 0x0000000310007986 */ /* 0x0011e2000c101524 */
[----:B------:R-:W-:Y:S05]  /*8b40*/  BRA `(.L_x_16543) ;  /* 0x0000000c003c7947 */ /* 0x000fea0003800000 */
.L_x_16539:
        /* <DEDUP_REMOVED lines=9> */
.L_x_16547:
[----:B------:R0:W-:Y:S01]  /*8be0*/  STG.E.U16 desc[UR36][R16.64], R0 ;  /* 0x0000000010007986 */ /* 0x0001e2000c101524 */
[----:B------:R-:W-:Y:S05]  /*8bf0*/  BRA `(.L_x_16543) ;  /* 0x0000000c00107947 */ /* 0x000fea0003800000 */
.L_x_16546:
        /* <DEDUP_REMOVED lines=10> */
.L_x_16549:
[----:B------:R-:W-:-:S05]  /*8ca0*/  HADD2.F32 R0, -RZ, R0.H0_H0 ;  /* 0x20000000ff007230 */ /* 0x000fca0000004100 */
[----:B------:R-:W-:-:S04]  /*8cb0*/  F2FP.F16.F32.PACK_AB R0, RZ, R0 ;  /* 0x00000000ff00723e */ /* 0x000fc800000000ff */
[----:B------:R-:W-:-:S05]  /*8cc0*/  PRMT R0, R0, 0x5410, RZ ;  /* 0x0000541000007816 */ /* 0x000fca00000000ff */
[----:B------:R0:W-:Y:S01]  /*8cd0*/  STG.E desc[UR36][R16.64], R0 ;  /* 0x0000000010007986 */ /* 0x0001e2000c101924 */
[----:B------:R-:W-:Y:S05]  /*8ce0*/  BRA `(.L_x_16543) ;  /* 0x0000000800d47947 */ /* 0x000fea0003800000 */
.L_x_16548:
[----:B------:R-:W-:-:S05]  /*8cf0*/  HADD2.F32 R2, -RZ, R0.H0_H0 ;  /* 0x20000000ff027230 */ /* 0x000fca0000004100 */
[----:B------:R-:W-:-:S06]  /*8d00*/  FMUL.FTZ R2, R2, 1 ;  /* 0x3f80000002027820 */ /* 0x000fcc0000410000 */
[----:B------:R-:W0:Y:S02]  /*8d10*/  F2F.F64.F32 R2, R2 ;  /* 0x0000000200027310 */ /* 0x000e240000201800 */
[----:B0-----:R0:W-:Y:S01]  /*8d20*/  STG.E.64 desc[UR36][R16.64], R2 ;  /* 0x0000000210007986 */ /* 0x0011e2000c101b24 */
[----:B------:R-:W-:Y:S05]  /*8d30*/  BRA `(.L_x_16543) ;  /* 0x0000000800c07947 */ /* 0x000fea0003800000 */
.L_x_16538:
        /* <DEDUP_REMOVED lines=13> */
.L_x_16552:
[----:B------:R-:W-:Y:S01]  /*8e10*/  HADD2.F32 R0, -RZ, R0.H0_H0 ;  /* 0x20000000ff007230 */ /* 0x000fe20000004100 */
[----:B------:R-:W-:-:S04]  /*8e20*/  CS2R R6, SRZ ;  /* 0x0000000000067805 */ /* 0x000fc8000001ff00 */
[----:B------:R-:W-:-:S04]  /*8e30*/  FMUL.FTZ R0, R0, 1 ;  /* 0x3f80000000007820 */ /* 0x000fc80000410000 */
[----:B------:R-:W0:Y:S02]  /*8e40*/  F2F.F64.F32 R4, R0 ;  /* 0x0000000000047310 */ /* 0x000e240000201800 */
[----:B0-----:R0:W-:Y:S01]  /*8e50*/  STG.E.128 desc[UR36][R16.64], R4 ;  /* 0x0000000410007986 */ /* 0x0011e2000c101d24 */
[----:B------:R-:W-:Y:S05]  /*8e60*/  BRA `(.L_x_16543) ;  /* 0x0000000800747947 */ /* 0x000fea0003800000 */
.L_x_16551:
        /* <DEDUP_REMOVED lines=21> */
.L_x_16556:
[----:B------:R-:W-:Y:S05]  /*8fc0*/  BSYNC B0 ;  /* 0x0000000000007941 */ /* 0x000fea0003800000 */
.L_x_16555:
[----:B------:R-:W-:-:S05]  /*8fd0*/  LOP3.LUT R3, R0, R3, RZ, 0xfc, !PT ;  /* 0x0000000300037212 */ /* 0x000fca00078efcff */
[----:B------:R0:W-:Y:S01]  /*8fe0*/  STG.E.U8 desc[UR36][R16.64], R3 ;  /* 0x0000000310007986 */ /* 0x0001e2000c101124 */
[----:B------:R-:W-:Y:S05]  /*8ff0*/  BRA `(.L_x_16543) ;  /* 0x0000000800107947 */ /* 0x000fea0003800000 */
.L_x_16554:
        /* <DEDUP_REMOVED lines=13> */
.L_x_16558:
[----:B------:R-:W-:Y:S01]  /*90d0*/  IMAD.MOV.U32 R0, RZ, RZ, 0x7f ;  /* 0x0000007fff007424 */ /* 0x000fe200078e00ff */
[----:B------:R-:W-:-:S04]  /*90e0*/  ISETP.GT.U32.AND P0, PT, R2, 0x7f800000, PT ;  /* 0x7f8000000200780c */ /* 0x000fc80003f04070 */
[----:B------:R-:W-:-:S09]  /*90f0*/  SEL R0, R0, 0x7c, P0 ;  /* 0x0000007c00007807 */ /* 0x000fd20000000000 */
.L_x_16559:
[----:B------:R-:W-:Y:S05]  /*9100*/  BSYNC B0 ;  /* 0x0000000000007941 */ /* 0x000fea0003800000 */
.L_x_16557:
[----:B------:R-:W-:-:S04]  /*9110*/  LOP3.LUT R2, R3, 0x80000000, RZ, 0xc0, !PT ;  /* 0x8000000003027812 */ /* 0x000fc800078ec0ff */
[----:B------:R-:W-:-:S04]  /*9120*/  SHF.R.U32.HI R3, RZ, 0x18, R2 ;  /* 0x00000018ff037819 */ /* 0x000fc80000011602 */
[----:B------:R-:W-:-:S05]  /*9130*/  LOP3.LUT R3, R0, R3, RZ, 0xfc, !PT ;  /* 0x0000000300037212 */ /* 0x000fca00078efcff */
[----:B------:R0:W-:Y:S01]  /*9140*/  STG.E.U8 desc[UR36][R16.64], R3 ;  /* 0x0000000310007986 */ /* 0x0001e2000c101124 */
[----:B------:R-:W-:Y:S05]  /*9150*/  BRA `(.L_x_16543) ;  /* 0x0000000400b87947 */ /* 0x000fea0003800000 */
.L_x_16553:
[----:B------:R-:W-:-:S05]  /*9160*/  HADD2.F32 R0, -RZ, R0.H0_H0 ;  /* 0x20000000ff007230 */ /* 0x000fca0000004100 */
[----:B------:R-:W-:-:S05]  /*9170*/  F2FP.BF16.F32.PACK_AB R0, RZ, R0 ;  /* 0x00000000ff00723e */ /* 0x000fca00000010ff */
[----:B------:R0:W-:Y:S01]  /*9180*/  STG.E.U16 desc[UR36][R16.64], R0 ;  /* 0x0000000010007986 */ /* 0x0001e2000c101524 */
[----:B------:R-:W-:Y:S05]  /*9190*/  BRA `(.L_x_16543) ;  /* 0x0000000400a87947 */ /* 0x000fea0003800000 */
.L_x_16550:
        /* <DEDUP_REMOVED lines=12> */
.L_x_16562:
        /* <DEDUP_REMOVED lines=17> */
.L_x_16565:
[----:B------:R-:W-:-:S04]  /*9370*/  LOP3.LUT R2, R3, 0x80000000, RZ, 0xc0, !PT ;  /* 0x8000000003027812 */ /* 0x000fc800078ec0ff */
[----:B------:R-:W-:-:S04]  /*9380*/  SHF.R.U32.HI R3, RZ, 0x18, R2 ;  /* 0x00000018ff037819 */ /* 0x000fc80000011602 */
[----:B------:R-:W-:-:S04]  /*9390*/  LOP3.LUT R0, R0, R3, RZ, 0xfc, !PT ;  /* 0x0000000300007212 */ /* 0x000fc800078efcff */
[----:B------:R-:W-:-:S07]  /*93a0*/  PRMT R8, R0, 0x7610, R8 ;  /* 0x0000761000087816 */ /* 0x000fce0000000008 */
.L_x_16564:
[----:B------:R-:W-:Y:S05]  /*93b0*/  BSYNC B0 ;  /* 0x0000000000007941 */ /* 0x000fea0003800000 */
.L_x_16563:
[----:B------:R0:W-:Y:S01]  /*93c0*/  STG.E.U8 desc[UR36][R16.64], R8 ;  /* 0x0000000810007986 */ /* 0x0001e2000c101124 */
[----:B------:R-:W-:Y:S05]  /*93d0*/  BRA `(.L_x_16543) ;  /* 0x0000000400187947 */ /* 0x000fea0003800000 */
.L_x_16561:
        /* <DEDUP_REMOVED lines=17> */
.L_x_16568:
[----:B------:R-:W-:-:S04]  /*94f0*/  LOP3.LUT R2, R3, 0x80000000, RZ, 0xc0, !PT ;  /* 0x8000000003027812 */ /* 0x000fc800078ec0ff */
[----:B------:R-:W-:-:S04]  /*9500*/  SHF.R.U32.HI R3, RZ, 0x18, R2 ;  /* 0x00000018ff037819 */ /* 0x000fc80000011602 */
[----:B------:R-:W-:-:S04]  /*9510*/  LOP3.LUT R0, R0, R3, RZ, 0xfc, !PT ;  /* 0x0000000300007212 */ /* 0x000fc800078efcff */
[----:B------:R-:W-:-:S07]  /*9520*/  PRMT R8, R0, 0x7610, R8 ;  /* 0x0000761000087816 */ /* 0x000fce0000000008 */
.L_x_16567:
[----:B------:R-:W-:Y:S05]  /*9530*/  BSYNC B0 ;  /* 0x0000000000007941 */ /* 0x000fea0003800000 */
.L_x_16566:
[----:B------:R0:W-:Y:S01]  /*9540*/  STG.E.U8 desc[UR36][R16.64], R8 ;  /* 0x0000000810007986 */ /* 0x0001e2000c101124 */
[----:B------:R-:W-:Y:S05]  /*9550*/  BRA `(.L_x_16543) ;  /* 0x0000000000b87947 */ /* 0x000fea0003800000 */
.L_x_16560:
        /* <DEDUP_REMOVED lines=22> */
.L_x_16542:
        /* <DEDUP_REMOVED lines=16> */
.L_x_16571:
[----:B------:R-:W-:Y:S05]  /*97c0*/  BRA `(.L_x_16543) ;  /* 0x00000000001c7947 */ /* 0x000fea0003800000 */
.L_x_16570:
[----:B------:R-:W-:-:S06]  /*97d0*/  HADD2.F32 R2, -RZ, R0.H0_H0 ;  /* 0x20000000ff027230 */ /* 0x000fcc0000004100 */
[----:B------:R-:W0:Y:S02]  /*97e0*/  F2I.U64.TRUNC R2, R2 ;  /* 0x0000000200027311 */ /* 0x000e24000020d800 */
[----:B0-----:R0:W-:Y:S01]  /*97f0*/  STG.E.64 desc[UR36][R16.64], R2 ;  /* 0x0000000210007986 */ /* 0x0011e2000c101b24 */
[----:B------:R-:W-:Y:S05]  /*9800*/  BRA `(.L_x_16543) ;  /* 0x00000000000c7947 */ /* 0x000fea0003800000 */
.L_x_16569:
[----:B------:R-:W-:-:S04]  /*9810*/  HADD2.F32 R0, -RZ, R0.H0_H0 ;  /* 0x20000000ff007230 */ /* 0x000fc80000004100 */
[----:B------:R-:W0:Y:S02]  /*9820*/  F2I.FTZ.U32.TRUNC.NTZ R3, R0 ;  /* 0x0000000000037305 */ /* 0x000e24000021f000 */
[----:B0-----:R0:W-:Y:S02]  /*9830*/  STG.E desc[UR36][R16.64], R3 ;  /* 0x0000000310007986 */ /* 0x0011e4000c101924 */
.L_x_16543:
[----:B------:R-:W-:-:S07]  /*9840*/  VIADD R19, R19, 0x80 ;  /* 0x0000008013137836 */ /* 0x000fce0000000000 */
.L_x_16503:
[----:B------:R-:W-:Y:S05]  /*9850*/  BSYNC B6 ;  /* 0x0000000000067941 */ /* 0x000fea0003800000 */
.L_x_16502:
        /* <DEDUP_REMOVED lines=306> */
.L_x_16572:
        /* <DEDUP_REMOVED lines=22> */
.L_x_16576:
[----:B------:R-:W2:Y:S02]  /*ace0*/  LDG.E.U8 R2, desc[UR36][R2.64] ;  /* 0x0000002402027981 */ /* 0x000ea4000c1e1100 */
[----:B--2---:R-:W-:-:S04]  /*acf0*/  I2FP.F32.U32 R0, R2 ;  /* 0x0000000200007245 */ /* 0x004fc80000201000 */
[----:B------:R-:W-:Y:S01]  /*ad00*/  F2FP.F16.F32.PACK_AB R0, RZ, R0 ;  /* 0x00000000ff00723e */ /* 0x000fe200000000ff */
[----:B------:R-:W-:Y:S06]  /*ad10*/  BRA `(.L_x_16578) ;  /* 0x0000000c00887947 */ /* 0x000fec0003800000 */
.L_x_16575:
        /* <DEDUP_REMOVED lines=10> */
.L_x_16580:
[----:B------:R-:W2:Y:S02]  /*adc0*/  LDG.E R2, desc[UR36][R2.64] ;  /* 0x0000002402027981 */ /* 0x000ea4000c1e1900 */
[----:B--2---:R-:W-:-:S04]  /*add0*/  I2FP.F32.S32 R0, R2 ;  /* 0x0000000200007245 */ /* 0x004fc80000201400 */
[----:B------:R-:W-:Y:S01]  /*ade0*/  F2FP.F16.F32.PACK_AB R0, RZ, R0 ;  /* 0x00000000ff00723e */ /* 0x000fe200000000ff */
[----:B------:R-:W-:Y:S06]  /*adf0*/  BRA `(.L_x_16578) ;  /* 0x0000000c00507947 */ /* 0x000fec0003800000 */
.L_x_16579:
[----:B------:R-:W2:Y:S02]  /*ae00*/  LDG.E.U16 R2, desc[UR36][R2.64] ;  /* 0x0000002402027981 */ /* 0x000ea4000c1e1500 */
[----:B--2---:R-:W0:Y:S02]  /*ae10*/  I2F.S16 R0, R2 ;  /* 0x0000000200007306 */ /* 0x004e240000101400 */
[----:B0-----:R-:W-:Y:S01]  /*ae20*/  F2FP.F16.F32.PACK_AB R0, RZ, R0 ;  /* 0x00000000ff00723e */ /* 0x001fe200000000ff */
[----:B------:R-:W-:Y:S06]  /*ae30*/  BRA `(.L_x_16578) ;  /* 0x0000000c00407947 */ /* 0x000fec0003800000 */
.L_x_16574:
        /* <DEDUP_REMOVED lines=9> */
.L_x_16582:
[----:B------:R1:W5:Y:S01]  /*aed0*/  LDG.E.U16 R0, desc[UR36][R2.64] ;  /* 0x0000002402007981 */ /* 0x000362000c1e1500 */
[----:B------:R-:W-:Y:S05]  /*aee0*/  BRA `(.L_x_16578) ;  /* 0x0000000c00147947 */ /* 0x000fea0003800000 */
.L_x_16581:
        /* <DEDUP_REMOVED lines=9> */
.L_x_16584:
[----:B------:R0:W5:Y:S01]  /*af80*/  LDG.E.U16 R0, desc[UR36][R2.64] ;  /* 0x0000002402007981 */ /* 0x000162000c1e1500 */
[----:B------:R-:W-:Y:S05]  /*af90*/  BRA `(.L_x_16578) ;  /* 0x0000000800e87947 */ /* 0x000fea0003800000 */
.L_x_16583:
        /* <DEDUP_REMOVED lines=8> */
.L_x_16573:
        /* <DEDUP_REMOVED lines=13> */
.L_x_16587:
        /* <DEDUP_REMOVED lines=8> */
.L_x_16586:
        /* <DEDUP_REMOVED lines=28> */
.L_x_16589:
        /* <DEDUP_REMOVED lines=15> */
.L_x_16588:
[----:B------:R-:W2:Y:S02]  /*b420*/  LDG.E.U16 R0, desc[UR36][R2.64] ;  /* 0x0000002402007981 */ /* 0x000ea4000c1e1500 */
[----:B--2---:R-:W-:-:S05]  /*b430*/  IMAD.U32 R0, R0, 0x10000, RZ ;  /* 0x0001000000007824 */ /* 0x004fca00078e00ff */
[----:B------:R-:W-:Y:S01]  /*b440*/  F2FP.F16.F32.PACK_AB R0, RZ, R0 ;  /* 0x00000000ff00723e */ /* 0x000fe200000000ff */
[----:B------:R-:W-:Y:S06]  /*b450*/  BRA `(.L_x_16578) ;  /* 0x0000000400b87947 */ /* 0x000fec0003800000 */
.L_x_16585:
        /* <DEDUP_REMOVED lines=12> */
.L_x_16592:
        /* <DEDUP_REMOVED lines=21> */
.L_x_16596:
[----:B------:R-:W-:Y:S05]  /*b670*/  BSYNC B1 ;  /* 0x0000000000017941 */ /* 0x000fea0003800000 */
.L_x_16595:
[----:B------:R-:W-:Y:S01]  /*b680*/  LEA R3, R0, 0x3b800000, 0x17 ;  /* 0x3b80000000037811 */ /* 0x000fe200078eb8ff */
[----:B------:R-:W-:-:S05]  /*b690*/  IMAD.SHL.U32 R0, R2, 0x100000, RZ ;  /* 0x0010000002007824 */ /* 0x000fca00078e00ff */
[----:B------:R-:W-:-:S07]  /*b6a0*/  LOP3.LUT R0, R3, R0, R4, 0xfe, !PT ;  /* 0x0000000003007212 */ /* 0x000fce00078efe04 */
.L_x_16594:
[----:B------:R-:W-:Y:S05]  /*b6b0*/  BSYNC B0 ;  /* 0x0000000000007941 */ /* 0x000fea0003800000 */
.L_x_16593:
[----:B------:R-:W-:Y:S01]  /*b6c0*/  F2FP.F16.F32.PACK_AB R0, RZ, R0 ;  /* 0x00000000ff00723e */ /* 0x000fe200000000ff */
[----:B------:R-:W-:Y:S06]  /*b6d0*/  BRA `(.L_x_16578) ;  /* 0x0000000400187947 */ /* 0x000fec0003800000 */
.L_x_16591:
        /* <DEDUP_REMOVED lines=21> */
.L_x_16600:
[----:B------:R-:W-:Y:S05]  /*b830*/  BSYNC B1 ;  /* 0x0000000000017941 */ /* 0x000fea0003800000 */
.L_x_16599:
[----:B------:R-:W-:Y:S01]  /*b840*/  LEA R3, R0, 0x37800000, 0x17 ;  /* 0x3780000000037811 */ /* 0x000fe200078eb8ff */
[----:B------:R-:W-:-:S05]  /*b850*/  IMAD.SHL.U32 R0, R2, 0x200000, RZ ;  /* 0x0020000002007824 */ /* 0x000fca00078e00ff */
[----:B------:R-:W-:-:S07]  /*b860*/  LOP3.LUT R0, R3, R0, R4, 0xfe, !PT ;  /* 0x0000000003007212 */ /* 0x000fce00078efe04 */
.L_x_16598:
[----:B------:R-:W-:Y:S05]  /*b870*/  BSYNC B0 ;  /* 0x0000000000007941 */ /* 0x000fea0003800000 */
.L_x_16597:
[----:B------:R-:W-:Y:S01]  /*b880*/  F2FP.F16.F32.PACK_AB R0, RZ, R0 ;  /* 0x00000000ff00723e */ /* 0x000fe200000000ff */
[----:B------:R-:W-:Y:S06]  /*b890*/  BRA `(.L_x_16578) ;  /* 0x0000000000a87947 */ /* 0x000fec0003800000 */
.L_x_16590:
        /* <DEDUP_REMOVED lines=14> */
.L_x_16604:
[----:B------:R-:W-:Y:S05]  /*b980*/  BSYNC B0 ;  /* 0x0000000000007941 */ /* 0x000fea0003800000 */
.L_x_16603:
[----:B------:R-:W-:Y:S01]  /*b990*/  F2FP.F16.F32.PACK_AB R0, RZ, R0 ;  /* 0x00000000ff00723e */ /* 0x000fe200000000ff */
[----:B------:R-:W-:Y:S06]  /*b9a0*/  BRA `(.L_x_16578) ;  /* 0x0000000000647947 */ /* 0x000fec0003800000 */
.L_x_16577:
        /* <DEDUP_REMOVED lines=16> */
.L_x_16605:
[----:B------:R-:W-:Y:S01]  /*bab0*/  PRMT R0, RZ, 0x7610, R0 ;  /* 0x00007610ff007816 */ /* 0x000fe20000000000 */
[----:B------:R-:W-:Y:S06]  /*bac0*/  BRA `(.L_x_16578) ;  /* 0x00000000001c7947 */ /* 0x000fec0003800000 */
.L_x_16602:
[----:B------:R-:W2:Y:S02]  /*bad0*/  LDG.E.64 R2, desc[UR36][R2.64] ;  /* 0x0000002402027981 */ /* 0x000ea4000c1e1b00 */
[----:B--2---:R-:W0:Y:S02]  /*bae0*/  I2F.U64 R0, R2 ;  /* 0x0000000200007312 */ /* 0x004e240000301000 */
[----:B0-----:R-:W-:Y:S01]  /*baf0*/  F2FP.F16.F32.PACK_AB R0, RZ, R0 ;  /* 0x00000000ff00723e */ /* 0x001fe200000000ff */
[----:B------:R-:W-:Y:S06]  /*bb00*/  BRA `(.L_x_16578) ;  /* 0x00000000000c7947 */ /* 0x000fec0003800000 */
.L_x_16601:
[----:B------:R-:W2:Y:S02]  /*bb10*/  LDG.E R2, desc[UR36][R2.64] ;  /* 0x0000002402027981 */ /* 0x000ea4000c1e1900 */
[----:B--2---:R-:W-:-:S04]  /*bb20*/  I2FP.F32.U32 R0, R2 ;  /* 0x0000000200007245 */ /* 0x004fc80000201000 */
[----:B------:R-:W-:-:S07]  /*bb30*/  F2FP.F16.F32.PACK_AB R0, RZ, R0 ;  /* 0x00000000ff00723e */ /* 0x000fce00000000ff */
.L_x_16578:
        /* <DEDUP_REMOVED lines=20> */
.L_x_16609:
[----:B------:R-:W-:-:S06]  /*bc80*/  HADD2.F32 R3, -RZ, R0.H0_H0 ;  /* 0x20000000ff037230 */ /* 0x000fcc0000004100 */
[----:B------:R-:W0:Y:S02]  /*bc90*/  F2I.S64.TRUNC R2, R3 ;  /* 0x0000000300027311 */ /* 0x000e24000020d900 */
[----:B0-----:R-:W-:Y:S01]  /*bca0*/  STG.E.U8 desc[UR36][R16.64], R2 ;  /* 0x0000000210007986 */ /* 0x001fe2000c101124 */
[----:B------:R-:W-:Y:S05]  /*bcb0*/  EXIT ;  /* 0x000000000000794d */ /* 0x000fea0003800000 */
.L_x_16608:
        /* <DEDUP_REMOVED lines=10> */
.L_x_16612:
[----:B------:R-:W-:-:S04]  /*bd60*/  HADD2.F32 R0, -RZ, R0.H0_H0 ;  /* 0x20000000ff007230 */ /* 0x000fc80000004100 */
[----:B------:R-:W0:Y:S02]  /*bd70*/  F2I.FTZ.TRUNC.NTZ R3, R0 ;  /* 0x0000000000037305 */ /* 0x000e24000021f100 */
[----:B0-----:R-:W-:Y:S01]  /*bd80*/  STG.E desc[UR36][R16.64], R3 ;  /* 0x0000000310007986 */ /* 0x001fe2000c101924 */
[----:B------:R-:W-:Y:S05]  /*bd90*/  EXIT ;  /* 0x000000000000794d */ /* 0x000fea0003800000 */
.L_x_16611:
[----:B------:R-:W-:-:S04]  /*bda0*/  HADD2.F32 R0, -RZ, R0.H0_H0 ;  /* 0x20000000ff007230 */ /* 0x000fc80000004100 */
[----:B------:R-:W0:Y:S02]  /*bdb0*/  F2I.FTZ.TRUNC.NTZ R3, R0 ;  /* 0x0000000000037305 */ /* 0x000e24000021f100 */
[----:B0-----:R-:W-:Y:S01]  /*bdc0*/  STG.E.U16 desc[UR36][R16.64], R3 ;  /* 0x0000000310007986 */ /* 0x001fe2000c101524 */
[----:B------:R-:W-:Y:S05]  /*bdd0*/  EXIT ;  /* 0x000000000000794d */ /* 0x000fea0003800000 */
.L_x_16607:
        /* <DEDUP_REMOVED lines=9> */
.L_x_16614:
[----:B------:R-:W-:Y:S01]  /*be70*/  STG.E.U16 desc[UR36][R16.64], R0 ;  /* 0x0000000010007986 */ /* 0x000fe2000c101524 */
[----:B------:R-:W-:Y:S05]  /*be80*/  EXIT ;  /* 0x000000000000794d */ /* 0x000fea0003800000 */
.L_x_16613:
        /* <DEDUP_REMOVED lines=10> */
.L_x_16616:
[----:B------:R-:W-:-:S05]  /*bf30*/  HADD2.F32 R0, -RZ, R0.H0_H0 ;  /* 0x20000000ff007230 */ /* 0x000fca0000004100 */
[----:B------:R-:W-:-:S04]  /*bf40*/  F2FP.F16.F32.PACK_AB R0, RZ, R0 ;  /* 0x00000000ff00723e */ /* 0x000fc800000000ff */
[----:B------:R-:W-:-:S05]  /*bf50*/  PRMT R0, R0, 0x5410, RZ ;  /* 0x0000541000007816 */ /* 0x000fca00000000ff */
[----:B------:R-:W-:Y:S01]  /*bf60*/  STG.E desc[UR36][R16.64], R0 ;  /* 0x0000000010007986 */ /* 0x000fe2000c101924 */
[----:B------:R-:W-:Y:S05]  /*bf70*/  EXIT ;  /* 0x000000000000794d */ /* 0x000fea0003800000 */
.L_x_16615:
[----:B------:R-:W-:-:S05]  /*bf80*/  HADD2.F32 R2, -RZ, R0.H0_H0 ;  /* 0x20000000ff027230 */ /* 0x000fca0000004100 */
[----:B------:R-:W-:-:S06]  /*bf90*/  FMUL.FTZ R2, R2, 1 ;  /* 0x3f80000002027820 */ /* 0x000fcc0000410000 */
[----:B------:R-:W0:Y:S02]  /*bfa0*/  F2F.F64.F32 R2, R2 ;  /* 0x0000000200027310 */ /* 0x000e240000201800 */
[----:B0-----:R-:W-:Y:S01]  /*bfb0*/  STG.E.64 desc[UR36][R16.64], R2 ;  /* 0x0000000210007986 */ /* 0x001fe2000c101b24 */
[----:B------:R-:W-:Y:S05]  /*bfc0*/  EXIT ;  /* 0x000000000000794d */ /* 0x000fea0003800000 */
.L_x_16606:
        /* <DEDUP_REMOVED lines=13> */
.L_x_16619:
[----:B------:R-:W-:Y:S01]  /*c0a0*/  HADD2.F32 R0, -RZ, R0.H0_H0 ;  /* 0x20000000ff007230 */ /* 0x000fe20000004100 */
[----:B------:R-:W-:-:S04]  /*c0b0*/  CS2R R6, SRZ ;  /* 0x0000000000067805 */ /* 0x000fc8000001ff00 */
[----:B------:R-:W-:-:S04]  /*c0c0*/  FMUL.FTZ R0, R0, 1 ;  /* 0x3f80000000007820 */ /* 0x000fc80000410000 */
[----:B------:R-:W0:Y:S02]  /*c0d0*/  F2F.F64.F32 R4, R0 ;  /* 0x0000000000047310 */ /* 0x000e240000201800 */
[----:B0-----:R-:W-:Y:S01]  /*c0e0*/  STG.E.128 desc[UR36][R16.64], R4 ;  /* 0x0000000410007986 */ /* 0x001fe2000c101d24 */
[----:B------:R-:W-:Y:S05]  /*c0f0*/  EXIT ;  /* 0x000000000000794d */ /* 0x000fea0003800000 */
.L_x_16618:
        /* <DEDUP_REMOVED lines=21> */
.L_x_16623:
[----:B------:R-:W-:Y:S05]  /*c250*/  BSYNC B0 ;  /* 0x0000000000007941 */ /* 0x000fea0003800000 */
.L_x_16622:
[----:B------:R-:W-:-:S05]  /*c260*/  LOP3.LUT R3, R0, R3, RZ, 0xfc, !PT ;  /* 0x0000000300037212 */ /* 0x000fca00078efcff */
[----:B------:R-:W-:Y:S01]  /*c270*/  STG.E.U8 desc[UR36][R16.64], R3 ;  /* 0x0000000310007986 */ /* 0x000fe2000c101124 */
[----:B------:R-:W-:Y:S05]  /*c280*/  EXIT ;  /* 0x000000000000794d */ /* 0x000fea0003800000 */
.L_x_16621:
        /* <DEDUP_REMOVED lines=13> */
.L_x_16625:
[----:B------:R-:W-:Y:S01]  /*c360*/  IMAD.MOV.U32 R0, RZ, RZ, 0x7f ;  /* 0x0000007fff007424 */ /* 0x000fe200078e00ff */
[----:B------:R-:W-:-:S04]  /*c370*/  ISETP.GT.U32.AND P0, PT, R2, 0x7f800000, PT ;  /* 0x7f8000000200780c */ /* 0x000fc80003f04070 */
[----:B------:R-:W-:-:S09]  /*c380*/  SEL R0, R0, 0x7c, P0 ;  /* 0x0000007c00007807 */ /* 0x000fd20000000000 */
.L_x_16626:
[----:B------:R-:W-:Y:S05]  /*c390*/  BSYNC B0 ;  /* 0x0000000000007941 */ /* 0x000fea0003800000 */
.L_x_16624:
[----:B------:R-:W-:-:S04]  /*c3a0*/  LOP3.LUT R2, R3, 0x80000000, RZ, 0xc0, !PT ;  /* 0x8000000003027812 */ /* 0x000fc800078ec0ff */
[----:B------:R-:W-:-:S04]  /*c3b0*/  SHF.R.U32.HI R3, RZ, 0x18, R2 ;  /* 0x00000018ff037819 */ /* 0x000fc80000011602 */
[----:B------:R-:W-:-:S05]  /*c3c0*/  LOP3.LUT R3, R0, R3, RZ, 0xfc, !PT ;  /* 0x0000000300037212 */ /* 0x000fca00078efcff */
[----:B------:R-:W-:Y:S01]  /*c3d0*/  STG.E.U8 desc[UR36][R16.64], R3 ;  /* 0x0000000310007986 */ /* 0x000fe2000c101124 */
[----:B------:R-:W-:Y:S05]  /*c3e0*/  EXIT ;  /* 0x000000000000794d */ /* 0x000fea0003800000 */
.L_x_16620:
[----:B------:R-:W-:-:S05]  /*c3f0*/  HADD2.F32 R0, -RZ, R0.H0_H0 ;  /* 0x20000000ff007230 */ /* 0x000fca0000004100 */
[----:B------:R-:W-:-:S05]  /*c400*/  F2FP.BF16.F32.PACK_AB R0, RZ, R0 ;  /* 0x00000000ff00723e */ /* 0x000fca00000010ff */
[----:B------:R-:W-:Y:S01]  /*c410*/  STG.E.U16 desc[UR36][R16.64], R0 ;  /* 0x0000000010007986 */ /* 0x000fe2000c101524 */
[----:B------:R-:W-:Y:S05]  /*c420*/  EXIT ;  /* 0x000000000000794d */ /* 0x000fea0003800000 */
.L_x_16617:
        /* <DEDUP_REMOVED lines=12> */
.L_x_16629:
        /* <DEDUP_REMOVED lines=17> */
.L_x_16632:
[----:B------:R-:W-:-:S04]  /*c600*/  LOP3.LUT R2, R3, 0x80000000, RZ, 0xc0, !PT ;  /* 0x8000000003027812 */ /* 0x000fc800078ec0ff */
[----:B------:R-:W-:-:S04]  /*c610*/  SHF.R.U32.HI R3, RZ, 0x18, R2 ;  /* 0x00000018ff037819 */ /* 0x000fc80000011602 */
[----:B------:R-:W-:-:S04]  /*c620*/  LOP3.LUT R0, R0, R3, RZ, 0xfc, !PT ;  /* 0x0000000300007212 */ /* 0x000fc800078efcff */
[----:B------:R-:W-:-:S07]  /*c630*/  PRMT R8, R0, 0x7610, R8 ;  /* 0x0000761000087816 */ /* 0x000fce0000000008 */
.L_x_16631:
[----:B------:R-:W-:Y:S05]  /*c640*/  BSYNC B0 ;  /* 0x0000000000007941 */ /* 0x000fea0003800000 */
.L_x_16630:
[----:B------:R-:W-:Y:S01]  /*c650*/  STG.E.U8 desc[UR36][R16.64], R8 ;  /* 0x0000000810007986 */ /* 0x000fe2000c101124 */
[----:B------:R-:W-:Y:S05]  /*c660*/  EXIT ;  /* 0x000000000000794d */ /* 0x000fea0003800000 */
.L_x_16628:
        /* <DEDUP_REMOVED lines=17> */
.L_x_16635:
[----:B------:R-:W-:-:S04]  /*c780*/  LOP3.LUT R2, R3, 0x80000000, RZ, 0xc0, !PT ;  /* 0x8000000003027812 */ /* 0x000fc800078ec0ff */
[----:B------:R-:W-:-:S04]  /*c790*/  SHF.R.U32.HI R3, RZ, 0x18, R2 ;  /* 0x00000018ff037819 */ /* 0x000fc80000011602 */
[----:B------:R-:W-:-:S04]  /*c7a0*/  LOP3.LUT R0, R0, R3, RZ, 0xfc, !PT ;  /* 0x0000000300007212 */ /* 0x000fc800078efcff */
[----:B------:R-:W-:-:S07]  /*c7b0*/  PRMT R8, R0, 0x7610, R8 ;  /* 0x0000761000087816 */ /* 0x000fce0000000008 */
.L_x_16634:
[----:B------:R-:W-:Y:S05]  /*c7c0*/  BSYNC B0 ;  /* 0x0000000000007941 */ /* 0x000fea0003800000 */
.L_x_16633:
[----:B------:R-:W-:Y:S01]  /*c7d0*/  STG.E.U8 desc[UR36][R16.64], R8 ;  /* 0x0000000810007986 */ /* 0x000fe2000c101124 */
[----:B------:R-:W-:Y:S05]  /*c7e0*/  EXIT ;  /* 0x000000000000794d */ /* 0x000fea0003800000 */
.L_x_16627:
        /* <DEDUP_REMOVED lines=22> */
.L_x_16610:
        /* <DEDUP_REMOVED lines=16> */
.L_x_16638:
[----:B------:R-:W-:Y:S05]  /*ca50*/  EXIT ;  /* 0x000000000000794d */ /* 0x000fea0003800000 */
.L_x_16637:
[----:B------:R-:W-:-:S06]  /*ca60*/  HADD2.F32 R2, -RZ, R0.H0_H0 ;  /* 0x20000000ff027230 */ /* 0x000fcc0000004100 */
[----:B------:R-:W0:Y:S02]  /*ca70*/  F2I.U64.TRUNC R2, R2 ;  /* 0x0000000200027311 */ /* 0x000e24000020d800 */
[----:B0-----:R-:W-:Y:S01]  /*ca80*/  STG.E.64 desc[UR36][R16.64], R2 ;  /* 0x0000000210007986 */ /* 0x001fe2000c101b24 */
[----:B------:R-:W-:Y:S05]  /*ca90*/  EXIT ;  /* 0x000000000000794d */ /* 0x000fea0003800000 */
.L_x_16636:
[----:B------:R-:W-:-:S04]  /*caa0*/  HADD2.F32 R0, -RZ, R0.H0_H0 ;  /* 0x20000000ff007230 */ /* 0x000fc80000004100 */
[----:B------:R-:W0:Y:S02]  /*cab0*/  F2I.FTZ.U32.TRUNC.NTZ R3, R0 ;  /* 0x0000000000037305 */ /* 0x000e24000021f000 */
[----:B0-----:R-:W-:Y:S01]  /*cac0*/  STG.E desc[UR36][R16.64], R3 ;  /* 0x0000000310007986 */ /* 0x001fe2000c101924 */
[----:B------:R-:W-:Y:S05]  /*cad0*/  EXIT ;  /* 0x000000000000794d */ /* 0x000fea0003800000 */
.L_x_16639:
        /* <DEDUP_REMOVED lines=10> */
.L_x_19451:


//--------------------- .text._ZN2at6native27unrolled_elementwise_kernelINS0_13BUnaryFunctorIN3c104HalfES4_S4_NS0_15binary_internal10MulFunctorIfEEEESt5arrayIPcLm2EELi4E23TrivialOffsetCalculatorILi1EjESD_NS0_6memory12LoadWithCastILi1EEENSE_13StoreWithCastILi1EEEEEviT_T0_T2_T3_T4_T5_ --------------------------
	.section	.text._ZN2at6native27unrolled_elementwise_kernelINS0_13BUnaryFunctorIN3c104HalfES4_S4_NS0_15binary_internal10MulFunctorIfEEEESt5arrayIPcLm2EELi4E23TrivialOffsetCalculatorILi1EjESD_NS0_6memory12LoadWithCastILi1EEENSE_13StoreWithCastILi1EEEEEviT_T0_T2_T3_T4_T5_,"ax",@progbits
	.align	128
        .global         _ZN2at6native27unrolled_elementwise_kernelINS0_13BUnaryFunctorIN3c104HalfES4_S4_NS0_15binary_internal10MulFunctorIfEEEESt5arrayIPcLm2EELi4E23TrivialOffsetCalculatorILi1EjESD_NS0_6memory12LoadWithCastILi1EEENSE_13StoreWithCastILi1EEEEEviT_T0_T2_T3_T4_T5_
        .type           _ZN2at6native27unrolled_elementwise_kernelINS0_13BUnaryFunctorIN3c104HalfES4_S4_NS0_15binary_internal10MulFunctorIfEEEESt5arrayIPcLm2EELi4E23TrivialOffsetCalculatorILi1EjESD_NS0_6memory12LoadWithCastILi1EEENSE_13StoreWithCastILi1EEEEEviT_T0_T2_T3_T4_T5_,@function
        .size           _ZN2at6native27unrolled_elementwise_kernelINS0_13BUnaryFunctorIN3c104HalfES4_S4_NS0_15binary_internal10MulFunctorIfEEEESt5arrayIPcLm2EELi4E23TrivialOffsetCalculatorILi1EjESD_NS0_6memory12LoadWithCastILi1EEENSE_13StoreWithCastILi1EEEEEviT_T0_T2_T3_T4_T5_,(.L_x_19452 - _ZN2at6native27unrolled_elementwise_kernelINS0_13BUnaryFunctorIN3c104HalfES4_S4_NS0_15binary_internal10MulFunctorIfEEEESt5arrayIPcLm2EELi4E23TrivialOffsetCalculatorILi1EjESD_NS0_6memory12LoadWithCastILi1EEENSE_13StoreWithCastILi1EEEEEviT_T0_T2_T3_T4_T5_)
        .other          _ZN2at6native27unrolled_elementwise_kernelINS0_13BUnaryFunctorIN3c104HalfES4_S4_NS0_15binary_internal10MulFunctorIfEEEESt5arrayIPcLm2EELi4E23TrivialOffsetCalculatorILi1EjESD_NS0_6memory12LoadWithCastILi1EEENSE_13StoreWithCastILi1EEEEEviT_T0_T2_T3_T4_T5_,@"STO_CUDA_ENTRY STV_DEFAULT"
_ZN2at6native27unrolled_elementwise_kernelINS0_13BUnaryFunctorIN3c104HalfES4_S4_NS0_15binary_internal10MulFunctorIfEEEESt5arrayIPcLm2EELi4E23TrivialOffsetCalculatorILi1EjESD_NS0_6memory12LoadWithCastILi1EEENSE_13StoreWithCastILi1EEEEEviT_T0_T2_T3_T4_T5_:
.text._ZN2at6native27unrolled_elementwise_kernelINS0_13BUnaryFunctorIN3c104HalfES4_S4_NS0_15binary_internal10MulFunctorIfEEEESt5arrayIPcLm2EELi4E23TrivialOffsetCalculatorILi1EjESD_NS0_6memory12LoadWithCastILi1EEENSE_13StoreWithCastILi1EEEEEviT_T0_T2_T3_T4_T5_:
        /* <DEDUP_REMOVED lines=34> */
.L_x_16645:
[----:B------:R-:W2:Y:S02]  /*0220*/  LDG.E.U8 R2, desc[UR36][R2.64] ;  /* 0x0000002402027981 */ /* 0x000ea4000c1e1100 */
[----:B--2---:R-:W-:-:S04]  /*0230*/  I2FP.F32.U32 R0, R2 ;  /* 0x0000000200007245 */ /* 0x004fc80000201000 */
[----:B------:R-:W-:-:S04]  /*0240*/  F2FP.F16.F32.PACK_AB R0, RZ, R0 ;  /* 0x00000000ff00723e */ /* 0x000fc800000000ff */
[----:B------:R-:W-:Y:S01]  /*0250*/  PRMT R22, R0, 0x7610, R22 ;  /* 0x0000761000167816 */ /* 0x000fe20000000016 */
[----:B------:R-:W-:Y:S06]  /*0260*/  BRA `(.L_x_16647) ;  /* 0x0000000c00c07947 */ /* 0x000fec0003800000 */
.L_x_16644:
        /* <DEDUP_REMOVED lines=11> */
.L_x_16649:
[----:B------:R-:W2:Y:S02]  /*0320*/  LDG.E R2, desc[UR36][R2.64] ;  /* 0x0000002402027981 */ /* 0x000ea4000c1e1900 */
[----:B--2---:R-:W-:-:S04]  /*0330*/  I2FP.F32.S32 R0, R2 ;  /* 0x0000000200007245 */ /* 0x004fc80000201400 */
[----:B------:R-:W-:-:S04]  /*0340*/  F2FP.F16.F32.PACK_AB R0, RZ, R0 ;  /* 0x00000000ff00723e */ /* 0x000fc800000000ff */
[----:B------:R-:W-:Y:S01]  /*0350*/  PRMT R22, R0, 0x7610, R22 ;  /* 0x0000761000167816 */ /* 0x000fe20000000016 */
[----:B------:R-:W-:Y:S06]  /*0360*/  BRA `(.L_x_16647) ;  /* 0x0000000c00807947 */ /* 0x000fec0003800000 */
.L_x_16648:
[----:B------:R-:W2:Y:S02]  /*0370*/  LDG.E.U16 R2, desc[UR36][R2.64] ;  /* 0x0000002402027981 */ /* 0x000ea4000c1e1500 */
[----:B--2---:R-:W0:Y:S02]  /*0380*/  I2F.S16 R0, R2 ;  /* 0x0000000200007306 */ /* 0x004e240000101400 */
[----:B0-----:R-:W-:-:S04]  /*0390*/  F2FP.F16.F32.PACK_AB R0, RZ, R0 ;  /* 0x00000000ff00723e */ /* 0x001fc800000000ff */
[----:B------:R-:W-:Y:S01]  /*03a0*/  PRMT R22, R0, 0x7610, R22 ;  /* 0x0000761000167816 */ /* 0x000fe20000000016 */
[----:B------:R-:W-:Y:S06]  /*03b0*/  BRA `(.L_x_16647) ;  /* 0x0000000c006c7947 */ /* 0x000fec0003800000 */
.L_x_16643:
        /* <DEDUP_REMOVED lines=9> */
.L_x_16651:
[----:B------:R1:W5:Y:S01]  /*0450*/  LDG.E.U16 R22, desc[UR36][R2.64] ;  /* 0x0000002402167981 */ /* 0x000362000c1e1500 */
[----:B------:R-:W-:Y:S05]  /*0460*/  BRA `(.L_x_16647) ;  /* 0x0000000c00407947 */ /* 0x000fea0003800000 */
.L_x_16650:
        /* <DEDUP_REMOVED lines=9> */
.L_x_16653:
[----:B------:R0:W5:Y:S01]  /*0500*/  LDG.E.U16 R22, desc[UR36][R2.64] ;  /* 0x0000002402167981 */ /* 0x000162000c1e1500 */
[----:B------:R-:W-:Y:S05]  /*0510*/  BRA `(.L_x_16647) ;  /* 0x0000000c00147947 */ /* 0x000fea0003800000 */
.L_x_16652:
        /* <DEDUP_REMOVED lines=9> */
.L_x_16642:
        /* <DEDUP_REMOVED lines=14> */
.L_x_16656:
        /* <DEDUP_REMOVED lines=9> */
.L_x_16655:
        /* <DEDUP_REMOVED lines=28> */
.L_x_16658:
        /* <DEDUP_REMOVED lines=16> */
.L_x_16657:
[----:B------:R-:W2:Y:S02]  /*09e0*/  LDG.E.U16 R0, desc[UR36][R2.64] ;  /* 0x0000002402007981 */ /* 0x000ea4000c1e1500 */
[----:B--2---:R-:W-:-:S05]  /*09f0*/  IMAD.U32 R0, R0, 0x10000, RZ ;  /* 0x0001000000007824 */ /* 0x004fca00078e00ff */
[----:B------:R-:W-:-:S04]  /*0a00*/  F2FP.F16.F32.PACK_AB R0, RZ, R0 ;  /* 0x00000000ff00723e */ /* 0x000fc800000000ff */
[----:B------:R-:W-:Y:S01]  /*0a10*/  PRMT R22, R0, 0x7610, R22 ;  /* 0x0000761000167816 */ /* 0x000fe20000000016 */
[----:B------:R-:W-:Y:S06]  /*0a20*/  BRA `(.L_x_16647) ;  /* 0x0000000400d07947 */ /* 0x000fec0003800000 */
.L_x_16654:
        /* <DEDUP_REMOVED lines=13> */
.L_x_16661:
        /* <DEDUP_REMOVED lines=21> */
.L_x_16665:
[----:B------:R-:W-:Y:S05]  /*0c50*/  BSYNC B1 ;  /* 0x0000000000017941 */ /* 0x000fea0003800000 */
.L_x_16664:
[----:B------:R-:W-:Y:S01]  /*0c60*/  LEA R3, R0, 0x3b800000, 0x17 ;  /* 0x3b80000000037811 */ /* 0x000fe200078eb8ff */
[----:B------:R-:W-:-:S05]  /*0c70*/  IMAD.SHL.U32 R0, R2, 0x100000, RZ ;  /* 0x0010000002007824 */ /* 0x000fca00078e00ff */
[----:B------:R-:W-:-:S07]  /*0c80*/  LOP3.LUT R0, R3, R0, R4, 0xfe, !PT ;  /* 0x0000000003007212 */ /* 0x000fce00078efe04 */
.L_x_16663:
[----:B------:R-:W-:Y:S05]  /*0c90*/  BSYNC B0 ;  /* 0x0000000000007941 */ /* 0x000fea0003800000 */
.L_x_16662:
[----:B------:R-:W-:-:S04]  /*0ca0*/  F2FP.F16.F32.PACK_AB R0, RZ, R0 ;  /* 0x00000000ff00723e */ /* 0x000fc800000000ff */
[----:B------:R-:W-:Y:S01]  /*0cb0*/  PRMT R22, R0, 0x7610, R22 ;  /* 0x0000761000167816 */ /* 0x000fe20000000016 */
[----:B------:R-:W-:Y:S06]  /*0cc0*/  BRA `(.L_x_16647) ;  /* 0x0000000400287947 */ /* 0x000fec0003800000 */
.L_x_16660:
        /* <DEDUP_REMOVED lines=21> */
.L_x_16669:
[----:B------:R-:W-:Y:S05]  /*0e20*/  BSYNC B1 ;  /* 0x0000000000017941 */ /* 0x000fea0003800000 */
.L_x_16668:
[----:B------:R-:W-:Y:S01]  /*0e30*/  LEA R3, R0, 0x37800000, 0x17 ;  /* 0x3780000000037811 */ /* 0x000fe200078eb8ff */
[----:B------:R-:W-:-:S05]  /*0e40*/  IMAD.SHL.U32 R0, R2, 0x200000, RZ ;  /* 0x0020000002007824 */ /* 0x000fca00078e00ff */
[----:B------:R-:W-:-:S07]  /*0e50*/  LOP3.LUT R0, R3, R0, R4, 0xfe, !PT ;  /* 0x0000000003007212 */ /* 0x000fce00078efe04 */
.L_x_16667:
[----:B------:R-:W-:Y:S05]  /*0e60*/  BSYNC B0 ;  /* 0x0000000000007941 */ /* 0x000fea0003800000 */
.L_x_16666:
[----:B------:R-:W-:-:S04]  /*0e70*/  F2FP.F16.F32.PACK_AB R0, RZ, R0 ;  /* 0x00000000ff00723e */ /* 0x000fc800000000ff */
[----:B------:R-:W-:Y:S01]  /*0e80*/  PRMT R22, R0, 0x7610, R22 ;  /* 0x0000761000167816 */ /* 0x000fe20000000016 */
[----:B------:R-:W-:Y:S06]  /*0e90*/  BRA `(.L_x_16647) ;  /* 0x0000000000b47947 */ /* 0x000fec0003800000 */
.L_x_16659:
        /* <DEDUP_REMOVED lines=14> */
.L_x_16673:
[----:B------:R-:W-:Y:S05]  /*0f80*/  BSYNC B0 ;  /* 0x0000000000007941 */ /* 0x000fea0003800000 */
.L_x_16672:
[----:B------:R-:W-:-:S04]  /*0f90*/  F2FP.F16.F32.PACK_AB R0, RZ, R0 ;  /* 0x00000000ff00723e */ /* 0x000fc800000000ff */
[----:B------:R-:W-:Y:S01]  /*0fa0*/  PRMT R22, R0, 0x7610, R22 ;  /* 0x0000761000167816 */ /* 0x000fe20000000016 */
[----:B------:R-:W-:Y:S06]  /*0fb0*/  BRA `(.L_x_16647) ;  /* 0x00000000006c7947 */ /* 0x000fec0003800000 */
.L_x_16646:
        /* <DEDUP_REMOVED lines=16> */
.L_x_16674:
[----:B------:R-:W-:Y:S01]  /*10c0*/  PRMT R22, RZ, 0x7610, R22 ;  /* 0x00007610ff167816 */ /* 0x000fe20000000016 */
[----:B------:R-:W-:Y:S06]  /*10d0*/  BRA `(.L_x_16647) ;  /* 0x0000000000247947 */ /* 0x000fec0003800000 */
.L_x_16671:
[----:B------:R-:W2:Y:S02]  /*10e0*/  LDG.E.64 R2, desc[UR36][R2.64] ;  /* 0x0000002402027981 */ /* 0x000ea4000c1e1b00 */
[----:B--2---:R-:W0:Y:S02]  /*10f0*/  I2F.U64 R0, R2 ;  /* 0x0000000200007312 */ /* 0x004e240000301000 */
[----:B0-----:R-:W-:-:S04]  /*1100*/  F2FP.F16.F32.PACK_AB R0, RZ, R0 ;  /* 0x00000000ff00723e */ /* 0x001fc800000000ff */
[----:B------:R-:W-:Y:S01]  /*1110*/  PRMT R22, R0, 0x7610, R22 ;  /* 0x0000761000167816 */ /* 0x000fe20000000016 */
[----:B------:R-:W-:Y:S06]  /*1120*/  BRA `(.L_x_16647) ;  /* 0x0000000000107947 */ /* 0x000fec0003800000 */
.L_x_16670:
[----:B------:R-:W2:Y:S02]  /*1130*/  LDG.E R2, desc[UR36][R2.64] ;  /* 0x0000002402027981 */ /* 0x000ea4000c1e1900 */
[----:B--2---:R-:W-:-:S04]  /*1140*/  I2FP.F32.U32 R0, R2 ;  /* 0x0000000200007245 */ /* 0x004fc80000201000 */
[----:B------:R-:W-:-:S04]  /*1150*/  F2FP.F16.F32.PACK_AB R0, RZ, R0 ;  /* 0x00000000ff00723e */ /* 0x000fc800000000ff */
[----:B------:R-:W-:-:S07]  /*1160*/  PRMT R22, R0, 0x7610, R22 ;  /* 0x0000761000167816 */ /* 0x000fce0000000016 */
.L_x_16647:
[----:B------:R-:W2:Y:S02]  /*1170*/  S2R R19, SR_TID.X ;  /* 0x0000000000137919 */ /* 0x000ea40000002100 */
[----:B--2---:R-:W-:-:S07]  /*1180*/  VIADD R19, R19, 0x80 ;  /* 0x0000008013137836 */ /* 0x004fce0000000000 */
.L_x_16641:
[----:B------:R-:W-:Y:S05]  /*1190*/  BSYNC B6 ;  /* 0x0000000000067941 */ /* 0x000fea0003800000 */
.L_x_16640:
        /* <DEDUP_REMOVED lines=26> */
.L_x_16680:
[----:B------:R-:W2:Y:S02]  /*1340*/  LDG.E.U8 R2, desc[UR36][R2.64] ;  /* 0x0000002402027981 */ /* 0x000ea4000c1e1100 */
[----:B--2---:R-:W-:-:S04]  /*1350*/  I2FP.F32.U32 R0, R2 ;  /* 0x0000000200007245 */ /* 0x004fc80000201000 */
[----:B------:R-:W-:-:S04]  /*1360*/  F2FP.F16.F32.PACK_AB R0, RZ, R0 ;  /* 0x00000000ff00723e */ /* 0x000fc800000000ff */
[----:B------:R-:W-:Y:S01]  /*1370*/  PRMT R23, R0, 0x7610, R23 ;  /* 0x0000761000177816 */ /* 0x000fe20000000017 */
[----:B------:R-:W-:Y:S06]  /*1380*/  BRA `(.L_x_16682) ;  /* 0x0000000c00bc7947 */ /* 0x000fec0003800000 */
.L_x_16679:
        /* <DEDUP_REMOVED lines=11> */
.L_x_16684:
[----:B------:R-:W2:Y:S02]  /*1440*/  LDG.E R2, desc[UR36][R2.64] ;  /* 0x0000002402027981 */ /* 0x000ea4000c1e1900 */
[----:B--2---:R-:W-:-:S04]  /*1450*/  I2FP.F32.S32 R0, R2 ;  /* 0x0000000200007245 */ /* 0x004fc80000201400 */
[----:B------:R-:W-:-:S04]  /*1460*/  F2FP.F16.F32.PACK_AB R0, RZ, R0 ;  /* 0x00000000ff00723e */ /* 0x000fc800000000ff */
[----:B------:R-:W-:Y:S01]  /*1470*/  PRMT R23, R0, 0x7610, R23 ;  /* 0x0000761000177816 */ /* 0x000fe20000000017 */
[----:B------:R-:W-:Y:S06]  /*1480*/  BRA `(.L_x_16682) ;  /* 0x0000000c007c7947 */ /* 0x000fec0003800000 */
.L_x_16683:
[----:B------:R-:W2:Y:S02]  /*1490*/  LDG.E.U16 R2, desc[UR36][R2.64] ;  /* 0x0000002402027981 */ /* 0x000ea4000c1e1500 */
[----:B--2---:R-:W0:Y:S02]  /*14a0*/  I2F.S16 R0, R2 ;  /* 0x0000000200007306 */ /* 0x004e240000101400 */
[----:B0-----:R-:W-:-:S04]  /*14b0*/  F2FP.F16.F32.PACK_AB R0, RZ, R0 ;  /* 0x00000000ff00723e */ /* 0x001fc800000000ff */
[----:B------:R-:W-:Y:S01]  /*14c0*/  PRMT R23, R0, 0x7610, R23 ;  /* 0x0000761000177816 */ /* 0x000fe20000000017 */
[----:B------:R-:W-:Y:S06]  /*14d0*/  BRA `(.L_x_16682) ;  /* 0x0000000c00687947 */ /* 0x000fec0003800000 */
.L_x_16678:
        /* <DEDUP_REMOVED lines=9> */
.L_x_16686:
[----:B------:R0:W5:Y:S01]  /*1570*/  LDG.E.U16 R23, desc[UR36][R2.64] ;  /* 0x0000002402177981 */ /* 0x000162000c1e1500 */
[----:B------:R-:W-:Y:S05]  /*1580*/  BRA `(.L_x_16682) ;  /* 0x0000000c003c7947 */ /* 0x000fea0003800000 */
.L_x_16685:
        /* <DEDUP_REMOVED lines=9> */
.L_x_16688:
[----:B------:R1:W5:Y:S01]  /*1620*/  LDG.E.U16 R23, desc[UR36][R2.64] ;  /* 0x0000002402177981 */ /* 0x000362000c1e1500 */
[----:B------:R-:W-:Y:S05]  /*1630*/  BRA `(.L_x_16682) ;  /* 0x0000000c00107947 */ /* 0x000fea0003800000 */
.L_x_16687:
        /* <DEDUP_REMOVED lines=9> */
.L_x_16677:
        /* <DEDUP_REMOVED lines=14> */
.L_x_16691:
        /* <DEDUP_REMOVED lines=9> */
.L_x_16690:
        /* <DEDUP_REMOVED lines=28> */
.L_x_16693:
        /* <DEDUP_REMOVED lines=15> */
.L_x_16692:
[----:B------:R-:W2:Y:S02]  /*1af0*/  LDG.E.U16 R0, desc[UR36][R2.64] ;  /* 0x0000002402007981 */ /* 0x000ea4000c1e1500 */
[----:B--2---:R-:W-:-:S05]  /*1b00*/  IMAD.U32 R0, R0, 0x10000, RZ ;  /* 0x0001000000007824 */ /* 0x004fca00078e00ff */
[----:B------:R-:W-:-:S04]  /*1b10*/  F2FP.F16.F32.PACK_AB R0, RZ, R0 ;  /* 0x00000000ff00723e */ /* 0x000fc800000000ff */
[----:B------:R-:W-:Y:S01]  /*1b20*/  PRMT R23, R0, 0x7610, R23 ;  /* 0x0000761000177816 */ /* 0x000fe20000000017 */
[----:B------:R-:W-:Y:S06]  /*1b30*/  BRA `(.L_x_16682) ;  /* 0x0000000400d07947 */ /* 0x000fec0003800000 */
.L_x_16689:
        /* <DEDUP_REMOVED lines=13> */
.L_x_16696:
        /* <DEDUP_REMOVED lines=21> */
.L_x_16700:
[----:B------:R-:W-:Y:S05]  /*1d60*/  BSYNC B1 ;  /* 0x0000000000017941 */ /* 0x000fea0003800000 */
.L_x_16699:
[----:B------:R-:W-:Y:S01]  /*1d70*/  LEA R3, R0, 0x3b800000, 0x17 ;  /* 0x3b80000000037811 */ /* 0x000fe200078eb8ff */
[----:B------:R-:W-:-:S05]  /*1d80*/  IMAD.SHL.U32 R0, R2, 0x100000, RZ ;  /* 0x0010000002007824 */ /* 0x000fca00078e00ff */
[----:B------:R-:W-:-:S07]  /*1d90*/  LOP3.LUT R0, R3, R0, R4, 0xfe, !PT ;  /* 0x0000000003007212 */ /* 0x000fce00078efe04 */
.L_x_16698:
[----:B------:R-:W-:Y:S05]  /*1da0*/  BSYNC B0 ;  /* 0x0000000000007941 */ /* 0x000fea0003800000 */
.L_x_16697:
[----:B------:R-:W-:-:S04]  /*1db0*/  F2FP.F16.F32.PACK_AB R0, RZ, R0 ;  /* 0x00000000ff00723e */ /* 0x000fc800000000ff */
[----:B------:R-:W-:Y:S01]  /*1dc0*/  PRMT R23, R0, 0x7610, R23 ;  /* 0x0000761000177816 */ /* 0x000fe20000000017 */
[----:B------:R-:W-:Y:S06]  /*1dd0*/  BRA `(.L_x_16682) ;  /* 0x0000000400287947 */ /* 0x000fec0003800000 */
.L_x_16695:
        /* <DEDUP_REMOVED lines=21> */
.L_x_16704:
[----:B------:R-:W-:Y:S05]  /*1f30*/  BSYNC B1 ;  /* 0x0000000000017941 */ /* 0x000fea0003800000 */
.L_x_16703:
[----:B------:R-:W-:Y:S01]  /*1f40*/  LEA R3, R0, 0x37800000, 0x17 ;  /* 0x3780000000037811 */ /* 0x000fe200078eb8ff */
[----:B------:R-:W-:-:S05]  /*1f50*/  IMAD.SHL.U32 R0, R2, 0x200000, RZ ;  /* 0x0020000002007824 */ /* 0x000fca00078e00ff */
[----:B------:R-:W-:-:S07]  /*1f60*/  LOP3.LUT R0, R3, R0, R4, 0xfe, !PT ;  /* 0x0000000003007212 */ /* 0x000fce00078efe04 */
.L_x_16702:
[----:B------:R-:W-:Y:S05]  /*1f70*/  BSYNC B0 ;  /* 0x0000000000007941 */ /* 0x000fea0003800000 */
.L_x_16701:
[----:B------:R-:W-:-:S04]  /*1f80*/  F2FP.F16.F32.PACK_AB R0, RZ, R0 ;  /* 0x00000000ff00723e */ /* 0x000fc800000000ff */
[----:B------:R-:W-:Y:S01]  /*1f90*/  PRMT R23, R0, 0x7610, R23 ;  /* 0x0000761000177816 */ /* 0x000fe20000000017 */
[----:B------:R-:W-:Y:S06]  /*1fa0*/  BRA `(.L_x_16682) ;  /* 0x0000000000b47947 */ /* 0x000fec0003800000 */
.L_x_16694:
        /* <DEDUP_REMOVED lines=14> */
.L_x_16708:
[----:B------:R-:W-:Y:S05]  /*2090*/  BSYNC B0 ;  /* 0x0000000000007941 */ /* 0x000fea0003800000 */
.L_x_16707:
[----:B------:R-:W-:-:S04]  /*20a0*/  F2FP.F16.F32.PACK_AB R0, RZ, R0 ;  /* 0x00000000ff00723e */ /* 0x000fc800000000ff */
[----:B------:R-:W-:Y:S01]  /*20b0*/  PRMT R23, R0, 0x7610, R23 ;  /* 0x0000761000177816 */ /* 0x000fe20000000017 */
[----:B------:R-:W-:Y:S06]  /*20c0*/  BRA `(.L_x_16682) ;  /* 0x00000000006c7947 */ /* 0x000fec0003800000 */
.L_x_16681:
        /* <DEDUP_REMOVED lines=16> */
.L_x_16709:
[----:B------:R-:W-:Y:S01]  /*21d0*/  PRMT R23, RZ, 0x7610, R23 ;  /* 0x00007610ff177816 */ /* 0x000fe20000000017 */
[----:B------:R-:W-:Y:S06]  /*21e0*/  BRA `(.L_x_16682) ;  /* 0x0000000000247947 */ /* 0x000fec0003800000 */
.L_x_16706:
[----:B------:R-:W2:Y:S02]  /*21f0*/  LDG.E.64 R2, desc[UR36][R2.64] ;  /* 0x0000002402027981 */ /* 0x000ea4000c1e1b00 */
[----:B--2---:R-:W0:Y:S02]  /*2200*/  I2F.U64 R0, R2 ;  /* 0x0000000200007312 */ /* 0x004e240000301000 */
[----:B0-----:R-:W-:-:S04]  /*2210*/  F2FP.F16.F32.PACK_AB R0, RZ, R0 ;  /* 0x00000000ff00723e */ /* 0x001fc800000000ff */
[----:B------:R-:W-:Y:S01]  /*2220*/  PRMT R23, R0, 0x7610, R23 ;  /* 0x0000761000177816 */ /* 0x000fe20000000017 */
[----:B------:R-:W-:Y:S06]  /*2230*/  BRA `(.L_x_16682) ;  /* 0x0000000000107947 */ /* 0x000fec0003800000 */
.L_x_16705:
[----:B------:R-:W2:Y:S02]  /*2240*/  LDG.E R2, desc[UR36][R2.64] ;  /* 0x0000002402027981 */ /* 0x000ea4000c1e1900 */
[----:B--2---:R-:W-:-:S04]  /*2250*/  I2FP.F32.U32 R0, R2 ;  /* 0x0000000200007245 */ /* 0x004fc80000201000 */
[----:B------:R-:W-:-:S04]  /*2260*/  F2FP.F16.F32.PACK_AB R0, RZ, R0 ;  /* 0x00000000ff00723e */ /* 0x000fc800000000ff */
[----:B------:R-:W-:-:S07]  /*2270*/  PRMT R23, R0, 0x7610, R23 ;  /* 0x0000761000177816 */ /* 0x000fce0000000017 */
.L_x_16682:
[----:B------:R-:W-:-:S07]  /*2280*/  VIADD R19, R19, 0x80 ;  /* 0x0000008013137836 */ /* 0x000fce0000000000 */
.L_x_16676:
[----:B------:R-:W-:Y:S05]  /*2290*/  BSYNC B6 ;  /* 0x0000000000067941 */ /* 0x000fea0003800000 */
.L_x_16675:
        /* <DEDUP_REMOVED lines=28> */
.L_x_16715:
[----:B------:R-:W2:Y:S02]  /*2460*/  LDG.E.U8 R2, desc[UR36][R2.64] ;  /* 0x0000002402027981 */ /* 0x000ea4000c1e1100 */
[----:B--2---:R-:W-:-:S04]  /*2470*/  I2FP.F32.U32 R0, R2 ;  /* 0x0000000200007245 */ /* 0x004fc80000201000 */
[----:B------:R-:W-:-:S04]  /*2480*/  F2FP.F16.F32.PACK_AB R0, RZ, R0 ;  /* 0x00000000ff00723e */ /* 0x000fc800000000ff */
[----:B------:R-:W-:Y:S01]  /*2490*/  PRMT R25, R0, 0x7610, R25 ;  /* 0x0000761000197816 */ /* 0x000fe20000000019 */
[----:B------:R-:W-:Y:S06]  /*24a0*/  BRA `(.L_x_16717) ;  /* 0x0000000c00bc7947 */ /* 0x000fec0003800000 */
.L_x_16714:
        /* <DEDUP_REMOVED lines=11> */
.L_x_16719:
[----:B------:R-:W2:Y:S02]  /*2560*/  LDG.E R2, desc[UR36][R2.64] ;  /* 0x0000002402027981 */ /* 0x000ea4000c1e1900 */
[----:B--2---:R-:W-:-:S04]  /*2570*/  I2FP.F32.S32 R0, R2 ;  /* 0x0000000200007245 */ /* 0x004fc80000201400 */
[----:B------:R-:W-:-:S04]  /*2580*/  F2FP.F16.F32.PACK_AB R0, RZ, R0 ;  /* 0x00000000ff00723e */ /* 0x000fc800000000ff */
[----:B------:R-:W-:Y:S01]  /*2590*/  PRMT R25, R0, 0x7610, R25 ;  /* 0x0000761000197816 */ /* 0x000fe20000000019 */
[----:B------:R-:W-:Y:S06]  /*25a0*/  BRA `(.L_x_16717) ;  /* 0x0000000c007c7947 */ /* 0x000fec0003800000 */
.L_x_16718:
[----:B------:R-:W2:Y:S02]  /*25b0*/  LDG.E.U16 R2, desc[UR36][R2.64] ;  /* 0x0000002402027981 */ /* 0x000ea4000c1e1500 */
[----:B--2---:R-:W0:Y:S02]  /*25c0*/  I2F.S16 R0, R2 ;  /* 0x0000000200007306 */ /* 0x004e240000101400 */
[----:B0-----:R-:W-:-:S04]  /*25d0*/  F2FP.F16.F32.PACK_AB R0, RZ, R0 ;  /* 0x00000000ff00723e */ /* 0x001fc800000000ff */
[----:B------:R-:W-:Y:S01]  /*25e0*/  PRMT R25, R0, 0x7610, R25 ;  /* 0x0000761000197816 */ /* 0x000fe20000000019 */
[----:B------:R-:W-:Y:S06]  /*25f0*/  BRA `(.L_x_16717) ;  /* 0x0000000c00687947 */ /* 0x000fec0003800000 */
.L_x_16713:
        /* <DEDUP_REMOVED lines=9> */
.L_x_16721:
[----:B------:R0:W5:Y:S01]  /*2690*/  LDG.E.U16 R25, desc[UR36][R2.64] ;  /* 0x0000002402197981 */ /* 0x000162000c1e1500 */
[----:B------:R-:W-:Y:S05]  /*26a0*/  BRA `(.L_x_16717) ;  /* 0x0000000c003c7947 */ /* 0x000fea0003800000 */
.L_x_16720:
        /* <DEDUP_REMOVED lines=9> */
.L_x_16723:
[----:B------:R1:W5:Y:S01]  /*2740*/  LDG.E.U16 R25, desc[UR36][R2.64] ;  /* 0x0000002402197981 */ /* 0x000362000c1e1500 */
[----:B------:R-:W-:Y:S05]  /*2750*/  BRA `(.L_x_16717) ;  /* 0x0000000c00107947 */ /* 0x000fea0003800000 */
.L_x_16722:
        /* <DEDUP_REMOVED lines=9> */
.L_x_16712:
        /* <DEDUP_REMOVED lines=14> */
.L_x_16726:
        /* <DEDUP_REMOVED lines=9> */
.L_x_16725:
        /* <DEDUP_REMOVED lines=28> */
.L_x_16728:
        /* <DEDUP_REMOVED lines=15> */
.L_x_16727:
[----:B------:R-:W2:Y:S02]  /*2c10*/  LDG.E.U16 R0, desc[UR36][R2.64] ;  /* 0x0000002402007981 */ /* 0x000ea4000c1e1500 */
[----:B--2---:R-:W-:-:S05]  /*2c20*/  IMAD.U32 R0, R0, 0x10000, RZ ;  /* 0x0001000000007824 */ /* 0x004fca00078e00ff */
[----:B------:R-:W-:-:S04]  /*2c30*/  F2FP.F16.F32.PACK_AB R0, RZ, R0 ;  /* 0x00000000ff00723e */ /* 0x000fc800000000ff */
[----:B------:R-:W-:Y:S01]  /*2c40*/  PRMT R25, R0, 0x7610, R25 ;  /* 0x0000761000197816 */ /* 0x000fe20000000019 */
[----:B------:R-:W-:Y:S06]  /*2c50*/  BRA `(.L_x_16717) ;  /* 0x0000000400d07947 */ /* 0x000fec0003800000 */
.L_x_16724:
        /* <DEDUP_REMOVED lines=13> */
.L_x_16731:
        /* <DEDUP_REMOVED lines=21> */
.L_x_16735:
[----:B------:R-:W-:Y:S05]  /*2e80*/  BSYNC B1 ;  /* 0x0000000000017941 */ /* 0x000fea0003800000 */
.L_x_16734:
[----:B------:R-:W-:Y:S01]  /*2e90*/  LEA R3, R0, 0x3b800000, 0x17 ;  /* 0x3b80000000037811 */ /* 0x000fe200078eb8ff */
[----:B------:R-:W-:-:S05]  /*2ea0*/  IMAD.SHL.U32 R0, R2, 0x100000, RZ ;  /* 0x0010000002007824 */ /* 0x000fca00078e00ff */
[----:B------:R-:W-:-:S07]  /*2eb0*/  LOP3.LUT R0, R3, R0, R4, 0xfe, !PT ;  /* 0x0000000003007212 */ /* 0x000fce00078efe04 */
.L_x_16733:
[----:B------:R-:W-:Y:S05]  /*2ec0*/  BSYNC B0 ;  /* 0x0000000000007941 */ /* 0x000fea0003800000 */
.L_x_16732:
[----:B------:R-:W-:-:S04]  /*2ed0*/  F2FP.F16.F32.PACK_AB R0, RZ, R0 ;  /* 0x00000000ff00723e */ /* 0x000fc800000000ff */
[----:B------:R-:W-:Y:S01]  /*2ee0*/  PRMT R25, R0, 0x7610, R25 ;  /* 0x0000761000197816 */ /* 0x000fe20000000019 */
[----:B------:R-:W-:Y:S06]  /*2ef0*/  BRA `(.L_x_16717) ;  /* 0x0000000400287947 */ /* 0x000fec0003800000 */
.L_x_16730:
        /* <DEDUP_REMOVED lines=21> */
.L_x_16739:
[----:B------:R-:W-:Y:S05]  /*3050*/  BSYNC B1 ;  /* 0x0000000000017941 */ /* 0x000fea0003800000 */
.L_x_16738:
[----:B------:R-:W-:Y:S01]  /*3060*/  LEA R3, R0, 0x37800000, 0x17 ;  /* 0x3780000000037811 */ /* 0x000fe200078eb8ff */
[----:B------:R-:W-:-:S05]  /*3070*/  IMAD.SHL.U32 R0, R2, 0x200000, RZ ;  /* 0x0020000002007824 */ /* 0x000fca00078e00ff */
[----:B------:R-:W-:-:S07]  /*3080*/  LOP3.LUT R0, R3, R0, R4, 0xfe, !PT ;  /* 0x0000000003007212 */ /* 0x000fce00078efe04 */
.L_x_16737:
[----:B------:R-:W-:Y:S05]  /*3090*/  BSYNC B0 ;  /* 0x0000000000007941 */ /* 0x000fea0003800000 */
.L_x_16736:
[----:B------:R-:W-:-:S04]  /*30a0*/  F2FP.F16.F32.PACK_AB R0, RZ, R0 ;  /* 0x00000000ff00723e */ /* 0x000fc800000000ff */
[----:B------:R-:W-:Y:S01]  /*30b0*/  PRMT R25, R0, 0x7610, R25 ;  /* 0x0000761000197816 */ /* 0x000fe20000000019 */
[----:B------:R-:W-:Y:S06]  /*30c0*/  BRA `(.L_x_16717) ;  /* 0x0000000000b47947 */ /* 0x000fec0003800000 */
.L_x_16729:
        /* <DEDUP_REMOVED lines=14> */
.L_x_16743:
[----:B------:R-:W-:Y:S05]  /*31b0*/  BSYNC B0 ;  /* 0x0000000000007941 */ /* 0x000fea0003800000 */
.L_x_16742:
[----:B------:R-:W-:-:S04]  /*31c0*/  F2FP.F16.F32.PACK_AB R0, RZ, R0 ;  /* 0x00000000ff00723e */ /* 0x000fc800000000ff */
[----:B------:R-:W-:Y:S01]  /*31d0*/  PRMT R25, R0, 0x7610, R25 ;  /* 0x0000761000197816 */ /* 0x000fe20000000019 */
[----:B------:R-:W-:Y:S06]  /*31e0*/  BRA `(.L_x_16717) ;  /* 0x00000000006c7947 */ /* 0x000fec0003800000 */
.L_x_16716:
        /* <DEDUP_REMOVED lines=16> */
.L_x_16744:
[----:B------:R-:W-:Y:S01]  /*32f0*/  PRMT R25, RZ, 0x7610, R25 ;  /* 0x00007610ff197816 */ /* 0x000fe20000000019 */
[----:B------:R-:W-:Y:S06]  /*3300*/  BRA `(.L_x_16717) ;  /* 0x0000000000247947 */ /* 0x000fec0003800000 */
.L_x_16741:
[----:B------:R-:W2:Y:S02]  /*3310*/  LDG.E.64 R2, desc[UR36][R2.64] ;  /* 0x0000002402027981 */ /* 0x000ea4000c1e1b00 */
[----:B--2---:R-:W0:Y:S02]  /*3320*/  I2F.U64 R0, R2 ;  /* 0x0000000200007312 */ /* 0x004e240000301000 */
[----:B0-----:R-:W-:-:S04]  /*3330*/  F2FP.F16.F32.PACK_AB R0, RZ, R0 ;  /* 0x00000000ff00723e */ /* 0x001fc800000000ff */
[----:B------:R-:W-:Y:S01]  /*3340*/  PRMT R25, R0, 0x7610, R25 ;  /* 0x0000761000197816 */ /* 0x000fe20000000019 */
[----:B------:R-:W-:Y:S06]  /*3350*/  BRA `(.L_x_16717) ;  /* 0x0000000000107947 */ /* 0x000fec0003800000 */
.L_x_16740:
[----:B------:R-:W2:Y:S02]  /*3360*/  LDG.E R2, desc[UR36][R2.64] ;  /* 0x0000002402027981 */ /* 0x000ea4000c1e1900 */
[----:B--2---:R-:W-:-:S04]  /*3370*/  I2FP.F32.U32 R0, R2 ;  /* 0x0000000200007245 */ /* 0x004fc80000201000 */
[----:B------:R-:W-:-:S04]  /*3380*/  F2FP.F16.F32.PACK_AB R0, RZ, R0 ;  /* 0x00000000ff00723e */ /* 0x000fc800000000ff */
[----:B------:R-:W-:-:S07]  /*3390*/  PRMT R25, R0, 0x7610, R25 ;  /* 0x0000761000197816 */ /* 0x000fce0000000019 */
.L_x_16717:
[----:B------:R-:W-:-:S07]  /*33a0*/  VIADD R19, R19, 0x80 ;  /* 0x0000008013137836 */ /* 0x000fce0000000000 */
.L_x_16711:
[----:B------:R-:W-:Y:S05]  /*33b0*/  BSYNC B6 ;  /* 0x0000000000067941 */ /* 0x000fea0003800000 */
.L_x_16710:
        /* <DEDUP_REMOVED lines=25> */
.L_x_16750:
[----:B------:R-:W2:Y:S02]  /*3550*/  LDG.E.U8 R2, desc[UR36][R2.64] ;  /* 0x0000002402027981 */ /* 0x000ea4000c1e1100 */
[----:B--2---:R-:W-:-:S04]  /*3560*/  I2FP.F32.U32 R0, R2 ;  /* 0x0000000200007245 */ /* 0x004fc80000201000 */
[----:B------:R-:W-:-:S04]  /*3570*/  F2FP.F16.F32.PACK_AB R0, RZ, R0 ;  /* 0x00000000ff00723e */ /* 0x000fc800000000ff */
[----:B------:R-:W-:Y:S01]  /*3580*/  PRMT R24, R0, 0x7610, R24 ;  /* 0x0000761000187816 */ /* 0x000fe20000000018 */
[----:B------:R-:W-:Y:S06]  /*3590*/  BRA `(.L_x_16746) ;  /* 0x0000000c00bc7947 */ /* 0x000fec0003800000 */
.L_x_16749:
        /* <DEDUP_REMOVED lines=11> */
.L_x_16753:
[----:B------:R-:W2:Y:S02]  /*3650*/  LDG.E R2, desc[UR36][R2.64] ;  /* 0x0000002402027981 */ /* 0x000ea4000c1e1900 */
[----:B--2---:R-:W-:-:S04]  /*3660*/  I2FP.F32.S32 R0, R2 ;  /* 0x0000000200007245 */ /* 0x004fc80000201400 */
[----:B------:R-:W-:-:S04]  /*3670*/  F2FP.F16.F32.PACK_AB R0, RZ, R0 ;  /* 0x00000000ff00723e */ /* 0x000fc800000000ff */
[----:B------:R-:W-:Y:S01]  /*3680*/  PRMT R24, R0, 0x7610, R24 ;  /* 0x0000761000187816 */ /* 0x000fe20000000018 */
[----:B------:R-:W-:Y:S06]  /*3690*/  BRA `(.L_x_16746) ;  /* 0x0000000c007c7947 */ /* 0x000fec0003800000 */
.L_x_16752:
[----:B------:R-:W2:Y:S02]  /*36a0*/  LDG.E.U16 R2, desc[UR36][R2.64] ;  /* 0x0000002402027981 */ /* 0x000ea4000c1e1500 */
[----:B--2---:R-:W0:Y:S02]  /*36b0*/  I2F.S16 R0, R2 ;  /* 0x0000000200007306 */ /* 0x004e240000101400 */
[----:B0-----:R-:W-:-:S04]  /*36c0*/  F2FP.F16.F32.PACK_AB R0, RZ, R0 ;  /* 0x00000000ff00723e */ /* 0x001fc800000000ff */
[----:B------:R-:W-:Y:S01]  /*36d0*/  PRMT R24, R0, 0x7610, R24 ;  /* 0x0000761000187816 */ /* 0x000fe20000000018 */
[----:B------:R-:W-:Y:S06]  /*36e0*/  BRA `(.L_x_16746) ;  /* 0x0000000c00687947 */ /* 0x000fec0003800000 */
.L_x_16748:
        /* <DEDUP_REMOVED lines=9> */
.L_x_16755:
[----:B------:R2:W5:Y:S01]  /*3780*/  LDG.E.U16 R24, desc[UR36][R2.64] ;  /* 0x0000002402187981 */ /* 0x000562000c1e1500 */
[----:B------:R-:W-:Y:S05]  /*3790*/  BRA `(.L_x_16746) ;  /* 0x0000000c003c7947 */ /* 0x000fea0003800000 */
.L_x_16754:
        /* <DEDUP_REMOVED lines=9> */
.L_x_16757:
[----:B------:R3:W5:Y:S01]  /*3830*/  LDG.E.U16 R24, desc[UR36][R2.64] ;  /* 0x0000002402187981 */ /* 0x000762000c1e1500 */
[----:B------:R-:W-:Y:S05]  /*3840*/  BRA `(.L_x_16746) ;  /* 0x0000000c00107947 */ /* 0x000fea0003800000 */
.L_x_16756:
        /* <DEDUP_REMOVED lines=9> */
.L_x_16747:
        /* <DEDUP_REMOVED lines=14> */
.L_x_16760:
        /* <DEDUP_REMOVED lines=9> */
.L_x_16759:
        /* <DEDUP_REMOVED lines=28> */
.L_x_16762:
        /* <DEDUP_REMOVED lines=15> */
.L_x_16761:
[----:B------:R-:W2:Y:S02]  /*3d00*/  LDG.E.U16 R0, desc[UR36][R2.64] ;  /* 0x0000002402007981 */ /* 0x000ea4000c1e1500 */
[----:B--2---:R-:W-:-:S05]  /*3d10*/  IMAD.U32 R0, R0, 0x10000, RZ ;  /* 0x0001000000007824 */ /* 0x004fca00078e00ff */
[----:B------:R-:W-:-:S04]  /*3d20*/  F2FP.F16.F32.PACK_AB R0, RZ, R0 ;  /* 0x00000000ff00723e */ /* 0x000fc800000000ff */
[----:B------:R-:W-:Y:S01]  /*3d30*/  PRMT R24, R0, 0x7610, R24 ;  /* 0x0000761000187816 */ /* 0x000fe20000000018 */
[----:B------:R-:W-:Y:S06]  /*3d40*/  BRA `(.L_x_16746) ;  /* 0x0000000400d07947 */ /* 0x000fec0003800000 */
.L_x_16758:
        /* <DEDUP_REMOVED lines=13> */
.L_x_16765:
        /* <DEDUP_REMOVED lines=21> */
.L_x_16769:
[----:B------:R-:W-:Y:S05]  /*3f70*/  BSYNC B1 ;  /* 0x0000000000017941 */ /* 0x000fea0003800000 */
.L_x_16768:
[----:B------:R-:W-:Y:S01]  /*3f80*/  LEA R3, R0, 0x3b800000, 0x17 ;  /* 0x3b80000000037811 */ /* 0x000fe200078eb8ff */
[----:B------:R-:W-:-:S05]  /*3f90*/  IMAD.SHL.U32 R0, R2, 0x100000, RZ ;  /* 0x0010000002007824 */ /* 0x000fca00078e00ff */
[----:B------:R-:W-:-:S07]  /*3fa0*/  LOP3.LUT R0, R3, R0, R4, 0xfe, !PT ;  /* 0x0000000003007212 */ /* 0x000fce00078efe04 */
.L_x_16767:
[----:B------:R-:W-:Y:S05]  /*3fb0*/  BSYNC B0 ;  /* 0x0000000000007941 */ /* 0x000fea0003800000 */
.L_x_16766:
[----:B------:R-:W-:-:S04]  /*3fc0*/  F2FP.F16.F32.PACK_AB R0, RZ, R0 ;  /* 0x00000000ff00723e */ /* 0x000fc800000000ff */
[----:B------:R-:W-:Y:S01]  /*3fd0*/  PRMT R24, R0, 0x7610, R24 ;  /* 0x0000761000187816 */ /* 0x000fe20000000018 */
[----:B------:R-:W-:Y:S06]  /*3fe0*/  BRA `(.L_x_16746) ;  /* 0x0000000400287947 */ /* 0x000fec0003800000 */
.L_x_16764:
        /* <DEDUP_REMOVED lines=21> */
.L_x_16773:
[----:B------:R-:W-:Y:S05]  /*4140*/  BSYNC B1 ;  /* 0x0000000000017941 */ /* 0x000fea0003800000 */
.L_x_16772:
[----:B------:R-:W-:Y:S01]  /*4150*/  LEA R3, R0, 0x37800000, 0x17 ;  /* 0x3780000000037811 */ /* 0x000fe200078eb8ff */
[----:B------:R-:W-:-:S05]  /*4160*/  IMAD.SHL.U32 R0, R2, 0x200000, RZ ;  /* 0x0020000002007824 */ /* 0x000fca00078e00ff */
[----:B------:R-:W-:-:S07]  /*4170*/  LOP3.LUT R0, R3, R0, R4, 0xfe, !PT ;  /* 0x0000000003007212 */ /* 0x000fce00078efe04 */
.L_x_16771:
[----:B------:R-:W-:Y:S05]  /*4180*/  BSYNC B0 ;  /* 0x0000000000007941 */ /* 0x000fea0003800000 */
.L_x_16770:
[----:B------:R-:W-:-:S04]  /*4190*/  F2FP.F16.F32.PACK_AB R0, RZ, R0 ;  /* 0x00000000ff00723e */ /* 0x000fc800000000ff */
[----:B------:R-:W-:Y:S01]  /*41a0*/  PRMT R24, R0, 0x7610, R24 ;  /* 0x0000761000187816 */ /* 0x000fe20000000018 */
[----:B------:R-:W-:Y:S06]  /*41b0*/  BRA `(.L_x_16746) ;  /* 0x0000000000b47947 */ /* 0x000fec0003800000 */
.L_x_16763:
        /* <DEDUP_REMOVED lines=14> */
.L_x_16777:
[----:B------:R-:W-:Y:S05]  /*42a0*/  BSYNC B0 ;  /* 0x0000000000007941 */ /* 0x000fea0003800000 */
.L_x_16776:
[----:B------:R-:W-:-:S04]  /*42b0*/  F2FP.F16.F32.PACK_AB R0, RZ, R0 ;  /* 0x00000000ff00723e */ /* 0x000fc800000000ff */
[----:B------:R-:W-:Y:S01]  /*42c0*/  PRMT R24, R0, 0x7610, R24 ;  /* 0x0000761000187816 */ /* 0x000fe20000000018 */
[----:B------:R-:W-:Y:S06]  /*42d0*/  BRA `(.L_x_16746) ;  /* 0x00000000006c7947 */ /* 0x000fec0003800000 */
.L_x_16751:
        /* <DEDUP_REMOVED lines=16> */
.L_x_16778:
[----:B------:R-:W-:Y:S01]  /*43e0*/  PRMT R24, RZ, 0x7610, R24 ;  /* 0x00007610ff187816 */ /* 0x000fe20000000018 */
[----:B------:R-:W-:Y:S06]  /*43f0*/  BRA `(.L_x_16746) ;  /* 0x0000000000247947 */ /* 0x000fec0003800000 */
.L_x_16775:
[----:B------:R-:W2:Y:S02]  /*4400*/  LDG.E.64 R2, desc[UR36][R2.64] ;  /* 0x0000002402027981 */ /* 0x000ea4000c1e1b00 */
[----:B--2---:R-:W0:Y:S02]  /*4410*/  I2F.U64 R0, R2 ;  /* 0x0000000200007312 */ /* 0x004e240000301000 */
[----:B0-----:R-:W-:-:S04]  /*4420*/  F2FP.F16.F32.PACK_AB R0, RZ, R0 ;  /* 0x00000000ff00723e */ /* 0x001fc800000000ff */
[----:B------:R-:W-:Y:S01]  /*4430*/  PRMT R24, R0, 0x7610, R24 ;  /* 0x0000761000187816 */ /* 0x000fe20000000018 */
[----:B------:R-:W-:Y:S06]  /*4440*/  BRA `(.L_x_16746) ;  /* 0x0000000000107947 */ /* 0x000fec0003800000 */
.L_x_16774:
[----:B------:R-:W2:Y:S02]  /*4450*/  LDG.E R2, desc[UR36][R2.64] ;  /* 0x0000002402027981 */ /* 0x000ea4000c1e1900 */
[----:B--2---:R-:W-:-:S04]  /*4460*/  I2FP.F32.U32 R0, R2 ;  /* 0x0000000200007245 */ /* 0x004fc80000201000 */
[----:B------:R-:W-:-:S04]  /*4470*/  F2FP.F16.F32.PACK_AB R0, RZ, R0 ;  /* 0x00000000ff00723e */ /* 0x000fc800000000ff */
[----:B------:R-:W-:-:S07]  /*4480*/  PRMT R24, R0, 0x7610, R24 ;  /* 0x0000761000187816 */ /* 0x000fce0000000018 */
.L_x_16746:
[----:B------:R-:W-:Y:S05]  /*4490*/  BSYNC B6 ;  /* 0x0000000000067941 */ /* 0x000fea0003800000 */
.L_x_16745:
        /* <DEDUP_REMOVED lines=10> */
[----:B------:R-:W0:Y:S01]  /*4540*/  @!P3 LDC R5, c[0x0][0x218] ;  /* 0x00008600ff05bb82 */ /* 0x000e220000000800 */
[----:B-----5:R-:W-:-:S03]  /*4550*/  @!P3 HADD2.F32 R2, -RZ, R22.H0_H0 ;  /* 0x20000016ff02b230 */ /* 0x020fc60000004100 */
[----:B------:R-:W-:Y:S02]  /*4560*/  @!P1 HADD2.F32 R25, -RZ, R25.H0_H0 ;  /* 0x20000019ff199230 */ /* 0x000fe40000004100 */
[----:B------:R-:W-:Y:S02]  /*4570*/  @!P2 HADD2.F32 R4, -RZ, R24.H0_H0 ;  /* 0x20000018ff04a230 */ /* 0x000fe40000004100 */
[----:B------:R-:W1:Y:S01]  /*4580*/  @!P1 LDC R8, c[0x0][0x218] ;  /* 0x00008600ff089b82 */ /* 0x000e620000000800 */
[----:B------:R-:W-:-:S07]  /*4590*/  @!P0 HADD2.F32 R3, -RZ, R23.H0_H0 ;  /* 0x20000017ff038230 */ /* 0x000fce0000004100 */
[----:B------:R-:W2:Y:S08]  /*45a0*/  @!P2 LDC R7, c[0x0][0x218] ;  /* 0x00008600ff07ab82 */ /* 0x000eb00000000800 */
[----:B------:R-:W3:Y:S01]  /*45b0*/  @!P0 LDC R6, c[0x0][0x218] ;  /* 0x00008600ff068b82 */ /* 0x000ee20000000800 */
[----:B0-----:R-:W-:-:S05]  /*45c0*/  @!P3 FMUL.FTZ R2, R2, R5 ;  /* 0x000000050202b220 */ /* 0x001fca0000410000 */
[----:B------:R-:W-:Y:S01]  /*45d0*/  @!P3 F2FP.F16.F32.PACK_AB R0, RZ, R2 ;  /* 0x00000002ff00b23e */ /* 0x000fe200000000ff */
[----:B-1----:R-:W-:-:S05]  /*45e0*/  @!P1 FMUL.FTZ R25, R25, R8 ;  /* 0x0000000819199220 */ /* 0x002fca0000410000 */
[----:B------:R-:W-:Y:S01]  /*45f0*/  @!P1 F2FP.F16.F32.PACK_AB R23, RZ, R25 ;  /* 0x00000019ff17923e */ /* 0x000fe200000000ff */
[----:B--2---:R-:W-:-:S05]  /*4600*/  @!P2 FMUL.FTZ R4, R4, R7 ;  /* 0x000000070404a220 */ /* 0x004fca0000410000 */
[----:B------:R-:W-:Y:S01]  /*4610*/  @!P2 F2FP.F16.F32.PACK_AB R22, RZ, R4 ;  /* 0x00000004ff16a23e */ /* 0x000fe200000000ff */
[----:B---3--:R-:W-:-:S05]  /*4620*/  @!P0 FMUL.FTZ R3, R3, R6 ;  /* 0x0000000603038220 */ /* 0x008fca0000410000 */
[----:B------:R-:W-:Y:S01]  /*4630*/  @!P0 F2FP.F16.F32.PACK_AB R24, RZ, R3 ;  /* 0x00000003ff18823e */ /* 0x000fe200000000ff */
[----:B----4-:R-:W-:Y:S06]  /*4640*/  @P3 BRA `(.L_x_16780) ;  /* 0x0000001000443947 */ /* 0x010fec0003800000 */
        /* <DEDUP_REMOVED lines=23> */
.L_x_16784:
[----:B------:R-:W-:Y:S02]  /*47c0*/  HADD2.F32 R5, -RZ, R0.H0_H0 ;  /* 0x20000000ff057230 */ /* 0x000fe40000004100 */
[----:B------:R-:W-:-:S04]  /*47d0*/  IMAD.MOV.U32 R19, RZ, RZ, R27 ;  /* 0x000000ffff137224 */ /* 0x000fc800078e001b */
[----:B------:R-:W0:Y:S02]  /*47e0*/  F2I.S64.TRUNC R4, R5 ;  /* 0x0000000500047311 */ /* 0x000e24000020d900 */
[----:B0-----:R0:W-:Y:S01]  /*47f0*/  STG.E.U8 desc[UR36][R2.64], R4 ;  /* 0x0000000402007986 */ /* 0x0011e2000c101124 */
[----:B------:R-:W-:Y:S05]  /*4800*/  BRA `(.L_x_16780) ;  /* 0x0000000c00d47947 */ /* 0x000fea0003800000 */
.L_x_16783:
        /* <DEDUP_REMOVED lines=11> */
.L_x_16787:
[----:B------:R-:W-:Y:S02]  /*48c0*/  HADD2.F32 R0, -RZ, R0.H0_H0 ;  /* 0x20000000ff007230 */ /* 0x000fe40000004100 */
[----:B------:R-:W-:Y:S02]  /*48d0*/  IMAD.MOV.U32 R19, RZ, RZ, R27 ;  /* 0x000000ffff137224 */ /* 0x000fe400078e001b */
[----:B------:R-:W0:Y:S02]  /*48e0*/  F2I.FTZ.TRUNC.NTZ R5, R0 ;  /* 0x0000000000057305 */ /* 0x000e24000021f100 */
[----:B0-----:R0:W-:Y:S01]  /*48f0*/  STG.E desc[UR36][R2.64], R5 ;  /* 0x0000000502007986 */ /* 0x0011e2000c101924 */
[----:B------:R-:W-:Y:S05]  /*4900*/  BRA `(.L_x_16780) ;  /* 0x0000000c00947947 */ /* 0x000fea0003800000 */
.L_x_16786:
[----:B------:R-:W-:Y:S02]  /*4910*/  HADD2.F32 R0, -RZ, R0.H0_H0 ;  /* 0x20000000ff007230 */ /* 0x000fe40000004100 */
[----:B------:R-:W-:Y:S02]  /*4920*/  IMAD.MOV.U32 R19, RZ, RZ, R27 ;  /* 0x000000ffff137224 */ /* 0x000fe400078e001b */
[----:B------:R-:W0:Y:S02]  /*4930*/  F2I.FTZ.TRUNC.NTZ R5, R0 ;  /* 0x0000000000057305 */ /* 0x000e24000021f100 */
[----:B0-----:R0:W-:Y:S01]  /*4940*/  STG.E.U16 desc[UR36][R2.64], R5 ;  /* 0x0000000502007986 */ /* 0x0011e2000c101524 */
[----:B------:R-:W-:Y:S05]  /*4950*/  BRA `(.L_x_16780) ;  /* 0x0000000c00807947 */ /* 0x000fea0003800000 */
.L_x_16782:
        /* <DEDUP_REMOVED lines=10> */
.L_x_16789:
[----:B------:R0:W-:Y:S01]  /*4a00*/  STG.E.U16 desc[UR36][R2.64], R0 ;  /* 0x0000000002007986 */ /* 0x0001e2000c101524 */
[----:B------:R-:W-:Y:S01]  /*4a10*/  IMAD.MOV.U32 R19, RZ, RZ, R27 ;  /* 0x000000ffff137224 */ /* 0x000fe200078e001b */
[----:B------:R-:W-:Y:S06]  /*4a20*/  BRA `(.L_x_16780) ;  /* 0x0000000c004c7947 */ /* 0x000fec0003800000 */
.L_x_16788:
        /* <DEDUP_REMOVED lines=11> */
.L_x_16791:
[----:B------:R-:W-:Y:S02]  /*4ae0*/  HADD2.F32 R0, -RZ, R0.H0_H0 ;  /* 0x20000000ff007230 */ /* 0x000fe40000004100 */
[----:B------:R-:W-:-:S03]  /*4af0*/  IMAD.MOV.U32 R19, RZ, RZ, R27 ;  /* 0x000000ffff137224 */ /* 0x000fc600078e001b */
[----:B------:R-:W-:-:S04]  /*4b00*/  F2FP.F16.F32.PACK_AB R0, RZ, R0 ;  /* 0x00000000ff00723e */ /* 0x000fc800000000ff */
[----:B------:R-:W-:-:S05]  /*4b10*/  PRMT R0, R0, 0x5410, RZ ;  /* 0x0000541000007816 */ /* 0x000fca00000000ff */
[----:B------:R0:W-:Y:S01]  /*4b20*/  STG.E desc[UR36][R2.64], R0 ;  /* 0x0000000002007986 */ /* 0x0001e2000c101924 */
[----:B------:R-:W-:Y:S05]  /*4b30*/  BRA `(.L_x_16780) ;  /* 0x0000000c00087947 */ /* 0x000fea0003800000 */
.L_x_16790:
[----:B------:R-:W-:Y:S02]  /*4b40*/  HADD2.F32 R4, -RZ, R0.H0_H0 ;  /* 0x20000000ff047230 */ /* 0x000fe40000004100 */
[----:B------:R-:W-:-:S03]  /*4b50*/  IMAD.MOV.U32 R19, RZ, RZ, R27 ;  /* 0x000000ffff137224 */ /* 0x000fc600078e001b */
[----:B------:R-:W-:-:S06]  /*4b60*/  FMUL.FTZ R4, R4, 1 ;  /* 0x3f80000004047820 */ /* 0x000fcc0000410000 */
[----:B------:R-:W0:Y:S02]  /*4b70*/  F2F.F64.F32 R4, R4 ;  /* 0x0000000400047310 */ /* 0x000e240000201800 */
[----:B0-----:R0:W-:Y:S01]  /*4b80*/  STG.E.64 desc[UR36][R2.64], R4 ;  /* 0x0000000402007986 */ /* 0x0011e2000c101b24 */
[----:B------:R-:W-:Y:S05]  /*4b90*/  BRA `(.L_x_16780) ;  /* 0x0000000800f07947 */ /* 0x000fea0003800000 */
.L_x_16781:
        /* <DEDUP_REMOVED lines=14> */
.L_x_16794:
[----:B------:R-:W-:Y:S01]  /*4c80*/  HADD2.F32 R0, -RZ, R0.H0_H0 ;  /* 0x20000000ff007230 */ /* 0x000fe20000004100 */
[----:B------:R-:W-:Y:S01]  /*4c90*/  CS2R R6, SRZ ;  /* 0x0000000000067805 */ /* 0x000fe2000001ff00 */
[----:B------:R-:W-:-:S03]  /*4ca0*/  IMAD.MOV.U32 R19, RZ, RZ, R27 ;  /* 0x000000ffff137224 */ /* 0x000fc600078e001b */
[----:B------:R-:W-:-:S04]  /*4cb0*/  FMUL.FTZ R0, R0, 1 ;  /* 0x3f80000000007820 */ /* 0x000fc80000410000 */
[----:B------:R-:W0:Y:S02]  /*4cc0*/  F2F.F64.F32 R4, R0 ;  /* 0x0000000000047310 */ /* 0x000e240000201800 */
[----:B0-----:R0:W-:Y:S01]  /*4cd0*/  STG.E.128 desc[UR36][R2.64], R4 ;  /* 0x0000000402007986 */ /* 0x0011e2000c101d24 */
[----:B------:R-:W-:Y:S05]  /*4ce0*/  BRA `(.L_x_16780) ;  /* 0x00000008009c7947 */ /* 0x000fea0003800000 */
.L_x_16793:
        /* <DEDUP_REMOVED lines=21> */
.L_x_16798:
[----:B------:R-:W-:Y:S05]  /*4e40*/  BSYNC B0 ;  /* 0x0000000000007941 */ /* 0x000fea0003800000 */
.L_x_16797:
[----:B------:R-:W-:Y:S01]  /*4e50*/  LOP3.LUT R5, R0, R5, RZ, 0xfc, !PT ;  /* 0x0000000500057212 */ /* 0x000fe200078efcff */
[----:B------:R-:W-:-:S04]  /*4e60*/  IMAD.MOV.U32 R19, RZ, RZ, R27 ;  /* 0x000000ffff137224 */ /* 0x000fc800078e001b */
[----:B------:R0:W-:Y:S01]  /*4e70*/  STG.E.U8 desc[UR36][R2.64], R5 ;  /* 0x0000000502007986 */ /* 0x0001e2000c101124 */
[----:B------:R-:W-:Y:S05]  /*4e80*/  BRA `(.L_x_16780) ;  /* 0x0000000800347947 */ /* 0x000fea0003800000 */
.L_x_16796:
        /* <DEDUP_REMOVED lines=13> */
.L_x_16800:
[----:B------:R-:W-:Y:S01]  /*4f60*/  IMAD.MOV.U32 R0, RZ, RZ, 0x7f ;  /* 0x0000007fff007424 */ /* 0x000fe200078e00ff */
[----:B------:R-:W-:-:S04]  /*4f70*/  ISETP.GT.U32.AND P0, PT, R4, 0x7f800000, PT ;  /* 0x7f8000000400780c */ /* 0x000fc80003f04070 */
[----:B------:R-:W-:-:S09]  /*4f80*/  SEL R0, R0, 0x7c, P0 ;  /* 0x0000007c00007807 */ /* 0x000fd20000000000 */
.L_x_16801:
[----:B------:R-:W-:Y:S05]  /*4f90*/  BSYNC B0 ;  /* 0x0000000000007941 */ /* 0x000fea0003800000 */
.L_x_16799:
[----:B------:R-:W-:Y:S01]  /*4fa0*/  LOP3.LUT R4, R5, 0x80000000, RZ, 0xc0, !PT ;  /* 0x8000000005047812 */ /* 0x000fe200078ec0ff */
[----:B------:R-:W-:-:S03]  /*4fb0*/  IMAD.MOV.U32 R19, RZ, RZ, R27 ;  /* 0x000000ffff137224 */ /* 0x000fc600078e001b */
[----:B------:R-:W-:-:S04]  /*4fc0*/  SHF.R.U32.HI R5, RZ, 0x18, R4 ;  /* 0x00000018ff057819 */ /* 0x000fc80000011604 */
[----:B------:R-:W-:-:S05]  /*4fd0*/  LOP3.LUT R5, R0, R5, RZ, 0xfc, !PT ;  /* 0x0000000500057212 */ /* 0x000fca00078efcff */
[----:B------:R0:W-:Y:S01]  /*4fe0*/  STG.E.U8 desc[UR36][R2.64], R5 ;  /* 0x0000000502007986 */ /* 0x0001e2000c101124 */
[----:B------:R-:W-:Y:S05]  /*4ff0*/  BRA `(.L_x_16780) ;  /* 0x0000000400d87947 */ /* 0x000fea0003800000 */
.L_x_16795:
[----:B------:R-:W-:Y:S02]  /*5000*/  HADD2.F32 R0, -RZ, R0.H0_H0 ;  /* 0x20000000ff007230 */ /* 0x000fe40000004100 */
[----:B------:R-:W-:-:S03]  /*5010*/  IMAD.MOV.U32 R19, RZ, RZ, R27 ;  /* 0x000000ffff137224 */ /* 0x000fc600078e001b */
[----:B------:R-:W-:-:S05]  /*5020*/  F2FP.BF16.F32.PACK_AB R0, RZ, R0 ;  /* 0x00000000ff00723e */ /* 0x000fca00000010ff */
[----:B------:R0:W-:Y:S01]  /*5030*/  STG.E.U16 desc[UR36][R2.64], R0 ;  /* 0x0000000002007986 */ /* 0x0001e2000c101524 */
[----:B------:R-:W-:Y:S05]  /*5040*/  BRA `(.L_x_16780) ;  /* 0x0000000400c47947 */ /* 0x000fea0003800000 */
.L_x_16792:
        /* <DEDUP_REMOVED lines=13> */
.L_x_16804:
        /* <DEDUP_REMOVED lines=17> */
.L_x_16807:
[----:B------:R-:W-:-:S04]  /*5230*/  LOP3.LUT R0, R7, 0x80000000, RZ, 0xc0, !PT ;  /* 0x8000000007007812 */ /* 0x000fc800078ec0ff */
[----:B------:R-:W-:-:S04]  /*5240*/  SHF.R.U32.HI R5, RZ, 0x18, R0 ;  /* 0x00000018ff057819 */ /* 0x000fc80000011600 */
[----:B------:R-:W-:-:S04]  /*5250*/  LOP3.LUT R4, R4, R5, RZ, 0xfc, !PT ;  /* 0x0000000504047212 */ /* 0x000fc800078efcff */
[----:B------:R-:W-:-:S07]  /*5260*/  PRMT R0, R4, 0x7610, R0 ;  /* 0x0000761004007816 */ /* 0x000fce0000000000 */
.L_x_16806:
[----:B------:R-:W-:Y:S05]  /*5270*/  BSYNC B0 ;  /* 0x0000000000007941 */ /* 0x000fea0003800000 */
.L_x_16805:
[----:B------:R3:W-:Y:S01]  /*5280*/  STG.E.U8 desc[UR36][R2.64], R0 ;  /* 0x0000000002007986 */ /* 0x0007e2000c101124 */
[----:B------:R-:W-:Y:S01]  /*5290*/  IMAD.MOV.U32 R19, RZ, RZ, R27 ;  /* 0x000000ffff137224 */ /* 0x000fe200078e001b */
[----:B------:R-:W-:Y:S06]  /*52a0*/  BRA `(.L_x_16780) ;  /* 0x00000004002c7947 */ /* 0x000fec0003800000 */
.L_x_16803:
        /* <DEDUP_REMOVED lines=17> */
.L_x_16810:
[----:B------:R-:W-:-:S04]  /*53c0*/  LOP3.LUT R0, R7, 0x80000000, RZ, 0xc0, !PT ;  /* 0x8000000007007812 */ /* 0x000fc800078ec0ff */
[----:B------:R-:W-:-:S04]  /*53d0*/  SHF.R.U32.HI R5, RZ, 0x18, R0 ;  /* 0x00000018ff057819 */ /* 0x000fc80000011600 */
[----:B------:R-:W-:-:S04]  /*53e0*/  LOP3.LUT R4, R4, R5, RZ, 0xfc, !PT ;  /* 0x0000000504047212 */ /* 0x000fc800078efcff */
[----:B------:R-:W-:-:S07]  /*53f0*/  PRMT R0, R4, 0x7610, R0 ;  /* 0x0000761004007816 */ /* 0x000fce0000000000 */
.L_x_16809:
[----:B------:R-:W-:Y:S05]  /*5400*/  BSYNC B0 ;  /* 0x0000000000007941 */ /* 0x000fea0003800000 */
.L_x_16808:
[----:B------:R0:W-:Y:S01]  /*5410*/  STG.E.U8 desc[UR36][R2.64], R0 ;  /* 0x0000000002007986 */ /* 0x0001e2000c101124 */
[----:B------:R-:W-:Y:S01]  /*5420*/  IMAD.MOV.U32 R19, RZ, RZ, R27 ;  /* 0x000000ffff137224 */ /* 0x000fe200078e001b */
[----:B------:R-:W-:Y:S06]  /*5430*/  BRA `(.L_x_16780) ;  /* 0x0000000000c87947 */ /* 0x000fec0003800000 */
.L_x_16802:
        /* <DEDUP_REMOVED lines=23> */
.L_x_16785:
        /* <DEDUP_REMOVED lines=16> */
.L_x_16813:
[----:B------:R-:W-:Y:S01]  /*56b0*/  IMAD.MOV.U32 R19, RZ, RZ, R27 ;  /* 0x000000ffff137224 */ /* 0x000fe200078e001b */
[----:B------:R-:W-:Y:S06]  /*56c0*/  BRA `(.L_x_16780) ;  /* 0x0000000000247947 */ /* 0x000fec0003800000 */
.L_x_16812:
[----:B------:R-:W-:Y:S02]  /*56d0*/  HADD2.F32 R4, -RZ, R0.H0_H0 ;  /* 0x20000000ff047230 */ /* 0x000fe40000004100 */
[----:B------:R-:W-:-:S04]  /*56e0*/  IMAD.MOV.U32 R19, RZ, RZ, R27 ;  /* 0x000000ffff137224 */ /* 0x000fc800078e001b */
[----:B------:R-:W0:Y:S02]  /*56f0*/  F2I.U64.TRUNC R4, R4 ;  /* 0x0000000400047311 */ /* 0x000e24000020d800 */
[----:B0-----:R2:W-:Y:S01]  /*5700*/  STG.E.64 desc[UR36][R2.64], R4 ;  /* 0x0000000402007986 */ /* 0x0015e2000c101b24 */
[----:B------:R-:W-:Y:S05]  /*5710*/  BRA `(.L_x_16780) ;  /* 0x0000000000107947 */ /* 0x000fea0003800000 */
.L_x_16811:
[----:B------:R-:W-:Y:S02]  /*5720*/  HADD2.F32 R0, -RZ, R0.H0_H0 ;  /* 0x20000000ff007230 */ /* 0x000fe40000004100 */
[----:B------:R-:W-:Y:S02]  /*5730*/  IMAD.MOV.U32 R19, RZ, RZ, R27 ;  /* 0x000000ffff137224 */ /* 0x000fe400078e001b */
[----:B------:R-:W0:Y:S02]  /*5740*/  F2I.FTZ.U32.TRUNC.NTZ R5, R0 ;  /* 0x0000000000057305 */ /* 0x000e24000021f000 */
[----:B0-----:R0:W-:Y:S03]  /*5750*/  STG.E desc[UR36][R2.64], R5 ;  /* 0x0000000502007986 */ /* 0x0011e6000c101924 */
.L_x_16780:
[----:B------:R-:W-:Y:S05]  /*5760*/  BSYNC B6 ;  /* 0x0000000000067941 */ /* 0x000fea0003800000 */
.L_x_16779:
        /* <DEDUP_REMOVED lines=25> */
.L_x_16819:
[----:B------:R-:W-:-:S06]  /*5900*/  HADD2.F32 R5, -RZ, R24.H0_H0 ;  /* 0x20000018ff057230 */ /* 0x000fcc0000004100 */
[----:B------:R-:W0:Y:S02]  /*5910*/  F2I.S64.TRUNC R4, R5 ;  /* 0x0000000500047311 */ /* 0x000e24000020d900 */
[----:B0-----:R0:W-:Y:S01]  /*5920*/  STG.E.U8 desc[UR36][R2.64], R4 ;  /* 0x0000000402007986 */ /* 0x0011e2000c101124 */
[----:B------:R-:W-:Y:S05]  /*5930*/  BRA `(.L_x_16821) ;  /* 0x0000000c00847947 */ /* 0x000fea0003800000 */
.L_x_16818:
        /* <DEDUP_REMOVED lines=10> */
.L_x_16823:
[----:B------:R-:W-:-:S04]  /*59e0*/  HADD2.F32 R24, -RZ, R24.H0_H0 ;  /* 0x20000018ff187230 */ /* 0x000fc80000004100 */
[----:B------:R-:W0:Y:S02]  /*59f0*/  F2I.FTZ.TRUNC.NTZ R5, R24 ;  /* 0x0000001800057305 */ /* 0x000e24000021f100 */
[----:B0-----:R0:W-:Y:S01]  /*5a00*/  STG.E desc[UR36][R2.64], R5 ;  /* 0x0000000502007986 */ /* 0x0011e2000c101924 */
[----:B------:R-:W-:Y:S05]  /*5a10*/  BRA `(.L_x_16821) ;  /* 0x0000000c004c7947 */ /* 0x000fea0003800000 */
.L_x_16822:
[----:B------:R-:W-:-:S04]  /*5a20*/  HADD2.F32 R24, -RZ, R24.H0_H0 ;  /* 0x20000018ff187230 */ /* 0x000fc80000004100 */
[----:B------:R-:W0:Y:S02]  /*5a30*/  F2I.FTZ.TRUNC.NTZ R5, R24 ;  /* 0x0000001800057305 */ /* 0x000e24000021f100 */
[----:B0-----:R0:W-:Y:S01]  /*5a40*/  STG.E.U16 desc[UR36][R2.64], R5 ;  /* 0x0000000502007986 */ /* 0x0011e2000c101524 */
[----:B------:R-:W-:Y:S05]  /*5a50*/  BRA `(.L_x_16821) ;  /* 0x0000000c003c7947 */ /* 0x000fea0003800000 */
.L_x_16817:
        /* <DEDUP_REMOVED lines=9> */
.L_x_16825:
[----:B------:R0:W-:Y:S01]  /*5af0*/  STG.E.U16 desc[UR36][R2.64], R24 ;  /* 0x0000001802007986 */ /* 0x0001e2000c101524 */
[----:B------:R-:W-:Y:S05]  /*5b00*/  BRA `(.L_x_16821) ;  /* 0x0000000c00107947 */ /* 0x000fea0003800000 */
.L_x_16824:
        /* <DEDUP_REMOVED lines=10> */
.L_x_16827:
[----:B------:R-:W-:-:S05]  /*5bb0*/  HADD2.F32 R0, -RZ, R24.H0_H0 ;  /* 0x20000018ff007230 */ /* 0x000fca0000004100 */
[----:B------:R-:W-:-:S04]  /*5bc0*/  F2FP.F16.F32.PACK_AB R0, RZ, R0 ;  /* 0x00000000ff00723e */ /* 0x000fc800000000ff */
[----:B------:R-:W-:-:S05]  /*5bd0*/  PRMT R0, R0, 0x5410, RZ ;  /* 0x0000541000007816 */ /* 0x000fca00000000ff */
[----:B------:R0:W-:Y:S01]  /*5be0*/  STG.E desc[UR36][R2.64], R0 ;  /* 0x0000000002007986 */ /* 0x0001e2000c101924 */
[----:B------:R-:W-:Y:S05]  /*5bf0*/  BRA `(.L_x_16821) ;  /* 0x0000000800d47947 */ /* 0x000fea0003800000 */
.L_x_16826:
[----:B------:R-:W-:-:S05]  /*5c00*/  HADD2.F32 R4, -RZ, R24.H0_H0 ;  /* 0x20000018ff047230 */ /* 0x000fca0000004100 */
[----:B------:R-:W-:-:S06]  /*5c10*/  FMUL.FTZ R4, R4, 1 ;  /* 0x3f80000004047820 */ /* 0x000fcc0000410000 */
[----:B------:R-:W0:Y:S02]  /*5c20*/  F2F.F64.F32 R4, R4 ;  /* 0x0000000400047310 */ /* 0x000e240000201800 */
[----:B0-----:R0:W-:Y:S01]  /*5c30*/  STG.E.64 desc[UR36][R2.64], R4 ;  /* 0x0000000402007986 */ /* 0x0011e2000c101b24 */
[----:B------:R-:W-:Y:S05]  /*5c40*/  BRA `(.L_x_16821) ;  /* 0x0000000800c07947 */ /* 0x000fea0003800000 */
.L_x_16816:
        /* <DEDUP_REMOVED lines=13> */
.L_x_16830:
[----:B------:R-:W-:Y:S01]  /*5d20*/  HADD2.F32 R24, -RZ, R24.H0_H0 ;  /* 0x20000018ff187230 */ /* 0x000fe20000004100 */
[----:B------:R-:W-:-:S04]  /*5d30*/  CS2R R6, SRZ ;  /* 0x0000000000067805 */ /* 0x000fc8000001ff00 */
[----:B------:R-:W-:-:S06]  /*5d40*/  FMUL.FTZ R4, R24, 1 ;  /* 0x3f80000018047820 */ /* 0x000fcc0000410000 */
[----:B------:R-:W0:Y:S02]  /*5d50*/  F2F.F64.F32 R4, R4 ;  /* 0x0000000400047310 */ /* 0x000e240000201800 */
[----:B0-----:R0:W-:Y:S01]  /*5d60*/  STG.E.128 desc[UR36][R2.64], R4 ;  /* 0x0000000402007986 */ /* 0x0011e2000c101d24 */
[----:B------:R-:W-:Y:S05]  /*5d70*/  BRA `(.L_x_16821) ;  /* 0x0000000800747947 */ /* 0x000fea0003800000 */
.L_x_16829:
        /* <DEDUP_REMOVED lines=21> */
.L_x_16834:
[----:B------:R-:W-:Y:S05]  /*5ed0*/  BSYNC B0 ;  /* 0x0000000000007941 */ /* 0x000fea0003800000 */
.L_x_16833:
[----:B------:R-:W-:-:S05]  /*5ee0*/  LOP3.LUT R5, R0, R5, RZ, 0xfc, !PT ;  /* 0x0000000500057212 */ /* 0x000fca00078efcff */
[----:B------:R0:W-:Y:S01]  /*5ef0*/  STG.E.U8 desc[UR36][R2.64], R5 ;  /* 0x0000000502007986 */ /* 0x0001e2000c101124 */
[----:B------:R-:W-:Y:S05]  /*5f00*/  BRA `(.L_x_16821) ;  /* 0x0000000800107947 */ /* 0x000fea0003800000 */
.L_x_16832:
        /* <DEDUP_REMOVED lines=13> */
.L_x_16836:
[----:B------:R-:W-:Y:S01]  /*5fe0*/  IMAD.MOV.U32 R0, RZ, RZ, 0x7f ;  /* 0x0000007fff007424 */ /* 0x000fe200078e00ff */
[----:B------:R-:W-:-:S04]  /*5ff0*/  ISETP.GT.U32.AND P0, PT, R4, 0x7f800000, PT ;  /* 0x7f8000000400780c */ /* 0x000fc80003f04070 */
[----:B------:R-:W-:-:S09]  /*6000*/  SEL R0, R0, 0x7c, P0 ;  /* 0x0000007c00007807 */ /* 0x000fd20000000000 */
.L_x_16837:
[----:B------:R-:W-:Y:S05]  /*6010*/  BSYNC B0 ;  /* 0x0000000000007941 */ /* 0x000fea0003800000 */
.L_x_16835:
[----:B------:R-:W-:-:S04]  /*6020*/  LOP3.LUT R4, R5, 0x80000000, RZ, 0xc0, !PT ;  /* 0x8000000005047812 */ /* 0x000fc800078ec0ff */
[----:B------:R-:W-:-:S04]  /*6030*/  SHF.R.U32.HI R5, RZ, 0x18, R4 ;  /* 0x00000018ff057819 */ /* 0x000fc80000011604 */
[----:B------:R-:W-:-:S05]  /*6040*/  LOP3.LUT R5, R0, R5, RZ, 0xfc, !PT ;  /* 0x0000000500057212 */ /* 0x000fca00078efcff */
[----:B------:R0:W-:Y:S01]  /*6050*/  STG.E.U8 desc[UR36][R2.64], R5 ;  /* 0x0000000502007986 */ /* 0x0001e2000c101124 */
[----:B------:R-:W-:Y:S05]  /*6060*/  BRA `(.L_x_16821) ;  /* 0x0000000400b87947 */ /* 0x000fea0003800000 */
.L_x_16831:
[----:B------:R-:W-:-:S05]  /*6070*/  HADD2.F32 R0, -RZ, R24.H0_H0 ;  /* 0x20000018ff007230 */ /* 0x000fca0000004100 */
[----:B------:R-:W-:-:S05]  /*6080*/  F2FP.BF16.F32.PACK_AB R0, RZ, R0 ;  /* 0x00000000ff00723e */ /* 0x000fca00000010ff */
[----:B------:R0:W-:Y:S01]  /*6090*/  STG.E.U16 desc[UR36][R2.64], R0 ;  /* 0x0000000002007986 */ /* 0x0001e2000c101524 */
[----:B------:R-:W-:Y:S05]  /*60a0*/  BRA `(.L_x_16821) ;  /* 0x0000000400a87947 */ /* 0x000fea0003800000 */
.L_x_16828:
        /* <DEDUP_REMOVED lines=12> */
.L_x_16840:
        /* <DEDUP_REMOVED lines=17> */
.L_x_16843:
[----:B------:R-:W-:-:S04]  /*6280*/  LOP3.LUT R0, R7, 0x80000000, RZ, 0xc0, !PT ;  /* 0x8000000007007812 */ /* 0x000fc800078ec0ff */
[----:B------:R-:W-:-:S04]  /*6290*/  SHF.R.U32.HI R5, RZ, 0x18, R0 ;  /* 0x00000018ff057819 */ /* 0x000fc80000011600 */
[----:B------:R-:W-:-:S04]  /*62a0*/  LOP3.LUT R4, R4, R5, RZ, 0xfc, !PT ;  /* 0x0000000504047212 */ /* 0x000fc800078efcff */
[----:B------:R-:W-:-:S07]  /*62b0*/  PRMT R0, R4, 0x7610, R0 ;  /* 0x0000761004007816 */ /* 0x000fce0000000000 */
.L_x_16842:
[----:B------:R-:W-:Y:S05]  /*62c0*/  BSYNC B0 ;  /* 0x0000000000007941 */ /* 0x000fea0003800000 */
.L_x_16841:
[----:B------:R3:W-:Y:S01]  /*62d0*/  STG.E.U8 desc[UR36][R2.64], R0 ;  /* 0x0000000002007986 */ /* 0x0007e2000c101124 */
[----:B------:R-:W-:Y:S05]  /*62e0*/  BRA `(.L_x_16821) ;  /* 0x0000000400187947 */ /* 0x000fea0003800000 */
.L_x_16839:
        /* <DEDUP_REMOVED lines=17> */
.L_x_16846:
[----:B------:R-:W-:-:S04]  /*6400*/  LOP3.LUT R0, R7, 0x80000000, RZ, 0xc0, !PT ;  /* 0x8000000007007812 */ /* 0x000fc800078ec0ff */
[----:B------:R-:W-:-:S04]  /*6410*/  SHF.R.U32.HI R5, RZ, 0x18, R0 ;  /* 0x00000018ff057819 */ /* 0x000fc80000011600 */
[----:B------:R-:W-:-:S04]  /*6420*/  LOP3.LUT R4, R4, R5, RZ, 0xfc, !PT ;  /* 0x0000000504047212 */ /* 0x000fc800078efcff */
[----:B------:R-:W-:-:S07]  /*6430*/  PRMT R0, R4, 0x7610, R0 ;  /* 0x0000761004007816 */ /* 0x000fce0000000000 */
.L_x_16845:
[----:B------:R-:W-:Y:S05]  /*6440*/  BSYNC B0 ;  /* 0x0000000000007941 */ /* 0x000fea0003800000 */
.L_x_16844:
[----:B------:R0:W-:Y:S01]  /*6450*/  STG.E.U8 desc[UR36][R2.64], R0 ;  /* 0x0000000002007986 */ /* 0x0001e2000c101124 */
[----:B------:R-:W-:Y:S05]  /*6460*/  BRA `(.L_x_16821) ;  /* 0x0000000000b87947 */ /* 0x000fea0003800000 */
.L_x_16838:
        /* <DEDUP_REMOVED lines=22> */
.L_x_16820:
        /* <DEDUP_REMOVED lines=16> */
.L_x_16849:
[----:B------:R-:W-:Y:S05]  /*66d0*/  BRA `(.L_x_16821) ;  /* 0x00000000001c7947 */ /* 0x000fea0003800000 */
.L_x_16848:
[----:B------:R-:W-:-:S06]  /*66e0*/  HADD2.F32 R4, -RZ, R24.H0_H0 ;  /* 0x20000018ff047230 */ /* 0x000fcc0000004100 */
[----:B------:R-:W0:Y:S02]  /*66f0*/  F2I.U64.TRUNC R4, R4 ;  /* 0x0000000400047311 */ /* 0x000e24000020d800 */
[----:B0-----:R2:W-:Y:S01]  /*6700*/  STG.E.64 desc[UR36][R2.64], R4 ;  /* 0x0000000402007986 */ /* 0x0015e2000c101b24 */
[----:B------:R-:W-:Y:S05]  /*6710*/  BRA `(.L_x_16821) ;  /* 0x00000000000c7947 */ /* 0x000fea0003800000 */
.L_x_16847:
[----:B------:R-:W-:-:S04]  /*6720*/  HADD2.F32 R24, -RZ, R24.H0_H0 ;  /* 0x20000018ff187230 */ /* 0x000fc80000004100 */
[----:B------:R-:W0:Y:S02]  /*6730*/  F2I.FTZ.U32.TRUNC.NTZ R5, R24 ;  /* 0x0000001800057305 */ /* 0x000e24000021f000 */
[----:B0-----:R0:W-:Y:S02]  /*6740*/  STG.E desc[UR36][R2.64], R5 ;  /* 0x0000000502007986 */ /* 0x0011e4000c101924 */
.L_x_16821:
        /* <DEDUP_REMOVED lines=25> */
.L_x_16853:
[----:B------:R-:W-:-:S06]  /*68e0*/  HADD2.F32 R5, -RZ, R23.H0_H0 ;  /* 0x20000017ff057230 */ /* 0x000fcc0000004100 */
[----:B------:R-:W0:Y:S02]  /*68f0*/  F2I.S64.TRUNC R4, R5 ;  /* 0x0000000500047311 */ /* 0x000e24000020d900 */
[----:B0-----:R3:W-:Y:S01]  /*6900*/  STG.E.U8 desc[UR36][R2.64], R4 ;  /* 0x0000000402007986 */ /* 0x0017e2000c101124 */
[----:B------:R-:W-:Y:S05]  /*6910*/  BRA `(.L_x_16855) ;  /* 0x0000000c00847947 */ /* 0x000fea0003800000 */
.L_x_16852:
        /* <DEDUP_REMOVED lines=10> */
.L_x_16857:
[----:B------:R-:W-:-:S06]  /*69c0*/  HADD2.F32 R23, -RZ, R23.H0_H0 ;  /* 0x20000017ff177230 */ /* 0x000fcc0000004100 */
[----:B------:R-:W0:Y:S02]  /*69d0*/  F2I.FTZ.TRUNC.NTZ R23, R23 ;  /* 0x0000001700177305 */ /* 0x000e24000021f100 */
[----:B0-----:R2:W-:Y:S01]  /*69e0*/  STG.E desc[UR36][R2.64], R23 ;  /* 0x0000001702007986 */ /* 0x0015e2000c101924 */
[----:B------:R-:W-:Y:S05]  /*69f0*/  BRA `(.L_x_16855) ;  /* 0x0000000c004c7947 */ /* 0x000fea0003800000 */
.L_x_16856:
[----:B------:R-:W-:-:S06]  /*6a00*/  HADD2.F32 R23, -RZ, R23.H0_H0 ;  /* 0x20000017ff177230 */ /* 0x000fcc0000004100 */
[----:B------:R-:W0:Y:S02]  /*6a10*/  F2I.FTZ.TRUNC.NTZ R23, R23 ;  /* 0x0000001700177305 */ /* 0x000e24000021f100 */
[----:B0-----:R0:W-:Y:S01]  /*6a20*/  STG.E.U16 desc[UR36][R2.64], R23 ;  /* 0x0000001702007986 */ /* 0x0011e2000c101524 */
[----:B------:R-:W-:Y:S05]  /*6a30*/  BRA `(.L_x_16855) ;  /* 0x0000000c003c7947 */ /* 0x000fea0003800000 */
.L_x_16851:
        /* <DEDUP_REMOVED lines=9> */
.L_x_16859:
[----:B------:R0:W-:Y:S01]  /*6ad0*/  STG.E.U16 desc[UR36][R2.64], R23 ;  /* 0x0000001702007986 */ /* 0x0001e2000c101524 */
[----:B------:R-:W-:Y:S05]  /*6ae0*/  BRA `(.L_x_16855) ;  /* 0x0000000c00107947 */ /* 0x000fea0003800000 */
.L_x_16858:
        /* <DEDUP_REMOVED lines=10> */
.L_x_16861:
[----:B------:R-:W-:-:S05]  /*6b90*/  HADD2.F32 R0, -RZ, R23.H0_H0 ;  /* 0x20000017ff007230 */ /* 0x000fca0000004100 */
[----:B------:R-:W-:-:S04]  /*6ba0*/  F2FP.F16.F32.PACK_AB R0, RZ, R0 ;  /* 0x00000000ff00723e */ /* 0x000fc800000000ff */
[----:B------:R-:W-:-:S05]  /*6bb0*/  PRMT R0, R0, 0x5410, RZ ;  /* 0x0000541000007816 */ /* 0x000fca00000000ff */
[----:B------:R0:W-:Y:S01]  /*6bc0*/  STG.E desc[UR36][R2.64], R0 ;  /* 0x0000000002007986 */ /* 0x0001e2000c101924 */
[----:B------:R-:W-:Y:S05]  /*6bd0*/  BRA `(.L_x_16855) ;  /* 0x0000000800d47947 */ /* 0x000fea0003800000 */
.L_x_16860:
[----:B------:R-:W-:-:S05]  /*6be0*/  HADD2.F32 R4, -RZ, R23.H0_H0 ;  /* 0x20000017ff047230 */ /* 0x000fca0000004100 */
[----:B------:R-:W-:-:S06]  /*6bf0*/  FMUL.FTZ R4, R4, 1 ;  /* 0x3f80000004047820 */ /* 0x000fcc0000410000 */
[----:B------:R-:W0:Y:S02]  /*6c00*/  F2F.F64.F32 R4, R4 ;  /* 0x0000000400047310 */ /* 0x000e240000201800 */
[----:B0-----:R0:W-:Y:S01]  /*6c10*/  STG.E.64 desc[UR36][R2.64], R4 ;  /* 0x0000000402007986 */ /* 0x0011e2000c101b24 */
[----:B------:R-:W-:Y:S05]  /*6c20*/  BRA `(.L_x_16855) ;  /* 0x0000000800c07947 */ /* 0x000fea0003800000 */
.L_x_16850:
        /* <DEDUP_REMOVED lines=13> */
.L_x_16864:
[----:B------:R-:W-:Y:S01]  /*6d00*/  HADD2.F32 R23, -RZ, R23.H0_H0 ;  /* 0x20000017ff177230 */ /* 0x000fe20000004100 */
[----:B------:R-:W-:-:S04]  /*6d10*/  CS2R R6, SRZ ;  /* 0x0000000000067805 */ /* 0x000fc8000001ff00 */
[----:B------:R-:W-:-:S06]  /*6d20*/  FMUL.FTZ R4, R23, 1 ;  /* 0x3f80000017047820 */ /* 0x000fcc0000410000 */
[----:B------:R-:W0:Y:S02]  /*6d30*/  F2F.F64.F32 R4, R4 ;  /* 0x0000000400047310 */ /* 0x000e240000201800 */
[----:B0-----:R0:W-:Y:S01]  /*6d40*/  STG.E.128 desc[UR36][R2.64], R4 ;  /* 0x0000000402007986 */ /* 0x0011e2000c101d24 */
[----:B------:R-:W-:Y:S05]  /*6d50*/  BRA `(.L_x_16855) ;  /* 0x0000000800747947 */ /* 0x000fea0003800000 */
.L_x_16863:
        /* <DEDUP_REMOVED lines=21> */
.L_x_16868:
[----:B------:R-:W-:Y:S05]  /*6eb0*/  BSYNC B0 ;  /* 0x0000000000007941 */ /* 0x000fea0003800000 */
.L_x_16867:
[----:B------:R-:W-:-:S05]  /*6ec0*/  LOP3.LUT R5, R0, R5, RZ, 0xfc, !PT ;  /* 0x0000000500057212 */ /* 0x000fca00078efcff */
[----:B------:R0:W-:Y:S01]  /*6ed0*/  STG.E.U8 desc[UR36][R2.64], R5 ;  /* 0x0000000502007986 */ /* 0x0001e2000c101124 */
[----:B------:R-:W-:Y:S05]  /*6ee0*/  BRA `(.L_x_16855) ;  /* 0x0000000800107947 */ /* 0x000fea0003800000 */
.L_x_16866:
        /* <DEDUP_REMOVED lines=13> */
.L_x_16870:
[----:B------:R-:W-:Y:S01]  /*6fc0*/  IMAD.MOV.U32 R0, RZ, RZ, 0x7f ;  /* 0x0000007fff007424 */ /* 0x000fe200078e00ff */
[----:B------:R-:W-:-:S04]  /*6fd0*/  ISETP.GT.U32.AND P0, PT, R4, 0x7f800000, PT ;  /* 0x7f8000000400780c */ /* 0x000fc80003f04070 */
[----:B------:R-:W-:-:S09]  /*6fe0*/  SEL R0, R0, 0x7c, P0 ;  /* 0x0000007c00007807 */ /* 0x000fd20000000000 */
.L_x_16871:
[----:B------:R-:W-:Y:S05]  /*6ff0*/  BSYNC B0 ;  /* 0x0000000000007941 */ /* 0x000fea0003800000 */
.L_x_16869:
[----:B------:R-:W-:-:S04]  /*7000*/  LOP3.LUT R4, R23, 0x80000000, RZ, 0xc0, !PT ;  /* 0x8000000017047812 */ /* 0x000fc800078ec0ff */
[----:B------:R-:W-:-:S04]  /*7010*/  SHF.R.U32.HI R5, RZ, 0x18, R4 ;  /* 0x00000018ff057819 */ /* 0x000fc80000011604 */
[----:B------:R-:W-:-:S05]  /*7020*/  LOP3.LUT R5, R0, R5, RZ, 0xfc, !PT ;  /* 0x0000000500057212 */ /* 0x000fca00078efcff */
[----:B------:R0:W-:Y:S01]  /*7030*/  STG.E.U8 desc[UR36][R2.64], R5 ;  /* 0x0000000502007986 */ /* 0x0001e2000c101124 */
[----:B------:R-:W-:Y:S05]  /*7040*/  BRA `(.L_x_16855) ;  /* 0x0000000400b87947 */ /* 0x000fea0003800000 */
.L_x_16865:
[----:B------:R-:W-:-:S05]  /*7050*/  HADD2.F32 R0, -RZ, R23.H0_H0 ;  /* 0x20000017ff007230 */ /* 0x000fca0000004100 */
[----:B------:R-:W-:-:S05]  /*7060*/  F2FP.BF16.F32.PACK_AB R0, RZ, R0 ;  /* 0x00000000ff00723e */ /* 0x000fca00000010ff */
[----:B------:R0:W-:Y:S01]  /*7070*/  STG.E.U16 desc[UR36][R2.64], R0 ;  /* 0x0000000002007986 */ /* 0x0001e2000c101524 */
[----:B------:R-:W-:Y:S05]  /*7080*/  BRA `(.L_x_16855) ;  /* 0x0000000400a87947 */ /* 0x000fea0003800000 */
.L_x_16862:
        /* <DEDUP_REMOVED lines=12> */
.L_x_16874:
        /* <DEDUP_REMOVED lines=17> */
.L_x_16877:
[----:B------:R-:W-:-:S04]  /*7260*/  LOP3.LUT R0, R23, 0x80000000, RZ, 0xc0, !PT ;  /* 0x8000000017007812 */ /* 0x000fc800078ec0ff */
[----:B------:R-:W-:-:S04]  /*7270*/  SHF.R.U32.HI R5, RZ, 0x18, R0 ;  /* 0x00000018ff057819 */ /* 0x000fc80000011600 */
[----:B------:R-:W-:-:S04]  /*7280*/  LOP3.LUT R4, R4, R5, RZ, 0xfc, !PT ;  /* 0x0000000504047212 */ /* 0x000fc800078efcff */
[----:B------:R-:W-:-:S07]  /*7290*/  PRMT R0, R4, 0x7610, R0 ;  /* 0x0000761004007816 */ /* 0x000fce0000000000 */
.L_x_16876:
[----:B------:R-:W-:Y:S05]  /*72a0*/  BSYNC B0 ;  /* 0x0000000000007941 */ /* 0x000fea0003800000 */
.L_x_16875:
[----:B------:R0:W-:Y:S01]  /*72b0*/  STG.E.U8 desc[UR36][R2.64], R0 ;  /* 0x0000000002007986 */ /* 0x0001e2000c101124 */
[----:B------:R-:W-:Y:S05]  /*72c0*/  BRA `(.L_x_16855) ;  /* 0x0000000400187947 */ /* 0x000fea0003800000 */
.L_x_16873:
        /* <DEDUP_REMOVED lines=17> */
.L_x_16880:
[----:B------:R-:W-:-:S04]  /*73e0*/  LOP3.LUT R0, R23, 0x80000000, RZ, 0xc0, !PT ;  /* 0x8000000017007812 */ /* 0x000fc800078ec0ff */
[----:B------:R-:W-:-:S04]  /*73f0*/  SHF.R.U32.HI R5, RZ, 0x18, R0 ;  /* 0x00000018ff057819 */ /* 0x000fc80000011600 */
[----:B------:R-:W-:-:S04]  /*7400*/  LOP3.LUT R4, R4, R5, RZ, 0xfc, !PT ;  /* 0x0000000504047212 */ /* 0x000fc800078efcff */
[----:B------:R-:W-:-:S07]  /*7410*/  PRMT R0, R4, 0x7610, R0 ;  /* 0x0000761004007816 */ /* 0x000fce0000000000 */
.L_x_16879:
[----:B------:R-:W-:Y:S05]  /*7420*/  BSYNC B0 ;  /* 0x0000000000007941 */ /* 0x000fea0003800000 */
.L_x_16878:
[----:B------:R0:W-:Y:S01]  /*7430*/  STG.E.U8 desc[UR36][R2.64], R0 ;  /* 0x0000000002007986 */ /* 0x0001e2000c101124 */
[----:B------:R-:W-:Y:S05]  /*7440*/  BRA `(.L_x_16855) ;  /* 0x0000000000b87947 */ /* 0x000fea0003800000 */
.L_x_16872:
        /* <DEDUP_REMOVED lines=22> */
.L_x_16854:
        /* <DEDUP_REMOVED lines=16> */
.L_x_16883:
[----:B------:R-:W-:Y:S05]  /*76b0*/  BRA `(.L_x_16855) ;  /* 0x00000000001c7947 */ /* 0x000fea0003800000 */
.L_x_16882:
[----:B------:R-:W-:-:S06]  /*76c0*/  HADD2.F32 R4, -RZ, R23.H0_H0 ;  /* 0x20000017ff047230 */ /* 0x000fcc0000004100 */
[----:B------:R-:W0:Y:S02]  /*76d0*/  F2I.U64.TRUNC R4, R4 ;  /* 0x0000000400047311 */ /* 0x000e24000020d800 */
[----:B0-----:R0:W-:Y:S01]  /*76e0*/  STG.E.64 desc[UR36][R2.64], R4 ;  /* 0x0000000402007986 */ /* 0x0011e2000c101b24 */
[----:B------:R-:W-:Y:S05]  /*76f0*/  BRA `(.L_x_16855) ;  /* 0x00000000000c7947 */ /* 0x000fea0003800000 */
.L_x_16881:
[----:B------:R-:W-:-:S06]  /*7700*/  HADD2.F32 R23, -RZ, R23.H0_H0 ;  /* 0x20000017ff177230 */ /* 0x000fcc0000004100 */
[----:B------:R-:W0:Y:S02]  /*7710*/  F2I.FTZ.U32.TRUNC.NTZ R23, R23 ;  /* 0x0000001700177305 */ /* 0x000e24000021f000 */
[----:B0-----:R0:W-:Y:S02]  /*7720*/  STG.E desc[UR36][R2.64], R23 ;  /* 0x0000001702007986 */ /* 0x0011e4000c101924 */
.L_x_16855:
[----:B------:R-:W-:-:S07]  /*7730*/  VIADD R19, R19, 0x80 ;  /* 0x0000008013137836 */ /* 0x000fce0000000000 */
.L_x_16815:
[----:B------:R-:W-:Y:S05]  /*7740*/  BSYNC B6 ;  /* 0x0000000000067941 */ /* 0x000fea0003800000 */
.L_x_16814:
        /* <DEDUP_REMOVED lines=23> */
.L_x_16887:
[----:B------:R-:W-:-:S06]  /*78c0*/  HADD2.F32 R5, -RZ, R22.H0_H0 ;  /* 0x20000016ff057230 */ /* 0x000fcc0000004100 */
[----:B------:R-:W0:Y:S02]  /*78d0*/  F2I.S64.TRUNC R4, R5 ;  /* 0x0000000500047311 */ /* 0x000e24000020d900 */
[----:B0-----:R-:W-:Y:S01]  /*78e0*/  STG.E.U8 desc[UR36][R2.64], R4 ;  /* 0x0000000402007986 */ /* 0x001fe2000c101124 */
[----:B------:R-:W-:Y:S05]  /*78f0*/  EXIT ;  /* 0x000000000000794d */ /* 0x000fea0003800000 */
.L_x_16886:
        /* <DEDUP_REMOVED lines=10> */
.L_x_16890:
[----:B------:R-:W-:-:S04]  /*79a0*/  HADD2.F32 R22, -RZ, R22.H0_H0 ;  /* 0x20000016ff167230 */ /* 0x000fc80000004100 */
[----:B------:R-:W0:Y:S02]  /*79b0*/  F2I.FTZ.TRUNC.NTZ R5, R22 ;  /* 0x0000001600057305 */ /* 0x000e24000021f100 */
[----:B0-----:R-:W-:Y:S01]  /*79c0*/  STG.E desc[UR36][R2.64], R5 ;  /* 0x0000000502007986 */ /* 0x001fe2000c101924 */
[----:B------:R-:W-:Y:S05]  /*79d0*/  EXIT ;  /* 0x000000000000794d */ /* 0x000fea0003800000 */
.L_x_16889:
[----:B------:R-:W-:-:S04]  /*79e0*/  HADD2.F32 R22, -RZ, R22.H0_H0 ;  /* 0x20000016ff167230 */ /* 0x000fc80000004100 */
[----:B------:R-:W0:Y:S02]  /*79f0*/  F2I.FTZ.TRUNC.NTZ R5, R22 ;  /* 0x0000001600057305 */ /* 0x000e24000021f100 */
[----:B0-----:R-:W-:Y:S01]  /*7a00*/  STG.E.U16 desc[UR36][R2.64], R5 ;  /* 0x0000000502007986 */ /* 0x001fe2000c101524 */
[----:B------:R-:W-:Y:S05]  /*7a10*/  EXIT ;  /* 0x000000000000794d */ /* 0x000fea0003800000 */
.L_x_16885:
        /* <DEDUP_REMOVED lines=9> */
.L_x_16892:
[----:B------:R-:W-:Y:S01]  /*7ab0*/  STG.E.U16 desc[UR36][R2.64], R22 ;  /* 0x0000001602007986 */ /* 0x000fe2000c101524 */
[----:B------:R-:W-:Y:S05]  /*7ac0*/  EXIT ;  /* 0x000000000000794d */ /* 0x000fea0003800000 */
.L_x_16891:
        /* <DEDUP_REMOVED lines=10> */
.L_x_16894:
[----:B------:R-:W-:-:S05]  /*7b70*/  HADD2.F32 R0, -RZ, R22.H0_H0 ;  /* 0x20000016ff007230 */ /* 0x000fca0000004100 */
[----:B------:R-:W-:-:S04]  /*7b80*/  F2FP.F16.F32.PACK_AB R0, RZ, R0 ;  /* 0x00000000ff00723e */ /* 0x000fc800000000ff */
[----:B------:R-:W-:-:S05]  /*7b90*/  PRMT R0, R0, 0x5410, RZ ;  /* 0x0000541000007816 */ /* 0x000fca00000000ff */
[----:B------:R-:W-:Y:S01]  /*7ba0*/  STG.E desc[UR36][R2.64], R0 ;  /* 0x0000000002007986 */ /* 0x000fe2000c101924 */
[----:B------:R-:W-:Y:S05]  /*7bb0*/  EXIT ;  /* 0x000000000000794d */ /* 0x000fea0003800000 */
.L_x_16893:
[----:B------:R-:W-:-:S05]  /*7bc0*/  HADD2.F32 R4, -RZ, R22.H0_H0 ;  /* 0x20000016ff047230 */ /* 0x000fca0000004100 */
[----:B------:R-:W-:-:S06]  /*7bd0*/  FMUL.FTZ R4, R4, 1 ;  /* 0x3f80000004047820 */ /* 0x000fcc0000410000 */
[----:B------:R-:W0:Y:S02]  /*7be0*/  F2F.F64.F32 R4, R4 ;  /* 0x0000000400047310 */ /* 0x000e240000201800 */
[----:B0-----:R-:W-:Y:S01]  /*7bf0*/  STG.E.64 desc[UR36][R2.64], R4 ;  /* 0x0000000402007986 */ /* 0x001fe2000c101b24 */
[----:B------:R-:W-:Y:S05]  /*7c00*/  EXIT ;  /* 0x000000000000794d */ /* 0x000fea0003800000 */
.L_x_16884:
        /* <DEDUP_REMOVED lines=13> */
.L_x_16897:
[----:B------:R-:W-:Y:S01]  /*7ce0*/  HADD2.F32 R22, -RZ, R22.H0_H0 ;  /* 0x20000016ff167230 */ /* 0x000fe20000004100 */
[----:B------:R-:W-:-:S04]  /*7cf0*/  CS2R R6, SRZ ;  /* 0x0000000000067805 */ /* 0x000fc8000001ff00 */
[----:B------:R-:W-:-:S06]  /*7d00*/  FMUL.FTZ R4, R22, 1 ;  /* 0x3f80000016047820 */ /* 0x000fcc0000410000 */
[----:B------:R-:W0:Y:S02]  /*7d10*/  F2F.F64.F32 R4, R4 ;  /* 0x0000000400047310 */ /* 0x000e240000201800 */
[----:B0-----:R-:W-:Y:S01]  /*7d20*/  STG.E.128 desc[UR36][R2.64], R4 ;  /* 0x0000000402007986 */ /* 0x001fe2000c101d24 */
[----:B------:R-:W-:Y:S05]  /*7d30*/  EXIT ;  /* 0x000000000000794d */ /* 0x000fea0003800000 */
.L_x_16896:
        /* <DEDUP_REMOVED lines=21> */
.L_x_16901:
[----:B------:R-:W-:Y:S05]  /*7e90*/  BSYNC B0 ;  /* 0x0000000000007941 */ /* 0x000fea0003800000 */
.L_x_16900:
[----:B------:R-:W-:-:S05]  /*7ea0*/  LOP3.LUT R5, R0, R5, RZ, 0xfc, !PT ;  /* 0x0000000500057212 */ /* 0x000fca00078efcff */
[----:B------:R-:W-:Y:S01]  /*7eb0*/  STG.E.U8 desc[UR36][R2.64], R5 ;  /* 0x0000000502007986 */ /* 0x000fe2000c101124 */
[----:B------:R-:W-:Y:S05]  /*7ec0*/  EXIT ;  /* 0x000000000000794d */ /* 0x000fea0003800000 */
.L_x_16899:
        /* <DEDUP_REMOVED lines=13> */
.L_x_16903:
[----:B------:R-:W-:Y:S01]  /*7fa0*/  IMAD.MOV.U32 R0, RZ, RZ, 0x7f ;  /* 0x0000007fff007424 */ /* 0x000fe200078e00ff */
[----:B------:R-:W-:-:S04]  /*7fb0*/  ISETP.GT.U32.AND P0, PT, R4, 0x7f800000, PT ;  /* 0x7f8000000400780c */ /* 0x000fc80003f04070 */
[----:B------:R-:W-:-:S09]  /*7fc0*/  SEL R0, R0, 0x7c, P0 ;  /* 0x0000007c00007807 */ /* 0x000fd20000000000 */
.L_x_16904:
[----:B------:R-:W-:Y:S05]  /*7fd0*/  BSYNC B0 ;  /* 0x0000000000007941 */ /* 0x000fea0003800000 */
.L_x_16902:
[----:B------:R-:W-:-:S04]  /*7fe0*/  LOP3.LUT R4, R5, 0x80000000, RZ, 0xc0, !PT ;  /* 0x8000000005047812 */ /* 0x000fc800078ec0ff */
[----:B------:R-:W-:-:S04]  /*7ff0*/  SHF.R.U32.HI R5, RZ, 0x18, R4 ;  /* 0x00000018ff057819 */ /* 0x000fc80000011604 */
[----:B------:R-:W-:-:S05]  /*8000*/  LOP3.LUT R5, R0, R5, RZ, 0xfc, !PT ;  /* 0x0000000500057212 */ /* 0x000fca00078efcff */
[----:B------:R-:W-:Y:S01]  /*8010*/  STG.E.U8 desc[UR36][R2.64], R5 ;  /* 0x0000000502007986 */ /* 0x000fe2000c101124 */
[----:B------:R-:W-:Y:S05]  /*8020*/  EXIT ;  /* 0x000000000000794d */ /* 0x000fea0003800000 */
.L_x_16898:
[----:B------:R-:W-:-:S05]  /*8030*/  HADD2.F32 R0, -RZ, R22.H0_H0 ;  /* 0x20000016ff007230 */ /* 0x000fca0000004100 */
[----:B------:R-:W-:-:S05]  /*8040*/  F2FP.BF16.F32.PACK_AB R0, RZ, R0 ;  /* 0x00000000ff00723e */ /* 0x000fca00000010ff */
[----:B------:R-:W-:Y:S01]  /*8050*/  STG.E.U16 desc[UR36][R2.64], R0 ;  /* 0x0000000002007986 */ /* 0x000fe2000c101524 */
[----:B------:R-:W-:Y:S05]  /*8060*/  EXIT ;  /* 0x000000000000794d */ /* 0x000fea0003800000 */
.L_x_16895:
        /* <DEDUP_REMOVED lines=12> */
.L_x_16907:
        /* <DEDUP_REMOVED lines=17> */
.L_x_16910:
[----:B------:R-:W-:-:S04]  /*8240*/  LOP3.LUT R0, R7, 0x80000000, RZ, 0xc0, !PT ;  /* 0x8000000007007812 */ /* 0x000fc800078ec0ff */
[----:B------:R-:W-:-:S04]  /*8250*/  SHF.R.U32.HI R5, RZ, 0x18, R0 ;  /* 0x00000018ff057819 */ /* 0x000fc80000011600 */
[----:B------:R-:W-:-:S04]  /*8260*/  LOP3.LUT R4, R4, R5, RZ, 0xfc, !PT ;  /* 0x0000000504047212 */ /* 0x000fc800078efcff */
[----:B------:R-:W-:-:S07]  /*8270*/  PRMT R0, R4, 0x7610, R0 ;  /* 0x0000761004007816 */ /* 0x000fce0000000000 */
.L_x_16909:
[----:B------:R-:W-:Y:S05]  /*8280*/  BSYNC B0 ;  /* 0x0000000000007941 */ /* 0x000fea0003800000 */
.L_x_16908:
[----:B------:R-:W-:Y:S01]  /*8290*/  STG.E.U8 desc[UR36][R2.64], R0 ;  /* 0x0000000002007986 */ /* 0x000fe2000c101124 */
[----:B------:R-:W-:Y:S05]  /*82a0*/  EXIT ;  /* 0x000000000000794d */ /* 0x000fea0003800000 */
.L_x_16906:
        /* <DEDUP_REMOVED lines=17> */
.L_x_16913:
[----:B------:R-:W-:-:S04]  /*83c0*/  LOP3.LUT R0, R7, 0x80000000, RZ, 0xc0, !PT ;  /* 0x8000000007007812 */ /* 0x000fc800078ec0ff */
[----:B------:R-:W-:-:S04]  /*83d0*/  SHF.R.U32.HI R5, RZ, 0x18, R0 ;  /* 0x00000018ff057819 */ /* 0x000fc80000011600 */
[----:B------:R-:W-:-:S04]  /*83e0*/  LOP3.LUT R4, R4, R5, RZ, 0xfc, !PT ;  /* 0x0000000504047212 */ /* 0x000fc800078efcff */
[----:B------:R-:W-:-:S07]  /*83f0*/  PRMT R0, R4, 0x7610, R0 ;  /* 0x0000761004007816 */ /* 0x000fce0000000000 */
.L_x_16912:
[----:B------:R-:W-:Y:S05]  /*8400*/  BSYNC B0 ;  /* 0x0000000000007941 */ /* 0x000fea0003800000 */
.L_x_16911:
[----:B------:R-:W-:Y:S01]  /*8410*/  STG.E.U8 desc[UR36][R2.64], R0 ;  /* 0x0000000002007986 */ /* 0x000fe2000c101124 */
[----:B------:R-:W-:Y:S05]  /*8420*/  EXIT ;  /* 0x000000000000794d */ /* 0x000fea0003800000 */
.L_x_16905:
        /* <DEDUP_REMOVED lines=22> */
.L_x_16888:
        /* <DEDUP_REMOVED lines=16> */
.L_x_16916:
[----:B------:R-:W-:Y:S05]  /*8690*/  EXIT ;  /* 0x000000000000794d */ /* 0x000fea0003800000 */
.L_x_16915:
[----:B------:R-:W-:-:S06]  /*86a0*/  HADD2.F32 R4, -RZ, R22.H0_H0 ;  /* 0x20000016ff047230 */ /* 0x000fcc0000004100 */
[----:B------:R-:W0:Y:S02]  /*86b0*/  F2I.U64.TRUNC R4, R4 ;  /* 0x0000000400047311 */ /* 0x000e24000020d800 */
[----:B0-----:R-:W-:Y:S01]  /*86c0*/  STG.E.64 desc[UR36][R2.64], R4 ;  /* 0x0000000402007986 */ /* 0x001fe2000c101b24 */
[----:B------:R-:W-:Y:S05]  /*86d0*/  EXIT ;  /* 0x000000000000794d */ /* 0x000fea0003800000 */
.L_x_16914:
[----:B------:R-:W-:-:S04]  /*86e0*/  HADD2.F32 R22, -RZ, R22.H0_H0 ;  /* 0x20000016ff167230 */ /* 0x000fc80000004100 */
[----:B------:R-:W0:Y:S02]  /*86f0*/  F2I.FTZ.U32.TRUNC.NTZ R5, R22 ;  /* 0x0000001600057305 */ /* 0x000e24000021f000 */
[----:B0-----:R-:W-:Y:S01]  /*8700*/  STG.E desc[UR36][R2.64], R5 ;  /* 0x0000000502007986 */ /* 0x001fe2000c101924 */
[----:B------:R-:W-:Y:S05]  /*8710*/  EXIT ;  /* 0x000000000000794d */ /* 0x000fea0003800000 */
.L_x_16917:
        /* <DEDUP_REMOVED lines=14> */
.L_x_19452:


//--------------------- .text._ZN2at6native18elementwise_kernelILi128ELi4EZNS0_22gpu_kernel_impl_nocastINS0_13BUnaryFunctorIN3c104HalfES5_S5_NS0_15binary_internal10MulFunctorIfEEEEEEvRNS_18TensorIteratorBaseERKT_EUliE_EEviT1_ --------------------------
	.section	.text._ZN2at6native18elementwise_kernelILi128ELi4EZNS0_22gpu_kernel_impl_nocastINS0_13BUnaryFunctorIN3c104HalfES5_S5_NS0_15binary_internal10MulFunctorIfEEEEEEvRNS_18TensorIteratorBaseERKT_EUliE_EEviT1_,"ax",@progbits
	.align	128
        .global         _ZN2at6native18elementwise_kernelILi128ELi4EZNS0_22gpu_kernel_impl_nocastINS0_13BUnaryFunctorIN3c104HalfES5_S5_NS0_15binary_internal10MulFunctorIfEEEEEEvRNS_18TensorIteratorBaseERKT_EUliE_EEviT1_
        .type           _ZN2at6native18elementwise_kernelILi128ELi4EZNS0_22gpu_kernel_impl_nocastINS0_13BUnaryFunctorIN3c104HalfES5_S5_NS0_15binary_internal10MulFunctorIfEEEEEEvRNS_18TensorIteratorBaseERKT_EUliE_EEviT1_,@function
        .size           _ZN2at6native18elementwise_kernelILi128ELi4EZNS0_22gpu_kernel_impl_nocastINS0_13BUnaryFunctorIN3c104HalfES5_S5_NS0_15binary_internal10MulFunctorIfEEEEEEvRNS_18TensorIteratorBaseERKT_EUliE_EEviT1_,(.L_x_19453 - _ZN2at6native18elementwise_kernelILi128ELi4EZNS0_22gpu_kernel_impl_nocastINS0_13BUnaryFunctorIN3c104HalfES5_S5_NS0_15binary_internal10MulFunctorIfEEEEEEvRNS_18TensorIteratorBaseERKT_EUliE_EEviT1_)
        .other          _ZN2at6native18elementwise_kernelILi128ELi4EZNS0_22gpu_kernel_impl_nocastINS0_13BUnaryFunctorIN3c104HalfES5_S5_NS0_15binary_internal10MulFunctorIfEEEEEEvRNS_18TensorIteratorBaseERKT_EUliE_EEviT1_,@"STO_CUDA_ENTRY STV_DEFAULT"
_ZN2at6native18elementwise_kernelILi128ELi4EZNS0_22gpu_kernel_impl_nocastINS0_13BUnaryFunctorIN3c104HalfES5_S5_NS0_15binary_internal10MulFunctorIfEEEEEEvRNS_18TensorIteratorBaseERKT_EUliE_EEviT1_:
.text._ZN2at6native18elementwise_kernelILi128ELi4EZNS0_22gpu_kernel_impl_nocastINS0_13BUnaryFunctorIN3c104HalfES5_S5_NS0_15binary_internal10MulFunctorIfEEEEEEvRNS_18TensorIteratorBaseERKT_EUliE_EEviT1_:
        /* <DEDUP_REMOVED lines=311> */
.L_x_16920:
[----:B------:R-:W-:Y:S01]  /*1370*/  ULDC.64 UR8, c[0x0][0x418] ;  /* 0x0001060000087ab9 */ /* 0x000fe20000000a00 */
[----:B------:R-:W-:Y:S01]  /*1380*/  ULDC UR7, c[0x0][0x424] ;  /* 0x0001090000077ab9 */ /* 0x000fe20000000800 */
[----:B------:R-:W-:-:S04]  /*1390*/  IADD3 R4, P0, R2, UR8, RZ ;  /* 0x0000000802047c10 */ /* 0x000fc8000ff1e0ff */
[----:B------:R-:W-:Y:S01]  /*13a0*/  IADD3.X R5, RZ, UR9, RZ, P0, !PT ;  /* 0x00000009ff057c10 */ /* 0x000fe200087fe4ff */
[----:B------:R-:W-:-:S04]  /*13b0*/  ULDC.64 UR8, c[0x0][0x410] ;  /* 0x0001040000087ab9 */ /* 0x000fc80000000a00 */
[----:B------:R-:W2:Y:S01]  /*13c0*/  LDG.E.U16 R4, desc[UR4][R4.64] ;  /* 0x0000000404047981 */ /* 0x000ea2000c1e1500 */
[----:B------:R-:W-:Y:S01]  /*13d0*/  IADD3 R0, R0, 0x80, RZ ;  /* 0x0000008000007810 */ /* 0x000fe20007ffe0ff */
[----:B--2---:R-:W-:-:S05]  /*13e0*/  HADD2.F32 R2, -RZ, R4.H0_H0 ;  /* 0x20000004ff027230 */ /* 0x004fca0000004100 */
[----:B------:R-:W-:Y:S01]  /*13f0*/  FMUL.FTZ R6, R2, UR7 ;  /* 0x0000000702067c20 */ /* 0x000fe20008410000 */
[----:B------:R-:W-:-:S04]  /*1400*/  IADD3 R2, P0, R3, UR8, RZ ;  /* 0x0000000803027c10 */ /* 0x000fc8000ff1e0ff */
[----:B------:R-:W-:Y:S02]  /*1410*/  F2FP.F16.F32.PACK_AB R6, RZ, R6 ;  /* 0x00000006ff06723e */ /* 0x000fe400000000ff */
[----:B------:R-:W-:-:S05]  /*1420*/  IADD3.X R3, RZ, UR9, RZ, P0, !PT ;  /* 0x00000009ff037c10 */ /* 0x000fca00087fe4ff */
[----:B------:R0:W-:Y:S02]  /*1430*/  STG.E.U16 desc[UR4][R2.64], R6 ;  /* 0x0000000602007986 */ /* 0x0001e4000c101504 */
.L_x_16919:
[----:B------:R-:W-:Y:S05]  /*1440*/  BSYNC B0 ;  /* 0x0000000000007941 */ /* 0x000fea0003800000 */
.L_x_16918:
        /* <DEDUP_REMOVED lines=8> */
[----:B------:R-:W-:Y:S01]  /*14d0*/  IMAD.MOV.U32 R3, RZ, RZ, R0 ;  /* 0x000000ffff037224 */ /* 0x000fe200078e0000 */
        /* <DEDUP_REMOVED lines=296> */
.L_x_16923:
        /* <DEDUP_REMOVED lines=317> */
.L_x_16924:
        /* <DEDUP_REMOVED lines=13> */
.L_x_16922:
[----:B------:R-:W-:Y:S05]  /*3c00*/  BSYNC B0 ;  /* 0x0000000000007941 */ /* 0x000fea0003800000 */
.L_x_16921:
        /* <DEDUP_REMOVED lines=304> */
.L_x_16925:
[----:B------:R-:W-:Y:S02]  /*4f10*/  ULDC.64 UR6, c[0x0][0x418] ;  /* 0x0001060000067ab9 */ /* 0x000fe40000000a00 */
[----:B------:R-:W-:Y:S01]  /*4f20*/  IADD3 R4, P0, R2, UR6, RZ ;  /* 0x0000000602047c10 */ /* 0x000fe2000ff1e0ff */
[----:B------:R-:W-:-:S03]  /*4f30*/  ULDC UR6, c[0x0][0x424] ;  /* 0x0001090000067ab9 */ /* 0x000fc60000000800 */
[----:B------:R-:W-:-:S05]  /*4f40*/  IADD3.X R5, RZ, UR7, RZ, P0, !PT ;  /* 0x00000007ff057c10 */ /* 0x000fca00087fe4ff */
[----:B------:R-:W2:Y:S02]  /*4f50*/  LDG.E.U16 R4, desc[UR4][R4.64] ;  /* 0x0000000404047981 */ /* 0x000ea4000c1e1500 */
[----:B--2---:R-:W-:-:S05]  /*4f60*/  HADD2.F32 R0, -RZ, R4.H0_H0 ;  /* 0x20000004ff007230 */ /* 0x004fca0000004100 */
[----:B------:R-:W-:Y:S01]  /*4f70*/  FMUL.FTZ R0, R0, UR6 ;  /* 0x0000000600007c20 */ /* 0x000fe20008410000 */
[----:B------:R-:W-:Y:S02]  /*4f80*/  ULDC.64 UR6, c[0x0][0x410] ;  /* 0x0001040000067ab9 */ /* 0x000fe40000000a00 */
[----:B------:R-:W-:Y:S02]  /*4f90*/  IADD3 R2, P0, R3, UR6, RZ ;  /* 0x0000000603027c10 */ /* 0x000fe4000ff1e0ff */
[----:B------:R-:W-:Y:S02]  /*4fa0*/  F2FP.F16.F32.PACK_AB R0, RZ, R0 ;  /* 0x00000000ff00723e */ /* 0x000fe400000000ff */
[----:B------:R-:W-:-:S05]  /*4fb0*/  IADD3.X R3, RZ, UR7, RZ, P0, !PT ;  /* 0x00000007ff037c10 */ /* 0x000fca00087fe4ff */
[----:B------:R-:W-:Y:S01]  /*4fc0*/  STG.E.U16 desc[UR4][R2.64], R0 ;  /* 0x0000000002007986 */ /* 0x000fe2000c101504 */
[----:B------:R-:W-:Y:S05]  /*4fd0*/  EXIT ;  /* 0x000000000000794d */ /* 0x000fea0003800000 */
.L_x_16926:
        /* <DEDUP_REMOVED lines=10> */
.L_x_19453:


//--------------------- .text._ZN2at6native27unrolled_elementwise_kernelINS0_13BUnaryFunctorIN3c104HalfES4_S4_NS0_15binary_internal10MulFunctorIfEEEESt5arrayIPcLm2EELi4E23TrivialOffsetCalculatorILi1EjESD_NS0_6memory15LoadWithoutCastENSE_16StoreWithoutCastEEEviT_T0_T2_T3_T4_T5_ --------------------------
	.section	.text._ZN2at6native27unrolled_elementwise_kernelINS0_13BUnaryFunctorIN3c104HalfES4_S4_NS0_15binary_internal10MulFunctorIfEEEESt5arrayIPcLm2EELi4E23TrivialOffsetCalculatorILi1EjESD_NS0_6memory15LoadWithoutCastENSE_16StoreWithoutCastEEEviT_T0_T2_T3_T4_T5_,"ax",@progbits
	.align	128
        .global         _ZN2at6native27unrolled_elementwise_kernelINS0_13BUnaryFunctorIN3c104HalfES4_S4_NS0_15binary_internal10MulFunctorIfEEEESt5arrayIPcLm2EELi4E23TrivialOffsetCalculatorILi1EjESD_NS0_6memory15LoadWithoutCastENSE_16StoreWithoutCastEEEviT_T0_T2_T3_T4_T5_
        .type           _ZN2at6native27unrolled_elementwise_kernelINS0_13BUnaryFunctorIN3c104HalfES4_S4_NS0_15binary_internal10MulFunctorIfEEEESt5arrayIPcLm2EELi4E23TrivialOffsetCalculatorILi1EjESD_NS0_6memory15LoadWithoutCastENSE_16StoreWithoutCastEEEviT_T0_T2_T3_T4_T5_,@function
        .size           _ZN2at6native27unrolled_elementwise_kernelINS0_13BUnaryFunctorIN3c104HalfES4_S4_NS0_15binary_internal10MulFunctorIfEEEESt5arrayIPcLm2EELi4E23TrivialOffsetCalculatorILi1EjESD_NS0_6memory15LoadWithoutCastENSE_16StoreWithoutCastEEEviT_T0_T2_T3_T4_T5_,(.L_x_19454 - _ZN2at6native27unrolled_elementwise_kernelINS0_13BUnaryFunctorIN3c104HalfES4_S4_NS0_15binary_internal10MulFunctorIfEEEESt5arrayIPcLm2EELi4E23TrivialOffsetCalculatorILi1EjESD_NS0_6memory15LoadWithoutCastENSE_16StoreWithoutCastEEEviT_T0_T2_T3_T4_T5_)
        .other          _ZN2at6native27unrolled_elementwise_kernelINS0_13BUnaryFunctorIN3c104HalfES4_S4_NS0_15binary_internal10MulFunctorIfEEEESt5arrayIPcLm2EELi4E23TrivialOffsetCalculatorILi1EjESD_NS0_6memory15LoadWithoutCastENSE_16StoreWithoutCastEEEviT_T0_T2_T3_T4_T5_,@"STO_CUDA_ENTRY STV_DEFAULT"
_ZN2at6native27unrolled_elementwise_kernelINS0_13BUnaryFunctorIN3c104HalfES4_S4_NS0_15binary_internal10MulFunctorIfEEEESt5arrayIPcLm2EELi4E23TrivialOffsetCalculatorILi1EjESD_NS0_6memory15LoadWithoutCastENSE_16StoreWithoutCastEEEviT_T0_T2_T3_T4_T5_:
.text._ZN2at6native27unrolled_elementwise_kernelINS0_13BUnaryFunctorIN3c104HalfES4_S4_NS0_15binary_internal10MulFunctorIfEEEESt5arrayIPcLm2EELi4E23TrivialOffsetCalculatorILi1EjESD_NS0_6memory15LoadWithoutCastENSE_16StoreWithoutCastEEEviT_T0_T2_T3_T4_T5_:
        /* <DEDUP_REMOVED lines=18> */
[----:B------:R-:W2:Y:S07]  /*0120*/  @!P0 LDG.E.U16 R6, desc[UR4][R14.64] ;  /* 0x000000040e068981 */ /* 0x000eae000c1e1500 */
[----:B------:R-:W0:Y:S01]  /*0130*/  @!P3 LDC.64 R8, c[0x0][0x228] ;  /* 0x00008a00ff08bb82 */ /* 0x000e220000000a00 */
[----:B------:R-:W-:Y:S01]  /*0140*/  @!P3 IMAD R21, R0, 0x200, R13 ;  /* 0x000002000015b824 */ /* 0x000fe200078e020d */
[----:B------:R-:W-:Y:S01]  /*0150*/  PRMT R12, RZ, 0x7610, R12 ;  /* 0x00007610ff0c7816 */ /* 0x000fe2000000000c */
[----:B-1----:R-:W-:Y:S01]  /*0160*/  @!P1 IMAD.WIDE.U32 R16, R19, 0x2, R10 ;  /* 0x0000000213109825 */ /* 0x002fe200078e000a */
[----:B------:R-:W-:-:S04]  /*0170*/  PRMT R11, RZ, 0x7610, R11 ;  /* 0x00007610ff0b7816 */ /* 0x000fc8000000000b */
[----:B------:R1:W3:Y:S01]  /*0180*/  @!P1 LDG.E.U16 R12, desc[UR4][R16.64] ;  /* 0x00000004100c9981 */ /* 0x0002e2000c1e1500 */
[----:B0-----:R-:W-:Y:S01]  /*0190*/  @!P3 IMAD.WIDE.U32 R8, R21, 0x2, R8 ;  /* 0x000000021508b825 */ /* 0x001fe200078e0008 */
[----:B------:R-:W-:Y:S01]  /*01a0*/  @!P3 IADD3 R13, R13, 0x80, RZ ;  /* 0x000000800d0db810 */ /* 0x000fe20007ffe0ff */
[----:B-1----:R-:W0:Y:S03]  /*01b0*/  @!P0 LDC R17, c[0x0][0x218] ;  /* 0x00008600ff118b82 */ /* 0x002e260000000800 */
[----:B------:R1:W4:Y:S01]  /*01c0*/  @!P3 LDG.E.U16 R11, desc[UR4][R8.64] ;  /* 0x00000004080bb981 */ /* 0x000322000c1e1500 */
[----:B------:R-:W-:Y:S02]  /*01d0*/  ISETP.GE.AND P2, PT, R13, R2, PT ;  /* 0x000000020d00720c */ /* 0x000fe40003f46270 */
[----:B------:R-:W-:Y:S02]  /*01e0*/  PRMT R10, RZ, 0x7610, R10 ;  /* 0x00007610ff0a7816 */ /* 0x000fe4000000000a */
[----:B-1----:R-:W1:Y:S09]  /*01f0*/  @!P0 LDC.64 R8, c[0x0][0x220] ;  /* 0x00008800ff088b82 */ /* 0x002e720000000a00 */
        /* <DEDUP_REMOVED lines=17> */
[----:B--2---:R-:W-:-:S05]  /*0310*/  @!P0 HADD2.F32 R6, -RZ, R6.H0_H0 ;  /* 0x20000006ff068230 */ /* 0x004fca0000004100 */
[----:B------:R-:W-:-:S05]  /*0320*/  @!P0 FMUL.FTZ R6, R6, R17 ;  /* 0x0000001106068220 */ /* 0x000fca0000410000 */
[----:B------:R-:W-:-:S05]  /*0330*/  @!P0 F2FP.F16.F32.PACK_AB R5, RZ, R6 ;  /* 0x00000006ff05823e */ /* 0x000fca00000000ff */
[----:B------:R2:W-:Y:S01]  /*0340*/  @!P0 STG.E.U16 desc[UR4][R8.64], R5 ;  /* 0x0000000508008986 */ /* 0x0005e2000c101504 */
[----:B---3--:R-:W-:-:S05]  /*0350*/  @!P2 HADD2.F32 R12, -RZ, R12.H0_H0 ;  /* 0x2000000cff0ca230 */ /* 0x008fca0000004100 */
[----:B0-----:R-:W-:Y:S01]  /*0360*/  @!P2 FMUL.FTZ R12, R12, R19 ;  /* 0x000000130c0ca220 */ /* 0x001fe20000410000 */
[----:B----4-:R-:W-:-:S05]  /*0370*/  @!P3 HADD2.F32 R11, -RZ, R11.H0_H0 ;  /* 0x2000000bff0bb230 */ /* 0x010fca0000004100 */
        /* <DEDUP_REMOVED lines=15> */
.L_x_16928:
[----:B------:R-:W-:Y:S05]  /*0470*/  BSYNC B0 ;  /* 0x0000000000007941 */ /* 0x000fea0003800000 */
.L_x_16927:
[----:B0-----:R-:W0:Y:S01]  /*0480*/  @!P1 LDC R5, c[0x0][0x218] ;  /* 0x00008600ff059b82 */ /* 0x001e220000000800 */
[----:B------:R-:W-:-:S13]  /*0490*/  ISETP.GE.AND P0, PT, R7, R2, PT ;  /* 0x000000020700720c */ /* 0x000fda0003f06270 */
[----:B------:R-:W-:Y:S05]  /*04a0*/  @P0 EXIT ;  /* 0x000000000000094d */ /* 0x000fea0003800000 */
[----:B------:R-:W1:Y:S01]  /*04b0*/  LDC.64 R2, c[0x0][0x220] ;  /* 0x00008800ff027b82 */ /* 0x000e620000000a00 */
[----:B-----5:R-:W-:Y:S02]  /*04c0*/  @!P1 HADD2.F32 R10, -RZ, R10.H0_H0 ;  /* 0x2000000aff0a9230 */ /* 0x020fe40000004100 */
[----:B------:R-:W-:-:S03]  /*04d0*/  IMAD R7, R0, 0x200, R7 ;  /* 0x0000020000077824 */ /* 0x000fc600078e0207 */
[----:B0-----:R-:W-:-:S05]  /*04e0*/  @!P1 FMUL.FTZ R10, R10, R5 ;  /* 0x000000050a0a9220 */ /* 0x001fca0000410000 */
[----:B------:R-:W-:Y:S01]  /*04f0*/  @!P1 F2FP.F16.F32.PACK_AB R4, RZ, R10 ;  /* 0x0000000aff04923e */ /* 0x000fe200000000ff */
[----:B-1----:R-:W-:-:S05]  /*0500*/  IMAD.WIDE.U32 R2, R7, 0x2, R2 ;  /* 0x0000000207027825 */ /* 0x002fca00078e0002 */
[----:B------:R-:W-:Y:S01]  /*0510*/  STG.E.U16 desc[UR4][R2.64], R4 ;  /* 0x0000000402007986 */ /* 0x000fe2000c101504 */
[----:B------:R-:W-:Y:S05]  /*0520*/  EXIT ;  /* 0x000000000000794d */ /* 0x000fea0003800000 */
.L_x_16929:
        /* <DEDUP_REMOVED lines=13> */
.L_x_19454:


//--------------------- .text._ZN2at6native29vectorized_elementwise_kernelILi2ENS0_13BUnaryFunctorIN3c104HalfES4_S4_NS0_15binary_internal10MulFunctorIfEEEESt5arrayIPcLm2EEEEviT0_T1_ --------------------------
	.section	.text._ZN2at6native29vectorized_elementwise_kernelILi2ENS0_13BUnaryFunctorIN3c104HalfES4_S4_NS0_15binary_internal10MulFunctorIfEEEESt5arrayIPcLm2EEEEviT0_T1_,"ax",@progbits
	.align	128
        .global         _ZN2at6native29vectorized_elementwise_kernelILi2ENS0_13BUnaryFunctorIN3c104HalfES4_S4_NS0_15binary_internal10MulFunctorIfEEEESt5arrayIPcLm2EEEEviT0_T1_
        .type           _ZN2at6native29vectorized_elementwise_kernelILi2ENS0_13BUnaryFunctorIN3c104HalfES4_S4_NS0_15binary_internal10MulFunctorIfEEEESt5arrayIPcLm2EEEEviT0_T1_,@function
        .size           _ZN2at6native29vectorized_elementwise_kernelILi2ENS0_13BUnaryFunctorIN3c104HalfES4_S4_NS0_15binary_internal10MulFunctorIfEEEESt5arrayIPcLm2EEEEviT0_T1_,(.L_x_19455 - _ZN2at6native29vectorized_elementwise_kernelILi2ENS0_13BUnaryFunctorIN3c104HalfES4_S4_NS0_15binary_internal10MulFunctorIfEEEESt5arrayIPcLm2EEEEviT0_T1_)
        .other          _ZN2at6native29vectorized_elementwise_kernelILi2ENS0_13BUnaryFunctorIN3c104HalfES4_S4_NS0_15binary_internal10MulFunctorIfEEEESt5arrayIPcLm2EEEEviT0_T1_,@"STO_CUDA_ENTRY STV_DEFAULT"
_ZN2at6native29vectorized_elementwise_kernelILi2ENS0_13BUnaryFunctorIN3c104HalfES4_S4_NS0_15binary_internal10MulFunctorIfEEEESt5arrayIPcLm2EEEEviT0_T1_:
.text._ZN2at6native29vectorized_elementwise_kernelILi2ENS0_13BUnaryFunctorIN3c104HalfES4_S4_NS0_15binary_internal10MulFunctorIfEEEESt5arrayIPcLm2EEEEviT0_T1_:
        /* <DEDUP_REMOVED lines=17> */
[----:B------:R1:W5:Y:S01]  /*0110*/  LDG.E R13, desc[UR4][R6.64+0x600] ;  /* 0x00060004060d7981 */ /* 0x000362000c1e1900 */
[----:B0-----:R-:W-:-:S04]  /*0120*/  IMAD.WIDE.U32 R2, R0, 0x2, R2 ;  /* 0x0000000200027825 */ /* 0x001fc800078e0002 */
[----:B------:R-:W-:-:S04]  /*0130*/  IMAD.WIDE R2, R5, 0x4, R2 ;  /* 0x0000000405027825 */ /* 0x000fc800078e0202 */
[--C-:B--2---:R-:W-:Y:S02]  /*0140*/  HADD2.F32 R0, -RZ, R4.reuse.H0_H0 ;  /* 0x20000004ff007230 */ /* 0x104fe40000004100 */
[----:B------:R-:W-:Y:S02]  /*0150*/  HADD2.F32 R4, -RZ, R4.H1_H1 ;  /* 0x30000004ff047230 */ /* 0x000fe40000004100 */
[--C-:B---3--:R-:W-:Y:S02]  /*0160*/  HADD2.F32 R8, -RZ, R9.reuse.H0_H0 ;  /* 0x20000009ff087230 */ /* 0x108fe40000004100 */
[----:B------:R-:W-:Y:S01]  /*0170*/  FMUL.FTZ R0, R0, UR6 ;  /* 0x0000000600007c20 */ /* 0x000fe20008410000 */
[----:B------:R-:W-:Y:S02]  /*0180*/  HADD2.F32 R9, -RZ, R9.H1_H1 ;  /* 0x30000009ff097230 */ /* 0x000fe40000004100 */
[----:B-1----:R-:W-:Y:S01]  /*0190*/  FMUL.FTZ R7, R4, UR6 ;  /* 0x0000000604077c20 */ /* 0x002fe20008410000 */
[----:B----4-:R-:W-:-:S02]  /*01a0*/  HADD2.F32 R10, -RZ, R11.H0_H0 ;  /* 0x2000000bff0a7230 */ /* 0x010fc40000004100 */
[----:B------:R-:W-:Y:S01]  /*01b0*/  FMUL.FTZ R8, R8, UR6 ;  /* 0x0000000608087c20 */ /* 0x000fe20008410000 */
[----:B------:R-:W-:Y:S02]  /*01c0*/  HADD2.F32 R11, -RZ, R11.H1_H1 ;  /* 0x3000000bff0b7230 */ /* 0x000fe40000004100 */
[----:B------:R-:W-:Y:S01]  /*01d0*/  FMUL.FTZ R9, R9, UR6 ;  /* 0x0000000609097c20 */ /* 0x000fe20008410000 */
[--C-:B-----5:R-:W-:Y:S02]  /*01e0*/  HADD2.F32 R12, -RZ, R13.reuse.H0_H0 ;  /* 0x2000000dff0c7230 */ /* 0x120fe40000004100 */
[----:B------:R-:W-:Y:S01]  /*01f0*/  FMUL.FTZ R10, R10, UR6 ;  /* 0x000000060a0a7c20 */ /* 0x000fe20008410000 */
[----:B------:R-:W-:Y:S02]  /*0200*/  HADD2.F32 R6, -RZ, R13.H1_H1 ;  /* 0x3000000dff067230 */ /* 0x000fe40000004100 */
[----:B------:R-:W-:Y:S01]  /*0210*/  FMUL.FTZ R11, R11, UR6 ;  /* 0x000000060b0b7c20 */ /* 0x000fe20008410000 */
[----:B------:R-:W-:Y:S01]  /*0220*/  F2FP.F16.F32.PACK_AB R7, R7, R0 ;  /* 0x000000000707723e */ /* 0x000fe200000000ff */
[----:B------:R-:W-:Y:S01]  /*0230*/  FMUL.FTZ R12, R12, UR6 ;  /* 0x000000060c0c7c20 */ /* 0x000fe20008410000 */
[----:B------:R-:W-:Y:S01]  /*0240*/  F2FP.F16.F32.PACK_AB R9, R9, R8 ;  /* 0x000000080909723e */ /* 0x000fe200000000ff */
[----:B------:R-:W-:Y:S01]  /*0250*/  FMUL.FTZ R13, R6, UR6 ;  /* 0x00000006060d7c20 */ /* 0x000fe20008410000 */
[----:B------:R-:W-:Y:S01]  /*0260*/  F2FP.F16.F32.PACK_AB R11, R11, R10 ;  /* 0x0000000a0b0b723e */ /* 0x000fe200000000ff */
[----:B------:R-:W-:Y:S03]  /*0270*/  STG.E desc[UR4][R2.64], R7 ;  /* 0x0000000702007986 */ /* 0x000fe6000c101904 */
[----:B------:R-:W-:Y:S01]  /*0280*/  F2FP.F16.F32.PACK_AB R13, R13, R12 ;  /* 0x0000000c0d0d723e */ /* 0x000fe200000000ff */
[----:B------:R-:W-:Y:S04]  /*0290*/  STG.E desc[UR4][R2.64+0x200], R9 ;  /* 0x0002000902007986 */ /* 0x000fe8000c101904 */
[----:B------:R-:W-:Y:S04]  /*02a0*/  STG.E desc[UR4][R2.64+0x400], R11 ;  /* 0x0004000b02007986 */ /* 0x000fe8000c101904 */
[----:B------:R-:W-:Y:S01]  /*02b0*/  STG.E desc[UR4][R2.64+0x600], R13 ;  /* 0x0006000d02007986 */ /* 0x000fe2000c101904 */
[----:B------:R-:W-:Y:S05]  /*02c0*/  EXIT ;  /* 0x000000000000794d */ /* 0x000fea0003800000 */
.L_x_16930:
[----:B------:R-:W0:Y:S02]  /*02d0*/  S2R R27, SR_TID.X ;  /* 0x00000000001b7919 */ /* 0x000e240000002100 */
        /* <DEDUP_REMOVED lines=10> */
[----:B0-----:R-:W-:-:S12]  /*0380*/  @!P0 IMAD.WIDE.U32 R12, R11, 0x2, R12 ;  /* 0x000000020b0c8825 */ /* 0x001fd800078e000c */
[----:B------:R-:W-:Y:S01]  /*0390*/  @!P5 IADD3 R15, R0, R3, RZ ;  /* 0x00000003000fd210 */ /* 0x000fe20007ffe0ff */
[----:B------:R-:W-:Y:S01]  /*03a0*/  @!P5 VIADD R3, R3, 0x80 ;  /* 0x000000800303d836 */ /* 0x000fe20000000000 */
[----:B------:R-:W0:Y:S04]  /*03b0*/  @!P5 LDC.64 R18, c[0x0][0x228] ;  /* 0x00008a00ff12db82 */ /* 0x000e280000000a00 */
[----:B------:R-:W-:Y:S01]  /*03c0*/  ISETP.GE.AND P4, PT, R3, R2, PT ;  /* 0x000000020300720c */ /* 0x000fe20003f86270 */
[----:B-1----:R-:W-:Y:S01]  /*03d0*/  @!P6 IMAD.WIDE.U32 R16, R21, 0x2, R16 ;  /* 0x000000021510e825 */ /* 0x002fe200078e0010 */
[----:B------:R-:W-:-:S06]  /*03e0*/  PRMT R21, RZ, 0x7610, R21 ;  /* 0x00007610ff157816 */ /* 0x000fcc0000000015 */
[----:B------:R-:W2:Y:S05]  /*03f0*/  @!P6 LDG.E.U16 R21, desc[UR4][R16.64] ;  /* 0x000000041015e981 */ /* 0x000eaa000c1e1500 */
[C---:B------:R-:W-:Y:S01]  /*0400*/  @!P4 IADD3 R25, R0.reuse, R3, RZ ;  /* 0x000000030019c210 */ /* 0x040fe20007ffe0ff */
[----:B------:R-:W-:Y:S01]  /*0410*/  @!P4 VIADD R3, R3, 0x80 ;  /* 0x000000800303c836 */ /* 0x000fe20000000000 */
[----:B------:R-:W-:Y:S01]  /*0420*/  PRMT R26, RZ, 0x7610, R26 ;  /* 0x00007610ff1a7816 */ /* 0x000fe2000000001a */
[----:B------:R-:W1:Y:S03]  /*0430*/  @!P4 LDC.64 R10, c[0x0][0x228] ;  /* 0x00008a00ff0acb82 */ /* 0x000e660000000a00 */
[-C--:B------:R-:W-:Y:S01]  /*0440*/  ISETP.GE.AND P3, PT, R3, R2.reuse, PT ;  /* 0x000000020300720c */ /* 0x080fe20003f66270 */
[----:B0-----:R-:W-:Y:S01]  /*0450*/  @!P5 IMAD.WIDE.U32 R18, R15, 0x2, R18 ;  /* 0x000000020f12d825 */ /* 0x001fe200078e0012 */
[----:B------:R-:W-:Y:S01]  /*0460*/  PRMT R28, RZ, 0x7610, R28 ;  /* 0x00007610ff1c7816 */ /* 0x000fe2000000001c */
[----:B------:R0:W3:Y:S05]  /*0470*/  @!P0 LDG.E.U16 R26, desc[UR4][R12.64] ;  /* 0x000000040c1a8981 */ /* 0x0000ea000c1e1500 */
[----:B------:R4:W5:Y:S05]  /*0480*/  @!P5 LDG.E.U16 R28, desc[UR4][R18.64] ;  /* 0x00000004121cd981 */ /* 0x00096a000c1e1500 */
[----:B------:R-:W-:Y:S01]  /*0490*/  @!P3 IADD3 R24, R0, R3, RZ ;  /* 0x000000030018b210 */ /* 0x000fe20007ffe0ff */
[----:B------:R-:W-:Y:S01]  /*04a0*/  @!P3 VIADD R3, R3, 0x80 ;  /* 0x000000800303b836 */ /* 0x000fe20000000000 */
[----:B0-----:R-:W0:Y:S04]  /*04b0*/  @!P3 LDC.64 R12, c[0x0][0x228] ;  /* 0x00008a00ff0cbb82 */ /* 0x001e280000000a00 */
[----:B------:R-:W-:-:S13]  /*04c0*/  ISETP.GE.AND P2, PT, R3, R2, PT ;  /* 0x000000020300720c */ /* 0x000fda0003f46270 */
[----:B------:R-:W-:Y:S01]  /*04d0*/  @!P2 IADD3 R29, R0, R3, RZ ;  /* 0x00000003001da210 */ /* 0x000fe20007ffe0ff */
[----:B------:R-:W-:Y:S01]  /*04e0*/  @!P2 VIADD R3, R3, 0x80 ;  /* 0x000000800303a836 */ /* 0x000fe20000000000 */
[----:B------:R-:W0:Y:S04]  /*04f0*/  @!P2 LDC.64 R14, c[0x0][0x228] ;  /* 0x00008a00ff0eab82 */ /* 0x000e280000000a00 */
[----:B------:R-:W-:-:S13]  /*0500*/  ISETP.GE.AND P1, PT, R3, R2, PT ;  /* 0x000000020300720c */ /* 0x000fda0003f26270 */
[----:B------:R-:W-:Y:S01]  /*0510*/  @!P1 IADD3 R23, R0, R3, RZ ;  /* 0x0000000300179210 */ /* 0x000fe20007ffe0ff */
[----:B------:R-:W-:Y:S01]  /*0520*/  @!P1 VIADD R3, R3, 0x80 ;  /* 0x0000008003039836 */ /* 0x000fe20000000000 */
[----:B------:R-:W0:Y:S04]  /*0530*/  @!P1 LDC.64 R16, c[0x0][0x228] ;  /* 0x00008a00ff109b82 */ /* 0x000e280000000a00 */
[----:B------:R-:W-:-:S13]  /*0540*/  ISETP.GE.AND P6, PT, R3, R2, PT ;  /* 0x000000020300720c */ /* 0x000fda0003fc6270 */
[----:B----4-:R-:W4:Y:S01]  /*0550*/  @!P6 LDC.64 R18, c[0x0][0x228] ;  /* 0x00008a00ff12eb82 */ /* 0x010f220000000a00 */
[----:B-1----:R-:W-:Y:S01]  /*0560*/  @!P4 IMAD.WIDE.U32 R10, R25, 0x2, R10 ;  /* 0x00000002190ac825 */ /* 0x002fe200078e000a */
[----:B------:R-:W-:Y:S02]  /*0570*/  PRMT R25, RZ, 0x7610, R25 ;  /* 0x00007610ff197816 */ /* 0x000fe40000000019 */
[----:B------:R-:W-:Y:S01]  /*0580*/  @!P6 IADD3 R3, R0, R3, RZ ;  /* 0x000000030003e210 */ /* 0x000fe20007ffe0ff */
[----:B0-----:R-:W-:Y:S01]  /*0590*/  @!P3 IMAD.WIDE.U32 R12, R24, 0x2, R12 ;  /* 0x00000002180cb825 */ /* 0x001fe200078e000c */
[----:B------:R-:W-:Y:S02]  /*05a0*/  PRMT R24, RZ, 0x7610, R24 ;  /* 0x00007610ff187816 */ /* 0x000fe40000000018 */
[----:B------:R0:W5:Y:S01]  /*05b0*/  @!P4 LDG.E.U16 R25, desc[UR4][R10.64] ;  /* 0x000000040a19c981 */ /* 0x000162000c1e1500 */
[----:B------:R-:W-:Y:S01]  /*05c0*/  @!P2 IMAD.WIDE.U32 R14, R29, 0x2, R14 ;  /* 0x000000021d0ea825 */ /* 0x000fe200078e000e */
[----:B------:R-:W-:-:S02]  /*05d0*/  PRMT R29, RZ, 0x7610, R29 ;  /* 0x00007610ff1d7816 */ /* 0x000fc4000000001d */
[----:B------:R-:W5:Y:S01]  /*05e0*/  @!P3 LDG.E.U16 R24, desc[UR4][R12.64] ;  /* 0x000000040c18b981 */ /* 0x000f62000c1e1500 */
[----:B------:R-:W-:Y:S01]  /*05f0*/  @!P1 IMAD.WIDE.U32 R16, R23, 0x2, R16 ;  /* 0x0000000217109825 */ /* 0x000fe200078e0010 */
[----:B------:R-:W-:-:S04]  /*0600*/  PRMT R23, RZ, 0x7610, R23 ;  /* 0x00007610ff177816 */ /* 0x000fc80000000017 */
[----:B------:R-:W5:Y:S04]  /*0610*/  @!P1 LDG.E.U16 R29, desc[UR4][R16.64] ;  /* 0x00000004101d9981 */ /* 0x000f68000c1e1500 */
[----:B------:R1:W5:Y:S01]  /*0620*/  @!P2 LDG.E.U16 R23, desc[UR4][R14.64] ;  /* 0x000000040e17a981 */ /* 0x000362000c1e1500 */
[----:B----4-:R-:W-:Y:S01]  /*0630*/  @!P6 IMAD.WIDE.U32 R18, R3, 0x2, R18 ;  /* 0x000000020312e825 */ /* 0x010fe200078e0012 */
[----:B------:R-:W-:-:S06]  /*0640*/  PRMT R3, RZ, 0x7610, R3 ;  /* 0x00007610ff037816 */ /* 0x000fcc0000000003 */
[----:B------:R4:W5:Y:S01]  /*0650*/  @!P6 LDG.E.U16 R3, desc[UR4][R18.64] ;  /* 0x000000041203e981 */ /* 0x000962000c1e1500 */
[----:B0-----:R-:W-:Y:S01]  /*0660*/  VIADD R11, R27, 0x80 ;  /* 0x000000801b0b7836 */ /* 0x001fe20000000000 */
[----:B-1----:R-:W0:Y:S04]  /*0670*/  @!P0 LDC R15, c[0x0][0x218] ;  /* 0x00008600ff0f8b82 */ /* 0x002e280000000800 */
[----:B------:R-:W-:-:S13]  /*0680*/  ISETP.GE.AND P5, PT, R11, R2, PT ;  /* 0x000000020b00720c */ /* 0x000fda0003fa6270 */
[----:B------:R-:W1:Y:S01]  /*0690*/  @!P5 LDC R10, c[0x0][0x218] ;  /* 0x00008600ff0adb82 */ /* 0x000e620000000800 */
[C---:B------:R-:W-:Y:S01]  /*06a0*/  VIADD R13, R27.reuse, 0x180 ;  /* 0x000001801b0d7836 */ /* 0x040fe20000000000 */
[----:B------:R-:W-:-:S04]  /*06b0*/  IADD3 R11, R27, 0x100, RZ ;  /* 0x000001001b0b7810 */ /* 0x000fc80007ffe0ff */
[-C--:B------:R-:W-:Y:S01]  /*06c0*/  ISETP.GE.AND P2, PT, R13, R2.reuse, PT ;  /* 0x000000020d00720c */ /* 0x080fe20003f46270 */
[----:B------:R-:W-:Y:S01]  /*06d0*/  VIADD R13, R27, 0x280 ;  /* 0x000002801b0d7836 */ /* 0x000fe20000000000 */
[-C--:B------:R-:W-:Y:S02]  /*06e0*/  ISETP.GE.AND P1, PT, R11, R2.reuse, PT ;  /* 0x000000020b00720c */ /* 0x080fe40003f26270 */
[----:B------:R-:W-:Y:S02]  /*06f0*/  IADD3 R11, R27, 0x200, RZ ;  /* 0x000002001b0b7810 */ /* 0x000fe40007ffe0ff */
[-C--:B------:R-:W-:Y:S02]  /*0700*/  ISETP.GE.AND P4, PT, R13, R2.reuse, PT ;  /* 0x000000020d00720c */ /* 0x080fe40003f86270 */
[----:B------:R-:W-:Y:S02]  /*0710*/  ISETP.GE.AND P3, PT, R11, R2, PT ;  /* 0x000000020b00720c */ /* 0x000fe40003f66270 */
[----:B------:R-:W-:-:S02]  /*0720*/  IADD3 R17, R27, 0x300, RZ ;  /* 0x000003001b117810 */ /* 0x000fc40007ffe0ff */
[----:B------:R-:W-:Y:S02]  /*0730*/  IADD3 R13, R27, 0x380, RZ ;  /* 0x000003801b0d7810 */ /* 0x000fe40007ffe0ff */
[----:B------:R-:W-:Y:S01]  /*0740*/  ISETP.GE.AND P6, PT, R17, R2, PT ;  /* 0x000000021100720c */ /* 0x000fe20003fc6270 */
[----:B------:R-:W5:Y:S01]  /*0750*/  @!P1 LDC R12, c[0x0][0x218] ;  /* 0x00008600ff0c9b82 */ /* 0x000f620000000800 */
[----:B----4-:R-:W-:-:S07]  /*0760*/  @!P0 IMAD.IADD R19, R0, 0x1, R27 ;  /* 0x0000000100138824 */ /* 0x010fce00078e021b */
[----:B------:R-:W4:Y:S08]  /*0770*/  @!P3 LDC R14, c[0x0][0x218] ;  /* 0x00008600ff0ebb82 */ /* 0x000f300000000800 */
[----:B------:R-:W4:Y:S01]  /*0780*/  @!P4 LDC R16, c[0x0][0x218] ;  /* 0x00008600ff10cb82 */ /* 0x000f220000000800 */
[----:B------:R-:W-:Y:S01]  /*0790*/  @!P0 IADD3 R27, R27, 0x80, RZ ;  /* 0x000000801b1b8810 */ /* 0x000fe20007ffe0ff */
[----:B------:R-:W-:Y:S04]  /*07a0*/  BSSY B0, `(.L_x_16931) ;  /* 0x000004d000007945 */ /* 0x000fe80003800000 */
[----:B------:R-:W-:Y:S01]  /*07b0*/  BSSY B1, `(.L_x_16932) ;  /* 0x0000045000017945 */ /* 0x000fe20003800000 */
[----:B--2---:R-:W-:-:S05]  /*07c0*/  @!P5 HADD2.F32 R21, -RZ, R21.H0_H0 ;  /* 0x20000015ff15d230 */ /* 0x004fca0000004100 */
[----:B-1----:R-:W-:Y:S02]  /*07d0*/  @!P5 FMUL.FTZ R21, R21, R10 ;  /* 0x0000000a1515d220 */ /* 0x002fe40000410000 */
[----:B------:R-:W1:Y:S03]  /*07e0*/  @!P0 LDC.64 R10, c[0x0][0x220] ;  /* 0x00008800ff0a8b82 */ /* 0x000e660000000a00 */
[----:B------:R-:W-:Y:S02]  /*07f0*/  @!P5 F2FP.F16.F32.PACK_AB R4, RZ, R21 ;  /* 0x00000015ff04d23e */ /* 0x000fe400000000ff */
[----:B------:R-:W-:Y:S01]  /*0800*/  ISETP.GE.AND P5, PT, R13, R2, PT ;  /* 0x000000020d00720c */ /* 0x000fe20003fa6270 */
[----:B---3--:R-:W-:Y:S02]  /*0810*/  @!P0 HADD2.F32 R26, -RZ, R26.H0_H0 ;  /* 0x2000001aff1a8230 */ /* 0x008fe40000004100 */
[----:B------:R-:W2:Y:S03]  /*0820*/  @!P2 LDC R13, c[0x0][0x218] ;  /* 0x00008600ff0dab82 */ /* 0x000ea60000000800 */
[----:B0-----:R-:W-:-:S05]  /*0830*/  @!P0 FMUL.FTZ R26, R26, R15 ;  /* 0x0000000f1a1a8220 */ /* 0x001fca0000410000 */
[----:B------:R-:W0:Y:S01]  /*0840*/  @!P6 LDC R15, c[0x0][0x218] ;  /* 0x00008600ff0feb82 */ /* 0x000e220000000800 */
[----:B------:R-:W-:-:S07]  /*0850*/  @!P0 F2FP.F16.F32.PACK_AB R22, RZ, R26 ;  /* 0x0000001aff16823e */ /* 0x000fce00000000ff */
[----:B------:R-:W3:Y:S01]  /*0860*/  @!P5 LDC R17, c[0x0][0x218] ;  /* 0x00008600ff11db82 */ /* 0x000ee20000000800 */
[----:B-1----:R-:W-:Y:S01]  /*0870*/  @!P0 IMAD.WIDE.U32 R10, R19, 0x2, R10 ;  /* 0x00000002130a8825 */ /* 0x002fe200078e000a */
[----:B------:R-:W-:-:S05]  /*0880*/  PRMT R26, R22, 0x7610, R26 ;  /* 0x00007610161a7816 */ /* 0x000fca000000001a */
[----:B------:R1:W-:Y:S01]  /*0890*/  @!P0 STG.E.U16 desc[UR4][R10.64], R26 ;  /* 0x0000001a0a008986 */ /* 0x0003e2000c101504 */
[----:B------:R-:W-:Y:S01]  /*08a0*/  ISETP.GE.AND P0, PT, R27, R2, PT ;  /* 0x000000021b00720c */ /* 0x000fe20003f06270 */
[----:B-----5:R-:W-:-:S05]  /*08b0*/  @!P1 HADD2.F32 R19, -RZ, R28.H0_H0 ;  /* 0x2000001cff139230 */ /* 0x020fca0000004100 */
[----:B------:R-:W-:-:S05]  /*08c0*/  @!P1 FMUL.FTZ R12, R19, R12 ;  /* 0x0000000c130c9220 */ /* 0x000fca0000410000 */
[----:B------:R-:W-:Y:S01]  /*08d0*/  @!P1 F2FP.F16.F32.PACK_AB R5, RZ, R12 ;  /* 0x0000000cff05923e */ /* 0x000fe200000000ff */
[----:B------:R-:W-:Y:S02]  /*08e0*/  @!P2 HADD2.F32 R18, -RZ, R25.H0_H0 ;  /* 0x20000019ff12a230 */ /* 0x000fe40000004100 */
[----:B------:R-:W-:-:S03]  /*08f0*/  @!P3 HADD2.F32 R21, -RZ, R24.H0_H0 ;  /* 0x20000018ff15b230 */ /* 0x000fc60000004100 */
[----:B--2---:R-:W-:Y:S01]  /*0900*/  @!P2 FMUL.FTZ R13, R18, R13 ;  /* 0x0000000d120da220 */ /* 0x004fe20000410000 */
[----:B------:R-:W-:Y:S02]  /*0910*/  @!P6 HADD2.F32 R22, -RZ, R29.H0_H0 ;  /* 0x2000001dff16e230 */ /* 0x000fe40000004100 */
[----:B------:R-:W-:Y:S02]  /*0920*/  @!P4 HADD2.F32 R23, -RZ, R23.H0_H0 ;  /* 0x20000017ff17c230 */ /* 0x000fe40000004100 */
[----:B----4-:R-:W-:Y:S01]  /*0930*/  @!P3 FMUL.FTZ R14, R21, R14 ;  /* 0x0000000e150eb220 */ /* 0x010fe20000410000 */
[----:B0-----:R-:W-:Y:S01]  /*0940*/  @!P6 FMUL.FTZ R15, R22, R15 ;  /* 0x0000000f160fe220 */ /* 0x001fe20000410000 */
[----:B------:R-:W-:Y:S02]  /*0950*/  @!P5 HADD2.F32 R18, -RZ, R3.H0_H0 ;  /* 0x20000003ff12d230 */ /* 0x000fe40000004100 */
[----:B------:R-:W-:-:S03]  /*0960*/  @!P4 FMUL.FTZ R16, R23, R16 ;  /* 0x000000101710c220 */ /* 0x000fc60000410000 */
[----:B---3--:R-:W-:Y:S01]  /*0970*/  @!P5 FMUL.FTZ R17, R18, R17 ;  /* 0x000000111211d220 */ /* 0x008fe20000410000 */
[----:B------:R-:W-:Y:S02]  /*0980*/  @!P2 F2FP.F16.F32.PACK_AB R6, RZ, R13 ;  /* 0x0000000dff06a23e */ /* 0x000fe400000000ff */
[----:B------:R-:W-:Y:S02]  /*0990*/  @!P3 F2FP.F16.F32.PACK_AB R7, RZ, R14 ;  /* 0x0000000eff07b23e */ /* 0x000fe400000000ff */
[----:B------:R-:W-:Y:S02]  /*09a0*/  @!P4 F2FP.F16.F32.PACK_AB R8, RZ, R16 ;  /* 0x00000010ff08c23e */ /* 0x000fe400000000ff */
[----:B------:R-:W-:Y:S02]  /*09b0*/  @!P6 F2FP.F16.F32.PACK_AB R9, RZ, R15 ;  /* 0x0000000fff09e23e */ /* 0x000fe400000000ff */
        /* <DEDUP_REMOVED lines=14> */
.L_x_16933:
[----:B------:R-:W-:-:S13]  /*0aa0*/  ISETP.GE.AND P0, PT, R27, R2, PT ;  /* 0x000000021b00720c */ /* 0x000fda0003f06270 */
[----:B------:R-:W-:Y:S05]  /*0ab0*/  @P0 BRA `(.L_x_16935) ;  /* 0x0000000000300947 */ /* 0x000fea0003800000 */
[----:B0-----:R-:W0:Y:S01]  /*0ac0*/  LDC.64 R4, c[0x0][0x220] ;  /* 0x00008800ff047b82 */ /* 0x001e220000000a00 */
[----:B------:R-:W-:Y:S01]  /*0ad0*/  IMAD.IADD R3, R0, 0x1, R27 ;  /* 0x0000000100037824 */ /* 0x000fe200078e021b */
[----:B------:R-:W-:-:S03]  /*0ae0*/  IADD3 R27, R27, 0x80, RZ ;  /* 0x000000801b1b7810 */ /* 0x000fc60007ffe0ff */
[----:B0-----:R-:W-:-:S05]  /*0af0*/  IMAD.WIDE.U32 R4, R3, 0x2, R4 ;  /* 0x0000000203047825 */ /* 0x001fca00078e0004 */
[----:B------:R1:W-:Y:S02]  /*0b00*/  STG.E.U16 desc[UR4][R4.64], R6 ;  /* 0x0000000604007986 */ /* 0x0003e4000c101504 */
.L_x_16934:
[----:B------:R-:W-:-:S13]  /*0b10*/  ISETP.GE.AND P0, PT, R27, R2, PT ;  /* 0x000000021b00720c */ /* 0x000fda0003f06270 */
[----:B------:R-:W-:Y:S05]  /*0b20*/  @P0 BRA `(.L_x_16936) ;  /* 0x0000000000340947 */ /* 0x000fea0003800000 */
[----:B01----:R-:W0:Y:S01]  /*0b30*/  LDC.64 R4, c[0x0][0x220] ;  /* 0x00008800ff047b82 */ /* 0x003e220000000a00 */
[----:B------:R-:W-:Y:S01]  /*0b40*/  IADD3 R3, R0, R27, RZ ;  /* 0x0000001b00037210 */ /* 0x000fe20007ffe0ff */
[----:B------:R-:W-:-:S04]  /*0b50*/  VIADD R27, R27, 0x80 ;  /* 0x000000801b1b7836 */ /* 0x000fc80000000000 */
[----:B0-----:R-:W-:-:S05]  /*0b60*/  IMAD.WIDE.U32 R4, R3, 0x2, R4 ;  /* 0x0000000203047825 */ /* 0x001fca00078e0004 */
[----:B------:R1:W-:Y:S02]  /*0b70*/  STG.E.U16 desc[UR4][R4.64], R7 ;  /* 0x0000000704007986 */ /* 0x0003e4000c101504 */
.L_x_16935:
        /* <DEDUP_REMOVED lines=8> */
.L_x_16936:
[----:B------:R-:W-:Y:S05]  /*0c00*/  BSYNC B1 ;  /* 0x0000000000017941 */ /* 0x000fea0003800000 */
.L_x_16932:
[----:B------:R-:W-:-:S13]  /*0c10*/  ISETP.GE.AND P0, PT, R27, R2, PT ;  /* 0x000000021b00720c */ /* 0x000fda0003f06270 */
[----:B012---:R-:W0:Y:S01]  /*0c20*/  @!P0 LDC.64 R4, c[0x0][0x220] ;  /* 0x00008800ff048b82 */ /* 0x007e220000000a00 */
[----:B------:R-:W-:Y:S01]  /*0c30*/  @!P0 IMAD.IADD R3, R0, 0x1, R27 ;  /* 0x0000000100038824 */ /* 0x000fe200078e021b */
[----:B------:R-:W-:-:S03]  /*0c40*/  @!P0 IADD3 R27, R27, 0x80, RZ ;  /* 0x000000801b1b8810 */ /* 0x000fc60007ffe0ff */
[----:B0-----:R-:W-:-:S05]  /*0c50*/  @!P0 IMAD.WIDE.U32 R4, R3, 0x2, R4 ;  /* 0x0000000203048825 */ /* 0x001fca00078e0004 */
[----:B------:R2:W-:Y:S02]  /*0c60*/  @!P0 STG.E.U16 desc[UR4][R4.64], R9 ;  /* 0x0000000904008986 */ /* 0x0005e4000c101504 */
.L_x_16937:
[----:B------:R-:W-:Y:S05]  /*0c70*/  BSYNC B0 ;  /* 0x0000000000007941 */ /* 0x000fea0003800000 */
.L_x_16931:
        /* <DEDUP_REMOVED lines=8> */
.L_x_16938:
        /* <DEDUP_REMOVED lines=16> */
.L_x_19455:


//--------------------- .text._ZN2at6native29vectorized_elementwise_kernelILi4ENS0_13BUnaryFunctorIN3c104HalfES4_S4_NS0_15binary_internal10MulFunctorIfEEEESt5arrayIPcLm2EEEEviT0_T1_ --------------------------
	.section	.text._ZN2at6native29vectorized_elementwise_kernelILi4ENS0_13BUnaryFunctorIN3c104HalfES4_S4_NS0_15binary_internal10MulFunctorIfEEEESt5arrayIPcLm2EEEEviT0_T1_,"ax",@progbits
	.align	128
        .global         _ZN2at6native29vectorized_elementwise_kernelILi4ENS0_13BUnaryFunctorIN3c104HalfES4_S4_NS0_15binary_internal10MulFunctorIfEEEESt5arrayIPcLm2EEEEviT0_T1_
        .type           _ZN2at6native29vectorized_elementwise_kernelILi4ENS0_13BUnaryFunctorIN3c104HalfES4_S4_NS0_15binary_internal10MulFunctorIfEEEESt5arrayIPcLm2EEEEviT0_T1_,@function
        .size           _ZN2at6native29vectorized_elementwise_kernelILi4ENS0_13BUnaryFunctorIN3c104HalfES4_S4_NS0_15binary_internal10MulFunctorIfEEEESt5arrayIPcLm2EEEEviT0_T1_,(.L_x_19456 - _ZN2at6native29vectorized_elementwise_kernelILi4ENS0_13BUnaryFunctorIN3c104HalfES4_S4_NS0_15binary_internal10MulFunctorIfEEEESt5arrayIPcLm2EEEEviT0_T1_)
        .other          _ZN2at6native29vectorized_elementwise_kernelILi4ENS0_13BUnaryFunctorIN3c104HalfES4_S4_NS0_15binary_internal10MulFunctorIfEEEESt5arrayIPcLm2EEEEviT0_T1_,@"STO_CUDA_ENTRY STV_DEFAULT"
_ZN2at6native29vectorized_elementwise_kernelILi4ENS0_13BUnaryFunctorIN3c104HalfES4_S4_NS0_15binary_internal10MulFunctorIfEEEESt5arrayIPcLm2EEEEviT0_T1_:
.text._ZN2at6native29vectorized_elementwise_kernelILi4ENS0_13BUnaryFunctorIN3c104HalfES4_S4_NS0_15binary_internal10MulFunctorIfEEEESt5arrayIPcLm2EEEEviT0_T1_:
        /* <DEDUP_REMOVED lines=17> */
[----:B------:R-:W-:-:S04]  /*0110*/  IMAD.WIDE R2, R5, 0x8, R2 ;  /* 0x0000000805027825 */ /* 0x000fc800078e0202 */
[--C-:B--2---:R-:W-:Y:S02]  /*0120*/  HADD2.F32 R0, -RZ, R8.reuse.H0_H0 ;  /* 0x20000008ff007230 */ /* 0x104fe40000004100 */
[----:B------:R-:W-:Y:S02]  /*0130*/  HADD2.F32 R4, -RZ, R8.H1_H1 ;  /* 0x30000008ff047230 */ /* 0x000fe40000004100 */
[----:B------:R-:W-:Y:S02]  /*0140*/  HADD2.F32 R8, -RZ, R9.H0_H0 ;  /* 0x20000009ff087230 */ /* 0x000fe40000004100 */
[----:B------:R-:W-:Y:S01]  /*0150*/  FMUL.FTZ R0, R0, UR6 ;  /* 0x0000000600007c20 */ /* 0x000fe20008410000 */
[--C-:B---3--:R-:W-:Y:S02]  /*0160*/  HADD2.F32 R10, -RZ, R12.reuse.H0_H0 ;  /* 0x2000000cff0a7230 */ /* 0x108fe40000004100 */
[----:B------:R-:W-:Y:S01]  /*0170*/  FMUL.FTZ R7, R4, UR6 ;  /* 0x0000000604077c20 */ /* 0x000fe20008410000 */
[----:B------:R-:W-:-:S02]  /*0180*/  HADD2.F32 R11, -RZ, R12.H1_H1 ;  /* 0x3000000cff0b7230 */ /* 0x000fc40000004100 */
[----:B------:R-:W-:Y:S01]  /*0190*/  FMUL.FTZ R8, R8, UR6 ;  /* 0x0000000608087c20 */ /* 0x000fe20008410000 */
[----:B------:R-:W-:Y:S02]  /*01a0*/  HADD2.F32 R9, -RZ, R9.H1_H1 ;  /* 0x30000009ff097230 */ /* 0x000fe40000004100 */
[----:B------:R-:W-:Y:S01]  /*01b0*/  FMUL.FTZ R10, R10, UR6 ;  /* 0x000000060a0a7c20 */ /* 0x000fe20008410000 */
[--C-:B------:R-:W-:Y:S02]  /*01c0*/  HADD2.F32 R12, -RZ, R13.reuse.H0_H0 ;  /* 0x2000000dff0c7230 */ /* 0x100fe40000004100 */
[----:B------:R-:W-:Y:S01]  /*01d0*/  FMUL.FTZ R11, R11, UR6 ;  /* 0x000000060b0b7c20 */ /* 0x000fe20008410000 */
[----:B------:R-:W-:Y:S02]  /*01e0*/  HADD2.F32 R6, -RZ, R13.H1_H1 ;  /* 0x3000000dff067230 */ /* 0x000fe40000004100 */
[----:B------:R-:W-:Y:S01]  /*01f0*/  FMUL.FTZ R9, R9, UR6 ;  /* 0x0000000609097c20 */ /* 0x000fe20008410000 */
[----:B------:R-:W-:Y:S01]  /*0200*/  F2FP.F16.F32.PACK_AB R4, R7, R0 ;  /* 0x000000000704723e */ /* 0x000fe200000000ff */
[----:B------:R-:W-:Y:S01]  /*0210*/  FMUL.FTZ R12, R12, UR6 ;  /* 0x000000060c0c7c20 */ /* 0x000fe20008410000 */
[----:B------:R-:W-:Y:S01]  /*0220*/  F2FP.F16.F32.PACK_AB R10, R11, R10 ;  /* 0x0000000a0b0a723e */ /* 0x000fe200000000ff */
[----:B------:R-:W-:Y:S01]  /*0230*/  FMUL.FTZ R13, R6, UR6 ;  /* 0x00000006060d7c20 */ /* 0x000fe20008410000 */
[----:B------:R-:W-:-:S04]  /*0240*/  F2FP.F16.F32.PACK_AB R5, R9, R8 ;  /* 0x000000080905723e */ /* 0x000fc800000000ff */
[----:B------:R-:W-:Y:S01]  /*0250*/  F2FP.F16.F32.PACK_AB R11, R13, R12 ;  /* 0x0000000c0d0b723e */ /* 0x000fe200000000ff */
[----:B------:R-:W-:Y:S04]  /*0260*/  STG.E.64 desc[UR4][R2.64], R4 ;  /* 0x0000000402007986 */ /* 0x000fe8000c101b04 */
[----:B------:R-:W-:Y:S01]  /*0270*/  STG.E.64 desc[UR4][R2.64+0x400], R10 ;  /* 0x0004000a02007986 */ /* 0x000fe2000c101b04 */
[----:B------:R-:W-:Y:S05]  /*0280*/  EXIT ;  /* 0x000000000000794d */ /* 0x000fea0003800000 */
.L_x_16939:
        /* <DEDUP_REMOVED lines=125> */
.L_x_16942:
[----:B------:R-:W-:-:S13]  /*0a60*/  ISETP.GE.AND P0, PT, R27, R2, PT ;  /* 0x000000021b00720c */ /* 0x000fda0003f06270 */
[----:B------:R-:W-:Y:S05]  /*0a70*/  @P0 BRA `(.L_x_16944) ;  /* 0x0000000000300947 */ /* 0x000fea0003800000 */
[----:B0-----:R-:W0:Y:S01]  /*0a80*/  LDC.64 R4, c[0x0][0x220] ;  /* 0x00008800ff047b82 */ /* 0x001e220000000a00 */
[----:B------:R-:W-:Y:S01]  /*0a90*/  IMAD.IADD R3, R0, 0x1, R27 ;  /* 0x0000000100037824 */ /* 0x000fe200078e021b */
[----:B------:R-:W-:-:S03]  /*0aa0*/  IADD3 R27, R27, 0x80, RZ ;  /* 0x000000801b1b7810 */ /* 0x000fc60007ffe0ff */
[----:B0-----:R-:W-:-:S05]  /*0ab0*/  IMAD.WIDE.U32 R4, R3, 0x2, R4 ;  /* 0x0000000203047825 */ /* 0x001fca00078e0004 */
[----:B------:R1:W-:Y:S02]  /*0ac0*/  STG.E.U16 desc[UR4][R4.64], R6 ;  /* 0x0000000604007986 */ /* 0x0003e4000c101504 */
.L_x_16943:
[----:B------:R-:W-:-:S13]  /*0ad0*/  ISETP.GE.AND P0, PT, R27, R2, PT ;  /* 0x000000021b00720c */ /* 0x000fda0003f06270 */
[----:B------:R-:W-:Y:S05]  /*0ae0*/  @P0 BRA `(.L_x_16945) ;  /* 0x0000000000340947 */ /* 0x000fea0003800000 */
[----:B01----:R-:W0:Y:S01]  /*0af0*/  LDC.64 R4, c[0x0][0x220] ;  /* 0x00008800ff047b82 */ /* 0x003e220000000a00 */
[----:B------:R-:W-:Y:S01]  /*0b00*/  IADD3 R3, R0, R27, RZ ;  /* 0x0000001b00037210 */ /* 0x000fe20007ffe0ff */
[----:B------:R-:W-:-:S04]  /*0b10*/  VIADD R27, R27, 0x80 ;  /* 0x000000801b1b7836 */ /* 0x000fc80000000000 */
[----:B0-----:R-:W-:-:S05]  /*0b20*/  IMAD.WIDE.U32 R4, R3, 0x2, R4 ;  /* 0x0000000203047825 */ /* 0x001fca00078e0004 */
[----:B------:R1:W-:Y:S02]  /*0b30*/  STG.E.U16 desc[UR4][R4.64], R7 ;  /* 0x0000000704007986 */ /* 0x0003e4000c101504 */
.L_x_16944:
        /* <DEDUP_REMOVED lines=8> */
.L_x_16945:
[----:B------:R-:W-:Y:S05]  /*0bc0*/  BSYNC B1 ;  /* 0x0000000000017941 */ /* 0x000fea0003800000 */
.L_x_16941:
[----:B------:R-:W-:-:S13]  /*0bd0*/  ISETP.GE.AND P0, PT, R27, R2, PT ;  /* 0x000000021b00720c */ /* 0x000fda0003f06270 */
[----:B012---:R-:W0:Y:S01]  /*0be0*/  @!P0 LDC.64 R4, c[0x0][0x220] ;  /* 0x00008800ff048b82 */ /* 0x007e220000000a00 */
[----:B------:R-:W-:Y:S01]  /*0bf0*/  @!P0 IMAD.IADD R3, R0, 0x1, R27 ;  /* 0x0000000100038824 */ /* 0x000fe200078e021b */
[----:B------:R-:W-:-:S03]  /*0c00*/  @!P0 IADD3 R27, R27, 0x80, RZ ;  /* 0x000000801b1b8810 */ /* 0x000fc60007ffe0ff */
[----:B0-----:R-:W-:-:S05]  /*0c10*/  @!P0 IMAD.WIDE.U32 R4, R3, 0x2, R4 ;  /* 0x0000000203048825 */ /* 0x001fca00078e0004 */
[----:B------:R2:W-:Y:S02]  /*0c20*/  @!P0 STG.E.U16 desc[UR4][R4.64], R9 ;  /* 0x0000000904008986 */ /* 0x0005e4000c101504 */
.L_x_16946:
[----:B------:R-:W-:Y:S05]  /*0c30*/  BSYNC B0 ;  /* 0x0000000000007941 */ /* 0x000fea0003800000 */
.L_x_16940:
        /* <DEDUP_REMOVED lines=8> */
.L_x_16947:
        /* <DEDUP_REMOVED lines=12> */
.L_x_19456:


//--------------------- .text._ZN2at6native29vectorized_elementwise_kernelILi8ENS0_13BUnaryFunctorIN3c104HalfES4_S4_NS0_15binary_internal10MulFunctorIfEEEESt5arrayIPcLm2EEEEviT0_T1_ --------------------------
	.section	.text._ZN2at6native29vectorized_elementwise_kernelILi8ENS0_13BUnaryFunctorIN3c104HalfES4_S4_NS0_15binary_internal10MulFunctorIfEEEESt5arrayIPcLm2EEEEviT0_T1_,"ax",@progbits
	.align	128
        .global         _ZN2at6native29vectorized_elementwise_kernelILi8ENS0_13BUnaryFunctorIN3c104HalfES4_S4_NS0_15binary_internal10MulFunctorIfEEEESt5arrayIPcLm2EEEEviT0_T1_
        .type           _ZN2at6native29vectorized_elementwise_kernelILi8ENS0_13BUnaryFunctorIN3c104HalfES4_S4_NS0_15binary_internal10MulFunctorIfEEEESt5arrayIPcLm2EEEEviT0_T1_,@function
        .size           _ZN2at6native29vectorized_elementwise_kernelILi8ENS0_13BUnaryFunctorIN3c104HalfES4_S4_NS0_15binary_internal10MulFunctorIfEEEESt5arrayIPcLm2EEEEviT0_T1_,(.L_x_19457 - _ZN2at6native29vectorized_elementwise_kernelILi8ENS0_13BUnaryFunctorIN3c104HalfES4_S4_NS0_15binary_internal10MulFunctorIfEEEESt5arrayIPcLm2EEEEviT0_T1_)
        .other          _ZN2at6native29vectorized_elementwise_kernelILi8ENS0_13BUnaryFunctorIN3c104HalfES4_S4_NS0_15binary_internal10MulFunctorIfEEEESt5arrayIPcLm2EEEEviT0_T1_,@"STO_CUDA_ENTRY STV_DEFAULT"
_ZN2at6native29vectorized_elementwise_kernelILi8ENS0_13BUnaryFunctorIN3c104HalfES4_S4_NS0_15binary_internal10MulFunctorIfEEEESt5arrayIPcLm2EEEEviT0_T1_:
.text._ZN2at6native29vectorized_elementwise_kernelILi8ENS0_13BUnaryFunctorIN3c104HalfES4_S4_NS0_15binary_internal10MulFunctorIfEEEESt5arrayIPcLm2EEEEviT0_T1_:
        /* <DEDUP_REMOVED lines=16> */
[----:B------:R-:W-:-:S04]  /*0100*/  IMAD.WIDE R2, R9, 0x10, R2 ;  /* 0x0000001009027825 */ /* 0x000fc800078e0202 */
[--C-:B--2---:R-:W-:Y:S02]  /*0110*/  HADD2.F32 R0, -RZ, R4.reuse.H0_H0 ;  /* 0x20000004ff007230 */ /* 0x104fe40000004100 */
[----:B------:R-:W-:Y:S02]  /*0120*/  HADD2.F32 R8, -RZ, R4.H1_H1 ;  /* 0x30000004ff087230 */ /* 0x000fe40000004100 */
[--C-:B------:R-:W-:Y:S02]  /*0130*/  HADD2.F32 R10, -RZ, R5.reuse.H0_H0 ;  /* 0x20000005ff0a7230 */ /* 0x100fe40000004100 */
[----:B------:R-:W-:Y:S01]  /*0140*/  FMUL.FTZ R0, R0, UR6 ;  /* 0x0000000600007c20 */ /* 0x000fe20008410000 */
[----:B------:R-:W-:Y:S02]  /*0150*/  HADD2.F32 R11, -RZ, R5.H1_H1 ;  /* 0x30000005ff0b7230 */ /* 0x000fe40000004100 */
[----:B------:R-:W-:Y:S01]  /*0160*/  FMUL.FTZ R5, R8, UR6 ;  /* 0x0000000608057c20 */ /* 0x000fe20008410000 */
[----:B------:R-:W-:-:S02]  /*0170*/  HADD2.F32 R12, -RZ, R6.H0_H0 ;  /* 0x20000006ff0c7230 */ /* 0x000fc40000004100 */
[----:B------:R-:W-:Y:S01]  /*0180*/  FMUL.FTZ R10, R10, UR6 ;  /* 0x000000060a0a7c20 */ /* 0x000fe20008410000 */
[----:B------:R-:W-:Y:S02]  /*0190*/  HADD2.F32 R13, -RZ, R6.H1_H1 ;  /* 0x30000006ff0d7230 */ /* 0x000fe40000004100 */
[----:B------:R-:W-:Y:S01]  /*01a0*/  FMUL.FTZ R11, R11, UR6 ;  /* 0x000000060b0b7c20 */ /* 0x000fe20008410000 */
[--C-:B------:R-:W-:Y:S02]  /*01b0*/  HADD2.F32 R14, -RZ, R7.reuse.H0_H0 ;  /* 0x20000007ff0e7230 */ /* 0x100fe40000004100 */
[----:B------:R-:W-:Y:S01]  /*01c0*/  FMUL.FTZ R6, R12, UR6 ;  /* 0x000000060c067c20 */ /* 0x000fe20008410000 */
[----:B------:R-:W-:Y:S02]  /*01d0*/  HADD2.F32 R4, -RZ, R7.H1_H1 ;  /* 0x30000007ff047230 */ /* 0x000fe40000004100 */
[----:B------:R-:W-:Y:S01]  /*01e0*/  FMUL.FTZ R13, R13, UR6 ;  /* 0x000000060d0d7c20 */ /* 0x000fe20008410000 */
[----:B------:R-:W-:-:S02]  /*01f0*/  FMUL.FTZ R7, R14, UR6 ;  /* 0x000000060e077c20 */ /* 0x000fc40008410000 */
[----:B------:R-:W-:Y:S01]  /*0200*/  FMUL.FTZ R8, R4, UR6 ;  /* 0x0000000604087c20 */ /* 0x000fe20008410000 */
[----:B------:R-:W-:Y:S02]  /*0210*/  F2FP.F16.F32.PACK_AB R4, R5, R0 ;  /* 0x000000000504723e */ /* 0x000fe400000000ff */
[----:B------:R-:W-:Y:S02]  /*0220*/  F2FP.F16.F32.PACK_AB R5, R11, R10 ;  /* 0x0000000a0b05723e */ /* 0x000fe400000000ff */
[----:B------:R-:W-:Y:S02]  /*0230*/  F2FP.F16.F32.PACK_AB R6, R13, R6 ;  /* 0x000000060d06723e */ /* 0x000fe400000000ff */
[----:B------:R-:W-:-:S05]  /*0240*/  F2FP.F16.F32.PACK_AB R7, R8, R7 ;  /* 0x000000070807723e */ /* 0x000fca00000000ff */
[----:B------:R-:W-:Y:S01]  /*0250*/  STG.E.128 desc[UR4][R2.64], R4 ;  /* 0x0000000402007986 */ /* 0x000fe2000c101d04 */
[----:B------:R-:W-:Y:S05]  /*0260*/  EXIT ;  /* 0x000000000000794d */ /* 0x000fea0003800000 */
.L_x_16948:
        /* <DEDUP_REMOVED lines=125> */
.L_x_16951:
[----:B------:R-:W-:-:S13]  /*0a40*/  ISETP.GE.AND P0, PT, R27, R2, PT ;  /* 0x000000021b00720c */ /* 0x000fda0003f06270 */
[----:B------:R-:W-:Y:S05]  /*0a50*/  @P0 BRA `(.L_x_16953) ;  /* 0x0000000000300947 */ /* 0x000fea0003800000 */
[----:B0-----:R-:W0:Y:S01]  /*0a60*/  LDC.64 R4, c[0x0][0x220] ;  /* 0x00008800ff047b82 */ /* 0x001e220000000a00 */
[----:B------:R-:W-:Y:S01]  /*0a70*/  IMAD.IADD R3, R0, 0x1, R27 ;  /* 0x0000000100037824 */ /* 0x000fe200078e021b */
[----:B------:R-:W-:-:S03]  /*0a80*/  IADD3 R27, R27, 0x80, RZ ;  /* 0x000000801b1b7810 */ /* 0x000fc60007ffe0ff */
[----:B0-----:R-:W-:-:S05]  /*0a90*/  IMAD.WIDE.U32 R4, R3, 0x2, R4 ;  /* 0x0000000203047825 */ /* 0x001fca00078e0004 */
[----:B------:R1:W-:Y:S02]  /*0aa0*/  STG.E.U16 desc[UR4][R4.64], R6 ;  /* 0x0000000604007986 */ /* 0x0003e4000c101504 */
.L_x_16952:
[----:B------:R-:W-:-:S13]  /*0ab0*/  ISETP.GE.AND P0, PT, R27, R2, PT ;  /* 0x000000021b00720c */ /* 0x000fda0003f06270 */
[----:B------:R-:W-:Y:S05]  /*0ac0*/  @P0 BRA `(.L_x_16954) ;  /* 0x0000000000340947 */ /* 0x000fea0003800000 */
[----:B01----:R-:W0:Y:S01]  /*0ad0*/  LDC.64 R4, c[0x0][0x220] ;  /* 0x00008800ff047b82 */ /* 0x003e220000000a00 */
[----:B------:R-:W-:Y:S01]  /*0ae0*/  IADD3 R3, R0, R27, RZ ;  /* 0x0000001b00037210 */ /* 0x000fe20007ffe0ff */
[----:B------:R-:W-:-:S04]  /*0af0*/  VIADD R27, R27, 0x80 ;  /* 0x000000801b1b7836 */ /* 0x000fc80000000000 */
[----:B0-----:R-:W-:-:S05]  /*0b00*/  IMAD.WIDE.U32 R4, R3, 0x2, R4 ;  /* 0x0000000203047825 */ /* 0x001fca00078e0004 */
[----:B------:R1:W-:Y:S02]  /*0b10*/  STG.E.U16 desc[UR4][R4.64], R7 ;  /* 0x0000000704007986 */ /* 0x0003e4000c101504 */
.L_x_16953:
        /* <DEDUP_REMOVED lines=8> */
.L_x_16954:
[----:B------:R-:W-:Y:S05]  /*0ba0*/  BSYNC B1 ;  /* 0x0000000000017941 */ /* 0x000fea0003800000 */
.L_x_16950:
[----:B------:R-:W-:-:S13]  /*0bb0*/  ISETP.GE.AND P0, PT, R27, R2, PT ;  /* 0x000000021b00720c */ /* 0x000fda0003f06270 */
[----:B012---:R-:W0:Y:S01]  /*0bc0*/  @!P0 LDC.64 R4, c[0x0][0x220] ;  /* 0x00008800ff048b82 */ /* 0x007e220000000a00 */
[----:B------:R-:W-:Y:S01]  /*0bd0*/  @!P0 IMAD.IADD R3, R0, 0x1, R27 ;  /* 0x0000000100038824 */ /* 0x000fe200078e021b */
[----:B------:R-:W-:-:S03]  /*0be0*/  @!P0 IADD3 R27, R27, 0x80, RZ ;  /* 0x000000801b1b8810 */ /* 0x000fc60007ffe0ff */
[----:B0-----:R-:W-:-:S05]  /*0bf0*/  @!P0 IMAD.WIDE.U32 R4, R3, 0x2, R4 ;  /* 0x0000000203048825 */ /* 0x001fca00078e0004 */
[----:B------:R2:W-:Y:S02]  /*0c00*/  @!P0 STG.E.U16 desc[UR4][R4.64], R9 ;  /* 0x0000000904008986 */ /* 0x0005e4000c101504 */
.L_x_16955:
[----:B------:R-:W-:Y:S05]  /*0c10*/  BSYNC B0 ;  /* 0x0000000000007941 */ /* 0x000fea0003800000 */
.L_x_16949:
        /* <DEDUP_REMOVED lines=8> */
.L_x_16956:
        /* <DEDUP_REMOVED lines=14> */
.L_x_19457:


//--------------------- .text._ZN2at6native18elementwise_kernelILi128ELi4EZNS0_15gpu_kernel_implINS0_13BUnaryFunctorIN3c107complexIfEES6_S6_NS0_15binary_internal10MulFunctorIS6_EEEEEEvRNS_18TensorIteratorBaseERKT_EUliE_EEviT1_ --------------------------
	.section	.text._ZN2at6native18elementwise_kernelILi128ELi4EZNS0_15gpu_kernel_implINS0_13BUnaryFunctorIN3c107complexIfEES6_S6_NS0_15binary_internal10MulFunctorIS6_EEEEEEvRNS_18TensorIteratorBaseERKT_EUliE_EEviT1_,"ax",@progbits
	.align	128
        .global         _ZN2at6native18elementwise_kernelILi128ELi4EZNS0_15gpu_kernel_implINS0_13BUnaryFunctorIN3c107complexIfEES6_S6_NS0_15binary_internal10MulFunctorIS6_EEEEEEvRNS_18TensorIteratorBaseERKT_EUliE_EEviT1_
        .type           _ZN2at6native18elementwise_kernelILi128ELi4EZNS0_15gpu_kernel_implINS0_13BUnaryFunctorIN3c107complexIfEES6_S6_NS0_15binary_internal10MulFunctorIS6_EEEEEEvRNS_18TensorIteratorBaseERKT_EUliE_EEviT1_,@function
        .size           _ZN2at6native18elementwise_kernelILi128ELi4EZNS0_15gpu_kernel_implINS0_13BUnaryFunctorIN3c107complexIfEES6_S6_NS0_15binary_internal10MulFunctorIS6_EEEEEEvRNS_18TensorIteratorBaseERKT_EUliE_EEviT1_,(.L_x_19458 - _ZN2at6native18elementwise_kernelILi128ELi4EZNS0_15gpu_kernel_implINS0_13BUnaryFunctorIN3c107complexIfEES6_S6_NS0_15binary_internal10MulFunctorIS6_EEEEEEvRNS_18TensorIteratorBaseERKT_EUliE_EEviT1_)
        .other          _ZN2at6native18elementwise_kernelILi128ELi4EZNS0_15gpu_kernel_implINS0_13BUnaryFunctorIN3c107complexIfEES6_S6_NS0_15binary_internal10MulFunctorIS6_EEEEEEvRNS_18TensorIteratorBaseERKT_EUliE_EEviT1_,@"STO_CUDA_ENTRY STV_DEFAULT"
_ZN2at6native18elementwise_kernelILi128ELi4EZNS0_15gpu_kernel_implINS0_13BUnaryFunctorIN3c107complexIfEES6_S6_NS0_15binary_internal10MulFunctorIS6_EEEEEEvRNS_18TensorIteratorBaseERKT_EUliE_EEviT1_:
.text._ZN2at6native18elementwise_kernelILi128ELi4EZNS0_15gpu_kernel_implINS0_13BUnaryFunctorIN3c107complexIfEES6_S6_NS0_15binary_internal10MulFunctorIS6_EEEEEEvRNS_18TensorIteratorBaseERKT_EUliE_EEviT1_:
        /* <DEDUP_REMOVED lines=314> */
.L_x_16959:
        /* <DEDUP_REMOVED lines=23> */
.L_x_16964:
[----:B------:R-:W2:Y:S01]  /*1510*/  LDG.E.U8 R2, desc[UR36][R4.64] ;  /* 0x0000002404027981 */ /* 0x000ea2000c1e1100 */
[----:B------:R-:W-:Y:S01]  /*1520*/  IMAD.MOV.U32 R3, RZ, RZ, RZ ;  /* 0x000000ffff037224 */ /* 0x000fe200078e00ff */
[----:B--2---:R-:W-:Y:S01]  /*1530*/  I2FP.F32.U32 R2, R2 ;  /* 0x0000000200027245 */ /* 0x004fe20000201000 */
[----:B------:R-:W-:Y:S06]  /*1540*/  BRA `(.L_x_16966) ;  /* 0x0000000c007c7947 */ /* 0x000fec0003800000 */
.L_x_16963:
        /* <DEDUP_REMOVED lines=10> */
.L_x_16968:
[----:B------:R-:W2:Y:S01]  /*15f0*/  LDG.E R2, desc[UR36][R4.64] ;  /* 0x0000002404027981 */ /* 0x000ea2000c1e1900 */
[----:B------:R-:W-:Y:S01]  /*1600*/  IMAD.MOV.U32 R3, RZ, RZ, RZ ;  /* 0x000000ffff037224 */ /* 0x000fe200078e00ff */
[----:B--2---:R-:W-:Y:S01]  /*1610*/  I2FP.F32.S32 R2, R2 ;  /* 0x0000000200027245 */ /* 0x004fe20000201400 */
[----:B------:R-:W-:Y:S06]  /*1620*/  BRA `(.L_x_16966) ;  /* 0x0000000c00447947 */ /* 0x000fec0003800000 */
.L_x_16967:
[----:B------:R-:W2:Y:S01]  /*1630*/  LDG.E.U16 R2, desc[UR36][R4.64] ;  /* 0x0000002404027981 */ /* 0x000ea2000c1e1500 */
[----:B------:R-:W-:Y:S01]  /*1640*/  IMAD.MOV.U32 R3, RZ, RZ, RZ ;  /* 0x000000ffff037224 */ /* 0x000fe200078e00ff */
[----:B--2---:R-:W0:Y:S01]  /*1650*/  I2F.S16 R2, R2 ;  /* 0x0000000200027306 */ /* 0x004e220000101400 */
[----:B------:R-:W-:Y:S05]  /*1660*/  BRA `(.L_x_16966) ;  /* 0x0000000c00347947 */ /* 0x000fea0003800000 */
.L_x_16962:
        /* <DEDUP_REMOVED lines=9> */
.L_x_16970:
[----:B------:R-:W2:Y:S01]  /*1700*/  LDG.E.U16 R2, desc[UR36][R4.64] ;  /* 0x0000002404027981 */ /* 0x000ea2000c1e1500 */
[----:B------:R-:W-:Y:S02]  /*1710*/  IMAD.MOV.U32 R3, RZ, RZ, RZ ;  /* 0x000000ffff037224 */ /* 0x000fe400078e00ff */
[----:B--2---:R-:W-:Y:S01]  /*1720*/  HADD2.F32 R2, -RZ, R2.H0_H0 ;  /* 0x20000002ff027230 */ /* 0x004fe20000004100 */
[----:B------:R-:W-:Y:S06]  /*1730*/  BRA `(.L_x_16966) ;  /* 0x0000000c00007947 */ /* 0x000fec0003800000 */
.L_x_16969:
        /* <DEDUP_REMOVED lines=8> */
.L_x_16972:
[----:B------:R-:W2:Y:S02]  /*17c0*/  LDG.E R2, desc[UR36][R4.64] ;  /* 0x0000002404027981 */ /* 0x000ea4000c1e1900 */
[--C-:B--2---:R-:W-:Y:S02]  /*17d0*/  HADD2.F32 R3, -RZ, R2.reuse.H1_H1 ;  /* 0x30000002ff037230 */ /* 0x104fe40000004100 */
[----:B------:R-:W-:Y:S01]  /*17e0*/  HADD2.F32 R2, -RZ, R2.H0_H0 ;  /* 0x20000002ff027230 */ /* 0x000fe20000004100 */
[----:B------:R-:W-:Y:S06]  /*17f0*/  BRA `(.L_x_16966) ;  /* 0x0000000800d07947 */ /* 0x000fec0003800000 */
.L_x_16971:
        /* <DEDUP_REMOVED lines=8> */
.L_x_16961:
        /* <DEDUP_REMOVED lines=13> */
.L_x_16975:
        /* <DEDUP_REMOVED lines=10> */
.L_x_16974:
        /* <DEDUP_REMOVED lines=27> */
.L_x_16977:
        /* <DEDUP_REMOVED lines=14> */
.L_x_16976:
[----:B------:R-:W2:Y:S01]  /*1c80*/  LDG.E.U16 R2, desc[UR36][R4.64] ;  /* 0x0000002404027981 */ /* 0x000ea2000c1e1500 */
[----:B------:R-:W-:Y:S02]  /*1c90*/  IMAD.MOV.U32 R3, RZ, RZ, RZ ;  /* 0x000000ffff037224 */ /* 0x000fe400078e00ff */
[----:B--2---:R-:W-:Y:S01]  /*1ca0*/  IMAD.U32 R2, R2, 0x10000, RZ ;  /* 0x0001000002027824 */ /* 0x004fe200078e00ff */
[----:B------:R-:W-:Y:S06]  /*1cb0*/  BRA `(.L_x_16966) ;  /* 0x0000000400a07947 */ /* 0x000fec0003800000 */
.L_x_16973:
        /* <DEDUP_REMOVED lines=12> */
.L_x_16980:
        /* <DEDUP_REMOVED lines=20> */
.L_x_16982:
[----:B------:R-:W-:Y:S05]  /*1ec0*/  BSYNC B0 ;  /* 0x0000000000007941 */ /* 0x000fea0003800000 */
.L_x_16981:
[----:B------:R-:W-:Y:S01]  /*1ed0*/  IMAD.SHL.U32 R2, R2, 0x100000, RZ ;  /* 0x0010000002027824 */ /* 0x000fe200078e00ff */
[----:B------:R-:W-:-:S04]  /*1ee0*/  LEA R5, R0, 0x3b800000, 0x17 ;  /* 0x3b80000000057811 */ /* 0x000fc800078eb8ff */
[----:B------:R-:W-:Y:S01]  /*1ef0*/  LOP3.LUT R2, R5, R2, R6, 0xfe, !PT ;  /* 0x0000000205027212 */ /* 0x000fe200078efe06 */
[----:B------:R-:W-:Y:S06]  /*1f00*/  BRA `(.L_x_16966) ;  /* 0x00000004000c7947 */ /* 0x000fec0003800000 */
.L_x_16979:
        /* <DEDUP_REMOVED lines=20> */
.L_x_16984:
[----:B------:R-:W-:Y:S05]  /*2050*/  BSYNC B0 ;  /* 0x0000000000007941 */ /* 0x000fea0003800000 */
.L_x_16983:
[----:B------:R-:W-:Y:S01]  /*2060*/  IMAD.SHL.U32 R2, R2, 0x200000, RZ ;  /* 0x0020000002027824 */ /* 0x000fe200078e00ff */
[----:B------:R-:W-:-:S04]  /*2070*/  LEA R5, R0, 0x37800000, 0x17 ;  /* 0x3780000000057811 */ /* 0x000fc800078eb8ff */
[----:B------:R-:W-:Y:S01]  /*2080*/  LOP3.LUT R2, R5, R2, R6, 0xfe, !PT ;  /* 0x0000000205027212 */ /* 0x000fe200078efe06 */
[----:B------:R-:W-:Y:S06]  /*2090*/  BRA `(.L_x_16966) ;  /* 0x0000000000a87947 */ /* 0x000fec0003800000 */
.L_x_16978:
        /* <DEDUP_REMOVED lines=14> */
.L_x_16988:
[----:B------:R-:W-:Y:S05]  /*2180*/  BSYNC B0 ;  /* 0x0000000000007941 */ /* 0x000fea0003800000 */
.L_x_16987:
[----:B------:R-:W-:Y:S01]  /*2190*/  IMAD.MOV.U32 R3, RZ, RZ, RZ ;  /* 0x000000ffff037224 */ /* 0x000fe200078e00ff */
[----:B------:R-:W-:Y:S06]  /*21a0*/  BRA `(.L_x_16966) ;  /* 0x0000000000647947 */ /* 0x000fec0003800000 */
.L_x_16965:
[----:B------:R-:W-:Y:S01]  /*21b0*/  MOV R2, 0x0 ;  /* 0x0000000000027802 */ /* 0x000fe20000000f00 */
[----:B------:R-:W-:Y:S01]  /*21c0*/  ULDC.64 UR4, c[0x4][0x148] ;  /* 0x0100520000047ab9 */ /* 0x000fe20000000a00 */
[----:B------:R-:W-:Y:S01]  /*21d0*/  ULDC.64 UR6, c[0x4][0x8] ;  /* 0x0100020000067ab9 */ /* 0x000fe20000000a00 */
[----:B------:R-:W-:Y:S01]  /*21e0*/  MOV R4, UR4 ;  /* 0x0000000400047c02 */ /* 0x000fe20008000f00 */
[----:B------:R-:W-:Y:S01]  /*21f0*/  IMAD.U32 R5, RZ, RZ, UR5 ;  /* 0x00000005ff057e24 */ /* 0x000fe2000f8e00ff */
[----:B------:R-:W-:Y:S01]  /*2200*/  ULDC.64 UR4, c[0x4][0x150] ;  /* 0x0100540000047ab9 */ /* 0x000fe20000000a00 */
[----:B------:R-:W0:Y:S01]  /*2210*/  LDC.64 R2, c[0x4][R2] ;  /* 0x0100000002027b82 */ /* 0x000e220000000a00 */
[----:B------:R-:W-:Y:S02]  /*2220*/  IMAD.U32 R6, RZ, RZ, UR4 ;  /* 0x00000004ff067e24 */ /* 0x000fe4000f8e00ff */
        /* <DEDUP_REMOVED lines=8> */
.L_x_16989:
[----:B------:R-:W-:Y:S01]  /*22b0*/  CS2R R2, SRZ ;  /* 0x0000000000027805 */ /* 0x000fe2000001ff00 */
[----:B------:R-:W-:Y:S06]  /*22c0*/  BRA `(.L_x_16966) ;  /* 0x00000000001c7947 */ /* 0x000fec0003800000 */
.L_x_16986:
[----:B------:R-:W2:Y:S01]  /*22d0*/  LDG.E.64 R4, desc[UR36][R4.64] ;  /* 0x0000002404047981 */ /* 0x000ea2000c1e1b00 */
[----:B------:R-:W-:Y:S01]  /*22e0*/  IMAD.MOV.U32 R3, RZ, RZ, RZ ;  /* 0x000000ffff037224 */ /* 0x000fe200078e00ff */
[----:B--2---:R0:W1:Y:S01]  /*22f0*/  I2F.U64 R2, R4 ;  /* 0x0000000400027312 */ /* 0x0040620000301000 */
[----:B------:R-:W-:Y:S05]  /*2300*/  BRA `(.L_x_16966) ;  /* 0x00000000000c7947 */ /* 0x000fea0003800000 */
.L_x_16985:
[----:B------:R-:W2:Y:S01]  /*2310*/  LDG.E R2, desc[UR36][R4.64] ;  /* 0x0000002404027981 */ /* 0x000ea2000c1e1900 */
[----:B------:R-:W-:Y:S01]  /*2320*/  IMAD.MOV.U32 R3, RZ, RZ, RZ ;  /* 0x000000ffff037224 */ /* 0x000fe200078e00ff */
[----:B--2---:R-:W-:-:S07]  /*2330*/  I2FP.F32.U32 R2, R2 ;  /* 0x0000000200027245 */ /* 0x004fce0000201000 */
.L_x_16966:
[----:B------:R-:W-:Y:S05]  /*2340*/  BSYNC B6 ;  /* 0x0000000000067941 */ /* 0x000fea0003800000 */
.L_x_16960:
[----:B------:R-:W1:Y:S01]  /*2350*/  LDC.U8 R6, c[0x0][0x430] ;  /* 0x00010c00ff067b82 */ /* 0x000e620000000000 */
[----:B------:R-:W-:Y:S02]  /*2360*/  ULDC.64 UR4, c[0x0][0x428] ;  /* 0x00010a0000047ab9 */ /* 0x000fe40000000a00 */
[C---:B0-2345:R-:W-:Y:S01]  /*2370*/  FMUL.FTZ R5, R3.reuse, UR5 ;  /* 0x0000000503057c20 */ /* 0x07dfe20008410000 */
[----:B------:R-:W-:-:S03]  /*2380*/  FMUL.FTZ R3, R3, UR4 ;  /* 0x0000000403037c20 */ /* 0x000fc60008410000 */
[C---:B-1----:R-:W-:Y:S01]  /*2390*/  FFMA.FTZ R4, R2.reuse, UR4, -R5 ;  /* 0x0000000402047c23 */ /* 0x042fe20008010805 */
[----:B------:R-:W-:Y:S01]  /*23a0*/  FFMA.FTZ R5, R2, UR5, R3 ;  /* 0x0000000502057c23 */ /* 0x000fe20008010003 */
        /* <DEDUP_REMOVED lines=14> */
.L_x_16993:
[----:B------:R-:W0:Y:S02]  /*2490*/  F2I.S64.TRUNC R4, R4 ;  /* 0x0000000400047311 */ /* 0x000e24000020d900 */
[----:B0-----:R-:W-:-:S05]  /*24a0*/  IMAD.MOV.U32 R3, RZ, RZ, R4 ;  /* 0x000000ffff037224 */ /* 0x001fca00078e0004 */
[----:B------:R0:W-:Y:S01]  /*24b0*/  STG.E.U8 desc[UR36][R16.64], R3 ;  /* 0x0000000310007986 */ /* 0x0001e2000c101124 */
[----:B------:R-:W-:Y:S05]  /*24c0*/  BRA `(.L_x_16995) ;  /* 0x0000000c00447947 */ /* 0x000fea0003800000 */
.L_x_16992:
        /* <DEDUP_REMOVED lines=9> */
.L_x_16997:
[----:B------:R-:W0:Y:S02]  /*2560*/  F2I.FTZ.TRUNC.NTZ R3, R4 ;  /* 0x0000000400037305 */ /* 0x000e24000021f100 */
[----:B0-----:R0:W-:Y:S01]  /*2570*/  STG.E desc[UR36][R16.64], R3 ;  /* 0x0000000310007986 */ /* 0x0011e2000c101924 */
[----:B------:R-:W-:Y:S05]  /*2580*/  BRA `(.L_x_16995) ;  /* 0x0000000c00147947 */ /* 0x000fea0003800000 */
.L_x_16996:
[----:B------:R-:W0:Y:S02]  /*2590*/  F2I.FTZ.TRUNC.NTZ R3, R4 ;  /* 0x0000000400037305 */ /* 0x000e24000021f100 */
[----:B0-----:R0:W-:Y:S01]  /*25a0*/  STG.E.U16 desc[UR36][R16.64], R3 ;  /* 0x0000000310007986 */ /* 0x0011e2000c101524 */
[----:B------:R-:W-:Y:S05]  /*25b0*/  BRA `(.L_x_16995) ;  /* 0x0000000c00087947 */ /* 0x000fea0003800000 */
.L_x_16991:
        /* <DEDUP_REMOVED lines=8> */
.L_x_16999:
[----:B------:R-:W-:-:S05]  /*2640*/  F2FP.F16.F32.PACK_AB R4, RZ, R4 ;  /* 0x00000004ff04723e */ /* 0x000fca00000000ff */
[----:B------:R0:W-:Y:S01]  /*2650*/  STG.E.U16 desc[UR36][R16.64], R4 ;  /* 0x0000000410007986 */ /* 0x0001e2000c101524 */
[----:B------:R-:W-:Y:S05]  /*2660*/  BRA `(.L_x_16995) ;  /* 0x0000000800dc7947 */ /* 0x000fea0003800000 */
.L_x_16998:
        /* <DEDUP_REMOVED lines=8> */
.L_x_17001:
[----:B------:R-:W-:-:S05]  /*26f0*/  F2FP.F16.F32.PACK_AB R5, R5, R4 ;  /* 0x000000040505723e */ /* 0x000fca00000000ff */
[----:B------:R0:W-:Y:S01]  /*2700*/  STG.E desc[UR36][R16.64], R5 ;  /* 0x0000000510007986 */ /* 0x0001e2000c101924 */
[----:B------:R-:W-:Y:S05]  /*2710*/  BRA `(.L_x_16995) ;  /* 0x0000000800b07947 */ /* 0x000fea0003800000 */
.L_x_17000:
[----:B------:R-:W-:-:S06]  /*2720*/  FMUL.FTZ R2, R4, 1 ;  /* 0x3f80000004027820 */ /* 0x000fcc0000410000 */
[----:B------:R-:W0:Y:S02]  /*2730*/  F2F.F64.F32 R2, R2 ;  /* 0x0000000200027310 */ /* 0x000e240000201800 */
[----:B0-----:R0:W-:Y:S01]  /*2740*/  STG.E.64 desc[UR36][R16.64], R2 ;  /* 0x0000000210007986 */ /* 0x0011e2000c101b24 */
[----:B------:R-:W-:Y:S05]  /*2750*/  BRA `(.L_x_16995) ;  /* 0x0000000800a07947 */ /* 0x000fea0003800000 */
.L_x_16990:
        /* <DEDUP_REMOVED lines=14> */
.L_x_17004:
[----:B------:R-:W-:Y:S01]  /*2840*/  FMUL.FTZ R6, R5, 1 ;  /* 0x3f80000005067820 */ /* 0x000fe20000410000 */
[----:B------:R-:W-:-:S05]  /*2850*/  FMUL.FTZ R4, R4, 1 ;  /* 0x3f80000004047820 */ /* 0x000fca0000410000 */
[----:B------:R-:W-:Y:S08]  /*2860*/  F2F.F64.F32 R6, R6 ;  /* 0x0000000600067310 */ /* 0x000ff00000201800 */
[----:B------:R-:W0:Y:S02]  /*2870*/  F2F.F64.F32 R4, R4 ;  /* 0x0000000400047310 */ /* 0x000e240000201800 */
[----:B0-----:R0:W-:Y:S01]  /*2880*/  STG.E.128 desc[UR36][R16.64], R4 ;  /* 0x0000000410007986 */ /* 0x0011e2000c101d24 */
[----:B------:R-:W-:Y:S05]  /*2890*/  BRA `(.L_x_16995) ;  /* 0x0000000800507947 */ /* 0x000fea0003800000 */
.L_x_17003:
        /* <DEDUP_REMOVED lines=20> */
.L_x_17008:
[----:B------:R-:W-:Y:S05]  /*29e0*/  BSYNC B0 ;  /* 0x0000000000007941 */ /* 0x000fea0003800000 */
.L_x_17007:
[----:B------:R-:W-:-:S05]  /*29f0*/  LOP3.LUT R5, R0, R5, RZ, 0xfc, !PT ;  /* 0x0000000500057212 */ /* 0x000fca00078efcff */
[----:B------:R0:W-:Y:S01]  /*2a00*/  STG.E.U8 desc[UR36][R16.64], R5 ;  /* 0x0000000510007986 */ /* 0x0001e2000c101124 */
[----:B------:R-:W-:Y:S05]  /*2a10*/  BRA `(.L_x_16995) ;  /* 0x0000000400f07947 */ /* 0x000fea0003800000 */
.L_x_17006:
        /* <DEDUP_REMOVED lines=12> */
.L_x_17010:
[----:B------:R-:W-:Y:S01]  /*2ae0*/  IMAD.MOV.U32 R0, RZ, RZ, 0x7f ;  /* 0x0000007fff007424 */ /* 0x000fe200078e00ff */
[----:B------:R-:W-:-:S04]  /*2af0*/  ISETP.GT.U32.AND P0, PT, R2, 0x7f800000, PT ;  /* 0x7f8000000200780c */ /* 0x000fc80003f04070 */
[----:B------:R-:W-:-:S09]  /*2b00*/  SEL R0, R0, 0x7c, P0 ;  /* 0x0000007c00007807 */ /* 0x000fd20000000000 */
.L_x_17011:
[----:B------:R-:W-:Y:S05]  /*2b10*/  BSYNC B0 ;  /* 0x0000000000007941 */ /* 0x000fea0003800000 */
.L_x_17009:
[----:B------:R-:W-:-:S04]  /*2b20*/  LOP3.LUT R4, R4, 0x80000000, RZ, 0xc0, !PT ;  /* 0x8000000004047812 */ /* 0x000fc800078ec0ff */
[----:B------:R-:W-:-:S04]  /*2b30*/  SHF.R.U32.HI R3, RZ, 0x18, R4 ;  /* 0x00000018ff037819 */ /* 0x000fc80000011604 */
[----:B------:R-:W-:-:S05]  /*2b40*/  LOP3.LUT R3, R0, R3, RZ, 0xfc, !PT ;  /* 0x0000000300037212 */ /* 0x000fca00078efcff */
[----:B------:R0:W-:Y:S01]  /*2b50*/  STG.E.U8 desc[UR36][R16.64], R3 ;  /* 0x0000000310007986 */ /* 0x0001e2000c101124 */
[----:B------:R-:W-:Y:S05]  /*2b60*/  BRA `(.L_x_16995) ;  /* 0x00000004009c7947 */ /* 0x000fea0003800000 */
.L_x_17005:
[----:B------:R-:W-:-:S05]  /*2b70*/  F2FP.BF16.F32.PACK_AB R4, RZ, R4 ;  /* 0x00000004ff04723e */ /* 0x000fca00000010ff */
[----:B------:R0:W-:Y:S01]  /*2b80*/  STG.E.U16 desc[UR36][R16.64], R4 ;  /* 0x0000000410007986 */ /* 0x0001e2000c101524 */
[----:B------:R-:W-:Y:S05]  /*2b90*/  BRA `(.L_x_16995) ;  /* 0x0000000400907947 */ /* 0x000fea0003800000 */
.L_x_17002:
        /* <DEDUP_REMOVED lines=11> */
.L_x_17014:
        /* <DEDUP_REMOVED lines=16> */
.L_x_17017:
[----:B------:R-:W-:-:S04]  /*2d50*/  LOP3.LUT R4, R4, 0x80000000, RZ, 0xc0, !PT ;  /* 0x8000000004047812 */ /* 0x000fc800078ec0ff */
[----:B------:R-:W-:-:S04]  /*2d60*/  SHF.R.U32.HI R3, RZ, 0x18, R4 ;  /* 0x00000018ff037819 */ /* 0x000fc80000011604 */
[----:B------:R-:W-:-:S04]  /*2d70*/  LOP3.LUT R0, R0, R3, RZ, 0xfc, !PT ;  /* 0x0000000300007212 */ /* 0x000fc800078efcff */
[----:B------:R-:W-:-:S07]  /*2d80*/  PRMT R8, R0, 0x7610, R8 ;  /* 0x0000761000087816 */ /* 0x000fce0000000008 */
.L_x_17016:
[----:B------:R-:W-:Y:S05]  /*2d90*/  BSYNC B0 ;  /* 0x0000000000007941 */ /* 0x000fea0003800000 */
.L_x_17015:
[----:B------:R3:W-:Y:S01]  /*2da0*/  STG.E.U8 desc[UR36][R16.64], R8 ;  /* 0x0000000810007986 */ /* 0x0007e2000c101124 */
[----:B------:R-:W-:Y:S05]  /*2db0*/  BRA `(.L_x_16995) ;  /* 0x0000000400087947 */ /* 0x000fea0003800000 */
.L_x_17013:
        /* <DEDUP_REMOVED lines=16> */
.L_x_17020:
[----:B------:R-:W-:-:S04]  /*2ec0*/  LOP3.LUT R4, R4, 0x80000000, RZ, 0xc0, !PT ;  /* 0x8000000004047812 */ /* 0x000fc800078ec0ff */
[----:B------:R-:W-:-:S04]  /*2ed0*/  SHF.R.U32.HI R3, RZ, 0x18, R4 ;  /* 0x00000018ff037819 */ /* 0x000fc80000011604 */
[----:B------:R-:W-:-:S04]  /*2ee0*/  LOP3.LUT R0, R0, R3, RZ, 0xfc, !PT ;  /* 0x0000000300007212 */ /* 0x000fc800078efcff */
[----:B------:R-:W-:-:S07]  /*2ef0*/  PRMT R8, R0, 0x7610, R8 ;  /* 0x0000761000087816 */ /* 0x000fce0000000008 */
.L_x_17019:
[----:B------:R-:W-:Y:S05]  /*2f00*/  BSYNC B0 ;  /* 0x0000000000007941 */ /* 0x000fea0003800000 */
.L_x_17018:
[----:B------:R0:W-:Y:S01]  /*2f10*/  STG.E.U8 desc[UR36][R16.64], R8 ;  /* 0x0000000810007986 */ /* 0x0001e2000c101124 */
[----:B------:R-:W-:Y:S05]  /*2f20*/  BRA `(.L_x_16995) ;  /* 0x0000000000ac7947 */ /* 0x000fea0003800000 */
.L_x_17012:
        /* <DEDUP_REMOVED lines=21> */
.L_x_16994:
        /* <DEDUP_REMOVED lines=16> */
.L_x_17023:
[----:B------:R-:W-:Y:S05]  /*3180*/  BRA `(.L_x_16995) ;  /* 0x0000000000147947 */ /* 0x000fea0003800000 */
.L_x_17022:
[----:B------:R-:W0:Y:S02]  /*3190*/  F2I.U64.TRUNC R4, R4 ;  /* 0x0000000400047311 */ /* 0x000e24000020d800 */
[----:B0-----:R1:W-:Y:S01]  /*31a0*/  STG.E.64 desc[UR36][R16.64], R4 ;  /* 0x0000000410007986 */ /* 0x0013e2000c101b24 */
[----:B------:R-:W-:Y:S05]  /*31b0*/  BRA `(.L_x_16995) ;  /* 0x0000000000087947 */ /* 0x000fea0003800000 */
.L_x_17021:
[----:B------:R-:W0:Y:S02]  /*31c0*/  F2I.FTZ.U32.TRUNC.NTZ R3, R4 ;  /* 0x0000000400037305 */ /* 0x000e24000021f000 */
[----:B0-----:R0:W-:Y:S02]  /*31d0*/  STG.E desc[UR36][R16.64], R3 ;  /* 0x0000000310007986 */ /* 0x0011e4000c101924 */
.L_x_16995:
[----:B------:R-:W-:-:S04]  /*31e0*/  IMAD R18, R23, 0x200, R18 ;  /* 0x0000020017127824 */ /* 0x000fc800078e0212 */
[----:B------:R-:W-:-:S07]  /*31f0*/  VIADD R19, R18, 0x80 ;  /* 0x0000008012137836 */ /* 0x000fce0000000000 */
.L_x_16958:
[----:B------:R-:W-:Y:S05]  /*3200*/  BSYNC B7 ;  /* 0x0000000000077941 */ /* 0x000fea0003800000 */
.L_x_16957:
        /* <DEDUP_REMOVED lines=307> */
.L_x_17026:
        /* <DEDUP_REMOVED lines=23> */
.L_x_17031:
[----:B------:R-:W2:Y:S01]  /*46b0*/  LDG.E.U8 R2, desc[UR36][R4.64] ;  /* 0x0000002404027981 */ /* 0x000ea2000c1e1100 */
[----:B------:R-:W-:Y:S01]  /*46c0*/  HFMA2.MMA R3, -RZ, RZ, 0, 0 ;  /* 0x00000000ff037435 */ /* 0x000fe200000001ff */
[----:B--2---:R-:W-:Y:S01]  /*46d0*/  I2FP.F32.U32 R2, R2 ;  /* 0x0000000200027245 */ /* 0x004fe20000201000 */
[----:B------:R-:W-:Y:S09]  /*46e0*/  BRA `(.L_x_17033) ;  /* 0x0000000c007c7947 */ /* 0x000ff20003800000 */
.L_x_17030:
        /* <DEDUP_REMOVED lines=10> */
.L_x_17035:
[----:B------:R-:W2:Y:S01]  /*4790*/  LDG.E R2, desc[UR36][R4.64] ;  /* 0x0000002404027981 */ /* 0x000ea2000c1e1900 */
[----:B------:R-:W-:Y:S01]  /*47a0*/  IMAD.MOV.U32 R3, RZ, RZ, RZ ;  /* 0x000000ffff037224 */ /* 0x000fe200078e00ff */
[----:B--2---:R-:W-:Y:S01]  /*47b0*/  I2FP.F32.S32 R2, R2 ;  /* 0x0000000200027245 */ /* 0x004fe20000201400 */
[----:B------:R-:W-:Y:S06]  /*47c0*/  BRA `(.L_x_17033) ;  /* 0x0000000c00447947 */ /* 0x000fec0003800000 */
.L_x_17034:
[----:B------:R-:W2:Y:S01]  /*47d0*/  LDG.E.U16 R2, desc[UR36][R4.64] ;  /* 0x0000002404027981 */ /* 0x000ea2000c1e1500 */
[----:B------:R-:W-:Y:S01]  /*47e0*/  IMAD.MOV.U32 R3, RZ, RZ, RZ ;  /* 0x000000ffff037224 */ /* 0x000fe200078e00ff */
[----:B--2---:R-:W2:Y:S01]  /*47f0*/  I2F.S16 R2, R2 ;  /* 0x0000000200027306 */ /* 0x004ea20000101400 */
[----:B------:R-:W-:Y:S05]  /*4800*/  BRA `(.L_x_17033) ;  /* 0x0000000c00347947 */ /* 0x000fea0003800000 */
.L_x_17029:
        /* <DEDUP_REMOVED lines=9> */
.L_x_17037:
[----:B------:R-:W2:Y:S01]  /*48a0*/  LDG.E.U16 R2, desc[UR36][R4.64] ;  /* 0x0000002404027981 */ /* 0x000ea2000c1e1500 */
[----:B------:R-:W-:Y:S02]  /*48b0*/  IMAD.MOV.U32 R3, RZ, RZ, RZ ;  /* 0x000000ffff037224 */ /* 0x000fe400078e00ff */
[----:B--2---:R-:W-:Y:S01]  /*48c0*/  HADD2.F32 R2, -RZ, R2.H0_H0 ;  /* 0x20000002ff027230 */ /* 0x004fe20000004100 */
[----:B------:R-:W-:Y:S06]  /*48d0*/  BRA `(.L_x_17033) ;  /* 0x0000000c00007947 */ /* 0x000fec0003800000 */
.L_x_17036:
        /* <DEDUP_REMOVED lines=8> */
.L_x_17039:
[----:B------:R-:W2:Y:S02]  /*4960*/  LDG.E R2, desc[UR36][R4.64] ;  /* 0x0000002404027981 */ /* 0x000ea4000c1e1900 */
[--C-:B--2---:R-:W-:Y:S02]  /*4970*/  HADD2.F32 R3, -RZ, R2.reuse.H1_H1 ;  /* 0x30000002ff037230 */ /* 0x104fe40000004100 */
[----:B------:R-:W-:Y:S01]  /*4980*/  HADD2.F32 R2, -RZ, R2.H0_H0 ;  /* 0x20000002ff027230 */ /* 0x000fe20000004100 */
[----:B------:R-:W-:Y:S06]  /*4990*/  BRA `(.L_x_17033) ;  /* 0x0000000800d07947 */ /* 0x000fec0003800000 */
.L_x_17038:
        /* <DEDUP_REMOVED lines=8> */
.L_x_17028:
        /* <DEDUP_REMOVED lines=13> */
.L_x_17042:
        /* <DEDUP_REMOVED lines=10> */
.L_x_17041:
        /* <DEDUP_REMOVED lines=27> */
.L_x_17044:
        /* <DEDUP_REMOVED lines=14> */
.L_x_17043:
[----:B------:R-:W2:Y:S01]  /*4e20*/  LDG.E.U16 R2, desc[UR36][R4.64] ;  /* 0x0000002404027981 */ /* 0x000ea2000c1e1500 */
[----:B------:R-:W-:Y:S02]  /*4e30*/  IMAD.MOV.U32 R3, RZ, RZ, RZ ;  /* 0x000000ffff037224 */ /* 0x000fe400078e00ff */
[----:B--2---:R-:W-:Y:S01]  /*4e40*/  IMAD.U32 R2, R2, 0x10000, RZ ;  /* 0x0001000002027824 */ /* 0x004fe200078e00ff */
[----:B------:R-:W-:Y:S06]  /*4e50*/  BRA `(.L_x_17033) ;  /* 0x0000000400a07947 */ /* 0x000fec0003800000 */
.L_x_17040:
        /* <DEDUP_REMOVED lines=12> */
.L_x_17047:
        /* <DEDUP_REMOVED lines=20> */
.L_x_17049:
[----:B------:R-:W-:Y:S05]  /*5060*/  BSYNC B0 ;  /* 0x0000000000007941 */ /* 0x000fea0003800000 */
.L_x_17048:
[----:B------:R-:W-:Y:S01]  /*5070*/  IMAD.SHL.U32 R2, R2, 0x100000, RZ ;  /* 0x0010000002027824 */ /* 0x000fe200078e00ff */
[----:B------:R-:W-:-:S04]  /*5080*/  LEA R5, R0, 0x3b800000, 0x17 ;  /* 0x3b80000000057811 */ /* 0x000fc800078eb8ff */
[----:B------:R-:W-:Y:S01]  /*5090*/  LOP3.LUT R2, R5, R2, R6, 0xfe, !PT ;  /* 0x0000000205027212 */ /* 0x000fe200078efe06 */
[----:B------:R-:W-:Y:S06]  /*50a0*/  BRA `(.L_x_17033) ;  /* 0x00000004000c7947 */ /* 0x000fec0003800000 */
.L_x_17046:
        /* <DEDUP_REMOVED lines=20> */
.L_x_17051:
[----:B------:R-:W-:Y:S05]  /*51f0*/  BSYNC B0 ;  /* 0x0000000000007941 */ /* 0x000fea0003800000 */
.L_x_17050:
[----:B------:R-:W-:Y:S01]  /*5200*/  IMAD.SHL.U32 R2, R2, 0x200000, RZ ;  /* 0x0020000002027824 */ /* 0x000fe200078e00ff */
[----:B------:R-:W-:-:S04]  /*5210*/  LEA R5, R0, 0x37800000, 0x17 ;  /* 0x3780000000057811 */ /* 0x000fc800078eb8ff */
[----:B------:R-:W-:Y:S01]  /*5220*/  LOP3.LUT R2, R5, R2, R6, 0xfe, !PT ;  /* 0x0000000205027212 */ /* 0x000fe200078efe06 */
[----:B------:R-:W-:Y:S06]  /*5230*/  BRA `(.L_x_17033) ;  /* 0x0000000000a87947 */ /* 0x000fec0003800000 */
.L_x_17045:
        /* <DEDUP_REMOVED lines=14> */
.L_x_17055:
[----:B------:R-:W-:Y:S05]  /*5320*/  BSYNC B0 ;  /* 0x0000000000007941 */ /* 0x000fea0003800000 */
.L_x_17054:
[----:B------:R-:W-:Y:S01]  /*5330*/  IMAD.MOV.U32 R3, RZ, RZ, RZ ;  /* 0x000000ffff037224 */ /* 0x000fe200078e00ff */
[----:B------:R-:W-:Y:S06]  /*5340*/  BRA `(.L_x_17033) ;  /* 0x0000000000647947 */ /* 0x000fec0003800000 */
.L_x_17032:
        /* <DEDUP_REMOVED lines=16> */
.L_x_17056:
[----:B------:R-:W-:Y:S01]  /*5450*/  CS2R R2, SRZ ;  /* 0x0000000000027805 */ /* 0x000fe2000001ff00 */
[----:B------:R-:W-:Y:S06]  /*5460*/  BRA `(.L_x_17033) ;  /* 0x00000000001c7947 */ /* 0x000fec0003800000 */
.L_x_17053:
[----:B------:R-:W2:Y:S01]  /*5470*/  LDG.E.64 R4, desc[UR36][R4.64] ;  /* 0x0000002404047981 */ /* 0x000ea2000c1e1b00 */
[----:B------:R-:W-:Y:S01]  /*5480*/  IMAD.MOV.U32 R3, RZ, RZ, RZ ;  /* 0x000000ffff037224 */ /* 0x000fe200078e00ff */
[----:B--2---:R0:W1:Y:S01]  /*5490*/  I2F.U64 R2, R4 ;  /* 0x0000000400027312 */ /* 0x0040620000301000 */
[----:B------:R-:W-:Y:S05]  /*54a0*/  BRA `(.L_x_17033) ;  /* 0x00000000000c7947 */ /* 0x000fea0003800000 */
.L_x_17052:
[----:B------:R-:W2:Y:S01]  /*54b0*/  LDG.E R2, desc[UR36][R4.64] ;  /* 0x0000002404027981 */ /* 0x000ea2000c1e1900 */
[----:B------:R-:W-:Y:S01]  /*54c0*/  HFMA2.MMA R3, -RZ, RZ, 0, 0 ;  /* 0x00000000ff037435 */ /* 0x000fe200000001ff */
[----:B--2---:R-:W-:-:S10]  /*54d0*/  I2FP.F32.U32 R2, R2 ;  /* 0x0000000200027245 */ /* 0x004fd40000201000 */
.L_x_17033:
[----:B------:R-:W-:Y:S05]  /*54e0*/  BSYNC B6 ;  /* 0x0000000000067941 */ /* 0x000fea0003800000 */
.L_x_17027:
[----:B------:R-:W1:Y:S01]  /*54f0*/  LDC.U8 R6, c[0x0][0x430] ;  /* 0x00010c00ff067b82 */ /* 0x000e620000000000 */
[----:B------:R-:W-:Y:S02]  /*5500*/  ULDC.64 UR4, c[0x0][0x428] ;  /* 0x00010a0000047ab9 */ /* 0x000fe40000000a00 */
[C---:B0---45:R-:W-:Y:S01]  /*5510*/  FMUL.FTZ R5, R3.reuse, UR5 ;  /* 0x0000000503057c20 */ /* 0x071fe20008410000 */
[----:B------:R-:W-:-:S03]  /*5520*/  FMUL.FTZ R3, R3, UR4 ;  /* 0x0000000403037c20 */ /* 0x000fc60008410000 */
[C---:B-123--:R-:W-:Y:S01]  /*5530*/  FFMA.FTZ R4, R2.reuse, UR4, -R5 ;  /* 0x0000000402047c23 */ /* 0x04efe20008010805 */
        /* <DEDUP_REMOVED lines=15> */
.L_x_17060:
[----:B------:R-:W0:Y:S02]  /*5630*/  F2I.S64.TRUNC R4, R4 ;  /* 0x0000000400047311 */ /* 0x000e24000020d900 */
[----:B0-----:R-:W-:-:S05]  /*5640*/  IMAD.MOV.U32 R3, RZ, RZ, R4 ;  /* 0x000000ffff037224 */ /* 0x001fca00078e0004 */
[----:B------:R0:W-:Y:S01]  /*5650*/  STG.E.U8 desc[UR36][R16.64], R3 ;  /* 0x0000000310007986 */ /* 0x0001e2000c101124 */
[----:B------:R-:W-:Y:S05]  /*5660*/  BRA `(.L_x_17062) ;  /* 0x0000000c00447947 */ /* 0x000fea0003800000 */
.L_x_17059:
        /* <DEDUP_REMOVED lines=9> */
.L_x_17064:
[----:B------:R-:W0:Y:S02]  /*5700*/  F2I.FTZ.TRUNC.NTZ R3, R4 ;  /* 0x0000000400037305 */ /* 0x000e24000021f100 */
[----:B0-----:R0:W-:Y:S01]  /*5710*/  STG.E desc[UR36][R16.64], R3 ;  /* 0x0000000310007986 */ /* 0x0011e2000c101924 */
[----:B------:R-:W-:Y:S05]  /*5720*/  BRA `(.L_x_17062) ;  /* 0x0000000c00147947 */ /* 0x000fea0003800000 */
.L_x_17063:
[----:B------:R-:W0:Y:S02]  /*5730*/  F2I.FTZ.TRUNC.NTZ R3, R4 ;  /* 0x0000000400037305 */ /* 0x000e24000021f100 */
[----:B0-----:R0:W-:Y:S01]  /*5740*/  STG.E.U16 desc[UR36][R16.64], R3 ;  /* 0x0000000310007986 */ /* 0x0011e2000c101524 */
[----:B------:R-:W-:Y:S05]  /*5750*/  BRA `(.L_x_17062) ;  /* 0x0000000c00087947 */ /* 0x000fea0003800000 */
.L_x_17058:
        /* <DEDUP_REMOVED lines=8> */
.L_x_17066:
[----:B------:R-:W-:-:S05]  /*57e0*/  F2FP.F16.F32.PACK_AB R4, RZ, R4 ;  /* 0x00000004ff04723e */ /* 0x000fca00000000ff */
[----:B------:R0:W-:Y:S01]  /*57f0*/  STG.E.U16 desc[UR36][R16.64], R4 ;  /* 0x0000000410007986 */ /* 0x0001e2000c101524 */
[----:B------:R-:W-:Y:S05]  /*5800*/  BRA `(.L_x_17062) ;  /* 0x0000000800dc7947 */ /* 0x000fea0003800000 */
.L_x_17065:
        /* <DEDUP_REMOVED lines=8> */
.L_x_17068:
[----:B------:R-:W-:-:S05]  /*5890*/  F2FP.F16.F32.PACK_AB R5, R5, R4 ;  /* 0x000000040505723e */ /* 0x000fca00000000ff */
[----:B------:R0:W-:Y:S01]  /*58a0*/  STG.E desc[UR36][R16.64], R5 ;  /* 0x0000000510007986 */ /* 0x0001e2000c101924 */
[----:B------:R-:W-:Y:S05]  /*58b0*/  BRA `(.L_x_17062) ;  /* 0x0000000800b07947 */ /* 0x000fea0003800000 */
.L_x_17067:
[----:B------:R-:W-:-:S06]  /*58c0*/  FMUL.FTZ R2, R4, 1 ;  /* 0x3f80000004027820 */ /* 0x000fcc0000410000 */
[----:B------:R-:W0:Y:S02]  /*58d0*/  F2F.F64.F32 R2, R2 ;  /* 0x0000000200027310 */ /* 0x000e240000201800 */
[----:B0-----:R0:W-:Y:S01]  /*58e0*/  STG.E.64 desc[UR36][R16.64], R2 ;  /* 0x0000000210007986 */ /* 0x0011e2000c101b24 */
[----:B------:R-:W-:Y:S05]  /*58f0*/  BRA `(.L_x_17062) ;  /* 0x0000000800a07947 */ /* 0x000fea0003800000 */
.L_x_17057:
        /* <DEDUP_REMOVED lines=14> */
.L_x_17071:
[----:B------:R-:W-:Y:S01]  /*59e0*/  FMUL.FTZ R6, R5, 1 ;  /* 0x3f80000005067820 */ /* 0x000fe20000410000 */
[----:B------:R-:W-:-:S05]  /*59f0*/  FMUL.FTZ R4, R4, 1 ;  /* 0x3f80000004047820 */ /* 0x000fca0000410000 */
[----:B------:R-:W-:Y:S08]  /*5a00*/  F2F.F64.F32 R6, R6 ;  /* 0x0000000600067310 */ /* 0x000ff00000201800 */
[----:B------:R-:W0:Y:S02]  /*5a10*/  F2F.F64.F32 R4, R4 ;  /* 0x0000000400047310 */ /* 0x000e240000201800 */
[----:B0-----:R0:W-:Y:S01]  /*5a20*/  STG.E.128 desc[UR36][R16.64], R4 ;  /* 0x0000000410007986 */ /* 0x0011e2000c101d24 */
[----:B------:R-:W-:Y:S05]  /*5a30*/  BRA `(.L_x_17062) ;  /* 0x0000000800507947 */ /* 0x000fea0003800000 */
.L_x_17070:
        /* <DEDUP_REMOVED lines=20> */
.L_x_17075:
[----:B------:R-:W-:Y:S05]  /*5b80*/  BSYNC B0 ;  /* 0x0000000000007941 */ /* 0x000fea0003800000 */
.L_x_17074:
[----:B------:R-:W-:-:S05]  /*5b90*/  LOP3.LUT R5, R0, R5, RZ, 0xfc, !PT ;  /* 0x0000000500057212 */ /* 0x000fca00078efcff */
[----:B------:R0:W-:Y:S01]  /*5ba0*/  STG.E.U8 desc[UR36][R16.64], R5 ;  /* 0x0000000510007986 */ /* 0x0001e2000c101124 */
[----:B------:R-:W-:Y:S05]  /*5bb0*/  BRA `(.L_x_17062) ;  /* 0x0000000400f07947 */ /* 0x000fea0003800000 */
.L_x_17073:
        /* <DEDUP_REMOVED lines=12> */
.L_x_17077:
[----:B------:R-:W-:Y:S01]  /*5c80*/  IMAD.MOV.U32 R0, RZ, RZ, 0x7f ;  /* 0x0000007fff007424 */ /* 0x000fe200078e00ff */
[----:B------:R-:W-:-:S04]  /*5c90*/  ISETP.GT.U32.AND P0, PT, R2, 0x7f800000, PT ;  /* 0x7f8000000200780c */ /* 0x000fc80003f04070 */
[----:B------:R-:W-:-:S09]  /*5ca0*/  SEL R0, R0, 0x7c, P0 ;  /* 0x0000007c00007807 */ /* 0x000fd20000000000 */
.L_x_17078:
[----:B------:R-:W-:Y:S05]  /*5cb0*/  BSYNC B0 ;  /* 0x0000000000007941 */ /* 0x000fea0003800000 */
.L_x_17076:
[----:B------:R-:W-:-:S04]  /*5cc0*/  LOP3.LUT R4, R4, 0x80000000, RZ, 0xc0, !PT ;  /* 0x8000000004047812 */ /* 0x000fc800078ec0ff */
[----:B------:R-:W-:-:S04]  /*5cd0*/  SHF.R.U32.HI R3, RZ, 0x18, R4 ;  /* 0x00000018ff037819 */ /* 0x000fc80000011604 */
[----:B------:R-:W-:-:S05]  /*5ce0*/  LOP3.LUT R3, R0, R3, RZ, 0xfc, !PT ;  /* 0x0000000300037212 */ /* 0x000fca00078efcff */
[----:B------:R0:W-:Y:S01]  /*5cf0*/  STG.E.U8 desc[UR36][R16.64], R3 ;  /* 0x0000000310007986 */ /* 0x0001e2000c101124 */
[----:B------:R-:W-:Y:S05]  /*5d00*/  BRA `(.L_x_17062) ;  /* 0x00000004009c7947 */ /* 0x000fea0003800000 */
.L_x_17072:
[----:B------:R-:W-:-:S05]  /*5d10*/  F2FP.BF16.F32.PACK_AB R4, RZ, R4 ;  /* 0x00000004ff04723e */ /* 0x000fca00000010ff */
[----:B------:R0:W-:Y:S01]  /*5d20*/  STG.E.U16 desc[UR36][R16.64], R4 ;  /* 0x0000000410007986 */ /* 0x0001e2000c101524 */
[----:B------:R-:W-:Y:S05]  /*5d30*/  BRA `(.L_x_17062) ;  /* 0x0000000400907947 */ /* 0x000fea0003800000 */
.L_x_17069:
        /* <DEDUP_REMOVED lines=11> */
.L_x_17081:
        /* <DEDUP_REMOVED lines=16> */
.L_x_17084:
[----:B------:R-:W-:-:S04]  /*5ef0*/  LOP3.LUT R4, R4, 0x80000000, RZ, 0xc0, !PT ;  /* 0x8000000004047812 */ /* 0x000fc800078ec0ff */
[----:B------:R-:W-:-:S04]  /*5f00*/  SHF.R.U32.HI R3, RZ, 0x18, R4 ;  /* 0x00000018ff037819 */ /* 0x000fc80000011604 */
[----:B------:R-:W-:-:S04]  /*5f10*/  LOP3.LUT R0, R0, R3, RZ, 0xfc, !PT ;  /* 0x0000000300007212 */ /* 0x000fc800078efcff */
[----:B------:R-:W-:-:S07]  /*5f20*/  PRMT R8, R0, 0x7610, R8 ;  /* 0x0000761000087816 */ /* 0x000fce0000000008 */
.L_x_17083:
[----:B------:R-:W-:Y:S05]  /*5f30*/  BSYNC B0 ;  /* 0x0000000000007941 */ /* 0x000fea0003800000 */
.L_x_17082:
[----:B------:R3:W-:Y:S01]  /*5f40*/  STG.E.U8 desc[UR36][R16.64], R8 ;  /* 0x0000000810007986 */ /* 0x0007e2000c101124 */
[----:B------:R-:W-:Y:S05]  /*5f50*/  BRA `(.L_x_17062) ;  /* 0x0000000400087947 */ /* 0x000fea0003800000 */
.L_x_17080:
        /* <DEDUP_REMOVED lines=16> */
.L_x_17087:
[----:B------:R-:W-:-:S04]  /*6060*/  LOP3.LUT R4, R4, 0x80000000, RZ, 0xc0, !PT ;  /* 0x8000000004047812 */ /* 0x000fc800078ec0ff */
[----:B------:R-:W-:-:S04]  /*6070*/  SHF.R.U32.HI R3, RZ, 0x18, R4 ;  /* 0x00000018ff037819 */ /* 0x000fc80000011604 */
[----:B------:R-:W-:-:S04]  /*6080*/  LOP3.LUT R0, R0, R3, RZ, 0xfc, !PT ;  /* 0x0000000300007212 */ /* 0x000fc800078efcff */
[----:B------:R-:W-:-:S07]  /*6090*/  PRMT R8, R0, 0x7610, R8 ;  /* 0x0000761000087816 */ /* 0x000fce0000000008 */
.L_x_17086:
[----:B------:R-:W-:Y:S05]  /*60a0*/  BSYNC B0 ;  /* 0x0000000000007941 */ /* 0x000fea0003800000 */
.L_x_17085:
[----:B------:R0:W-:Y:S01]  /*60b0*/  STG.E.U8 desc[UR36][R16.64], R8 ;  /* 0x0000000810007986 */ /* 0x0001e2000c101124 */
[----:B------:R-:W-:Y:S05]  /*60c0*/  BRA `(.L_x_17062) ;  /* 0x0000000000ac7947 */ /* 0x000fea0003800000 */
.L_x_17079:
        /* <DEDUP_REMOVED lines=21> */
.L_x_17061:
        /* <DEDUP_REMOVED lines=16> */
.L_x_17090:
[----:B------:R-:W-:Y:S05]  /*6320*/  BRA `(.L_x_17062) ;  /* 0x0000000000147947 */ /* 0x000fea0003800000 */
.L_x_17089:
[----:B------:R-:W0:Y:S02]  /*6330*/  F2I.U64.TRUNC R4, R4 ;  /* 0x0000000400047311 */ /* 0x000e24000020d800 */
[----:B0-----:R2:W-:Y:S01]  /*6340*/  STG.E.64 desc[UR36][R16.64], R4 ;  /* 0x0000000410007986 */ /* 0x0015e2000c101b24 */
[----:B------:R-:W-:Y:S05]  /*6350*/  BRA `(.L_x_17062) ;  /* 0x0000000000087947 */ /* 0x000fea0003800000 */
.L_x_17088:
[----:B------:R-:W0:Y:S02]  /*6360*/  F2I.FTZ.U32.TRUNC.NTZ R3, R4 ;  /* 0x0000000400037305 */ /* 0x000e24000021f000 */
[----:B0-----:R0:W-:Y:S02]  /*6370*/  STG.E desc[UR36][R16.64], R3 ;  /* 0x0000000310007986 */ /* 0x0011e4000c101924 */
.L_x_17062:
[----:B------:R-:W-:-:S07]  /*6380*/  VIADD R19, R19, 0x80 ;  /* 0x0000008013137836 */ /* 0x000fce0000000000 */
.L_x_17025:
[----:B------:R-:W-:Y:S05]  /*6390*/  BSYNC B7 ;  /* 0x0000000000077941 */ /* 0x000fea0003800000 */
.L_x_17024:
[----:B------:R-:W-:Y:S01]  /*63a0*/  ULDC UR4, c[0x0][0x210] ;  /* 0x0000840000047ab9 */ /* 0x000fe20000000800 */
[----:B------:R-:W-:Y:S01]  /*63b0*/  BSSY B7, `(.L_x_17091) ;  /* 0x0000317000077945 */ /* 0x000fe20003800000 */
[----:B------:R-:W-:-:S13]  /*63c0*/  ISETP.GE.AND P0, PT, R19, UR4, PT ;  /* 0x0000000413007c0c */ /* 0x000fda000bf06270 */
[----:B------:R-:W-:Y:S05]  /*63d0*/  @P0 BRA `(.L_x_17092) ;  /* 0x0000003000500947 */ /* 0x000fea0003800000 */
        /* <DEDUP_REMOVED lines=303> */
.L_x_17093:
        /* <DEDUP_REMOVED lines=23> */
.L_x_17098:
[----:B------:R-:W2:Y:S01]  /*7840*/  LDG.E.U8 R2, desc[UR36][R4.64] ;  /* 0x0000002404027981 */ /* 0x000ea2000c1e1100 */
[----:B------:R-:W-:Y:S01]  /*7850*/  IMAD.MOV.U32 R3, RZ, RZ, RZ ;  /* 0x000000ffff037224 */ /* 0x000fe200078e00ff */
[----:B--2---:R-:W-:Y:S01]  /*7860*/  I2FP.F32.U32 R2, R2 ;  /* 0x0000000200027245 */ /* 0x004fe20000201000 */
[----:B------:R-:W-:Y:S06]  /*7870*/  BRA `(.L_x_17100) ;  /* 0x0000000c007c7947 */ /* 0x000fec0003800000 */
.L_x_17097:
        /* <DEDUP_REMOVED lines=10> */
.L_x_17102:
[----:B------:R-:W2:Y:S01]  /*7920*/  LDG.E R2, desc[UR36][R4.64] ;  /* 0x0000002404027981 */ /* 0x000ea2000c1e1900 */
[----:B------:R-:W-:Y:S01]  /*7930*/  IMAD.MOV.U32 R3, RZ, RZ, RZ ;  /* 0x000000ffff037224 */ /* 0x000fe200078e00ff */
[----:B--2---:R-:W-:Y:S01]  /*7940*/  I2FP.F32.S32 R2, R2 ;  /* 0x0000000200027245 */ /* 0x004fe20000201400 */
[----:B------:R-:W-:Y:S06]  /*7950*/  BRA `(.L_x_17100) ;  /* 0x0000000c00447947 */ /* 0x000fec0003800000 */
.L_x_17101:
[----:B------:R-:W2:Y:S01]  /*7960*/  LDG.E.U16 R2, desc[UR36][R4.64] ;  /* 0x0000002404027981 */ /* 0x000ea2000c1e1500 */
[----:B------:R-:W-:Y:S01]  /*7970*/  IMAD.MOV.U32 R3, RZ, RZ, RZ ;  /* 0x000000ffff037224 */ /* 0x000fe200078e00ff */
[----:B--2---:R-:W0:Y:S01]  /*7980*/  I2F.S16 R2, R2 ;  /* 0x0000000200027306 */ /* 0x004e220000101400 */
[----:B------:R-:W-:Y:S05]  /*7990*/  BRA `(.L_x_17100) ;  /* 0x0000000c00347947 */ /* 0x000fea0003800000 */
.L_x_17096:
        /* <DEDUP_REMOVED lines=9> */
.L_x_17104:
[----:B------:R-:W2:Y:S01]  /*7a30*/  LDG.E.U16 R2, desc[UR36][R4.64] ;  /* 0x0000002404027981 */ /* 0x000ea2000c1e1500 */
[----:B------:R-:W-:Y:S02]  /*7a40*/  IMAD.MOV.U32 R3, RZ, RZ, RZ ;  /* 0x000000ffff037224 */ /* 0x000fe400078e00ff */
[----:B--2---:R-:W-:Y:S01]  /*7a50*/  HADD2.F32 R2, -RZ, R2.H0_H0 ;  /* 0x20000002ff027230 */ /* 0x004fe20000004100 */
[----:B------:R-:W-:Y:S06]  /*7a60*/  BRA `(.L_x_17100) ;  /* 0x0000000c00007947 */ /* 0x000fec0003800000 */
.L_x_17103:
        /* <DEDUP_REMOVED lines=8> */
.L_x_17106:
[----:B------:R-:W2:Y:S02]  /*7af0*/  LDG.E R2, desc[UR36][R4.64] ;  /* 0x0000002404027981 */ /* 0x000ea4000c1e1900 */
[--C-:B--2---:R-:W-:Y:S02]  /*7b00*/  HADD2.F32 R3, -RZ, R2.reuse.H1_H1 ;  /* 0x30000002ff037230 */ /* 0x104fe40000004100 */
[----:B------:R-:W-:Y:S01]  /*7b10*/  HADD2.F32 R2, -RZ, R2.H0_H0 ;  /* 0x20000002ff027230 */ /* 0x000fe20000004100 */
[----:B------:R-:W-:Y:S06]  /*7b20*/  BRA `(.L_x_17100) ;  /* 0x0000000800d07947 */ /* 0x000fec0003800000 */
.L_x_17105:
        /* <DEDUP_REMOVED lines=8> */
.L_x_17095:
        /* <DEDUP_REMOVED lines=13> */
.L_x_17109:
        /* <DEDUP_REMOVED lines=10> */
.L_x_17108:
        /* <DEDUP_REMOVED lines=11> */
[----:B------:R-:W-:-:S04]  /*7dd0*/  IADD3 R6, R0, 0x1000000, RZ ;  /* 0x0100000000067810 */ /* 0x000fc80007ffe0ff */
        /* <DEDUP_REMOVED lines=15> */
.L_x_17111:
        /* <DEDUP_REMOVED lines=14> */
.L_x_17110:
[----:B------:R-:W2:Y:S01]  /*7fb0*/  LDG.E.U16 R2, desc[UR36][R4.64] ;  /* 0x0000002404027981 */ /* 0x000ea2000c1e1500 */
[----:B------:R-:W-:Y:S02]  /*7fc0*/  IMAD.MOV.U32 R3, RZ, RZ, RZ ;  /* 0x000000ffff037224 */ /* 0x000fe400078e00ff */
[----:B--2---:R-:W-:Y:S01]  /*7fd0*/  IMAD.U32 R2, R2, 0x10000, RZ ;  /* 0x0001000002027824 */ /* 0x004fe200078e00ff */
[----:B------:R-:W-:Y:S06]  /*7fe0*/  BRA `(.L_x_17100) ;  /* 0x0000000400a07947 */ /* 0x000fec0003800000 */
.L_x_17107:
        /* <DEDUP_REMOVED lines=12> */
.L_x_17114:
        /* <DEDUP_REMOVED lines=20> */
.L_x_17116:
[----:B------:R-:W-:Y:S05]  /*81f0*/  BSYNC B0 ;  /* 0x0000000000007941 */ /* 0x000fea0003800000 */
.L_x_17115:
[----:B------:R-:W-:Y:S01]  /*8200*/  IMAD.SHL.U32 R2, R2, 0x100000, RZ ;  /* 0x0010000002027824 */ /* 0x000fe200078e00ff */
[----:B------:R-:W-:-:S04]  /*8210*/  LEA R5, R0, 0x3b800000, 0x17 ;  /* 0x3b80000000057811 */ /* 0x000fc800078eb8ff */
[----:B------:R-:W-:Y:S01]  /*8220*/  LOP3.LUT R2, R5, R2, R6, 0xfe, !PT ;  /* 0x0000000205027212 */ /* 0x000fe200078efe06 */
[----:B------:R-:W-:Y:S06]  /*8230*/  BRA `(.L_x_17100) ;  /* 0x00000004000c7947 */ /* 0x000fec0003800000 */
.L_x_17113:
        /* <DEDUP_REMOVED lines=20> */
.L_x_17118:
[----:B------:R-:W-:Y:S05]  /*8380*/  BSYNC B0 ;  /* 0x0000000000007941 */ /* 0x000fea0003800000 */
.L_x_17117:
[----:B------:R-:W-:Y:S01]  /*8390*/  IMAD.SHL.U32 R2, R2, 0x200000, RZ ;  /* 0x0020000002027824 */ /* 0x000fe200078e00ff */
[----:B------:R-:W-:-:S04]  /*83a0*/  LEA R5, R0, 0x37800000, 0x17 ;  /* 0x3780000000057811 */ /* 0x000fc800078eb8ff */
[----:B------:R-:W-:Y:S01]  /*83b0*/  LOP3.LUT R2, R5, R2, R6, 0xfe, !PT ;  /* 0x0000000205027212 */ /* 0x000fe200078efe06 */
[----:B------:R-:W-:Y:S06]  /*83c0*/  BRA `(.L_x_17100) ;  /* 0x0000000000a87947 */ /* 0x000fec0003800000 */
.L_x_17112:
        /* <DEDUP_REMOVED lines=14> */
.L_x_17122:
[----:B------:R-:W-:Y:S05]  /*84b0*/  BSYNC B0 ;  /* 0x0000000000007941 */ /* 0x000fea0003800000 */
.L_x_17121:
[----:B------:R-:W-:Y:S01]  /*84c0*/  MOV R3, RZ ;  /* 0x000000ff00037202 */ /* 0x000fe20000000f00 */
[----:B------:R-:W-:Y:S06]  /*84d0*/  BRA `(.L_x_17100) ;  /* 0x0000000000647947 */ /* 0x000fec0003800000 */
.L_x_17099:
        /* <DEDUP_REMOVED lines=16> */
.L_x_17123:
[----:B------:R-:W-:Y:S01]  /*85e0*/  CS2R R2, SRZ ;  /* 0x0000000000027805 */ /* 0x000fe2000001ff00 */
[----:B------:R-:W-:Y:S06]  /*85f0*/  BRA `(.L_x_17100) ;  /* 0x00000000001c7947 */ /* 0x000fec0003800000 */
.L_x_17120:
[----:B------:R-:W2:Y:S01]  /*8600*/  LDG.E.64 R4, desc[UR36][R4.64] ;  /* 0x0000002404047981 */ /* 0x000ea2000c1e1b00 */
[----:B------:R-:W-:Y:S01]  /*8610*/  IMAD.MOV.U32 R3, RZ, RZ, RZ ;  /* 0x000000ffff037224 */ /* 0x000fe200078e00ff */
[----:B--2---:R0:W1:Y:S01]  /*8620*/  I2F.U64 R2, R4 ;  /* 0x0000000400027312 */ /* 0x0040620000301000 */
[----:B------:R-:W-:Y:S05]  /*8630*/  BRA `(.L_x_17100) ;  /* 0x00000000000c7947 */ /* 0x000fea0003800000 */
.L_x_17119:
[----:B------:R-:W2:Y:S01]  /*8640*/  LDG.E R2, desc[UR36][R4.64] ;  /* 0x0000002404027981 */ /* 0x000ea2000c1e1900 */
[----:B------:R-:W-:Y:S01]  /*8650*/  IMAD.MOV.U32 R3, RZ, RZ, RZ ;  /* 0x000000ffff037224 */ /* 0x000fe200078e00ff */
[----:B--2---:R-:W-:-:S07]  /*8660*/  I2FP.F32.U32 R2, R2 ;  /* 0x0000000200027245 */ /* 0x004fce0000201000 */
.L_x_17100:
[----:B------:R-:W-:Y:S05]  /*8670*/  BSYNC B6 ;  /* 0x0000000000067941 */ /* 0x000fea0003800000 */
.L_x_17094:
[----:B------:R-:W1:Y:S01]  /*8680*/  LDC.U8 R6, c[0x0][0x430] ;  /* 0x00010c00ff067b82 */ /* 0x000e620000000000 */
[----:B------:R-:W-:Y:S02]  /*8690*/  ULDC.64 UR4, c[0x0][0x428] ;  /* 0x00010a0000047ab9 */ /* 0x000fe40000000a00 */
[C---:B0--3-5:R-:W-:Y:S01]  /*86a0*/  FMUL.FTZ R5, R3.reuse, UR5 ;  /* 0x0000000503057c20 */ /* 0x069fe20008410000 */
[----:B------:R-:W-:-:S03]  /*86b0*/  FMUL.FTZ R3, R3, UR4 ;  /* 0x0000000403037c20 */ /* 0x000fc60008410000 */
[C---:B-12-4-:R-:W-:Y:S01]  /*86c0*/  FFMA.FTZ R4, R2.reuse, UR4, -R5 ;  /* 0x0000000402047c23 */ /* 0x056fe20008010805 */
        /* <DEDUP_REMOVED lines=15> */
.L_x_17127:
[----:B------:R-:W0:Y:S02]  /*87c0*/  F2I.S64.TRUNC R4, R4 ;  /* 0x0000000400047311 */ /* 0x000e24000020d900 */
[----:B0-----:R-:W-:-:S05]  /*87d0*/  IMAD.MOV.U32 R3, RZ, RZ, R4 ;  /* 0x000000ffff037224 */ /* 0x001fca00078e0004 */
[----:B------:R0:W-:Y:S01]  /*87e0*/  STG.E.U8 desc[UR36][R16.64], R3 ;  /* 0x0000000310007986 */ /* 0x0001e2000c101124 */
[----:B------:R-:W-:Y:S05]  /*87f0*/  BRA `(.L_x_17129) ;  /* 0x0000000c00447947 */ /* 0x000fea0003800000 */
.L_x_17126:
        /* <DEDUP_REMOVED lines=9> */
.L_x_17131:
[----:B------:R-:W0:Y:S02]  /*8890*/  F2I.FTZ.TRUNC.NTZ R3, R4 ;  /* 0x0000000400037305 */ /* 0x000e24000021f100 */
[----:B0-----:R0:W-:Y:S01]  /*88a0*/  STG.E desc[UR36][R16.64], R3 ;  /* 0x0000000310007986 */ /* 0x0011e2000c101924 */
[----:B------:R-:W-:Y:S05]  /*88b0*/  BRA `(.L_x_17129) ;  /* 0x0000000c00147947 */ /* 0x000fea0003800000 */
.L_x_17130:
[----:B------:R-:W0:Y:S02]  /*88c0*/  F2I.FTZ.TRUNC.NTZ R3, R4 ;  /* 0x0000000400037305 */ /* 0x000e24000021f100 */
[----:B0-----:R0:W-:Y:S01]  /*88d0*/  STG.E.U16 desc[UR36][R16.64], R3 ;  /* 0x0000000310007986 */ /* 0x0011e2000c101524 */
[----:B------:R-:W-:Y:S05]  /*88e0*/  BRA `(.L_x_17129) ;  /* 0x0000000c00087947 */ /* 0x000fea0003800000 */
.L_x_17125:
        /* <DEDUP_REMOVED lines=8> */
.L_x_17133:
[----:B------:R-:W-:-:S05]  /*8970*/  F2FP.F16.F32.PACK_AB R4, RZ, R4 ;  /* 0x00000004ff04723e */ /* 0x000fca00000000ff */
[----:B------:R0:W-:Y:S01]  /*8980*/  STG.E.U16 desc[UR36][R16.64], R4 ;  /* 0x0000000410007986 */ /* 0x0001e2000c101524 */
[----:B------:R-:W-:Y:S05]  /*8990*/  BRA `(.L_x_17129) ;  /* 0x0000000800dc7947 */ /* 0x000fea0003800000 */
.L_x_17132:
        /* <DEDUP_REMOVED lines=8> */
.L_x_17135:
[----:B------:R-:W-:-:S05]  /*8a20*/  F2FP.F16.F32.PACK_AB R5, R5, R4 ;  /* 0x000000040505723e */ /* 0x000fca00000000ff */
[----:B------:R0:W-:Y:S01]  /*8a30*/  STG.E desc[UR36][R16.64], R5 ;  /* 0x0000000510007986 */ /* 0x0001e2000c101924 */
[----:B------:R-:W-:Y:S05]  /*8a40*/  BRA `(.L_x_17129) ;  /* 0x0000000800b07947 */ /* 0x000fea0003800000 */
.L_x_17134:
[----:B------:R-:W-:-:S06]  /*8a50*/  FMUL.FTZ R2, R4, 1 ;  /* 0x3f80000004027820 */ /* 0x000fcc0000410000 */
[----:B------:R-:W0:Y:S02]  /*8a60*/  F2F.F64.F32 R2, R2 ;  /* 0x0000000200027310 */ /* 0x000e240000201800 */
[----:B0-----:R0:W-:Y:S01]  /*8a70*/  STG.E.64 desc[UR36][R16.64], R2 ;  /* 0x0000000210007986 */ /* 0x0011e2000c101b24 */
[----:B------:R-:W-:Y:S05]  /*8a80*/  BRA `(.L_x_17129) ;  /* 0x0000000800a07947 */ /* 0x000fea0003800000 */
.L_x_17124:
        /* <DEDUP_REMOVED lines=14> */
.L_x_17138:
[----:B------:R-:W-:Y:S01]  /*8b70*/  FMUL.FTZ R6, R5, 1 ;  /* 0x3f80000005067820 */ /* 0x000fe20000410000 */
[----:B------:R-:W-:-:S05]  /*8b80*/  FMUL.FTZ R4, R4, 1 ;  /* 0x3f80000004047820 */ /* 0x000fca0000410000 */
[----:B------:R-:W-:Y:S08]  /*8b90*/  F2F.F64.F32 R6, R6 ;  /* 0x0000000600067310 */ /* 0x000ff00000201800 */
[----:B------:R-:W0:Y:S02]  /*8ba0*/  F2F.F64.F32 R4, R4 ;  /* 0x0000000400047310 */ /* 0x000e240000201800 */
[----:B0-----:R0:W-:Y:S01]  /*8bb0*/  STG.E.128 desc[UR36][R16.64], R4 ;  /* 0x0000000410007986 */ /* 0x0011e2000c101d24 */
[----:B------:R-:W-:Y:S05]  /*8bc0*/  BRA `(.L_x_17129) ;  /* 0x0000000800507947 */ /* 0x000fea0003800000 */
.L_x_17137:
        /* <DEDUP_REMOVED lines=20> */
.L_x_17142:
[----:B------:R-:W-:Y:S05]  /*8d10*/  BSYNC B0 ;  /* 0x0000000000007941 */ /* 0x000fea0003800000 */
.L_x_17141:
[----:B------:R-:W-:-:S05]  /*8d20*/  LOP3.LUT R5, R0, R5, RZ, 0xfc, !PT ;  /* 0x0000000500057212 */ /* 0x000fca00078efcff */
[----:B------:R0:W-:Y:S01]  /*8d30*/  STG.E.U8 desc[UR36][R16.64], R5 ;  /* 0x0000000510007986 */ /* 0x0001e2000c101124 */
[----:B------:R-:W-:Y:S05]  /*8d40*/  BRA `(.L_x_17129) ;  /* 0x0000000400f07947 */ /* 0x000fea0003800000 */
.L_x_17140:
        /* <DEDUP_REMOVED lines=12> */
.L_x_17144:
[----:B------:R-:W-:Y:S01]  /*8e10*/  IMAD.MOV.U32 R0, RZ, RZ, 0x7f ;  /* 0x0000007fff007424 */ /* 0x000fe200078e00ff */
[----:B------:R-:W-:-:S04]  /*8e20*/  ISETP.GT.U32.AND P0, PT, R2, 0x7f800000, PT ;  /* 0x7f8000000200780c */ /* 0x000fc80003f04070 */
[----:B------:R-:W-:-:S09]  /*8e30*/  SEL R0, R0, 0x7c, P0 ;  /* 0x0000007c00007807 */ /* 0x000fd20000000000 */
.L_x_17145:
[----:B------:R-:W-:Y:S05]  /*8e40*/  BSYNC B0 ;  /* 0x0000000000007941 */ /* 0x000fea0003800000 */
.L_x_17143:
[----:B------:R-:W-:-:S04]  /*8e50*/  LOP3.LUT R4, R4, 0x80000000, RZ, 0xc0, !PT ;  /* 0x8000000004047812 */ /* 0x000fc800078ec0ff */
[----:B------:R-:W-:-:S04]  /*8e60*/  SHF.R.U32.HI R3, RZ, 0x18, R4 ;  /* 0x00000018ff037819 */ /* 0x000fc80000011604 */
[----:B------:R-:W-:-:S05]  /*8e70*/  LOP3.LUT R3, R0, R3, RZ, 0xfc, !PT ;  /* 0x0000000300037212 */ /* 0x000fca00078efcff */
[----:B------:R0:W-:Y:S01]  /*8e80*/  STG.E.U8 desc[UR36][R16.64], R3 ;  /* 0x0000000310007986 */ /* 0x0001e2000c101124 */
[----:B------:R-:W-:Y:S05]  /*8e90*/  BRA `(.L_x_17129) ;  /* 0x00000004009c7947 */ /* 0x000fea0003800000 */
.L_x_17139:
[----:B------:R-:W-:-:S05]  /*8ea0*/  F2FP.BF16.F32.PACK_AB R4, RZ, R4 ;  /* 0x00000004ff04723e */ /* 0x000fca00000010ff */
[----:B------:R0:W-:Y:S01]  /*8eb0*/  STG.E.U16 desc[UR36][R16.64], R4 ;  /* 0x0000000410007986 */ /* 0x0001e2000c101524 */
[----:B------:R-:W-:Y:S05]  /*8ec0*/  BRA `(.L_x_17129) ;  /* 0x0000000400907947 */ /* 0x000fea0003800000 */
.L_x_17136:
        /* <DEDUP_REMOVED lines=11> */
.L_x_17148:
        /* <DEDUP_REMOVED lines=16> */
.L_x_17151:
[----:B------:R-:W-:-:S04]  /*9080*/  LOP3.LUT R4, R4, 0x80000000, RZ, 0xc0, !PT ;  /* 0x8000000004047812 */ /* 0x000fc800078ec0ff */
[----:B------:R-:W-:-:S04]  /*9090*/  SHF.R.U32.HI R3, RZ, 0x18, R4 ;  /* 0x00000018ff037819 */ /* 0x000fc80000011604 */
[----:B------:R-:W-:-:S04]  /*90a0*/  LOP3.LUT R0, R0, R3, RZ, 0xfc, !PT ;  /* 0x0000000300007212 */ /* 0x000fc800078efcff */
[----:B------:R-:W-:-:S07]  /*90b0*/  PRMT R8, R0, 0x7610, R8 ;  /* 0x0000761000087816 */ /* 0x000fce0000000008 */
.L_x_17150:
[----:B------:R-:W-:Y:S05]  /*90c0*/  BSYNC B0 ;  /* 0x0000000000007941 */ /* 0x000fea0003800000 */
.L_x_17149:
[----:B------:R3:W-:Y:S01]  /*90d0*/  STG.E.U8 desc[UR36][R16.64], R8 ;  /* 0x0000000810007986 */ /* 0x0007e2000c101124 */
[----:B------:R-:W-:Y:S05]  /*90e0*/  BRA `(.L_x_17129) ;  /* 0x0000000400087947 */ /* 0x000fea0003800000 */
.L_x_17147:
        /* <DEDUP_REMOVED lines=16> */
.L_x_17154:
[----:B------:R-:W-:-:S04]  /*91f0*/  LOP3.LUT R4, R4, 0x80000000, RZ, 0xc0, !PT ;  /* 0x8000000004047812 */ /* 0x000fc800078ec0ff */
[----:B------:R-:W-:-:S04]  /*9200*/  SHF.R.U32.HI R3, RZ, 0x18, R4 ;  /* 0x00000018ff037819 */ /* 0x000fc80000011604 */
[----:B------:R-:W-:-:S04]  /*9210*/  LOP3.LUT R0, R0, R3, RZ, 0xfc, !PT ;  /* 0x0000000300007212 */ /* 0x000fc800078efcff */
[----:B------:R-:W-:-:S07]  /*9220*/  PRMT R8, R0, 0x7610, R8 ;  /* 0x0000761000087816 */ /* 0x000fce0000000008 */
.L_x_17153:
[----:B------:R-:W-:Y:S05]  /*9230*/  BSYNC B0 ;  /* 0x0000000000007941 */ /* 0x000fea0003800000 */
.L_x_17152:
[----:B------:R0:W-:Y:S01]  /*9240*/  STG.E.U8 desc[UR36][R16.64], R8 ;  /* 0x0000000810007986 */ /* 0x0001e2000c101124 */
[----:B------:R-:W-:Y:S05]  /*9250*/  BRA `(.L_x_17129) ;  /* 0x0000000000ac7947 */ /* 0x000fea0003800000 */
.L_x_17146:
        /* <DEDUP_REMOVED lines=21> */
.L_x_17128:
        /* <DEDUP_REMOVED lines=16> */
.L_x_17157:
[----:B------:R-:W-:Y:S05]  /*94b0*/  BRA `(.L_x_17129) ;  /* 0x0000000000147947 */ /* 0x000fea0003800000 */
.L_x_17156:
[----:B------:R-:W0:Y:S02]  /*94c0*/  F2I.U64.TRUNC R4, R4 ;  /* 0x0000000400047311 */ /* 0x000e24000020d800 */
[----:B0-----:R2:W-:Y:S01]  /*94d0*/  STG.E.64 desc[UR36][R16.64], R4 ;  /* 0x0000000410007986 */ /* 0x0015e2000c101b24 */
[----:B------:R-:W-:Y:S05]  /*94e0*/  BRA `(.L_x_17129) ;  /* 0x0000000000087947 */ /* 0x000fea0003800000 */
.L_x_17155:
[----:B------:R-:W0:Y:S02]  /*94f0*/  F2I.FTZ.U32.TRUNC.NTZ R3, R4 ;  /* 0x0000000400037305 */ /* 0x000e24000021f000 */
[----:B0-----:R0:W-:Y:S02]  /*9500*/  STG.E desc[UR36][R16.64], R3 ;  /* 0x0000000310007986 */ /* 0x0011e4000c101924 */
.L_x_17129:
[----:B------:R-:W-:-:S07]  /*9510*/  VIADD R19, R19, 0x80 ;  /* 0x0000008013137836 */ /* 0x000fce0000000000 */
.L_x_17092:
[----:B------:R-:W-:Y:S05]  /*9520*/  BSYNC B7 ;  /* 0x0000000000077941 */ /* 0x000fea0003800000 */
.L_x_17091:
        /* <DEDUP_REMOVED lines=306> */
.L_x_17158:
        /* <DEDUP_REMOVED lines=23> */
.L_x_17163:
[----:B------:R-:W2:Y:S01]  /*a9c0*/  LDG.E.U8 R2, desc[UR36][R4.64] ;  /* 0x0000002404027981 */ /* 0x000ea2000c1e1100 */
[----:B------:R-:W-:Y:S01]  /*a9d0*/  HFMA2.MMA R3, -RZ, RZ, 0, 0 ;  /* 0x00000000ff037435 */ /* 0x000fe200000001ff */
[----:B--2---:R-:W-:Y:S01]  /*a9e0*/  I2FP.F32.U32 R2, R2 ;  /* 0x0000000200027245 */ /* 0x004fe20000201000 */
[----:B------:R-:W-:Y:S09]  /*a9f0*/  BRA `(.L_x_17165) ;  /* 0x0000000c007c7947 */ /* 0x000ff20003800000 */
.L_x_17162:
        /* <DEDUP_REMOVED lines=10> */
.L_x_17167:
[----:B------:R-:W2:Y:S01]  /*aaa0*/  LDG.E R2, desc[UR36][R4.64] ;  /* 0x0000002404027981 */ /* 0x000ea2000c1e1900 */
[----:B------:R-:W-:Y:S01]  /*aab0*/  IMAD.MOV.U32 R3, RZ, RZ, RZ ;  /* 0x000000ffff037224 */ /* 0x000fe200078e00ff */
[----:B--2---:R-:W-:Y:S01]  /*aac0*/  I2FP.F32.S32 R2, R2 ;  /* 0x0000000200027245 */ /* 0x004fe20000201400 */
[----:B------:R-:W-:Y:S06]  /*aad0*/  BRA `(.L_x_17165) ;  /* 0x0000000c00447947 */ /* 0x000fec0003800000 */
.L_x_17166:
[----:B------:R-:W2:Y:S01]  /*aae0*/  LDG.E.U16 R2, desc[UR36][R4.64] ;  /* 0x0000002404027981 */ /* 0x000ea2000c1e1500 */
[----:B------:R-:W-:Y:S01]  /*aaf0*/  IMAD.MOV.U32 R3, RZ, RZ, RZ ;  /* 0x000000ffff037224 */ /* 0x000fe200078e00ff */
[----:B--2---:R-:W0:Y:S01]  /*ab00*/  I2F.S16 R2, R2 ;  /* 0x0000000200027306 */ /* 0x004e220000101400 */
[----:B------:R-:W-:Y:S05]  /*ab10*/  BRA `(.L_x_17165) ;  /* 0x0000000c00347947 */ /* 0x000fea0003800000 */
.L_x_17161:
        /* <DEDUP_REMOVED lines=9> */
.L_x_17169:
[----:B------:R-:W2:Y:S01]  /*abb0*/  LDG.E.U16 R2, desc[UR36][R4.64] ;  /* 0x0000002404027981 */ /* 0x000ea2000c1e1500 */
[----:B------:R-:W-:Y:S02]  /*abc0*/  IMAD.MOV.U32 R3, RZ, RZ, RZ ;  /* 0x000000ffff037224 */ /* 0x000fe400078e00ff */
[----:B--2---:R-:W-:Y:S01]  /*abd0*/  HADD2.F32 R2, -RZ, R2.H0_H0 ;  /* 0x20000002ff027230 */ /* 0x004fe20000004100 */
[----:B------:R-:W-:Y:S06]  /*abe0*/  BRA `(.L_x_17165) ;  /* 0x0000000c00007947 */ /* 0x000fec0003800000 */
.L_x_17168:
        /* <DEDUP_REMOVED lines=8> */
.L_x_17171:
[----:B------:R-:W2:Y:S02]  /*ac70*/  LDG.E R2, desc[UR36][R4.64] ;  /* 0x0000002404027981 */ /* 0x000ea4000c1e1900 */
[--C-:B--2---:R-:W-:Y:S02]  /*ac80*/  HADD2.F32 R3, -RZ, R2.reuse.H1_H1 ;  /* 0x30000002ff037230 */ /* 0x104fe40000004100 */
[----:B------:R-:W-:Y:S01]  /*ac90*/  HADD2.F32 R2, -RZ, R2.H0_H0 ;  /* 0x20000002ff027230 */ /* 0x000fe20000004100 */
[----:B------:R-:W-:Y:S06]  /*aca0*/  BRA `(.L_x_17165) ;  /* 0x0000000800d07947 */ /* 0x000fec0003800000 */
.L_x_17170:
        /* <DEDUP_REMOVED lines=8> */
.L_x_17160:
        /* <DEDUP_REMOVED lines=13> */
.L_x_17174:
        /* <DEDUP_REMOVED lines=10> */
.L_x_17173:
        /* <DEDUP_REMOVED lines=27> */
.L_x_17176:
        /* <DEDUP_REMOVED lines=14> */
.L_x_17175:
[----:B------:R-:W2:Y:S01]  /*b130*/  LDG.E.U16 R2, desc[UR36][R4.64] ;  /* 0x0000002404027981 */ /* 0x000ea2000c1e1500 */
[----:B------:R-:W-:Y:S02]  /*b140*/  IMAD.MOV.U32 R3, RZ, RZ, RZ ;  /* 0x000000ffff037224 */ /* 0x000fe400078e00ff */
[----:B--2---:R-:W-:Y:S01]  /*b150*/  IMAD.U32 R2, R2, 0x10000, RZ ;  /* 0x0001000002027824 */ /* 0x004fe200078e00ff */
[----:B------:R-:W-:Y:S06]  /*b160*/  BRA `(.L_x_17165) ;  /* 0x0000000400a07947 */ /* 0x000fec0003800000 */
.L_x_17172:
        /* <DEDUP_REMOVED lines=12> */
.L_x_17179:
        /* <DEDUP_REMOVED lines=20> */
.L_x_17181:
[----:B------:R-:W-:Y:S05]  /*b370*/  BSYNC B0 ;  /* 0x0000000000007941 */ /* 0x000fea0003800000 */
.L_x_17180:
[----:B------:R-:W-:Y:S01]  /*b380*/  IMAD.SHL.U32 R2, R2, 0x100000, RZ ;  /* 0x0010000002027824 */ /* 0x000fe200078e00ff */
[----:B------:R-:W-:-:S04]  /*b390*/  LEA R5, R0, 0x3b800000, 0x17 ;  /* 0x3b80000000057811 */ /* 0x000fc800078eb8ff */
[----:B------:R-:W-:Y:S01]  /*b3a0*/  LOP3.LUT R2, R5, R2, R6, 0xfe, !PT ;  /* 0x0000000205027212 */ /* 0x000fe200078efe06 */
[----:B------:R-:W-:Y:S06]  /*b3b0*/  BRA `(.L_x_17165) ;  /* 0x00000004000c7947 */ /* 0x000fec0003800000 */
.L_x_17178:
        /* <DEDUP_REMOVED lines=20> */
.L_x_17183:
[----:B------:R-:W-:Y:S05]  /*b500*/  BSYNC B0 ;  /* 0x0000000000007941 */ /* 0x000fea0003800000 */
.L_x_17182:
[----:B------:R-:W-:Y:S01]  /*b510*/  IMAD.SHL.U32 R2, R2, 0x200000, RZ ;  /* 0x0020000002027824 */ /* 0x000fe200078e00ff */
[----:B------:R-:W-:-:S04]  /*b520*/  LEA R5, R0, 0x37800000, 0x17 ;  /* 0x3780000000057811 */ /* 0x000fc800078eb8ff */
[----:B------:R-:W-:Y:S01]  /*b530*/  LOP3.LUT R2, R5, R2, R6, 0xfe, !PT ;  /* 0x0000000205027212 */ /* 0x000fe200078efe06 */
[----:B------:R-:W-:Y:S06]  /*b540*/  BRA `(.L_x_17165) ;  /* 0x0000000000a87947 */ /* 0x000fec0003800000 */
.L_x_17177:
        /* <DEDUP_REMOVED lines=14> */
.L_x_17187:
[----:B------:R-:W-:Y:S05]  /*b630*/  BSYNC B0 ;  /* 0x0000000000007941 */ /* 0x000fea0003800000 */
.L_x_17186:
[----:B------:R-:W-:Y:S01]  /*b640*/  IMAD.MOV.U32 R3, RZ, RZ, RZ ;  /* 0x000000ffff037224 */ /* 0x000fe200078e00ff */
[----:B------:R-:W-:Y:S06]  /*b650*/  BRA `(.L_x_17165) ;  /* 0x0000000000647947 */ /* 0x000fec0003800000 */
.L_x_17164:
        /* <DEDUP_REMOVED lines=16> */
.L_x_17188:
[----:B------:R-:W-:Y:S01]  /*b760*/  CS2R R2, SRZ ;  /* 0x0000000000027805 */ /* 0x000fe2000001ff00 */
[----:B------:R-:W-:Y:S06]  /*b770*/  BRA `(.L_x_17165) ;  /* 0x00000000001c7947 */ /* 0x000fec0003800000 */
.L_x_17185:
[----:B------:R-:W2:Y:S01]  /*b780*/  LDG.E.64 R4, desc[UR36][R4.64] ;  /* 0x0000002404047981 */ /* 0x000ea2000c1e1b00 */
[----:B------:R-:W-:Y:S01]  /*b790*/  IMAD.MOV.U32 R3, RZ, RZ, RZ ;  /* 0x000000ffff037224 */ /* 0x000fe200078e00ff */
[----:B--2---:R0:W1:Y:S01]  /*b7a0*/  I2F.U64 R2, R4 ;  /* 0x0000000400027312 */ /* 0x0040620000301000 */
[----:B------:R-:W-:Y:S05]  /*b7b0*/  BRA `(.L_x_17165) ;  /* 0x00000000000c7947 */ /* 0x000fea0003800000 */
.L_x_17184:
[----:B------:R-:W2:Y:S01]  /*b7c0*/  LDG.E R2, desc[UR36][R4.64] ;  /* 0x0000002404027981 */ /* 0x000ea2000c1e1900 */
[----:B------:R-:W-:Y:S01]  /*b7d0*/  HFMA2.MMA R3, -RZ, RZ, 0, 0 ;  /* 0x00000000ff037435 */ /* 0x000fe200000001ff */
[----:B--2---:R-:W-:-:S10]  /*b7e0*/  I2FP.F32.U32 R2, R2 ;  /* 0x0000000200027245 */ /* 0x004fd40000201000 */
.L_x_17165:
[----:B------:R-:W-:Y:S05]  /*b7f0*/  BSYNC B6 ;  /* 0x0000000000067941 */ /* 0x000fea0003800000 */
.L_x_17159:
[----:B------:R-:W1:Y:S01]  /*b800*/  LDC.U8 R6, c[0x0][0x430] ;  /* 0x00010c00ff067b82 */ /* 0x000e620000000000 */
[----:B------:R-:W-:Y:S02]  /*b810*/  ULDC.64 UR4, c[0x0][0x428] ;  /* 0x00010a0000047ab9 */ /* 0x000fe40000000a00 */
[C---:B0-23-5:R-:W-:Y:S01]  /*b820*/  FMUL.FTZ R5, R3.reuse, UR5 ;  /* 0x0000000503057c20 */ /* 0x06dfe20008410000 */
[----:B------:R-:W-:-:S03]  /*b830*/  FMUL.FTZ R3, R3, UR4 ;  /* 0x0000000403037c20 */ /* 0x000fc60008410000 */
[C---:B-1--4-:R-:W-:Y:S01]  /*b840*/  FFMA.FTZ R4, R2.reuse, UR4, -R5 ;  /* 0x0000000402047c23 */ /* 0x052fe20008010805 */
        /* <DEDUP_REMOVED lines=15> */
.L_x_17192:
[----:B------:R-:W0:Y:S02]  /*b940*/  F2I.S64.TRUNC R4, R4 ;  /* 0x0000000400047311 */ /* 0x000e24000020d900 */
[----:B0-----:R-:W-:-:S05]  /*b950*/  IMAD.MOV.U32 R3, RZ, RZ, R4 ;  /* 0x000000ffff037224 */ /* 0x001fca00078e0004 */
[----:B------:R-:W-:Y:S01]  /*b960*/  STG.E.U8 desc[UR36][R16.64], R3 ;  /* 0x0000000310007986 */ /* 0x000fe2000c101124 */
[----:B------:R-:W-:Y:S05]  /*b970*/  EXIT ;  /* 0x000000000000794d */ /* 0x000fea0003800000 */
.L_x_17191:
        /* <DEDUP_REMOVED lines=9> */
.L_x_17195:
[----:B------:R-:W0:Y:S02]  /*ba10*/  F2I.FTZ.TRUNC.NTZ R3, R4 ;  /* 0x0000000400037305 */ /* 0x000e24000021f100 */
[----:B0-----:R-:W-:Y:S01]  /*ba20*/  STG.E desc[UR36][R16.64], R3 ;  /* 0x0000000310007986 */ /* 0x001fe2000c101924 */
[----:B------:R-:W-:Y:S05]  /*ba30*/  EXIT ;  /* 0x000000000000794d */ /* 0x000fea0003800000 */
.L_x_17194:
[----:B------:R-:W0:Y:S02]  /*ba40*/  F2I.FTZ.TRUNC.NTZ R3, R4 ;  /* 0x0000000400037305 */ /* 0x000e24000021f100 */
[----:B0-----:R-:W-:Y:S01]  /*ba50*/  STG.E.U16 desc[UR36][R16.64], R3 ;  /* 0x0000000310007986 */ /* 0x001fe2000c101524 */
[----:B------:R-:W-:Y:S05]  /*ba60*/  EXIT ;  /* 0x000000000000794d */ /* 0x000fea0003800000 */
.L_x_17190:
        /* <DEDUP_REMOVED lines=8> */
.L_x_17197:
[----:B------:R-:W-:-:S05]  /*baf0*/  F2FP.F16.F32.PACK_AB R4, RZ, R4 ;  /* 0x00000004ff04723e */ /* 0x000fca00000000ff */
[----:B------:R-:W-:Y:S01]  /*bb00*/  STG.E.U16 desc[UR36][R16.64], R4 ;  /* 0x0000000410007986 */ /* 0x000fe2000c101524 */
[----:B------:R-:W-:Y:S05]  /*bb10*/  EXIT ;  /* 0x000000000000794d */ /* 0x000fea0003800000 */
.L_x_17196:
        /* <DEDUP_REMOVED lines=8> */
.L_x_17199:
[----:B------:R-:W-:-:S05]  /*bba0*/  F2FP.F16.F32.PACK_AB R5, R5, R4 ;  /* 0x000000040505723e */ /* 0x000fca00000000ff */
[----:B------:R-:W-:Y:S01]  /*bbb0*/  STG.E desc[UR36][R16.64], R5 ;  /* 0x0000000510007986 */ /* 0x000fe2000c101924 */
[----:B------:R-:W-:Y:S05]  /*bbc0*/  EXIT ;  /* 0x000000000000794d */ /* 0x000fea0003800000 */
.L_x_17198:
[----:B------:R-:W-:-:S06]  /*bbd0*/  FMUL.FTZ R2, R4, 1 ;  /* 0x3f80000004027820 */ /* 0x000fcc0000410000 */
[----:B------:R-:W0:Y:S02]  /*bbe0*/  F2F.F64.F32 R2, R2 ;  /* 0x0000000200027310 */ /* 0x000e240000201800 */
[----:B0-----:R-:W-:Y:S01]  /*bbf0*/  STG.E.64 desc[UR36][R16.64], R2 ;  /* 0x0000000210007986 */ /* 0x001fe2000c101b24 */
[----:B------:R-:W-:Y:S05]  /*bc00*/  EXIT ;  /* 0x000000000000794d */ /* 0x000fea0003800000 */
.L_x_17189:
        /* <DEDUP_REMOVED lines=14> */
.L_x_17202:
[----:B------:R-:W-:Y:S01]  /*bcf0*/  FMUL.FTZ R6, R5, 1 ;  /* 0x3f80000005067820 */ /* 0x000fe20000410000 */
[----:B------:R-:W-:-:S05]  /*bd00*/  FMUL.FTZ R4, R4, 1 ;  /* 0x3f80000004047820 */ /* 0x000fca0000410000 */
[----:B------:R-:W-:Y:S08]  /*bd10*/  F2F.F64.F32 R6, R6 ;  /* 0x0000000600067310 */ /* 0x000ff00000201800 */
[----:B------:R-:W0:Y:S02]  /*bd20*/  F2F.F64.F32 R4, R4 ;  /* 0x0000000400047310 */ /* 0x000e240000201800 */
[----:B0-----:R-:W-:Y:S01]  /*bd30*/  STG.E.128 desc[UR36][R16.64], R4 ;  /* 0x0000000410007986 */ /* 0x001fe2000c101d24 */
[----:B------:R-:W-:Y:S05]  /*bd40*/  EXIT ;  /* 0x000000000000794d */ /* 0x000fea0003800000 */
.L_x_17201:
        /* <DEDUP_REMOVED lines=20> */
.L_x_17206:
[----:B------:R-:W-:Y:S05]  /*be90*/  BSYNC B0 ;  /* 0x0000000000007941 */ /* 0x000fea0003800000 */
.L_x_17205:
[----:B------:R-:W-:-:S05]  /*bea0*/  LOP3.LUT R5, R0, R5, RZ, 0xfc, !PT ;  /* 0x0000000500057212 */ /* 0x000fca00078efcff */
[----:B------:R-:W-:Y:S01]  /*beb0*/  STG.E.U8 desc[UR36][R16.64], R5 ;  /* 0x0000000510007986 */ /* 0x000fe2000c101124 */
[----:B------:R-:W-:Y:S05]  /*bec0*/  EXIT ;  /* 0x000000000000794d */ /* 0x000fea0003800000 */
.L_x_17204:
        /* <DEDUP_REMOVED lines=12> */
.L_x_17208:
[----:B------:R-:W-:Y:S01]  /*bf90*/  IMAD.MOV.U32 R0, RZ, RZ, 0x7f ;  /* 0x0000007fff007424 */ /* 0x000fe200078e00ff */
[----:B------:R-:W-:-:S04]  /*bfa0*/  ISETP.GT.U32.AND P0, PT, R2, 0x7f800000, PT ;  /* 0x7f8000000200780c */ /* 0x000fc80003f04070 */
[----:B------:R-:W-:-:S09]  /*bfb0*/  SEL R0, R0, 0x7c, P0 ;  /* 0x0000007c00007807 */ /* 0x000fd20000000000 */
.L_x_17209:
[----:B------:R-:W-:Y:S05]  /*bfc0*/  BSYNC B0 ;  /* 0x0000000000007941 */ /* 0x000fea0003800000 */
.L_x_17207:
[----:B------:R-:W-:-:S04]  /*bfd0*/  LOP3.LUT R4, R4, 0x80000000, RZ, 0xc0, !PT ;  /* 0x8000000004047812 */ /* 0x000fc800078ec0ff */
[----:B------:R-:W-:-:S04]  /*bfe0*/  SHF.R.U32.HI R3, RZ, 0x18, R4 ;  /* 0x00000018ff037819 */ /* 0x000fc80000011604 */
[----:B------:R-:W-:-:S05]  /*bff0*/  LOP3.LUT R3, R0, R3, RZ, 0xfc, !PT ;  /* 0x0000000300037212 */ /* 0x000fca00078efcff */
[----:B------:R-:W-:Y:S01]  /*c000*/  STG.E.U8 desc[UR36][R16.64], R3 ;  /* 0x0000000310007986 */ /* 0x000fe2000c101124 */
[----:B------:R-:W-:Y:S05]  /*c010*/  EXIT ;  /* 0x000000000000794d */ /* 0x000fea0003800000 */
.L_x_17203:
[----:B------:R-:W-:-:S05]  /*c020*/  F2FP.BF16.F32.PACK_AB R4, RZ, R4 ;  /* 0x00000004ff04723e */ /* 0x000fca00000010ff */
[----:B------:R-:W-:Y:S01]  /*c030*/  STG.E.U16 desc[UR36][R16.64], R4 ;  /* 0x0000000410007986 */ /* 0x000fe2000c101524 */
[----:B------:R-:W-:Y:S05]  /*c040*/  EXIT ;  /* 0x000000000000794d */ /* 0x000fea0003800000 */
.L_x_17200:
        /* <DEDUP_REMOVED lines=11> */
.L_x_17212:
        /* <DEDUP_REMOVED lines=16> */
.L_x_17215:
[----:B------:R-:W-:-:S04]  /*c200*/  LOP3.LUT R4, R4, 0x80000000, RZ, 0xc0, !PT ;  /* 0x8000000004047812 */ /* 0x000fc800078ec0ff */
[----:B------:R-:W-:-:S04]  /*c210*/  SHF.R.U32.HI R3, RZ, 0x18, R4 ;  /* 0x00000018ff037819 */ /* 0x000fc80000011604 */
[----:B------:R-:W-:-:S04]  /*c220*/  LOP3.LUT R0, R0, R3, RZ, 0xfc, !PT ;  /* 0x0000000300007212 */ /* 0x000fc800078efcff */
[----:B------:R-:W-:-:S07]  /*c230*/  PRMT R8, R0, 0x7610, R8 ;  /* 0x0000761000087816 */ /* 0x000fce0000000008 */
.L_x_17214:
[----:B------:R-:W-:Y:S05]  /*c240*/  BSYNC B0 ;  /* 0x0000000000007941 */ /* 0x000fea0003800000 */
.L_x_17213:
[----:B------:R-:W-:Y:S01]  /*c250*/  STG.E.U8 desc[UR36][R16.64], R8 ;  /* 0x0000000810007986 */ /* 0x000fe2000c101124 */
[----:B------:R-:W-:Y:S05]  /*c260*/  EXIT ;  /* 0x000000000000794d */ /* 0x000fea0003800000 */
.L_x_17211:
        /* <DEDUP_REMOVED lines=16> */
.L_x_17218:
[----:B------:R-:W-:-:S04]  /*c370*/  LOP3.LUT R4, R4, 0x80000000, RZ, 0xc0, !PT ;  /* 0x8000000004047812 */ /* 0x000fc800078ec0ff */
[----:B------:R-:W-:-:S04]  /*c380*/  SHF.R.U32.HI R3, RZ, 0x18, R4 ;  /* 0x00000018ff037819 */ /* 0x000fc80000011604 */
[----:B------:R-:W-:-:S04]  /*c390*/  LOP3.LUT R0, R0, R3, RZ, 0xfc, !PT ;  /* 0x0000000300007212 */ /* 0x000fc800078efcff */
[----:B------:R-:W-:-:S07]  /*c3a0*/  PRMT R8, R0, 0x7610, R8 ;  /* 0x0000761000087816 */ /* 0x000fce0000000008 */
.L_x_17217:
[----:B------:R-:W-:Y:S05]  /*c3b0*/  BSYNC B0 ;  /* 0x0000000000007941 */ /* 0x000fea0003800000 */
.L_x_17216:
[----:B------:R-:W-:Y:S01]  /*c3c0*/  STG.E.U8 desc[UR36][R16.64], R8 ;  /* 0x0000000810007986 */ /* 0x000fe2000c101124 */
[----:B------:R-:W-:Y:S05]  /*c3d0*/  EXIT ;  /* 0x000000000000794d */ /* 0x000fea0003800000 */
.L_x_17210:
        /* <DEDUP_REMOVED lines=21> */
.L_x_17193:
        /* <DEDUP_REMOVED lines=16> */
.L_x_17221:
[----:B------:R-:W-:Y:S05]  /*c630*/  EXIT ;  /* 0x000000000000794d */ /* 0x000fea0003800000 */
.L_x_17220:
[----:B------:R-:W0:Y:S02]  /*c640*/  F2I.U64.TRUNC R4, R4 ;  /* 0x0000000400047311 */ /* 0x000e24000020d800 */
[----:B0-----:R-:W-:Y:S01]  /*c650*/  STG.E.64 desc[UR36][R16.64], R4 ;  /* 0x0000000410007986 */ /* 0x001fe2000c101b24 */
[----:B------:R-:W-:Y:S05]  /*c660*/  EXIT ;  /* 0x000000000000794d */ /* 0x000fea0003800000 */
.L_x_17219:
[----:B------:R-:W0:Y:S02]  /*c670*/  F2I.FTZ.U32.TRUNC.NTZ R3, R4 ;  /* 0x0000000400037305 */ /* 0x000e24000021f000 */
[----:B0-----:R-:W-:Y:S01]  /*c680*/  STG.E desc[UR36][R16.64], R3 ;  /* 0x0000000310007986 */ /* 0x001fe2000c101924 */
[----:B------:R-:W-:Y:S05]  /*c690*/  EXIT ;  /* 0x000000000000794d */ /* 0x000fea0003800000 */
.L_x_17222:
        /* <DEDUP_REMOVED lines=14> */
.L_x_19458:


//--------------------- .text._ZN2at6native27unrolled_elementwise_kernelINS0_13BUnaryFunctorIN3c107complexIfEES5_S5_NS0_15binary_internal10MulFunctorIS5_EEEESt5arrayIPcLm2EELi4E23TrivialOffsetCalculatorILi1EjESE_NS0_6memory12LoadWithCastILi1EEENSF_13StoreWithCastILi1EEEEEviT_T0_T2_T3_T4_T5_ --------------------------
	.section	.text._ZN2at6native27unrolled_elementwise_kernelINS0_13BUnaryFunctorIN3c107complexIfEES5_S5_NS0_15binary_internal10MulFunctorIS5_EEEESt5arrayIPcLm2EELi4E23TrivialOffsetCalculatorILi1EjESE_NS0_6memory12LoadWithCastILi1EEENSF_13StoreWithCastILi1EEEEEviT_T0_T2_T3_T4_T5_,"ax",@progbits
	.align	128
        .global         _ZN2at6native27unrolled_elementwise_kernelINS0_13BUnaryFunctorIN3c107complexIfEES5_S5_NS0_15binary_internal10MulFunctorIS5_EEEESt5arrayIPcLm2EELi4E23TrivialOffsetCalculatorILi1EjESE_NS0_6memory12LoadWithCastILi1EEENSF_13StoreWithCastILi1EEEEEviT_T0_T2_T3_T4_T5_
        .type           _ZN2at6native27unrolled_elementwise_kernelINS0_13BUnaryFunctorIN3c107complexIfEES5_S5_NS0_15binary_internal10MulFunctorIS5_EEEESt5arrayIPcLm2EELi4E23TrivialOffsetCalculatorILi1EjESE_NS0_6memory12LoadWithCastILi1EEENSF_13StoreWithCastILi1EEEEEviT_T0_T2_T3_T4_T5_,@function
        .size           _ZN2at6native27unrolled_elementwise_kernelINS0_13BUnaryFunctorIN3c107complexIfEES5_S5_NS0_15binary_internal10MulFunctorIS5_EEEESt5arrayIPcLm2EELi4E23TrivialOffsetCalculatorILi1EjESE_NS0_6memory12LoadWithCastILi1EEENSF_13StoreWithCastILi1EEEEEviT_T0_T2_T3_T4_T5_,(.L_x_19459 - _ZN2at6native27unrolled_elementwise_kernelINS0_13BUnaryFunctorIN3c107complexIfEES5_S5_NS0_15binary_internal10MulFunctorIS5_EEEESt5arrayIPcLm2EELi4E23TrivialOffsetCalculatorILi1EjESE_NS0_6memory12LoadWithCastILi1EEENSF_13StoreWithCastILi1EEEEEviT_T0_T2_T3_T4_T5_)
        .other          _ZN2at6native27unrolled_elementwise_kernelINS0_13BUnaryFunctorIN3c107complexIfEES5_S5_NS0_15binary_internal10MulFunctorIS5_EEEESt5arrayIPcLm2EELi4E23TrivialOffsetCalculatorILi1EjESE_NS0_6memory12LoadWithCastILi1EEENSF_13StoreWithCastILi1EEEEEviT_T0_T2_T3_T4_T5_,@"STO_CUDA_ENTRY STV_DEFAULT"
_ZN2at6native27unrolled_elementwise_kernelINS0_13BUnaryFunctorIN3c107complexIfEES5_S5_NS0_15binary_internal10MulFunctorIS5_EEEESt5arrayIPcLm2EELi4E23TrivialOffsetCalculatorILi1EjESE_NS0_6memory12LoadWithCastILi1EEENSF_13StoreWithCastILi1EEEEEviT_T0_T2_T3_T4_T5_:
.text._ZN2at6native27unrolled_elementwise_kernelINS0_13BUnaryFunctorIN3c107complexIfEES5_S5_NS0_15binary_internal10MulFunctorIS5_EEEESt5arrayIPcLm2EELi4E23TrivialOffsetCalculatorILi1EjESE_NS0_6memory12LoadWithCastILi1EEENSF_13StoreWithCastILi1EEEEEviT_T0_T2_T3_T4_T5_:
        /* <DEDUP_REMOVED lines=35> */
.L_x_17229:
[----:B------:R-:W2:Y:S01]  /*0230*/  LDG.E.U8 R2, desc[UR36][R2.64] ;  /* 0x0000002402027981 */ /* 0x000ea2000c1e1100 */
[----:B------:R-:W-:Y:S01]  /*0240*/  IMAD.MOV.U32 R19, RZ, RZ, RZ ;  /* 0x000000ffff137224 */ /* 0x000fe200078e00ff */
[----:B--2---:R-:W-:Y:S01]  /*0250*/  I2FP.F32.U32 R18, R2 ;  /* 0x0000000200127245 */ /* 0x004fe20000201000 */
[----:B------:R-:W-:Y:S06]  /*0260*/  BRA `(.L_x_17231) ;  /* 0x0000000c007c7947 */ /* 0x000fec0003800000 */
.L_x_17228:
        /* <DEDUP_REMOVED lines=10> */
.L_x_17233:
[----:B------:R-:W2:Y:S01]  /*0310*/  LDG.E R2, desc[UR36][R2.64] ;  /* 0x0000002402027981 */ /* 0x000ea2000c1e1900 */
[----:B------:R-:W-:Y:S01]  /*0320*/  IMAD.MOV.U32 R19, RZ, RZ, RZ ;  /* 0x000000ffff137224 */ /* 0x000fe200078e00ff */
[----:B--2---:R-:W-:Y:S01]  /*0330*/  I2FP.F32.S32 R18, R2 ;  /* 0x0000000200127245 */ /* 0x004fe20000201400 */
[----:B------:R-:W-:Y:S06]  /*0340*/  BRA `(.L_x_17231) ;  /* 0x0000000c00447947 */ /* 0x000fec0003800000 */
.L_x_17232:
[----:B------:R-:W2:Y:S01]  /*0350*/  LDG.E.U16 R2, desc[UR36][R2.64] ;  /* 0x0000002402027981 */ /* 0x000ea2000c1e1500 */
[----:B------:R-:W-:Y:S01]  /*0360*/  IMAD.MOV.U32 R19, RZ, RZ, RZ ;  /* 0x000000ffff137224 */ /* 0x000fe200078e00ff */
[----:B--2---:R2:W3:Y:S01]  /*0370*/  I2F.S16 R18, R2 ;  /* 0x0000000200127306 */ /* 0x0044e20000101400 */
[----:B------:R-:W-:Y:S05]  /*0380*/  BRA `(.L_x_17231) ;  /* 0x0000000c00347947 */ /* 0x000fea0003800000 */
.L_x_17227:
        /* <DEDUP_REMOVED lines=9> */
.L_x_17235:
[----:B------:R-:W2:Y:S01]  /*0420*/  LDG.E.U16 R2, desc[UR36][R2.64] ;  /* 0x0000002402027981 */ /* 0x000ea2000c1e1500 */
[----:B------:R-:W-:Y:S02]  /*0430*/  IMAD.MOV.U32 R19, RZ, RZ, RZ ;  /* 0x000000ffff137224 */ /* 0x000fe400078e00ff */
[----:B--2---:R-:W-:Y:S01]  /*0440*/  HADD2.F32 R18, -RZ, R2.H0_H0 ;  /* 0x20000002ff127230 */ /* 0x004fe20000004100 */
[----:B------:R-:W-:Y:S06]  /*0450*/  BRA `(.L_x_17231) ;  /* 0x0000000c00007947 */ /* 0x000fec0003800000 */
.L_x_17234:
        /* <DEDUP_REMOVED lines=8> */
.L_x_17237:
[----:B------:R-:W2:Y:S02]  /*04e0*/  LDG.E R2, desc[UR36][R2.64] ;  /* 0x0000002402027981 */ /* 0x000ea4000c1e1900 */
[--C-:B--2---:R-:W-:Y:S02]  /*04f0*/  HADD2.F32 R19, -RZ, R2.reuse.H1_H1 ;  /* 0x30000002ff137230 */ /* 0x104fe40000004100 */
[----:B------:R-:W-:Y:S01]  /*0500*/  HADD2.F32 R18, -RZ, R2.H0_H0 ;  /* 0x20000002ff127230 */ /* 0x000fe20000004100 */
[----:B------:R-:W-:Y:S06]  /*0510*/  BRA `(.L_x_17231) ;  /* 0x0000000800d07947 */ /* 0x000fec0003800000 */
.L_x_17236:
        /* <DEDUP_REMOVED lines=8> */
.L_x_17226:
        /* <DEDUP_REMOVED lines=13> */
.L_x_17240:
        /* <DEDUP_REMOVED lines=10> */
.L_x_17239:
        /* <DEDUP_REMOVED lines=27> */
.L_x_17242:
        /* <DEDUP_REMOVED lines=14> */
.L_x_17241:
[----:B------:R-:W2:Y:S01]  /*09a0*/  LDG.E.U16 R2, desc[UR36][R2.64] ;  /* 0x0000002402027981 */ /* 0x000ea2000c1e1500 */
[----:B------:R-:W-:Y:S02]  /*09b0*/  IMAD.MOV.U32 R19, RZ, RZ, RZ ;  /* 0x000000ffff137224 */ /* 0x000fe400078e00ff */
[----:B--2---:R-:W-:Y:S01]  /*09c0*/  IMAD.U32 R18, R2, 0x10000, RZ ;  /* 0x0001000002127824 */ /* 0x004fe200078e00ff */
[----:B------:R-:W-:Y:S06]  /*09d0*/  BRA `(.L_x_17231) ;  /* 0x0000000400a07947 */ /* 0x000fec0003800000 */
.L_x_17238:
        /* <DEDUP_REMOVED lines=12> */
.L_x_17245:
        /* <DEDUP_REMOVED lines=20> */
.L_x_17247:
[----:B------:R-:W-:Y:S05]  /*0be0*/  BSYNC B0 ;  /* 0x0000000000007941 */ /* 0x000fea0003800000 */
.L_x_17246:
[----:B------:R-:W-:Y:S01]  /*0bf0*/  IMAD.SHL.U32 R2, R2, 0x100000, RZ ;  /* 0x0010000002027824 */ /* 0x000fe200078e00ff */
[----:B------:R-:W-:-:S04]  /*0c00*/  LEA R3, R0, 0x3b800000, 0x17 ;  /* 0x3b80000000037811 */ /* 0x000fc800078eb8ff */
[----:B------:R-:W-:Y:S01]  /*0c10*/  LOP3.LUT R18, R3, R2, R18, 0xfe, !PT ;  /* 0x0000000203127212 */ /* 0x000fe200078efe12 */
[----:B------:R-:W-:Y:S06]  /*0c20*/  BRA `(.L_x_17231) ;  /* 0x00000004000c7947 */ /* 0x000fec0003800000 */
.L_x_17244:
        /* <DEDUP_REMOVED lines=20> */
.L_x_17249:
[----:B------:R-:W-:Y:S05]  /*0d70*/  BSYNC B0 ;  /* 0x0000000000007941 */ /* 0x000fea0003800000 */
.L_x_17248:
[----:B------:R-:W-:Y:S01]  /*0d80*/  IMAD.SHL.U32 R2, R2, 0x200000, RZ ;  /* 0x0020000002027824 */ /* 0x000fe200078e00ff */
[----:B------:R-:W-:-:S04]  /*0d90*/  LEA R3, R0, 0x37800000, 0x17 ;  /* 0x3780000000037811 */ /* 0x000fc800078eb8ff */
[----:B------:R-:W-:Y:S01]  /*0da0*/  LOP3.LUT R18, R3, R2, R18, 0xfe, !PT ;  /* 0x0000000203127212 */ /* 0x000fe200078efe12 */
[----:B------:R-:W-:Y:S06]  /*0db0*/  BRA `(.L_x_17231) ;  /* 0x0000000000a87947 */ /* 0x000fec0003800000 */
.L_x_17243:
        /* <DEDUP_REMOVED lines=14> */
.L_x_17253:
[----:B------:R-:W-:Y:S05]  /*0ea0*/  BSYNC B0 ;  /* 0x0000000000007941 */ /* 0x000fea0003800000 */
.L_x_17252:
[----:B------:R-:W-:Y:S01]  /*0eb0*/  IMAD.MOV.U32 R19, RZ, RZ, RZ ;  /* 0x000000ffff137224 */ /* 0x000fe200078e00ff */
[----:B------:R-:W-:Y:S06]  /*0ec0*/  BRA `(.L_x_17231) ;  /* 0x0000000000647947 */ /* 0x000fec0003800000 */
.L_x_17230:
        /* <DEDUP_REMOVED lines=16> */
.L_x_17254:
[----:B------:R-:W-:Y:S01]  /*0fd0*/  CS2R R18, SRZ ;  /* 0x0000000000127805 */ /* 0x000fe2000001ff00 */
[----:B------:R-:W-:Y:S06]  /*0fe0*/  BRA `(.L_x_17231) ;  /* 0x00000000001c7947 */ /* 0x000fec0003800000 */
.L_x_17251:
[----:B------:R-:W2:Y:S01]  /*0ff0*/  LDG.E.64 R2, desc[UR36][R2.64] ;  /* 0x0000002402027981 */ /* 0x000ea2000c1e1b00 */
[----:B------:R-:W-:Y:S01]  /*1000*/  IMAD.MOV.U32 R19, RZ, RZ, RZ ;  /* 0x000000ffff137224 */ /* 0x000fe200078e00ff */
[----:B--2---:R0:W1:Y:S01]  /*1010*/  I2F.U64 R18, R2 ;  /* 0x0000000200127312 */ /* 0x0040620000301000 */
[----:B------:R-:W-:Y:S05]  /*1020*/  BRA `(.L_x_17231) ;  /* 0x00000000000c7947 */ /* 0x000fea0003800000 */
.L_x_17250:
[----:B------:R-:W2:Y:S01]  /*1030*/  LDG.E R2, desc[UR36][R2.64] ;  /* 0x0000002402027981 */ /* 0x000ea2000c1e1900 */
[----:B------:R-:W-:Y:S01]  /*1040*/  IMAD.MOV.U32 R19, RZ, RZ, RZ ;  /* 0x000000ffff137224 */ /* 0x000fe200078e00ff */
[----:B--2---:R-:W-:-:S07]  /*1050*/  I2FP.F32.U32 R18, R2 ;  /* 0x0000000200127245 */ /* 0x004fce0000201000 */
.L_x_17231:
[----:B------:R-:W-:Y:S05]  /*1060*/  BSYNC B6 ;  /* 0x0000000000067941 */ /* 0x000fea0003800000 */
.L_x_17225:
[----:B------:R-:W-:-:S07]  /*1070*/  VIADD R26, R26, 0x80 ;  /* 0x000000801a1a7836 */ /* 0x000fce0000000000 */
.L_x_17224:
[----:B------:R-:W-:Y:S05]  /*1080*/  BSYNC B7 ;  /* 0x0000000000077941 */ /* 0x000fea0003800000 */
.L_x_17223:
        /* <DEDUP_REMOVED lines=27> */
.L_x_17261:
[----:B------:R-:W2:Y:S01]  /*1240*/  LDG.E.U8 R2, desc[UR36][R2.64] ;  /* 0x0000002402027981 */ /* 0x000ea2000c1e1100 */
[----:B------:R-:W-:Y:S01]  /*1250*/  IMAD.MOV.U32 R17, RZ, RZ, RZ ;  /* 0x000000ffff117224 */ /* 0x000fe200078e00ff */
[----:B--2---:R-:W-:Y:S01]  /*1260*/  I2FP.F32.U32 R16, R2 ;  /* 0x0000000200107245 */ /* 0x004fe20000201000 */
[----:B------:R-:W-:Y:S06]  /*1270*/  BRA `(.L_x_17263) ;  /* 0x0000000c00807947 */ /* 0x000fec0003800000 */
.L_x_17260:
        /* <DEDUP_REMOVED lines=10> */
.L_x_17265:
[----:B------:R-:W2:Y:S01]  /*1320*/  LDG.E R2, desc[UR36][R2.64] ;  /* 0x0000002402027981 */ /* 0x000ea2000c1e1900 */
[----:B------:R-:W-:Y:S01]  /*1330*/  IMAD.MOV.U32 R17, RZ, RZ, RZ ;  /* 0x000000ffff117224 */ /* 0x000fe200078e00ff */
[----:B--2---:R-:W-:Y:S01]  /*1340*/  I2FP.F32.S32 R16, R2 ;  /* 0x0000000200107245 */ /* 0x004fe20000201400 */
[----:B------:R-:W-:Y:S06]  /*1350*/  BRA `(.L_x_17263) ;  /* 0x0000000c00487947 */ /* 0x000fec0003800000 */
.L_x_17264:
[----:B------:R-:W2:Y:S01]  /*1360*/  LDG.E.U16 R2, desc[UR36][R2.64] ;  /* 0x0000002402027981 */ /* 0x000ea2000c1e1500 */
[----:B------:R-:W-:Y:S01]  /*1370*/  IMAD.MOV.U32 R17, RZ, RZ, RZ ;  /* 0x000000ffff117224 */ /* 0x000fe200078e00ff */
[----:B--2---:R4:W0:Y:S01]  /*1380*/  I2F.S16 R16, R2 ;  /* 0x0000000200107306 */ /* 0x0048220000101400 */
[----:B------:R-:W-:Y:S05]  /*1390*/  BRA `(.L_x_17263) ;  /* 0x0000000c00387947 */ /* 0x000fea0003800000 */
.L_x_17259:
        /* <DEDUP_REMOVED lines=9> */
.L_x_17267:
[----:B------:R-:W2:Y:S01]  /*1430*/  LDG.E.U16 R2, desc[UR36][R2.64] ;  /* 0x0000002402027981 */ /* 0x000ea2000c1e1500 */
[----:B------:R-:W-:Y:S02]  /*1440*/  IMAD.MOV.U32 R17, RZ, RZ, RZ ;  /* 0x000000ffff117224 */ /* 0x000fe400078e00ff */
[----:B--2---:R-:W-:Y:S01]  /*1450*/  HADD2.F32 R16, -RZ, R2.H0_H0 ;  /* 0x20000002ff107230 */ /* 0x004fe20000004100 */
[----:B------:R-:W-:Y:S06]  /*1460*/  BRA `(.L_x_17263) ;  /* 0x0000000c00047947 */ /* 0x000fec0003800000 */
.L_x_17266:
        /* <DEDUP_REMOVED lines=8> */
.L_x_17269:
[----:B------:R-:W2:Y:S02]  /*14f0*/  LDG.E R2, desc[UR36][R2.64] ;  /* 0x0000002402027981 */ /* 0x000ea4000c1e1900 */
[--C-:B--2---:R-:W-:Y:S02]  /*1500*/  HADD2.F32 R17, -RZ, R2.reuse.H1_H1 ;  /* 0x30000002ff117230 */ /* 0x104fe40000004100 */
[----:B------:R-:W-:Y:S01]  /*1510*/  HADD2.F32 R16, -RZ, R2.H0_H0 ;  /* 0x20000002ff107230 */ /* 0x000fe20000004100 */
[----:B------:R-:W-:Y:S06]  /*1520*/  BRA `(.L_x_17263) ;  /* 0x0000000800d47947 */ /* 0x000fec0003800000 */
.L_x_17268:
        /* <DEDUP_REMOVED lines=8> */
.L_x_17258:
        /* <DEDUP_REMOVED lines=13> */
.L_x_17272:
        /* <DEDUP_REMOVED lines=10> */
.L_x_17271:
        /* <DEDUP_REMOVED lines=27> */
.L_x_17274:
[----:B------:R-:W2:Y:S01]  /*18d0*/  LDG.E.U8 R3, desc[UR36][R2.64] ;  /* 0x0000002402037981 */ /* 0x000ea2000c1e1100 */
[----:B------:R-:W-:Y:S02]  /*18e0*/  IMAD.MOV.U32 R17, RZ, RZ, RZ ;  /* 0x000000ffff117224 */ /* 0x000fe400078e00ff */
        /* <DEDUP_REMOVED lines=11> */
[----:B------:R-:W-:Y:S01]  /*19a0*/  LOP3.LUT R16, R16, 0x80000000, R3, 0xf8, !PT ;  /* 0x8000000010107812 */ /* 0x000fe200078ef803 */
[----:B------:R-:W-:Y:S06]  /*19b0*/  BRA `(.L_x_17263) ;  /* 0x0000000400b07947 */ /* 0x000fec0003800000 */
.L_x_17273:
[----:B------:R-:W2:Y:S01]  /*19c0*/  LDG.E.U16 R2, desc[UR36][R2.64] ;  /* 0x0000002402027981 */ /* 0x000ea2000c1e1500 */
[----:B------:R-:W-:Y:S02]  /*19d0*/  IMAD.MOV.U32 R17, RZ, RZ, RZ ;  /* 0x000000ffff117224 */ /* 0x000fe400078e00ff */
[----:B--2---:R-:W-:Y:S01]  /*19e0*/  IMAD.U32 R16, R2, 0x10000, RZ ;  /* 0x0001000002107824 */ /* 0x004fe200078e00ff */
[----:B------:R-:W-:Y:S06]  /*19f0*/  BRA `(.L_x_17263) ;  /* 0x0000000400a07947 */ /* 0x000fec0003800000 */
.L_x_17270:
        /* <DEDUP_REMOVED lines=12> */
.L_x_17277:
        /* <DEDUP_REMOVED lines=20> */
.L_x_17279:
[----:B------:R-:W-:Y:S05]  /*1c00*/  BSYNC B0 ;  /* 0x0000000000007941 */ /* 0x000fea0003800000 */
.L_x_17278:
[----:B------:R-:W-:Y:S01]  /*1c10*/  IMAD.SHL.U32 R2, R2, 0x100000, RZ ;  /* 0x0010000002027824 */ /* 0x000fe200078e00ff */
[----:B------:R-:W-:-:S04]  /*1c20*/  LEA R3, R0, 0x3b800000, 0x17 ;  /* 0x3b80000000037811 */ /* 0x000fc800078eb8ff */
[----:B------:R-:W-:Y:S01]  /*1c30*/  LOP3.LUT R16, R3, R2, R16, 0xfe, !PT ;  /* 0x0000000203107212 */ /* 0x000fe200078efe10 */
[----:B------:R-:W-:Y:S06]  /*1c40*/  BRA `(.L_x_17263) ;  /* 0x00000004000c7947 */ /* 0x000fec0003800000 */
.L_x_17276:
        /* <DEDUP_REMOVED lines=20> */
.L_x_17281:
[----:B------:R-:W-:Y:S05]  /*1d90*/  BSYNC B0 ;  /* 0x0000000000007941 */ /* 0x000fea0003800000 */
.L_x_17280:
[----:B------:R-:W-:Y:S01]  /*1da0*/  IMAD.SHL.U32 R2, R2, 0x200000, RZ ;  /* 0x0020000002027824 */ /* 0x000fe200078e00ff */
[----:B------:R-:W-:-:S04]  /*1db0*/  LEA R3, R0, 0x37800000, 0x17 ;  /* 0x3780000000037811 */ /* 0x000fc800078eb8ff */
[----:B------:R-:W-:Y:S01]  /*1dc0*/  LOP3.LUT R16, R3, R2, R16, 0xfe, !PT ;  /* 0x0000000203107212 */ /* 0x000fe200078efe10 */
[----:B------:R-:W-:Y:S06]  /*1dd0*/  BRA `(.L_x_17263) ;  /* 0x0000000000a87947 */ /* 0x000fec0003800000 */
.L_x_17275:
        /* <DEDUP_REMOVED lines=14> */
.L_x_17285:
[----:B------:R-:W-:Y:S05]  /*1ec0*/  BSYNC B0 ;  /* 0x0000000000007941 */ /* 0x000fea0003800000 */
.L_x_17284:
[----:B------:R-:W-:Y:S01]  /*1ed0*/  IMAD.MOV.U32 R17, RZ, RZ, RZ ;  /* 0x000000ffff117224 */ /* 0x000fe200078e00ff */
[----:B------:R-:W-:Y:S06]  /*1ee0*/  BRA `(.L_x_17263) ;  /* 0x0000000000647947 */ /* 0x000fec0003800000 */
.L_x_17262:
        /* <DEDUP_REMOVED lines=16> */
.L_x_17286:
[----:B------:R-:W-:Y:S01]  /*1ff0*/  CS2R R16, SRZ ;  /* 0x0000000000107805 */ /* 0x000fe2000001ff00 */
[----:B------:R-:W-:Y:S06]  /*2000*/  BRA `(.L_x_17263) ;  /* 0x00000000001c7947 */ /* 0x000fec0003800000 */
.L_x_17283:
[----:B------:R-:W2:Y:S01]  /*2010*/  LDG.E.64 R2, desc[UR36][R2.64] ;  /* 0x0000002402027981 */ /* 0x000ea2000c1e1b00 */
[----:B------:R-:W-:Y:S01]  /*2020*/  IMAD.MOV.U32 R17, RZ, RZ, RZ ;  /* 0x000000ffff117224 */ /* 0x000fe200078e00ff */
[----:B--2---:R0:W2:Y:S01]  /*2030*/  I2F.U64 R16, R2 ;  /* 0x0000000200107312 */ /* 0x0040a20000301000 */
[----:B------:R-:W-:Y:S05]  /*2040*/  BRA `(.L_x_17263) ;  /* 0x00000000000c7947 */ /* 0x000fea0003800000 */
.L_x_17282:
[----:B------:R-:W2:Y:S01]  /*2050*/  LDG.E R2, desc[UR36][R2.64] ;  /* 0x0000002402027981 */ /* 0x000ea2000c1e1900 */
[----:B------:R-:W-:Y:S01]  /*2060*/  IMAD.MOV.U32 R17, RZ, RZ, RZ ;  /* 0x000000ffff117224 */ /* 0x000fe200078e00ff */
[----:B--2---:R-:W-:-:S07]  /*2070*/  I2FP.F32.U32 R16, R2 ;  /* 0x0000000200107245 */ /* 0x004fce0000201000 */
.L_x_17263:
[----:B------:R-:W-:Y:S05]  /*2080*/  BSYNC B6 ;  /* 0x0000000000067941 */ /* 0x000fea0003800000 */
.L_x_17257:
[----:B------:R-:W-:-:S07]  /*2090*/  VIADD R26, R26, 0x80 ;  /* 0x000000801a1a7836 */ /* 0x000fce0000000000 */
.L_x_17256:
[----:B------:R-:W-:Y:S05]  /*20a0*/  BSYNC B7 ;  /* 0x0000000000077941 */ /* 0x000fea0003800000 */
.L_x_17255:
        /* <DEDUP_REMOVED lines=28> */
.L_x_17293:
[----:B------:R-:W2:Y:S01]  /*2270*/  LDG.E.U8 R2, desc[UR36][R2.64] ;  /* 0x0000002402027981 */ /* 0x000ea2000c1e1100 */
[----:B------:R-:W-:Y:S01]  /*2280*/  IMAD.MOV.U32 R25, RZ, RZ, RZ ;  /* 0x000000ffff197224 */ /* 0x000fe200078e00ff */
[----:B--2---:R-:W-:Y:S01]  /*2290*/  I2FP.F32.U32 R24, R2 ;  /* 0x0000000200187245 */ /* 0x004fe20000201000 */
[----:B------:R-:W-:Y:S06]  /*22a0*/  BRA `(.L_x_17295) ;  /* 0x0000000c007c7947 */ /* 0x000fec0003800000 */
.L_x_17292:
        /* <DEDUP_REMOVED lines=10> */
.L_x_17297:
[----:B------:R-:W2:Y:S01]  /*2350*/  LDG.E R2, desc[UR36][R2.64] ;  /* 0x0000002402027981 */ /* 0x000ea2000c1e1900 */
[----:B------:R-:W-:Y:S01]  /*2360*/  IMAD.MOV.U32 R25, RZ, RZ, RZ ;  /* 0x000000ffff197224 */ /* 0x000fe200078e00ff */
[----:B--2---:R-:W-:Y:S01]  /*2370*/  I2FP.F32.S32 R24, R2 ;  /* 0x0000000200187245 */ /* 0x004fe20000201400 */
[----:B------:R-:W-:Y:S06]  /*2380*/  BRA `(.L_x_17295) ;  /* 0x0000000c00447947 */ /* 0x000fec0003800000 */
.L_x_17296:
[----:B------:R-:W2:Y:S01]  /*2390*/  LDG.E.U16 R2, desc[UR36][R2.64] ;  /* 0x0000002402027981 */ /* 0x000ea2000c1e1500 */
[----:B------:R-:W-:Y:S01]  /*23a0*/  IMAD.MOV.U32 R25, RZ, RZ, RZ ;  /* 0x000000ffff197224 */ /* 0x000fe200078e00ff */
[----:B--2---:R0:W2:Y:S01]  /*23b0*/  I2F.S16 R24, R2 ;  /* 0x0000000200187306 */ /* 0x0040a20000101400 */
[----:B------:R-:W-:Y:S05]  /*23c0*/  BRA `(.L_x_17295) ;  /* 0x0000000c00347947 */ /* 0x000fea0003800000 */
.L_x_17291:
        /* <DEDUP_REMOVED lines=9> */
.L_x_17299:
[----:B------:R-:W2:Y:S01]  /*2460*/  LDG.E.U16 R2, desc[UR36][R2.64] ;  /* 0x0000002402027981 */ /* 0x000ea2000c1e1500 */
[----:B------:R-:W-:Y:S02]  /*2470*/  IMAD.MOV.U32 R25, RZ, RZ, RZ ;  /* 0x000000ffff197224 */ /* 0x000fe400078e00ff */
[----:B--2---:R-:W-:Y:S01]  /*2480*/  HADD2.F32 R24, -RZ, R2.H0_H0 ;  /* 0x20000002ff187230 */ /* 0x004fe20000004100 */
[----:B------:R-:W-:Y:S06]  /*2490*/  BRA `(.L_x_17295) ;  /* 0x0000000c00007947 */ /* 0x000fec0003800000 */
.L_x_17298:
        /* <DEDUP_REMOVED lines=8> */
.L_x_17301:
[----:B------:R-:W2:Y:S02]  /*2520*/  LDG.E R2, desc[UR36][R2.64] ;  /* 0x0000002402027981 */ /* 0x000ea4000c1e1900 */
[--C-:B--2---:R-:W-:Y:S02]  /*2530*/  HADD2.F32 R25, -RZ, R2.reuse.H1_H1 ;  /* 0x30000002ff197230 */ /* 0x104fe40000004100 */
[----:B------:R-:W-:Y:S01]  /*2540*/  HADD2.F32 R24, -RZ, R2.H0_H0 ;  /* 0x20000002ff187230 */ /* 0x000fe20000004100 */
[----:B------:R-:W-:Y:S06]  /*2550*/  BRA `(.L_x_17295) ;  /* 0x0000000800d07947 */ /* 0x000fec0003800000 */
.L_x_17300:
        /* <DEDUP_REMOVED lines=8> */
.L_x_17290:
        /* <DEDUP_REMOVED lines=13> */
.L_x_17304:
        /* <DEDUP_REMOVED lines=10> */
.L_x_17303:
        /* <DEDUP_REMOVED lines=27> */
.L_x_17306:
        /* <DEDUP_REMOVED lines=14> */
.L_x_17305:
[----:B------:R-:W2:Y:S01]  /*29e0*/  LDG.E.U16 R2, desc[UR36][R2.64] ;  /* 0x0000002402027981 */ /* 0x000ea2000c1e1500 */
[----:B------:R-:W-:Y:S02]  /*29f0*/  IMAD.MOV.U32 R25, RZ, RZ, RZ ;  /* 0x000000ffff197224 */ /* 0x000fe400078e00ff */
[----:B--2---:R-:W-:Y:S01]  /*2a00*/  IMAD.U32 R24, R2, 0x10000, RZ ;  /* 0x0001000002187824 */ /* 0x004fe200078e00ff */
[----:B------:R-:W-:Y:S06]  /*2a10*/  BRA `(.L_x_17295) ;  /* 0x0000000400a07947 */ /* 0x000fec0003800000 */
.L_x_17302:
        /* <DEDUP_REMOVED lines=12> */
.L_x_17309:
        /* <DEDUP_REMOVED lines=20> */
.L_x_17311:
[----:B------:R-:W-:Y:S05]  /*2c20*/  BSYNC B0 ;  /* 0x0000000000007941 */ /* 0x000fea0003800000 */
.L_x_17310:
[----:B------:R-:W-:Y:S01]  /*2c30*/  IMAD.SHL.U32 R2, R2, 0x100000, RZ ;  /* 0x0010000002027824 */ /* 0x000fe200078e00ff */
[----:B------:R-:W-:-:S04]  /*2c40*/  LEA R3, R0, 0x3b800000, 0x17 ;  /* 0x3b80000000037811 */ /* 0x000fc800078eb8ff */
[----:B------:R-:W-:Y:S01]  /*2c50*/  LOP3.LUT R24, R3, R2, R24, 0xfe, !PT ;  /* 0x0000000203187212 */ /* 0x000fe200078efe18 */
[----:B------:R-:W-:Y:S06]  /*2c60*/  BRA `(.L_x_17295) ;  /* 0x00000004000c7947 */ /* 0x000fec0003800000 */
.L_x_17308:
        /* <DEDUP_REMOVED lines=20> */
.L_x_17313:
[----:B------:R-:W-:Y:S05]  /*2db0*/  BSYNC B0 ;  /* 0x0000000000007941 */ /* 0x000fea0003800000 */
.L_x_17312:
[----:B------:R-:W-:Y:S01]  /*2dc0*/  IMAD.SHL.U32 R2, R2, 0x200000, RZ ;  /* 0x0020000002027824 */ /* 0x000fe200078e00ff */
[----:B------:R-:W-:-:S04]  /*2dd0*/  LEA R3, R0, 0x37800000, 0x17 ;  /* 0x3780000000037811 */ /* 0x000fc800078eb8ff */
[----:B------:R-:W-:Y:S01]  /*2de0*/  LOP3.LUT R24, R3, R2, R24, 0xfe, !PT ;  /* 0x0000000203187212 */ /* 0x000fe200078efe18 */
[----:B------:R-:W-:Y:S06]  /*2df0*/  BRA `(.L_x_17295) ;  /* 0x0000000000a87947 */ /* 0x000fec0003800000 */
.L_x_17307:
        /* <DEDUP_REMOVED lines=14> */
.L_x_17317:
[----:B------:R-:W-:Y:S05]  /*2ee0*/  BSYNC B0 ;  /* 0x0000000000007941 */ /* 0x000fea0003800000 */
.L_x_17316:
[----:B------:R-:W-:Y:S01]  /*2ef0*/  IMAD.MOV.U32 R25, RZ, RZ, RZ ;  /* 0x000000ffff197224 */ /* 0x000fe200078e00ff */
[----:B------:R-:W-:Y:S06]  /*2f00*/  BRA `(.L_x_17295) ;  /* 0x0000000000647947 */ /* 0x000fec0003800000 */
.L_x_17294:
        /* <DEDUP_REMOVED lines=16> */
.L_x_17318:
[----:B------:R-:W-:Y:S01]  /*3010*/  CS2R R24, SRZ ;  /* 0x0000000000187805 */ /* 0x000fe2000001ff00 */
[----:B------:R-:W-:Y:S06]  /*3020*/  BRA `(.L_x_17295) ;  /* 0x00000000001c7947 */ /* 0x000fec0003800000 */
.L_x_17315:
[----:B------:R-:W2:Y:S01]  /*3030*/  LDG.E.64 R2, desc[UR36][R2.64] ;  /* 0x0000002402027981 */ /* 0x000ea2000c1e1b00 */
[----:B------:R-:W-:Y:S01]  /*3040*/  IMAD.MOV.U32 R25, RZ, RZ, RZ ;  /* 0x000000ffff197224 */ /* 0x000fe200078e00ff */
[----:B--2---:R0:W2:Y:S01]  /*3050*/  I2F.U64 R24, R2 ;  /* 0x0000000200187312 */ /* 0x0040a20000301000 */
[----:B------:R-:W-:Y:S05]  /*3060*/  BRA `(.L_x_17295) ;  /* 0x00000000000c7947 */ /* 0x000fea0003800000 */
.L_x_17314:
[----:B------:R-:W2:Y:S01]  /*3070*/  LDG.E R2, desc[UR36][R2.64] ;  /* 0x0000002402027981 */ /* 0x000ea2000c1e1900 */
[----:B------:R-:W-:Y:S01]  /*3080*/  IMAD.MOV.U32 R25, RZ, RZ, RZ ;  /* 0x000000ffff197224 */ /* 0x000fe200078e00ff */
[----:B--2---:R-:W-:-:S07]  /*3090*/  I2FP.F32.U32 R24, R2 ;  /* 0x0000000200187245 */ /* 0x004fce0000201000 */
.L_x_17295:
[----:B------:R-:W-:Y:S05]  /*30a0*/  BSYNC B6 ;  /* 0x0000000000067941 */ /* 0x000fea0003800000 */
.L_x_17289:
[----:B------:R-:W-:-:S07]  /*30b0*/  VIADD R26, R26, 0x80 ;  /* 0x000000801a1a7836 */ /* 0x000fce0000000000 */
.L_x_17288:
[----:B------:R-:W-:Y:S05]  /*30c0*/  BSYNC B7 ;  /* 0x0000000000077941 */ /* 0x000fea0003800000 */
.L_x_17287:
        /* <DEDUP_REMOVED lines=25> */
.L_x_17324:
[----:B------:R-:W2:Y:S01]  /*3260*/  LDG.E.U8 R2, desc[UR36][R2.64] ;  /* 0x0000002402027981 */ /* 0x000ea2000c1e1100 */
[----:B------:R-:W-:Y:S01]  /*3270*/  IMAD.MOV.U32 R23, RZ, RZ, RZ ;  /* 0x000000ffff177224 */ /* 0x000fe200078e00ff */
[----:B--2---:R-:W-:Y:S01]  /*3280*/  I2FP.F32.U32 R22, R2 ;  /* 0x0000000200167245 */ /* 0x004fe20000201000 */
[----:B------:R-:W-:Y:S06]  /*3290*/  BRA `(.L_x_17320) ;  /* 0x0000000c007c7947 */ /* 0x000fec0003800000 */
.L_x_17323:
        /* <DEDUP_REMOVED lines=10> */
.L_x_17327:
[----:B------:R-:W2:Y:S01]  /*3340*/  LDG.E R2, desc[UR36][R2.64] ;  /* 0x0000002402027981 */ /* 0x000ea2000c1e1900 */
[----:B------:R-:W-:Y:S01]  /*3350*/  IMAD.MOV.U32 R23, RZ, RZ, RZ ;  /* 0x000000ffff177224 */ /* 0x000fe200078e00ff */
[----:B--2---:R-:W-:Y:S01]  /*3360*/  I2FP.F32.S32 R22, R2 ;  /* 0x0000000200167245 */ /* 0x004fe20000201400 */
[----:B------:R-:W-:Y:S06]  /*3370*/  BRA `(.L_x_17320) ;  /* 0x0000000c00447947 */ /* 0x000fec0003800000 */
.L_x_17326:
[----:B------:R-:W2:Y:S01]  /*3380*/  LDG.E.U16 R2, desc[UR36][R2.64] ;  /* 0x0000002402027981 */ /* 0x000ea2000c1e1500 */
[----:B------:R-:W-:Y:S01]  /*3390*/  IMAD.MOV.U32 R23, RZ, RZ, RZ ;  /* 0x000000ffff177224 */ /* 0x000fe200078e00ff */
[----:B--2---:R0:W2:Y:S01]  /*33a0*/  I2F.S16 R22, R2 ;  /* 0x0000000200167306 */ /* 0x0040a20000101400 */
[----:B------:R-:W-:Y:S05]  /*33b0*/  BRA `(.L_x_17320) ;  /* 0x0000000c00347947 */ /* 0x000fea0003800000 */
.L_x_17322:
        /* <DEDUP_REMOVED lines=9> */
.L_x_17329:
[----:B------:R-:W2:Y:S01]  /*3450*/  LDG.E.U16 R2, desc[UR36][R2.64] ;  /* 0x0000002402027981 */ /* 0x000ea2000c1e1500 */
[----:B------:R-:W-:Y:S02]  /*3460*/  IMAD.MOV.U32 R23, RZ, RZ, RZ ;  /* 0x000000ffff177224 */ /* 0x000fe400078e00ff */
[----:B--2---:R-:W-:Y:S01]  /*3470*/  HADD2.F32 R22, -RZ, R2.H0_H0 ;  /* 0x20000002ff167230 */ /* 0x004fe20000004100 */
[----:B------:R-:W-:Y:S06]  /*3480*/  BRA `(.L_x_17320) ;  /* 0x0000000c00007947 */ /* 0x000fec0003800000 */
.L_x_17328:
        /* <DEDUP_REMOVED lines=8> */
.L_x_17331:
[----:B------:R-:W2:Y:S02]  /*3510*/  LDG.E R2, desc[UR36][R2.64] ;  /* 0x0000002402027981 */ /* 0x000ea4000c1e1900 */
[--C-:B--2---:R-:W-:Y:S02]  /*3520*/  HADD2.F32 R23, -RZ, R2.reuse.H1_H1 ;  /* 0x30000002ff177230 */ /* 0x104fe40000004100 */
[----:B------:R-:W-:Y:S01]  /*3530*/  HADD2.F32 R22, -RZ, R2.H0_H0 ;  /* 0x20000002ff167230 */ /* 0x000fe20000004100 */
[----:B------:R-:W-:Y:S06]  /*3540*/  BRA `(.L_x_17320) ;  /* 0x0000000800d07947 */ /* 0x000fec0003800000 */
.L_x_17330:
        /* <DEDUP_REMOVED lines=8> */
.L_x_17321:
        /* <DEDUP_REMOVED lines=13> */
.L_x_17334:
        /* <DEDUP_REMOVED lines=10> */
.L_x_17333:
        /* <DEDUP_REMOVED lines=27> */
.L_x_17336:
        /* <DEDUP_REMOVED lines=14> */
.L_x_17335:
[----:B------:R-:W2:Y:S01]  /*39d0*/  LDG.E.U16 R2, desc[UR36][R2.64] ;  /* 0x0000002402027981 */ /* 0x000ea2000c1e1500 */
[----:B------:R-:W-:Y:S02]  /*39e0*/  IMAD.MOV.U32 R23, RZ, RZ, RZ ;  /* 0x000000ffff177224 */ /* 0x000fe400078e00ff */
[----:B--2---:R-:W-:Y:S01]  /*39f0*/  IMAD.U32 R22, R2, 0x10000, RZ ;  /* 0x0001000002167824 */ /* 0x004fe200078e00ff */
[----:B------:R-:W-:Y:S06]  /*3a00*/  BRA `(.L_x_17320) ;  /* 0x0000000400a07947 */ /* 0x000fec0003800000 */
.L_x_17332:
        /* <DEDUP_REMOVED lines=12> */
.L_x_17339:
        /* <DEDUP_REMOVED lines=20> */
.L_x_17341:
[----:B------:R-:W-:Y:S05]  /*3c10*/  BSYNC B0 ;  /* 0x0000000000007941 */ /* 0x000fea0003800000 */
.L_x_17340:
[----:B------:R-:W-:Y:S01]  /*3c20*/  IMAD.SHL.U32 R2, R2, 0x100000, RZ ;  /* 0x0010000002027824 */ /* 0x000fe200078e00ff */
[----:B------:R-:W-:-:S04]  /*3c30*/  LEA R3, R0, 0x3b800000, 0x17 ;  /* 0x3b80000000037811 */ /* 0x000fc800078eb8ff */
[----:B------:R-:W-:Y:S01]  /*3c40*/  LOP3.LUT R22, R3, R2, R22, 0xfe, !PT ;  /* 0x0000000203167212 */ /* 0x000fe200078efe16 */
[----:B------:R-:W-:Y:S06]  /*3c50*/  BRA `(.L_x_17320) ;  /* 0x00000004000c7947 */ /* 0x000fec0003800000 */
.L_x_17338:
        /* <DEDUP_REMOVED lines=20> */
.L_x_17343:
[----:B------:R-:W-:Y:S05]  /*3da0*/  BSYNC B0 ;  /* 0x0000000000007941 */ /* 0x000fea0003800000 */
.L_x_17342:
[----:B------:R-:W-:Y:S01]  /*3db0*/  IMAD.SHL.U32 R2, R2, 0x200000, RZ ;  /* 0x0020000002027824 */ /* 0x000fe200078e00ff */
[----:B------:R-:W-:-:S04]  /*3dc0*/  LEA R3, R0, 0x37800000, 0x17 ;  /* 0x3780000000037811 */ /* 0x000fc800078eb8ff */
[----:B------:R-:W-:Y:S01]  /*3dd0*/  LOP3.LUT R22, R3, R2, R22, 0xfe, !PT ;  /* 0x0000000203167212 */ /* 0x000fe200078efe16 */
[----:B------:R-:W-:Y:S06]  /*3de0*/  BRA `(.L_x_17320) ;  /* 0x0000000000a87947 */ /* 0x000fec0003800000 */
.L_x_17337:
        /* <DEDUP_REMOVED lines=14> */
.L_x_17347:
[----:B------:R-:W-:Y:S05]  /*3ed0*/  BSYNC B0 ;  /* 0x0000000000007941 */ /* 0x000fea0003800000 */
.L_x_17346:
[----:B------:R-:W-:Y:S01]  /*3ee0*/  IMAD.MOV.U32 R23, RZ, RZ, RZ ;  /* 0x000000ffff177224 */ /* 0x000fe200078e00ff */
[----:B------:R-:W-:Y:S06]  /*3ef0*/  BRA `(.L_x_17320) ;  /* 0x0000000000647947 */ /* 0x000fec0003800000 */
.L_x_17325:
        /* <DEDUP_REMOVED lines=16> */
.L_x_17348:
[----:B------:R-:W-:Y:S01]  /*4000*/  CS2R R22, SRZ ;  /* 0x0000000000167805 */ /* 0x000fe2000001ff00 */
[----:B------:R-:W-:Y:S06]  /*4010*/  BRA `(.L_x_17320) ;  /* 0x00000000001c7947 */ /* 0x000fec0003800000 */
.L_x_17345:
[----:B------:R-:W2:Y:S01]  /*4020*/  LDG.E.64 R2, desc[UR36][R2.64] ;  /* 0x0000002402027981 */ /* 0x000ea2000c1e1b00 */
[----:B------:R-:W-:Y:S01]  /*4030*/  IMAD.MOV.U32 R23, RZ, RZ, RZ ;  /* 0x000000ffff177224 */ /* 0x000fe200078e00ff */
[----:B--2---:R0:W2:Y:S01]  /*4040*/  I2F.U64 R22, R2 ;  /* 0x0000000200167312 */ /* 0x0040a20000301000 */
[----:B------:R-:W-:Y:S05]  /*4050*/  BRA `(.L_x_17320) ;  /* 0x00000000000c7947 */ /* 0x000fea0003800000 */
.L_x_17344:
[----:B------:R-:W2:Y:S01]  /*4060*/  LDG.E R2, desc[UR36][R2.64] ;  /* 0x0000002402027981 */ /* 0x000ea2000c1e1900 */
[----:B------:R-:W-:Y:S01]  /*4070*/  IMAD.MOV.U32 R23, RZ, RZ, RZ ;  /* 0x000000ffff177224 */ /* 0x000fe200078e00ff */
[----:B--2---:R-:W-:-:S07]  /*4080*/  I2FP.F32.U32 R22, R2 ;  /* 0x0000000200167245 */ /* 0x004fce0000201000 */
.L_x_17320:
[----:B------:R-:W-:Y:S05]  /*4090*/  BSYNC B6 ;  /* 0x0000000000067941 */ /* 0x000fea0003800000 */
.L_x_17319:
[----:B0-2-4-:R-:W0:Y:S01]  /*40a0*/  LDC R2, c[0x0][0x210] ;  /* 0x00008400ff027b82 */ /* 0x015e220000000800 */
[----:B------:R-:W-:Y:S01]  /*40b0*/  CS2R R26, SRZ ;  /* 0x00000000001a7805 */ /* 0x000fe2000001ff00 */
[----:B------:R-:W-:Y:S06]  /*40c0*/  BSSY B6, `(.L_x_17349) ;  /* 0x0000123000067945 */ /* 0x000fec0003800000 */
[----:B------:R-:W2:Y:S01]  /*40d0*/  LDC.U8 R12, c[0x0][0x244] ;  /* 0x00009100ff0c7b82 */ /* 0x000ea20000000000 */
[----:B0-----:R-:W-:Y:S02]  /*40e0*/  IMAD R2, R28, -0x200, R2 ;  /* 0xfffffe001c027824 */ /* 0x001fe400078e0202 */
[----:B------:R-:W0:Y:S02]  /*40f0*/  S2R R28, SR_TID.X ;  /* 0x00000000001c7919 */ /* 0x000e240000002100 */
[C---:B0-----:R-:W-:Y:S01]  /*4100*/  VIADD R0, R28.reuse, 0x100 ;  /* 0x000001001c007836 */ /* 0x041fe20000000000 */
[C---:B------:R-:W-:Y:S01]  /*4110*/  ISETP.GE.AND P3, PT, R28.reuse, R2, PT ;  /* 0x000000021c00720c */ /* 0x040fe20003f66270 */
[----:B------:R-:W-:-:S03]  /*4120*/  VIADD R29, R28, 0x80 ;  /* 0x000000801c1d7836 */ /* 0x000fc60000000000 */
[-C--:B------:R-:W-:Y:S01]  /*4130*/  ISETP.GE.AND P1, PT, R0, R2.reuse, PT ;  /* 0x000000020000720c */ /* 0x080fe20003f26270 */
[----:B------:R-:W-:Y:S01]  /*4140*/  VIADD R0, R28, 0x180 ;  /* 0x000001801c007836 */ /* 0x000fe20000000000 */
[----:B------:R-:W-:-:S04]  /*4150*/  ISETP.GE.AND P0, PT, R29, R2, PT ;  /* 0x000000021d00720c */ /* 0x000fc80003f06270 */
[----:B------:R-:W-:Y:S02]  /*4160*/  ISETP.GE.AND P2, PT, R0, R2, PT ;  /* 0x000000020000720c */ /* 0x000fe40003f46270 */
[----:B------:R-:W-:Y:S01]  /*4170*/  CS2R R2, SRZ ;  /* 0x0000000000027805 */ /* 0x000fe2000001ff00 */
[----:B------:R-:W0:Y:S08]  /*4180*/  @!P3 LDC.64 R10, c[0x0][0x220] ;  /* 0x00008800ff0abb82 */ /* 0x000e300000000a00 */
[----:B------:R-:W4:Y:S08]  /*4190*/  @!P1 LDC.64 R8, c[0x0][0x220] ;  /* 0x00008800ff089b82 */ /* 0x000f300000000a00 */
[----:B------:R-:W2:Y:S01]  /*41a0*/  @!P2 LDC.64 R4, c[0x0][0x220] ;  /* 0x00008800ff04ab82 */ /* 0x000ea20000000a00 */
[----:B0----5:R-:W-:-:S07]  /*41b0*/  @!P3 FMUL.FTZ R0, R19, R10 ;  /* 0x0000000a1300b220 */ /* 0x021fce0000410000 */
[----:B------:R-:W0:Y:S01]  /*41c0*/  @!P0 LDC.64 R6, c[0x0][0x220] ;  /* 0x00008800ff068b82 */ /* 0x000e220000000a00 */
[-C--:B------:R-:W-:Y:S01]  /*41d0*/  @!P3 FMUL.FTZ R13, R19, R11.reuse ;  /* 0x0000000b130db220 */ /* 0x080fe20000410000 */
[----:B-1-3--:R-:W-:-:S03]  /*41e0*/  @!P3 FFMA.FTZ R3, R18, R11, R0 ;  /* 0x0000000b1203b223 */ /* 0x00afc60000010000 */
[----:B------:R-:W-:Y:S01]  /*41f0*/  @!P3 FFMA.FTZ R2, R18, R10, -R13 ;  /* 0x0000000a1202b223 */ /* 0x000fe2000001080d */
[----:B------:R-:W-:Y:S01]  /*4200*/  CS2R R18, SRZ ;  /* 0x0000000000127805 */ /* 0x000fe2000001ff00 */
[C---:B----4-:R-:W-:Y:S01]  /*4210*/  @!P1 FMUL.FTZ R11, R25.reuse, R9 ;  /* 0x00000009190b9220 */ /* 0x050fe20000410000 */
[----:B------:R-:W-:-:S03]  /*4220*/  @!P1 FMUL.FTZ R0, R25, R8 ;  /* 0x0000000819009220 */ /* 0x000fc60000410000 */
[C---:B------:R-:W-:Y:S01]  /*4230*/  @!P1 FFMA.FTZ R26, R24.reuse, R8, -R11 ;  /* 0x00000008181a9223 */ /* 0x040fe2000001080b */
[----:B------:R-:W-:Y:S01]  /*4240*/  @!P1 FFMA.FTZ R27, R24, R9, R0 ;  /* 0x00000009181b9223 */ /* 0x000fe20000010000 */
[----:B------:R-:W-:Y:S01]  /*4250*/  CS2R R24, SRZ ;  /* 0x0000000000187805 */ /* 0x000fe2000001ff00 */
[CC--:B--2---:R-:W-:Y:S01]  /*4260*/  @!P2 FMUL.FTZ R11, R23.reuse, R5.reuse ;  /* 0x00000005170ba220 */ /* 0x0c4fe20000410000 */
[-C--:B------:R-:W-:Y:S02]  /*4270*/  @!P2 FMUL.FTZ R8, R23, R4.reuse ;  /* 0x000000041708a220 */ /* 0x080fe40000410000 */
[----:B------:R-:W1:Y:S01]  /*4280*/  S2R R23, SR_CTAID.X ;  /* 0x0000000000177919 */ /* 0x000e620000002500 */
[C---:B------:R-:W-:Y:S01]  /*4290*/  @!P2 FFMA.FTZ R18, R22.reuse, R4, -R11 ;  /* 0x000000041612a223 */ /* 0x040fe2000001080b */
[----:B------:R-:W-:Y:S01]  /*42a0*/  @!P2 FFMA.FTZ R19, R22, R5, R8 ;  /* 0x000000051613a223 */ /* 0x000fe20000010008 */
[C---:B0-----:R-:W-:Y:S01]  /*42b0*/  @!P0 FMUL.FTZ R9, R17.reuse, R7 ;  /* 0x0000000711098220 */ /* 0x041fe20000410000 */
[----:B------:R-:W-:-:S03]  /*42c0*/  @!P0 FMUL.FTZ R0, R17, R6 ;  /* 0x0000000611008220 */ /* 0x000fc60000410000 */
[C---:B------:R-:W-:Y:S01]  /*42d0*/  @!P0 FFMA.FTZ R24, R16.reuse, R6, -R9 ;  /* 0x0000000610188223 */ /* 0x040fe20000010809 */
[----:B------:R-:W-:Y:S01]  /*42e0*/  @!P0 FFMA.FTZ R25, R16, R7, R0 ;  /* 0x0000000710198223 */ /* 0x000fe20000010000 */
[----:B-1----:R-:W-:Y:S06]  /*42f0*/  @P3 BRA `(.L_x_17350) ;  /* 0x0000000c00fc3947 */ /* 0x002fec0003800000 */
        /* <DEDUP_REMOVED lines=21> */
.L_x_17354:
[----:B------:R-:W0:Y:S01]  /*4450*/  F2I.S64.TRUNC R2, R2 ;  /* 0x0000000200027311 */ /* 0x000e22000020d900 */
[----:B------:R-:W-:Y:S02]  /*4460*/  IMAD.MOV.U32 R28, RZ, RZ, R29 ;  /* 0x000000ffff1c7224 */ /* 0x000fe400078e001d */
[----:B0-----:R-:W-:-:S05]  /*4470*/  IMAD.MOV.U32 R5, RZ, RZ, R2 ;  /* 0x000000ffff057224 */ /* 0x001fca00078e0002 */
[----:B------:R0:W-:Y:S01]  /*4480*/  STG.E.U8 desc[UR36][R8.64], R5 ;  /* 0x0000000508007986 */ /* 0x0001e2000c101124 */
[----:B------:R-:W-:Y:S05]  /*4490*/  BRA `(.L_x_17350) ;  /* 0x0000000c00947947 */ /* 0x000fea0003800000 */
.L_x_17353:
        /* <DEDUP_REMOVED lines=10> */
.L_x_17357:
[----:B------:R-:W0:Y:S01]  /*4540*/  F2I.FTZ.TRUNC.NTZ R3, R2 ;  /* 0x0000000200037305 */ /* 0x000e22000021f100 */
[----:B------:R-:W-:Y:S01]  /*4550*/  IMAD.MOV.U32 R28, RZ, RZ, R29 ;  /* 0x000000ffff1c7224 */ /* 0x000fe200078e001d */
[----:B0-----:R0:W-:Y:S01]  /*4560*/  STG.E desc[UR36][R8.64], R3 ;  /* 0x0000000308007986 */ /* 0x0011e2000c101924 */
[----:B------:R-:W-:Y:S05]  /*4570*/  BRA `(.L_x_17350) ;  /* 0x0000000c005c7947 */ /* 0x000fea0003800000 */
.L_x_17356:
[----:B------:R-:W0:Y:S01]  /*4580*/  F2I.FTZ.TRUNC.NTZ R3, R2 ;  /* 0x0000000200037305 */ /* 0x000e22000021f100 */
[----:B------:R-:W-:Y:S01]  /*4590*/  IMAD.MOV.U32 R28, RZ, RZ, R29 ;  /* 0x000000ffff1c7224 */ /* 0x000fe200078e001d */
[----:B0-----:R0:W-:Y:S01]  /*45a0*/  STG.E.U16 desc[UR36][R8.64], R3 ;  /* 0x0000000308007986 */ /* 0x0011e2000c101524 */
[----:B------:R-:W-:Y:S05]  /*45b0*/  BRA `(.L_x_17350) ;  /* 0x0000000c004c7947 */ /* 0x000fea0003800000 */
.L_x_17352:
        /* <DEDUP_REMOVED lines=9> */
.L_x_17359:
[----:B------:R-:W-:Y:S01]  /*4650*/  F2FP.F16.F32.PACK_AB R2, RZ, R2 ;  /* 0x00000002ff02723e */ /* 0x000fe200000000ff */
[----:B------:R-:W-:-:S04]  /*4660*/  IMAD.MOV.U32 R28, RZ, RZ, R29 ;  /* 0x000000ffff1c7224 */ /* 0x000fc800078e001d */
[----:B------:R0:W-:Y:S01]  /*4670*/  STG.E.U16 desc[UR36][R8.64], R2 ;  /* 0x0000000208007986 */ /* 0x0001e2000c101524 */
[----:B------:R-:W-:Y:S05]  /*4680*/  BRA `(.L_x_17350) ;  /* 0x0000000c00187947 */ /* 0x000fea0003800000 */
.L_x_17358:
        /* <DEDUP_REMOVED lines=9> */
.L_x_17361:
[----:B------:R-:W-:Y:S01]  /*4720*/  F2FP.F16.F32.PACK_AB R3, R3, R2 ;  /* 0x000000020303723e */ /* 0x000fe200000000ff */
[----:B------:R-:W-:-:S04]  /*4730*/  IMAD.MOV.U32 R28, RZ, RZ, R29 ;  /* 0x000000ffff1c7224 */ /* 0x000fc800078e001d */
[----:B------:R0:W-:Y:S01]  /*4740*/  STG.E desc[UR36][R8.64], R3 ;  /* 0x0000000308007986 */ /* 0x0001e2000c101924 */
[----:B------:R-:W-:Y:S05]  /*4750*/  BRA `(.L_x_17350) ;  /* 0x0000000800e47947 */ /* 0x000fea0003800000 */
.L_x_17360:
[----:B------:R-:W-:Y:S01]  /*4760*/  FMUL.FTZ R2, R2, 1 ;  /* 0x3f80000002027820 */ /* 0x000fe20000410000 */
[----:B------:R-:W-:-:S05]  /*4770*/  IMAD.MOV.U32 R28, RZ, RZ, R29 ;  /* 0x000000ffff1c7224 */ /* 0x000fca00078e001d */
[----:B------:R-:W0:Y:S02]  /*4780*/  F2F.F64.F32 R2, R2 ;  /* 0x0000000200027310 */ /* 0x000e240000201800 */
[----:B0-----:R0:W-:Y:S01]  /*4790*/  STG.E.64 desc[UR36][R8.64], R2 ;  /* 0x0000000208007986 */ /* 0x0011e2000c101b24 */
[----:B------:R-:W-:Y:S05]  /*47a0*/  BRA `(.L_x_17350) ;  /* 0x0000000800d07947 */ /* 0x000fea0003800000 */
.L_x_17351:
        /* <DEDUP_REMOVED lines=15> */
.L_x_17364:
[----:B------:R-:W-:Y:S01]  /*48a0*/  FMUL.FTZ R6, R3, 1 ;  /* 0x3f80000003067820 */ /* 0x000fe20000410000 */
[----:B------:R-:W-:Y:S01]  /*48b0*/  FMUL.FTZ R4, R2, 1 ;  /* 0x3f80000002047820 */ /* 0x000fe20000410000 */
[----:B------:R-:W-:-:S04]  /*48c0*/  IMAD.MOV.U32 R28, RZ, RZ, R29 ;  /* 0x000000ffff1c7224 */ /* 0x000fc800078e001d */
[----:B------:R-:W-:Y:S08]  /*48d0*/  F2F.F64.F32 R6, R6 ;  /* 0x0000000600067310 */ /* 0x000ff00000201800 */
[----:B------:R-:W0:Y:S02]  /*48e0*/  F2F.F64.F32 R4, R4 ;  /* 0x0000000400047310 */ /* 0x000e240000201800 */
[----:B0-----:R0:W-:Y:S01]  /*48f0*/  STG.E.128 desc[UR36][R8.64], R4 ;  /* 0x0000000408007986 */ /* 0x0011e2000c101d24 */
[----:B------:R-:W-:Y:S05]  /*4900*/  BRA `(.L_x_17350) ;  /* 0x0000000800787947 */ /* 0x000fea0003800000 */
.L_x_17363:
        /* <DEDUP_REMOVED lines=20> */
.L_x_17368:
[----:B------:R-:W-:Y:S05]  /*4a50*/  BSYNC B0 ;  /* 0x0000000000007941 */ /* 0x000fea0003800000 */
.L_x_17367:
[----:B------:R-:W-:Y:S01]  /*4a60*/  LOP3.LUT R5, R0, R5, RZ, 0xfc, !PT ;  /* 0x0000000500057212 */ /* 0x000fe200078efcff */
[----:B------:R-:W-:-:S04]  /*4a70*/  IMAD.MOV.U32 R28, RZ, RZ, R29 ;  /* 0x000000ffff1c7224 */ /* 0x000fc800078e001d */
[----:B------:R0:W-:Y:S01]  /*4a80*/  STG.E.U8 desc[UR36][R8.64], R5 ;  /* 0x0000000508007986 */ /* 0x0001e2000c101124 */
[----:B------:R-:W-:Y:S05]  /*4a90*/  BRA `(.L_x_17350) ;  /* 0x0000000800147947 */ /* 0x000fea0003800000 */
.L_x_17366:
        /* <DEDUP_REMOVED lines=12> */
.L_x_17370:
[----:B------:R-:W-:Y:S01]  /*4b60*/  IMAD.MOV.U32 R0, RZ, RZ, 0x7f ;  /* 0x0000007fff007424 */ /* 0x000fe200078e00ff */
[----:B------:R-:W-:-:S04]  /*4b70*/  ISETP.GT.U32.AND P0, PT, R4, 0x7f800000, PT ;  /* 0x7f8000000400780c */ /* 0x000fc80003f04070 */
[----:B------:R-:W-:-:S09]  /*4b80*/  SEL R0, R0, 0x7c, P0 ;  /* 0x0000007c00007807 */ /* 0x000fd20000000000 */
.L_x_17371:
[----:B------:R-:W-:Y:S05]  /*4b90*/  BSYNC B0 ;  /* 0x0000000000007941 */ /* 0x000fea0003800000 */
.L_x_17369:
[----:B------:R-:W-:Y:S01]  /*4ba0*/  LOP3.LUT R2, R2, 0x80000000, RZ, 0xc0, !PT ;  /* 0x8000000002027812 */ /* 0x000fe200078ec0ff */
[----:B------:R-:W-:-:S03]  /*4bb0*/  IMAD.MOV.U32 R28, RZ, RZ, R29 ;  /* 0x000000ffff1c7224 */ /* 0x000fc600078e001d */
[----:B------:R-:W-:-:S04]  /*4bc0*/  SHF.R.U32.HI R3, RZ, 0x18, R2 ;  /* 0x00000018ff037819 */ /* 0x000fc80000011602 */
[----:B------:R-:W-:-:S05]  /*4bd0*/  LOP3.LUT R3, R0, R3, RZ, 0xfc, !PT ;  /* 0x0000000300037212 */ /* 0x000fca00078efcff */
[----:B------:R0:W-:Y:S01]  /*4be0*/  STG.E.U8 desc[UR36][R8.64], R3 ;  /* 0x0000000308007986 */ /* 0x0001e2000c101124 */
[----:B------:R-:W-:Y:S05]  /*4bf0*/  BRA `(.L_x_17350) ;  /* 0x0000000400bc7947 */ /* 0x000fea0003800000 */
.L_x_17365:
[----:B------:R-:W-:Y:S01]  /*4c00*/  F2FP.BF16.F32.PACK_AB R2, RZ, R2 ;  /* 0x00000002ff02723e */ /* 0x000fe200000010ff */
[----:B------:R-:W-:-:S04]  /*4c10*/  IMAD.MOV.U32 R28, RZ, RZ, R29 ;  /* 0x000000ffff1c7224 */ /* 0x000fc800078e001d */
[----:B------:R0:W-:Y:S01]  /*4c20*/  STG.E.U16 desc[UR36][R8.64], R2 ;  /* 0x0000000208007986 */ /* 0x0001e2000c101524 */
[----:B------:R-:W-:Y:S05]  /*4c30*/  BRA `(.L_x_17350) ;  /* 0x0000000400ac7947 */ /* 0x000fea0003800000 */
.L_x_17362:
        /* <DEDUP_REMOVED lines=12> */
.L_x_17374:
        /* <DEDUP_REMOVED lines=16> */
.L_x_17377:
[----:B------:R-:W-:-:S04]  /*4e00*/  LOP3.LUT R2, R2, 0x80000000, RZ, 0xc0, !PT ;  /* 0x8000000002027812 */ /* 0x000fc800078ec0ff */
[----:B------:R-:W-:-:S04]  /*4e10*/  SHF.R.U32.HI R3, RZ, 0x18, R2 ;  /* 0x00000018ff037819 */ /* 0x000fc80000011602 */
[----:B------:R-:W-:-:S04]  /*4e20*/  LOP3.LUT R0, R0, R3, RZ, 0xfc, !PT ;  /* 0x0000000300007212 */ /* 0x000fc800078efcff */
[----:B------:R-:W-:-:S07]  /*4e30*/  PRMT R4, R0, 0x7610, R4 ;  /* 0x0000761000047816 */ /* 0x000fce0000000004 */
.L_x_17376:
[----:B------:R-:W-:Y:S05]  /*4e40*/  BSYNC B0 ;  /* 0x0000000000007941 */ /* 0x000fea0003800000 */
.L_x_17375:
[----:B------:R3:W-:Y:S01]  /*4e50*/  STG.E.U8 desc[UR36][R8.64], R4 ;  /* 0x0000000408007986 */ /* 0x0007e2000c101124 */
[----:B------:R-:W-:Y:S01]  /*4e60*/  IMAD.MOV.U32 R28, RZ, RZ, R29 ;  /* 0x000000ffff1c7224 */ /* 0x000fe200078e001d */
[----:B------:R-:W-:Y:S06]  /*4e70*/  BRA `(.L_x_17350) ;  /* 0x00000004001c7947 */ /* 0x000fec0003800000 */
.L_x_17373:
        /* <DEDUP_REMOVED lines=16> */
.L_x_17380:
[----:B------:R-:W-:-:S04]  /*4f80*/  LOP3.LUT R2, R2, 0x80000000, RZ, 0xc0, !PT ;  /* 0x8000000002027812 */ /* 0x000fc800078ec0ff */
[----:B------:R-:W-:-:S04]  /*4f90*/  SHF.R.U32.HI R3, RZ, 0x18, R2 ;  /* 0x00000018ff037819 */ /* 0x000fc80000011602 */
[----:B------:R-:W-:-:S04]  /*4fa0*/  LOP3.LUT R0, R0, R3, RZ, 0xfc, !PT ;  /* 0x0000000300007212 */ /* 0x000fc800078efcff */
[----:B------:R-:W-:-:S07]  /*4fb0*/  PRMT R4, R0, 0x7610, R4 ;  /* 0x0000761000047816 */ /* 0x000fce0000000004 */
.L_x_17379:
[----:B------:R-:W-:Y:S05]  /*4fc0*/  BSYNC B0 ;  /* 0x0000000000007941 */ /* 0x000fea0003800000 */
.L_x_17378:
[----:B------:R0:W-:Y:S01]  /*4fd0*/  STG.E.U8 desc[UR36][R8.64], R4 ;  /* 0x0000000408007986 */ /* 0x0001e2000c101124 */
[----:B------:R-:W-:Y:S01]  /*4fe0*/  IMAD.MOV.U32 R28, RZ, RZ, R29 ;  /* 0x000000ffff1c7224 */ /* 0x000fe200078e001d */
[----:B------:R-:W-:Y:S06]  /*4ff0*/  BRA `(.L_x_17350) ;  /* 0x0000000000bc7947 */ /* 0x000fec0003800000 */
.L_x_17372:
        /* <DEDUP_REMOVED lines=22> */
.L_x_17355:
        /* <DEDUP_REMOVED lines=16> */
.L_x_17383:
[----:B------:R-:W-:Y:S01]  /*5260*/  IMAD.MOV.U32 R28, RZ, RZ, R29 ;  /* 0x000000ffff1c7224 */ /* 0x000fe200078e001d */
[----:B------:R-:W-:Y:S06]  /*5270*/  BRA `(.L_x_17350) ;  /* 0x00000000001c7947 */ /* 0x000fec0003800000 */
.L_x_17382:
[----:B------:R-:W0:Y:S01]  /*5280*/  F2I.U64.TRUNC R2, R2 ;  /* 0x0000000200027311 */ /* 0x000e22000020d800 */
[----:B------:R-:W-:Y:S01]  /*5290*/  IMAD.MOV.U32 R28, RZ, RZ, R29 ;  /* 0x000000ffff1c7224 */ /* 0x000fe200078e001d */
[----:B0-----:R2:W-:Y:S01]  /*52a0*/  STG.E.64 desc[UR36][R8.64], R2 ;  /* 0x0000000208007986 */ /* 0x0015e2000c101b24 */
[----:B------:R-:W-:Y:S05]  /*52b0*/  BRA `(.L_x_17350) ;  /* 0x00000000000c7947 */ /* 0x000fea0003800000 */
.L_x_17381:
[----:B------:R-:W0:Y:S01]  /*52c0*/  F2I.FTZ.U32.TRUNC.NTZ R3, R2 ;  /* 0x0000000200037305 */ /* 0x000e22000021f000 */
[----:B------:R-:W-:Y:S01]  /*52d0*/  IMAD.MOV.U32 R28, RZ, RZ, R29 ;  /* 0x000000ffff1c7224 */ /* 0x000fe200078e001d */
[----:B0-----:R0:W-:Y:S06]  /*52e0*/  STG.E desc[UR36][R8.64], R3 ;  /* 0x0000000308007986 */ /* 0x0011ec000c101924 */
.L_x_17350:
[----:B------:R-:W-:Y:S05]  /*52f0*/  BSYNC B6 ;  /* 0x0000000000067941 */ /* 0x000fea0003800000 */
.L_x_17349:
[----:B------:R-:W5:Y:S01]  /*5300*/  LDC R16, c[0x0][0x210] ;  /* 0x00008400ff107b82 */ /* 0x000f620000000800 */
[----:B------:R-:W-:Y:S01]  /*5310*/  BSSY B6, `(.L_x_17384) ;  /* 0x00001dd000067945 */ /* 0x000fe20003800000 */
[----:B-----5:R-:W-:-:S05]  /*5320*/  IMAD R16, R23, -0x200, R16 ;  /* 0xfffffe0017107824 */ /* 0x020fca00078e0210 */
[----:B------:R-:W-:-:S13]  /*5330*/  ISETP.GE.AND P0, PT, R28, R16, PT ;  /* 0x000000101c00720c */ /* 0x000fda0003f06270 */
[----:B------:R-:W-:Y:S05]  /*5340*/  @P0 BRA `(.L_x_17385) ;  /* 0x0000001c00640947 */ /* 0x000fea0003800000 */
[----:B------:R-:W3:Y:S01]  /*5350*/  LDC.U8 R17, c[0x0][0x244] ;  /* 0x00009100ff117b82 */ /* 0x000ee20000000000 */
[----:B------:R-:W-:Y:S01]  /*5360*/  IMAD R0, R23, 0x200, R28 ;  /* 0x0000020017007824 */ /* 0x000fe200078e021c */
[----:B------:R-:W-:-:S03]  /*5370*/  ULDC UR4, c[0x0][0x248] ;  /* 0x0000920000047ab9 */ /* 0x000fc60000000800 */
[----:B0-----:R-:W-:-:S03]  /*5380*/  IMAD R5, R0, UR4, RZ ;  /* 0x0000000400057c24 */ /* 0x001fc6000f8e02ff */
[----:B-12-4-:R-:W0:Y:S01]  /*5390*/  LDC.64 R2, c[0x0][0x228] ;  /* 0x00008a00ff027b82 */ /* 0x016e220000000a00 */
[----:B---3--:R-:W-:-:S05]  /*53a0*/  PRMT R4, R17, 0x9910, RZ ;  /* 0x0000991011047816 */ /* 0x008fca00000000ff */
[----:B------:R-:W-:Y:S01]  /*53b0*/  IMAD.MOV.U32 R0, RZ, RZ, R4 ;  /* 0x000000ffff007224 */ /* 0x000fe200078e0004 */
[----:B0-----:R-:W-:-:S04]  /*53c0*/  IADD3 R2, P0, R5, R2, RZ ;  /* 0x0000000205027210 */ /* 0x001fc80007f1e0ff */
[----:B------:R-:W-:Y:S01]  /*53d0*/  ISETP.GT.AND P1, PT, R0, 0x9, PT ;  /* 0x000000090000780c */ /* 0x000fe20003f24270 */
[----:B------:R-:W-:-:S12]  /*53e0*/  IMAD.X R3, RZ, RZ, R3, P0 ;  /* 0x000000ffff037224 */ /* 0x000fd800000e0603 */
        /* <DEDUP_REMOVED lines=12> */
.L_x_17389:
[----:B------:R-:W0:Y:S02]  /*54b0*/  F2I.S64.TRUNC R24, R24 ;  /* 0x0000001800187311 */ /* 0x000e24000020d900 */
[----:B0-----:R-:W-:-:S05]  /*54c0*/  IMAD.MOV.U32 R5, RZ, RZ, R24 ;  /* 0x000000ffff057224 */ /* 0x001fca00078e0018 */
[----:B------:R0:W-:Y:S01]  /*54d0*/  STG.E.U8 desc[UR36][R2.64], R5 ;  /* 0x0000000502007986 */ /* 0x0001e2000c101124 */
[----:B------:R-:W-:Y:S05]  /*54e0*/  BRA `(.L_x_17391) ;  /* 0x0000000c00447947 */ /* 0x000fea0003800000 */
.L_x_17388:
        /* <DEDUP_REMOVED lines=9> */
.L_x_17393:
[----:B------:R-:W0:Y:S02]  /*5580*/  F2I.FTZ.TRUNC.NTZ R5, R24 ;  /* 0x0000001800057305 */ /* 0x000e24000021f100 */
[----:B0-----:R0:W-:Y:S01]  /*5590*/  STG.E desc[UR36][R2.64], R5 ;  /* 0x0000000502007986 */ /* 0x0011e2000c101924 */
[----:B------:R-:W-:Y:S05]  /*55a0*/  BRA `(.L_x_17391) ;  /* 0x0000000c00147947 */ /* 0x000fea0003800000 */
.L_x_17392:
[----:B------:R-:W0:Y:S02]  /*55b0*/  F2I.FTZ.TRUNC.NTZ R5, R24 ;  /* 0x0000001800057305 */ /* 0x000e24000021f100 */
[----:B0-----:R0:W-:Y:S01]  /*55c0*/  STG.E.U16 desc[UR36][R2.64], R5 ;  /* 0x0000000502007986 */ /* 0x0011e2000c101524 */
[----:B------:R-:W-:Y:S05]  /*55d0*/  BRA `(.L_x_17391) ;  /* 0x0000000c00087947 */ /* 0x000fea0003800000 */
.L_x_17387:
        /* <DEDUP_REMOVED lines=8> */
.L_x_17395:
[----:B------:R-:W-:-:S05]  /*5660*/  F2FP.F16.F32.PACK_AB R24, RZ, R24 ;  /* 0x00000018ff18723e */ /* 0x000fca00000000ff */
[----:B------:R0:W-:Y:S01]  /*5670*/  STG.E.U16 desc[UR36][R2.64], R24 ;  /* 0x0000001802007986 */ /* 0x0001e2000c101524 */
[----:B------:R-:W-:Y:S05]  /*5680*/  BRA `(.L_x_17391) ;  /* 0x0000000800dc7947 */ /* 0x000fea0003800000 */
.L_x_17394:
        /* <DEDUP_REMOVED lines=8> */
.L_x_17397:
[----:B------:R-:W-:-:S05]  /*5710*/  F2FP.F16.F32.PACK_AB R25, R25, R24 ;  /* 0x000000181919723e */ /* 0x000fca00000000ff */
[----:B------:R0:W-:Y:S01]  /*5720*/  STG.E desc[UR36][R2.64], R25 ;  /* 0x0000001902007986 */ /* 0x0001e2000c101924 */
[----:B------:R-:W-:Y:S05]  /*5730*/  BRA `(.L_x_17391) ;  /* 0x0000000800b07947 */ /* 0x000fea0003800000 */
.L_x_17396:
[----:B------:R-:W-:-:S06]  /*5740*/  FMUL.FTZ R4, R24, 1 ;  /* 0x3f80000018047820 */ /* 0x000fcc0000410000 */
[----:B------:R-:W0:Y:S02]  /*5750*/  F2F.F64.F32 R4, R4 ;  /* 0x0000000400047310 */ /* 0x000e240000201800 */
[----:B0-----:R0:W-:Y:S01]  /*5760*/  STG.E.64 desc[UR36][R2.64], R4 ;  /* 0x0000000402007986 */ /* 0x0011e2000c101b24 */
[----:B------:R-:W-:Y:S05]  /*5770*/  BRA `(.L_x_17391) ;  /* 0x0000000800a07947 */ /* 0x000fea0003800000 */
.L_x_17386:
        /* <DEDUP_REMOVED lines=14> */
.L_x_17400:
[----:B------:R-:W-:Y:S01]  /*5860*/  FMUL.FTZ R6, R25, 1 ;  /* 0x3f80000019067820 */ /* 0x000fe20000410000 */
[----:B------:R-:W-:-:S05]  /*5870*/  FMUL.FTZ R4, R24, 1 ;  /* 0x3f80000018047820 */ /* 0x000fca0000410000 */
[----:B------:R-:W-:Y:S08]  /*5880*/  F2F.F64.F32 R6, R6 ;  /* 0x0000000600067310 */ /* 0x000ff00000201800 */
[----:B------:R-:W0:Y:S02]  /*5890*/  F2F.F64.F32 R4, R4 ;  /* 0x0000000400047310 */ /* 0x000e240000201800 */
[----:B0-----:R0:W-:Y:S01]  /*58a0*/  STG.E.128 desc[UR36][R2.64], R4 ;  /* 0x0000000402007986 */ /* 0x0011e2000c101d24 */
[----:B------:R-:W-:Y:S05]  /*58b0*/  BRA `(.L_x_17391) ;  /* 0x0000000800507947 */ /* 0x000fea0003800000 */
.L_x_17399:
        /* <DEDUP_REMOVED lines=20> */
.L_x_17404:
[----:B------:R-:W-:Y:S05]  /*5a00*/  BSYNC B0 ;  /* 0x0000000000007941 */ /* 0x000fea0003800000 */
.L_x_17403:
[----:B------:R-:W-:-:S05]  /*5a10*/  LOP3.LUT R7, R0, R7, RZ, 0xfc, !PT ;  /* 0x0000000700077212 */ /* 0x000fca00078efcff */
[----:B------:R0:W-:Y:S01]  /*5a20*/  STG.E.U8 desc[UR36][R2.64], R7 ;  /* 0x0000000702007986 */ /* 0x0001e2000c101124 */
[----:B------:R-:W-:Y:S05]  /*5a30*/  BRA `(.L_x_17391) ;  /* 0x0000000400f07947 */ /* 0x000fea0003800000 */
.L_x_17402:
        /* <DEDUP_REMOVED lines=12> */
.L_x_17406:
[----:B------:R-:W-:Y:S01]  /*5b00*/  IMAD.MOV.U32 R0, RZ, RZ, 0x7f ;  /* 0x0000007fff007424 */ /* 0x000fe200078e00ff */
[----:B------:R-:W-:-:S04]  /*5b10*/  ISETP.GT.U32.AND P0, PT, R4, 0x7f800000, PT ;  /* 0x7f8000000400780c */ /* 0x000fc80003f04070 */
[----:B------:R-:W-:-:S09]  /*5b20*/  SEL R0, R0, 0x7c, P0 ;  /* 0x0000007c00007807 */ /* 0x000fd20000000000 */
.L_x_17407:
[----:B------:R-:W-:Y:S05]  /*5b30*/  BSYNC B0 ;  /* 0x0000000000007941 */ /* 0x000fea0003800000 */
.L_x_17405:
[----:B------:R-:W-:-:S04]  /*5b40*/  LOP3.LUT R24, R24, 0x80000000, RZ, 0xc0, !PT ;  /* 0x8000000018187812 */ /* 0x000fc800078ec0ff */
[----:B------:R-:W-:-:S04]  /*5b50*/  SHF.R.U32.HI R5, RZ, 0x18, R24 ;  /* 0x00000018ff057819 */ /* 0x000fc80000011618 */
[----:B------:R-:W-:-:S05]  /*5b60*/  LOP3.LUT R5, R0, R5, RZ, 0xfc, !PT ;  /* 0x0000000500057212 */ /* 0x000fca00078efcff */
[----:B------:R0:W-:Y:S01]  /*5b70*/  STG.E.U8 desc[UR36][R2.64], R5 ;  /* 0x0000000502007986 */ /* 0x0001e2000c101124 */
[----:B------:R-:W-:Y:S05]  /*5b80*/  BRA `(.L_x_17391) ;  /* 0x00000004009c7947 */ /* 0x000fea0003800000 */
.L_x_17401:
[----:B------:R-:W-:-:S05]  /*5b90*/  F2FP.BF16.F32.PACK_AB R24, RZ, R24 ;  /* 0x00000018ff18723e */ /* 0x000fca00000010ff */
[----:B------:R0:W-:Y:S01]  /*5ba0*/  STG.E.U16 desc[UR36][R2.64], R24 ;  /* 0x0000001802007986 */ /* 0x0001e2000c101524 */
[----:B------:R-:W-:Y:S05]  /*5bb0*/  BRA `(.L_x_17391) ;  /* 0x0000000400907947 */ /* 0x000fea0003800000 */
.L_x_17398:
        /* <DEDUP_REMOVED lines=11> */
.L_x_17410:
        /* <DEDUP_REMOVED lines=16> */
.L_x_17413:
[----:B------:R-:W-:-:S04]  /*5d70*/  LOP3.LUT R24, R24, 0x80000000, RZ, 0xc0, !PT ;  /* 0x8000000018187812 */ /* 0x000fc800078ec0ff */
[----:B------:R-:W-:-:S04]  /*5d80*/  SHF.R.U32.HI R5, RZ, 0x18, R24 ;  /* 0x00000018ff057819 */ /* 0x000fc80000011618 */
[----:B------:R-:W-:-:S04]  /*5d90*/  LOP3.LUT R4, R4, R5, RZ, 0xfc, !PT ;  /* 0x0000000504047212 */ /* 0x000fc800078efcff */
[----:B------:R-:W-:-:S07]  /*5da0*/  PRMT R0, R4, 0x7610, R0 ;  /* 0x0000761004007816 */ /* 0x000fce0000000000 */
.L_x_17412:
[----:B------:R-:W-:Y:S05]  /*5db0*/  BSYNC B0 ;  /* 0x0000000000007941 */ /* 0x000fea0003800000 */
.L_x_17411:
[----:B------:R3:W-:Y:S01]  /*5dc0*/  STG.E.U8 desc[UR36][R2.64], R0 ;  /* 0x0000000002007986 */ /* 0x0007e2000c101124 */
[----:B------:R-:W-:Y:S05]  /*5dd0*/  BRA `(.L_x_17391) ;  /* 0x0000000400087947 */ /* 0x000fea0003800000 */
.L_x_17409:
        /* <DEDUP_REMOVED lines=16> */
.L_x_17416:
[----:B------:R-:W-:-:S04]  /*5ee0*/  LOP3.LUT R24, R24, 0x80000000, RZ, 0xc0, !PT ;  /* 0x8000000018187812 */ /* 0x000fc800078ec0ff */
[----:B------:R-:W-:-:S04]  /*5ef0*/  SHF.R.U32.HI R5, RZ, 0x18, R24 ;  /* 0x00000018ff057819 */ /* 0x000fc80000011618 */
[----:B------:R-:W-:-:S04]  /*5f00*/  LOP3.LUT R4, R4, R5, RZ, 0xfc, !PT ;  /* 0x0000000504047212 */ /* 0x000fc800078efcff */
[----:B------:R-:W-:-:S07]  /*5f10*/  PRMT R0, R4, 0x7610, R0 ;  /* 0x0000761004007816 */ /* 0x000fce0000000000 */
.L_x_17415:
[----:B------:R-:W-:Y:S05]  /*5f20*/  BSYNC B0 ;  /* 0x0000000000007941 */ /* 0x000fea0003800000 */
.L_x_17414:
[----:B------:R0:W-:Y:S01]  /*5f30*/  STG.E.U8 desc[UR36][R2.64], R0 ;  /* 0x0000000002007986 */ /* 0x0001e2000c101124 */
[----:B------:R-:W-:Y:S05]  /*5f40*/  BRA `(.L_x_17391) ;  /* 0x0000000000ac7947 */ /* 0x000fea0003800000 */
.L_x_17408:
        /* <DEDUP_REMOVED lines=21> */
.L_x_17390:
        /* <DEDUP_REMOVED lines=16> */
.L_x_17419:
[----:B------:R-:W-:Y:S05]  /*61a0*/  BRA `(.L_x_17391) ;  /* 0x0000000000147947 */ /* 0x000fea0003800000 */
.L_x_17418:
[----:B------:R-:W0:Y:S02]  /*61b0*/  F2I.U64.TRUNC R24, R24 ;  /* 0x0000001800187311 */ /* 0x000e24000020d800 */
[----:B0-----:R2:W-:Y:S01]  /*61c0*/  STG.E.64 desc[UR36][R2.64], R24 ;  /* 0x0000001802007986 */ /* 0x0015e2000c101b24 */
[----:B------:R-:W-:Y:S05]  /*61d0*/  BRA `(.L_x_17391) ;  /* 0x0000000000087947 */ /* 0x000fea0003800000 */
.L_x_17417:
[----:B------:R-:W0:Y:S02]  /*61e0*/  F2I.FTZ.U32.TRUNC.NTZ R5, R24 ;  /* 0x0000001800057305 */ /* 0x000e24000021f000 */
[----:B0-----:R0:W-:Y:S02]  /*61f0*/  STG.E desc[UR36][R2.64], R5 ;  /* 0x0000000502007986 */ /* 0x0011e4000c101924 */
.L_x_17391:
        /* <DEDUP_REMOVED lines=24> */
.L_x_17423:
[----:B------:R-:W0:Y:S02]  /*6380*/  F2I.S64.TRUNC R26, R26 ;  /* 0x0000001a001a7311 */ /* 0x000e24000020d900 */
[----:B0-----:R-:W-:-:S05]  /*6390*/  IMAD.MOV.U32 R5, RZ, RZ, R26 ;  /* 0x000000ffff057224 */ /* 0x001fca00078e001a */
[----:B------:R0:W-:Y:S01]  /*63a0*/  STG.E.U8 desc[UR36][R2.64], R5 ;  /* 0x0000000502007986 */ /* 0x0001e2000c101124 */
[----:B------:R-:W-:Y:S05]  /*63b0*/  BRA `(.L_x_17425) ;  /* 0x0000000c00447947 */ /* 0x000fea0003800000 */
.L_x_17422:
        /* <DEDUP_REMOVED lines=9> */
.L_x_17427:
[----:B------:R-:W0:Y:S02]  /*6450*/  F2I.FTZ.TRUNC.NTZ R5, R26 ;  /* 0x0000001a00057305 */ /* 0x000e24000021f100 */
[----:B0-----:R3:W-:Y:S01]  /*6460*/  STG.E desc[UR36][R2.64], R5 ;  /* 0x0000000502007986 */ /* 0x0017e2000c101924 */
[----:B------:R-:W-:Y:S05]  /*6470*/  BRA `(.L_x_17425) ;  /* 0x0000000c00147947 */ /* 0x000fea0003800000 */
.L_x_17426:
[----:B------:R-:W0:Y:S02]  /*6480*/  F2I.FTZ.TRUNC.NTZ R5, R26 ;  /* 0x0000001a00057305 */ /* 0x000e24000021f100 */
[----:B0-----:R2:W-:Y:S01]  /*6490*/  STG.E.U16 desc[UR36][R2.64], R5 ;  /* 0x0000000502007986 */ /* 0x0015e2000c101524 */
[----:B------:R-:W-:Y:S05]  /*64a0*/  BRA `(.L_x_17425) ;  /* 0x0000000c00087947 */ /* 0x000fea0003800000 */
.L_x_17421:
        /* <DEDUP_REMOVED lines=8> */
.L_x_17429:
[----:B------:R-:W-:-:S05]  /*6530*/  F2FP.F16.F32.PACK_AB R26, RZ, R26 ;  /* 0x0000001aff1a723e */ /* 0x000fca00000000ff */
[----:B------:R0:W-:Y:S01]  /*6540*/  STG.E.U16 desc[UR36][R2.64], R26 ;  /* 0x0000001a02007986 */ /* 0x0001e2000c101524 */
[----:B------:R-:W-:Y:S05]  /*6550*/  BRA `(.L_x_17425) ;  /* 0x0000000800dc7947 */ /* 0x000fea0003800000 */
.L_x_17428:
        /* <DEDUP_REMOVED lines=8> */
.L_x_17431:
[----:B------:R-:W-:-:S05]  /*65e0*/  F2FP.F16.F32.PACK_AB R27, R27, R26 ;  /* 0x0000001a1b1b723e */ /* 0x000fca00000000ff */
[----:B------:R0:W-:Y:S01]  /*65f0*/  STG.E desc[UR36][R2.64], R27 ;  /* 0x0000001b02007986 */ /* 0x0001e2000c101924 */
[----:B------:R-:W-:Y:S05]  /*6600*/  BRA `(.L_x_17425) ;  /* 0x0000000800b07947 */ /* 0x000fea0003800000 */
.L_x_17430:
[----:B------:R-:W-:-:S06]  /*6610*/  FMUL.FTZ R4, R26, 1 ;  /* 0x3f8000001a047820 */ /* 0x000fcc0000410000 */
[----:B------:R-:W0:Y:S02]  /*6620*/  F2F.F64.F32 R4, R4 ;  /* 0x0000000400047310 */ /* 0x000e240000201800 */
[----:B0-----:R0:W-:Y:S01]  /*6630*/  STG.E.64 desc[UR36][R2.64], R4 ;  /* 0x0000000402007986 */ /* 0x0011e2000c101b24 */
[----:B------:R-:W-:Y:S05]  /*6640*/  BRA `(.L_x_17425) ;  /* 0x0000000800a07947 */ /* 0x000fea0003800000 */
.L_x_17420:
        /* <DEDUP_REMOVED lines=14> */
.L_x_17434:
[----:B------:R-:W-:Y:S01]  /*6730*/  FMUL.FTZ R6, R27, 1 ;  /* 0x3f8000001b067820 */ /* 0x000fe20000410000 */
[----:B------:R-:W-:-:S05]  /*6740*/  FMUL.FTZ R4, R26, 1 ;  /* 0x3f8000001a047820 */ /* 0x000fca0000410000 */
[----:B------:R-:W-:Y:S08]  /*6750*/  F2F.F64.F32 R6, R6 ;  /* 0x0000000600067310 */ /* 0x000ff00000201800 */
[----:B------:R-:W0:Y:S02]  /*6760*/  F2F.F64.F32 R4, R4 ;  /* 0x0000000400047310 */ /* 0x000e240000201800 */
[----:B0-----:R0:W-:Y:S01]  /*6770*/  STG.E.128 desc[UR36][R2.64], R4 ;  /* 0x0000000402007986 */ /* 0x0011e2000c101d24 */
[----:B------:R-:W-:Y:S05]  /*6780*/  BRA `(.L_x_17425) ;  /* 0x0000000800507947 */ /* 0x000fea0003800000 */
.L_x_17433:
        /* <DEDUP_REMOVED lines=20> */
.L_x_17438:
[----:B------:R-:W-:Y:S05]  /*68d0*/  BSYNC B0 ;  /* 0x0000000000007941 */ /* 0x000fea0003800000 */
.L_x_17437:
[----:B------:R-:W-:-:S05]  /*68e0*/  LOP3.LUT R7, R0, R7, RZ, 0xfc, !PT ;  /* 0x0000000700077212 */ /* 0x000fca00078efcff */
[----:B------:R0:W-:Y:S01]  /*68f0*/  STG.E.U8 desc[UR36][R2.64], R7 ;  /* 0x0000000702007986 */ /* 0x0001e2000c101124 */
[----:B------:R-:W-:Y:S05]  /*6900*/  BRA `(.L_x_17425) ;  /* 0x0000000400f07947 */ /* 0x000fea0003800000 */
.L_x_17436:
        /* <DEDUP_REMOVED lines=12> */
.L_x_17440:
[----:B------:R-:W-:Y:S01]  /*69d0*/  IMAD.MOV.U32 R0, RZ, RZ, 0x7f ;  /* 0x0000007fff007424 */ /* 0x000fe200078e00ff */
[----:B------:R-:W-:-:S04]  /*69e0*/  ISETP.GT.U32.AND P0, PT, R4, 0x7f800000, PT ;  /* 0x7f8000000400780c */ /* 0x000fc80003f04070 */
[----:B------:R-:W-:-:S09]  /*69f0*/  SEL R0, R0, 0x7c, P0 ;  /* 0x0000007c00007807 */ /* 0x000fd20000000000 */
.L_x_17441:
[----:B------:R-:W-:Y:S05]  /*6a00*/  BSYNC B0 ;  /* 0x0000000000007941 */ /* 0x000fea0003800000 */
.L_x_17439:
[----:B------:R-:W-:-:S04]  /*6a10*/  LOP3.LUT R26, R26, 0x80000000, RZ, 0xc0, !PT ;  /* 0x800000001a1a7812 */ /* 0x000fc800078ec0ff */
[----:B------:R-:W-:-:S04]  /*6a20*/  SHF.R.U32.HI R5, RZ, 0x18, R26 ;  /* 0x00000018ff057819 */ /* 0x000fc8000001161a */
[----:B------:R-:W-:-:S05]  /*6a30*/  LOP3.LUT R5, R0, R5, RZ, 0xfc, !PT ;  /* 0x0000000500057212 */ /* 0x000fca00078efcff */
[----:B------:R0:W-:Y:S01]  /*6a40*/  STG.E.U8 desc[UR36][R2.64], R5 ;  /* 0x0000000502007986 */ /* 0x0001e2000c101124 */
[----:B------:R-:W-:Y:S05]  /*6a50*/  BRA `(.L_x_17425) ;  /* 0x00000004009c7947 */ /* 0x000fea0003800000 */
.L_x_17435:
[----:B------:R-:W-:-:S05]  /*6a60*/  F2FP.BF16.F32.PACK_AB R26, RZ, R26 ;  /* 0x0000001aff1a723e */ /* 0x000fca00000010ff */
[----:B------:R0:W-:Y:S01]  /*6a70*/  STG.E.U16 desc[UR36][R2.64], R26 ;  /* 0x0000001a02007986 */ /* 0x0001e2000c101524 */
[----:B------:R-:W-:Y:S05]  /*6a80*/  BRA `(.L_x_17425) ;  /* 0x0000000400907947 */ /* 0x000fea0003800000 */
.L_x_17432:
        /* <DEDUP_REMOVED lines=11> */
.L_x_17444:
        /* <DEDUP_REMOVED lines=16> */
.L_x_17447:
[----:B------:R-:W-:-:S04]  /*6c40*/  LOP3.LUT R26, R26, 0x80000000, RZ, 0xc0, !PT ;  /* 0x800000001a1a7812 */ /* 0x000fc800078ec0ff */
[----:B------:R-:W-:-:S04]  /*6c50*/  SHF.R.U32.HI R5, RZ, 0x18, R26 ;  /* 0x00000018ff057819 */ /* 0x000fc8000001161a */
[----:B------:R-:W-:-:S04]  /*6c60*/  LOP3.LUT R4, R4, R5, RZ, 0xfc, !PT ;  /* 0x0000000504047212 */ /* 0x000fc800078efcff */
[----:B------:R-:W-:-:S07]  /*6c70*/  PRMT R0, R4, 0x7610, R0 ;  /* 0x0000761004007816 */ /* 0x000fce0000000000 */
.L_x_17446:
[----:B------:R-:W-:Y:S05]  /*6c80*/  BSYNC B0 ;  /* 0x0000000000007941 */ /* 0x000fea0003800000 */
.L_x_17445:
[----:B------:R0:W-:Y:S01]  /*6c90*/  STG.E.U8 desc[UR36][R2.64], R0 ;  /* 0x0000000002007986 */ /* 0x0001e2000c101124 */
[----:B------:R-:W-:Y:S05]  /*6ca0*/  BRA `(.L_x_17425) ;  /* 0x0000000400087947 */ /* 0x000fea0003800000 */
.L_x_17443:
        /* <DEDUP_REMOVED lines=16> */
.L_x_17450:
[----:B------:R-:W-:-:S04]  /*6db0*/  LOP3.LUT R26, R26, 0x80000000, RZ, 0xc0, !PT ;  /* 0x800000001a1a7812 */ /* 0x000fc800078ec0ff */
[----:B------:R-:W-:-:S04]  /*6dc0*/  SHF.R.U32.HI R5, RZ, 0x18, R26 ;  /* 0x00000018ff057819 */ /* 0x000fc8000001161a */
[----:B------:R-:W-:-:S04]  /*6dd0*/  LOP3.LUT R4, R4, R5, RZ, 0xfc, !PT ;  /* 0x0000000504047212 */ /* 0x000fc800078efcff */
[----:B------:R-:W-:-:S07]  /*6de0*/  PRMT R0, R4, 0x7610, R0 ;  /* 0x0000761004007816 */ /* 0x000fce0000000000 */
.L_x_17449:
[----:B------:R-:W-:Y:S05]  /*6df0*/  BSYNC B0 ;  /* 0x0000000000007941 */ /* 0x000fea0003800000 */
.L_x_17448:
[----:B------:R0:W-:Y:S01]  /*6e00*/  STG.E.U8 desc[UR36][R2.64], R0 ;  /* 0x0000000002007986 */ /* 0x0001e2000c101124 */
[----:B------:R-:W-:Y:S05]  /*6e10*/  BRA `(.L_x_17425) ;  /* 0x0000000000ac7947 */ /* 0x000fea0003800000 */
.L_x_17442:
        /* <DEDUP_REMOVED lines=21> */
.L_x_17424:
        /* <DEDUP_REMOVED lines=16> */
.L_x_17453:
[----:B------:R-:W-:Y:S05]  /*7070*/  BRA `(.L_x_17425) ;  /* 0x0000000000147947 */ /* 0x000fea0003800000 */
.L_x_17452:
[----:B------:R-:W0:Y:S02]  /*7080*/  F2I.U64.TRUNC R26, R26 ;  /* 0x0000001a001a7311 */ /* 0x000e24000020d800 */
[----:B0-----:R0:W-:Y:S01]  /*7090*/  STG.E.64 desc[UR36][R2.64], R26 ;  /* 0x0000001a02007986 */ /* 0x0011e2000c101b24 */
[----:B------:R-:W-:Y:S05]  /*70a0*/  BRA `(.L_x_17425) ;  /* 0x0000000000087947 */ /* 0x000fea0003800000 */
.L_x_17451:
[----:B------:R-:W0:Y:S02]  /*70b0*/  F2I.FTZ.U32.TRUNC.NTZ R5, R26 ;  /* 0x0000001a00057305 */ /* 0x000e24000021f000 */
[----:B0-----:R0:W-:Y:S02]  /*70c0*/  STG.E desc[UR36][R2.64], R5 ;  /* 0x0000000502007986 */ /* 0x0011e4000c101924 */
.L_x_17425:
[----:B------:R-:W-:-:S07]  /*70d0*/  VIADD R28, R28, 0x80 ;  /* 0x000000801c1c7836 */ /* 0x000fce0000000000 */
.L_x_17385:
[----:B------:R-:W-:Y:S05]  /*70e0*/  BSYNC B6 ;  /* 0x0000000000067941 */ /* 0x000fea0003800000 */
.L_x_17384:
[----:B------:R-:W-:-:S13]  /*70f0*/  ISETP.GE.AND P0, PT, R28, R16, PT ;  /* 0x000000101c00720c */ /* 0x000fda0003f06270 */
[----:B------:R-:W-:Y:S05]  /*7100*/  @P0 EXIT ;  /* 0x000000000000094d */ /* 0x000fea0003800000 */
[----:B0--3--:R-:W0:Y:S01]  /*7110*/  S2R R0, SR_CTAID.X ;  /* 0x0000000000007919 */ /* 0x009e220000002500 */
[----:B------:R-:W3:Y:S01]  /*7120*/  LDC.U8 R4, c[0x0][0x244] ;  /* 0x00009100ff047b82 */ /* 0x000ee20000000000 */
[----:B------:R-:W-:-:S07]  /*7130*/  ULDC UR4, c[0x0][0x248] ;  /* 0x0000920000047ab9 */ /* 0x000fce0000000800 */
[----:B-12-4-:R-:W1:Y:S01]  /*7140*/  LDC.64 R2, c[0x0][0x228] ;  /* 0x00008a00ff027b82 */ /* 0x016e620000000a00 */
[----:B0-----:R-:W-:Y:S01]  /*7150*/  IMAD R28, R0, 0x200, R28 ;  /* 0x00000200001c7824 */ /* 0x001fe200078e021c */
[----:B---3--:R-:W-:-:S03]  /*7160*/  PRMT R0, R4, 0x9910, RZ ;  /* 0x0000991004007816 */ /* 0x008fc600000000ff */
        /* <DEDUP_REMOVED lines=16> */
.L_x_17457:
[----:B------:R-:W0:Y:S02]  /*7270*/  F2I.S64.TRUNC R18, R18 ;  /* 0x0000001200127311 */ /* 0x000e24000020d900 */
[----:B0-----:R-:W-:-:S05]  /*7280*/  IMAD.MOV.U32 R5, RZ, RZ, R18 ;  /* 0x000000ffff057224 */ /* 0x001fca00078e0012 */
[----:B------:R-:W-:Y:S01]  /*7290*/  STG.E.U8 desc[UR36][R2.64], R5 ;  /* 0x0000000502007986 */ /* 0x000fe2000c101124 */
[----:B------:R-:W-:Y:S05]  /*72a0*/  EXIT ;  /* 0x000000000000794d */ /* 0x000fea0003800000 */
.L_x_17456:
        /* <DEDUP_REMOVED lines=9> */
.L_x_17460:
[----:B------:R-:W0:Y:S02]  /*7340*/  F2I.FTZ.TRUNC.NTZ R5, R18 ;  /* 0x0000001200057305 */ /* 0x000e24000021f100 */
[----:B0-----:R-:W-:Y:S01]  /*7350*/  STG.E desc[UR36][R2.64], R5 ;  /* 0x0000000502007986 */ /* 0x001fe2000c101924 */
[----:B------:R-:W-:Y:S05]  /*7360*/  EXIT ;  /* 0x000000000000794d */ /* 0x000fea0003800000 */
.L_x_17459:
[----:B------:R-:W0:Y:S02]  /*7370*/  F2I.FTZ.TRUNC.NTZ R5, R18 ;  /* 0x0000001200057305 */ /* 0x000e24000021f100 */
[----:B0-----:R-:W-:Y:S01]  /*7380*/  STG.E.U16 desc[UR36][R2.64], R5 ;  /* 0x0000000502007986 */ /* 0x001fe2000c101524 */
[----:B------:R-:W-:Y:S05]  /*7390*/  EXIT ;  /* 0x000000000000794d */ /* 0x000fea0003800000 */
.L_x_17455:
        /* <DEDUP_REMOVED lines=8> */
.L_x_17462:
[----:B------:R-:W-:-:S05]  /*7420*/  F2FP.F16.F32.PACK_AB R18, RZ, R18 ;  /* 0x00000012ff12723e */ /* 0x000fca00000000ff */
[----:B------:R-:W-:Y:S01]  /*7430*/  STG.E.U16 desc[UR36][R2.64], R18 ;  /* 0x0000001202007986 */ /* 0x000fe2000c101524 */
[----:B------:R-:W-:Y:S05]  /*7440*/  EXIT ;  /* 0x000000000000794d */ /* 0x000fea0003800000 */
.L_x_17461:
        /* <DEDUP_REMOVED lines=8> */
.L_x_17464:
[----:B------:R-:W-:-:S05]  /*74d0*/  F2FP.F16.F32.PACK_AB R19, R19, R18 ;  /* 0x000000121313723e */ /* 0x000fca00000000ff */
[----:B------:R-:W-:Y:S01]  /*74e0*/  STG.E desc[UR36][R2.64], R19 ;  /* 0x0000001302007986 */ /* 0x000fe2000c101924 */
[----:B------:R-:W-:Y:S05]  /*74f0*/  EXIT ;  /* 0x000000000000794d */ /* 0x000fea0003800000 */
.L_x_17463:
[----:B------:R-:W-:-:S06]  /*7500*/  FMUL.FTZ R4, R18, 1 ;  /* 0x3f80000012047820 */ /* 0x000fcc0000410000 */
[----:B------:R-:W0:Y:S02]  /*7510*/  F2F.F64.F32 R4, R4 ;  /* 0x0000000400047310 */ /* 0x000e240000201800 */
[----:B0-----:R-:W-:Y:S01]  /*7520*/  STG.E.64 desc[UR36][R2.64], R4 ;  /* 0x0000000402007986 */ /* 0x001fe2000c101b24 */
[----:B------:R-:W-:Y:S05]  /*7530*/  EXIT ;  /* 0x000000000000794d */ /* 0x000fea0003800000 */
.L_x_17454:
        /* <DEDUP_REMOVED lines=14> */
.L_x_17467:
[----:B------:R-:W-:Y:S01]  /*7620*/  FMUL.FTZ R6, R19, 1 ;  /* 0x3f80000013067820 */ /* 0x000fe20000410000 */
[----:B------:R-:W-:-:S05]  /*7630*/  FMUL.FTZ R4, R18, 1 ;  /* 0x3f80000012047820 */ /* 0x000fca0000410000 */
[----:B------:R-:W-:Y:S08]  /*7640*/  F2F.F64.F32 R6, R6 ;  /* 0x0000000600067310 */ /* 0x000ff00000201800 */
[----:B------:R-:W0:Y:S02]  /*7650*/  F2F.F64.F32 R4, R4 ;  /* 0x0000000400047310 */ /* 0x000e240000201800 */
[----:B0-----:R-:W-:Y:S01]  /*7660*/  STG.E.128 desc[UR36][R2.64], R4 ;  /* 0x0000000402007986 */ /* 0x001fe2000c101d24 */
[----:B------:R-:W-:Y:S05]  /*7670*/  EXIT ;  /* 0x000000000000794d */ /* 0x000fea0003800000 */
.L_x_17466:
        /* <DEDUP_REMOVED lines=20> */
.L_x_17471:
[----:B------:R-:W-:Y:S05]  /*77c0*/  BSYNC B0 ;  /* 0x0000000000007941 */ /* 0x000fea0003800000 */
.L_x_17470:
[----:B------:R-:W-:-:S05]  /*77d0*/  LOP3.LUT R7, R0, R7, RZ, 0xfc, !PT ;  /* 0x0000000700077212 */ /* 0x000fca00078efcff */
[----:B------:R-:W-:Y:S01]  /*77e0*/  STG.E.U8 desc[UR36][R2.64], R7 ;  /* 0x0000000702007986 */ /* 0x000fe2000c101124 */
[----:B------:R-:W-:Y:S05]  /*77f0*/  EXIT ;  /* 0x000000000000794d */ /* 0x000fea0003800000 */
.L_x_17469:
        /* <DEDUP_REMOVED lines=12> */
.L_x_17473:
[----:B------:R-:W-:Y:S01]  /*78c0*/  IMAD.MOV.U32 R0, RZ, RZ, 0x7f ;  /* 0x0000007fff007424 */ /* 0x000fe200078e00ff */
[----:B------:R-:W-:-:S04]  /*78d0*/  ISETP.GT.U32.AND P0, PT, R4, 0x7f800000, PT ;  /* 0x7f8000000400780c */ /* 0x000fc80003f04070 */
[----:B------:R-:W-:-:S09]  /*78e0*/  SEL R0, R0, 0x7c, P0 ;  /* 0x0000007c00007807 */ /* 0x000fd20000000000 */
.L_x_17474:
[----:B------:R-:W-:Y:S05]  /*78f0*/  BSYNC B0 ;  /* 0x0000000000007941 */ /* 0x000fea0003800000 */
.L_x_17472:
[----:B------:R-:W-:-:S04]  /*7900*/  LOP3.LUT R18, R18, 0x80000000, RZ, 0xc0, !PT ;  /* 0x8000000012127812 */ /* 0x000fc800078ec0ff */
[----:B------:R-:W-:-:S04]  /*7910*/  SHF.R.U32.HI R5, RZ, 0x18, R18 ;  /* 0x00000018ff057819 */ /* 0x000fc80000011612 */
[----:B------:R-:W-:-:S05]  /*7920*/  LOP3.LUT R5, R0, R5, RZ, 0xfc, !PT ;  /* 0x0000000500057212 */ /* 0x000fca00078efcff */
[----:B------:R-:W-:Y:S01]  /*7930*/  STG.E.U8 desc[UR36][R2.64], R5 ;  /* 0x0000000502007986 */ /* 0x000fe2000c101124 */
[----:B------:R-:W-:Y:S05]  /*7940*/  EXIT ;  /* 0x000000000000794d */ /* 0x000fea0003800000 */
.L_x_17468:
[----:B------:R-:W-:-:S05]  /*7950*/  F2FP.BF16.F32.PACK_AB R18, RZ, R18 ;  /* 0x00000012ff12723e */ /* 0x000fca00000010ff */
[----:B------:R-:W-:Y:S01]  /*7960*/  STG.E.U16 desc[UR36][R2.64], R18 ;  /* 0x0000001202007986 */ /* 0x000fe2000c101524 */
[----:B------:R-:W-:Y:S05]  /*7970*/  EXIT ;  /* 0x000000000000794d */ /* 0x000fea0003800000 */
.L_x_17465:
        /* <DEDUP_REMOVED lines=11> */
.L_x_17477:
        /* <DEDUP_REMOVED lines=16> */
.L_x_17480:
[----:B------:R-:W-:-:S04]  /*7b30*/  LOP3.LUT R18, R18, 0x80000000, RZ, 0xc0, !PT ;  /* 0x8000000012127812 */ /* 0x000fc800078ec0ff */
[----:B------:R-:W-:-:S04]  /*7b40*/  SHF.R.U32.HI R5, RZ, 0x18, R18 ;  /* 0x00000018ff057819 */ /* 0x000fc80000011612 */
[----:B------:R-:W-:-:S04]  /*7b50*/  LOP3.LUT R4, R4, R5, RZ, 0xfc, !PT ;  /* 0x0000000504047212 */ /* 0x000fc800078efcff */
[----:B------:R-:W-:-:S07]  /*7b60*/  PRMT R0, R4, 0x7610, R0 ;  /* 0x0000761004007816 */ /* 0x000fce0000000000 */
.L_x_17479:
[----:B------:R-:W-:Y:S05]  /*7b70*/  BSYNC B0 ;  /* 0x0000000000007941 */ /* 0x000fea0003800000 */
.L_x_17478:
[----:B------:R-:W-:Y:S01]  /*7b80*/  STG.E.U8 desc[UR36][R2.64], R0 ;  /* 0x0000000002007986 */ /* 0x000fe2000c101124 */
[----:B------:R-:W-:Y:S05]  /*7b90*/  EXIT ;  /* 0x000000000000794d */ /* 0x000fea0003800000 */
.L_x_17476:
        /* <DEDUP_REMOVED lines=16> */
.L_x_17483:
[----:B------:R-:W-:-:S04]  /*7ca0*/  LOP3.LUT R18, R18, 0x80000000, RZ, 0xc0, !PT ;  /* 0x8000000012127812 */ /* 0x000fc800078ec0ff */
[----:B------:R-:W-:-:S04]  /*7cb0*/  SHF.R.U32.HI R5, RZ, 0x18, R18 ;  /* 0x00000018ff057819 */ /* 0x000fc80000011612 */
[----:B------:R-:W-:-:S04]  /*7cc0*/  LOP3.LUT R4, R4, R5, RZ, 0xfc, !PT ;  /* 0x0000000504047212 */ /* 0x000fc800078efcff */
[----:B------:R-:W-:-:S07]  /*7cd0*/  PRMT R0, R4, 0x7610, R0 ;  /* 0x0000761004007816 */ /* 0x000fce0000000000 */
.L_x_17482:
[----:B------:R-:W-:Y:S05]  /*7ce0*/  BSYNC B0 ;  /* 0x0000000000007941 */ /* 0x000fea0003800000 */
.L_x_17481:
[----:B------:R-:W-:Y:S01]  /*7cf0*/  STG.E.U8 desc[UR36][R2.64], R0 ;  /* 0x0000000002007986 */ /* 0x000fe2000c101124 */
[----:B------:R-:W-:Y:S05]  /*7d00*/  EXIT ;  /* 0x000000000000794d */ /* 0x000fea0003800000 */
.L_x_17475:
        /* <DEDUP_REMOVED lines=21> */
.L_x_17458:
        /* <DEDUP_REMOVED lines=16> */
.L_x_17486:
[----:B------:R-:W-:Y:S05]  /*7f60*/  EXIT ;  /* 0x000000000000794d */ /* 0x000fea0003800000 */
.L_x_17485:
[----:B------:R-:W0:Y:S02]  /*7f70*/  F2I.U64.TRUNC R18, R18 ;  /* 0x0000001200127311 */ /* 0x000e24000020d800 */
[----:B0-----:R-:W-:Y:S01]  /*7f80*/  STG.E.64 desc[UR36][R2.64], R18 ;  /* 0x0000001202007986 */ /* 0x001fe2000c101b24 */
[----:B------:R-:W-:Y:S05]  /*7f90*/  EXIT ;  /* 0x000000000000794d */ /* 0x000fea0003800000 */
.L_x_17484:
[----:B------:R-:W0:Y:S02]  /*7fa0*/  F2I.FTZ.U32.TRUNC.NTZ R5, R18 ;  /* 0x0000001200057305 */ /* 0x000e24000021f000 */
[----:B0-----:R-:W-:Y:S01]  /*7fb0*/  STG.E desc[UR36][R2.64], R5 ;  /* 0x0000000502007986 */ /* 0x001fe2000c101924 */
[----:B------:R-:W-:Y:S05]  /*7fc0*/  EXIT ;  /* 0x000000000000794d */ /* 0x000fea0003800000 */
.L_x_17487:
        /* <DEDUP_REMOVED lines=11> */
.L_x_19459:


//--------------------- .text._ZN2at6native18elementwise_kernelILi128ELi2EZNS0_22gpu_kernel_impl_nocastINS0_13BUnaryFunctorIN3c107complexIfEES6_S6_NS0_15binary_internal10MulFunctorIS6_EEEEEEvRNS_18TensorIteratorBaseERKT_EUliE_EEviT1_ --------------------------
	.section	.text._ZN2at6native18elementwise_kernelILi128ELi2EZNS0_22gpu_kernel_impl_nocastINS0_13BUnaryFunctorIN3c107complexIfEES6_S6_NS0_15binary_internal10MulFunctorIS6_EEEEEEvRNS_18TensorIteratorBaseERKT_EUliE_EEviT1_,"ax",@progbits
	.align	128
        .global         _ZN2at6native18elementwise_kernelILi128ELi2EZNS0_22gpu_kernel_impl_nocastINS0_13BUnaryFunctorIN3c107complexIfEES6_S6_NS0_15binary_internal10MulFunctorIS6_EEEEEEvRNS_18TensorIteratorBaseERKT_EUliE_EEviT1_
        .type           _ZN2at6native18elementwise_kernelILi128ELi2EZNS0_22gpu_kernel_impl_nocastINS0_13BUnaryFunctorIN3c107complexIfEES6_S6_NS0_15binary_internal10MulFunctorIS6_EEEEEEvRNS_18TensorIteratorBaseERKT_EUliE_EEviT1_,@function
        .size           _ZN2at6native18elementwise_kernelILi128ELi2EZNS0_22gpu_kernel_impl_nocastINS0_13BUnaryFunctorIN3c107complexIfEES6_S6_NS0_15binary_internal10MulFunctorIS6_EEEEEEvRNS_18TensorIteratorBaseERKT_EUliE_EEviT1_,(.L_x_19460 - _ZN2at6native18elementwise_kernelILi128ELi2EZNS0_22gpu_kernel_impl_nocastINS0_13BUnaryFunctorIN3c107complexIfEES6_S6_NS0_15binary_internal10MulFunctorIS6_EEEEEEvRNS_18TensorIteratorBaseERKT_EUliE_EEviT1_)
        .other          _ZN2at6native18elementwise_kernelILi128ELi2EZNS0_22gpu_kernel_impl_nocastINS0_13BUnaryFunctorIN3c107complexIfEES6_S6_NS0_15binary_internal10MulFunctorIS6_EEEEEEvRNS_18TensorIteratorBaseERKT_EUliE_EEviT1_,@"STO_CUDA_ENTRY STV_DEFAULT"
_ZN2at6native18elementwise_kernelILi128ELi2EZNS0_22gpu_kernel_impl_nocastINS0_13BUnaryFunctorIN3c107complexIfEES6_S6_NS0_15binary_internal10MulFunctorIS6_EEEEEEvRNS_18TensorIteratorBaseERKT_EUliE_EEviT1_:
.text._ZN2at6native18elementwise_kernelILi128ELi2EZNS0_22gpu_kernel_impl_nocastINS0_13BUnaryFunctorIN3c107complexIfEES6_S6_NS0_15binary_internal10MulFunctorIS6_EEEEEEvRNS_18TensorIteratorBaseERKT_EUliE_EEviT1_:
        /* <DEDUP_REMOVED lines=311> */
.L_x_17490:
[----:B------:R-:W-:Y:S01]  /*1370*/  ULDC.64 UR8, c[0x0][0x418] ;  /* 0x0001060000087ab9 */ /* 0x000fe20000000a00 */
[----:B------:R-:W-:Y:S01]  /*1380*/  ULDC.64 UR10, c[0x0][0x428] ;  /* 0x00010a00000a7ab9 */ /* 0x000fe20000000a00 */
[----:B------:R-:W-:-:S04]  /*1390*/  IADD3 R6, P0, R0, UR8, RZ ;  /* 0x0000000800067c10 */ /* 0x000fc8000ff1e0ff */
[----:B------:R-:W-:Y:S01]  /*13a0*/  IADD3.X R7, RZ, UR9, RZ, P0, !PT ;  /* 0x00000009ff077c10 */ /* 0x000fe200087fe4ff */
[----:B------:R-:W-:-:S05]  /*13b0*/  ULDC.64 UR8, c[0x0][0x410] ;  /* 0x0001040000087ab9 */ /* 0x000fca0000000a00 */
[----:B------:R-:W2:Y:S01]  /*13c0*/  LDG.E.64 R6, desc[UR4][R6.64] ;  /* 0x0000000406067981 */ /* 0x000ea2000c1e1b00 */
[----:B------:R-:W-:Y:S02]  /*13d0*/  IADD3 R4, P0, R5, UR8, RZ ;  /* 0x0000000805047c10 */ /* 0x000fe4000ff1e0ff */
[----:B------:R-:W-:Y:S02]  /*13e0*/  IADD3 R3, R3, 0x80, RZ ;  /* 0x0000008003037810 */ /* 0x000fe40007ffe0ff */
[----:B------:R-:W-:Y:S01]  /*13f0*/  IADD3.X R5, RZ, UR9, RZ, P0, !PT ;  /* 0x00000009ff057c10 */ /* 0x000fe200087fe4ff */
[C---:B--2---:R-:W-:Y:S01]  /*1400*/  FMUL.FTZ R11, R7.reuse, UR10 ;  /* 0x0000000a070b7c20 */ /* 0x044fe20008410000 */
[----:B------:R-:W-:-:S03]  /*1410*/  FMUL.FTZ R9, R7, UR11 ;  /* 0x0000000b07097c20 */ /* 0x000fc60008410000 */
[C---:B------:R-:W-:Y:S01]  /*1420*/  FFMA.FTZ R11, R6.reuse, UR11, R11 ;  /* 0x0000000b060b7c23 */ /* 0x040fe2000801000b */
[----:B------:R-:W-:-:S05]  /*1430*/  FFMA.FTZ R10, R6, UR10, -R9 ;  /* 0x0000000a060a7c23 */ /* 0x000fca0008010809 */
[----:B------:R0:W-:Y:S02]  /*1440*/  STG.E.64 desc[UR4][R4.64], R10 ;  /* 0x0000000a04007986 */ /* 0x0001e4000c101b04 */
.L_x_17489:
[----:B------:R-:W-:Y:S05]  /*1450*/  BSYNC B0 ;  /* 0x0000000000007941 */ /* 0x000fea0003800000 */
.L_x_17488:
        /* <DEDUP_REMOVED lines=304> */
.L_x_17491:
[----:B------:R-:W-:Y:S01]  /*2760*/  ULDC.64 UR6, c[0x0][0x418] ;  /* 0x0001060000067ab9 */ /* 0x000fe20000000a00 */
[----:B------:R-:W-:Y:S01]  /*2770*/  ULDC.64 UR8, c[0x0][0x428] ;  /* 0x00010a0000087ab9 */ /* 0x000fe20000000a00 */
[----:B------:R-:W-:-:S04]  /*2780*/  IADD3 R2, P0, R0, UR6, RZ ;  /* 0x0000000600027c10 */ /* 0x000fc8000ff1e0ff */
[----:B------:R-:W-:Y:S01]  /*2790*/  IADD3.X R3, RZ, UR7, RZ, P0, !PT ;  /* 0x00000007ff037c10 */ /* 0x000fe200087fe4ff */
[----:B------:R-:W-:-:S05]  /*27a0*/  ULDC.64 UR6, c[0x0][0x410] ;  /* 0x0001040000067ab9 */ /* 0x000fca0000000a00 */
[----:B------:R-:W2:Y:S01]  /*27b0*/  LDG.E.64 R2, desc[UR4][R2.64] ;  /* 0x0000000402027981 */ /* 0x000ea2000c1e1b00 */
[----:B------:R-:W-:-:S04]  /*27c0*/  IADD3 R4, P0, R5, UR6, RZ ;  /* 0x0000000605047c10 */ /* 0x000fc8000ff1e0ff */
[----:B------:R-:W-:Y:S01]  /*27d0*/  IADD3.X R5, RZ, UR7, RZ, P0, !PT ;  /* 0x00000007ff057c10 */ /* 0x000fe200087fe4ff */
[C---:B--2---:R-:W-:Y:S01]  /*27e0*/  FMUL.FTZ R9, R3.reuse, UR8 ;  /* 0x0000000803097c20 */ /* 0x044fe20008410000 */
[----:B------:R-:W-:-:S03]  /*27f0*/  FMUL.FTZ R7, R3, UR9 ;  /* 0x0000000903077c20 */ /* 0x000fc60008410000 */
[C---:B------:R-:W-:Y:S01]  /*2800*/  FFMA.FTZ R9, R2.reuse, UR9, R9 ;  /* 0x0000000902097c23 */ /* 0x040fe20008010009 */
[----:B------:R-:W-:-:S05]  /*2810*/  FFMA.FTZ R8, R2, UR8, -R7 ;  /* 0x0000000802087c23 */ /* 0x000fca0008010807 */
[----:B------:R-:W-:Y:S01]  /*2820*/  STG.E.64 desc[UR4][R4.64], R8 ;  /* 0x0000000804007986 */ /* 0x000fe2000c101b04 */
[----:B------:R-:W-:Y:S05]  /*2830*/  EXIT ;  /* 0x000000000000794d */ /* 0x000fea0003800000 */
.L_x_17492:
        /* <DEDUP_REMOVED lines=12> */
.L_x_19460:


//--------------------- .text._ZN2at6native27unrolled_elementwise_kernelINS0_13BUnaryFunctorIN3c107complexIfEES5_S5_NS0_15binary_internal10MulFunctorIS5_EEEESt5arrayIPcLm2EELi4E23TrivialOffsetCalculatorILi1EjESE_NS0_6memory15LoadWithoutCastENSF_16StoreWithoutCastEEEviT_T0_T2_T3_T4_T5_ --------------------------
	.section	.text._ZN2at6native27unrolled_elementwise_kernelINS0_13BUnaryFunctorIN3c107complexIfEES5_S5_NS0_15binary_internal10MulFunctorIS5_EEEESt5arrayIPcLm2EELi4E23TrivialOffsetCalculatorILi1EjESE_NS0_6memory15LoadWithoutCastENSF_16StoreWithoutCastEEEviT_T0_T2_T3_T4_T5_,"ax",@progbits
	.align	128
        .global         _ZN2at6native27unrolled_elementwise_kernelINS0_13BUnaryFunctorIN3c107complexIfEES5_S5_NS0_15binary_internal10MulFunctorIS5_EEEESt5arrayIPcLm2EELi4E23TrivialOffsetCalculatorILi1EjESE_NS0_6memory15LoadWithoutCastENSF_16StoreWithoutCastEEEviT_T0_T2_T3_T4_T5_
        .type           _ZN2at6native27unrolled_elementwise_kernelINS0_13BUnaryFunctorIN3c107complexIfEES5_S5_NS0_15binary_internal10MulFunctorIS5_EEEESt5arrayIPcLm2EELi4E23TrivialOffsetCalculatorILi1EjESE_NS0_6memory15LoadWithoutCastENSF_16StoreWithoutCastEEEviT_T0_T2_T3_T4_T5_,@function
        .size           _ZN2at6native27unrolled_elementwise_kernelINS0_13BUnaryFunctorIN3c107complexIfEES5_S5_NS0_15binary_internal10MulFunctorIS5_EEEESt5arrayIPcLm2EELi4E23TrivialOffsetCalculatorILi1EjESE_NS0_6memory15LoadWithoutCastENSF_16StoreWithoutCastEEEviT_T0_T2_T3_T4_T5_,(.L_x_19461 - _ZN2at6native27unrolled_elementwise_kernelINS0_13BUnaryFunctorIN3c107complexIfEES5_S5_NS0_15binary_internal10MulFunctorIS5_EEEESt5arrayIPcLm2EELi4E23TrivialOffsetCalculatorILi1EjESE_NS0_6memory15LoadWithoutCastENSF_16StoreWithoutCastEEEviT_T0_T2_T3_T4_T5_)
        .other          _ZN2at6native27unrolled_elementwise_kernelINS0_13BUnaryFunctorIN3c107complexIfEES5_S5_NS0_15binary_internal10MulFunctorIS5_EEEESt5arrayIPcLm2EELi4E23TrivialOffsetCalculatorILi1EjESE_NS0_6memory15LoadWithoutCastENSF_16StoreWithoutCastEEEviT_T0_T2_T3_T4_T5_,@"STO_CUDA_ENTRY STV_DEFAULT"
_ZN2at6native27unrolled_elementwise_kernelINS0_13BUnaryFunctorIN3c107complexIfEES5_S5_NS0_15binary_internal10MulFunctorIS5_EEEESt5arrayIPcLm2EELi4E23TrivialOffsetCalculatorILi1EjESE_NS0_6memory15LoadWithoutCastENSF_16StoreWithoutCastEEEviT_T0_T2_T3_T4_T5_:
.text._ZN2at6native27unrolled_elementwise_kernelINS0_13BUnaryFunctorIN3c107complexIfEES5_S5_NS0_15binary_internal10MulFunctorIS5_EEEESt5arrayIPcLm2EELi4E23TrivialOffsetCalculatorILi1EjESE_NS0_6memory15LoadWithoutCastENSF_16StoreWithoutCastEEEviT_T0_T2_T3_T4_T5_:
        /* <DEDUP_REMOVED lines=10> */
[----:B------:R-:W-:Y:S01]  /*00a0*/  @!P0 VIADD R15, R15, 0x80 ;  /* 0x000000800f0f8836 */ /* 0x000fe20000000000 */
[----:B------:R-:W0:Y:S04]  /*00b0*/  @!P0 LDC.64 R2, c[0x0][0x230] ;  /* 0x00008c00ff028b82 */ /* 0x000e280000000a00 */
[----:B------:R-:W-:-:S04]  /*00c0*/  ISETP.GE.AND P1, PT, R15, R14, PT ;  /* 0x0000000e0f00720c */ /* 0x000fc80003f26270 */
[----:B------:R-:W1:Y:S08]  /*00d0*/  @!P0 LDC.64 R22, c[0x0][0x220] ;  /* 0x00008800ff168b82 */ /* 0x000e700000000a00 */
[----:B------:R-:W2:Y:S01]  /*00e0*/  @!P0 LDC.64 R20, c[0x0][0x228] ;  /* 0x00008a00ff148b82 */ /* 0x000ea20000000a00 */
[----:B------:R-:W-:Y:S02]  /*00f0*/  @!P1 LEA R11, R0, R15, 0x9 ;  /* 0x0000000f000b9211 */ /* 0x000fe400078e48ff */
[----:B------:R-:W-:-:S04]  /*0100*/  @!P1 IADD3 R15, R15, 0x80, RZ ;  /* 0x000000800f0f9810 */ /* 0x000fc80007ffe0ff */
[----:B------:R-:W-:Y:S01]  /*0110*/  ISETP.GE.AND P2, PT, R15, R14, PT ;  /* 0x0000000e0f00720c */ /* 0x000fe20003f46270 */
[----:B------:R-:W3:Y:S01]  /*0120*/  @!P1 LDC.64 R4, c[0x0][0x230] ;  /* 0x00008c00ff049b82 */ /* 0x000ee20000000a00 */
[----:B0-----:R-:W-:-:S05]  /*0130*/  @!P0 IMAD.WIDE.U32 R2, R9, 0x8, R2 ;  /* 0x0000000809028825 */ /* 0x001fca00078e0002 */
[----:B------:R0:W1:Y:S06]  /*0140*/  @!P0 LDG.E.64 R16, desc[UR4][R2.64] ;  /* 0x0000000402108981 */ /* 0x00006c000c1e1b00 */
[----:B------:R-:W4:Y:S01]  /*0150*/  @!P2 LDC.64 R6, c[0x0][0x230] ;  /* 0x00008c00ff06ab82 */ /* 0x000f220000000a00 */
[----:B---3--:R-:W-:Y:S01]  /*0160*/  @!P1 IMAD.WIDE.U32 R8, R11, 0x8, R4 ;  /* 0x000000080b089825 */ /* 0x008fe200078e0004 */
[----:B------:R-:W-:-:S03]  /*0170*/  CS2R R4, SRZ ;  /* 0x0000000000047805 */ /* 0x000fc6000001ff00 */
[----:B------:R-:W-:-:S03]  /*0180*/  @!P2 IMAD R11, R0, 0x200, R15 ;  /* 0x00000200000ba824 */ /* 0x000fc600078e020f */
[----:B------:R3:W2:Y:S01]  /*0190*/  @!P1 LDG.E.64 R4, desc[UR4][R8.64] ;  /* 0x0000000408049981 */ /* 0x0006a2000c1e1b00 */
[----:B----4-:R-:W-:Y:S01]  /*01a0*/  @!P2 IMAD.WIDE.U32 R10, R11, 0x8, R6 ;  /* 0x000000080b0aa825 */ /* 0x010fe200078e0006 */
[----:B------:R-:W-:-:S06]  /*01b0*/  CS2R R6, SRZ ;  /* 0x0000000000067805 */ /* 0x000fcc000001ff00 */
[----:B------:R4:W2:Y:S01]  /*01c0*/  @!P2 LDG.E.64 R6, desc[UR4][R10.64] ;  /* 0x000000040a06a981 */ /* 0x0008a2000c1e1b00 */
[----:B------:R-:W-:-:S04]  /*01d0*/  @!P2 IADD3 R15, R15, 0x80, RZ ;  /* 0x000000800f0fa810 */ /* 0x000fc80007ffe0ff */
[----:B------:R-:W-:-:S13]  /*01e0*/  ISETP.GE.AND P1, PT, R15, R14, PT ;  /* 0x0000000e0f00720c */ /* 0x000fda0003f26270 */
[----:B------:R-:W4:Y:S01]  /*01f0*/  @!P1 LDC.64 R12, c[0x0][0x230] ;  /* 0x00008c00ff0c9b82 */ /* 0x000f220000000a00 */
[----:B0-----:R-:W-:Y:S01]  /*0200*/  @!P1 LEA R3, R0, R15, 0x9 ;  /* 0x0000000f00039211 */ /* 0x001fe200078e48ff */
[----:B------:R-:W-:-:S05]  /*0210*/  IMAD.MOV.U32 R15, RZ, RZ, R19 ;  /* 0x000000ffff0f7224 */ /* 0x000fca00078e0013 */
[----:B---3--:R-:W-:-:S04]  /*0220*/  IADD3 R9, R15, 0x80, RZ ;  /* 0x000000800f097810 */ /* 0x008fc80007ffe0ff */
[----:B------:R-:W-:Y:S02]  /*0230*/  ISETP.GE.AND P2, PT, R9, R14, PT ;  /* 0x0000000e0900720c */ /* 0x000fe40003f46270 */
[----:B------:R-:W-:-:S04]  /*0240*/  IADD3 R9, R15, 0x100, RZ ;  /* 0x000001000f097810 */ /* 0x000fc80007ffe0ff */
[----:B------:R-:W-:Y:S01]  /*0250*/  ISETP.GE.AND P3, PT, R9, R14, PT ;  /* 0x0000000e0900720c */ /* 0x000fe20003f66270 */
[----:B------:R-:W-:Y:S02]  /*0260*/  VIADD R25, R15, 0x180 ;  /* 0x000001800f197836 */ /* 0x000fe40000000000 */
[----:B----4-:R-:W-:Y:S01]  /*0270*/  @!P1 IMAD.WIDE.U32 R12, R3, 0x8, R12 ;  /* 0x00000008030c9825 */ /* 0x010fe200078e000c */
[----:B------:R-:W-:-:S03]  /*0280*/  CS2R R2, SRZ ;  /* 0x0000000000027805 */ /* 0x000fc6000001ff00 */
[----:B------:R-:W0:Y:S01]  /*0290*/  @!P2 LDC.64 R8, c[0x0][0x220] ;  /* 0x00008800ff08ab82 */ /* 0x000e220000000a00 */
[----:B------:R-:W-:Y:S02]  /*02a0*/  @!P0 IADD3 R15, R19, 0x80, RZ ;  /* 0x00000080130f8810 */ /* 0x000fe40007ffe0ff */
[----:B------:R-:W-:Y:S01]  /*02b0*/  @!P0 LEA R19, R0, R19, 0x9 ;  /* 0x0000001300138211 */ /* 0x000fe200078e48ff */
[----:B------:R3:W5:Y:S01]  /*02c0*/  @!P1 LDG.E.64 R2, desc[UR4][R12.64] ;  /* 0x000000040c029981 */ /* 0x000762000c1e1b00 */
[----:B------:R-:W-:-:S03]  /*02d0*/  ISETP.GE.AND P1, PT, R25, R14, PT ;  /* 0x0000000e1900720c */ /* 0x000fc60003f26270 */
[----:B------:R-:W4:Y:S01]  /*02e0*/  @!P3 LDC.64 R10, c[0x0][0x220] ;  /* 0x00008800ff0abb82 */ /* 0x000f220000000a00 */
[----:B--2---:R-:W-:Y:S01]  /*02f0*/  @!P0 IMAD.WIDE.U32 R20, R19, 0x8, R20 ;  /* 0x0000000813148825 */ /* 0x004fe200078e0014 */
[----:B---3--:R-:W-:Y:S02]  /*0300*/  CS2R R12, SRZ ;  /* 0x00000000000c7805 */ /* 0x008fe4000001ff00 */
[----:B------:R-:W-:Y:S01]  /*0310*/  ISETP.GE.AND P4, PT, R15, R14, PT ;  /* 0x0000000e0f00720c */ /* 0x000fe20003f86270 */
[----:B------:R-:W-:Y:S01]  /*0320*/  IMAD.MOV.U32 R18, RZ, RZ, RZ ;  /* 0x000000ffff127224 */ /* 0x000fe200078e00ff */
[----:B------:R-:W-:Y:S01]  /*0330*/  HFMA2.MMA R19, -RZ, RZ, 0, 0 ;  /* 0x00000000ff137435 */ /* 0x000fe200000001ff */
[----:B------:R-:W-:Y:S01]  /*0340*/  BSSY B0, `(.L_x_17493) ;  /* 0x000001a000007945 */ /* 0x000fe20003800000 */
[C---:B-1----:R-:W-:Y:S01]  /*0350*/  @!P0 FMUL.FTZ R25, R17.reuse, R23 ;  /* 0x0000001711198220 */ /* 0x042fe20000410000 */
[----:B------:R-:W-:-:S03]  /*0360*/  @!P0 FMUL.FTZ R24, R17, R22 ;  /* 0x0000001611188220 */ /* 0x000fc60000410000 */
[C---:B------:R-:W-:Y:S01]  /*0370*/  @!P0 FFMA.FTZ R12, R16.reuse, R22, -R25 ;  /* 0x00000016100c8223 */ /* 0x040fe20000010819 */
[----:B------:R-:W-:-:S05]  /*0380*/  @!P0 FFMA.FTZ R13, R16, R23, R24 ;  /* 0x00000017100d8223 */ /* 0x000fca0000010018 */
[----:B------:R1:W-:Y:S01]  /*0390*/  @!P0 STG.E.64 desc[UR4][R20.64], R12 ;  /* 0x0000000c14008986 */ /* 0x0003e2000c101b04 */
[C---:B0-----:R-:W-:Y:S01]  /*03a0*/  @!P2 FMUL.FTZ R17, R5.reuse, R9 ;  /* 0x000000090511a220 */ /* 0x041fe20000410000 */
[----:B------:R-:W-:-:S03]  /*03b0*/  @!P2 FMUL.FTZ R5, R5, R8 ;  /* 0x000000080505a220 */ /* 0x000fc60000410000 */
[C---:B------:R-:W-:Y:S01]  /*03c0*/  @!P2 FFMA.FTZ R18, R4.reuse, R8, -R17 ;  /* 0x000000080412a223 */ /* 0x040fe20000010811 */
[----:B------:R-:W-:Y:S01]  /*03d0*/  CS2R R16, SRZ ;  /* 0x0000000000107805 */ /* 0x000fe2000001ff00 */
[----:B------:R-:W-:Y:S01]  /*03e0*/  @!P2 FFMA.FTZ R19, R4, R9, R5 ;  /* 0x000000090413a223 */ /* 0x000fe20000010005 */
[C---:B----4-:R-:W-:Y:S01]  /*03f0*/  @!P3 FMUL.FTZ R23, R7.reuse, R11 ;  /* 0x0000000b0717b220 */ /* 0x050fe20000410000 */
[----:B------:R-:W-:-:S03]  /*0400*/  @!P3 FMUL.FTZ R8, R7, R10 ;  /* 0x0000000a0708b220 */ /* 0x000fc60000410000 */
[C---:B------:R-:W-:Y:S01]  /*0410*/  @!P3 FFMA.FTZ R16, R6.reuse, R10, -R23 ;  /* 0x0000000a0610b223 */ /* 0x040fe20000010817 */
[----:B------:R-:W-:Y:S01]  /*0420*/  @!P3 FFMA.FTZ R17, R6, R11, R8 ;  /* 0x0000000b0611b223 */ /* 0x000fe20000010008 */
[----:B-1----:R-:W-:Y:S06]  /*0430*/  @P4 BRA `(.L_x_17494) ;  /* 0x0000000000284947 */ /* 0x002fec0003800000 */
[----:B------:R-:W0:Y:S01]  /*0440*/  LDC.64 R6, c[0x0][0x228] ;  /* 0x00008a00ff067b82 */ /* 0x000e220000000a00 */
[----:B------:R-:W-:Y:S01]  /*0450*/  LEA R5, R0, R15, 0x9 ;  /* 0x0000000f00057211 */ /* 0x000fe200078e48ff */
[----:B------:R-:W-:-:S05]  /*0460*/  VIADD R15, R15, 0x80 ;  /* 0x000000800f0f7836 */ /* 0x000fca0000000000 */
[----:B------:R-:W-:-:S13]  /*0470*/  ISETP.GE.AND P0, PT, R15, R14, PT ;  /* 0x0000000e0f00720c */ /* 0x000fda0003f06270 */
[----:B------:R-:W-:Y:S02]  /*0480*/  @!P0 LEA R9, R0, R15, 0x9 ;  /* 0x0000000f00098211 */ /* 0x000fe400078e48ff */
[----:B------:R-:W-:Y:S01]  /*0490*/  @!P0 IADD3 R15, R15, 0x80, RZ ;  /* 0x000000800f0f8810 */ /* 0x000fe20007ffe0ff */
[----:B0-----:R-:W-:-:S04]  /*04a0*/  IMAD.WIDE.U32 R4, R5, 0x8, R6 ;  /* 0x0000000805047825 */ /* 0x001fc800078e0006 */
[----:B------:R-:W-:Y:S01]  /*04b0*/  @!P0 IMAD.WIDE.U32 R6, R9, 0x8, R6 ;  /* 0x0000000809068825 */ /* 0x000fe200078e0006 */
[----:B------:R0:W-:Y:S04]  /*04c0*/  STG.E.64 desc[UR4][R4.64], R18 ;  /* 0x0000001204007986 */ /* 0x0001e8000c101b04 */
[----:B------:R0:W-:Y:S02]  /*04d0*/  @!P0 STG.E.64 desc[UR4][R6.64], R16 ;  /* 0x0000001006008986 */ /* 0x0001e4000c101b04 */
.L_x_17494:
[----:B------:R-:W-:Y:S05]  /*04e0*/  BSYNC B0 ;  /* 0x0000000000007941 */ /* 0x000fea0003800000 */
.L_x_17493:
[----:B------:R-:W1:Y:S01]  /*04f0*/  @!P1 LDC.64 R10, c[0x0][0x220] ;  /* 0x00008800ff0a9b82 */ /* 0x000e620000000a00 */
[----:B------:R-:W-:-:S13]  /*0500*/  ISETP.GE.AND P0, PT, R15, R14, PT ;  /* 0x0000000e0f00720c */ /* 0x000fda0003f06270 */
[----:B------:R-:W-:Y:S05]  /*0510*/  @P0 EXIT ;  /* 0x000000000000094d */ /* 0x000fea0003800000 */
[----:B0-----:R-:W0:Y:S01]  /*0520*/  LDC.64 R4, c[0x0][0x228] ;  /* 0x00008a00ff047b82 */ /* 0x001e220000000a00 */
[----:B------:R-:W-:Y:S01]  /*0530*/  LEA R15, R0, R15, 0x9 ;  /* 0x0000000f000f7211 */ /* 0x000fe200078e48ff */
[CC--:B-1---5:R-:W-:Y:S01]  /*0540*/  @!P1 FMUL.FTZ R9, R3.reuse, R11.reuse ;  /* 0x0000000b03099220 */ /* 0x0e2fe20000410000 */
[-C--:B------:R-:W-:Y:S01]  /*0550*/  @!P1 FMUL.FTZ R0, R3, R10.reuse ;  /* 0x0000000a03009220 */ /* 0x080fe20000410000 */
[----:B------:R-:W-:Y:S02]  /*0560*/  CS2R R6, SRZ ;  /* 0x0000000000067805 */ /* 0x000fe4000001ff00 */
[C---:B------:R-:W-:Y:S01]  /*0570*/  @!P1 FFMA.FTZ R6, R2.reuse, R10, -R9 ;  /* 0x0000000a02069223 */ /* 0x040fe20000010809 */
[----:B------:R-:W-:Y:S01]  /*0580*/  @!P1 FFMA.FTZ R7, R2, R11, R0 ;  /* 0x0000000b02079223 */ /* 0x000fe20000010000 */
[----:B0-----:R-:W-:-:S05]  /*0590*/  IMAD.WIDE.U32 R2, R15, 0x8, R4 ;  /* 0x000000080f027825 */ /* 0x001fca00078e0004 */
[----:B------:R-:W-:Y:S01]  /*05a0*/  STG.E.64 desc[UR4][R2.64], R6 ;  /* 0x0000000602007986 */ /* 0x000fe2000c101b04 */
[----:B------:R-:W-:Y:S05]  /*05b0*/  EXIT ;  /* 0x000000000000794d */ /* 0x000fea0003800000 */
.L_x_17495:
        /* <DEDUP_REMOVED lines=12> */
.L_x_19461:


//--------------------- .text._ZN2at6native29vectorized_elementwise_kernelILi2ENS0_13BUnaryFunctorIN3c107complexIfEES5_S5_NS0_15binary_internal10MulFunctorIS5_EEEESt5arrayIPcLm2EEEEviT0_T1_ --------------------------
	.section	.text._ZN2at6native29vectorized_elementwise_kernelILi2ENS0_13BUnaryFunctorIN3c107complexIfEES5_S5_NS0_15binary_internal10MulFunctorIS5_EEEESt5arrayIPcLm2EEEEviT0_T1_,"ax",@progbits
	.align	128
        .global         _ZN2at6native29vectorized_elementwise_kernelILi2ENS0_13BUnaryFunctorIN3c107complexIfEES5_S5_NS0_15binary_internal10MulFunctorIS5_EEEESt5arrayIPcLm2EEEEviT0_T1_
        .type           _ZN2at6native29vectorized_elementwise_kernelILi2ENS0_13BUnaryFunctorIN3c107complexIfEES5_S5_NS0_15binary_internal10MulFunctorIS5_EEEESt5arrayIPcLm2EEEEviT0_T1_,@function
        .size           _ZN2at6native29vectorized_elementwise_kernelILi2ENS0_13BUnaryFunctorIN3c107complexIfEES5_S5_NS0_15binary_internal10MulFunctorIS5_EEEESt5arrayIPcLm2EEEEviT0_T1_,(.L_x_19462 - _ZN2at6native29vectorized_elementwise_kernelILi2ENS0_13BUnaryFunctorIN3c107complexIfEES5_S5_NS0_15binary_internal10MulFunctorIS5_EEEESt5arrayIPcLm2EEEEviT0_T1_)
        .other          _ZN2at6native29vectorized_elementwise_kernelILi2ENS0_13BUnaryFunctorIN3c107complexIfEES5_S5_NS0_15binary_internal10MulFunctorIS5_EEEESt5arrayIPcLm2EEEEviT0_T1_,@"STO_CUDA_ENTRY STV_DEFAULT"
_ZN2at6native29vectorized_elementwise_kernelILi2ENS0_13BUnaryFunctorIN3c107complexIfEES5_S5_NS0_15binary_internal10MulFunctorIS5_EEEESt5arrayIPcLm2EEEEviT0_T1_:
.text._ZN2at6native29vectorized_elementwise_kernelILi2ENS0_13BUnaryFunctorIN3c107complexIfEES5_S5_NS0_15binary_internal10MulFunctorIS5_EEEESt5arrayIPcLm2EEEEviT0_T1_:
        /* <DEDUP_REMOVED lines=10> */
[----:B------:R-:W-:-:S07]  /*00a0*/  ULDC.64 UR6, c[0x0][0x220] ;  /* 0x0000880000067ab9 */ /* 0x000fce0000000a00 */
[----:B------:R-:W2:Y:S01]  /*00b0*/  LDC.64 R22, c[0x0][0x228] ;  /* 0x00008a00ff167b82 */ /* 0x000ea20000000a00 */
[----:B-1----:R-:W-:-:S04]  /*00c0*/  IMAD.WIDE R4, R2, 0x8, R4 ;  /* 0x0000000802047825 */ /* 0x002fc800078e0204 */
[----:B0-----:R-:W-:-:S05]  /*00d0*/  IMAD.WIDE.U32 R20, R25, 0x10, R4 ;  /* 0x0000001019147825 */ /* 0x001fca00078e0004 */
[----:B------:R-:W3:Y:S04]  /*00e0*/  LDG.E.128 R16, desc[UR4][R20.64] ;  /* 0x0000000414107981 */ /* 0x000ee8000c1e1d00 */
[----:B------:R-:W4:Y:S04]  /*00f0*/  LDG.E.128 R12, desc[UR4][R20.64+0x800] ;  /* 0x00080004140c7981 */ /* 0x000f28000c1e1d00 */
[----:B------:R-:W5:Y:S04]  /*0100*/  LDG.E.128 R4, desc[UR4][R20.64+0x1000] ;  /* 0x0010000414047981 */ /* 0x000f68000c1e1d00 */
[----:B------:R0:W5:Y:S01]  /*0110*/  LDG.E.128 R8, desc[UR4][R20.64+0x1800] ;  /* 0x0018000414087981 */ /* 0x000162000c1e1d00 */
[----:B--2---:R-:W-:-:S04]  /*0120*/  IMAD.WIDE.U32 R2, R2, 0x8, R22 ;  /* 0x0000000802027825 */ /* 0x004fc800078e0016 */
[----:B------:R-:W-:-:S04]  /*0130*/  IMAD.WIDE R2, R25, 0x10, R2 ;  /* 0x0000001019027825 */ /* 0x000fc800078e0202 */
[----:B---3--:R-:W-:Y:S01]  /*0140*/  FMUL.FTZ R25, R17, UR6 ;  /* 0x0000000611197c20 */ /* 0x008fe20008410000 */
[----:B------:R-:W-:Y:S01]  /*0150*/  FMUL.FTZ R29, R19, UR6 ;  /* 0x00000006131d7c20 */ /* 0x000fe20008410000 */
[----:B------:R-:W-:Y:S01]  /*0160*/  FMUL.FTZ R23, R17, UR7 ;  /* 0x0000000711177c20 */ /* 0x000fe20008410000 */
[----:B------:R-:W-:Y:S01]  /*0170*/  FMUL.FTZ R27, R19, UR7 ;  /* 0x00000007131b7c20 */ /* 0x000fe20008410000 */
[----:B------:R-:W-:Y:S01]  /*0180*/  FFMA.FTZ R17, R16, UR7, R25 ;  /* 0x0000000710117c23 */ /* 0x000fe20008010019 */
[----:B------:R-:W-:Y:S01]  /*0190*/  FFMA.FTZ R19, R18, UR7, R29 ;  /* 0x0000000712137c23 */ /* 0x000fe2000801001d */
[----:B------:R-:W-:Y:S01]  /*01a0*/  FFMA.FTZ R16, R16, UR6, -R23 ;  /* 0x0000000610107c23 */ /* 0x000fe20008010817 */
[----:B------:R-:W-:Y:S01]  /*01b0*/  FFMA.FTZ R18, R18, UR6, -R27 ;  /* 0x0000000612127c23 */ /* 0x000fe2000801081b */
[----:B----4-:R-:W-:Y:S01]  /*01c0*/  FMUL.FTZ R23, R13, UR6 ;  /* 0x000000060d177c20 */ /* 0x010fe20008410000 */
[----:B------:R-:W-:Y:S01]  /*01d0*/  FMUL.FTZ R27, R15, UR6 ;  /* 0x000000060f1b7c20 */ /* 0x000fe20008410000 */
[----:B0-----:R-:W-:Y:S01]  /*01e0*/  FMUL.FTZ R21, R13, UR7 ;  /* 0x000000070d157c20 */ /* 0x001fe20008410000 */
[----:B------:R-:W-:Y:S01]  /*01f0*/  FMUL.FTZ R25, R15, UR7 ;  /* 0x000000070f197c20 */ /* 0x000fe20008410000 */
[----:B------:R-:W-:Y:S01]  /*0200*/  FFMA.FTZ R13, R12, UR7, R23 ;  /* 0x000000070c0d7c23 */ /* 0x000fe20008010017 */
[----:B------:R-:W-:Y:S01]  /*0210*/  FFMA.FTZ R15, R14, UR7, R27 ;  /* 0x000000070e0f7c23 */ /* 0x000fe2000801001b */
[----:B------:R-:W-:Y:S01]  /*0220*/  FFMA.FTZ R12, R12, UR6, -R21 ;  /* 0x000000060c0c7c23 */ /* 0x000fe20008010815 */
[----:B------:R-:W-:Y:S01]  /*0230*/  FFMA.FTZ R14, R14, UR6, -R25 ;  /* 0x000000060e0e7c23 */ /* 0x000fe20008010819 */
[----:B-----5:R-:W-:Y:S01]  /*0240*/  FMUL.FTZ R23, R5, UR6 ;  /* 0x0000000605177c20 */ /* 0x020fe20008410000 */
[----:B------:R-:W-:Y:S01]  /*0250*/  FMUL.FTZ R27, R7, UR6 ;  /* 0x00000006071b7c20 */ /* 0x000fe20008410000 */
[----:B------:R-:W-:Y:S01]  /*0260*/  FMUL.FTZ R21, R5, UR7 ;  /* 0x0000000705157c20 */ /* 0x000fe20008410000 */
[----:B------:R-:W-:Y:S01]  /*0270*/  FMUL.FTZ R25, R7, UR7 ;  /* 0x0000000707197c20 */ /* 0x000fe20008410000 */
[----:B------:R-:W-:Y:S01]  /*0280*/  FFMA.FTZ R5, R4, UR7, R23 ;  /* 0x0000000704057c23 */ /* 0x000fe20008010017 */
[----:B------:R-:W-:Y:S01]  /*0290*/  FFMA.FTZ R7, R6, UR7, R27 ;  /* 0x0000000706077c23 */ /* 0x000fe2000801001b */
[----:B------:R-:W-:Y:S01]  /*02a0*/  FFMA.FTZ R4, R4, UR6, -R21 ;  /* 0x0000000604047c23 */ /* 0x000fe20008010815 */
[----:B------:R-:W-:Y:S01]  /*02b0*/  FFMA.FTZ R6, R6, UR6, -R25 ;  /* 0x0000000606067c23 */ /* 0x000fe20008010819 */
[----:B------:R-:W-:Y:S01]  /*02c0*/  FMUL.FTZ R27, R11, UR6 ;  /* 0x000000060b1b7c20 */ /* 0x000fe20008410000 */
[----:B------:R-:W-:Y:S01]  /*02d0*/  FMUL.FTZ R23, R9, UR6 ;  /* 0x0000000609177c20 */ /* 0x000fe20008410000 */
[----:B------:R-:W-:Y:S01]  /*02e0*/  FMUL.FTZ R25, R11, UR7 ;  /* 0x000000070b197c20 */ /* 0x000fe20008410000 */
[----:B------:R-:W-:Y:S01]  /*02f0*/  FMUL.FTZ R21, R9, UR7 ;  /* 0x0000000709157c20 */ /* 0x000fe20008410000 */
[----:B------:R-:W-:Y:S01]  /*0300*/  FFMA.FTZ R11, R10, UR7, R27 ;  /* 0x000000070a0b7c23 */ /* 0x000fe2000801001b */
[----:B------:R-:W-:Y:S01]  /*0310*/  FFMA.FTZ R9, R8, UR7, R23 ;  /* 0x0000000708097c23 */ /* 0x000fe20008010017 */
[----:B------:R-:W-:Y:S01]  /*0320*/  FFMA.FTZ R10, R10, UR6, -R25 ;  /* 0x000000060a0a7c23 */ /* 0x000fe20008010819 */
[----:B------:R-:W-:Y:S01]  /*0330*/  FFMA.FTZ R8, R8, UR6, -R21 ;  /* 0x0000000608087c23 */ /* 0x000fe20008010815 */
[----:B------:R-:W-:Y:S04]  /*0340*/  STG.E.128 desc[UR4][R2.64], R16 ;  /* 0x0000001002007986 */ /* 0x000fe8000c101d04 */
[----:B------:R-:W-:Y:S04]  /*0350*/  STG.E.128 desc[UR4][R2.64+0x800], R12 ;  /* 0x0008000c02007986 */ /* 0x000fe8000c101d04 */
[----:B------:R-:W-:Y:S04]  /*0360*/  STG.E.128 desc[UR4][R2.64+0x1000], R4 ;  /* 0x0010000402007986 */ /* 0x000fe8000c101d04 */
[----:B------:R-:W-:Y:S01]  /*0370*/  STG.E.128 desc[UR4][R2.64+0x1800], R8 ;  /* 0x0018000802007986 */ /* 0x000fe2000c101d04 */
[----:B------:R-:W-:Y:S05]  /*0380*/  EXIT ;  /* 0x000000000000794d */ /* 0x000fea0003800000 */
.L_x_17496:
[----:B------:R-:W0:Y:S01]  /*0390*/  S2R R3, SR_TID.X ;  /* 0x0000000000037919 */ /* 0x000e220000002100 */
[----:B------:R-:W-:Y:S02]  /*03a0*/  CS2R R6, SRZ ;  /* 0x0000000000067805 */ /* 0x000fe4000001ff00 */
[----:B0-----:R-:W-:Y:S02]  /*03b0*/  ISETP.GE.AND P1, PT, R3, R0, PT ;  /* 0x000000000300720c */ /* 0x001fe40003f26270 */
[----:B------:R-:W-:-:S11]  /*03c0*/  MOV R17, R3 ;  /* 0x0000000300117202 */ /* 0x000fd60000000f00 */
[----:B------:R-:W0:Y:S01]  /*03d0*/  @!P1 LDC.64 R8, c[0x0][0x230] ;  /* 0x00008c00ff089b82 */ /* 0x000e220000000a00 */
[----:B------:R-:W-:Y:S02]  /*03e0*/  @!P1 IADD3 R5, R2, R17, RZ ;  /* 0x0000001102059210 */ /* 0x000fe40007ffe0ff */
[----:B------:R-:W-:-:S04]  /*03f0*/  @!P1 IADD3 R17, R17, 0x80, RZ ;  /* 0x0000008011119810 */ /* 0x000fc80007ffe0ff */
[----:B------:R-:W-:-:S13]  /*0400*/  ISETP.GE.AND P0, PT, R17, R0, PT ;  /* 0x000000001100720c */ /* 0x000fda0003f06270 */
[----:B------:R-:W-:Y:S02]  /*0410*/  @!P0 IADD3 R11, R2, R17, RZ ;  /* 0x00000011020b8210 */ /* 0x000fe40007ffe0ff */
[----:B------:R-:W-:Y:S01]  /*0420*/  @!P0 IADD3 R17, R17, 0x80, RZ ;  /* 0x0000008011118810 */ /* 0x000fe20007ffe0ff */
[----:B0-----:R-:W-:Y:S02]  /*0430*/  @!P1 IMAD.WIDE.U32 R8, R5, 0x8, R8 ;  /* 0x0000000805089825 */ /* 0x001fe400078e0008 */
[----:B------:R-:W0:Y:S03]  /*0440*/  @!P0 LDC.64 R4, c[0x0][0x230] ;  /* 0x00008c00ff048b82 */ /* 0x000e260000000a00 */
[----:B------:R1:W2:Y:S01]  /*0450*/  @!P1 LDG.E.64 R6, desc[UR4][R8.64] ;  /* 0x0000000408069981 */ /* 0x0002a2000c1e1b00 */
[----:B------:R-:W-:-:S13]  /*0460*/  ISETP.GE.AND P2, PT, R17, R0, PT ;  /* 0x000000001100720c */ /* 0x000fda0003f46270 */
[----:B------:R-:W3:Y:S01]  /*0470*/  @!P2 LDC.64 R12, c[0x0][0x230] ;  /* 0x00008c00ff0cab82 */ /* 0x000ee20000000a00 */
[----:B------:R-:W-:Y:S02]  /*0480*/  @!P2 IADD3 R15, R2, R17, RZ ;  /* 0x00000011020fa210 */ /* 0x000fe40007ffe0ff */
[----:B------:R-:W-:Y:S01]  /*0490*/  @!P2 IADD3 R17, R17, 0x80, RZ ;  /* 0x000000801111a810 */ /* 0x000fe20007ffe0ff */
[----:B0-----:R-:W-:Y:S01]  /*04a0*/  @!P0 IMAD.WIDE.U32 R10, R11, 0x8, R4 ;  /* 0x000000080b0a8825 */ /* 0x001fe200078e0004 */
[----:B------:R-:W-:-:S06]  /*04b0*/  CS2R R4, SRZ ;  /* 0x0000000000047805 */ /* 0x000fcc000001ff00 */
[----:B------:R0:W4:Y:S01]  /*04c0*/  @!P0 LDG.E.64 R4, desc[UR4][R10.64] ;  /* 0x000000040a048981 */ /* 0x000122000c1e1b00 */
[----:B------:R-:W-:Y:S02]  /*04d0*/  ISETP.GE.AND P0, PT, R17, R0, PT ;  /* 0x000000001100720c */ /* 0x000fe40003f06270 */
[----:B------:R-:W-:Y:S01]  /*04e0*/  CS2R R22, SRZ ;  /* 0x0000000000167805 */ /* 0x000fe2000001ff00 */
[----:B---3--:R-:W-:-:S10]  /*04f0*/  @!P2 IMAD.WIDE.U32 R12, R15, 0x8, R12 ;  /* 0x000000080f0ca825 */ /* 0x008fd400078e000c */
[----:B-1----:R-:W1:Y:S01]  /*0500*/  @!P0 LDC.64 R8, c[0x0][0x230] ;  /* 0x00008c00ff088b82 */ /* 0x002e620000000a00 */
[----:B------:R-:W-:Y:S01]  /*0510*/  @!P0 IADD3 R19, R2, R17, RZ ;  /* 0x0000001102138210 */ /* 0x000fe20007ffe0ff */
[----:B------:R3:W5:Y:S01]  /*0520*/  @!P2 LDG.E.64 R22, desc[UR4][R12.64] ;  /* 0x000000040c16a981 */ /* 0x000762000c1e1b00 */
[----:B------:R-:W-:-:S04]  /*0530*/  @!P0 IADD3 R17, R17, 0x80, RZ ;  /* 0x0000008011118810 */ /* 0x000fc80007ffe0ff */
[----:B------:R-:W-:-:S13]  /*0540*/  ISETP.GE.AND P2, PT, R17, R0, PT ;  /* 0x000000001100720c */ /* 0x000fda0003f46270 */
[----:B------:R-:W3:Y:S01]  /*0550*/  @!P2 LDC.64 R14, c[0x0][0x230] ;  /* 0x00008c00ff0eab82 */ /* 0x000ee20000000a00 */
[----:B-1----:R-:W-:Y:S01]  /*0560*/  @!P0 IMAD.WIDE.U32 R18, R19, 0x8, R8 ;  /* 0x0000000813128825 */ /* 0x002fe200078e0008 */
[----:B------:R-:W-:Y:S02]  /*0570*/  CS2R R8, SRZ ;  /* 0x0000000000087805 */ /* 0x000fe4000001ff00 */
[----:B------:R-:W-:Y:S02]  /*0580*/  @!P2 IADD3 R21, R2, R17, RZ ;  /* 0x000000110215a210 */ /* 0x000fe40007ffe0ff */
[----:B------:R-:W-:Y:S02]  /*0590*/  @!P2 IADD3 R17, R17, 0x80, RZ ;  /* 0x000000801111a810 */ /* 0x000fe40007ffe0ff */
[----:B------:R1:W5:Y:S02]  /*05a0*/  @!P0 LDG.E.64 R8, desc[UR4][R18.64] ;  /* 0x0000000412088981 */ /* 0x000364000c1e1b00 */
[----:B------:R-:W-:-:S02]  /*05b0*/  ISETP.GE.AND P0, PT, R17, R0, PT ;  /* 0x000000001100720c */ /* 0x000fc40003f06270 */
[----:B0-----:R-:W-:-:S11]  /*05c0*/  CS2R R10, SRZ ;  /* 0x00000000000a7805 */ /* 0x001fd6000001ff00 */
[----:B---3--:R-:W1:Y:S01]  /*05d0*/  @!P0 LDC.64 R12, c[0x0][0x230] ;  /* 0x00008c00ff0c8b82 */ /* 0x008e620000000a00 */
[----:B------:R-:W-:Y:S01]  /*05e0*/  @!P2 IMAD.WIDE.U32 R20, R21, 0x8, R14 ;  /* 0x000000081514a825 */ /* 0x000fe200078e000e */
[----:B------:R-:W-:Y:S02]  /*05f0*/  @!P0 IADD3 R25, R2, R17, RZ ;  /* 0x0000001102198210 */ /* 0x000fe40007ffe0ff */
[----:B------:R-:W-:Y:S02]  /*0600*/  @!P0 IADD3 R17, R17, 0x80, RZ ;  /* 0x0000008011118810 */ /* 0x000fe40007ffe0ff */
[----:B------:R-:W3:Y:S02]  /*0610*/  @!P2 LDG.E.64 R10, desc[UR4][R20.64] ;  /* 0x00000004140aa981 */ /* 0x000ee4000c1e1b00 */
[----:B------:R-:W-:-:S13]  /*0620*/  ISETP.GE.AND P2, PT, R17, R0, PT ;  /* 0x000000001100720c */ /* 0x000fda0003f46270 */
[----:B------:R-:W0:Y:S01]  /*0630*/  @!P2 LDC.64 R14, c[0x0][0x230] ;  /* 0x00008c00ff0eab82 */ /* 0x000e220000000a00 */
[----:B-1----:R-:W-:Y:S01]  /*0640*/  @!P0 IMAD.WIDE.U32 R18, R25, 0x8, R12 ;  /* 0x0000000819128825 */ /* 0x002fe200078e000c */
[----:B------:R-:W-:Y:S02]  /*0650*/  CS2R R12, SRZ ;  /* 0x00000000000c7805 */ /* 0x000fe4000001ff00 */
[----:B------:R-:W-:Y:S02]  /*0660*/  @!P2 IADD3 R29, R2, R17, RZ ;  /* 0x00000011021da210 */ /* 0x000fe40007ffe0ff */
[----:B------:R-:W-:Y:S02]  /*0670*/  @!P2 IADD3 R17, R17, 0x80, RZ ;  /* 0x000000801111a810 */ /* 0x000fe40007ffe0ff */
[----:B------:R-:W2:Y:S01]  /*0680*/  @!P1 LDC.64 R24, c[0x0][0x220] ;  /* 0x00008800ff189b82 */ /* 0x000ea20000000a00 */
[----:B------:R1:W3:Y:S01]  /*0690*/  @!P0 LDG.E.64 R12, desc[UR4][R18.64] ;  /* 0x00000004120c8981 */ /* 0x0002e2000c1e1b00 */
[----:B------:R-:W-:-:S13]  /*06a0*/  ISETP.GE.AND P0, PT, R17, R0, PT ;  /* 0x000000001100720c */ /* 0x000fda0003f06270 */
[----:B------:R-:W1:Y:S01]  /*06b0*/  @!P0 LDC.64 R26, c[0x0][0x230] ;  /* 0x00008c00ff1a8b82 */ /* 0x000e620000000a00 */
[----:B0-----:R-:W-:Y:S01]  /*06c0*/  @!P2 IMAD.WIDE.U32 R28, R29, 0x8, R14 ;  /* 0x000000081d1ca825 */ /* 0x001fe200078e000e */
[----:B------:R-:W-:-:S06]  /*06d0*/  CS2R R14, SRZ ;  /* 0x00000000000e7805 */ /* 0x000fcc000001ff00 */
[----:B------:R-:W3:Y:S01]  /*06e0*/  @!P2 LDG.E.64 R14, desc[UR4][R28.64] ;  /* 0x000000041c0ea981 */ /* 0x000ee2000c1e1b00 */
[----:B------:R-:W-:-:S05]  /*06f0*/  @!P0 IADD3 R17, R2, R17, RZ ;  /* 0x0000001102118210 */ /* 0x000fca0007ffe0ff */
[----:B-1----:R-:W-:Y:S01]  /*0700*/  @!P0 IMAD.WIDE.U32 R26, R17, 0x8, R26 ;  /* 0x00000008111a8825 */ /* 0x002fe200078e001a */
[----:B------:R-:W-:-:S06]  /*0710*/  CS2R R16, SRZ ;  /* 0x0000000000107805 */ /* 0x000fcc000001ff00 */
[----:B------:R-:W3:Y:S01]  /*0720*/  @!P0 LDG.E.64 R16, desc[UR4][R26.64] ;  /* 0x000000041a108981 */ /* 0x000ee2000c1e1b00 */
[----:B------:R-:W-:-:S04]  /*0730*/  IADD3 R19, R3, 0x80, RZ ;  /* 0x0000008003137810 */ /* 0x000fc80007ffe0ff */
[----:B------:R-:W-:Y:S01]  /*0740*/  ISETP.GE.AND P2, PT, R19, R0, PT ;  /* 0x000000001300720c */ /* 0x000fe20003f46270 */
[----:B------:R-:W-:-:S12]  /*0750*/  HFMA2.MMA R18, -RZ, RZ, 0, 0 ;  /* 0x00000000ff127435 */ /* 0x000fd800000001ff */
[----:B------:R-:W4:Y:S01]  /*0760*/  @!P2 LDC.64 R20, c[0x0][0x220] ;  /* 0x00008800ff14ab82 */ /* 0x000f220000000a00 */
[----:B--2---:R-:W-:-:S04]  /*0770*/  @!P1 FMUL.FTZ R19, R7, R25 ;  /* 0x0000001907139220 */ /* 0x004fc80000410000 */
[----:B------:R-:W-:Y:S01]  /*0780*/  @!P1 FFMA.FTZ R18, R6, R24, -R19 ;  /* 0x0000001806129223 */ /* 0x000fe20000010813 */
[----:B------:R-:W-:-:S04]  /*0790*/  IADD3 R19, R3, 0x100, RZ ;  /* 0x0000010003137810 */ /* 0x000fc80007ffe0ff */
[----:B------:R-:W-:Y:S01]  /*07a0*/  ISETP.GE.AND P0, PT, R19, R0, PT ;  /* 0x000000001300720c */ /* 0x000fe20003f06270 */
[----:B------:R-:W-:Y:S01]  /*07b0*/  @!P1 FMUL.FTZ R7, R7, R24 ;  /* 0x0000001807079220 */ /* 0x000fe20000410000 */
[----:B------:R-:W-:-:S03]  /*07c0*/  MOV R19, RZ ;  /* 0x000000ff00137202 */ /* 0x000fc60000000f00 */
[----:B------:R-:W-:Y:S01]  /*07d0*/  @!P1 FFMA.FTZ R19, R6, R25, R7 ;  /* 0x0000001906139223 */ /* 0x000fe20000010007 */
[----:B------:R-:W-:-:S07]  /*07e0*/  HFMA2.MMA R6, -RZ, RZ, 0, 0 ;  /* 0x00000000ff067435 */ /* 0x000fce00000001ff */
[----:B------:R-:W5:Y:S01]  /*07f0*/  @!P0 LDC.64 R24, c[0x0][0x220] ;  /* 0x00008800ff188b82 */ /* 0x000f620000000a00 */
[----:B----4-:R-:W-:-:S04]  /*0800*/  @!P2 FMUL.FTZ R7, R5, R21 ;  /* 0x000000150507a220 */ /* 0x010fc80000410000 */
[----:B------:R-:W-:Y:S01]  /*0810*/  @!P2 FFMA.FTZ R6, R4, R20, -R7 ;  /* 0x000000140406a223 */ /* 0x000fe20000010807 */
[----:B------:R-:W-:-:S04]  /*0820*/  IADD3 R7, R3, 0x180, RZ ;  /* 0x0000018003077810 */ /* 0x000fc80007ffe0ff */
[----:B------:R-:W-:Y:S01]  /*0830*/  ISETP.GE.AND P3, PT, R7, R0, PT ;  /* 0x000000000700720c */ /* 0x000fe20003f66270 */
[----:B------:R-:W-:Y:S01]  /*0840*/  @!P2 FMUL.FTZ R5, R5, R20 ;  /* 0x000000140505a220 */ /* 0x000fe20000410000 */
[----:B------:R-:W-:-:S03]  /*0850*/  MOV R7, RZ ;  /* 0x000000ff00077202 */ /* 0x000fc60000000f00 */
[----:B------:R-:W-:Y:S01]  /*0860*/  @!P2 FFMA.FTZ R7, R4, R21, R5 ;  /* 0x000000150407a223 */ /* 0x000fe20000010005 */
[----:B------:R-:W-:Y:S01]  /*0870*/  HFMA2.MMA R4, -RZ, RZ, 0, 0 ;  /* 0x00000000ff047435 */ /* 0x000fe200000001ff */
[----:B-----5:R-:W-:-:S06]  /*0880*/  @!P0 FMUL.FTZ R5, R23, R25 ;  /* 0x0000001917058220 */ /* 0x020fcc0000410000 */
[----:B------:R-:W0:Y:S01]  /*0890*/  @!P3 LDC.64 R20, c[0x0][0x220] ;  /* 0x00008800ff14bb82 */ /* 0x000e220000000a00 */
[----:B------:R-:W-:Y:S01]  /*08a0*/  @!P0 FFMA.FTZ R4, R22, R24, -R5 ;  /* 0x0000001816048223 */ /* 0x000fe20000010805 */
[----:B------:R-:W-:-:S04]  /*08b0*/  IADD3 R5, R3, 0x200, RZ ;  /* 0x0000020003057810 */ /* 0x000fc80007ffe0ff */
[----:B------:R-:W-:Y:S01]  /*08c0*/  ISETP.GE.AND P2, PT, R5, R0, PT ;  /* 0x000000000500720c */ /* 0x000fe20003f46270 */
[----:B------:R-:W-:Y:S01]  /*08d0*/  @!P0 FMUL.FTZ R23, R23, R24 ;  /* 0x0000001817178220 */ /* 0x000fe20000410000 */
[----:B------:R-:W-:-:S03]  /*08e0*/  MOV R5, RZ ;  /* 0x000000ff00057202 */ /* 0x000fc60000000f00 */
[----:B------:R-:W-:Y:S01]  /*08f0*/  @!P0 FFMA.FTZ R5, R22, R25, R23 ;  /* 0x0000001916058223 */ /* 0x000fe20000010017 */
[----:B------:R-:W-:-:S07]  /*0900*/  HFMA2.MMA R22, -RZ, RZ, 0, 0 ;  /* 0x00000000ff167435 */ /* 0x000fce00000001ff */
[----:B------:R-:W3:Y:S01]  /*0910*/  @!P2 LDC.64 R24, c[0x0][0x220] ;  /* 0x00008800ff18ab82 */ /* 0x000ee20000000a00 */
[----:B0-----:R-:W-:-:S04]  /*0920*/  @!P3 FMUL.FTZ R23, R9, R21 ;  /* 0x000000150917b220 */ /* 0x001fc80000410000 */
[----:B------:R-:W-:Y:S01]  /*0930*/  @!P3 FFMA.FTZ R22, R8, R20, -R23 ;  /* 0x000000140816b223 */ /* 0x000fe20000010817 */
[----:B------:R-:W-:-:S04]  /*0940*/  IADD3 R23, R3, 0x280, RZ ;  /* 0x0000028003177810 */ /* 0x000fc80007ffe0ff */
[----:B------:R-:W-:Y:S01]  /*0950*/  ISETP.GE.AND P0, PT, R23, R0, PT ;  /* 0x000000001700720c */ /* 0x000fe20003f06270 */
[----:B------:R-:W-:Y:S01]  /*0960*/  @!P3 FMUL.FTZ R9, R9, R20 ;  /* 0x000000140909b220 */ /* 0x000fe20000410000 */
[----:B------:R-:W-:-:S03]  /*0970*/  MOV R23, RZ ;  /* 0x000000ff00177202 */ /* 0x000fc60000000f00 */
[----:B------:R-:W-:Y:S01]  /*0980*/  @!P3 FFMA.FTZ R23, R8, R21, R9 ;  /* 0x000000150817b223 */ /* 0x000fe20000010009 */
[----:B------:R-:W-:Y:S01]  /*0990*/  HFMA2.MMA R8, -RZ, RZ, 0, 0 ;  /* 0x00000000ff087435 */ /* 0x000fe200000001ff */
[----:B---3--:R-:W-:-:S06]  /*09a0*/  @!P2 FMUL.FTZ R9, R11, R25 ;  /* 0x000000190b09a220 */ /* 0x008fcc0000410000 */
        /* <DEDUP_REMOVED lines=8> */
[----:B------:R-:W1:Y:S01]  /*0a30*/  @!P3 LDC.64 R24, c[0x0][0x220] ;  /* 0x00008800ff18bb82 */ /* 0x000e620000000a00 */
[----:B0-----:R-:W-:-:S04]  /*0a40*/  @!P0 FMUL.FTZ R11, R13, R21 ;  /* 0x000000150d0b8220 */ /* 0x001fc80000410000 */
[----:B------:R-:W-:Y:S01]  /*0a50*/  @!P0 FFMA.FTZ R10, R12, R20, -R11 ;  /* 0x000000140c0a8223 */ /* 0x000fe2000001080b */
[----:B------:R-:W-:-:S04]  /*0a60*/  IADD3 R11, R3, 0x380, RZ ;  /* 0x00000380030b7810 */ /* 0x000fc80007ffe0ff */
[----:B------:R-:W-:Y:S01]  /*0a70*/  ISETP.GE.AND P2, PT, R11, R0, PT ;  /* 0x000000000b00720c */ /* 0x000fe20003f46270 */
[----:B------:R-:W-:Y:S01]  /*0a80*/  @!P0 FMUL.FTZ R13, R13, R20 ;  /* 0x000000140d0d8220 */ /* 0x000fe20000410000 */
[----:B------:R-:W-:-:S03]  /*0a90*/  MOV R11, RZ ;  /* 0x000000ff000b7202 */ /* 0x000fc60000000f00 */
[----:B------:R-:W-:Y:S01]  /*0aa0*/  @!P0 FFMA.FTZ R11, R12, R21, R13 ;  /* 0x000000150c0b8223 */ /* 0x000fe2000001000d */
[----:B------:R-:W-:-:S07]  /*0ab0*/  HFMA2.MMA R12, -RZ, RZ, 0, 0 ;  /* 0x00000000ff0c7435 */ /* 0x000fce00000001ff */
[----:B------:R-:W0:Y:S01]  /*0ac0*/  @!P2 LDC.64 R20, c[0x0][0x220] ;  /* 0x00008800ff14ab82 */ /* 0x000e220000000a00 */
[C---:B-1----:R-:W-:Y:S01]  /*0ad0*/  @!P3 FMUL.FTZ R13, R15.reuse, R25 ;  /* 0x000000190f0db220 */ /* 0x042fe20000410000 */
[----:B------:R-:W-:-:S03]  /*0ae0*/  @!P3 FMUL.FTZ R15, R15, R24 ;  /* 0x000000180f0fb220 */ /* 0x000fc60000410000 */
[C---:B------:R-:W-:Y:S01]  /*0af0*/  @!P3 FFMA.FTZ R12, R14.reuse, R24, -R13 ;  /* 0x000000180e0cb223 */ /* 0x040fe2000001080d */
[----:B------:R-:W-:Y:S01]  /*0b00*/  MOV R13, RZ ;  /* 0x000000ff000d7202 */ /* 0x000fe20000000f00 */
[----:B------:R-:W-:Y:S02]  /*0b10*/  @!P3 FFMA.FTZ R13, R14, R25, R15 ;  /* 0x000000190e0db223 */ /* 0x000fe4000001000f */
[----:B------:R-:W1:Y:S01]  /*0b20*/  @!P1 LDC.64 R24, c[0x0][0x228] ;  /* 0x00008a00ff189b82 */ /* 0x000e620000000a00 */
[----:B------:R-:W-:Y:S01]  /*0b30*/  HFMA2.MMA R14, -RZ, RZ, 0, 0 ;  /* 0x00000000ff0e7435 */ /* 0x000fe200000001ff */
[----:B0-----:R-:W-:-:S05]  /*0b40*/  @!P2 FMUL.FTZ R15, R17, R21 ;  /* 0x00000015110fa220 */ /* 0x001fca0000410000 */
[----:B------:R-:W-:Y:S01]  /*0b50*/  @!P2 FFMA.FTZ R14, R16, R20, -R15 ;  /* 0x00000014100ea223 */ /* 0x000fe2000001080f */
[----:B------:R-:W-:-:S05]  /*0b60*/  @!P1 IADD3 R15, R2, R3, RZ ;  /* 0x00000003020f9210 */ /* 0x000fca0007ffe0ff */
[----:B-1----:R-:W-:Y:S01]  /*0b70*/  @!P1 IMAD.WIDE.U32 R24, R15, 0x8, R24 ;  /* 0x000000080f189825 */ /* 0x002fe200078e0018 */
[----:B------:R-:W-:-:S04]  /*0b80*/  @!P1 IADD3 R3, R3, 0x80, RZ ;  /* 0x0000008003039810 */ /* 0x000fc80007ffe0ff */
[----:B------:R0:W-:Y:S01]  /*0b90*/  @!P1 STG.E.64 desc[UR4][R24.64], R18 ;  /* 0x0000001218009986 */ /* 0x0001e2000c101b04 */
[----:B------:R-:W-:Y:S01]  /*0ba0*/  ISETP.GE.AND P0, PT, R3, R0, PT ;  /* 0x000000000300720c */ /* 0x000fe20003f06270 */
[----:B------:R-:W-:Y:S01]  /*0bb0*/  @!P2 FMUL.FTZ R17, R17, R20 ;  /* 0x000000141111a220 */ /* 0x000fe20000410000 */
[----:B------:R-:W-:Y:S04]  /*0bc0*/  BSSY B0, `(.L_x_17497) ;  /* 0x000002e000007945 */ /* 0x000fe80003800000 */
[----:B------:R-:W-:Y:S01]  /*0bd0*/  BSSY B1, `(.L_x_17498) ;  /* 0x0000026000017945 */ /* 0x000fe20003800000 */
[----:B------:R-:W-:Y:S01]  /*0be0*/  MOV R15, RZ ;  /* 0x000000ff000f7202 */ /* 0x000fe20000000f00 */
[----:B------:R-:W-:-:S05]  /*0bf0*/  @!P2 FFMA.FTZ R15, R16, R21, R17 ;  /* 0x00000015100fa223 */ /* 0x000fca0000010011 */
[----:B0-----:R-:W-:Y:S05]  /*0c00*/  @P0 BRA `(.L_x_17499) ;  /* 0x0000000000300947 */ /* 0x001fea0003800000 */
[----:B------:R-:W0:Y:S01]  /*0c10*/  LDC.64 R16, c[0x0][0x228] ;  /* 0x00008a00ff107b82 */ /* 0x000e220000000a00 */
[----:B------:R-:W-:Y:S02]  /*0c20*/  IADD3 R19, R2, R3, RZ ;  /* 0x0000000302137210 */ /* 0x000fe40007ffe0ff */
[----:B------:R-:W-:-:S04]  /*0c30*/  IADD3 R3, R3, 0x80, RZ ;  /* 0x0000008003037810 */ /* 0x000fc80007ffe0ff */
        /* <DEDUP_REMOVED lines=9> */
.L_x_17499:
[----:B------:R-:W-:-:S13]  /*0cd0*/  ISETP.GE.AND P0, PT, R3, R0, PT ;  /* 0x000000000300720c */ /* 0x000fda0003f06270 */
[----:B------:R-:W-:Y:S05]  /*0ce0*/  @P0 BRA `(.L_x_17501) ;  /* 0x0000000000300947 */ /* 0x000fea0003800000 */
[----:B0-----:R-:W0:Y:S01]  /*0cf0*/  LDC.64 R4, c[0x0][0x228] ;  /* 0x00008a00ff047b82 */ /* 0x001e220000000a00 */
[----:B------:R-:W-:Y:S02]  /*0d00*/  IADD3 R7, R2, R3, RZ ;  /* 0x0000000302077210 */ /* 0x000fe40007ffe0ff */
[----:B------:R-:W-:-:S03]  /*0d10*/  IADD3 R3, R3, 0x80, RZ ;  /* 0x0000008003037810 */ /* 0x000fc60007ffe0ff */
[----:B0-----:R-:W-:-:S05]  /*0d20*/  IMAD.WIDE.U32 R4, R7, 0x8, R4 ;  /* 0x0000000807047825 */ /* 0x001fca00078e0004 */
[----:B------:R1:W-:Y:S02]  /*0d30*/  STG.E.64 desc[UR4][R4.64], R22 ;  /* 0x0000001604007986 */ /* 0x0003e4000c101b04 */
.L_x_17500:
[----:B------:R-:W-:-:S13]  /*0d40*/  ISETP.GE.AND P0, PT, R3, R0, PT ;  /* 0x000000000300720c */ /* 0x000fda0003f06270 */
[----:B------:R-:W-:Y:S05]  /*0d50*/  @P0 BRA `(.L_x_17502) ;  /* 0x0000000000340947 */ /* 0x000fea0003800000 */
[----:B-1----:R-:W1:Y:S01]  /*0d60*/  LDC.64 R4, c[0x0][0x228] ;  /* 0x00008a00ff047b82 */ /* 0x002e620000000a00 */
[----:B0-----:R-:W-:Y:S02]  /*0d70*/  IADD3 R7, R2, R3, RZ ;  /* 0x0000000302077210 */ /* 0x001fe40007ffe0ff */
[----:B------:R-:W-:-:S03]  /*0d80*/  IADD3 R3, R3, 0x80, RZ ;  /* 0x0000008003037810 */ /* 0x000fc60007ffe0ff */
[----:B-1----:R-:W-:-:S05]  /*0d90*/  IMAD.WIDE.U32 R4, R7, 0x8, R4 ;  /* 0x0000000807047825 */ /* 0x002fca00078e0004 */
[----:B------:R1:W-:Y:S02]  /*0da0*/  STG.E.64 desc[UR4][R4.64], R8 ;  /* 0x0000000804007986 */ /* 0x0003e4000c101b04 */
.L_x_17501:
[----:B------:R-:W-:-:S13]  /*0db0*/  ISETP.GE.AND P0, PT, R3, R0, PT ;  /* 0x000000000300720c */ /* 0x000fda0003f06270 */
[----:B------:R-:W-:Y:S05]  /*0dc0*/  @P0 BREAK B1 ;  /* 0x0000000000010942 */ /* 0x000fea0003800000 */
[----:B------:R-:W-:Y:S05]  /*0dd0*/  @P0 BRA `(.L_x_17503) ;  /* 0x0000000000300947 */ /* 0x000fea0003800000 */
[----:B01----:R-:W0:Y:S01]  /*0de0*/  LDC.64 R4, c[0x0][0x228] ;  /* 0x00008a00ff047b82 */ /* 0x003e220000000a00 */
[----:B------:R-:W-:Y:S02]  /*0df0*/  IADD3 R7, R2, R3, RZ ;  /* 0x0000000302077210 */ /* 0x000fe40007ffe0ff */
[----:B------:R-:W-:-:S03]  /*0e00*/  IADD3 R3, R3, 0x80, RZ ;  /* 0x0000008003037810 */ /* 0x000fc60007ffe0ff */
[----:B0-----:R-:W-:-:S05]  /*0e10*/  IMAD.WIDE.U32 R4, R7, 0x8, R4 ;  /* 0x0000000807047825 */ /* 0x001fca00078e0004 */
[----:B------:R2:W-:Y:S02]  /*0e20*/  STG.E.64 desc[UR4][R4.64], R10 ;  /* 0x0000000a04007986 */ /* 0x0005e4000c101b04 */
.L_x_17502:
[----:B------:R-:W-:Y:S05]  /*0e30*/  BSYNC B1 ;  /* 0x0000000000017941 */ /* 0x000fea0003800000 */
.L_x_17498:
[----:B------:R-:W-:-:S13]  /*0e40*/  ISETP.GE.AND P0, PT, R3, R0, PT ;  /* 0x000000000300720c */ /* 0x000fda0003f06270 */
[----:B-12---:R-:W1:Y:S01]  /*0e50*/  @!P0 LDC.64 R4, c[0x0][0x228] ;  /* 0x00008a00ff048b82 */ /* 0x006e620000000a00 */
[----:B0-----:R-:W-:Y:S02]  /*0e60*/  @!P0 IADD3 R7, R2, R3, RZ ;  /* 0x0000000302078210 */ /* 0x001fe40007ffe0ff */
[----:B------:R-:W-:-:S03]  /*0e70*/  @!P0 IADD3 R3, R3, 0x80, RZ ;  /* 0x0000008003038810 */ /* 0x000fc60007ffe0ff */
[----:B-1----:R-:W-:-:S05]  /*0e80*/  @!P0 IMAD.WIDE.U32 R4, R7, 0x8, R4 ;  /* 0x0000000807048825 */ /* 0x002fca00078e0004 */
[----:B------:R2:W-:Y:S02]  /*0e90*/  @!P0 STG.E.64 desc[UR4][R4.64], R12 ;  /* 0x0000000c04008986 */ /* 0x0005e4000c101b04 */
.L_x_17503:
[----:B------:R-:W-:Y:S05]  /*0ea0*/  BSYNC B0 ;  /* 0x0000000000007941 */ /* 0x000fea0003800000 */
.L_x_17497:
[----:B------:R-:W-:Y:S05]  /*0eb0*/  WARPSYNC.ALL ;  /* 0x0000000000007948 */ /* 0x000fea0003800000 */
[----:B------:R-:W-:-:S13]  /*0ec0*/  ISETP.GE.AND P0, PT, R3, R0, PT ;  /* 0x000000000300720c */ /* 0x000fda0003f06270 */
[----:B------:R-:W-:Y:S05]  /*0ed0*/  @P0 EXIT ;  /* 0x000000000000094d */ /* 0x000fea0003800000 */
[----:B012---:R-:W0:Y:S01]  /*0ee0*/  LDC.64 R4, c[0x0][0x228] ;  /* 0x00008a00ff047b82 */ /* 0x007e220000000a00 */
[----:B------:R-:W-:-:S05]  /*0ef0*/  IADD3 R3, R2, R3, RZ ;  /* 0x0000000302037210 */ /* 0x000fca0007ffe0ff */
[----:B0-----:R-:W-:-:S05]  /*0f00*/  IMAD.WIDE.U32 R2, R3, 0x8, R4 ;  /* 0x0000000803027825 */ /* 0x001fca00078e0004 */
[----:B------:R-:W-:Y:S01]  /*0f10*/  STG.E.64 desc[UR4][R2.64], R14 ;  /* 0x0000000e02007986 */ /* 0x000fe2000c101b04 */
[----:B------:R-:W-:Y:S05]  /*0f20*/  EXIT ;  /* 0x000000000000794d */ /* 0x000fea0003800000 */
.L_x_17504:
        /* <DEDUP_REMOVED lines=13> */
.L_x_19462:


//--------------------- .text._ZN2at6native29vectorized_elementwise_kernelILi4ENS0_13BUnaryFunctorIN3c107complexIfEES5_S5_NS0_15binary_internal10MulFunctorIS5_EEEESt5arrayIPcLm2EEEEviT0_T1_ --------------------------
	.section	.text._ZN2at6native29vectorized_elementwise_kernelILi4ENS0_13BUnaryFunctorIN3c107complexIfEES5_S5_NS0_15binary_internal10MulFunctorIS5_EEEESt5arrayIPcLm2EEEEviT0_T1_,"ax",@progbits
	.align	128
        .global         _ZN2at6native29vectorized_elementwise_kernelILi4ENS0_13BUnaryFunctorIN3c107complexIfEES5_S5_NS0_15binary_internal10MulFunctorIS5_EEEESt5arrayIPcLm2EEEEviT0_T1_
        .type           _ZN2at6native29vectorized_elementwise_kernelILi4ENS0_13BUnaryFunctorIN3c107complexIfEES5_S5_NS0_15binary_internal10MulFunctorIS5_EEEESt5arrayIPcLm2EEEEviT0_T1_,@function
        .size           _ZN2at6native29vectorized_elementwise_kernelILi4ENS0_13BUnaryFunctorIN3c107complexIfEES5_S5_NS0_15binary_internal10MulFunctorIS5_EEEESt5arrayIPcLm2EEEEviT0_T1_,(.L_x_19463 - _ZN2at6native29vectorized_elementwise_kernelILi4ENS0_13BUnaryFunctorIN3c107complexIfEES5_S5_NS0_15binary_internal10MulFunctorIS5_EEEESt5arrayIPcLm2EEEEviT0_T1_)
        .other          _ZN2at6native29vectorized_elementwise_kernelILi4ENS0_13BUnaryFunctorIN3c107complexIfEES5_S5_NS0_15binary_internal10MulFunctorIS5_EEEESt5arrayIPcLm2EEEEviT0_T1_,@"STO_CUDA_ENTRY STV_DEFAULT"
_ZN2at6native29vectorized_elementwise_kernelILi4ENS0_13BUnaryFunctorIN3c107complexIfEES5_S5_NS0_15binary_internal10MulFunctorIS5_EEEESt5arrayIPcLm2EEEEviT0_T1_:
.text._ZN2at6native29vectorized_elementwise_kernelILi4ENS0_13BUnaryFunctorIN3c107complexIfEES5_S5_NS0_15binary_internal10MulFunctorIS5_EEEESt5arrayIPcLm2EEEEviT0_T1_:
        /* <DEDUP_REMOVED lines=57> */
.L_x_17505:
        /* <DEDUP_REMOVED lines=148> */
.L_x_17508:
[----:B------:R-:W-:-:S13]  /*0cd0*/  ISETP.GE.AND P0, PT, R3, R0, PT ;  /* 0x000000000300720c */ /* 0x000fda0003f06270 */
[----:B------:R-:W-:Y:S05]  /*0ce0*/  @P0 BRA `(.L_x_17510) ;  /* 0x0000000000300947 */ /* 0x000fea0003800000 */
[----:B0-----:R-:W0:Y:S01]  /*0cf0*/  LDC.64 R4, c[0x0][0x228] ;  /* 0x00008a00ff047b82 */ /* 0x001e220000000a00 */
[----:B------:R-:W-:Y:S02]  /*0d00*/  IADD3 R7, R2, R3, RZ ;  /* 0x0000000302077210 */ /* 0x000fe40007ffe0ff */
[----:B------:R-:W-:-:S03]  /*0d10*/  IADD3 R3, R3, 0x80, RZ ;  /* 0x0000008003037810 */ /* 0x000fc60007ffe0ff */
[----:B0-----:R-:W-:-:S05]  /*0d20*/  IMAD.WIDE.U32 R4, R7, 0x8, R4 ;  /* 0x0000000807047825 */ /* 0x001fca00078e0004 */
[----:B------:R1:W-:Y:S02]  /*0d30*/  STG.E.64 desc[UR4][R4.64], R22 ;  /* 0x0000001604007986 */ /* 0x0003e4000c101b04 */
.L_x_17509:
[----:B------:R-:W-:-:S13]  /*0d40*/  ISETP.GE.AND P0, PT, R3, R0, PT ;  /* 0x000000000300720c */ /* 0x000fda0003f06270 */
[----:B------:R-:W-:Y:S05]  /*0d50*/  @P0 BRA `(.L_x_17511) ;  /* 0x0000000000340947 */ /* 0x000fea0003800000 */
[----:B-1----:R-:W1:Y:S01]  /*0d60*/  LDC.64 R4, c[0x0][0x228] ;  /* 0x00008a00ff047b82 */ /* 0x002e620000000a00 */
[----:B0-----:R-:W-:Y:S02]  /*0d70*/  IADD3 R7, R2, R3, RZ ;  /* 0x0000000302077210 */ /* 0x001fe40007ffe0ff */
[----:B------:R-:W-:-:S03]  /*0d80*/  IADD3 R3, R3, 0x80, RZ ;  /* 0x0000008003037810 */ /* 0x000fc60007ffe0ff */
[----:B-1----:R-:W-:-:S05]  /*0d90*/  IMAD.WIDE.U32 R4, R7, 0x8, R4 ;  /* 0x0000000807047825 */ /* 0x002fca00078e0004 */
[----:B------:R1:W-:Y:S02]  /*0da0*/  STG.E.64 desc[UR4][R4.64], R8 ;  /* 0x0000000804007986 */ /* 0x0003e4000c101b04 */
.L_x_17510:
        /* <DEDUP_REMOVED lines=8> */
.L_x_17511:
[----:B------:R-:W-:Y:S05]  /*0e30*/  BSYNC B1 ;  /* 0x0000000000017941 */ /* 0x000fea0003800000 */
.L_x_17507:
[----:B------:R-:W-:-:S13]  /*0e40*/  ISETP.GE.AND P0, PT, R3, R0, PT ;  /* 0x000000000300720c */ /* 0x000fda0003f06270 */
[----:B-12---:R-:W1:Y:S01]  /*0e50*/  @!P0 LDC.64 R4, c[0x0][0x228] ;  /* 0x00008a00ff048b82 */ /* 0x006e620000000a00 */
[----:B0-----:R-:W-:Y:S02]  /*0e60*/  @!P0 IADD3 R7, R2, R3, RZ ;  /* 0x0000000302078210 */ /* 0x001fe40007ffe0ff */
[----:B------:R-:W-:-:S03]  /*0e70*/  @!P0 IADD3 R3, R3, 0x80, RZ ;  /* 0x0000008003038810 */ /* 0x000fc60007ffe0ff */
[----:B-1----:R-:W-:-:S05]  /*0e80*/  @!P0 IMAD.WIDE.U32 R4, R7, 0x8, R4 ;  /* 0x0000000807048825 */ /* 0x002fca00078e0004 */
[----:B------:R2:W-:Y:S02]  /*0e90*/  @!P0 STG.E.64 desc[UR4][R4.64], R12 ;  /* 0x0000000c04008986 */ /* 0x0005e4000c101b04 */
.L_x_17512:
[----:B------:R-:W-:Y:S05]  /*0ea0*/  BSYNC B0 ;  /* 0x0000000000007941 */ /* 0x000fea0003800000 */
.L_x_17506:
        /* <DEDUP_REMOVED lines=8> */
.L_x_17513:
        /* <DEDUP_REMOVED lines=13> */
.L_x_19463:


//--------------------- .text._ZN2at6native29vectorized_elementwise_kernelILi8ENS0_13BUnaryFunctorIN3c107complexIfEES5_S5_NS0_15binary_internal10MulFunctorIS5_EEEESt5arrayIPcLm2EEEEviT0_T1_ --------------------------
	.section	.text._ZN2at6native29vectorized_elementwise_kernelILi8ENS0_13BUnaryFunctorIN3c107complexIfEES5_S5_NS0_15binary_internal10MulFunctorIS5_EEEESt5arrayIPcLm2EEEEviT0_T1_,"ax",@progbits
	.align	128
        .global         _ZN2at6native29vectorized_elementwise_kernelILi8ENS0_13BUnaryFunctorIN3c107complexIfEES5_S5_NS0_15binary_internal10MulFunctorIS5_EEEESt5arrayIPcLm2EEEEviT0_T1_
        .type           _ZN2at6native29vectorized_elementwise_kernelILi8ENS0_13BUnaryFunctorIN3c107complexIfEES5_S5_NS0_15binary_internal10MulFunctorIS5_EEEESt5arrayIPcLm2EEEEviT0_T1_,@function
        .size           _ZN2at6native29vectorized_elementwise_kernelILi8ENS0_13BUnaryFunctorIN3c107complexIfEES5_S5_NS0_15binary_internal10MulFunctorIS5_EEEESt5arrayIPcLm2EEEEviT0_T1_,(.L_x_19464 - _ZN2at6native29vectorized_elementwise_kernelILi8ENS0_13BUnaryFunctorIN3c107complexIfEES5_S5_NS0_15binary_internal10MulFunctorIS5_EEEESt5arrayIPcLm2EEEEviT0_T1_)
        .other          _ZN2at6native29vectorized_elementwise_kernelILi8ENS0_13BUnaryFunctorIN3c107complexIfEES5_S5_NS0_15binary_internal10MulFunctorIS5_EEEESt5arrayIPcLm2EEEEviT0_T1_,@"STO_CUDA_ENTRY STV_DEFAULT"
_ZN2at6native29vectorized_elementwise_kernelILi8ENS0_13BUnaryFunctorIN3c107complexIfEES5_S5_NS0_15binary_internal10MulFunctorIS5_EEEESt5arrayIPcLm2EEEEviT0_T1_:
.text._ZN2at6native29vectorized_elementwise_kernelILi8ENS0_13BUnaryFunctorIN3c107complexIfEES5_S5_NS0_15binary_internal10MulFunctorIS5_EEEESt5arrayIPcLm2EEEEviT0_T1_:
        /* <DEDUP_REMOVED lines=57> */
.L_x_17514:
        /* <DEDUP_REMOVED lines=148> */
.L_x_17517:
[----:B------:R-:W-:-:S13]  /*0cd0*/  ISETP.GE.AND P0, PT, R3, R0, PT ;  /* 0x000000000300720c */ /* 0x000fda0003f06270 */
[----:B------:R-:W-:Y:S05]  /*0ce0*/  @P0 BRA `(.L_x_17519) ;  /* 0x0000000000300947 */ /* 0x000fea0003800000 */
[----:B0-----:R-:W0:Y:S01]  /*0cf0*/  LDC.64 R4, c[0x0][0x228] ;  /* 0x00008a00ff047b82 */ /* 0x001e220000000a00 */
[----:B------:R-:W-:Y:S02]  /*0d00*/  IADD3 R7, R2, R3, RZ ;  /* 0x0000000302077210 */ /* 0x000fe40007ffe0ff */
[----:B------:R-:W-:-:S03]  /*0d10*/  IADD3 R3, R3, 0x80, RZ ;  /* 0x0000008003037810 */ /* 0x000fc60007ffe0ff */
[----:B0-----:R-:W-:-:S05]  /*0d20*/  IMAD.WIDE.U32 R4, R7, 0x8, R4 ;  /* 0x0000000807047825 */ /* 0x001fca00078e0004 */
[----:B------:R1:W-:Y:S02]  /*0d30*/  STG.E.64 desc[UR4][R4.64], R22 ;  /* 0x0000001604007986 */ /* 0x0003e4000c101b04 */
.L_x_17518:
[----:B------:R-:W-:-:S13]  /*0d40*/  ISETP.GE.AND P0, PT, R3, R0, PT ;  /* 0x000000000300720c */ /* 0x000fda0003f06270 */
[----:B------:R-:W-:Y:S05]  /*0d50*/  @P0 BRA `(.L_x_17520) ;  /* 0x0000000000340947 */ /* 0x000fea0003800000 */
[----:B-1----:R-:W1:Y:S01]  /*0d60*/  LDC.64 R4, c[0x0][0x228] ;  /* 0x00008a00ff047b82 */ /* 0x002e620000000a00 */
[----:B0-----:R-:W-:Y:S02]  /*0d70*/  IADD3 R7, R2, R3, RZ ;  /* 0x0000000302077210 */ /* 0x001fe40007ffe0ff */
[----:B------:R-:W-:-:S03]  /*0d80*/  IADD3 R3, R3, 0x80, RZ ;  /* 0x0000008003037810 */ /* 0x000fc60007ffe0ff */
[----:B-1----:R-:W-:-:S05]  /*0d90*/  IMAD.WIDE.U32 R4, R7, 0x8, R4 ;  /* 0x0000000807047825 */ /* 0x002fca00078e0004 */
[----:B------:R1:W-:Y:S02]  /*0da0*/  STG.E.64 desc[UR4][R4.64], R8 ;  /* 0x0000000804007986 */ /* 0x0003e4000c101b04 */
.L_x_17519:
        /* <DEDUP_REMOVED lines=8> */
.L_x_17520:
[----:B------:R-:W-:Y:S05]  /*0e30*/  BSYNC B1 ;  /* 0x0000000000017941 */ /* 0x000fea0003800000 */
.L_x_17516:
[----:B------:R-:W-:-:S13]  /*0e40*/  ISETP.GE.AND P0, PT, R3, R0, PT ;  /* 0x000000000300720c */ /* 0x000fda0003f06270 */
[----:B-12---:R-:W1:Y:S01]  /*0e50*/  @!P0 LDC.64 R4, c[0x0][0x228] ;  /* 0x00008a00ff048b82 */ /* 0x006e620000000a00 */
[----:B0-----:R-:W-:Y:S02]  /*0e60*/  @!P0 IADD3 R7, R2, R3, RZ ;  /* 0x0000000302078210 */ /* 0x001fe40007ffe0ff */
[----:B------:R-:W-:-:S03]  /*0e70*/  @!P0 IADD3 R3, R3, 0x80, RZ ;  /* 0x0000008003038810 */ /* 0x000fc60007ffe0ff */
[----:B-1----:R-:W-:-:S05]  /*0e80*/  @!P0 IMAD.WIDE.U32 R4, R7, 0x8, R4 ;  /* 0x0000000807048825 */ /* 0x002fca00078e0004 */
[----:B------:R2:W-:Y:S02]  /*0e90*/  @!P0 STG.E.64 desc[UR4][R4.64], R12 ;  /* 0x0000000c04008986 */ /* 0x0005e4000c101b04 */
.L_x_17521:
[----:B------:R-:W-:Y:S05]  /*0ea0*/  BSYNC B0 ;  /* 0x0000000000007941 */ /* 0x000fea0003800000 */
.L_x_17515:
        /* <DEDUP_REMOVED lines=8> */
.L_x_17522:
        /* <DEDUP_REMOVED lines=13> */
.L_x_19464:


//--------------------- .text._ZN2at6native18elementwise_kernelILi128ELi4EZNS0_15gpu_kernel_implINS0_13BUnaryFunctorIN3c107complexIdEES6_S6_NS0_15binary_internal10MulFunctorIS6_EEEEEEvRNS_18TensorIteratorBaseERKT_EUliE_EEviT1_ --------------------------
	.section	.text._ZN2at6native18elementwise_kernelILi128ELi4EZNS0_15gpu_kernel_implINS0_13BUnaryFunctorIN3c107complexIdEES6_S6_NS0_15binary_internal10MulFunctorIS6_EEEEEEvRNS_18TensorIteratorBaseERKT_EUliE_EEviT1_,"ax",@progbits
	.align	128
        .global         _ZN2at6native18elementwise_kernelILi128ELi4EZNS0_15gpu_kernel_implINS0_13BUnaryFunctorIN3c107complexIdEES6_S6_NS0_15binary_internal10MulFunctorIS6_EEEEEEvRNS_18TensorIteratorBaseERKT_EUliE_EEviT1_
        .type           _ZN2at6native18elementwise_kernelILi128ELi4EZNS0_15gpu_kernel_implINS0_13BUnaryFunctorIN3c107complexIdEES6_S6_NS0_15binary_internal10MulFunctorIS6_EEEEEEvRNS_18TensorIteratorBaseERKT_EUliE_EEviT1_,@function
        .size           _ZN2at6native18elementwise_kernelILi128ELi4EZNS0_15gpu_kernel_implINS0_13BUnaryFunctorIN3c107complexIdEES6_S6_NS0_15binary_internal10MulFunctorIS6_EEEEEEvRNS_18TensorIteratorBaseERKT_EUliE_EEviT1_,(.L_x_19465 - _ZN2at6native18elementwise_kernelILi128ELi4EZNS0_15gpu_kernel_implINS0_13BUnaryFunctorIN3c107complexIdEES6_S6_NS0_15binary_internal10MulFunctorIS6_EEEEEEvRNS_18TensorIteratorBaseERKT_EUliE_EEviT1_)
        .other          _ZN2at6native18elementwise_kernelILi128ELi4EZNS0_15gpu_kernel_implINS0_13BUnaryFunctorIN3c107complexIdEES6_S6_NS0_15binary_internal10MulFunctorIS6_EEEEEEvRNS_18TensorIteratorBaseERKT_EUliE_EEviT1_,@"STO_CUDA_ENTRY STV_DEFAULT"
_ZN2at6native18elementwise_kernelILi128ELi4EZNS0_15gpu_kernel_implINS0_13BUnaryFunctorIN3c107complexIdEES6_S6_NS0_15binary_internal10MulFunctorIS6_EEEEEEvRNS_18TensorIteratorBaseERKT_EUliE_EEviT1_:
.text._ZN2at6native18elementwise_kernelILi128ELi4EZNS0_15gpu_kernel_implINS0_13BUnaryFunctorIN3c107complexIdEES6_S6_NS0_15binary_internal10MulFunctorIS6_EEEEEEvRNS_18TensorIteratorBaseERKT_EUliE_EEviT1_:
        /* <DEDUP_REMOVED lines=314> */
.L_x_17525:
        /* <DEDUP_REMOVED lines=22> */
.L_x_17529:
[----:B------:R-:W2:Y:S01]  /*1500*/  LDG.E.U8 R2, desc[UR36][R2.64] ;  /* 0x0000002402027981 */ /* 0x000ea2000c1e1100 */
[----:B------:R-:W-:Y:S01]  /*1510*/  CS2R R6, SRZ ;  /* 0x0000000000067805 */ /* 0x000fe2000001ff00 */
[----:B--2---:R0:W1:Y:S01]  /*1520*/  I2F.F64.U16 R4, R2 ;  /* 0x0000000200047312 */ /* 0x0040620000101800 */
[----:B------:R-:W-:Y:S05]  /*1530*/  BRA `(.L_x_17531) ;  /* 0x0000000c00c87947 */ /* 0x000fea0003800000 */
.L_x_17528:
        /* <DEDUP_REMOVED lines=10> */
.L_x_17533:
[----:B------:R-:W2:Y:S01]  /*15e0*/  LDG.E R2, desc[UR36][R2.64] ;  /* 0x0000002402027981 */ /* 0x000ea2000c1e1900 */
[----:B------:R-:W-:Y:S01]  /*15f0*/  CS2R R6, SRZ ;  /* 0x0000000000067805 */ /* 0x000fe2000001ff00 */
[----:B--2---:R0:W1:Y:S01]  /*1600*/  I2F.F64 R4, R2 ;  /* 0x0000000200047312 */ /* 0x0040620000201c00 */
[----:B------:R-:W-:Y:S05]  /*1610*/  BRA `(.L_x_17531) ;  /* 0x0000000c00907947 */ /* 0x000fea0003800000 */
.L_x_17532:
[----:B------:R-:W2:Y:S01]  /*1620*/  LDG.E.U16 R2, desc[UR36][R2.64] ;  /* 0x0000002402027981 */ /* 0x000ea2000c1e1500 */
[----:B------:R-:W-:Y:S01]  /*1630*/  CS2R R6, SRZ ;  /* 0x0000000000067805 */ /* 0x000fe2000001ff00 */
[----:B--2---:R0:W1:Y:S01]  /*1640*/  I2F.F64.S16 R4, R2 ;  /* 0x0000000200047312 */ /* 0x0040620000101c00 */
[----:B------:R-:W-:Y:S05]  /*1650*/  BRA `(.L_x_17531) ;  /* 0x0000000c00807947 */ /* 0x000fea0003800000 */
.L_x_17527:
        /* <DEDUP_REMOVED lines=11> */
.L_x_17535:
[----:B------:R-:W2:Y:S01]  /*1710*/  LDG.E.U16 R0, desc[UR36][R2.64] ;  /* 0x0000002402007981 */ /* 0x000ea2000c1e1500 */
[----:B------:R-:W-:Y:S01]  /*1720*/  CS2R R6, SRZ ;  /* 0x0000000000067805 */ /* 0x000fe2000001ff00 */
[----:B--2---:R-:W-:-:S05]  /*1730*/  HADD2.F32 R0, -RZ, R0.H0_H0 ;  /* 0x20000000ff007230 */ /* 0x004fca0000004100 */
[----:B------:R-:W-:-:S04]  /*1740*/  FMUL.FTZ R0, R0, 1 ;  /* 0x3f80000000007820 */ /* 0x000fc80000410000 */
[----:B------:R0:W1:Y:S01]  /*1750*/  F2F.F64.F32 R4, R0 ;  /* 0x0000000000047310 */ /* 0x0000620000201800 */
[----:B------:R-:W-:Y:S05]  /*1760*/  BRA `(.L_x_17531) ;  /* 0x0000000c003c7947 */ /* 0x000fea0003800000 */
.L_x_17534:
        /* <DEDUP_REMOVED lines=12> */
.L_x_17537:
[----:B------:R-:W2:Y:S02]  /*1830*/  LDG.E R0, desc[UR36][R2.64] ;  /* 0x0000002402007981 */ /* 0x000ea4000c1e1900 */
[--C-:B--2---:R-:W-:Y:S02]  /*1840*/  HADD2.F32 R4, -RZ, R0.reuse.H1_H1 ;  /* 0x30000000ff047230 */ /* 0x104fe40000004100 */
[----:B------:R-:W-:-:S03]  /*1850*/  HADD2.F32 R0, -RZ, R0.H0_H0 ;  /* 0x20000000ff007230 */ /* 0x000fc60000004100 */
[----:B------:R-:W-:Y:S02]  /*1860*/  FMUL.FTZ R6, R4, 1 ;  /* 0x3f80000004067820 */ /* 0x000fe40000410000 */
[----:B------:R-:W-:-:S04]  /*1870*/  FMUL.FTZ R0, R0, 1 ;  /* 0x3f80000000007820 */ /* 0x000fc80000410000 */
[----:B------:R-:W0:Y:S08]  /*1880*/  F2F.F64.F32 R6, R6 ;  /* 0x0000000600067310 */ /* 0x000e300000201800 */
[----:B------:R1:W2:Y:S01]  /*1890*/  F2F.F64.F32 R4, R0 ;  /* 0x0000000000047310 */ /* 0x0002a20000201800 */
[----:B------:R-:W-:Y:S05]  /*18a0*/  BRA `(.L_x_17531) ;  /* 0x0000000800ec7947 */ /* 0x000fea0003800000 */
.L_x_17536:
[----:B------:R0:W5:Y:S01]  /*18b0*/  LDG.E.64 R4, desc[UR36][R2.64] ;  /* 0x0000002402047981 */ /* 0x000162000c1e1b00 */
[----:B------:R-:W-:Y:S01]  /*18c0*/  CS2R R6, SRZ ;  /* 0x0000000000067805 */ /* 0x000fe2000001ff00 */
[----:B------:R-:W-:Y:S06]  /*18d0*/  BRA `(.L_x_17531) ;  /* 0x0000000800e07947 */ /* 0x000fec0003800000 */
.L_x_17526:
        /* <DEDUP_REMOVED lines=14> */
.L_x_17540:
[----:B------:R0:W5:Y:S01]  /*19c0*/  LDG.E.128 R4, desc[UR36][R2.64] ;  /* 0x0000002402047981 */ /* 0x000162000c1e1d00 */
[----:B------:R-:W-:Y:S05]  /*19d0*/  BRA `(.L_x_17531) ;  /* 0x0000000800a07947 */ /* 0x000fea0003800000 */
.L_x_17539:
        /* <DEDUP_REMOVED lines=22> */
[----:B------:R-:W-:Y:S02]  /*1b40*/  LOP3.LUT R5, R5, 0x7f800000, R6, 0xf8, !PT ;  /* 0x7f80000005057812 */ /* 0x000fe400078ef806 */
[----:B------:R-:W-:Y:S02]  /*1b50*/  CS2R R6, SRZ ;  /* 0x0000000000067805 */ /* 0x000fe4000001ff00 */
[----:B------:R-:W-:-:S04]  /*1b60*/  LOP3.LUT R5, R5, R2, RZ, 0x30, !PT ;  /* 0x0000000205057212 */ /* 0x000fc800078e30ff */
[----:B------:R-:W-:-:S05]  /*1b70*/  LOP3.LUT R5, R5, 0x80000000, R0, 0xf8, !PT ;  /* 0x8000000005057812 */ /* 0x000fca00078ef800 */
[----:B------:R-:W-:-:S06]  /*1b80*/  FMUL.FTZ R5, R5, 1 ;  /* 0x3f80000005057820 */ /* 0x000fcc0000410000 */
[----:B------:R-:W0:Y:S01]  /*1b90*/  F2F.F64.F32 R4, R5 ;  /* 0x0000000500047310 */ /* 0x000e220000201800 */
[----:B------:R-:W-:Y:S05]  /*1ba0*/  BRA `(.L_x_17531) ;  /* 0x00000008002c7947 */ /* 0x000fea0003800000 */
.L_x_17542:
        /* <DEDUP_REMOVED lines=16> */
.L_x_17541:
[----:B------:R-:W2:Y:S01]  /*1cb0*/  LDG.E.U16 R0, desc[UR36][R2.64] ;  /* 0x0000002402007981 */ /* 0x000ea2000c1e1500 */
[----:B------:R-:W-:Y:S01]  /*1cc0*/  CS2R R6, SRZ ;  /* 0x0000000000067805 */ /* 0x000fe2000001ff00 */
[----:B--2---:R-:W-:-:S04]  /*1cd0*/  IMAD.U32 R0, R0, 0x10000, RZ ;  /* 0x0001000000007824 */ /* 0x004fc800078e00ff */
[----:B------:R-:W-:-:S04]  /*1ce0*/  FMUL.FTZ R0, R0, 1 ;  /* 0x3f80000000007820 */ /* 0x000fc80000410000 */
[----:B------:R0:W1:Y:S01]  /*1cf0*/  F2F.F64.F32 R4, R0 ;  /* 0x0000000000047310 */ /* 0x0000620000201800 */
[----:B------:R-:W-:Y:S05]  /*1d00*/  BRA `(.L_x_17531) ;  /* 0x0000000400d47947 */ /* 0x000fea0003800000 */
.L_x_17538:
        /* <DEDUP_REMOVED lines=12> */
.L_x_17545:
        /* <DEDUP_REMOVED lines=21> */
.L_x_17549:
[----:B------:R-:W-:Y:S05]  /*1f20*/  BSYNC B1 ;  /* 0x0000000000017941 */ /* 0x000fea0003800000 */
.L_x_17548:
[----:B------:R-:W-:Y:S01]  /*1f30*/  LEA R3, R0, 0x3b800000, 0x17 ;  /* 0x3b80000000037811 */ /* 0x000fe200078eb8ff */
[----:B------:R-:W-:-:S05]  /*1f40*/  IMAD.SHL.U32 R0, R2, 0x100000, RZ ;  /* 0x0010000002007824 */ /* 0x000fca00078e00ff */
[----:B------:R-:W-:-:S07]  /*1f50*/  LOP3.LUT R0, R3, R0, R4, 0xfe, !PT ;  /* 0x0000000003007212 */ /* 0x000fce00078efe04 */
.L_x_17547:
[----:B------:R-:W-:Y:S05]  /*1f60*/  BSYNC B0 ;  /* 0x0000000000007941 */ /* 0x000fea0003800000 */
.L_x_17546:
[----:B------:R-:W-:Y:S01]  /*1f70*/  FMUL.FTZ R0, R0, 1 ;  /* 0x3f80000000007820 */ /* 0x000fe20000410000 */
[----:B------:R-:W-:-:S03]  /*1f80*/  CS2R R6, SRZ ;  /* 0x0000000000067805 */ /* 0x000fc6000001ff00 */
[----:B------:R2:W3:Y:S01]  /*1f90*/  F2F.F64.F32 R4, R0 ;  /* 0x0000000000047310 */ /* 0x0004e20000201800 */
[----:B------:R-:W-:Y:S05]  /*1fa0*/  BRA `(.L_x_17531) ;  /* 0x00000004002c7947 */ /* 0x000fea0003800000 */
.L_x_17544:
        /* <DEDUP_REMOVED lines=21> */
.L_x_17553:
[----:B------:R-:W-:Y:S05]  /*2100*/  BSYNC B1 ;  /* 0x0000000000017941 */ /* 0x000fea0003800000 */
.L_x_17552:
[----:B------:R-:W-:Y:S01]  /*2110*/  LEA R3, R0, 0x37800000, 0x17 ;  /* 0x3780000000037811 */ /* 0x000fe200078eb8ff */
[----:B------:R-:W-:-:S05]  /*2120*/  IMAD.SHL.U32 R0, R2, 0x200000, RZ ;  /* 0x0020000002007824 */ /* 0x000fca00078e00ff */
[----:B------:R-:W-:-:S07]  /*2130*/  LOP3.LUT R0, R3, R0, R4, 0xfe, !PT ;  /* 0x0000000003007212 */ /* 0x000fce00078efe04 */
.L_x_17551:
[----:B------:R-:W-:Y:S05]  /*2140*/  BSYNC B0 ;  /* 0x0000000000007941 */ /* 0x000fea0003800000 */
.L_x_17550:
[----:B------:R-:W-:Y:S01]  /*2150*/  FMUL.FTZ R0, R0, 1 ;  /* 0x3f80000000007820 */ /* 0x000fe20000410000 */
[----:B------:R-:W-:-:S03]  /*2160*/  CS2R R6, SRZ ;  /* 0x0000000000067805 */ /* 0x000fc6000001ff00 */
[----:B------:R4:W0:Y:S01]  /*2170*/  F2F.F64.F32 R4, R0 ;  /* 0x0000000000047310 */ /* 0x0008220000201800 */
[----:B------:R-:W-:Y:S05]  /*2180*/  BRA `(.L_x_17531) ;  /* 0x0000000000b47947 */ /* 0x000fea0003800000 */
.L_x_17543:
        /* <DEDUP_REMOVED lines=14> */
.L_x_17557:
[----:B------:R-:W-:Y:S05]  /*2270*/  BSYNC B0 ;  /* 0x0000000000007941 */ /* 0x000fea0003800000 */
.L_x_17556:
[----:B------:R-:W-:Y:S01]  /*2280*/  FMUL.FTZ R0, R0, 1 ;  /* 0x3f80000000007820 */ /* 0x000fe20000410000 */
[----:B------:R-:W-:-:S03]  /*2290*/  CS2R R6, SRZ ;  /* 0x0000000000067805 */ /* 0x000fc6000001ff00 */
[----:B------:R0:W1:Y:S01]  /*22a0*/  F2F.F64.F32 R4, R0 ;  /* 0x0000000000047310 */ /* 0x0000620000201800 */
[----:B------:R-:W-:Y:S05]  /*22b0*/  BRA `(.L_x_17531) ;  /* 0x0000000000687947 */ /* 0x000fea0003800000 */
.L_x_17530:
        /* <DEDUP_REMOVED lines=16> */
.L_x_17558:
[----:B------:R-:W-:Y:S02]  /*23c0*/  CS2R R4, SRZ ;  /* 0x0000000000047805 */ /* 0x000fe4000001ff00 */
[----:B------:R-:W-:Y:S01]  /*23d0*/  CS2R R6, SRZ ;  /* 0x0000000000067805 */ /* 0x000fe2000001ff00 */
[----:B------:R-:W-:Y:S06]  /*23e0*/  BRA `(.L_x_17531) ;  /* 0x00000000001c7947 */ /* 0x000fec0003800000 */
.L_x_17555:
[----:B------:R-:W2:Y:S01]  /*23f0*/  LDG.E.64 R4, desc[UR36][R2.64] ;  /* 0x0000002402047981 */ /* 0x000ea2000c1e1b00 */
[----:B------:R-:W-:Y:S01]  /*2400*/  CS2R R6, SRZ ;  /* 0x0000000000067805 */ /* 0x000fe2000001ff00 */
[----:B--2---:R-:W0:Y:S01]  /*2410*/  I2F.F64.U64 R4, R4 ;  /* 0x0000000400047312 */ /* 0x004e220000301800 */
[----:B------:R-:W-:Y:S05]  /*2420*/  BRA `(.L_x_17531) ;  /* 0x00000000000c7947 */ /* 0x000fea0003800000 */
.L_x_17554:
[----:B------:R-:W2:Y:S01]  /*2430*/  LDG.E R2, desc[UR36][R2.64] ;  /* 0x0000002402027981 */ /* 0x000ea2000c1e1900 */
[----:B------:R-:W-:Y:S01]  /*2440*/  CS2R R6, SRZ ;  /* 0x0000000000067805 */ /* 0x000fe2000001ff00 */
[----:B--2---:R0:W1:Y:S06]  /*2450*/  I2F.F64.U32 R4, R2 ;  /* 0x0000000200047312 */ /* 0x00406c0000201800 */
.L_x_17531:
[----:B0-----:R-:W4:Y:S01]  /*2460*/  LDC.U8 R2, c[0x0][0x450] ;  /* 0x00011400ff027b82 */ /* 0x001f220000000000 */
[----:B------:R-:W-:Y:S01]  /*2470*/  ULDC.64 UR4, c[0x0][0x448] ;  /* 0x0001120000047ab9 */ /* 0x000fe20000000a00 */
[----:B------:R-:W-:Y:S01]  /*2480*/  ULDC.64 UR6, c[0x0][0x440] ;  /* 0x0001100000067ab9 */ /* 0x000fe20000000a00 */
[C---:B-----5:R-:W-:Y:S02]  /*2490*/  DMUL R8, R6.reuse, UR4 ;  /* 0x0000000406087c28 */ /* 0x060fe40008000000 */
[----:B------:R-:W-:-:S06]  /*24a0*/  DMUL R10, R6, UR6 ;  /* 0x00000006060a7c28 */ /* 0x000fcc0008000000 */
[C---:B-123--:R-:W-:Y:S02]  /*24b0*/  DFMA R8, R4.reuse, UR6, -R8 ;  /* 0x0000000604087c2b */ /* 0x04efe40008000808 */
[----:B------:R-:W-:Y:S01]  /*24c0*/  DFMA R10, R4, UR4, R10 ;  /* 0x00000004040a7c2b */ /* 0x000fe2000800000a */
        /* <DEDUP_REMOVED lines=14> */
.L_x_17562:
[----:B------:R-:W0:Y:S02]  /*25b0*/  F2I.S64.F64.TRUNC R8, R8 ;  /* 0x0000000800087311 */ /* 0x000e24000030d900 */
[----:B0-----:R-:W-:-:S05]  /*25c0*/  IMAD.MOV.U32 R3, RZ, RZ, R8 ;  /* 0x000000ffff037224 */ /* 0x001fca00078e0008 */
[----:B------:R3:W-:Y:S01]  /*25d0*/  STG.E.U8 desc[UR36][R16.64], R3 ;  /* 0x0000000310007986 */ /* 0x0007e2000c101124 */
[----:B------:R-:W-:Y:S05]  /*25e0*/  BRA `(.L_x_17564) ;  /* 0x0000001000087947 */ /* 0x000fea0003800000 */
.L_x_17561:
        /* <DEDUP_REMOVED lines=9> */
.L_x_17566:
[----:B------:R-:W0:Y:S02]  /*2680*/  F2I.F64.TRUNC R9, R8 ;  /* 0x0000000800097311 */ /* 0x000e24000030d100 */
[----:B0-----:R1:W-:Y:S01]  /*2690*/  STG.E desc[UR36][R16.64], R9 ;  /* 0x0000000910007986 */ /* 0x0013e2000c101924 */
[----:B------:R-:W-:Y:S05]  /*26a0*/  BRA `(.L_x_17564) ;  /* 0x0000000c00d87947 */ /* 0x000fea0003800000 */
.L_x_17565:
[----:B------:R-:W0:Y:S02]  /*26b0*/  F2I.F64.TRUNC R9, R8 ;  /* 0x0000000800097311 */ /* 0x000e24000030d100 */
[----:B0-----:R2:W-:Y:S01]  /*26c0*/  STG.E.U16 desc[UR36][R16.64], R9 ;  /* 0x0000000910007986 */ /* 0x0015e2000c101524 */
[----:B------:R-:W-:Y:S05]  /*26d0*/  BRA `(.L_x_17564) ;  /* 0x0000000c00cc7947 */ /* 0x000fea0003800000 */
.L_x_17560:
        /* <DEDUP_REMOVED lines=13> */
.L_x_17568:
        /* <DEDUP_REMOVED lines=8> */
.L_x_17567:
        /* <DEDUP_REMOVED lines=16> */
.L_x_17570:
        /* <DEDUP_REMOVED lines=11> */
.L_x_17569:
[----:B------:R0:W-:Y:S01]  /*29e0*/  STG.E.64 desc[UR36][R16.64], R8 ;  /* 0x0000000810007986 */ /* 0x0001e2000c101b24 */
[----:B------:R-:W-:Y:S05]  /*29f0*/  BRA `(.L_x_17564) ;  /* 0x0000000c00047947 */ /* 0x000fea0003800000 */
.L_x_17559:
        /* <DEDUP_REMOVED lines=13> */
.L_x_17573:
[----:B------:R0:W-:Y:S01]  /*2ad0*/  STG.E.128 desc[UR36][R16.64], R8 ;  /* 0x0000000810007986 */ /* 0x0001e2000c101d24 */
[----:B------:R-:W-:Y:S05]  /*2ae0*/  BRA `(.L_x_17564) ;  /* 0x0000000800c87947 */ /* 0x000fea0003800000 */
.L_x_17572:
        /* <DEDUP_REMOVED lines=25> */
.L_x_17577:
[----:B------:R-:W-:Y:S05]  /*2c80*/  BSYNC B0 ;  /* 0x0000000000007941 */ /* 0x000fea0003800000 */
.L_x_17576:
[----:B------:R-:W-:-:S05]  /*2c90*/  LOP3.LUT R3, R0, R3, RZ, 0xfc, !PT ;  /* 0x0000000300037212 */ /* 0x000fca00078efcff */
[----:B------:R0:W-:Y:S01]  /*2ca0*/  STG.E.U8 desc[UR36][R16.64], R3 ;  /* 0x0000000310007986 */ /* 0x0001e2000c101124 */
[----:B------:R-:W-:Y:S05]  /*2cb0*/  BRA `(.L_x_17564) ;  /* 0x0000000800547947 */ /* 0x000fea0003800000 */
.L_x_17575:
        /* <DEDUP_REMOVED lines=17> */
.L_x_17579:
[----:B------:R-:W-:Y:S01]  /*2dd0*/  IMAD.MOV.U32 R0, RZ, RZ, 0x7f ;  /* 0x0000007fff007424 */ /* 0x000fe200078e00ff */
[----:B------:R-:W-:-:S04]  /*2de0*/  ISETP.GT.U32.AND P0, PT, R2, 0x7f800000, PT ;  /* 0x7f8000000200780c */ /* 0x000fc80003f04070 */
[----:B------:R-:W-:-:S09]  /*2df0*/  SEL R0, R0, 0x7c, P0 ;  /* 0x0000007c00007807 */ /* 0x000fd20000000000 */
.L_x_17580:
[----:B------:R-:W-:Y:S05]  /*2e00*/  BSYNC B0 ;  /* 0x0000000000007941 */ /* 0x000fea0003800000 */
.L_x_17578:
[----:B------:R-:W-:-:S04]  /*2e10*/  LOP3.LUT R2, R3, 0x80000000, RZ, 0xc0, !PT ;  /* 0x8000000003027812 */ /* 0x000fc800078ec0ff */
[----:B------:R-:W-:-:S04]  /*2e20*/  SHF.R.U32.HI R3, RZ, 0x18, R2 ;  /* 0x00000018ff037819 */ /* 0x000fc80000011602 */
[----:B------:R-:W-:-:S05]  /*2e30*/  LOP3.LUT R3, R0, R3, RZ, 0xfc, !PT ;  /* 0x0000000300037212 */ /* 0x000fca00078efcff */
[----:B------:R0:W-:Y:S01]  /*2e40*/  STG.E.U8 desc[UR36][R16.64], R3 ;  /* 0x0000000310007986 */ /* 0x0001e2000c101124 */
[----:B------:R-:W-:Y:S05]  /*2e50*/  BRA `(.L_x_17564) ;  /* 0x0000000400ec7947 */ /* 0x000fea0003800000 */
.L_x_17574:
        /* <DEDUP_REMOVED lines=8> */
.L_x_17571:
        /* <DEDUP_REMOVED lines=11> */
.L_x_17583:
        /* <DEDUP_REMOVED lines=21> */
.L_x_17586:
[----:B------:R-:W-:-:S04]  /*30e0*/  LOP3.LUT R0, R5, 0x80000000, RZ, 0xc0, !PT ;  /* 0x8000000005007812 */ /* 0x000fc800078ec0ff */
[----:B------:R-:W-:-:S04]  /*30f0*/  SHF.R.U32.HI R3, RZ, 0x18, R0 ;  /* 0x00000018ff037819 */ /* 0x000fc80000011600 */
[----:B------:R-:W-:-:S04]  /*3100*/  LOP3.LUT R2, R2, R3, RZ, 0xfc, !PT ;  /* 0x0000000302027212 */ /* 0x000fc800078efcff */
[----:B------:R-:W-:-:S07]  /*3110*/  PRMT R0, R2, 0x7610, R0 ;  /* 0x0000761002007816 */ /* 0x000fce0000000000 */
.L_x_17585:
[----:B------:R-:W-:Y:S05]  /*3120*/  BSYNC B0 ;  /* 0x0000000000007941 */ /* 0x000fea0003800000 */
.L_x_17584:
[----:B------:R0:W-:Y:S01]  /*3130*/  STG.E.U8 desc[UR36][R16.64], R0 ;  /* 0x0000000010007986 */ /* 0x0001e2000c101124 */
[----:B------:R-:W-:Y:S05]  /*3140*/  BRA `(.L_x_17564) ;  /* 0x0000000400307947 */ /* 0x000fea0003800000 */
.L_x_17582:
        /* <DEDUP_REMOVED lines=21> */
.L_x_17589:
[----:B------:R-:W-:-:S04]  /*32a0*/  LOP3.LUT R0, R5, 0x80000000, RZ, 0xc0, !PT ;  /* 0x8000000005007812 */ /* 0x000fc800078ec0ff */
[----:B------:R-:W-:-:S04]  /*32b0*/  SHF.R.U32.HI R3, RZ, 0x18, R0 ;  /* 0x00000018ff037819 */ /* 0x000fc80000011600 */
[----:B------:R-:W-:-:S04]  /*32c0*/  LOP3.LUT R2, R2, R3, RZ, 0xfc, !PT ;  /* 0x0000000302027212 */ /* 0x000fc800078efcff */
[----:B------:R-:W-:-:S07]  /*32d0*/  PRMT R0, R2, 0x7610, R0 ;  /* 0x0000761002007816 */ /* 0x000fce0000000000 */
.L_x_17588:
[----:B------:R-:W-:Y:S05]  /*32e0*/  BSYNC B0 ;  /* 0x0000000000007941 */ /* 0x000fea0003800000 */
.L_x_17587:
[----:B------:R0:W-:Y:S01]  /*32f0*/  STG.E.U8 desc[UR36][R16.64], R0 ;  /* 0x0000000010007986 */ /* 0x0001e2000c101124 */
[----:B------:R-:W-:Y:S05]  /*3300*/  BRA `(.L_x_17564) ;  /* 0x0000000000c07947 */ /* 0x000fea0003800000 */
.L_x_17581:
        /* <DEDUP_REMOVED lines=26> */
.L_x_17563:
        /* <DEDUP_REMOVED lines=16> */
.L_x_17592:
[----:B------:R-:W-:Y:S05]  /*35b0*/  BRA `(.L_x_17564) ;  /* 0x0000000000147947 */ /* 0x000fea0003800000 */
.L_x_17591:
[----:B------:R-:W0:Y:S02]  /*35c0*/  F2I.U64.F64.TRUNC R8, R8 ;  /* 0x0000000800087311 */ /* 0x000e24000030d800 */
[----:B0-----:R0:W-:Y:S01]  /*35d0*/  STG.E.64 desc[UR36][R16.64], R8 ;  /* 0x0000000810007986 */ /* 0x0011e2000c101b24 */
[----:B------:R-:W-:Y:S05]  /*35e0*/  BRA `(.L_x_17564) ;  /* 0x0000000000087947 */ /* 0x000fea0003800000 */
.L_x_17590:
[----:B------:R-:W0:Y:S02]  /*35f0*/  F2I.U32.F64.TRUNC R9, R8 ;  /* 0x0000000800097311 */ /* 0x000e24000030d000 */
[----:B0-----:R0:W-:Y:S02]  /*3600*/  STG.E desc[UR36][R16.64], R9 ;  /* 0x0000000910007986 */ /* 0x0011e4000c101924 */
.L_x_17564:
[----:B------:R-:W-:-:S04]  /*3610*/  IMAD R18, R23, 0x200, R18 ;  /* 0x0000020017127824 */ /* 0x000fc800078e0212 */
[----:B------:R-:W-:-:S07]  /*3620*/  VIADD R19, R18, 0x80 ;  /* 0x0000008012137836 */ /* 0x000fce0000000000 */
.L_x_17524:
[----:B------:R-:W-:Y:S05]  /*3630*/  BSYNC B6 ;  /* 0x0000000000067941 */ /* 0x000fea0003800000 */
.L_x_17523:
        /* <DEDUP_REMOVED lines=307> */
.L_x_17595:
        /* <DEDUP_REMOVED lines=22> */
.L_x_17599:
[----:B------:R-:W2:Y:S01]  /*4ad0*/  LDG.E.U8 R2, desc[UR36][R2.64] ;  /* 0x0000002402027981 */ /* 0x000ea2000c1e1100 */
[----:B------:R-:W-:Y:S01]  /*4ae0*/  CS2R R6, SRZ ;  /* 0x0000000000067805 */ /* 0x000fe2000001ff00 */
[----:B--2---:R0:W1:Y:S01]  /*4af0*/  I2F.F64.U16 R4, R2 ;  /* 0x0000000200047312 */ /* 0x0040620000101800 */
[----:B------:R-:W-:Y:S05]  /*4b00*/  BRA `(.L_x_17601) ;  /* 0x0000000c00c87947 */ /* 0x000fea0003800000 */
.L_x_17598:
        /* <DEDUP_REMOVED lines=10> */
.L_x_17603:
[----:B------:R-:W2:Y:S01]  /*4bb0*/  LDG.E R2, desc[UR36][R2.64] ;  /* 0x0000002402027981 */ /* 0x000ea2000c1e1900 */
[----:B------:R-:W-:Y:S01]  /*4bc0*/  CS2R R6, SRZ ;  /* 0x0000000000067805 */ /* 0x000fe2000001ff00 */
[----:B--2---:R0:W1:Y:S01]  /*4bd0*/  I2F.F64 R4, R2 ;  /* 0x0000000200047312 */ /* 0x0040620000201c00 */
[----:B------:R-:W-:Y:S05]  /*4be0*/  BRA `(.L_x_17601) ;  /* 0x0000000c00907947 */ /* 0x000fea0003800000 */
.L_x_17602:
[----:B------:R-:W2:Y:S01]  /*4bf0*/  LDG.E.U16 R2, desc[UR36][R2.64] ;  /* 0x0000002402027981 */ /* 0x000ea2000c1e1500 */
[----:B------:R-:W-:Y:S01]  /*4c00*/  CS2R R6, SRZ ;  /* 0x0000000000067805 */ /* 0x000fe2000001ff00 */
[----:B--2---:R0:W1:Y:S01]  /*4c10*/  I2F.F64.S16 R4, R2 ;  /* 0x0000000200047312 */ /* 0x0040620000101c00 */
[----:B------:R-:W-:Y:S05]  /*4c20*/  BRA `(.L_x_17601) ;  /* 0x0000000c00807947 */ /* 0x000fea0003800000 */
.L_x_17597:
        /* <DEDUP_REMOVED lines=11> */
.L_x_17605:
[----:B------:R-:W2:Y:S01]  /*4ce0*/  LDG.E.U16 R0, desc[UR36][R2.64] ;  /* 0x0000002402007981 */ /* 0x000ea2000c1e1500 */
[----:B------:R-:W-:Y:S01]  /*4cf0*/  CS2R R6, SRZ ;  /* 0x0000000000067805 */ /* 0x000fe2000001ff00 */
[----:B--2---:R-:W-:-:S05]  /*4d00*/  HADD2.F32 R0, -RZ, R0.H0_H0 ;  /* 0x20000000ff007230 */ /* 0x004fca0000004100 */
[----:B------:R-:W-:-:S04]  /*4d10*/  FMUL.FTZ R0, R0, 1 ;  /* 0x3f80000000007820 */ /* 0x000fc80000410000 */
[----:B------:R0:W1:Y:S01]  /*4d20*/  F2F.F64.F32 R4, R0 ;  /* 0x0000000000047310 */ /* 0x0000620000201800 */
[----:B------:R-:W-:Y:S05]  /*4d30*/  BRA `(.L_x_17601) ;  /* 0x0000000c003c7947 */ /* 0x000fea0003800000 */
.L_x_17604:
        /* <DEDUP_REMOVED lines=12> */
.L_x_17607:
        /* <DEDUP_REMOVED lines=8> */
.L_x_17606:
[----:B------:R0:W5:Y:S01]  /*4e80*/  LDG.E.64 R4, desc[UR36][R2.64] ;  /* 0x0000002402047981 */ /* 0x000162000c1e1b00 */
[----:B------:R-:W-:Y:S01]  /*4e90*/  CS2R R6, SRZ ;  /* 0x0000000000067805 */ /* 0x000fe2000001ff00 */
[----:B------:R-:W-:Y:S06]  /*4ea0*/  BRA `(.L_x_17601) ;  /* 0x0000000800e07947 */ /* 0x000fec0003800000 */
.L_x_17596:
        /* <DEDUP_REMOVED lines=14> */
.L_x_17610:
[----:B------:R0:W5:Y:S01]  /*4f90*/  LDG.E.128 R4, desc[UR36][R2.64] ;  /* 0x0000002402047981 */ /* 0x000162000c1e1d00 */
[----:B------:R-:W-:Y:S05]  /*4fa0*/  BRA `(.L_x_17601) ;  /* 0x0000000800a07947 */ /* 0x000fea0003800000 */
.L_x_17609:
        /* <DEDUP_REMOVED lines=29> */
.L_x_17612:
        /* <DEDUP_REMOVED lines=16> */
.L_x_17611:
[----:B------:R-:W2:Y:S01]  /*5280*/  LDG.E.U16 R0, desc[UR36][R2.64] ;  /* 0x0000002402007981 */ /* 0x000ea2000c1e1500 */
[----:B------:R-:W-:Y:S01]  /*5290*/  CS2R R6, SRZ ;  /* 0x0000000000067805 */ /* 0x000fe2000001ff00 */
[----:B--2---:R-:W-:-:S04]  /*52a0*/  IMAD.U32 R0, R0, 0x10000, RZ ;  /* 0x0001000000007824 */ /* 0x004fc800078e00ff */
[----:B------:R-:W-:-:S04]  /*52b0*/  FMUL.FTZ R0, R0, 1 ;  /* 0x3f80000000007820 */ /* 0x000fc80000410000 */
[----:B------:R0:W1:Y:S01]  /*52c0*/  F2F.F64.F32 R4, R0 ;  /* 0x0000000000047310 */ /* 0x0000620000201800 */
[----:B------:R-:W-:Y:S05]  /*52d0*/  BRA `(.L_x_17601) ;  /* 0x0000000400d47947 */ /* 0x000fea0003800000 */
.L_x_17608:
        /* <DEDUP_REMOVED lines=12> */
.L_x_17615:
        /* <DEDUP_REMOVED lines=21> */
.L_x_17619:
[----:B------:R-:W-:Y:S05]  /*54f0*/  BSYNC B1 ;  /* 0x0000000000017941 */ /* 0x000fea0003800000 */
.L_x_17618:
[----:B------:R-:W-:Y:S01]  /*5500*/  LEA R3, R0, 0x3b800000, 0x17 ;  /* 0x3b80000000037811 */ /* 0x000fe200078eb8ff */
[----:B------:R-:W-:-:S05]  /*5510*/  IMAD.SHL.U32 R0, R2, 0x100000, RZ ;  /* 0x0010000002007824 */ /* 0x000fca00078e00ff */
[----:B------:R-:W-:-:S07]  /*5520*/  LOP3.LUT R0, R3, R0, R4, 0xfe, !PT ;  /* 0x0000000003007212 */ /* 0x000fce00078efe04 */
.L_x_17617:
[----:B------:R-:W-:Y:S05]  /*5530*/  BSYNC B0 ;  /* 0x0000000000007941 */ /* 0x000fea0003800000 */
.L_x_17616:
[----:B------:R-:W-:Y:S01]  /*5540*/  FMUL.FTZ R0, R0, 1 ;  /* 0x3f80000000007820 */ /* 0x000fe20000410000 */
[----:B------:R-:W-:-:S03]  /*5550*/  CS2R R6, SRZ ;  /* 0x0000000000067805 */ /* 0x000fc6000001ff00 */
[----:B------:R2:W3:Y:S01]  /*5560*/  F2F.F64.F32 R4, R0 ;  /* 0x0000000000047310 */ /* 0x0004e20000201800 */
[----:B------:R-:W-:Y:S05]  /*5570*/  BRA `(.L_x_17601) ;  /* 0x00000004002c7947 */ /* 0x000fea0003800000 */
.L_x_17614:
        /* <DEDUP_REMOVED lines=21> */
.L_x_17623:
[----:B------:R-:W-:Y:S05]  /*56d0*/  BSYNC B1 ;  /* 0x0000000000017941 */ /* 0x000fea0003800000 */
.L_x_17622:
[----:B------:R-:W-:Y:S01]  /*56e0*/  LEA R3, R0, 0x37800000, 0x17 ;  /* 0x3780000000037811 */ /* 0x000fe200078eb8ff */
[----:B------:R-:W-:-:S05]  /*56f0*/  IMAD.SHL.U32 R0, R2, 0x200000, RZ ;  /* 0x0020000002007824 */ /* 0x000fca00078e00ff */
[----:B------:R-:W-:-:S07]  /*5700*/  LOP3.LUT R0, R3, R0, R4, 0xfe, !PT ;  /* 0x0000000003007212 */ /* 0x000fce00078efe04 */
.L_x_17621:
[----:B------:R-:W-:Y:S05]  /*5710*/  BSYNC B0 ;  /* 0x0000000000007941 */ /* 0x000fea0003800000 */
.L_x_17620:
[----:B------:R-:W-:Y:S01]  /*5720*/  FMUL.FTZ R0, R0, 1 ;  /* 0x3f80000000007820 */ /* 0x000fe20000410000 */
[----:B------:R-:W-:-:S03]  /*5730*/  CS2R R6, SRZ ;  /* 0x0000000000067805 */ /* 0x000fc6000001ff00 */
[----:B------:R4:W0:Y:S01]  /*5740*/  F2F.F64.F32 R4, R0 ;  /* 0x0000000000047310 */ /* 0x0008220000201800 */
[----:B------:R-:W-:Y:S05]  /*5750*/  BRA `(.L_x_17601) ;  /* 0x0000000000b47947 */ /* 0x000fea0003800000 */
.L_x_17613:
        /* <DEDUP_REMOVED lines=14> */
.L_x_17627:
[----:B------:R-:W-:Y:S05]  /*5840*/  BSYNC B0 ;  /* 0x0000000000007941 */ /* 0x000fea0003800000 */
.L_x_17626:
[----:B------:R-:W-:Y:S01]  /*5850*/  FMUL.FTZ R0, R0, 1 ;  /* 0x3f80000000007820 */ /* 0x000fe20000410000 */
[----:B------:R-:W-:-:S03]  /*5860*/  CS2R R6, SRZ ;  /* 0x0000000000067805 */ /* 0x000fc6000001ff00 */
[----:B------:R0:W1:Y:S01]  /*5870*/  F2F.F64.F32 R4, R0 ;  /* 0x0000000000047310 */ /* 0x0000620000201800 */
[----:B------:R-:W-:Y:S05]  /*5880*/  BRA `(.L_x_17601) ;  /* 0x0000000000687947 */ /* 0x000fea0003800000 */
.L_x_17600:
        /* <DEDUP_REMOVED lines=16> */
.L_x_17628:
[----:B------:R-:W-:Y:S02]  /*5990*/  CS2R R4, SRZ ;  /* 0x0000000000047805 */ /* 0x000fe4000001ff00 */
[----:B------:R-:W-:Y:S01]  /*59a0*/  CS2R R6, SRZ ;  /* 0x0000000000067805 */ /* 0x000fe2000001ff00 */
[----:B------:R-:W-:Y:S06]  /*59b0*/  BRA `(.L_x_17601) ;  /* 0x00000000001c7947 */ /* 0x000fec0003800000 */
.L_x_17625:
[----:B------:R-:W2:Y:S01]  /*59c0*/  LDG.E.64 R4, desc[UR36][R2.64] ;  /* 0x0000002402047981 */ /* 0x000ea2000c1e1b00 */
[----:B------:R-:W-:Y:S01]  /*59d0*/  CS2R R6, SRZ ;  /* 0x0000000000067805 */ /* 0x000fe2000001ff00 */
[----:B--2---:R-:W0:Y:S01]  /*59e0*/  I2F.F64.U64 R4, R4 ;  /* 0x0000000400047312 */ /* 0x004e220000301800 */
[----:B------:R-:W-:Y:S05]  /*59f0*/  BRA `(.L_x_17601) ;  /* 0x00000000000c7947 */ /* 0x000fea0003800000 */
.L_x_17624:
[----:B------:R-:W2:Y:S01]  /*5a00*/  LDG.E R2, desc[UR36][R2.64] ;  /* 0x0000002402027981 */ /* 0x000ea2000c1e1900 */
[----:B------:R-:W-:Y:S01]  /*5a10*/  CS2R R6, SRZ ;  /* 0x0000000000067805 */ /* 0x000fe2000001ff00 */
[----:B--2---:R0:W1:Y:S06]  /*5a20*/  I2F.F64.U32 R4, R2 ;  /* 0x0000000200047312 */ /* 0x00406c0000201800 */
.L_x_17601:
        /* <DEDUP_REMOVED lines=21> */
.L_x_17632:
[----:B------:R-:W0:Y:S02]  /*5b80*/  F2I.S64.F64.TRUNC R8, R8 ;  /* 0x0000000800087311 */ /* 0x000e24000030d900 */
[----:B0-----:R-:W-:-:S05]  /*5b90*/  IMAD.MOV.U32 R3, RZ, RZ, R8 ;  /* 0x000000ffff037224 */ /* 0x001fca00078e0008 */
[----:B------:R0:W-:Y:S01]  /*5ba0*/  STG.E.U8 desc[UR36][R16.64], R3 ;  /* 0x0000000310007986 */ /* 0x0001e2000c101124 */
[----:B------:R-:W-:Y:S05]  /*5bb0*/  BRA `(.L_x_17634) ;  /* 0x0000001000087947 */ /* 0x000fea0003800000 */
.L_x_17631:
        /* <DEDUP_REMOVED lines=9> */
.L_x_17636:
[----:B------:R-:W0:Y:S02]  /*5c50*/  F2I.F64.TRUNC R9, R8 ;  /* 0x0000000800097311 */ /* 0x000e24000030d100 */
[----:B0-----:R0:W-:Y:S01]  /*5c60*/  STG.E desc[UR36][R16.64], R9 ;  /* 0x0000000910007986 */ /* 0x0011e2000c101924 */
[----:B------:R-:W-:Y:S05]  /*5c70*/  BRA `(.L_x_17634) ;  /* 0x0000000c00d87947 */ /* 0x000fea0003800000 */
.L_x_17635:
[----:B------:R-:W0:Y:S02]  /*5c80*/  F2I.F64.TRUNC R9, R8 ;  /* 0x0000000800097311 */ /* 0x000e24000030d100 */
[----:B0-----:R0:W-:Y:S01]  /*5c90*/  STG.E.U16 desc[UR36][R16.64], R9 ;  /* 0x0000000910007986 */ /* 0x0011e2000c101524 */
[----:B------:R-:W-:Y:S05]  /*5ca0*/  BRA `(.L_x_17634) ;  /* 0x0000000c00cc7947 */ /* 0x000fea0003800000 */
.L_x_17630:
        /* <DEDUP_REMOVED lines=13> */
.L_x_17638:
        /* <DEDUP_REMOVED lines=8> */
.L_x_17637:
        /* <DEDUP_REMOVED lines=16> */
.L_x_17640:
        /* <DEDUP_REMOVED lines=11> */
.L_x_17639:
[----:B------:R0:W-:Y:S01]  /*5fb0*/  STG.E.64 desc[UR36][R16.64], R8 ;  /* 0x0000000810007986 */ /* 0x0001e2000c101b24 */
[----:B------:R-:W-:Y:S05]  /*5fc0*/  BRA `(.L_x_17634) ;  /* 0x0000000c00047947 */ /* 0x000fea0003800000 */
.L_x_17629:
        /* <DEDUP_REMOVED lines=13> */
.L_x_17643:
[----:B------:R0:W-:Y:S01]  /*60a0*/  STG.E.128 desc[UR36][R16.64], R8 ;  /* 0x0000000810007986 */ /* 0x0001e2000c101d24 */
[----:B------:R-:W-:Y:S05]  /*60b0*/  BRA `(.L_x_17634) ;  /* 0x0000000800c87947 */ /* 0x000fea0003800000 */
.L_x_17642:
        /* <DEDUP_REMOVED lines=25> */
.L_x_17647:
[----:B------:R-:W-:Y:S05]  /*6250*/  BSYNC B0 ;  /* 0x0000000000007941 */ /* 0x000fea0003800000 */
.L_x_17646:
[----:B------:R-:W-:-:S05]  /*6260*/  LOP3.LUT R3, R0, R3, RZ, 0xfc, !PT ;  /* 0x0000000300037212 */ /* 0x000fca00078efcff */
[----:B------:R0:W-:Y:S01]  /*6270*/  STG.E.U8 desc[UR36][R16.64], R3 ;  /* 0x0000000310007986 */ /* 0x0001e2000c101124 */
[----:B------:R-:W-:Y:S05]  /*6280*/  BRA `(.L_x_17634) ;  /* 0x0000000800547947 */ /* 0x000fea0003800000 */
.L_x_17645:
        /* <DEDUP_REMOVED lines=17> */
.L_x_17649:
[----:B------:R-:W-:Y:S01]  /*63a0*/  IMAD.MOV.U32 R0, RZ, RZ, 0x7f ;  /* 0x0000007fff007424 */ /* 0x000fe200078e00ff */
[----:B------:R-:W-:-:S04]  /*63b0*/  ISETP.GT.U32.AND P0, PT, R2, 0x7f800000, PT ;  /* 0x7f8000000200780c */ /* 0x000fc80003f04070 */
[----:B------:R-:W-:-:S09]  /*63c0*/  SEL R0, R0, 0x7c, P0 ;  /* 0x0000007c00007807 */ /* 0x000fd20000000000 */
.L_x_17650:
[----:B------:R-:W-:Y:S05]  /*63d0*/  BSYNC B0 ;  /* 0x0000000000007941 */ /* 0x000fea0003800000 */
.L_x_17648:
[----:B------:R-:W-:-:S04]  /*63e0*/  LOP3.LUT R2, R3, 0x80000000, RZ, 0xc0, !PT ;  /* 0x8000000003027812 */ /* 0x000fc800078ec0ff */
[----:B------:R-:W-:-:S04]  /*63f0*/  SHF.R.U32.HI R3, RZ, 0x18, R2 ;  /* 0x00000018ff037819 */ /* 0x000fc80000011602 */
[----:B------:R-:W-:-:S05]  /*6400*/  LOP3.LUT R3, R0, R3, RZ, 0xfc, !PT ;  /* 0x0000000300037212 */ /* 0x000fca00078efcff */
[----:B------:R0:W-:Y:S01]  /*6410*/  STG.E.U8 desc[UR36][R16.64], R3 ;  /* 0x0000000310007986 */ /* 0x0001e2000c101124 */
[----:B------:R-:W-:Y:S05]  /*6420*/  BRA `(.L_x_17634) ;  /* 0x0000000400ec7947 */ /* 0x000fea0003800000 */
.L_x_17644:
        /* <DEDUP_REMOVED lines=8> */
.L_x_17641:
        /* <DEDUP_REMOVED lines=11> */
.L_x_17653:
        /* <DEDUP_REMOVED lines=21> */
.L_x_17656:
[----:B------:R-:W-:-:S04]  /*66b0*/  LOP3.LUT R0, R5, 0x80000000, RZ, 0xc0, !PT ;  /* 0x8000000005007812 */ /* 0x000fc800078ec0ff */
[----:B------:R-:W-:-:S04]  /*66c0*/  SHF.R.U32.HI R3, RZ, 0x18, R0 ;  /* 0x00000018ff037819 */ /* 0x000fc80000011600 */
[----:B------:R-:W-:-:S04]  /*66d0*/  LOP3.LUT R2, R2, R3, RZ, 0xfc, !PT ;  /* 0x0000000302027212 */ /* 0x000fc800078efcff */
[----:B------:R-:W-:-:S07]  /*66e0*/  PRMT R0, R2, 0x7610, R0 ;  /* 0x0000761002007816 */ /* 0x000fce0000000000 */
.L_x_17655:
[----:B------:R-:W-:Y:S05]  /*66f0*/  BSYNC B0 ;  /* 0x0000000000007941 */ /* 0x000fea0003800000 */
.L_x_17654:
[----:B------:R3:W-:Y:S01]  /*6700*/  STG.E.U8 desc[UR36][R16.64], R0 ;  /* 0x0000000010007986 */ /* 0x0007e2000c101124 */
[----:B------:R-:W-:Y:S05]  /*6710*/  BRA `(.L_x_17634) ;  /* 0x0000000400307947 */ /* 0x000fea0003800000 */
.L_x_17652:
        /* <DEDUP_REMOVED lines=21> */
.L_x_17659:
[----:B------:R-:W-:-:S04]  /*6870*/  LOP3.LUT R0, R5, 0x80000000, RZ, 0xc0, !PT ;  /* 0x8000000005007812 */ /* 0x000fc800078ec0ff */
[----:B------:R-:W-:-:S04]  /*6880*/  SHF.R.U32.HI R3, RZ, 0x18, R0 ;  /* 0x00000018ff037819 */ /* 0x000fc80000011600 */
[----:B------:R-:W-:-:S04]  /*6890*/  LOP3.LUT R2, R2, R3, RZ, 0xfc, !PT ;  /* 0x0000000302027212 */ /* 0x000fc800078efcff */
[----:B------:R-:W-:-:S07]  /*68a0*/  PRMT R0, R2, 0x7610, R0 ;  /* 0x0000761002007816 */ /* 0x000fce0000000000 */
.L_x_17658:
[----:B------:R-:W-:Y:S05]  /*68b0*/  BSYNC B0 ;  /* 0x0000000000007941 */ /* 0x000fea0003800000 */
.L_x_17657:
[----:B------:R0:W-:Y:S01]  /*68c0*/  STG.E.U8 desc[UR36][R16.64], R0 ;  /* 0x0000000010007986 */ /* 0x0001e2000c101124 */
[----:B------:R-:W-:Y:S05]  /*68d0*/  BRA `(.L_x_17634) ;  /* 0x0000000000c07947 */ /* 0x000fea0003800000 */
.L_x_17651:
        /* <DEDUP_REMOVED lines=26> */
.L_x_17633:
        /* <DEDUP_REMOVED lines=16> */
.L_x_17662:
[----:B------:R-:W-:Y:S05]  /*6b80*/  BRA `(.L_x_17634) ;  /* 0x0000000000147947 */ /* 0x000fea0003800000 */
.L_x_17661:
[----:B------:R-:W0:Y:S02]  /*6b90*/  F2I.U64.F64.TRUNC R8, R8 ;  /* 0x0000000800087311 */ /* 0x000e24000030d800 */
[----:B0-----:R2:W-:Y:S01]  /*6ba0*/  STG.E.64 desc[UR36][R16.64], R8 ;  /* 0x0000000810007986 */ /* 0x0015e2000c101b24 */
[----:B------:R-:W-:Y:S05]  /*6bb0*/  BRA `(.L_x_17634) ;  /* 0x0000000000087947 */ /* 0x000fea0003800000 */
.L_x_17660:
[----:B------:R-:W0:Y:S02]  /*6bc0*/  F2I.U32.F64.TRUNC R9, R8 ;  /* 0x0000000800097311 */ /* 0x000e24000030d000 */
[----:B0-----:R0:W-:Y:S02]  /*6bd0*/  STG.E desc[UR36][R16.64], R9 ;  /* 0x0000000910007986 */ /* 0x0011e4000c101924 */
.L_x_17634:
[----:B------:R-:W-:-:S07]  /*6be0*/  VIADD R19, R19, 0x80 ;  /* 0x0000008013137836 */ /* 0x000fce0000000000 */
.L_x_17594:
[----:B------:R-:W-:Y:S05]  /*6bf0*/  BSYNC B6 ;  /* 0x0000000000067941 */ /* 0x000fea0003800000 */
.L_x_17593:
[----:B------:R-:W-:Y:S01]  /*6c00*/  ULDC UR4, c[0x0][0x210] ;  /* 0x0000840000047ab9 */ /* 0x000fe20000000800 */
[----:B------:R-:W-:Y:S01]  /*6c10*/  BSSY B6, `(.L_x_17663) ;  /* 0x000035a000067945 */ /* 0x000fe20003800000 */
[----:B------:R-:W-:-:S13]  /*6c20*/  ISETP.GE.AND P0, PT, R19, UR4, PT ;  /* 0x0000000413007c0c */ /* 0x000fda000bf06270 */
[----:B------:R-:W-:Y:S05]  /*6c30*/  @P0 BRA `(.L_x_17664) ;  /* 0x00000034005c0947 */ /* 0x000fea0003800000 */
[----:B------:R-:W5:Y:S01]  /*6c40*/  LDC R6, c[0x0][0x220] ;  /* 0x00008800ff067b82 */ /* 0x000f620000000800 */
[----:B0--3--:R-:W-:Y:S02]  /*6c50*/  IMAD.MOV.U32 R0, RZ, RZ, RZ ;  /* 0x000000ffff007224 */ /* 0x009fe400078e00ff */
[----:B-12-4-:R-:W-:Y:S01]  /*6c60*/  IMAD.MOV.U32 R16, RZ, RZ, RZ ;  /* 0x000000ffff107224 */ /* 0x016fe200078e00ff */
        /* <DEDUP_REMOVED lines=300> */
.L_x_17665:
        /* <DEDUP_REMOVED lines=22> */
.L_x_17669:
[----:B------:R-:W2:Y:S01]  /*8090*/  LDG.E.U8 R2, desc[UR36][R2.64] ;  /* 0x0000002402027981 */ /* 0x000ea2000c1e1100 */
[----:B------:R-:W-:Y:S01]  /*80a0*/  CS2R R6, SRZ ;  /* 0x0000000000067805 */ /* 0x000fe2000001ff00 */
[----:B--2---:R0:W1:Y:S01]  /*80b0*/  I2F.F64.U16 R4, R2 ;  /* 0x0000000200047312 */ /* 0x0040620000101800 */
[----:B------:R-:W-:Y:S05]  /*80c0*/  BRA `(.L_x_17671) ;  /* 0x0000000c00c87947 */ /* 0x000fea0003800000 */
.L_x_17668:
        /* <DEDUP_REMOVED lines=10> */
.L_x_17673:
[----:B------:R-:W2:Y:S01]  /*8170*/  LDG.E R2, desc[UR36][R2.64] ;  /* 0x0000002402027981 */ /* 0x000ea2000c1e1900 */
[----:B------:R-:W-:Y:S01]  /*8180*/  CS2R R6, SRZ ;  /* 0x0000000000067805 */ /* 0x000fe2000001ff00 */
[----:B--2---:R0:W1:Y:S01]  /*8190*/  I2F.F64 R4, R2 ;  /* 0x0000000200047312 */ /* 0x0040620000201c00 */
[----:B------:R-:W-:Y:S05]  /*81a0*/  BRA `(.L_x_17671) ;  /* 0x0000000c00907947 */ /* 0x000fea0003800000 */
.L_x_17672:
[----:B------:R-:W2:Y:S01]  /*81b0*/  LDG.E.U16 R2, desc[UR36][R2.64] ;  /* 0x0000002402027981 */ /* 0x000ea2000c1e1500 */
[----:B------:R-:W-:Y:S01]  /*81c0*/  CS2R R6, SRZ ;  /* 0x0000000000067805 */ /* 0x000fe2000001ff00 */
[----:B--2---:R0:W1:Y:S01]  /*81d0*/  I2F.F64.S16 R4, R2 ;  /* 0x0000000200047312 */ /* 0x0040620000101c00 */
[----:B------:R-:W-:Y:S05]  /*81e0*/  BRA `(.L_x_17671) ;  /* 0x0000000c00807947 */ /* 0x000fea0003800000 */
.L_x_17667:
        /* <DEDUP_REMOVED lines=11> */
.L_x_17675:
[----:B------:R-:W2:Y:S01]  /*82a0*/  LDG.E.U16 R0, desc[UR36][R2.64] ;  /* 0x0000002402007981 */ /* 0x000ea2000c1e1500 */
[----:B------:R-:W-:Y:S01]  /*82b0*/  CS2R R6, SRZ ;  /* 0x0000000000067805 */ /* 0x000fe2000001ff00 */
[----:B--2---:R-:W-:-:S05]  /*82c0*/  HADD2.F32 R0, -RZ, R0.H0_H0 ;  /* 0x20000000ff007230 */ /* 0x004fca0000004100 */
[----:B------:R-:W-:-:S04]  /*82d0*/  FMUL.FTZ R0, R0, 1 ;  /* 0x3f80000000007820 */ /* 0x000fc80000410000 */
[----:B------:R0:W1:Y:S01]  /*82e0*/  F2F.F64.F32 R4, R0 ;  /* 0x0000000000047310 */ /* 0x0000620000201800 */
[----:B------:R-:W-:Y:S05]  /*82f0*/  BRA `(.L_x_17671) ;  /* 0x0000000c003c7947 */ /* 0x000fea0003800000 */
.L_x_17674:
        /* <DEDUP_REMOVED lines=12> */
.L_x_17677:
        /* <DEDUP_REMOVED lines=8> */
.L_x_17676:
[----:B------:R0:W5:Y:S01]  /*8440*/  LDG.E.64 R4, desc[UR36][R2.64] ;  /* 0x0000002402047981 */ /* 0x000162000c1e1b00 */
[----:B------:R-:W-:Y:S01]  /*8450*/  CS2R R6, SRZ ;  /* 0x0000000000067805 */ /* 0x000fe2000001ff00 */
[----:B------:R-:W-:Y:S06]  /*8460*/  BRA `(.L_x_17671) ;  /* 0x0000000800e07947 */ /* 0x000fec0003800000 */
.L_x_17666:
        /* <DEDUP_REMOVED lines=14> */
.L_x_17680:
[----:B------:R0:W5:Y:S01]  /*8550*/  LDG.E.128 R4, desc[UR36][R2.64] ;  /* 0x0000002402047981 */ /* 0x000162000c1e1d00 */
[----:B------:R-:W-:Y:S05]  /*8560*/  BRA `(.L_x_17671) ;  /* 0x0000000800a07947 */ /* 0x000fea0003800000 */
.L_x_17679:
        /* <DEDUP_REMOVED lines=29> */
.L_x_17682:
        /* <DEDUP_REMOVED lines=16> */
.L_x_17681:
[----:B------:R-:W2:Y:S01]  /*8840*/  LDG.E.U16 R0, desc[UR36][R2.64] ;  /* 0x0000002402007981 */ /* 0x000ea2000c1e1500 */
[----:B------:R-:W-:Y:S01]  /*8850*/  CS2R R6, SRZ ;  /* 0x0000000000067805 */ /* 0x000fe2000001ff00 */
[----:B--2---:R-:W-:-:S04]  /*8860*/  IMAD.U32 R0, R0, 0x10000, RZ ;  /* 0x0001000000007824 */ /* 0x004fc800078e00ff */
[----:B------:R-:W-:-:S04]  /*8870*/  FMUL.FTZ R0, R0, 1 ;  /* 0x3f80000000007820 */ /* 0x000fc80000410000 */
[----:B------:R0:W1:Y:S01]  /*8880*/  F2F.F64.F32 R4, R0 ;  /* 0x0000000000047310 */ /* 0x0000620000201800 */
[----:B------:R-:W-:Y:S05]  /*8890*/  BRA `(.L_x_17671) ;  /* 0x0000000400d47947 */ /* 0x000fea0003800000 */
.L_x_17678:
        /* <DEDUP_REMOVED lines=12> */
.L_x_17685:
        /* <DEDUP_REMOVED lines=21> */
.L_x_17689:
[----:B------:R-:W-:Y:S05]  /*8ab0*/  BSYNC B1 ;  /* 0x0000000000017941 */ /* 0x000fea0003800000 */
.L_x_17688:
[----:B------:R-:W-:Y:S01]  /*8ac0*/  LEA R3, R0, 0x3b800000, 0x17 ;  /* 0x3b80000000037811 */ /* 0x000fe200078eb8ff */
[----:B------:R-:W-:-:S05]  /*8ad0*/  IMAD.SHL.U32 R0, R2, 0x100000, RZ ;  /* 0x0010000002007824 */ /* 0x000fca00078e00ff */
[----:B------:R-:W-:-:S07]  /*8ae0*/  LOP3.LUT R0, R3, R0, R4, 0xfe, !PT ;  /* 0x0000000003007212 */ /* 0x000fce00078efe04 */
.L_x_17687:
[----:B------:R-:W-:Y:S05]  /*8af0*/  BSYNC B0 ;  /* 0x0000000000007941 */ /* 0x000fea0003800000 */
.L_x_17686:
[----:B------:R-:W-:Y:S01]  /*8b00*/  FMUL.FTZ R0, R0, 1 ;  /* 0x3f80000000007820 */ /* 0x000fe20000410000 */
[----:B------:R-:W-:-:S03]  /*8b10*/  CS2R R6, SRZ ;  /* 0x0000000000067805 */ /* 0x000fc6000001ff00 */
[----:B------:R2:W3:Y:S01]  /*8b20*/  F2F.F64.F32 R4, R0 ;  /* 0x0000000000047310 */ /* 0x0004e20000201800 */
[----:B------:R-:W-:Y:S05]  /*8b30*/  BRA `(.L_x_17671) ;  /* 0x00000004002c7947 */ /* 0x000fea0003800000 */
.L_x_17684:
        /* <DEDUP_REMOVED lines=21> */
.L_x_17693:
[----:B------:R-:W-:Y:S05]  /*8c90*/  BSYNC B1 ;  /* 0x0000000000017941 */ /* 0x000fea0003800000 */
.L_x_17692:
[----:B------:R-:W-:Y:S01]  /*8ca0*/  LEA R3, R0, 0x37800000, 0x17 ;  /* 0x3780000000037811 */ /* 0x000fe200078eb8ff */
[----:B------:R-:W-:-:S05]  /*8cb0*/  IMAD.SHL.U32 R0, R2, 0x200000, RZ ;  /* 0x0020000002007824 */ /* 0x000fca00078e00ff */
[----:B------:R-:W-:-:S07]  /*8cc0*/  LOP3.LUT R0, R3, R0, R4, 0xfe, !PT ;  /* 0x0000000003007212 */ /* 0x000fce00078efe04 */
.L_x_17691:
[----:B------:R-:W-:Y:S05]  /*8cd0*/  BSYNC B0 ;  /* 0x0000000000007941 */ /* 0x000fea0003800000 */
.L_x_17690:
[----:B------:R-:W-:Y:S01]  /*8ce0*/  FMUL.FTZ R0, R0, 1 ;  /* 0x3f80000000007820 */ /* 0x000fe20000410000 */
[----:B------:R-:W-:-:S03]  /*8cf0*/  CS2R R6, SRZ ;  /* 0x0000000000067805 */ /* 0x000fc6000001ff00 */
[----:B------:R4:W0:Y:S01]  /*8d00*/  F2F.F64.F32 R4, R0 ;  /* 0x0000000000047310 */ /* 0x0008220000201800 */
[----:B------:R-:W-:Y:S05]  /*8d10*/  BRA `(.L_x_17671) ;  /* 0x0000000000b47947 */ /* 0x000fea0003800000 */
.L_x_17683:
        /* <DEDUP_REMOVED lines=14> */
.L_x_17697:
[----:B------:R-:W-:Y:S05]  /*8e00*/  BSYNC B0 ;  /* 0x0000000000007941 */ /* 0x000fea0003800000 */
.L_x_17696:
[----:B------:R-:W-:Y:S01]  /*8e10*/  FMUL.FTZ R0, R0, 1 ;  /* 0x3f80000000007820 */ /* 0x000fe20000410000 */
[----:B------:R-:W-:-:S03]  /*8e20*/  CS2R R6, SRZ ;  /* 0x0000000000067805 */ /* 0x000fc6000001ff00 */
[----:B------:R0:W1:Y:S01]  /*8e30*/  F2F.F64.F32 R4, R0 ;  /* 0x0000000000047310 */ /* 0x0000620000201800 */
[----:B------:R-:W-:Y:S05]  /*8e40*/  BRA `(.L_x_17671) ;  /* 0x0000000000687947 */ /* 0x000fea0003800000 */
.L_x_17670:
        /* <DEDUP_REMOVED lines=16> */
.L_x_17698:
[----:B------:R-:W-:Y:S02]  /*8f50*/  CS2R R4, SRZ ;  /* 0x0000000000047805 */ /* 0x000fe4000001ff00 */
[----:B------:R-:W-:Y:S01]  /*8f60*/  CS2R R6, SRZ ;  /* 0x0000000000067805 */ /* 0x000fe2000001ff00 */
[----:B------:R-:W-:Y:S06]  /*8f70*/  BRA `(.L_x_17671) ;  /* 0x00000000001c7947 */ /* 0x000fec0003800000 */
.L_x_17695:
[----:B------:R-:W2:Y:S01]  /*8f80*/  LDG.E.64 R4, desc[UR36][R2.64] ;  /* 0x0000002402047981 */ /* 0x000ea2000c1e1b00 */
[----:B------:R-:W-:Y:S01]  /*8f90*/  CS2R R6, SRZ ;  /* 0x0000000000067805 */ /* 0x000fe2000001ff00 */
[----:B--2---:R-:W0:Y:S01]  /*8fa0*/  I2F.F64.U64 R4, R4 ;  /* 0x0000000400047312 */ /* 0x004e220000301800 */
[----:B------:R-:W-:Y:S05]  /*8fb0*/  BRA `(.L_x_17671) ;  /* 0x00000000000c7947 */ /* 0x000fea0003800000 */
.L_x_17694:
[----:B------:R-:W2:Y:S01]  /*8fc0*/  LDG.E R2, desc[UR36][R2.64] ;  /* 0x0000002402027981 */ /* 0x000ea2000c1e1900 */
[----:B------:R-:W-:Y:S01]  /*8fd0*/  CS2R R6, SRZ ;  /* 0x0000000000067805 */ /* 0x000fe2000001ff00 */
[----:B--2---:R0:W1:Y:S06]  /*8fe0*/  I2F.F64.U32 R4, R2 ;  /* 0x0000000200047312 */ /* 0x00406c0000201800 */
.L_x_17671:
        /* <DEDUP_REMOVED lines=21> */
.L_x_17702:
[----:B------:R-:W0:Y:S02]  /*9140*/  F2I.S64.F64.TRUNC R8, R8 ;  /* 0x0000000800087311 */ /* 0x000e24000030d900 */
[----:B0-----:R-:W-:-:S05]  /*9150*/  IMAD.MOV.U32 R3, RZ, RZ, R8 ;  /* 0x000000ffff037224 */ /* 0x001fca00078e0008 */
[----:B------:R3:W-:Y:S01]  /*9160*/  STG.E.U8 desc[UR36][R16.64], R3 ;  /* 0x0000000310007986 */ /* 0x0007e2000c101124 */
[----:B------:R-:W-:Y:S05]  /*9170*/  BRA `(.L_x_17704) ;  /* 0x0000001000087947 */ /* 0x000fea0003800000 */
.L_x_17701:
        /* <DEDUP_REMOVED lines=9> */
.L_x_17706:
[----:B------:R-:W0:Y:S02]  /*9210*/  F2I.F64.TRUNC R9, R8 ;  /* 0x0000000800097311 */ /* 0x000e24000030d100 */
[----:B0-----:R2:W-:Y:S01]  /*9220*/  STG.E desc[UR36][R16.64], R9 ;  /* 0x0000000910007986 */ /* 0x0015e2000c101924 */
[----:B------:R-:W-:Y:S05]  /*9230*/  BRA `(.L_x_17704) ;  /* 0x0000000c00d87947 */ /* 0x000fea0003800000 */
.L_x_17705:
[----:B------:R-:W0:Y:S02]  /*9240*/  F2I.F64.TRUNC R9, R8 ;  /* 0x0000000800097311 */ /* 0x000e24000030d100 */
[----:B0-----:R0:W-:Y:S01]  /*9250*/  STG.E.U16 desc[UR36][R16.64], R9 ;  /* 0x0000000910007986 */ /* 0x0011e2000c101524 */
[----:B------:R-:W-:Y:S05]  /*9260*/  BRA `(.L_x_17704) ;  /* 0x0000000c00cc7947 */ /* 0x000fea0003800000 */
.L_x_17700:
        /* <DEDUP_REMOVED lines=13> */
.L_x_17708:
        /* <DEDUP_REMOVED lines=8> */
.L_x_17707:
        /* <DEDUP_REMOVED lines=16> */
.L_x_17710:
        /* <DEDUP_REMOVED lines=11> */
.L_x_17709:
[----:B------:R0:W-:Y:S01]  /*9570*/  STG.E.64 desc[UR36][R16.64], R8 ;  /* 0x0000000810007986 */ /* 0x0001e2000c101b24 */
[----:B------:R-:W-:Y:S05]  /*9580*/  BRA `(.L_x_17704) ;  /* 0x0000000c00047947 */ /* 0x000fea0003800000 */
.L_x_17699:
        /* <DEDUP_REMOVED lines=13> */
.L_x_17713:
[----:B------:R0:W-:Y:S01]  /*9660*/  STG.E.128 desc[UR36][R16.64], R8 ;  /* 0x0000000810007986 */ /* 0x0001e2000c101d24 */
[----:B------:R-:W-:Y:S05]  /*9670*/  BRA `(.L_x_17704) ;  /* 0x0000000800c87947 */ /* 0x000fea0003800000 */
.L_x_17712:
        /* <DEDUP_REMOVED lines=25> */
.L_x_17717:
[----:B------:R-:W-:Y:S05]  /*9810*/  BSYNC B0 ;  /* 0x0000000000007941 */ /* 0x000fea0003800000 */
.L_x_17716:
[----:B------:R-:W-:-:S05]  /*9820*/  LOP3.LUT R3, R0, R3, RZ, 0xfc, !PT ;  /* 0x0000000300037212 */ /* 0x000fca00078efcff */
[----:B------:R0:W-:Y:S01]  /*9830*/  STG.E.U8 desc[UR36][R16.64], R3 ;  /* 0x0000000310007986 */ /* 0x0001e2000c101124 */
[----:B------:R-:W-:Y:S05]  /*9840*/  BRA `(.L_x_17704) ;  /* 0x0000000800547947 */ /* 0x000fea0003800000 */
.L_x_17715:
        /* <DEDUP_REMOVED lines=17> */
.L_x_17719:
[----:B------:R-:W-:Y:S01]  /*9960*/  IMAD.MOV.U32 R0, RZ, RZ, 0x7f ;  /* 0x0000007fff007424 */ /* 0x000fe200078e00ff */
[----:B------:R-:W-:-:S04]  /*9970*/  ISETP.GT.U32.AND P0, PT, R2, 0x7f800000, PT ;  /* 0x7f8000000200780c */ /* 0x000fc80003f04070 */
[----:B------:R-:W-:-:S09]  /*9980*/  SEL R0, R0, 0x7c, P0 ;  /* 0x0000007c00007807 */ /* 0x000fd20000000000 */
.L_x_17720:
[----:B------:R-:W-:Y:S05]  /*9990*/  BSYNC B0 ;  /* 0x0000000000007941 */ /* 0x000fea0003800000 */
.L_x_17718:
[----:B------:R-:W-:-:S04]  /*99a0*/  LOP3.LUT R2, R3, 0x80000000, RZ, 0xc0, !PT ;  /* 0x8000000003027812 */ /* 0x000fc800078ec0ff */
[----:B------:R-:W-:-:S04]  /*99b0*/  SHF.R.U32.HI R3, RZ, 0x18, R2 ;  /* 0x00000018ff037819 */ /* 0x000fc80000011602 */
[----:B------:R-:W-:-:S05]  /*99c0*/  LOP3.LUT R3, R0, R3, RZ, 0xfc, !PT ;  /* 0x0000000300037212 */ /* 0x000fca00078efcff */
[----:B------:R0:W-:Y:S01]  /*99d0*/  STG.E.U8 desc[UR36][R16.64], R3 ;  /* 0x0000000310007986 */ /* 0x0001e2000c101124 */
[----:B------:R-:W-:Y:S05]  /*99e0*/  BRA `(.L_x_17704) ;  /* 0x0000000400ec7947 */ /* 0x000fea0003800000 */
.L_x_17714:
        /* <DEDUP_REMOVED lines=8> */
.L_x_17711:
        /* <DEDUP_REMOVED lines=11> */
.L_x_17723:
        /* <DEDUP_REMOVED lines=21> */
.L_x_17726:
[----:B------:R-:W-:-:S04]  /*9c70*/  LOP3.LUT R0, R5, 0x80000000, RZ, 0xc0, !PT ;  /* 0x8000000005007812 */ /* 0x000fc800078ec0ff */
[----:B------:R-:W-:-:S04]  /*9c80*/  SHF.R.U32.HI R3, RZ, 0x18, R0 ;  /* 0x00000018ff037819 */ /* 0x000fc80000011600 */
[----:B------:R-:W-:-:S04]  /*9c90*/  LOP3.LUT R2, R2, R3, RZ, 0xfc, !PT ;  /* 0x0000000302027212 */ /* 0x000fc800078efcff */
[----:B------:R-:W-:-:S07]  /*9ca0*/  PRMT R0, R2, 0x7610, R0 ;  /* 0x0000761002007816 */ /* 0x000fce0000000000 */
.L_x_17725:
[----:B------:R-:W-:Y:S05]  /*9cb0*/  BSYNC B0 ;  /* 0x0000000000007941 */ /* 0x000fea0003800000 */
.L_x_17724:
[----:B------:R0:W-:Y:S01]  /*9cc0*/  STG.E.U8 desc[UR36][R16.64], R0 ;  /* 0x0000000010007986 */ /* 0x0001e2000c101124 */
[----:B------:R-:W-:Y:S05]  /*9cd0*/  BRA `(.L_x_17704) ;  /* 0x0000000400307947 */ /* 0x000fea0003800000 */
.L_x_17722:
        /* <DEDUP_REMOVED lines=21> */
.L_x_17729:
[----:B------:R-:W-:-:S04]  /*9e30*/  LOP3.LUT R0, R5, 0x80000000, RZ, 0xc0, !PT ;  /* 0x8000000005007812 */ /* 0x000fc800078ec0ff */
[----:B------:R-:W-:-:S04]  /*9e40*/  SHF.R.U32.HI R3, RZ, 0x18, R0 ;  /* 0x00000018ff037819 */ /* 0x000fc80000011600 */
[----:B------:R-:W-:-:S04]  /*9e50*/  LOP3.LUT R2, R2, R3, RZ, 0xfc, !PT ;  /* 0x0000000302027212 */ /* 0x000fc800078efcff */
[----:B------:R-:W-:-:S07]  /*9e60*/  PRMT R0, R2, 0x7610, R0 ;  /* 0x0000761002007816 */ /* 0x000fce0000000000 */
.L_x_17728:
[----:B------:R-:W-:Y:S05]  /*9e70*/  BSYNC B0 ;  /* 0x0000000000007941 */ /* 0x000fea0003800000 */
.L_x_17727:
[----:B------:R0:W-:Y:S01]  /*9e80*/  STG.E.U8 desc[UR36][R16.64], R0 ;  /* 0x0000000010007986 */ /* 0x0001e2000c101124 */
[----:B------:R-:W-:Y:S05]  /*9e90*/  BRA `(.L_x_17704) ;  /* 0x0000000000c07947 */ /* 0x000fea0003800000 */
.L_x_17721:
        /* <DEDUP_REMOVED lines=26> */
.L_x_17703:
        /* <DEDUP_REMOVED lines=16> */
.L_x_17732:
[----:B------:R-:W-:Y:S05]  /*a140*/  BRA `(.L_x_17704) ;  /* 0x0000000000147947 */ /* 0x000fea0003800000 */
.L_x_17731:
[----:B------:R-:W0:Y:S02]  /*a150*/  F2I.U64.F64.TRUNC R8, R8 ;  /* 0x0000000800087311 */ /* 0x000e24000030d800 */
[----:B0-----:R0:W-:Y:S01]  /*a160*/  STG.E.64 desc[UR36][R16.64], R8 ;  /* 0x0000000810007986 */ /* 0x0011e2000c101b24 */
[----:B------:R-:W-:Y:S05]  /*a170*/  BRA `(.L_x_17704) ;  /* 0x0000000000087947 */ /* 0x000fea0003800000 */
.L_x_17730:
[----:B------:R-:W0:Y:S02]  /*a180*/  F2I.U32.F64.TRUNC R9, R8 ;  /* 0x0000000800097311 */ /* 0x000e24000030d000 */
[----:B0-----:R0:W-:Y:S02]  /*a190*/  STG.E desc[UR36][R16.64], R9 ;  /* 0x0000000910007986 */ /* 0x0011e4000c101924 */
.L_x_17704:
[----:B------:R-:W-:-:S07]  /*a1a0*/  VIADD R19, R19, 0x80 ;  /* 0x0000008013137836 */ /* 0x000fce0000000000 */
.L_x_17664:
[----:B------:R-:W-:Y:S05]  /*a1b0*/  BSYNC B6 ;  /* 0x0000000000067941 */ /* 0x000fea0003800000 */
.L_x_17663:
[----:B------:R-:W-:Y:S02]  /*a1c0*/  ULDC UR4, c[0x0][0x210] ;  /* 0x0000840000047ab9 */ /* 0x000fe40000000800 */
[----:B------:R-:W-:-:S13]  /*a1d0*/  ISETP.GE.AND P0, PT, R19, UR4, PT ;  /* 0x0000000413007c0c */ /* 0x000fda000bf06270 */
[----:B------:R-:W-:Y:S05]  /*a1e0*/  @P0 EXIT ;  /* 0x000000000000094d */ /* 0x000fea0003800000 */
        /* <DEDUP_REMOVED lines=303> */
.L_x_17733:
        /* <DEDUP_REMOVED lines=22> */
.L_x_17737:
[----:B------:R-:W2:Y:S01]  /*b640*/  LDG.E.U8 R2, desc[UR36][R2.64] ;  /* 0x0000002402027981 */ /* 0x000ea2000c1e1100 */
[----:B------:R-:W-:Y:S01]  /*b650*/  CS2R R6, SRZ ;  /* 0x0000000000067805 */ /* 0x000fe2000001ff00 */
[----:B--2---:R0:W1:Y:S01]  /*b660*/  I2F.F64.U16 R4, R2 ;  /* 0x0000000200047312 */ /* 0x0040620000101800 */
[----:B------:R-:W-:Y:S05]  /*b670*/  BRA `(.L_x_17739) ;  /* 0x0000000c00c87947 */ /* 0x000fea0003800000 */
.L_x_17736:
        /* <DEDUP_REMOVED lines=8> */
[----:B--2---:R-:W2:Y:S01]  /*b700*/  I2F.F64.S64 R4, R4 ;  /* 0x0000000400047312 */ /* 0x004ea20000301c00 */
[----:B------:R-:W-:Y:S05]  /*b710*/  BRA `(.L_x_17739) ;  /* 0x0000000c00a07947 */ /* 0x000fea0003800000 */
.L_x_17741:
[----:B------:R-:W2:Y:S01]  /*b720*/  LDG.E R2, desc[UR36][R2.64] ;  /* 0x0000002402027981 */ /* 0x000ea2000c1e1900 */
[----:B------:R-:W-:Y:S01]  /*b730*/  CS2R R6, SRZ ;  /* 0x0000000000067805 */ /* 0x000fe2000001ff00 */
[----:B--2---:R3:W4:Y:S01]  /*b740*/  I2F.F64 R4, R2 ;  /* 0x0000000200047312 */ /* 0x0047220000201c00 */
[----:B------:R-:W-:Y:S05]  /*b750*/  BRA `(.L_x_17739) ;  /* 0x0000000c00907947 */ /* 0x000fea0003800000 */
.L_x_17740:
[----:B------:R-:W2:Y:S01]  /*b760*/  LDG.E.U16 R2, desc[UR36][R2.64] ;  /* 0x0000002402027981 */ /* 0x000ea2000c1e1500 */
[----:B------:R-:W-:Y:S01]  /*b770*/  CS2R R6, SRZ ;  /* 0x0000000000067805 */ /* 0x000fe2000001ff00 */
[----:B--2---:R0:W1:Y:S01]  /*b780*/  I2F.F64.S16 R4, R2 ;  /* 0x0000000200047312 */ /* 0x0040620000101c00 */
[----:B------:R-:W-:Y:S05]  /*b790*/  BRA `(.L_x_17739) ;  /* 0x0000000c00807947 */ /* 0x000fea0003800000 */
.L_x_17735:
        /* <DEDUP_REMOVED lines=11> */
.L_x_17743:
[----:B------:R-:W2:Y:S01]  /*b850*/  LDG.E.U16 R0, desc[UR36][R2.64] ;  /* 0x0000002402007981 */ /* 0x000ea2000c1e1500 */
[----:B------:R-:W-:Y:S01]  /*b860*/  CS2R R6, SRZ ;  /* 0x0000000000067805 */ /* 0x000fe2000001ff00 */
[----:B--2---:R-:W-:-:S05]  /*b870*/  HADD2.F32 R0, -RZ, R0.H0_H0 ;  /* 0x20000000ff007230 */ /* 0x004fca0000004100 */
[----:B------:R-:W-:-:S04]  /*b880*/  FMUL.FTZ R0, R0, 1 ;  /* 0x3f80000000007820 */ /* 0x000fc80000410000 */
[----:B------:R0:W1:Y:S01]  /*b890*/  F2F.F64.F32 R4, R0 ;  /* 0x0000000000047310 */ /* 0x0000620000201800 */
[----:B------:R-:W-:Y:S05]  /*b8a0*/  BRA `(.L_x_17739) ;  /* 0x0000000c003c7947 */ /* 0x000fea0003800000 */
.L_x_17742:
        /* <DEDUP_REMOVED lines=12> */
.L_x_17745:
        /* <DEDUP_REMOVED lines=8> */
.L_x_17744:
[----:B------:R0:W5:Y:S01]  /*b9f0*/  LDG.E.64 R4, desc[UR36][R2.64] ;  /* 0x0000002402047981 */ /* 0x000162000c1e1b00 */
[----:B------:R-:W-:Y:S01]  /*ba00*/  CS2R R6, SRZ ;  /* 0x0000000000067805 */ /* 0x000fe2000001ff00 */
[----:B------:R-:W-:Y:S06]  /*ba10*/  BRA `(.L_x_17739) ;  /* 0x0000000800e07947 */ /* 0x000fec0003800000 */
.L_x_17734:
        /* <DEDUP_REMOVED lines=14> */
.L_x_17748:
[----:B------:R0:W5:Y:S01]  /*bb00*/  LDG.E.128 R4, desc[UR36][R2.64] ;  /* 0x0000002402047981 */ /* 0x000162000c1e1d00 */
[----:B------:R-:W-:Y:S05]  /*bb10*/  BRA `(.L_x_17739) ;  /* 0x0000000800a07947 */ /* 0x000fea0003800000 */
.L_x_17747:
        /* <DEDUP_REMOVED lines=29> */
.L_x_17750:
        /* <DEDUP_REMOVED lines=16> */
.L_x_17749:
[----:B------:R-:W2:Y:S01]  /*bdf0*/  LDG.E.U16 R0, desc[UR36][R2.64] ;  /* 0x0000002402007981 */ /* 0x000ea2000c1e1500 */
[----:B------:R-:W-:Y:S01]  /*be00*/  CS2R R6, SRZ ;  /* 0x0000000000067805 */ /* 0x000fe2000001ff00 */
[----:B--2---:R-:W-:-:S04]  /*be10*/  IMAD.U32 R0, R0, 0x10000, RZ ;  /* 0x0001000000007824 */ /* 0x004fc800078e00ff */
[----:B------:R-:W-:-:S04]  /*be20*/  FMUL.FTZ R0, R0, 1 ;  /* 0x3f80000000007820 */ /* 0x000fc80000410000 */
[----:B------:R0:W1:Y:S01]  /*be30*/  F2F.F64.F32 R4, R0 ;  /* 0x0000000000047310 */ /* 0x0000620000201800 */
[----:B------:R-:W-:Y:S05]  /*be40*/  BRA `(.L_x_17739) ;  /* 0x0000000400d47947 */ /* 0x000fea0003800000 */
.L_x_17746:
        /* <DEDUP_REMOVED lines=12> */
.L_x_17753:
        /* <DEDUP_REMOVED lines=21> */
.L_x_17757:
[----:B------:R-:W-:Y:S05]  /*c060*/  BSYNC B1 ;  /* 0x0000000000017941 */ /* 0x000fea0003800000 */
.L_x_17756:
[----:B------:R-:W-:Y:S01]  /*c070*/  LEA R3, R0, 0x3b800000, 0x17 ;  /* 0x3b80000000037811 */ /* 0x000fe200078eb8ff */
[----:B------:R-:W-:-:S05]  /*c080*/  IMAD.SHL.U32 R0, R2, 0x100000, RZ ;  /* 0x0010000002007824 */ /* 0x000fca00078e00ff */
[----:B------:R-:W-:-:S07]  /*c090*/  LOP3.LUT R0, R3, R0, R4, 0xfe, !PT ;  /* 0x0000000003007212 */ /* 0x000fce00078efe04 */
.L_x_17755:
[----:B------:R-:W-:Y:S05]  /*c0a0*/  BSYNC B0 ;  /* 0x0000000000007941 */ /* 0x000fea0003800000 */
.L_x_17754:
[----:B------:R-:W-:Y:S01]  /*c0b0*/  FMUL.FTZ R0, R0, 1 ;  /* 0x3f80000000007820 */ /* 0x000fe20000410000 */
[----:B------:R-:W-:-:S03]  /*c0c0*/  CS2R R6, SRZ ;  /* 0x0000000000067805 */ /* 0x000fc6000001ff00 */
[----:B------:R0:W1:Y:S01]  /*c0d0*/  F2F.F64.F32 R4, R0 ;  /* 0x0000000000047310 */ /* 0x0000620000201800 */
[----:B------:R-:W-:Y:S05]  /*c0e0*/  BRA `(.L_x_17739) ;  /* 0x00000004002c7947 */ /* 0x000fea0003800000 */
.L_x_17752:
        /* <DEDUP_REMOVED lines=21> */
.L_x_17761:
[----:B------:R-:W-:Y:S05]  /*c240*/  BSYNC B1 ;  /* 0x0000000000017941 */ /* 0x000fea0003800000 */
.L_x_17760:
[----:B------:R-:W-:Y:S01]  /*c250*/  LEA R3, R0, 0x37800000, 0x17 ;  /* 0x3780000000037811 */ /* 0x000fe200078eb8ff */
[----:B------:R-:W-:-:S05]  /*c260*/  IMAD.SHL.U32 R0, R2, 0x200000, RZ ;  /* 0x0020000002007824 */ /* 0x000fca00078e00ff */
[----:B------:R-:W-:-:S07]  /*c270*/  LOP3.LUT R0, R3, R0, R4, 0xfe, !PT ;  /* 0x0000000003007212 */ /* 0x000fce00078efe04 */
.L_x_17759:
[----:B------:R-:W-:Y:S05]  /*c280*/  BSYNC B0 ;  /* 0x0000000000007941 */ /* 0x000fea0003800000 */
.L_x_17758:
[----:B------:R-:W-:Y:S01]  /*c290*/  FMUL.FTZ R0, R0, 1 ;  /* 0x3f80000000007820 */ /* 0x000fe20000410000 */
[----:B------:R-:W-:-:S03]  /*c2a0*/  CS2R R6, SRZ ;  /* 0x0000000000067805 */ /* 0x000fc6000001ff00 */
[----:B------:R0:W1:Y:S01]  /*c2b0*/  F2F.F64.F32 R4, R0 ;  /* 0x0000000000047310 */ /* 0x0000620000201800 */
[----:B------:R-:W-:Y:S05]  /*c2c0*/  BRA `(.L_x_17739) ;  /* 0x0000000000b47947 */ /* 0x000fea0003800000 */
.L_x_17751:
        /* <DEDUP_REMOVED lines=14> */
.L_x_17765:
[----:B------:R-:W-:Y:S05]  /*c3b0*/  BSYNC B0 ;  /* 0x0000000000007941 */ /* 0x000fea0003800000 */
.L_x_17764:
[----:B------:R-:W-:Y:S01]  /*c3c0*/  FMUL.FTZ R0, R0, 1 ;  /* 0x3f80000000007820 */ /* 0x000fe20000410000 */
[----:B------:R-:W-:-:S03]  /*c3d0*/  CS2R R6, SRZ ;  /* 0x0000000000067805 */ /* 0x000fc6000001ff00 */
[----:B------:R0:W1:Y:S01]  /*c3e0*/  F2F.F64.F32 R4, R0 ;  /* 0x0000000000047310 */ /* 0x0000620000201800 */
[----:B------:R-:W-:Y:S05]  /*c3f0*/  BRA `(.L_x_17739) ;  /* 0x0000000000687947 */ /* 0x000fea0003800000 */
.L_x_17738:
        /* <DEDUP_REMOVED lines=16> */
.L_x_17766:
[----:B------:R-:W-:Y:S02]  /*c500*/  CS2R R4, SRZ ;  /* 0x0000000000047805 */ /* 0x000fe4000001ff00 */
[----:B------:R-:W-:Y:S01]  /*c510*/  CS2R R6, SRZ ;  /* 0x0000000000067805 */ /* 0x000fe2000001ff00 */
[----:B------:R-:W-:Y:S06]  /*c520*/  BRA `(.L_x_17739) ;  /* 0x00000000001c7947 */ /* 0x000fec0003800000 */
.L_x_17763:
[----:B------:R-:W2:Y:S01]  /*c530*/  LDG.E.64 R4, desc[UR36][R2.64] ;  /* 0x0000002402047981 */ /* 0x000ea2000c1e1b00 */
[----:B------:R-:W-:Y:S01]  /*c540*/  CS2R R6, SRZ ;  /* 0x0000000000067805 */ /* 0x000fe2000001ff00 */
[----:B--2---:R-:W0:Y:S01]  /*c550*/  I2F.F64.U64 R4, R4 ;  /* 0x0000000400047312 */ /* 0x004e220000301800 */
[----:B------:R-:W-:Y:S05]  /*c560*/  BRA `(.L_x_17739) ;  /* 0x00000000000c7947 */ /* 0x000fea0003800000 */
.L_x_17762:
[----:B------:R-:W2:Y:S01]  /*c570*/  LDG.E R2, desc[UR36][R2.64] ;  /* 0x0000002402027981 */ /* 0x000ea2000c1e1900 */
[----:B------:R-:W-:Y:S01]  /*c580*/  CS2R R6, SRZ ;  /* 0x0000000000067805 */ /* 0x000fe2000001ff00 */
[----:B--2---:R0:W1:Y:S06]  /*c590*/  I2F.F64.U32 R4, R2 ;  /* 0x0000000200047312 */ /* 0x00406c0000201800 */
.L_x_17739:
[----:B0--3--:R-:W0:Y:S01]  /*c5a0*/  LDC.U8 R2, c[0x0][0x450] ;  /* 0x00011400ff027b82 */ /* 0x009e220000000000 */
[----:B------:R-:W-:Y:S01]  /*c5b0*/  ULDC.64 UR4, c[0x0][0x448] ;  /* 0x0001120000047ab9 */ /* 0x000fe20000000a00 */
[----:B------:R-:W-:Y:S01]  /*c5c0*/  ULDC.64 UR6, c[0x0][0x440] ;  /* 0x0001100000067ab9 */ /* 0x000fe20000000a00 */
[C---:B-----5:R-:W-:Y:S02]  /*c5d0*/  DMUL R8, R6.reuse, UR4 ;  /* 0x0000000406087c28 */ /* 0x060fe40008000000 */
[----:B------:R-:W-:-:S06]  /*c5e0*/  DMUL R10, R6, UR6 ;  /* 0x00000006060a7c28 */ /* 0x000fcc0008000000 */
[C---:B-12-4-:R-:W-:Y:S02]  /*c5f0*/  DFMA R8, R4.reuse, UR6, -R8 ;  /* 0x0000000604087c2b */ /* 0x056fe40008000808 */
[----:B------:R-:W-:Y:S01]  /*c600*/  DFMA R10, R4, UR4, R10 ;  /* 0x00000004040a7c2b */ /* 0x000fe2000800000a */
        /* <DEDUP_REMOVED lines=14> */
.L_x_17770:
[----:B------:R-:W0:Y:S02]  /*c6f0*/  F2I.S64.F64.TRUNC R8, R8 ;  /* 0x0000000800087311 */ /* 0x000e24000030d900 */
[----:B0-----:R-:W-:-:S05]  /*c700*/  IMAD.MOV.U32 R3, RZ, RZ, R8 ;  /* 0x000000ffff037224 */ /* 0x001fca00078e0008 */
[----:B------:R-:W-:Y:S01]  /*c710*/  STG.E.U8 desc[UR36][R16.64], R3 ;  /* 0x0000000310007986 */ /* 0x000fe2000c101124 */
[----:B------:R-:W-:Y:S05]  /*c720*/  EXIT ;  /* 0x000000000000794d */ /* 0x000fea0003800000 */
.L_x_17769:
        /* <DEDUP_REMOVED lines=9> */
.L_x_17773:
[----:B------:R-:W0:Y:S02]  /*c7c0*/  F2I.F64.TRUNC R9, R8 ;  /* 0x0000000800097311 */ /* 0x000e24000030d100 */
[----:B0-----:R-:W-:Y:S01]  /*c7d0*/  STG.E desc[UR36][R16.64], R9 ;  /* 0x0000000910007986 */ /* 0x001fe2000c101924 */
[----:B------:R-:W-:Y:S05]  /*c7e0*/  EXIT ;  /* 0x000000000000794d */ /* 0x000fea0003800000 */
.L_x_17772:
[----:B------:R-:W0:Y:S02]  /*c7f0*/  F2I.F64.TRUNC R9, R8 ;  /* 0x0000000800097311 */ /* 0x000e24000030d100 */
[----:B0-----:R-:W-:Y:S01]  /*c800*/  STG.E.U16 desc[UR36][R16.64], R9 ;  /* 0x0000000910007986 */ /* 0x001fe2000c101524 */
[----:B------:R-:W-:Y:S05]  /*c810*/  EXIT ;  /* 0x000000000000794d */ /* 0x000fea0003800000 */
.L_x_17768:
        /* <DEDUP_REMOVED lines=13> */
.L_x_17775:
        /* <DEDUP_REMOVED lines=8> */
.L_x_17774:
        /* <DEDUP_REMOVED lines=16> */
.L_x_17777:
        /* <DEDUP_REMOVED lines=11> */
.L_x_17776:
[----:B------:R-:W-:Y:S01]  /*cb20*/  STG.E.64 desc[UR36][R16.64], R8 ;  /* 0x0000000810007986 */ /* 0x000fe2000c101b24 */
[----:B------:R-:W-:Y:S05]  /*cb30*/  EXIT ;  /* 0x000000000000794d */ /* 0x000fea0003800000 */
.L_x_17767:
        /* <DEDUP_REMOVED lines=13> */
.L_x_17780:
[----:B------:R-:W-:Y:S01]  /*cc10*/  STG.E.128 desc[UR36][R16.64], R8 ;  /* 0x0000000810007986 */ /* 0x000fe2000c101d24 */
[----:B------:R-:W-:Y:S05]  /*cc20*/  EXIT ;  /* 0x000000000000794d */ /* 0x000fea0003800000 */
.L_x_17779:
        /* <DEDUP_REMOVED lines=25> */
.L_x_17784:
[----:B------:R-:W-:Y:S05]  /*cdc0*/  BSYNC B0 ;  /* 0x0000000000007941 */ /* 0x000fea0003800000 */
.L_x_17783:
[----:B------:R-:W-:-:S05]  /*cdd0*/  LOP3.LUT R3, R0, R3, RZ, 0xfc, !PT ;  /* 0x0000000300037212 */ /* 0x000fca00078efcff */
[----:B------:R-:W-:Y:S01]  /*cde0*/  STG.E.U8 desc[UR36][R16.64], R3 ;  /* 0x0000000310007986 */ /* 0x000fe2000c101124 */
[----:B------:R-:W-:Y:S05]  /*cdf0*/  EXIT ;  /* 0x000000000000794d */ /* 0x000fea0003800000 */
.L_x_17782:
        /* <DEDUP_REMOVED lines=17> */
.L_x_17786:
[----:B------:R-:W-:Y:S01]  /*cf10*/  IMAD.MOV.U32 R0, RZ, RZ, 0x7f ;  /* 0x0000007fff007424 */ /* 0x000fe200078e00ff */
[----:B------:R-:W-:-:S04]  /*cf20*/  ISETP.GT.U32.AND P0, PT, R2, 0x7f800000, PT ;  /* 0x7f8000000200780c */ /* 0x000fc80003f04070 */
[----:B------:R-:W-:-:S09]  /*cf30*/  SEL R0, R0, 0x7c, P0 ;  /* 0x0000007c00007807 */ /* 0x000fd20000000000 */
.L_x_17787:
[----:B------:R-:W-:Y:S05]  /*cf40*/  BSYNC B0 ;  /* 0x0000000000007941 */ /* 0x000fea0003800000 */
.L_x_17785:
[----:B------:R-:W-:-:S04]  /*cf50*/  LOP3.LUT R2, R3, 0x80000000, RZ, 0xc0, !PT ;  /* 0x8000000003027812 */ /* 0x000fc800078ec0ff */
[----:B------:R-:W-:-:S04]  /*cf60*/  SHF.R.U32.HI R3, RZ, 0x18, R2 ;  /* 0x00000018ff037819 */ /* 0x000fc80000011602 */
[----:B------:R-:W-:-:S05]  /*cf70*/  LOP3.LUT R3, R0, R3, RZ, 0xfc, !PT ;  /* 0x0000000300037212 */ /* 0x000fca00078efcff */
[----:B------:R-:W-:Y:S01]  /*cf80*/  STG.E.U8 desc[UR36][R16.64], R3 ;  /* 0x0000000310007986 */ /* 0x000fe2000c101124 */
[----:B------:R-:W-:Y:S05]  /*cf90*/  EXIT ;  /* 0x000000000000794d */ /* 0x000fea0003800000 */
.L_x_17781:
        /* <DEDUP_REMOVED lines=8> */
.L_x_17778:
        /* <DEDUP_REMOVED lines=11> */
.L_x_17790:
        /* <DEDUP_REMOVED lines=21> */
.L_x_17793:
[----:B------:R-:W-:-:S04]  /*d220*/  LOP3.LUT R0, R5, 0x80000000, RZ, 0xc0, !PT ;  /* 0x8000000005007812 */ /* 0x000fc800078ec0ff */
[----:B------:R-:W-:-:S04]  /*d230*/  SHF.R.U32.HI R3, RZ, 0x18, R0 ;  /* 0x00000018ff037819 */ /* 0x000fc80000011600 */
[----:B------:R-:W-:-:S04]  /*d240*/  LOP3.LUT R2, R2, R3, RZ, 0xfc, !PT ;  /* 0x0000000302027212 */ /* 0x000fc800078efcff */
[----:B------:R-:W-:-:S07]  /*d250*/  PRMT R0, R2, 0x7610, R0 ;  /* 0x0000761002007816 */ /* 0x000fce0000000000 */
.L_x_17792:
[----:B------:R-:W-:Y:S05]  /*d260*/  BSYNC B0 ;  /* 0x0000000000007941 */ /* 0x000fea0003800000 */
.L_x_17791:
[----:B------:R-:W-:Y:S01]  /*d270*/  STG.E.U8 desc[UR36][R16.64], R0 ;  /* 0x0000000010007986 */ /* 0x000fe2000c101124 */
[----:B------:R-:W-:Y:S05]  /*d280*/  EXIT ;  /* 0x000000000000794d */ /* 0x000fea0003800000 */
.L_x_17789:
        /* <DEDUP_REMOVED lines=21> */
.L_x_17796:
[----:B------:R-:W-:-:S04]  /*d3e0*/  LOP3.LUT R0, R5, 0x80000000, RZ, 0xc0, !PT ;  /* 0x8000000005007812 */ /* 0x000fc800078ec0ff */
[----:B------:R-:W-:-:S04]  /*d3f0*/  SHF.R.U32.HI R3, RZ, 0x18, R0 ;  /* 0x00000018ff037819 */ /* 0x000fc80000011600 */
[----:B------:R-:W-:-:S04]  /*d400*/  LOP3.LUT R2, R2, R3, RZ, 0xfc, !PT ;  /* 0x0000000302027212 */ /* 0x000fc800078efcff */
[----:B------:R-:W-:-:S07]  /*d410*/  PRMT R0, R2, 0x7610, R0 ;  /* 0x0000761002007816 */ /* 0x000fce0000000000 */
.L_x_17795:
[----:B------:R-:W-:Y:S05]  /*d420*/  BSYNC B0 ;  /* 0x0000000000007941 */ /* 0x000fea0003800000 */
.L_x_17794:
[----:B------:R-:W-:Y:S01]  /*d430*/  STG.E.U8 desc[UR36][R16.64], R0 ;  /* 0x0000000010007986 */ /* 0x000fe2000c101124 */
[----:B------:R-:W-:Y:S05]  /*d440*/  EXIT ;  /* 0x000000000000794d */ /* 0x000fea0003800000 */
.L_x_17788:
        /* <DEDUP_REMOVED lines=26> */
.L_x_17771:
        /* <DEDUP_REMOVED lines=16> */
.L_x_17799:
[----:B------:R-:W-:Y:S05]  /*d6f0*/  EXIT ;  /* 0x000000000000794d */ /* 0x000fea0003800000 */
.L_x_17798:
[----:B------:R-:W0:Y:S02]  /*d700*/  F2I.U64.F64.TRUNC R8, R8 ;  /* 0x0000000800087311 */ /* 0x000e24000030d800 */
[----:B0-----:R-:W-:Y:S01]  /*d710*/  STG.E.64 desc[UR36][R16.64], R8 ;  /* 0x0000000810007986 */ /* 0x001fe2000c101b24 */
[----:B------:R-:W-:Y:S05]  /*d720*/  EXIT ;  /* 0x000000000000794d */ /* 0x000fea0003800000 */
.L_x_17797:
[----:B------:R-:W0:Y:S02]  /*d730*/  F2I.U32.F64.TRUNC R9, R8 ;  /* 0x0000000800097311 */ /* 0x000e24000030d000 */
[----:B0-----:R-:W-:Y:S01]  /*d740*/  STG.E desc[UR36][R16.64], R9 ;  /* 0x0000000910007986 */ /* 0x001fe2000c101924 */
[----:B------:R-:W-:Y:S05]  /*d750*/  EXIT ;  /* 0x000000000000794d */ /* 0x000fea0003800000 */
.L_x_17800:
        /* <DEDUP_REMOVED lines=10> */
.L_x_19465:


//--------------------- .text._ZN2at6native27unrolled_elementwise_kernelINS0_13BUnaryFunctorIN3c107complexIdEES5_S5_NS0_15binary_internal10MulFunctorIS5_EEEESt5arrayIPcLm2EELi4E23TrivialOffsetCalculatorILi1EjESE_NS0_6memory12LoadWithCastILi1EEENSF_13StoreWithCastILi1EEEEEviT_T0_T2_T3_T4_T5_ --------------------------
	.section	.text._ZN2at6native27unrolled_elementwise_kernelINS0_13BUnaryFunctorIN3c107complexIdEES5_S5_NS0_15binary_internal10MulFunctorIS5_EEEESt5arrayIPcLm2EELi4E23TrivialOffsetCalculatorILi1EjESE_NS0_6memory12LoadWithCastILi1EEENSF_13StoreWithCastILi1EEEEEviT_T0_T2_T3_T4_T5_,"ax",@progbits
	.align	128
        .global         _ZN2at6native27unrolled_elementwise_kernelINS0_13BUnaryFunctorIN3c107complexIdEES5_S5_NS0_15binary_internal10MulFunctorIS5_EEEESt5arrayIPcLm2EELi4E23TrivialOffsetCalculatorILi1EjESE_NS0_6memory12LoadWithCastILi1EEENSF_13StoreWithCastILi1EEEEEviT_T0_T2_T3_T4_T5_
        .type           _ZN2at6native27unrolled_elementwise_kernelINS0_13BUnaryFunctorIN3c107complexIdEES5_S5_NS0_15binary_internal10MulFunctorIS5_EEEESt5arrayIPcLm2EELi4E23TrivialOffsetCalculatorILi1EjESE_NS0_6memory12LoadWithCastILi1EEENSF_13StoreWithCastILi1EEEEEviT_T0_T2_T3_T4_T5_,@function
        .size           _ZN2at6native27unrolled_elementwise_kernelINS0_13BUnaryFunctorIN3c107complexIdEES5_S5_NS0_15binary_internal10MulFunctorIS5_EEEESt5arrayIPcLm2EELi4E23TrivialOffsetCalculatorILi1EjESE_NS0_6memory12LoadWithCastILi1EEENSF_13StoreWithCastILi1EEEEEviT_T0_T2_T3_T4_T5_,(.L_x_19466 - _ZN2at6native27unrolled_elementwise_kernelINS0_13BUnaryFunctorIN3c107complexIdEES5_S5_NS0_15binary_internal10MulFunctorIS5_EEEESt5arrayIPcLm2EELi4E23TrivialOffsetCalculatorILi1EjESE_NS0_6memory12LoadWithCastILi1EEENSF_13StoreWithCastILi1EEEEEviT_T0_T2_T3_T4_T5_)
        .other          _ZN2at6native27unrolled_elementwise_kernelINS0_13BUnaryFunctorIN3c107complexIdEES5_S5_NS0_15binary_internal10MulFunctorIS5_EEEESt5arrayIPcLm2EELi4E23TrivialOffsetCalculatorILi1EjESE_NS0_6memory12LoadWithCastILi1EEENSF_13StoreWithCastILi1EEEEEviT_T0_T2_T3_T4_T5_,@"STO_CUDA_ENTRY STV_DEFAULT"
_ZN2at6native27unrolled_elementwise_kernelINS0_13BUnaryFunctorIN3c107complexIdEES5_S5_NS0_15binary_internal10MulFunctorIS5_EEEESt5arrayIPcLm2EELi4E23TrivialOffsetCalculatorILi1EjESE_NS0_6memory12LoadWithCastILi1EEENSF_13StoreWithCastILi1EEEEEviT_T0_T2_T3_T4_T5_:
.text._ZN2at6native27unrolled_elementwise_kernelINS0_13BUnaryFunctorIN3c107complexIdEES5_S5_NS0_15binary_internal10MulFunctorIS5_EEEESt5arrayIPcLm2EELi4E23TrivialOffsetCalculatorILi1EjESE_NS0_6memory12LoadWithCastILi1EEENSF_13StoreWithCastILi1EEEEEviT_T0_T2_T3_T4_T5_:
        /* <DEDUP_REMOVED lines=35> */
.L_x_17806:
[----:B------:R-:W2:Y:S01]  /*0230*/  LDG.E.U8 R4, desc[UR36][R4.64] ;  /* 0x0000002404047981 */ /* 0x000ea2000c1e1100 */
[----:B------:R-:W-:Y:S01]  /*0240*/  CS2R R26, SRZ ;  /* 0x00000000001a7805 */ /* 0x000fe2000001ff00 */
[----:B--2---:R0:W1:Y:S01]  /*0250*/  I2F.F64.U16 R24, R4 ;  /* 0x0000000400187312 */ /* 0x0040620000101800 */
[----:B------:R-:W-:Y:S05]  /*0260*/  BRA `(.L_x_17808) ;  /* 0x0000000c00c87947 */ /* 0x000fea0003800000 */
.L_x_17805:
        /* <DEDUP_REMOVED lines=10> */
.L_x_17810:
[----:B------:R-:W2:Y:S01]  /*0310*/  LDG.E R4, desc[UR36][R4.64] ;  /* 0x0000002404047981 */ /* 0x000ea2000c1e1900 */
[----:B------:R-:W-:Y:S01]  /*0320*/  CS2R R26, SRZ ;  /* 0x00000000001a7805 */ /* 0x000fe2000001ff00 */
[----:B--2---:R1:W2:Y:S01]  /*0330*/  I2F.F64 R24, R4 ;  /* 0x0000000400187312 */ /* 0x0042a20000201c00 */
[----:B------:R-:W-:Y:S05]  /*0340*/  BRA `(.L_x_17808) ;  /* 0x0000000c00907947 */ /* 0x000fea0003800000 */
.L_x_17809:
[----:B------:R-:W2:Y:S01]  /*0350*/  LDG.E.U16 R4, desc[UR36][R4.64] ;  /* 0x0000002404047981 */ /* 0x000ea2000c1e1500 */
[----:B------:R-:W-:Y:S01]  /*0360*/  CS2R R26, SRZ ;  /* 0x00000000001a7805 */ /* 0x000fe2000001ff00 */
[----:B--2---:R3:W4:Y:S01]  /*0370*/  I2F.F64.S16 R24, R4 ;  /* 0x0000000400187312 */ /* 0x0047220000101c00 */
[----:B------:R-:W-:Y:S05]  /*0380*/  BRA `(.L_x_17808) ;  /* 0x0000000c00807947 */ /* 0x000fea0003800000 */
.L_x_17804:
        /* <DEDUP_REMOVED lines=11> */
.L_x_17812:
[----:B------:R-:W2:Y:S01]  /*0440*/  LDG.E.U16 R0, desc[UR36][R4.64] ;  /* 0x0000002404007981 */ /* 0x000ea2000c1e1500 */
[----:B------:R-:W-:Y:S01]  /*0450*/  CS2R R26, SRZ ;  /* 0x00000000001a7805 */ /* 0x000fe2000001ff00 */
[----:B--2---:R-:W-:-:S05]  /*0460*/  HADD2.F32 R0, -RZ, R0.H0_H0 ;  /* 0x20000000ff007230 */ /* 0x004fca0000004100 */
[----:B------:R-:W-:-:S04]  /*0470*/  FMUL.FTZ R0, R0, 1 ;  /* 0x3f80000000007820 */ /* 0x000fc80000410000 */
[----:B------:R0:W1:Y:S01]  /*0480*/  F2F.F64.F32 R24, R0 ;  /* 0x0000000000187310 */ /* 0x0000620000201800 */
[----:B------:R-:W-:Y:S05]  /*0490*/  BRA `(.L_x_17808) ;  /* 0x0000000c003c7947 */ /* 0x000fea0003800000 */
.L_x_17811:
        /* <DEDUP_REMOVED lines=12> */
.L_x_17814:
        /* <DEDUP_REMOVED lines=8> */
.L_x_17813:
[----:B------:R0:W5:Y:S01]  /*05e0*/  LDG.E.64 R24, desc[UR36][R4.64] ;  /* 0x0000002404187981 */ /* 0x000162000c1e1b00 */
[----:B------:R-:W-:Y:S01]  /*05f0*/  CS2R R26, SRZ ;  /* 0x00000000001a7805 */ /* 0x000fe2000001ff00 */
[----:B------:R-:W-:Y:S06]  /*0600*/  BRA `(.L_x_17808) ;  /* 0x0000000800e07947 */ /* 0x000fec0003800000 */
.L_x_17803:
        /* <DEDUP_REMOVED lines=14> */
.L_x_17817:
[----:B------:R0:W5:Y:S01]  /*06f0*/  LDG.E.128 R24, desc[UR36][R4.64] ;  /* 0x0000002404187981 */ /* 0x000162000c1e1d00 */
[----:B------:R-:W-:Y:S05]  /*0700*/  BRA `(.L_x_17808) ;  /* 0x0000000800a07947 */ /* 0x000fea0003800000 */
.L_x_17816:
        /* <DEDUP_REMOVED lines=29> */
.L_x_17819:
        /* <DEDUP_REMOVED lines=16> */
.L_x_17818:
[----:B------:R-:W2:Y:S01]  /*09e0*/  LDG.E.U16 R0, desc[UR36][R4.64] ;  /* 0x0000002404007981 */ /* 0x000ea2000c1e1500 */
[----:B------:R-:W-:Y:S01]  /*09f0*/  CS2R R26, SRZ ;  /* 0x00000000001a7805 */ /* 0x000fe2000001ff00 */
[----:B--2---:R-:W-:-:S04]  /*0a00*/  IMAD.U32 R0, R0, 0x10000, RZ ;  /* 0x0001000000007824 */ /* 0x004fc800078e00ff */
[----:B------:R-:W-:-:S04]  /*0a10*/  FMUL.FTZ R0, R0, 1 ;  /* 0x3f80000000007820 */ /* 0x000fc80000410000 */
[----:B------:R0:W1:Y:S01]  /*0a20*/  F2F.F64.F32 R24, R0 ;  /* 0x0000000000187310 */ /* 0x0000620000201800 */
[----:B------:R-:W-:Y:S05]  /*0a30*/  BRA `(.L_x_17808) ;  /* 0x0000000400d47947 */ /* 0x000fea0003800000 */
.L_x_17815:
        /* <DEDUP_REMOVED lines=12> */
.L_x_17822:
        /* <DEDUP_REMOVED lines=21> */
.L_x_17826:
[----:B------:R-:W-:Y:S05]  /*0c50*/  BSYNC B1 ;  /* 0x0000000000017941 */ /* 0x000fea0003800000 */
.L_x_17825:
[----:B------:R-:W-:Y:S01]  /*0c60*/  LEA R5, R0, 0x3b800000, 0x17 ;  /* 0x3b80000000057811 */ /* 0x000fe200078eb8ff */
[----:B------:R-:W-:-:S05]  /*0c70*/  IMAD.SHL.U32 R0, R3, 0x100000, RZ ;  /* 0x0010000003007824 */ /* 0x000fca00078e00ff */
[----:B------:R-:W-:-:S07]  /*0c80*/  LOP3.LUT R0, R5, R0, R6, 0xfe, !PT ;  /* 0x0000000005007212 */ /* 0x000fce00078efe06 */
.L_x_17824:
[----:B------:R-:W-:Y:S05]  /*0c90*/  BSYNC B0 ;  /* 0x0000000000007941 */ /* 0x000fea0003800000 */
.L_x_17823:
[----:B------:R-:W-:Y:S01]  /*0ca0*/  FMUL.FTZ R0, R0, 1 ;  /* 0x3f80000000007820 */ /* 0x000fe20000410000 */
[----:B------:R-:W-:-:S03]  /*0cb0*/  CS2R R26, SRZ ;  /* 0x00000000001a7805 */ /* 0x000fc6000001ff00 */
[----:B------:R0:W1:Y:S01]  /*0cc0*/  F2F.F64.F32 R24, R0 ;  /* 0x0000000000187310 */ /* 0x0000620000201800 */
[----:B------:R-:W-:Y:S05]  /*0cd0*/  BRA `(.L_x_17808) ;  /* 0x00000004002c7947 */ /* 0x000fea0003800000 */
.L_x_17821:
        /* <DEDUP_REMOVED lines=21> */
.L_x_17830:
[----:B------:R-:W-:Y:S05]  /*0e30*/  BSYNC B1 ;  /* 0x0000000000017941 */ /* 0x000fea0003800000 */
.L_x_17829:
[----:B------:R-:W-:Y:S01]  /*0e40*/  LEA R5, R0, 0x37800000, 0x17 ;  /* 0x3780000000057811 */ /* 0x000fe200078eb8ff */
[----:B------:R-:W-:-:S05]  /*0e50*/  IMAD.SHL.U32 R0, R3, 0x200000, RZ ;  /* 0x0020000003007824 */ /* 0x000fca00078e00ff */
[----:B------:R-:W-:-:S07]  /*0e60*/  LOP3.LUT R0, R5, R0, R6, 0xfe, !PT ;  /* 0x0000000005007212 */ /* 0x000fce00078efe06 */
.L_x_17828:
[----:B------:R-:W-:Y:S05]  /*0e70*/  BSYNC B0 ;  /* 0x0000000000007941 */ /* 0x000fea0003800000 */
.L_x_17827:
[----:B------:R-:W-:Y:S01]  /*0e80*/  FMUL.FTZ R0, R0, 1 ;  /* 0x3f80000000007820 */ /* 0x000fe20000410000 */
[----:B------:R-:W-:-:S03]  /*0e90*/  CS2R R26, SRZ ;  /* 0x00000000001a7805 */ /* 0x000fc6000001ff00 */
[----:B------:R0:W1:Y:S01]  /*0ea0*/  F2F.F64.F32 R24, R0 ;  /* 0x0000000000187310 */ /* 0x0000620000201800 */
[----:B------:R-:W-:Y:S05]  /*0eb0*/  BRA `(.L_x_17808) ;  /* 0x0000000000b47947 */ /* 0x000fea0003800000 */
.L_x_17820:
        /* <DEDUP_REMOVED lines=14> */
.L_x_17834:
[----:B------:R-:W-:Y:S05]  /*0fa0*/  BSYNC B0 ;  /* 0x0000000000007941 */ /* 0x000fea0003800000 */
.L_x_17833:
[----:B------:R-:W-:Y:S01]  /*0fb0*/  FMUL.FTZ R0, R0, 1 ;  /* 0x3f80000000007820 */ /* 0x000fe20000410000 */
[----:B------:R-:W-:-:S03]  /*0fc0*/  CS2R R26, SRZ ;  /* 0x00000000001a7805 */ /* 0x000fc6000001ff00 */
[----:B------:R0:W1:Y:S01]  /*0fd0*/  F2F.F64.F32 R24, R0 ;  /* 0x0000000000187310 */ /* 0x0000620000201800 */
[----:B------:R-:W-:Y:S05]  /*0fe0*/  BRA `(.L_x_17808) ;  /* 0x0000000000687947 */ /* 0x000fea0003800000 */
.L_x_17807:
        /* <DEDUP_REMOVED lines=16> */
.L_x_17835:
[----:B------:R-:W-:Y:S02]  /*10f0*/  CS2R R24, SRZ ;  /* 0x0000000000187805 */ /* 0x000fe4000001ff00 */
[----:B------:R-:W-:Y:S01]  /*1100*/  CS2R R26, SRZ ;  /* 0x00000000001a7805 */ /* 0x000fe2000001ff00 */
[----:B------:R-:W-:Y:S06]  /*1110*/  BRA `(.L_x_17808) ;  /* 0x00000000001c7947 */ /* 0x000fec0003800000 */
.L_x_17832:
[----:B------:R-:W2:Y:S01]  /*1120*/  LDG.E.64 R24, desc[UR36][R4.64] ;  /* 0x0000002404187981 */ /* 0x000ea2000c1e1b00 */
[----:B------:R-:W-:Y:S01]  /*1130*/  CS2R R26, SRZ ;  /* 0x00000000001a7805 */ /* 0x000fe2000001ff00 */
[----:B--2---:R-:W0:Y:S01]  /*1140*/  I2F.F64.U64 R24, R24 ;  /* 0x0000001800187312 */ /* 0x004e220000301800 */
[----:B------:R-:W-:Y:S05]  /*1150*/  BRA `(.L_x_17808) ;  /* 0x00000000000c7947 */ /* 0x000fea0003800000 */
.L_x_17831:
[----:B------:R-:W2:Y:S01]  /*1160*/  LDG.E R4, desc[UR36][R4.64] ;  /* 0x0000002404047981 */ /* 0x000ea2000c1e1900 */
[----:B------:R-:W-:Y:S01]  /*1170*/  CS2R R26, SRZ ;  /* 0x00000000001a7805 */ /* 0x000fe2000001ff00 */
[----:B--2---:R0:W1:Y:S06]  /*1180*/  I2F.F64.U32 R24, R4 ;  /* 0x0000000400187312 */ /* 0x00406c0000201800 */
.L_x_17808:
[----:B------:R-:W-:-:S07]  /*1190*/  VIADD R29, R29, 0x80 ;  /* 0x000000801d1d7836 */ /* 0x000fce0000000000 */
.L_x_17802:
[----:B------:R-:W-:Y:S05]  /*11a0*/  BSYNC B6 ;  /* 0x0000000000067941 */ /* 0x000fea0003800000 */
.L_x_17801:
        /* <DEDUP_REMOVED lines=26> */
.L_x_17841:
[----:B------:R-:W3:Y:S01]  /*1350*/  LDG.E.U8 R4, desc[UR36][R4.64] ;  /* 0x0000002404047981 */ /* 0x000ee2000c1e1100 */
[----:B------:R-:W-:Y:S01]  /*1360*/  CS2R R34, SRZ ;  /* 0x0000000000227805 */ /* 0x000fe2000001ff00 */
[----:B---3--:R0:W1:Y:S01]  /*1370*/  I2F.F64.U16 R32, R4 ;  /* 0x0000000400207312 */ /* 0x0080620000101800 */
[----:B------:R-:W-:Y:S05]  /*1380*/  BRA `(.L_x_17843) ;  /* 0x0000000c00cc7947 */ /* 0x000fea0003800000 */
.L_x_17840:
        /* <DEDUP_REMOVED lines=10> */
.L_x_17845:
[----:B------:R-:W3:Y:S01]  /*1430*/  LDG.E R4, desc[UR36][R4.64] ;  /* 0x0000002404047981 */ /* 0x000ee2000c1e1900 */
[----:B------:R-:W-:Y:S01]  /*1440*/  CS2R R34, SRZ ;  /* 0x0000000000227805 */ /* 0x000fe2000001ff00 */
[----:B---3--:R0:W1:Y:S01]  /*1450*/  I2F.F64 R32, R4 ;  /* 0x0000000400207312 */ /* 0x0080620000201c00 */
[----:B------:R-:W-:Y:S05]  /*1460*/  BRA `(.L_x_17843) ;  /* 0x0000000c00947947 */ /* 0x000fea0003800000 */
.L_x_17844:
[----:B------:R-:W3:Y:S01]  /*1470*/  LDG.E.U16 R4, desc[UR36][R4.64] ;  /* 0x0000002404047981 */ /* 0x000ee2000c1e1500 */
[----:B------:R-:W-:Y:S01]  /*1480*/  CS2R R34, SRZ ;  /* 0x0000000000227805 */ /* 0x000fe2000001ff00 */
[----:B---3--:R0:W1:Y:S01]  /*1490*/  I2F.F64.S16 R32, R4 ;  /* 0x0000000400207312 */ /* 0x0080620000101c00 */
[----:B------:R-:W-:Y:S05]  /*14a0*/  BRA `(.L_x_17843) ;  /* 0x0000000c00847947 */ /* 0x000fea0003800000 */
.L_x_17839:
        /* <DEDUP_REMOVED lines=11> */
.L_x_17847:
[----:B------:R-:W3:Y:S01]  /*1560*/  LDG.E.U16 R0, desc[UR36][R4.64] ;  /* 0x0000002404007981 */ /* 0x000ee2000c1e1500 */
[----:B------:R-:W-:Y:S01]  /*1570*/  CS2R R34, SRZ ;  /* 0x0000000000227805 */ /* 0x000fe2000001ff00 */
[----:B---3--:R-:W-:-:S05]  /*1580*/  HADD2.F32 R0, -RZ, R0.H0_H0 ;  /* 0x20000000ff007230 */ /* 0x008fca0000004100 */
[----:B------:R-:W-:-:S04]  /*1590*/  FMUL.FTZ R0, R0, 1 ;  /* 0x3f80000000007820 */ /* 0x000fc80000410000 */
[----:B------:R0:W1:Y:S01]  /*15a0*/  F2F.F64.F32 R32, R0 ;  /* 0x0000000000207310 */ /* 0x0000620000201800 */
[----:B------:R-:W-:Y:S05]  /*15b0*/  BRA `(.L_x_17843) ;  /* 0x0000000c00407947 */ /* 0x000fea0003800000 */
.L_x_17846:
        /* <DEDUP_REMOVED lines=12> */
.L_x_17849:
        /* <DEDUP_REMOVED lines=8> */
.L_x_17848:
[----:B------:R0:W5:Y:S01]  /*1700*/  LDG.E.64 R32, desc[UR36][R4.64] ;  /* 0x0000002404207981 */ /* 0x000162000c1e1b00 */
[----:B------:R-:W-:Y:S01]  /*1710*/  CS2R R34, SRZ ;  /* 0x0000000000227805 */ /* 0x000fe2000001ff00 */
[----:B------:R-:W-:Y:S06]  /*1720*/  BRA `(.L_x_17843) ;  /* 0x0000000800e47947 */ /* 0x000fec0003800000 */
.L_x_17838:
        /* <DEDUP_REMOVED lines=14> */
.L_x_17852:
[----:B------:R0:W5:Y:S01]  /*1810*/  LDG.E.128 R32, desc[UR36][R4.64] ;  /* 0x0000002404207981 */ /* 0x000162000c1e1d00 */
[----:B------:R-:W-:Y:S05]  /*1820*/  BRA `(.L_x_17843) ;  /* 0x0000000800a47947 */ /* 0x000fea0003800000 */
.L_x_17851:
        /* <DEDUP_REMOVED lines=29> */
.L_x_17854:
[----:B------:R-:W3:Y:S01]  /*1a00*/  LDG.E.U8 R4, desc[UR36][R4.64] ;  /* 0x0000002404047981 */ /* 0x000ee2000c1e1100 */
[----:B------:R-:W-:Y:S01]  /*1a10*/  CS2R R34, SRZ ;  /* 0x0000000000227805 */ /* 0x000fe2000001ff00 */
[----:B---3--:R-:W-:-:S05]  /*1a20*/  IMAD.SHL.U32 R0, R4, 0x2000000, RZ ;  /* 0x0200000004007824 */ /* 0x008fca00078e00ff */
        /* <DEDUP_REMOVED lines=14> */
.L_x_17853:
[----:B------:R-:W3:Y:S01]  /*1b10*/  LDG.E.U16 R0, desc[UR36][R4.64] ;  /* 0x0000002404007981 */ /* 0x000ee2000c1e1500 */
[----:B------:R-:W-:Y:S01]  /*1b20*/  CS2R R34, SRZ ;  /* 0x0000000000227805 */ /* 0x000fe2000001ff00 */
[----:B---3--:R-:W-:-:S04]  /*1b30*/  IMAD.U32 R0, R0, 0x10000, RZ ;  /* 0x0001000000007824 */ /* 0x008fc800078e00ff */
[----:B------:R-:W-:-:S04]  /*1b40*/  FMUL.FTZ R0, R0, 1 ;  /* 0x3f80000000007820 */ /* 0x000fc80000410000 */
[----:B------:R0:W1:Y:S01]  /*1b50*/  F2F.F64.F32 R32, R0 ;  /* 0x0000000000207310 */ /* 0x0000620000201800 */
[----:B------:R-:W-:Y:S05]  /*1b60*/  BRA `(.L_x_17843) ;  /* 0x0000000400d47947 */ /* 0x000fea0003800000 */
.L_x_17850:
        /* <DEDUP_REMOVED lines=12> */
.L_x_17857:
        /* <DEDUP_REMOVED lines=21> */
.L_x_17861:
[----:B------:R-:W-:Y:S05]  /*1d80*/  BSYNC B1 ;  /* 0x0000000000017941 */ /* 0x000fea0003800000 */
.L_x_17860:
[----:B------:R-:W-:Y:S01]  /*1d90*/  LEA R5, R0, 0x3b800000, 0x17 ;  /* 0x3b80000000057811 */ /* 0x000fe200078eb8ff */
[----:B------:R-:W-:-:S05]  /*1da0*/  IMAD.SHL.U32 R0, R3, 0x100000, RZ ;  /* 0x0010000003007824 */ /* 0x000fca00078e00ff */
[----:B------:R-:W-:-:S07]  /*1db0*/  LOP3.LUT R0, R5, R0, R6, 0xfe, !PT ;  /* 0x0000000005007212 */ /* 0x000fce00078efe06 */
.L_x_17859:
[----:B------:R-:W-:Y:S05]  /*1dc0*/  BSYNC B0 ;  /* 0x0000000000007941 */ /* 0x000fea0003800000 */
.L_x_17858:
[----:B------:R-:W-:Y:S01]  /*1dd0*/  FMUL.FTZ R0, R0, 1 ;  /* 0x3f80000000007820 */ /* 0x000fe20000410000 */
[----:B------:R-:W-:-:S03]  /*1de0*/  CS2R R34, SRZ ;  /* 0x0000000000227805 */ /* 0x000fc6000001ff00 */
[----:B------:R0:W1:Y:S01]  /*1df0*/  F2F.F64.F32 R32, R0 ;  /* 0x0000000000207310 */ /* 0x0000620000201800 */
[----:B------:R-:W-:Y:S05]  /*1e00*/  BRA `(.L_x_17843) ;  /* 0x00000004002c7947 */ /* 0x000fea0003800000 */
.L_x_17856:
        /* <DEDUP_REMOVED lines=21> */
.L_x_17865:
[----:B------:R-:W-:Y:S05]  /*1f60*/  BSYNC B1 ;  /* 0x0000000000017941 */ /* 0x000fea0003800000 */
.L_x_17864:
[----:B------:R-:W-:Y:S01]  /*1f70*/  LEA R5, R0, 0x37800000, 0x17 ;  /* 0x3780000000057811 */ /* 0x000fe200078eb8ff */
[----:B------:R-:W-:-:S05]  /*1f80*/  IMAD.SHL.U32 R0, R3, 0x200000, RZ ;  /* 0x0020000003007824 */ /* 0x000fca00078e00ff */
[----:B------:R-:W-:-:S07]  /*1f90*/  LOP3.LUT R0, R5, R0, R6, 0xfe, !PT ;  /* 0x0000000005007212 */ /* 0x000fce00078efe06 */
.L_x_17863:
[----:B------:R-:W-:Y:S05]  /*1fa0*/  BSYNC B0 ;  /* 0x0000000000007941 */ /* 0x000fea0003800000 */
.L_x_17862:
[----:B------:R-:W-:Y:S01]  /*1fb0*/  FMUL.FTZ R0, R0, 1 ;  /* 0x3f80000000007820 */ /* 0x000fe20000410000 */
[----:B------:R-:W-:-:S03]  /*1fc0*/  CS2R R34, SRZ ;  /* 0x0000000000227805 */ /* 0x000fc6000001ff00 */
[----:B------:R0:W1:Y:S01]  /*1fd0*/  F2F.F64.F32 R32, R0 ;  /* 0x0000000000207310 */ /* 0x0000620000201800 */
[----:B------:R-:W-:Y:S05]  /*1fe0*/  BRA `(.L_x_17843) ;  /* 0x0000000000b47947 */ /* 0x000fea0003800000 */
.L_x_17855:
        /* <DEDUP_REMOVED lines=14> */
.L_x_17869:
[----:B------:R-:W-:Y:S05]  /*20d0*/  BSYNC B0 ;  /* 0x0000000000007941 */ /* 0x000fea0003800000 */
.L_x_17868:
[----:B------:R-:W-:Y:S01]  /*20e0*/  FMUL.FTZ R0, R0, 1 ;  /* 0x3f80000000007820 */ /* 0x000fe20000410000 */
[----:B------:R-:W-:-:S03]  /*20f0*/  CS2R R34, SRZ ;  /* 0x0000000000227805 */ /* 0x000fc6000001ff00 */
[----:B------:R0:W1:Y:S01]  /*2100*/  F2F.F64.F32 R32, R0 ;  /* 0x0000000000207310 */ /* 0x0000620000201800 */
[----:B------:R-:W-:Y:S05]  /*2110*/  BRA `(.L_x_17843) ;  /* 0x0000000000687947 */ /* 0x000fea0003800000 */
.L_x_17842:
        /* <DEDUP_REMOVED lines=16> */
.L_x_17870:
[----:B------:R-:W-:Y:S02]  /*2220*/  CS2R R32, SRZ ;  /* 0x0000000000207805 */ /* 0x000fe4000001ff00 */
[----:B------:R-:W-:Y:S01]  /*2230*/  CS2R R34, SRZ ;  /* 0x0000000000227805 */ /* 0x000fe2000001ff00 */
[----:B------:R-:W-:Y:S06]  /*2240*/  BRA `(.L_x_17843) ;  /* 0x00000000001c7947 */ /* 0x000fec0003800000 */
.L_x_17867:
[----:B------:R-:W3:Y:S01]  /*2250*/  LDG.E.64 R32, desc[UR36][R4.64] ;  /* 0x0000002404207981 */ /* 0x000ee2000c1e1b00 */
[----:B------:R-:W-:Y:S01]  /*2260*/  CS2R R34, SRZ ;  /* 0x0000000000227805 */ /* 0x000fe2000001ff00 */
[----:B---3--:R-:W0:Y:S01]  /*2270*/  I2F.F64.U64 R32, R32 ;  /* 0x0000002000207312 */ /* 0x008e220000301800 */
[----:B------:R-:W-:Y:S05]  /*2280*/  BRA `(.L_x_17843) ;  /* 0x00000000000c7947 */ /* 0x000fea0003800000 */
.L_x_17866:
[----:B------:R-:W3:Y:S01]  /*2290*/  LDG.E R4, desc[UR36][R4.64] ;  /* 0x0000002404047981 */ /* 0x000ee2000c1e1900 */
[----:B------:R-:W-:Y:S01]  /*22a0*/  CS2R R34, SRZ ;  /* 0x0000000000227805 */ /* 0x000fe2000001ff00 */
[----:B---3--:R0:W1:Y:S06]  /*22b0*/  I2F.F64.U32 R32, R4 ;  /* 0x0000000400207312 */ /* 0x00806c0000201800 */
.L_x_17843:
[----:B------:R-:W-:-:S07]  /*22c0*/  VIADD R29, R29, 0x80 ;  /* 0x000000801d1d7836 */ /* 0x000fce0000000000 */
.L_x_17837:
[----:B------:R-:W-:Y:S05]  /*22d0*/  BSYNC B6 ;  /* 0x0000000000067941 */ /* 0x000fea0003800000 */
.L_x_17836:
        /* <DEDUP_REMOVED lines=28> */
.L_x_17876:
[----:B------:R-:W3:Y:S01]  /*24a0*/  LDG.E.U8 R4, desc[UR36][R4.64] ;  /* 0x0000002404047981 */ /* 0x000ee2000c1e1100 */
[----:B------:R-:W-:Y:S01]  /*24b0*/  CS2R R18, SRZ ;  /* 0x0000000000127805 */ /* 0x000fe2000001ff00 */
[----:B---3--:R0:W1:Y:S01]  /*24c0*/  I2F.F64.U16 R16, R4 ;  /* 0x0000000400107312 */ /* 0x0080620000101800 */
[----:B------:R-:W-:Y:S05]  /*24d0*/  BRA `(.L_x_17878) ;  /* 0x0000000c00c87947 */ /* 0x000fea0003800000 */
.L_x_17875:
        /* <DEDUP_REMOVED lines=10> */
.L_x_17880:
[----:B------:R-:W3:Y:S01]  /*2580*/  LDG.E R4, desc[UR36][R4.64] ;  /* 0x0000002404047981 */ /* 0x000ee2000c1e1900 */
[----:B------:R-:W-:Y:S01]  /*2590*/  CS2R R18, SRZ ;  /* 0x0000000000127805 */ /* 0x000fe2000001ff00 */
[----:B---3--:R0:W1:Y:S01]  /*25a0*/  I2F.F64 R16, R4 ;  /* 0x0000000400107312 */ /* 0x0080620000201c00 */
[----:B------:R-:W-:Y:S05]  /*25b0*/  BRA `(.L_x_17878) ;  /* 0x0000000c00907947 */ /* 0x000fea0003800000 */
.L_x_17879:
[----:B------:R-:W3:Y:S01]  /*25c0*/  LDG.E.U16 R4, desc[UR36][R4.64] ;  /* 0x0000002404047981 */ /* 0x000ee2000c1e1500 */
[----:B------:R-:W-:Y:S01]  /*25d0*/  CS2R R18, SRZ ;  /* 0x0000000000127805 */ /* 0x000fe2000001ff00 */
[----:B---3--:R0:W1:Y:S01]  /*25e0*/  I2F.F64.S16 R16, R4 ;  /* 0x0000000400107312 */ /* 0x0080620000101c00 */
[----:B------:R-:W-:Y:S05]  /*25f0*/  BRA `(.L_x_17878) ;  /* 0x0000000c00807947 */ /* 0x000fea0003800000 */
.L_x_17874:
        /* <DEDUP_REMOVED lines=11> */
.L_x_17882:
[----:B------:R-:W3:Y:S01]  /*26b0*/  LDG.E.U16 R0, desc[UR36][R4.64] ;  /* 0x0000002404007981 */ /* 0x000ee2000c1e1500 */
[----:B------:R-:W-:Y:S01]  /*26c0*/  CS2R R18, SRZ ;  /* 0x0000000000127805 */ /* 0x000fe2000001ff00 */
[----:B---3--:R-:W-:-:S05]  /*26d0*/  HADD2.F32 R0, -RZ, R0.H0_H0 ;  /* 0x20000000ff007230 */ /* 0x008fca0000004100 */
[----:B------:R-:W-:-:S04]  /*26e0*/  FMUL.FTZ R0, R0, 1 ;  /* 0x3f80000000007820 */ /* 0x000fc80000410000 */
[----:B------:R0:W1:Y:S01]  /*26f0*/  F2F.F64.F32 R16, R0 ;  /* 0x0000000000107310 */ /* 0x0000620000201800 */
[----:B------:R-:W-:Y:S05]  /*2700*/  BRA `(.L_x_17878) ;  /* 0x0000000c003c7947 */ /* 0x000fea0003800000 */
.L_x_17881:
        /* <DEDUP_REMOVED lines=12> */
.L_x_17884:
        /* <DEDUP_REMOVED lines=8> */
.L_x_17883:
[----:B------:R0:W5:Y:S01]  /*2850*/  LDG.E.64 R16, desc[UR36][R4.64] ;  /* 0x0000002404107981 */ /* 0x000162000c1e1b00 */
[----:B------:R-:W-:Y:S01]  /*2860*/  CS2R R18, SRZ ;  /* 0x0000000000127805 */ /* 0x000fe2000001ff00 */
[----:B------:R-:W-:Y:S06]  /*2870*/  BRA `(.L_x_17878) ;  /* 0x0000000800e07947 */ /* 0x000fec0003800000 */
.L_x_17873:
        /* <DEDUP_REMOVED lines=14> */
.L_x_17887:
[----:B------:R0:W5:Y:S01]  /*2960*/  LDG.E.128 R16, desc[UR36][R4.64] ;  /* 0x0000002404107981 */ /* 0x000162000c1e1d00 */
[----:B------:R-:W-:Y:S05]  /*2970*/  BRA `(.L_x_17878) ;  /* 0x0000000800a07947 */ /* 0x000fea0003800000 */
.L_x_17886:
        /* <DEDUP_REMOVED lines=29> */
.L_x_17889:
        /* <DEDUP_REMOVED lines=16> */
.L_x_17888:
[----:B------:R-:W3:Y:S01]  /*2c50*/  LDG.E.U16 R0, desc[UR36][R4.64] ;  /* 0x0000002404007981 */ /* 0x000ee2000c1e1500 */
[----:B------:R-:W-:Y:S01]  /*2c60*/  CS2R R18, SRZ ;  /* 0x0000000000127805 */ /* 0x000fe2000001ff00 */
[----:B---3--:R-:W-:-:S04]  /*2c70*/  IMAD.U32 R0, R0, 0x10000, RZ ;  /* 0x0001000000007824 */ /* 0x008fc800078e00ff */
[----:B------:R-:W-:-:S04]  /*2c80*/  FMUL.FTZ R0, R0, 1 ;  /* 0x3f80000000007820 */ /* 0x000fc80000410000 */
[----:B------:R0:W1:Y:S01]  /*2c90*/  F2F.F64.F32 R16, R0 ;  /* 0x0000000000107310 */ /* 0x0000620000201800 */
[----:B------:R-:W-:Y:S05]  /*2ca0*/  BRA `(.L_x_17878) ;  /* 0x0000000400d47947 */ /* 0x000fea0003800000 */
.L_x_17885:
        /* <DEDUP_REMOVED lines=12> */
.L_x_17892:
        /* <DEDUP_REMOVED lines=21> */
.L_x_17896:
[----:B------:R-:W-:Y:S05]  /*2ec0*/  BSYNC B1 ;  /* 0x0000000000017941 */ /* 0x000fea0003800000 */
.L_x_17895:
[----:B------:R-:W-:Y:S01]  /*2ed0*/  LEA R5, R0, 0x3b800000, 0x17 ;  /* 0x3b80000000057811 */ /* 0x000fe200078eb8ff */
[----:B------:R-:W-:-:S05]  /*2ee0*/  IMAD.SHL.U32 R0, R3, 0x100000, RZ ;  /* 0x0010000003007824 */ /* 0x000fca00078e00ff */
[----:B------:R-:W-:-:S07]  /*2ef0*/  LOP3.LUT R0, R5, R0, R6, 0xfe, !PT ;  /* 0x0000000005007212 */ /* 0x000fce00078efe06 */
.L_x_17894:
[----:B------:R-:W-:Y:S05]  /*2f00*/  BSYNC B0 ;  /* 0x0000000000007941 */ /* 0x000fea0003800000 */
.L_x_17893:
[----:B------:R-:W-:Y:S01]  /*2f10*/  FMUL.FTZ R0, R0, 1 ;  /* 0x3f80000000007820 */ /* 0x000fe20000410000 */
[----:B------:R-:W-:-:S03]  /*2f20*/  CS2R R18, SRZ ;  /* 0x0000000000127805 */ /* 0x000fc6000001ff00 */
[----:B------:R3:W0:Y:S01]  /*2f30*/  F2F.F64.F32 R16, R0 ;  /* 0x0000000000107310 */ /* 0x0006220000201800 */
[----:B------:R-:W-:Y:S05]  /*2f40*/  BRA `(.L_x_17878) ;  /* 0x00000004002c7947 */ /* 0x000fea0003800000 */
.L_x_17891:
        /* <DEDUP_REMOVED lines=21> */
.L_x_17900:
[----:B------:R-:W-:Y:S05]  /*30a0*/  BSYNC B1 ;  /* 0x0000000000017941 */ /* 0x000fea0003800000 */
.L_x_17899:
[----:B------:R-:W-:Y:S01]  /*30b0*/  LEA R5, R0, 0x37800000, 0x17 ;  /* 0x3780000000057811 */ /* 0x000fe200078eb8ff */
[----:B------:R-:W-:-:S05]  /*30c0*/  IMAD.SHL.U32 R0, R3, 0x200000, RZ ;  /* 0x0020000003007824 */ /* 0x000fca00078e00ff */
[----:B------:R-:W-:-:S07]  /*30d0*/  LOP3.LUT R0, R5, R0, R6, 0xfe, !PT ;  /* 0x0000000005007212 */ /* 0x000fce00078efe06 */
.L_x_17898:
[----:B------:R-:W-:Y:S05]  /*30e0*/  BSYNC B0 ;  /* 0x0000000000007941 */ /* 0x000fea0003800000 */
.L_x_17897:
[----:B------:R-:W-:Y:S01]  /*30f0*/  FMUL.FTZ R0, R0, 1 ;  /* 0x3f80000000007820 */ /* 0x000fe20000410000 */
[----:B------:R-:W-:-:S03]  /*3100*/  CS2R R18, SRZ ;  /* 0x0000000000127805 */ /* 0x000fc6000001ff00 */
[----:B------:R0:W1:Y:S01]  /*3110*/  F2F.F64.F32 R16, R0 ;  /* 0x0000000000107310 */ /* 0x0000620000201800 */
[----:B------:R-:W-:Y:S05]  /*3120*/  BRA `(.L_x_17878) ;  /* 0x0000000000b47947 */ /* 0x000fea0003800000 */
.L_x_17890:
        /* <DEDUP_REMOVED lines=14> */
.L_x_17904:
[----:B------:R-:W-:Y:S05]  /*3210*/  BSYNC B0 ;  /* 0x0000000000007941 */ /* 0x000fea0003800000 */
.L_x_17903:
[----:B------:R-:W-:Y:S01]  /*3220*/  FMUL.FTZ R0, R0, 1 ;  /* 0x3f80000000007820 */ /* 0x000fe20000410000 */
[----:B------:R-:W-:-:S03]  /*3230*/  CS2R R18, SRZ ;  /* 0x0000000000127805 */ /* 0x000fc6000001ff00 */
[----:B------:R0:W1:Y:S01]  /*3240*/  F2F.F64.F32 R16, R0 ;  /* 0x0000000000107310 */ /* 0x0000620000201800 */
[----:B------:R-:W-:Y:S05]  /*3250*/  BRA `(.L_x_17878) ;  /* 0x0000000000687947 */ /* 0x000fea0003800000 */
.L_x_17877:
        /* <DEDUP_REMOVED lines=16> */
.L_x_17905:
[----:B------:R-:W-:Y:S02]  /*3360*/  CS2R R16, SRZ ;  /* 0x0000000000107805 */ /* 0x000fe4000001ff00 */
[----:B------:R-:W-:Y:S01]  /*3370*/  CS2R R18, SRZ ;  /* 0x0000000000127805 */ /* 0x000fe2000001ff00 */
[----:B------:R-:W-:Y:S06]  /*3380*/  BRA `(.L_x_17878) ;  /* 0x00000000001c7947 */ /* 0x000fec0003800000 */
.L_x_17902:
[----:B------:R-:W3:Y:S01]  /*3390*/  LDG.E.64 R16, desc[UR36][R4.64] ;  /* 0x0000002404107981 */ /* 0x000ee2000c1e1b00 */
[----:B------:R-:W-:Y:S01]  /*33a0*/  CS2R R18, SRZ ;  /* 0x0000000000127805 */ /* 0x000fe2000001ff00 */
[----:B---3--:R-:W0:Y:S01]  /*33b0*/  I2F.F64.U64 R16, R16 ;  /* 0x0000001000107312 */ /* 0x008e220000301800 */
[----:B------:R-:W-:Y:S05]  /*33c0*/  BRA `(.L_x_17878) ;  /* 0x00000000000c7947 */ /* 0x000fea0003800000 */
.L_x_17901:
[----:B------:R-:W3:Y:S01]  /*33d0*/  LDG.E R4, desc[UR36][R4.64] ;  /* 0x0000002404047981 */ /* 0x000ee2000c1e1900 */
[----:B------:R-:W-:Y:S01]  /*33e0*/  CS2R R18, SRZ ;  /* 0x0000000000127805 */ /* 0x000fe2000001ff00 */
[----:B---3--:R0:W1:Y:S06]  /*33f0*/  I2F.F64.U32 R16, R4 ;  /* 0x0000000400107312 */ /* 0x00806c0000201800 */
.L_x_17878:
[----:B------:R-:W-:-:S07]  /*3400*/  VIADD R29, R29, 0x80 ;  /* 0x000000801d1d7836 */ /* 0x000fce0000000000 */
.L_x_17872:
[----:B------:R-:W-:Y:S05]  /*3410*/  BSYNC B6 ;  /* 0x0000000000067941 */ /* 0x000fea0003800000 */
.L_x_17871:
        /* <DEDUP_REMOVED lines=25> */
.L_x_17911:
[----:B------:R-:W3:Y:S01]  /*35b0*/  LDG.E.U8 R4, desc[UR36][R4.64] ;  /* 0x0000002404047981 */ /* 0x000ee2000c1e1100 */
[----:B------:R-:W-:Y:S01]  /*35c0*/  CS2R R22, SRZ ;  /* 0x0000000000167805 */ /* 0x000fe2000001ff00 */
[----:B---3--:R0:W1:Y:S01]  /*35d0*/  I2F.F64.U16 R20, R4 ;  /* 0x0000000400147312 */ /* 0x0080620000101800 */
[----:B------:R-:W-:Y:S05]  /*35e0*/  BRA `(.L_x_17907) ;  /* 0x0000000c00c87947 */ /* 0x000fea0003800000 */
.L_x_17910:
        /* <DEDUP_REMOVED lines=10> */
.L_x_17914:
[----:B------:R-:W3:Y:S01]  /*3690*/  LDG.E R4, desc[UR36][R4.64] ;  /* 0x0000002404047981 */ /* 0x000ee2000c1e1900 */
[----:B------:R-:W-:Y:S01]  /*36a0*/  CS2R R22, SRZ ;  /* 0x0000000000167805 */ /* 0x000fe2000001ff00 */
[----:B---3--:R0:W1:Y:S01]  /*36b0*/  I2F.F64 R20, R4 ;  /* 0x0000000400147312 */ /* 0x0080620000201c00 */
[----:B------:R-:W-:Y:S05]  /*36c0*/  BRA `(.L_x_17907) ;  /* 0x0000000c00907947 */ /* 0x000fea0003800000 */
.L_x_17913:
[----:B------:R-:W3:Y:S01]  /*36d0*/  LDG.E.U16 R4, desc[UR36][R4.64] ;  /* 0x0000002404047981 */ /* 0x000ee2000c1e1500 */
[----:B------:R-:W-:Y:S01]  /*36e0*/  CS2R R22, SRZ ;  /* 0x0000000000167805 */ /* 0x000fe2000001ff00 */
[----:B---3--:R0:W1:Y:S01]  /*36f0*/  I2F.F64.S16 R20, R4 ;  /* 0x0000000400147312 */ /* 0x0080620000101c00 */
[----:B------:R-:W-:Y:S05]  /*3700*/  BRA `(.L_x_17907) ;  /* 0x0000000c00807947 */ /* 0x000fea0003800000 */
.L_x_17909:
        /* <DEDUP_REMOVED lines=11> */
.L_x_17916:
[----:B------:R-:W3:Y:S01]  /*37c0*/  LDG.E.U16 R0, desc[UR36][R4.64] ;  /* 0x0000002404007981 */ /* 0x000ee2000c1e1500 */
[----:B------:R-:W-:Y:S01]  /*37d0*/  CS2R R22, SRZ ;  /* 0x0000000000167805 */ /* 0x000fe2000001ff00 */
[----:B---3--:R-:W-:-:S05]  /*37e0*/  HADD2.F32 R0, -RZ, R0.H0_H0 ;  /* 0x20000000ff007230 */ /* 0x008fca0000004100 */
[----:B------:R-:W-:-:S04]  /*37f0*/  FMUL.FTZ R0, R0, 1 ;  /* 0x3f80000000007820 */ /* 0x000fc80000410000 */
[----:B------:R0:W1:Y:S01]  /*3800*/  F2F.F64.F32 R20, R0 ;  /* 0x0000000000147310 */ /* 0x0000620000201800 */
[----:B------:R-:W-:Y:S05]  /*3810*/  BRA `(.L_x_17907) ;  /* 0x0000000c003c7947 */ /* 0x000fea0003800000 */
.L_x_17915:
        /* <DEDUP_REMOVED lines=12> */
.L_x_17918:
        /* <DEDUP_REMOVED lines=8> */
.L_x_17917:
[----:B------:R0:W5:Y:S01]  /*3960*/  LDG.E.64 R20, desc[UR36][R4.64] ;  /* 0x0000002404147981 */ /* 0x000162000c1e1b00 */
[----:B------:R-:W-:Y:S01]  /*3970*/  CS2R R22, SRZ ;  /* 0x0000000000167805 */ /* 0x000fe2000001ff00 */
[----:B------:R-:W-:Y:S06]  /*3980*/  BRA `(.L_x_17907) ;  /* 0x0000000800e07947 */ /* 0x000fec0003800000 */
.L_x_17908:
        /* <DEDUP_REMOVED lines=14> */
.L_x_17921:
[----:B------:R0:W5:Y:S01]  /*3a70*/  LDG.E.128 R20, desc[UR36][R4.64] ;  /* 0x0000002404147981 */ /* 0x000162000c1e1d00 */
[----:B------:R-:W-:Y:S05]  /*3a80*/  BRA `(.L_x_17907) ;  /* 0x0000000800a07947 */ /* 0x000fea0003800000 */
.L_x_17920:
        /* <DEDUP_REMOVED lines=29> */
.L_x_17923:
        /* <DEDUP_REMOVED lines=16> */
.L_x_17922:
[----:B------:R-:W3:Y:S01]  /*3d60*/  LDG.E.U16 R0, desc[UR36][R4.64] ;  /* 0x0000002404007981 */ /* 0x000ee2000c1e1500 */
[----:B------:R-:W-:Y:S01]  /*3d70*/  CS2R R22, SRZ ;  /* 0x0000000000167805 */ /* 0x000fe2000001ff00 */
[----:B---3--:R-:W-:-:S04]  /*3d80*/  IMAD.U32 R0, R0, 0x10000, RZ ;  /* 0x0001000000007824 */ /* 0x008fc800078e00ff */
[----:B------:R-:W-:-:S04]  /*3d90*/  FMUL.FTZ R0, R0, 1 ;  /* 0x3f80000000007820 */ /* 0x000fc80000410000 */
[----:B------:R0:W1:Y:S01]  /*3da0*/  F2F.F64.F32 R20, R0 ;  /* 0x0000000000147310 */ /* 0x0000620000201800 */
[----:B------:R-:W-:Y:S05]  /*3db0*/  BRA `(.L_x_17907) ;  /* 0x0000000400d47947 */ /* 0x000fea0003800000 */
.L_x_17919:
        /* <DEDUP_REMOVED lines=12> */
.L_x_17926:
        /* <DEDUP_REMOVED lines=21> */
.L_x_17930:
[----:B------:R-:W-:Y:S05]  /*3fd0*/  BSYNC B1 ;  /* 0x0000000000017941 */ /* 0x000fea0003800000 */
.L_x_17929:
[----:B------:R-:W-:Y:S01]  /*3fe0*/  LEA R5, R0, 0x3b800000, 0x17 ;  /* 0x3b80000000057811 */ /* 0x000fe200078eb8ff */
[----:B------:R-:W-:-:S05]  /*3ff0*/  IMAD.SHL.U32 R0, R3, 0x100000, RZ ;  /* 0x0010000003007824 */ /* 0x000fca00078e00ff */
[----:B------:R-:W-:-:S07]  /*4000*/  LOP3.LUT R0, R5, R0, R6, 0xfe, !PT ;  /* 0x0000000005007212 */ /* 0x000fce00078efe06 */
.L_x_17928:
[----:B------:R-:W-:Y:S05]  /*4010*/  BSYNC B0 ;  /* 0x0000000000007941 */ /* 0x000fea0003800000 */
.L_x_17927:
[----:B------:R-:W-:Y:S01]  /*4020*/  FMUL.FTZ R0, R0, 1 ;  /* 0x3f80000000007820 */ /* 0x000fe20000410000 */
[----:B------:R-:W-:-:S03]  /*4030*/  CS2R R22, SRZ ;  /* 0x0000000000167805 */ /* 0x000fc6000001ff00 */
[----:B------:R0:W1:Y:S01]  /*4040*/  F2F.F64.F32 R20, R0 ;  /* 0x0000000000147310 */ /* 0x0000620000201800 */
[----:B------:R-:W-:Y:S05]  /*4050*/  BRA `(.L_x_17907) ;  /* 0x00000004002c7947 */ /* 0x000fea0003800000 */
.L_x_17925:
        /* <DEDUP_REMOVED lines=21> */
.L_x_17934:
[----:B------:R-:W-:Y:S05]  /*41b0*/  BSYNC B1 ;  /* 0x0000000000017941 */ /* 0x000fea0003800000 */
.L_x_17933:
[----:B------:R-:W-:Y:S01]  /*41c0*/  LEA R5, R0, 0x37800000, 0x17 ;  /* 0x3780000000057811 */ /* 0x000fe200078eb8ff */
[----:B------:R-:W-:-:S05]  /*41d0*/  IMAD.SHL.U32 R0, R3, 0x200000, RZ ;  /* 0x0020000003007824 */ /* 0x000fca00078e00ff */
[----:B------:R-:W-:-:S07]  /*41e0*/  LOP3.LUT R0, R5, R0, R6, 0xfe, !PT ;  /* 0x0000000005007212 */ /* 0x000fce00078efe06 */
.L_x_17932:
[----:B------:R-:W-:Y:S05]  /*41f0*/  BSYNC B0 ;  /* 0x0000000000007941 */ /* 0x000fea0003800000 */
.L_x_17931:
[----:B------:R-:W-:Y:S01]  /*4200*/  FMUL.FTZ R0, R0, 1 ;  /* 0x3f80000000007820 */ /* 0x000fe20000410000 */
[----:B------:R-:W-:-:S03]  /*4210*/  CS2R R22, SRZ ;  /* 0x0000000000167805 */ /* 0x000fc6000001ff00 */
[----:B------:R0:W1:Y:S01]  /*4220*/  F2F.F64.F32 R20, R0 ;  /* 0x0000000000147310 */ /* 0x0000620000201800 */
[----:B------:R-:W-:Y:S05]  /*4230*/  BRA `(.L_x_17907) ;  /* 0x0000000000b47947 */ /* 0x000fea0003800000 */
.L_x_17924:
        /* <DEDUP_REMOVED lines=14> */
.L_x_17938:
[----:B------:R-:W-:Y:S05]  /*4320*/  BSYNC B0 ;  /* 0x0000000000007941 */ /* 0x000fea0003800000 */
.L_x_17937:
[----:B------:R-:W-:Y:S01]  /*4330*/  FMUL.FTZ R0, R0, 1 ;  /* 0x3f80000000007820 */ /* 0x000fe20000410000 */
[----:B------:R-:W-:-:S03]  /*4340*/  CS2R R22, SRZ ;  /* 0x0000000000167805 */ /* 0x000fc6000001ff00 */
[----:B------:R0:W1:Y:S01]  /*4350*/  F2F.F64.F32 R20, R0 ;  /* 0x0000000000147310 */ /* 0x0000620000201800 */
[----:B------:R-:W-:Y:S05]  /*4360*/  BRA `(.L_x_17907) ;  /* 0x0000000000687947 */ /* 0x000fea0003800000 */
.L_x_17912:
        /* <DEDUP_REMOVED lines=16> */
.L_x_17939:
[----:B------:R-:W-:Y:S02]  /*4470*/  CS2R R20, SRZ ;  /* 0x0000000000147805 */ /* 0x000fe4000001ff00 */
[----:B------:R-:W-:Y:S01]  /*4480*/  CS2R R22, SRZ ;  /* 0x0000000000167805 */ /* 0x000fe2000001ff00 */
[----:B------:R-:W-:Y:S06]  /*4490*/  BRA `(.L_x_17907) ;  /* 0x00000000001c7947 */ /* 0x000fec0003800000 */
.L_x_17936:
[----:B------:R-:W3:Y:S01]  /*44a0*/  LDG.E.64 R20, desc[UR36][R4.64] ;  /* 0x0000002404147981 */ /* 0x000ee2000c1e1b00 */
[----:B------:R-:W-:Y:S01]  /*44b0*/  CS2R R22, SRZ ;  /* 0x0000000000167805 */ /* 0x000fe2000001ff00 */
[----:B---3--:R-:W0:Y:S01]  /*44c0*/  I2F.F64.U64 R20, R20 ;  /* 0x0000001400147312 */ /* 0x008e220000301800 */
[----:B------:R-:W-:Y:S05]  /*44d0*/  BRA `(.L_x_17907) ;  /* 0x00000000000c7947 */ /* 0x000fea0003800000 */
.L_x_17935:
[----:B------:R-:W3:Y:S01]  /*44e0*/  LDG.E R4, desc[UR36][R4.64] ;  /* 0x0000002404047981 */ /* 0x000ee2000c1e1900 */
[----:B------:R-:W-:Y:S01]  /*44f0*/  CS2R R22, SRZ ;  /* 0x0000000000167805 */ /* 0x000fe2000001ff00 */
[----:B---3--:R0:W1:Y:S06]  /*4500*/  I2F.F64.U32 R20, R4 ;  /* 0x0000000400147312 */ /* 0x00806c0000201800 */
.L_x_17907:
[----:B------:R-:W-:Y:S05]  /*4510*/  BSYNC B6 ;  /* 0x0000000000067941 */ /* 0x000fea0003800000 */
.L_x_17906:
[----:B------:R-:W2:Y:S01]  /*4520*/  S2R R37, SR_TID.X ;  /* 0x0000000000257919 */ /* 0x000ea20000002100 */
[----:B01-3--:R-:W-:Y:S02]  /*4530*/  CS2R R4, SRZ ;  /* 0x0000000000047805 */ /* 0x00bfe4000001ff00 */
[----:B------:R-:W-:Y:S02]  /*4540*/  CS2R R28, SRZ ;  /* 0x00000000001c7805 */ /* 0x000fe4000001ff00 */
[----:B------:R-:W-:Y:S01]  /*4550*/  CS2R R30, SRZ ;  /* 0x00000000001e7805 */ /* 0x000fe2000001ff00 */
[----:B------:R-:W-:Y:S01]  /*4560*/  BSSY B6, `(.L_x_17940) ;  /* 0x0000155000067945 */ /* 0x000fe20003800000 */
[C---:B--2---:R-:W-:Y:S01]  /*4570*/  ISETP.GE.AND P0, PT, R37.reuse, R36, PT ;  /* 0x000000242500720c */ /* 0x044fe20003f06270 */
[----:B------:R-:W-:-:S05]  /*4580*/  VIADD R3, R37, 0x100 ;  /* 0x0000010025037836 */ /* 0x000fca0000000000 */
[----:B------:R-:W-:Y:S01]  /*4590*/  ISETP.GE.AND P1, PT, R3, R36, PT ;  /* 0x000000240300720c */ /* 0x000fe20003f26270 */
[----:B------:R-:W-:-:S06]  /*45a0*/  VIADD R3, R37, 0x180 ;  /* 0x0000018025037836 */ /* 0x000fcc0000000000 */
[----:B------:R-:W0:Y:S08]  /*45b0*/  @!P0 LDC.64 R8, c[0x0][0x238] ;  /* 0x00008e00ff088b82 */ /* 0x000e300000000a00 */
[----:B------:R-:W4:Y:S08]  /*45c0*/  @!P0 LDC.64 R10, c[0x0][0x230] ;  /* 0x00008c00ff0a8b82 */ /* 0x000f300000000a00 */
[----:B------:R-:W1:Y:S01]  /*45d0*/  @!P1 LDC.64 R12, c[0x0][0x230] ;  /* 0x00008c00ff0c9b82 */ /* 0x000e620000000a00 */
[----:B0----5:R-:W-:-:S08]  /*45e0*/  @!P0 DMUL R6, R26, R8 ;  /* 0x000000081a068228 */ /* 0x021fd00000000000 */
[-C--:B----4-:R-:W-:Y:S02]  /*45f0*/  @!P0 DFMA R4, R24, R10.reuse, -R6 ;  /* 0x0000000a1804822b */ /* 0x090fe40000000806 */
[----:B------:R-:W-:Y:S01]  /*4600*/  @!P0 DMUL R26, R26, R10 ;  /* 0x0000000a1a1a8228 */ /* 0x000fe20000000000 */
[----:B------:R-:W-:Y:S01]  /*4610*/  CS2R R6, SRZ ;  /* 0x0000000000067805 */ /* 0x000fe2000001ff00 */
[----:B------:R-:W0:Y:S06]  /*4620*/  @!P1 LDC.64 R10, c[0x0][0x238] ;  /* 0x00008e00ff0a9b82 */ /* 0x000e2c0000000a00 */
[----:B------:R-:W-:Y:S01]  /*4630*/  @!P0 DFMA R6, R24, R8, R26 ;  /* 0x000000081806822b */ /* 0x000fe2000000001a */
[----:B------:R-:W-:-:S02]  /*4640*/  CS2R R24, SRZ ;  /* 0x0000000000187805 */ /* 0x000fc4000001ff00 */
[----:B------:R-:W-:Y:S01]  /*4650*/  CS2R R26, SRZ ;  /* 0x00000000001a7805 */ /* 0x000fe2000001ff00 */
[C---:B0-----:R-:W-:Y:S02]  /*4660*/  @!P1 DMUL R8, R18.reuse, R10 ;  /* 0x0000000a12089228 */ /* 0x041fe40000000000 */
[----:B-1----:R-:W-:-:S06]  /*4670*/  @!P1 DMUL R18, R18, R12 ;  /* 0x0000000c12129228 */ /* 0x002fcc0000000000 */
[C---:B------:R-:W-:Y:S02]  /*4680*/  @!P1 DFMA R24, R16.reuse, R12, -R8 ;  /* 0x0000000c1018922b */ /* 0x040fe40000000808 */
[----:B------:R-:W-:Y:S01]  /*4690*/  @!P1 DFMA R26, R16, R10, R18 ;  /* 0x0000000a101a922b */ /* 0x000fe20000000012 */
[----:B------:R-:W-:Y:S02]  /*46a0*/  ISETP.GE.AND P1, PT, R3, R36, PT ;  /* 0x000000240300720c */ /* 0x000fe40003f26270 */
[----:B------:R-:W-:Y:S02]  /*46b0*/  CS2R R18, SRZ ;  /* 0x0000000000127805 */ /* 0x000fe4000001ff00 */
[----:B------:R-:W-:-:S09]  /*46c0*/  CS2R R16, SRZ ;  /* 0x0000000000107805 */ /* 0x000fd2000001ff00 */
[----:B------:R-:W0:Y:S08]  /*46d0*/  @!P1 LDC.64 R10, c[0x0][0x238] ;  /* 0x00008e00ff0a9b82 */ /* 0x000e300000000a00 */
[----:B------:R-:W1:Y:S01]  /*46e0*/  @!P1 LDC.64 R12, c[0x0][0x230] ;  /* 0x00008c00ff0c9b82 */ /* 0x000e620000000a00 */
[C---:B0-----:R-:W-:Y:S02]  /*46f0*/  @!P1 DMUL R8, R22.reuse, R10 ;  /* 0x0000000a16089228 */ /* 0x041fe40000000000 */
[----:B-1----:R-:W-:-:S06]  /*4700*/  @!P1 DMUL R22, R22, R12 ;  /* 0x0000000c16169228 */ /* 0x002fcc0000000000 */
[C---:B------:R-:W-:Y:S02]  /*4710*/  @!P1 DFMA R16, R20.reuse, R12, -R8 ;  /* 0x0000000c1410922b */ /* 0x040fe40000000808 */
[----:B------:R-:W-:Y:S01]  /*4720*/  @!P1 DFMA R18, R20, R10, R22 ;  /* 0x0000000a1412922b */ /* 0x000fe20000000016 */
[----:B------:R-:W-:Y:S01]  /*4730*/  VIADD R23, R37, 0x80 ;  /* 0x0000008025177836 */ /* 0x000fe20000000000 */
[----:B------:R-:W0:Y:S04]  /*4740*/  LDC.U8 R22, c[0x0][0x25c] ;  /* 0x00009700ff167b82 */ /* 0x000e280000000000 */
[----:B------:R-:W-:-:S13]  /*4750*/  ISETP.GE.AND P1, PT, R23, R36, PT ;  /* 0x000000241700720c */ /* 0x000fda0003f26270 */
[----:B------:R-:W1:Y:S08]  /*4760*/  @!P1 LDC.64 R8, c[0x0][0x238] ;  /* 0x00008e00ff089b82 */ /* 0x000e700000000a00 */
[----:B------:R-:W2:Y:S01]  /*4770*/  @!P1 LDC.64 R12, c[0x0][0x230] ;  /* 0x00008c00ff0c9b82 */ /* 0x000ea20000000a00 */
[C---:B-1----:R-:W-:Y:S02]  /*4780*/  @!P1 DMUL R10, R34.reuse, R8 ;  /* 0x00000008220a9228 */ /* 0x042fe40000000000 */
[----:B--2---:R-:W-:-:S06]  /*4790*/  @!P1 DMUL R34, R34, R12 ;  /* 0x0000000c22229228 */ /* 0x004fcc0000000000 */
[C---:B------:R-:W-:Y:S02]  /*47a0*/  @!P1 DFMA R28, R32.reuse, R12, -R10 ;  /* 0x0000000c201c922b */ /* 0x040fe4000000080a */
[----:B------:R-:W-:Y:S01]  /*47b0*/  @!P1 DFMA R30, R32, R8, R34 ;  /* 0x00000008201e922b */ /* 0x000fe20000000022 */
[----:B0-----:R-:W-:Y:S10]  /*47c0*/  @P0 BRA `(.L_x_17941) ;  /* 0x0000001000b80947 */ /* 0x001ff40003800000 */
        /* <DEDUP_REMOVED lines=21> */
.L_x_17945:
[----:B------:R-:W0:Y:S01]  /*4920*/  F2I.S64.F64.TRUNC R4, R4 ;  /* 0x0000000400047311 */ /* 0x000e22000030d900 */
[----:B------:R-:W-:Y:S02]  /*4930*/  IMAD.MOV.U32 R37, RZ, RZ, R23 ;  /* 0x000000ffff257224 */ /* 0x000fe400078e0017 */
[----:B0-----:R-:W-:-:S05]  /*4940*/  IMAD.MOV.U32 R3, RZ, RZ, R4 ;  /* 0x000000ffff037224 */ /* 0x001fca00078e0004 */
[----:B------:R0:W-:Y:S01]  /*4950*/  STG.E.U8 desc[UR36][R8.64], R3 ;  /* 0x0000000308007986 */ /* 0x0001e2000c101124 */
[----:B------:R-:W-:Y:S05]  /*4960*/  BRA `(.L_x_17941) ;  /* 0x0000001000507947 */ /* 0x000fea0003800000 */
.L_x_17944:
        /* <DEDUP_REMOVED lines=10> */
.L_x_17948:
[----:B------:R-:W0:Y:S01]  /*4a10*/  F2I.F64.TRUNC R5, R4 ;  /* 0x0000000400057311 */ /* 0x000e22000030d100 */
[----:B------:R-:W-:Y:S01]  /*4a20*/  IMAD.MOV.U32 R37, RZ, RZ, R23 ;  /* 0x000000ffff257224 */ /* 0x000fe200078e0017 */
[----:B0-----:R0:W-:Y:S01]  /*4a30*/  STG.E desc[UR36][R8.64], R5 ;  /* 0x0000000508007986 */ /* 0x0011e2000c101924 */
[----:B------:R-:W-:Y:S05]  /*4a40*/  BRA `(.L_x_17941) ;  /* 0x0000001000187947 */ /* 0x000fea0003800000 */
.L_x_17947:
[----:B------:R-:W0:Y:S01]  /*4a50*/  F2I.F64.TRUNC R5, R4 ;  /* 0x0000000400057311 */ /* 0x000e22000030d100 */
[----:B------:R-:W-:Y:S01]  /*4a60*/  IMAD.MOV.U32 R37, RZ, RZ, R23 ;  /* 0x000000ffff257224 */ /* 0x000fe200078e0017 */
[----:B0-----:R0:W-:Y:S01]  /*4a70*/  STG.E.U16 desc[UR36][R8.64], R5 ;  /* 0x0000000508007986 */ /* 0x0011e2000c101524 */
[----:B------:R-:W-:Y:S05]  /*4a80*/  BRA `(.L_x_17941) ;  /* 0x0000001000087947 */ /* 0x000fea0003800000 */
.L_x_17943:
        /* <DEDUP_REMOVED lines=14> */
.L_x_17950:
        /* <DEDUP_REMOVED lines=9> */
.L_x_17949:
        /* <DEDUP_REMOVED lines=17> */
.L_x_17952:
        /* <DEDUP_REMOVED lines=12> */
.L_x_17951:
[----:B------:R0:W-:Y:S01]  /*4dd0*/  STG.E.64 desc[UR36][R8.64], R4 ;  /* 0x0000000408007986 */ /* 0x0001e2000c101b24 */
[----:B------:R-:W-:Y:S01]  /*4de0*/  IMAD.MOV.U32 R37, RZ, RZ, R23 ;  /* 0x000000ffff257224 */ /* 0x000fe200078e0017 */
[----:B------:R-:W-:Y:S06]  /*4df0*/  BRA `(.L_x_17941) ;  /* 0x0000000c002c7947 */ /* 0x000fec0003800000 */
.L_x_17942:
        /* <DEDUP_REMOVED lines=14> */
.L_x_17955:
[----:B------:R0:W-:Y:S01]  /*4ee0*/  STG.E.128 desc[UR36][R8.64], R4 ;  /* 0x0000000408007986 */ /* 0x0001e2000c101d24 */
[----:B------:R-:W-:Y:S01]  /*4ef0*/  IMAD.MOV.U32 R37, RZ, RZ, R23 ;  /* 0x000000ffff257224 */ /* 0x000fe200078e0017 */
[----:B------:R-:W-:Y:S06]  /*4f00*/  BRA `(.L_x_17941) ;  /* 0x0000000800e87947 */ /* 0x000fec0003800000 */
.L_x_17954:
        /* <DEDUP_REMOVED lines=25> */
.L_x_17959:
[----:B------:R-:W-:Y:S05]  /*50a0*/  BSYNC B0 ;  /* 0x0000000000007941 */ /* 0x000fea0003800000 */
.L_x_17958:
[----:B------:R-:W-:Y:S01]  /*50b0*/  LOP3.LUT R7, R0, R7, RZ, 0xfc, !PT ;  /* 0x0000000700077212 */ /* 0x000fe200078efcff */
[----:B------:R-:W-:-:S04]  /*50c0*/  IMAD.MOV.U32 R37, RZ, RZ, R23 ;  /* 0x000000ffff257224 */ /* 0x000fc800078e0017 */
[----:B------:R0:W-:Y:S01]  /*50d0*/  STG.E.U8 desc[UR36][R8.64], R7 ;  /* 0x0000000708007986 */ /* 0x0001e2000c101124 */
[----:B------:R-:W-:Y:S05]  /*50e0*/  BRA `(.L_x_17941) ;  /* 0x0000000800707947 */ /* 0x000fea0003800000 */
.L_x_17957:
        /* <DEDUP_REMOVED lines=17> */
.L_x_17961:
[----:B------:R-:W-:Y:S01]  /*5200*/  IMAD.MOV.U32 R0, RZ, RZ, 0x7f ;  /* 0x0000007fff007424 */ /* 0x000fe200078e00ff */
[----:B------:R-:W-:-:S04]  /*5210*/  ISETP.GT.U32.AND P0, PT, R3, 0x7f800000, PT ;  /* 0x7f8000000300780c */ /* 0x000fc80003f04070 */
[----:B------:R-:W-:-:S09]  /*5220*/  SEL R0, R0, 0x7c, P0 ;  /* 0x0000007c00007807 */ /* 0x000fd20000000000 */
.L_x_17962:
[----:B------:R-:W-:Y:S05]  /*5230*/  BSYNC B0 ;  /* 0x0000000000007941 */ /* 0x000fea0003800000 */
.L_x_17960:
[----:B------:R-:W-:Y:S01]  /*5240*/  LOP3.LUT R3, R7, 0x80000000, RZ, 0xc0, !PT ;  /* 0x8000000007037812 */ /* 0x000fe200078ec0ff */
[----:B------:R-:W-:-:S03]  /*5250*/  IMAD.MOV.U32 R37, RZ, RZ, R23 ;  /* 0x000000ffff257224 */ /* 0x000fc600078e0017 */
[----:B------:R-:W-:-:S04]  /*5260*/  SHF.R.U32.HI R3, RZ, 0x18, R3 ;  /* 0x00000018ff037819 */ /* 0x000fc80000011603 */
[----:B------:R-:W-:-:S05]  /*5270*/  LOP3.LUT R3, R0, R3, RZ, 0xfc, !PT ;  /* 0x0000000300037212 */ /* 0x000fca00078efcff */
[----:B------:R0:W-:Y:S01]  /*5280*/  STG.E.U8 desc[UR36][R8.64], R3 ;  /* 0x0000000308007986 */ /* 0x0001e2000c101124 */
[----:B------:R-:W-:Y:S05]  /*5290*/  BRA `(.L_x_17941) ;  /* 0x0000000800047947 */ /* 0x000fea0003800000 */
.L_x_17956:
        /* <DEDUP_REMOVED lines=9> */
.L_x_17953:
        /* <DEDUP_REMOVED lines=12> */
.L_x_17965:
        /* <DEDUP_REMOVED lines=21> */
.L_x_17968:
[----:B------:R-:W-:-:S04]  /*5540*/  LOP3.LUT R0, R7, 0x80000000, RZ, 0xc0, !PT ;  /* 0x8000000007007812 */ /* 0x000fc800078ec0ff */
[----:B------:R-:W-:-:S04]  /*5550*/  SHF.R.U32.HI R0, RZ, 0x18, R0 ;  /* 0x00000018ff007819 */ /* 0x000fc80000011600 */
[----:B------:R-:W-:-:S07]  /*5560*/  LOP3.LUT R0, R3, R0, RZ, 0xfc, !PT ;  /* 0x0000000003007212 */ /* 0x000fce00078efcff */
.L_x_17967:
[----:B------:R-:W-:Y:S05]  /*5570*/  BSYNC B0 ;  /* 0x0000000000007941 */ /* 0x000fea0003800000 */
.L_x_17966:
[----:B------:R3:W-:Y:S01]  /*5580*/  STG.E.U8 desc[UR36][R8.64], R0 ;  /* 0x0000000008007986 */ /* 0x0007e2000c101124 */
[----:B------:R-:W-:Y:S01]  /*5590*/  IMAD.MOV.U32 R37, RZ, RZ, R23 ;  /* 0x000000ffff257224 */ /* 0x000fe200078e0017 */
[----:B------:R-:W-:Y:S06]  /*55a0*/  BRA `(.L_x_17941) ;  /* 0x0000000400407947 */ /* 0x000fec0003800000 */
.L_x_17964:
        /* <DEDUP_REMOVED lines=21> */
.L_x_17971:
[----:B------:R-:W-:-:S04]  /*5700*/  LOP3.LUT R0, R7, 0x80000000, RZ, 0xc0, !PT ;  /* 0x8000000007007812 */ /* 0x000fc800078ec0ff */
[----:B------:R-:W-:-:S04]  /*5710*/  SHF.R.U32.HI R0, RZ, 0x18, R0 ;  /* 0x00000018ff007819 */ /* 0x000fc80000011600 */
[----:B------:R-:W-:-:S07]  /*5720*/  LOP3.LUT R0, R3, R0, RZ, 0xfc, !PT ;  /* 0x0000000003007212 */ /* 0x000fce00078efcff */
.L_x_17970:
[----:B------:R-:W-:Y:S05]  /*5730*/  BSYNC B0 ;  /* 0x0000000000007941 */ /* 0x000fea0003800000 */
.L_x_17969:
[----:B------:R0:W-:Y:S01]  /*5740*/  STG.E.U8 desc[UR36][R8.64], R0 ;  /* 0x0000000008007986 */ /* 0x0001e2000c101124 */
[----:B------:R-:W-:Y:S01]  /*5750*/  IMAD.MOV.U32 R37, RZ, RZ, R23 ;  /* 0x000000ffff257224 */ /* 0x000fe200078e0017 */
[----:B------:R-:W-:Y:S06]  /*5760*/  BRA `(.L_x_17941) ;  /* 0x0000000000d07947 */ /* 0x000fec0003800000 */
.L_x_17963:
        /* <DEDUP_REMOVED lines=27> */
.L_x_17946:
        /* <DEDUP_REMOVED lines=16> */
.L_x_17974:
[----:B------:R-:W-:Y:S01]  /*5a20*/  IMAD.MOV.U32 R37, RZ, RZ, R23 ;  /* 0x000000ffff257224 */ /* 0x000fe200078e0017 */
[----:B------:R-:W-:Y:S06]  /*5a30*/  BRA `(.L_x_17941) ;  /* 0x00000000001c7947 */ /* 0x000fec0003800000 */
.L_x_17973:
[----:B------:R-:W0:Y:S01]  /*5a40*/  F2I.U64.F64.TRUNC R4, R4 ;  /* 0x0000000400047311 */ /* 0x000e22000030d800 */
[----:B------:R-:W-:Y:S01]  /*5a50*/  IMAD.MOV.U32 R37, RZ, RZ, R23 ;  /* 0x000000ffff257224 */ /* 0x000fe200078e0017 */
[----:B0-----:R2:W-:Y:S01]  /*5a60*/  STG.E.64 desc[UR36][R8.64], R4 ;  /* 0x0000000408007986 */ /* 0x0015e2000c101b24 */
[----:B------:R-:W-:Y:S05]  /*5a70*/  BRA `(.L_x_17941) ;  /* 0x00000000000c7947 */ /* 0x000fea0003800000 */
.L_x_17972:
[----:B------:R-:W0:Y:S01]  /*5a80*/  F2I.U32.F64.TRUNC R5, R4 ;  /* 0x0000000400057311 */ /* 0x000e22000030d000 */
[----:B------:R-:W-:Y:S01]  /*5a90*/  IMAD.MOV.U32 R37, RZ, RZ, R23 ;  /* 0x000000ffff257224 */ /* 0x000fe200078e0017 */
[----:B0-----:R0:W-:Y:S06]  /*5aa0*/  STG.E desc[UR36][R8.64], R5 ;  /* 0x0000000508007986 */ /* 0x0011ec000c101924 */
.L_x_17941:
[----:B------:R-:W-:Y:S05]  /*5ab0*/  BSYNC B6 ;  /* 0x0000000000067941 */ /* 0x000fea0003800000 */
.L_x_17940:
[----:B------:R-:W-:Y:S01]  /*5ac0*/  ISETP.GE.AND P0, PT, R37, R36, PT ;  /* 0x000000242500720c */ /* 0x000fe20003f06270 */
[----:B------:R-:W-:-:S12]  /*5ad0*/  BSSY B6, `(.L_x_17975) ;  /* 0x0000238000067945 */ /* 0x000fd80003800000 */
[----:B------:R-:W-:Y:S05]  /*5ae0*/  @P0 BRA `(.L_x_17976) ;  /* 0x0000002000d80947 */ /* 0x000fea0003800000 */
[----:B0-2-4-:R-:W0:Y:S01]  /*5af0*/  LDC.64 R4, c[0x0][0x240] ;  /* 0x00009000ff047b82 */ /* 0x015e220000000a00 */
[----:B---3--:R-:W-:Y:S01]  /*5b00*/  IMAD R0, R2, 0x200, R37 ;  /* 0x0000020002007824 */ /* 0x008fe200078e0225 */
[----:B------:R-:W-:Y:S01]  /*5b10*/  PRMT R6, R22, 0x9910, RZ ;  /* 0x0000991016067816 */ /* 0x000fe200000000ff */
[----:B------:R-:W-:Y:S02]  /*5b20*/  ULDC UR4, c[0x0][0x260] ;  /* 0x0000980000047ab9 */ /* 0x000fe40000000800 */
[----:B-1----:R-:W-:Y:S02]  /*5b30*/  IMAD R3, R0, UR4, RZ ;  /* 0x0000000400037c24 */ /* 0x002fe4000f8e02ff */
        /* <DEDUP_REMOVED lines=16> */
.L_x_17980:
[----:B------:R-:W0:Y:S02]  /*5c40*/  F2I.S64.F64.TRUNC R28, R28 ;  /* 0x0000001c001c7311 */ /* 0x000e24000030d900 */
[----:B0-----:R-:W-:-:S05]  /*5c50*/  IMAD.MOV.U32 R3, RZ, RZ, R28 ;  /* 0x000000ffff037224 */ /* 0x001fca00078e001c */
[----:B------:R0:W-:Y:S01]  /*5c60*/  STG.E.U8 desc[UR36][R4.64], R3 ;  /* 0x0000000304007986 */ /* 0x0001e2000c101124 */
[----:B------:R-:W-:Y:S05]  /*5c70*/  BRA `(.L_x_17982) ;  /* 0x0000001000007947 */ /* 0x000fea0003800000 */
.L_x_17979:
        /* <DEDUP_REMOVED lines=9> */
.L_x_17984:
[----:B------:R-:W0:Y:S02]  /*5d10*/  F2I.F64.TRUNC R29, R28 ;  /* 0x0000001c001d7311 */ /* 0x000e24000030d100 */
[----:B0-----:R0:W-:Y:S01]  /*5d20*/  STG.E desc[UR36][R4.64], R29 ;  /* 0x0000001d04007986 */ /* 0x0011e2000c101924 */
[----:B------:R-:W-:Y:S05]  /*5d30*/  BRA `(.L_x_17982) ;  /* 0x0000000c00d07947 */ /* 0x000fea0003800000 */
.L_x_17983:
[----:B------:R-:W0:Y:S02]  /*5d40*/  F2I.F64.TRUNC R29, R28 ;  /* 0x0000001c001d7311 */ /* 0x000e24000030d100 */
[----:B0-----:R0:W-:Y:S01]  /*5d50*/  STG.E.U16 desc[UR36][R4.64], R29 ;  /* 0x0000001d04007986 */ /* 0x0011e2000c101524 */
[----:B------:R-:W-:Y:S05]  /*5d60*/  BRA `(.L_x_17982) ;  /* 0x0000000c00c47947 */ /* 0x000fea0003800000 */
.L_x_17978:
        /* <DEDUP_REMOVED lines=13> */
.L_x_17986:
        /* <DEDUP_REMOVED lines=8> */
.L_x_17985:
        /* <DEDUP_REMOVED lines=16> */
.L_x_17988:
        /* <DEDUP_REMOVED lines=11> */
.L_x_17987:
[----:B------:R0:W-:Y:S01]  /*6070*/  STG.E.64 desc[UR36][R4.64], R28 ;  /* 0x0000001c04007986 */ /* 0x0001e2000c101b24 */
[----:B------:R-:W-:Y:S05]  /*6080*/  BRA `(.L_x_17982) ;  /* 0x0000000800fc7947 */ /* 0x000fea0003800000 */
.L_x_17977:
        /* <DEDUP_REMOVED lines=13> */
.L_x_17991:
[----:B------:R0:W-:Y:S01]  /*6160*/  STG.E.128 desc[UR36][R4.64], R28 ;  /* 0x0000001c04007986 */ /* 0x0001e2000c101d24 */
[----:B------:R-:W-:Y:S05]  /*6170*/  BRA `(.L_x_17982) ;  /* 0x0000000800c07947 */ /* 0x000fea0003800000 */
.L_x_17990:
        /* <DEDUP_REMOVED lines=25> */
.L_x_17995:
[----:B------:R-:W-:Y:S05]  /*6310*/  BSYNC B0 ;  /* 0x0000000000007941 */ /* 0x000fea0003800000 */
.L_x_17994:
[----:B------:R-:W-:-:S05]  /*6320*/  LOP3.LUT R7, R0, R7, RZ, 0xfc, !PT ;  /* 0x0000000700077212 */ /* 0x000fca00078efcff */
[----:B------:R0:W-:Y:S01]  /*6330*/  STG.E.U8 desc[UR36][R4.64], R7 ;  /* 0x0000000704007986 */ /* 0x0001e2000c101124 */
[----:B------:R-:W-:Y:S05]  /*6340*/  BRA `(.L_x_17982) ;  /* 0x00000008004c7947 */ /* 0x000fea0003800000 */
.L_x_17993:
        /* <DEDUP_REMOVED lines=17> */
.L_x_17997:
[----:B------:R-:W-:Y:S01]  /*6460*/  IMAD.MOV.U32 R0, RZ, RZ, 0x7f ;  /* 0x0000007fff007424 */ /* 0x000fe200078e00ff */
[----:B------:R-:W-:-:S04]  /*6470*/  ISETP.GT.U32.AND P0, PT, R3, 0x7f800000, PT ;  /* 0x7f8000000300780c */ /* 0x000fc80003f04070 */
[----:B------:R-:W-:-:S09]  /*6480*/  SEL R0, R0, 0x7c, P0 ;  /* 0x0000007c00007807 */ /* 0x000fd20000000000 */
.L_x_17998:
[----:B------:R-:W-:Y:S05]  /*6490*/  BSYNC B0 ;  /* 0x0000000000007941 */ /* 0x000fea0003800000 */
.L_x_17996:
[----:B------:R-:W-:-:S04]  /*64a0*/  LOP3.LUT R3, R7, 0x80000000, RZ, 0xc0, !PT ;  /* 0x8000000007037812 */ /* 0x000fc800078ec0ff */
[----:B------:R-:W-:-:S04]  /*64b0*/  SHF.R.U32.HI R3, RZ, 0x18, R3 ;  /* 0x00000018ff037819 */ /* 0x000fc80000011603 */
[----:B------:R-:W-:-:S05]  /*64c0*/  LOP3.LUT R3, R0, R3, RZ, 0xfc, !PT ;  /* 0x0000000300037212 */ /* 0x000fca00078efcff */
[----:B------:R0:W-:Y:S01]  /*64d0*/  STG.E.U8 desc[UR36][R4.64], R3 ;  /* 0x0000000304007986 */ /* 0x0001e2000c101124 */
[----:B------:R-:W-:Y:S05]  /*64e0*/  BRA `(.L_x_17982) ;  /* 0x0000000400e47947 */ /* 0x000fea0003800000 */
.L_x_17992:
        /* <DEDUP_REMOVED lines=8> */
.L_x_17989:
        /* <DEDUP_REMOVED lines=11> */
.L_x_18001:
        /* <DEDUP_REMOVED lines=21> */
.L_x_18004:
[----:B------:R-:W-:-:S04]  /*6770*/  LOP3.LUT R0, R7, 0x80000000, RZ, 0xc0, !PT ;  /* 0x8000000007007812 */ /* 0x000fc800078ec0ff */
[----:B------:R-:W-:-:S04]  /*6780*/  SHF.R.U32.HI R0, RZ, 0x18, R0 ;  /* 0x00000018ff007819 */ /* 0x000fc80000011600 */
[----:B------:R-:W-:-:S07]  /*6790*/  LOP3.LUT R0, R3, R0, RZ, 0xfc, !PT ;  /* 0x0000000003007212 */ /* 0x000fce00078efcff */
.L_x_18003:
[----:B------:R-:W-:Y:S05]  /*67a0*/  BSYNC B0 ;  /* 0x0000000000007941 */ /* 0x000fea0003800000 */
.L_x_18002:
[----:B------:R3:W-:Y:S01]  /*67b0*/  STG.E.U8 desc[UR36][R4.64], R0 ;  /* 0x0000000004007986 */ /* 0x0007e2000c101124 */
[----:B------:R-:W-:Y:S05]  /*67c0*/  BRA `(.L_x_17982) ;  /* 0x00000004002c7947 */ /* 0x000fea0003800000 */
.L_x_18000:
        /* <DEDUP_REMOVED lines=21> */
.L_x_18007:
[----:B------:R-:W-:-:S04]  /*6920*/  LOP3.LUT R0, R7, 0x80000000, RZ, 0xc0, !PT ;  /* 0x8000000007007812 */ /* 0x000fc800078ec0ff */
[----:B------:R-:W-:-:S04]  /*6930*/  SHF.R.U32.HI R0, RZ, 0x18, R0 ;  /* 0x00000018ff007819 */ /* 0x000fc80000011600 */
[----:B------:R-:W-:-:S07]  /*6940*/  LOP3.LUT R0, R3, R0, RZ, 0xfc, !PT ;  /* 0x0000000003007212 */ /* 0x000fce00078efcff */
.L_x_18006:
[----:B------:R-:W-:Y:S05]  /*6950*/  BSYNC B0 ;  /* 0x0000000000007941 */ /* 0x000fea0003800000 */
.L_x_18005:
[----:B------:R0:W-:Y:S01]  /*6960*/  STG.E.U8 desc[UR36][R4.64], R0 ;  /* 0x0000000004007986 */ /* 0x0001e2000c101124 */
[----:B------:R-:W-:Y:S05]  /*6970*/  BRA `(.L_x_17982) ;  /* 0x0000000000c07947 */ /* 0x000fea0003800000 */
.L_x_17999:
        /* <DEDUP_REMOVED lines=26> */
.L_x_17981:
        /* <DEDUP_REMOVED lines=16> */
.L_x_18010:
[----:B------:R-:W-:Y:S05]  /*6c20*/  BRA `(.L_x_17982) ;  /* 0x0000000000147947 */ /* 0x000fea0003800000 */
.L_x_18009:
[----:B------:R-:W0:Y:S02]  /*6c30*/  F2I.U64.F64.TRUNC R28, R28 ;  /* 0x0000001c001c7311 */ /* 0x000e24000030d800 */
[----:B0-----:R2:W-:Y:S01]  /*6c40*/  STG.E.64 desc[UR36][R4.64], R28 ;  /* 0x0000001c04007986 */ /* 0x0015e2000c101b24 */
[----:B------:R-:W-:Y:S05]  /*6c50*/  BRA `(.L_x_17982) ;  /* 0x0000000000087947 */ /* 0x000fea0003800000 */
.L_x_18008:
[----:B------:R-:W0:Y:S02]  /*6c60*/  F2I.U32.F64.TRUNC R29, R28 ;  /* 0x0000001c001d7311 */ /* 0x000e24000030d000 */
[----:B0-----:R0:W-:Y:S02]  /*6c70*/  STG.E desc[UR36][R4.64], R29 ;  /* 0x0000001d04007986 */ /* 0x0011e4000c101924 */
.L_x_17982:
        /* <DEDUP_REMOVED lines=24> */
.L_x_18014:
[----:B------:R-:W0:Y:S02]  /*6e00*/  F2I.S64.F64.TRUNC R24, R24 ;  /* 0x0000001800187311 */ /* 0x000e24000030d900 */
[----:B0-----:R-:W-:-:S05]  /*6e10*/  IMAD.MOV.U32 R3, RZ, RZ, R24 ;  /* 0x000000ffff037224 */ /* 0x001fca00078e0018 */
[----:B------:R3:W-:Y:S01]  /*6e20*/  STG.E.U8 desc[UR36][R4.64], R3 ;  /* 0x0000000304007986 */ /* 0x0007e2000c101124 */
[----:B------:R-:W-:Y:S05]  /*6e30*/  BRA `(.L_x_18016) ;  /* 0x0000001000007947 */ /* 0x000fea0003800000 */
.L_x_18013:
        /* <DEDUP_REMOVED lines=9> */
.L_x_18018:
[----:B------:R-:W0:Y:S02]  /*6ed0*/  F2I.F64.TRUNC R25, R24 ;  /* 0x0000001800197311 */ /* 0x000e24000030d100 */
[----:B0-----:R2:W-:Y:S01]  /*6ee0*/  STG.E desc[UR36][R4.64], R25 ;  /* 0x0000001904007986 */ /* 0x0015e2000c101924 */
[----:B------:R-:W-:Y:S05]  /*6ef0*/  BRA `(.L_x_18016) ;  /* 0x0000000c00d07947 */ /* 0x000fea0003800000 */
.L_x_18017:
[----:B------:R-:W0:Y:S02]  /*6f00*/  F2I.F64.TRUNC R25, R24 ;  /* 0x0000001800197311 */ /* 0x000e24000030d100 */
[----:B0-----:R0:W-:Y:S01]  /*6f10*/  STG.E.U16 desc[UR36][R4.64], R25 ;  /* 0x0000001904007986 */ /* 0x0011e2000c101524 */
[----:B------:R-:W-:Y:S05]  /*6f20*/  BRA `(.L_x_18016) ;  /* 0x0000000c00c47947 */ /* 0x000fea0003800000 */
.L_x_18012:
        /* <DEDUP_REMOVED lines=13> */
.L_x_18020:
        /* <DEDUP_REMOVED lines=8> */
.L_x_18019:
        /* <DEDUP_REMOVED lines=16> */
.L_x_18022:
        /* <DEDUP_REMOVED lines=11> */
.L_x_18021:
[----:B------:R0:W-:Y:S01]  /*7230*/  STG.E.64 desc[UR36][R4.64], R24 ;  /* 0x0000001804007986 */ /* 0x0001e2000c101b24 */
[----:B------:R-:W-:Y:S05]  /*7240*/  BRA `(.L_x_18016) ;  /* 0x0000000800fc7947 */ /* 0x000fea0003800000 */
.L_x_18011:
        /* <DEDUP_REMOVED lines=13> */
.L_x_18025:
[----:B------:R0:W-:Y:S01]  /*7320*/  STG.E.128 desc[UR36][R4.64], R24 ;  /* 0x0000001804007986 */ /* 0x0001e2000c101d24 */
[----:B------:R-:W-:Y:S05]  /*7330*/  BRA `(.L_x_18016) ;  /* 0x0000000800c07947 */ /* 0x000fea0003800000 */
.L_x_18024:
        /* <DEDUP_REMOVED lines=25> */
.L_x_18029:
[----:B------:R-:W-:Y:S05]  /*74d0*/  BSYNC B0 ;  /* 0x0000000000007941 */ /* 0x000fea0003800000 */
.L_x_18028:
[----:B------:R-:W-:-:S05]  /*74e0*/  LOP3.LUT R7, R0, R7, RZ, 0xfc, !PT ;  /* 0x0000000700077212 */ /* 0x000fca00078efcff */
[----:B------:R0:W-:Y:S01]  /*74f0*/  STG.E.U8 desc[UR36][R4.64], R7 ;  /* 0x0000000704007986 */ /* 0x0001e2000c101124 */
[----:B------:R-:W-:Y:S05]  /*7500*/  BRA `(.L_x_18016) ;  /* 0x00000008004c7947 */ /* 0x000fea0003800000 */
.L_x_18027:
        /* <DEDUP_REMOVED lines=17> */
.L_x_18031:
[----:B------:R-:W-:Y:S01]  /*7620*/  IMAD.MOV.U32 R0, RZ, RZ, 0x7f ;  /* 0x0000007fff007424 */ /* 0x000fe200078e00ff */
[----:B------:R-:W-:-:S04]  /*7630*/  ISETP.GT.U32.AND P0, PT, R3, 0x7f800000, PT ;  /* 0x7f8000000300780c */ /* 0x000fc80003f04070 */
[----:B------:R-:W-:-:S09]  /*7640*/  SEL R0, R0, 0x7c, P0 ;  /* 0x0000007c00007807 */ /* 0x000fd20000000000 */
.L_x_18032:
[----:B------:R-:W-:Y:S05]  /*7650*/  BSYNC B0 ;  /* 0x0000000000007941 */ /* 0x000fea0003800000 */
.L_x_18030:
[----:B------:R-:W-:-:S04]  /*7660*/  LOP3.LUT R3, R7, 0x80000000, RZ, 0xc0, !PT ;  /* 0x8000000007037812 */ /* 0x000fc800078ec0ff */
[----:B------:R-:W-:-:S04]  /*7670*/  SHF.R.U32.HI R3, RZ, 0x18, R3 ;  /* 0x00000018ff037819 */ /* 0x000fc80000011603 */
[----:B------:R-:W-:-:S05]  /*7680*/  LOP3.LUT R3, R0, R3, RZ, 0xfc, !PT ;  /* 0x0000000300037212 */ /* 0x000fca00078efcff */
[----:B------:R0:W-:Y:S01]  /*7690*/  STG.E.U8 desc[UR36][R4.64], R3 ;  /* 0x0000000304007986 */ /* 0x0001e2000c101124 */
[----:B------:R-:W-:Y:S05]  /*76a0*/  BRA `(.L_x_18016) ;  /* 0x0000000400e47947 */ /* 0x000fea0003800000 */
.L_x_18026:
        /* <DEDUP_REMOVED lines=8> */
.L_x_18023:
        /* <DEDUP_REMOVED lines=11> */
.L_x_18035:
        /* <DEDUP_REMOVED lines=21> */
.L_x_18038:
[----:B------:R-:W-:-:S04]  /*7930*/  LOP3.LUT R0, R7, 0x80000000, RZ, 0xc0, !PT ;  /* 0x8000000007007812 */ /* 0x000fc800078ec0ff */
[----:B------:R-:W-:-:S04]  /*7940*/  SHF.R.U32.HI R0, RZ, 0x18, R0 ;  /* 0x00000018ff007819 */ /* 0x000fc80000011600 */
[----:B------:R-:W-:-:S07]  /*7950*/  LOP3.LUT R0, R3, R0, RZ, 0xfc, !PT ;  /* 0x0000000003007212 */ /* 0x000fce00078efcff */
.L_x_18037:
[----:B------:R-:W-:Y:S05]  /*7960*/  BSYNC B0 ;  /* 0x0000000000007941 */ /* 0x000fea0003800000 */
.L_x_18036:
[----:B------:R0:W-:Y:S01]  /*7970*/  STG.E.U8 desc[UR36][R4.64], R0 ;  /* 0x0000000004007986 */ /* 0x0001e2000c101124 */
[----:B------:R-:W-:Y:S05]  /*7980*/  BRA `(.L_x_18016) ;  /* 0x00000004002c7947 */ /* 0x000fea0003800000 */
.L_x_18034:
        /* <DEDUP_REMOVED lines=21> */
.L_x_18041:
[----:B------:R-:W-:-:S04]  /*7ae0*/  LOP3.LUT R0, R7, 0x80000000, RZ, 0xc0, !PT ;  /* 0x8000000007007812 */ /* 0x000fc800078ec0ff */
[----:B------:R-:W-:-:S04]  /*7af0*/  SHF.R.U32.HI R0, RZ, 0x18, R0 ;  /* 0x00000018ff007819 */ /* 0x000fc80000011600 */
[----:B------:R-:W-:-:S07]  /*7b00*/  LOP3.LUT R0, R3, R0, RZ, 0xfc, !PT ;  /* 0x0000000003007212 */ /* 0x000fce00078efcff */
.L_x_18040:
[----:B------:R-:W-:Y:S05]  /*7b10*/  BSYNC B0 ;  /* 0x0000000000007941 */ /* 0x000fea0003800000 */
.L_x_18039:
[----:B------:R0:W-:Y:S01]  /*7b20*/  STG.E.U8 desc[UR36][R4.64], R0 ;  /* 0x0000000004007986 */ /* 0x0001e2000c101124 */
[----:B------:R-:W-:Y:S05]  /*7b30*/  BRA `(.L_x_18016) ;  /* 0x0000000000c07947 */ /* 0x000fea0003800000 */
.L_x_18033:
        /* <DEDUP_REMOVED lines=26> */
.L_x_18015:
        /* <DEDUP_REMOVED lines=16> */
.L_x_18044:
[----:B------:R-:W-:Y:S05]  /*7de0*/  BRA `(.L_x_18016) ;  /* 0x0000000000147947 */ /* 0x000fea0003800000 */
.L_x_18043:
[----:B------:R-:W0:Y:S02]  /*7df0*/  F2I.U64.F64.TRUNC R24, R24 ;  /* 0x0000001800187311 */ /* 0x000e24000030d800 */
[----:B0-----:R0:W-:Y:S01]  /*7e00*/  STG.E.64 desc[UR36][R4.64], R24 ;  /* 0x0000001804007986 */ /* 0x0011e2000c101b24 */
[----:B------:R-:W-:Y:S05]  /*7e10*/  BRA `(.L_x_18016) ;  /* 0x0000000000087947 */ /* 0x000fea0003800000 */
.L_x_18042:
[----:B------:R-:W0:Y:S02]  /*7e20*/  F2I.U32.F64.TRUNC R25, R24 ;  /* 0x0000001800197311 */ /* 0x000e24000030d000 */
[----:B0-----:R0:W-:Y:S02]  /*7e30*/  STG.E desc[UR36][R4.64], R25 ;  /* 0x0000001904007986 */ /* 0x0011e4000c101924 */
.L_x_18016:
[----:B------:R-:W-:-:S07]  /*7e40*/  VIADD R37, R37, 0x80 ;  /* 0x0000008025257836 */ /* 0x000fce0000000000 */
.L_x_17976:
[----:B------:R-:W-:Y:S05]  /*7e50*/  BSYNC B6 ;  /* 0x0000000000067941 */ /* 0x000fea0003800000 */
.L_x_17975:
        /* <DEDUP_REMOVED lines=22> */
.L_x_18048:
[----:B------:R-:W0:Y:S02]  /*7fc0*/  F2I.S64.F64.TRUNC R16, R16 ;  /* 0x0000001000107311 */ /* 0x000e24000030d900 */
[----:B0-----:R-:W-:-:S05]  /*7fd0*/  IMAD.MOV.U32 R5, RZ, RZ, R16 ;  /* 0x000000ffff057224 */ /* 0x001fca00078e0010 */
[----:B------:R-:W-:Y:S01]  /*7fe0*/  STG.E.U8 desc[UR36][R2.64], R5 ;  /* 0x0000000502007986 */ /* 0x000fe2000c101124 */
[----:B------:R-:W-:Y:S05]  /*7ff0*/  EXIT ;  /* 0x000000000000794d */ /* 0x000fea0003800000 */
.L_x_18047:
        /* <DEDUP_REMOVED lines=9> */
.L_x_18051:
[----:B------:R-:W0:Y:S02]  /*8090*/  F2I.F64.TRUNC R17, R16 ;  /* 0x0000001000117311 */ /* 0x000e24000030d100 */
[----:B0-----:R-:W-:Y:S01]  /*80a0*/  STG.E desc[UR36][R2.64], R17 ;  /* 0x0000001102007986 */ /* 0x001fe2000c101924 */
[----:B------:R-:W-:Y:S05]  /*80b0*/  EXIT ;  /* 0x000000000000794d */ /* 0x000fea0003800000 */
.L_x_18050:
[----:B------:R-:W0:Y:S02]  /*80c0*/  F2I.F64.TRUNC R17, R16 ;  /* 0x0000001000117311 */ /* 0x000e24000030d100 */
[----:B0-----:R-:W-:Y:S01]  /*80d0*/  STG.E.U16 desc[UR36][R2.64], R17 ;  /* 0x0000001102007986 */ /* 0x001fe2000c101524 */
[----:B------:R-:W-:Y:S05]  /*80e0*/  EXIT ;  /* 0x000000000000794d */ /* 0x000fea0003800000 */
.L_x_18046:
        /* <DEDUP_REMOVED lines=13> */
.L_x_18053:
        /* <DEDUP_REMOVED lines=8> */
.L_x_18052:
        /* <DEDUP_REMOVED lines=16> */
.L_x_18055:
        /* <DEDUP_REMOVED lines=11> */
.L_x_18054:
[----:B------:R-:W-:Y:S01]  /*83f0*/  STG.E.64 desc[UR36][R2.64], R16 ;  /* 0x0000001002007986 */ /* 0x000fe2000c101b24 */
[----:B------:R-:W-:Y:S05]  /*8400*/  EXIT ;  /* 0x000000000000794d */ /* 0x000fea0003800000 */
.L_x_18045:
        /* <DEDUP_REMOVED lines=13> */
.L_x_18058:
[----:B------:R-:W-:Y:S01]  /*84e0*/  STG.E.128 desc[UR36][R2.64], R16 ;  /* 0x0000001002007986 */ /* 0x000fe2000c101d24 */
[----:B------:R-:W-:Y:S05]  /*84f0*/  EXIT ;  /* 0x000000000000794d */ /* 0x000fea0003800000 */
.L_x_18057:
        /* <DEDUP_REMOVED lines=25> */
.L_x_18062:
[----:B------:R-:W-:Y:S05]  /*8690*/  BSYNC B0 ;  /* 0x0000000000007941 */ /* 0x000fea0003800000 */
.L_x_18061:
[----:B------:R-:W-:-:S05]  /*86a0*/  LOP3.LUT R5, R0, R5, RZ, 0xfc, !PT ;  /* 0x0000000500057212 */ /* 0x000fca00078efcff */
[----:B------:R-:W-:Y:S01]  /*86b0*/  STG.E.U8 desc[UR36][R2.64], R5 ;  /* 0x0000000502007986 */ /* 0x000fe2000c101124 */
[----:B------:R-:W-:Y:S05]  /*86c0*/  EXIT ;  /* 0x000000000000794d */ /* 0x000fea0003800000 */
.L_x_18060:
        /* <DEDUP_REMOVED lines=17> */
.L_x_18064:
[----:B------:R-:W-:Y:S01]  /*87e0*/  IMAD.MOV.U32 R0, RZ, RZ, 0x7f ;  /* 0x0000007fff007424 */ /* 0x000fe200078e00ff */
[----:B------:R-:W-:-:S04]  /*87f0*/  ISETP.GT.U32.AND P0, PT, R4, 0x7f800000, PT ;  /* 0x7f8000000400780c */ /* 0x000fc80003f04070 */
[----:B------:R-:W-:-:S09]  /*8800*/  SEL R0, R0, 0x7c, P0 ;  /* 0x0000007c00007807 */ /* 0x000fd20000000000 */
.L_x_18065:
[----:B------:R-:W-:Y:S05]  /*8810*/  BSYNC B0 ;  /* 0x0000000000007941 */ /* 0x000fea0003800000 */
.L_x_18063:
[----:B------:R-:W-:-:S04]  /*8820*/  LOP3.LUT R4, R5, 0x80000000, RZ, 0xc0, !PT ;  /* 0x8000000005047812 */ /* 0x000fc800078ec0ff */
[----:B------:R-:W-:-:S04]  /*8830*/  SHF.R.U32.HI R5, RZ, 0x18, R4 ;  /* 0x00000018ff057819 */ /* 0x000fc80000011604 */
[----:B------:R-:W-:-:S05]  /*8840*/  LOP3.LUT R5, R0, R5, RZ, 0xfc, !PT ;  /* 0x0000000500057212 */ /* 0x000fca00078efcff */
[----:B------:R-:W-:Y:S01]  /*8850*/  STG.E.U8 desc[UR36][R2.64], R5 ;  /* 0x0000000502007986 */ /* 0x000fe2000c101124 */
[----:B------:R-:W-:Y:S05]  /*8860*/  EXIT ;  /* 0x000000000000794d */ /* 0x000fea0003800000 */
.L_x_18059:
        /* <DEDUP_REMOVED lines=8> */
.L_x_18056:
        /* <DEDUP_REMOVED lines=11> */
.L_x_18068:
        /* <DEDUP_REMOVED lines=21> */
.L_x_18071:
[----:B------:R-:W-:-:S04]  /*8af0*/  LOP3.LUT R0, R7, 0x80000000, RZ, 0xc0, !PT ;  /* 0x8000000007007812 */ /* 0x000fc800078ec0ff */
[----:B------:R-:W-:-:S04]  /*8b00*/  SHF.R.U32.HI R5, RZ, 0x18, R0 ;  /* 0x00000018ff057819 */ /* 0x000fc80000011600 */
[----:B------:R-:W-:-:S04]  /*8b10*/  LOP3.LUT R4, R4, R5, RZ, 0xfc, !PT ;  /* 0x0000000504047212 */ /* 0x000fc800078efcff */
[----:B------:R-:W-:-:S07]  /*8b20*/  PRMT R0, R4, 0x7610, R0 ;  /* 0x0000761004007816 */ /* 0x000fce0000000000 */
.L_x_18070:
[----:B------:R-:W-:Y:S05]  /*8b30*/  BSYNC B0 ;  /* 0x0000000000007941 */ /* 0x000fea0003800000 */
.L_x_18069:
[----:B------:R-:W-:Y:S01]  /*8b40*/  STG.E.U8 desc[UR36][R2.64], R0 ;  /* 0x0000000002007986 */ /* 0x000fe2000c101124 */
[----:B------:R-:W-:Y:S05]  /*8b50*/  EXIT ;  /* 0x000000000000794d */ /* 0x000fea0003800000 */
.L_x_18067:
        /* <DEDUP_REMOVED lines=21> */
.L_x_18074:
[----:B------:R-:W-:-:S04]  /*8cb0*/  LOP3.LUT R0, R7, 0x80000000, RZ, 0xc0, !PT ;  /* 0x8000000007007812 */ /* 0x000fc800078ec0ff */
[----:B------:R-:W-:-:S04]  /*8cc0*/  SHF.R.U32.HI R5, RZ, 0x18, R0 ;  /* 0x00000018ff057819 */ /* 0x000fc80000011600 */
[----:B------:R-:W-:-:S04]  /*8cd0*/  LOP3.LUT R4, R4, R5, RZ, 0xfc, !PT ;  /* 0x0000000504047212 */ /* 0x000fc800078efcff */
[----:B------:R-:W-:-:S07]  /*8ce0*/  PRMT R0, R4, 0x7610, R0 ;  /* 0x0000761004007816 */ /* 0x000fce0000000000 */
.L_x_18073:
[----:B------:R-:W-:Y:S05]  /*8cf0*/  BSYNC B0 ;  /* 0x0000000000007941 */ /* 0x000fea0003800000 */
.L_x_18072:
[----:B------:R-:W-:Y:S01]  /*8d00*/  STG.E.U8 desc[UR36][R2.64], R0 ;  /* 0x0000000002007986 */ /* 0x000fe2000c101124 */
[----:B------:R-:W-:Y:S05]  /*8d10*/  EXIT ;  /* 0x000000000000794d */ /* 0x000fea0003800000 */
.L_x_18066:
        /* <DEDUP_REMOVED lines=26> */
.L_x_18049:
        /* <DEDUP_REMOVED lines=16> */
.L_x_18077:
[----:B------:R-:W-:Y:S05]  /*8fc0*/  EXIT ;  /* 0x000000000000794d */ /* 0x000fea0003800000 */
.L_x_18076:
[----:B------:R-:W0:Y:S02]  /*8fd0*/  F2I.U64.F64.TRUNC R16, R16 ;  /* 0x0000001000107311 */ /* 0x000e24000030d800 */
[----:B0-----:R-:W-:Y:S01]  /*8fe0*/  STG.E.64 desc[UR36][R2.64], R16 ;  /* 0x0000001002007986 */ /* 0x001fe2000c101b24 */
[----:B------:R-:W-:Y:S05]  /*8ff0*/  EXIT ;  /* 0x000000000000794d */ /* 0x000fea0003800000 */
.L_x_18075:
[----:B------:R-:W0:Y:S02]  /*9000*/  F2I.U32.F64.TRUNC R17, R16 ;  /* 0x0000001000117311 */ /* 0x000e24000030d000 */
[----:B0-----:R-:W-:Y:S01]  /*9010*/  STG.E desc[UR36][R2.64], R17 ;  /* 0x0000001102007986 */ /* 0x001fe2000c101924 */
[----:B------:R-:W-:Y:S05]  /*9020*/  EXIT ;  /* 0x000000000000794d */ /* 0x000fea0003800000 */
.L_x_18078:
        /* <DEDUP_REMOVED lines=13> */
.L_x_19466:


//--------------------- .text._ZN2at6native18elementwise_kernelILi128ELi2EZNS0_22gpu_kernel_impl_nocastINS0_13BUnaryFunctorIN3c107complexIdEES6_S6_NS0_15binary_internal10MulFunctorIS6_EEEEEEvRNS_18TensorIteratorBaseERKT_EUliE_EEviT1_ --------------------------
	.section	.text._ZN2at6native18elementwise_kernelILi128ELi2EZNS0_22gpu_kernel_impl_nocastINS0_13BUnaryFunctorIN3c107complexIdEES6_S6_NS0_15binary_internal10MulFunctorIS6_EEEEEEvRNS_18TensorIteratorBaseERKT_EUliE_EEviT1_,"ax",@progbits
	.align	128
        .global         _ZN2at6native18elementwise_kernelILi128ELi2EZNS0_22gpu_kernel_impl_nocastINS0_13BUnaryFunctorIN3c107complexIdEES6_S6_NS0_15binary_internal10MulFunctorIS6_EEEEEEvRNS_18TensorIteratorBaseERKT_EUliE_EEviT1_
        .type           _ZN2at6native18elementwise_kernelILi128ELi2EZNS0_22gpu_kernel_impl_nocastINS0_13BUnaryFunctorIN3c107complexIdEES6_S6_NS0_15binary_internal10MulFunctorIS6_EEEEEEvRNS_18TensorIteratorBaseERKT_EUliE_EEviT1_,@function
        .size           _ZN2at6native18elementwise_kernelILi128ELi2EZNS0_22gpu_kernel_impl_nocastINS0_13BUnaryFunctorIN3c107complexIdEES6_S6_NS0_15binary_internal10MulFunctorIS6_EEEEEEvRNS_18TensorIteratorBaseERKT_EUliE_EEviT1_,(.L_x_19467 - _ZN2at6native18elementwise_kernelILi128ELi2EZNS0_22gpu_kernel_impl_nocastINS0_13BUnaryFunctorIN3c107complexIdEES6_S6_NS0_15binary_internal10MulFunctorIS6_EEEEEEvRNS_18TensorIteratorBaseERKT_EUliE_EEviT1_)
        .other          _ZN2at6native18elementwise_kernelILi128ELi2EZNS0_22gpu_kernel_impl_nocastINS0_13BUnaryFunctorIN3c107complexIdEES6_S6_NS0_15binary_internal10MulFunctorIS6_EEEEEEvRNS_18TensorIteratorBaseERKT_EUliE_EEviT1_,@"STO_CUDA_ENTRY STV_DEFAULT"
_ZN2at6native18elementwise_kernelILi128ELi2EZNS0_22gpu_kernel_impl_nocastINS0_13BUnaryFunctorIN3c107complexIdEES6_S6_NS0_15binary_internal10MulFunctorIS6_EEEEEEvRNS_18TensorIteratorBaseERKT_EUliE_EEviT1_:
.text._ZN2at6native18elementwise_kernelILi128ELi2EZNS0_22gpu_kernel_impl_nocastINS0_13BUnaryFunctorIN3c107complexIdEES6_S6_NS0_15binary_internal10MulFunctorIS6_EEEEEEvRNS_18TensorIteratorBaseERKT_EUliE_EEviT1_:
        /* <DEDUP_REMOVED lines=311> */
.L_x_18081:
[----:B------:R-:W-:Y:S01]  /*1370*/  ULDC.64 UR8, c[0x0][0x420] ;  /* 0x0001080000087ab9 */ /* 0x000fe20000000a00 */
[----:B------:R-:W-:Y:S01]  /*1380*/  ULDC.64 UR12, c[0x0][0x440] ;  /* 0x00011000000c7ab9 */ /* 0x000fe20000000a00 */
[----:B------:R-:W-:Y:S01]  /*1390*/  IADD3 R8, P0, R0, UR8, RZ ;  /* 0x0000000800087c10 */ /* 0x000fe2000ff1e0ff */
[----:B------:R-:W-:-:S03]  /*13a0*/  ULDC.64 UR10, c[0x0][0x448] ;  /* 0x00011200000a7ab9 */ /* 0x000fc60000000a00 */
[----:B------:R-:W-:Y:S01]  /*13b0*/  IADD3.X R9, RZ, UR9, RZ, P0, !PT ;  /* 0x00000009ff097c10 */ /* 0x000fe200087fe4ff */
[----:B------:R-:W-:-:S05]  /*13c0*/  ULDC.64 UR8, c[0x0][0x418] ;  /* 0x0001060000087ab9 */ /* 0x000fca0000000a00 */
[----:B------:R-:W2:Y:S01]  /*13d0*/  LDG.E.128 R8, desc[UR4][R8.64] ;  /* 0x0000000408087981 */ /* 0x000ea2000c1e1d00 */
[----:B------:R-:W-:Y:S02]  /*13e0*/  IADD3 R12, P0, R5, UR8, RZ ;  /* 0x00000008050c7c10 */ /* 0x000fe4000ff1e0ff */
[----:B------:R-:W-:Y:S02]  /*13f0*/  IADD3 R3, R3, 0x80, RZ ;  /* 0x0000008003037810 */ /* 0x000fe40007ffe0ff */
[----:B------:R-:W-:Y:S01]  /*1400*/  IADD3.X R13, RZ, UR9, RZ, P0, !PT ;  /* 0x00000009ff0d7c10 */ /* 0x000fe200087fe4ff */
[C---:B--2---:R-:W-:Y:S02]  /*1410*/  DMUL R6, R10.reuse, UR12 ;  /* 0x0000000c0a067c28 */ /* 0x044fe40008000000 */
[----:B------:R-:W-:-:S06]  /*1420*/  DMUL R10, R10, UR10 ;  /* 0x0000000a0a0a7c28 */ /* 0x000fcc0008000000 */
[C---:B------:R-:W-:Y:S02]  /*1430*/  DFMA R6, R8.reuse, UR10, R6 ;  /* 0x0000000a08067c2b */ /* 0x040fe40008000006 */
[----:B------:R-:W-:-:S07]  /*1440*/  DFMA R4, R8, UR12, -R10 ;  /* 0x0000000c08047c2b */ /* 0x000fce000800080a */
[----:B------:R0:W-:Y:S04]  /*1450*/  STG.E.128 desc[UR4][R12.64], R4 ;  /* 0x000000040c007986 */ /* 0x0001e8000c101d04 */
.L_x_18080:
[----:B------:R-:W-:Y:S05]  /*1460*/  BSYNC B0 ;  /* 0x0000000000007941 */ /* 0x000fea0003800000 */
.L_x_18079:
        /* <DEDUP_REMOVED lines=304> */
.L_x_18082:
[----:B------:R-:W-:Y:S01]  /*2770*/  ULDC.64 UR6, c[0x0][0x420] ;  /* 0x0001080000067ab9 */ /* 0x000fe20000000a00 */
[----:B------:R-:W-:Y:S01]  /*2780*/  ULDC.64 UR10, c[0x0][0x440] ;  /* 0x00011000000a7ab9 */ /* 0x000fe20000000a00 */
[----:B------:R-:W-:Y:S01]  /*2790*/  IADD3 R8, P0, R0, UR6, RZ ;  /* 0x0000000600087c10 */ /* 0x000fe2000ff1e0ff */
[----:B------:R-:W-:-:S03]  /*27a0*/  ULDC.64 UR8, c[0x0][0x448] ;  /* 0x0001120000087ab9 */ /* 0x000fc60000000a00 */
[----:B------:R-:W-:Y:S01]  /*27b0*/  IADD3.X R9, RZ, UR7, RZ, P0, !PT ;  /* 0x00000007ff097c10 */ /* 0x000fe200087fe4ff */
[----:B------:R-:W-:-:S05]  /*27c0*/  ULDC.64 UR6, c[0x0][0x418] ;  /* 0x0001060000067ab9 */ /* 0x000fca0000000a00 */
[----:B------:R-:W2:Y:S01]  /*27d0*/  LDG.E.128 R8, desc[UR4][R8.64] ;  /* 0x0000000408087981 */ /* 0x000ea2000c1e1d00 */
[----:B------:R-:W-:-:S04]  /*27e0*/  IADD3 R12, P0, R5, UR6, RZ ;  /* 0x00000006050c7c10 */ /* 0x000fc8000ff1e0ff */
[----:B------:R-:W-:Y:S01]  /*27f0*/  IADD3.X R13, RZ, UR7, RZ, P0, !PT ;  /* 0x00000007ff0d7c10 */ /* 0x000fe200087fe4ff */
[C---:B--2---:R-:W-:Y:S02]  /*2800*/  DMUL R2, R10.reuse, UR10 ;  /* 0x0000000a0a027c28 */ /* 0x044fe40008000000 */
[----:B------:R-:W-:-:S06]  /*2810*/  DMUL R10, R10, UR8 ;  /* 0x000000080a0a7c28 */ /* 0x000fcc0008000000 */
[C---:B------:R-:W-:Y:S02]  /*2820*/  DFMA R6, R8.reuse, UR8, R2 ;  /* 0x0000000808067c2b */ /* 0x040fe40008000002 */
[----:B------:R-:W-:-:S07]  /*2830*/  DFMA R4, R8, UR10, -R10 ;  /* 0x0000000a08047c2b */ /* 0x000fce000800080a */
[----:B------:R-:W-:Y:S01]  /*2840*/  STG.E.128 desc[UR4][R12.64], R4 ;  /* 0x000000040c007986 */ /* 0x000fe2000c101d04 */
[----:B------:R-:W-:Y:S05]  /*2850*/  EXIT ;  /* 0x000000000000794d */ /* 0x000fea0003800000 */
.L_x_18083:
        /* <DEDUP_REMOVED lines=10> */
.L_x_19467:


//--------------------- .text._ZN2at6native27unrolled_elementwise_kernelINS0_13BUnaryFunctorIN3c107complexIdEES5_S5_NS0_15binary_internal10MulFunctorIS5_EEEESt5arrayIPcLm2EELi4E23TrivialOffsetCalculatorILi1EjESE_NS0_6memory15LoadWithoutCastENSF_16StoreWithoutCastEEEviT_T0_T2_T3_T4_T5_ --------------------------
	.section	.text._ZN2at6native27unrolled_elementwise_kernelINS0_13BUnaryFunctorIN3c107complexIdEES5_S5_NS0_15binary_internal10MulFunctorIS5_EEEESt5arrayIPcLm2EELi4E23TrivialOffsetCalculatorILi1EjESE_NS0_6memory15LoadWithoutCastENSF_16StoreWithoutCastEEEviT_T0_T2_T3_T4_T5_,"ax",@progbits
	.align	128
        .global         _ZN2at6native27unrolled_elementwise_kernelINS0_13BUnaryFunctorIN3c107complexIdEES5_S5_NS0_15binary_internal10MulFunctorIS5_EEEESt5arrayIPcLm2EELi4E23TrivialOffsetCalculatorILi1EjESE_NS0_6memory15LoadWithoutCastENSF_16StoreWithoutCastEEEviT_T0_T2_T3_T4_T5_
        .type           _ZN2at6native27unrolled_elementwise_kernelINS0_13BUnaryFunctorIN3c107complexIdEES5_S5_NS0_15binary_internal10MulFunctorIS5_EEEESt5arrayIPcLm2EELi4E23TrivialOffsetCalculatorILi1EjESE_NS0_6memory15LoadWithoutCastENSF_16StoreWithoutCastEEEviT_T0_T2_T3_T4_T5_,@function
        .size           _ZN2at6native27unrolled_elementwise_kernelINS0_13BUnaryFunctorIN3c107complexIdEES5_S5_NS0_15binary_internal10MulFunctorIS5_EEEESt5arrayIPcLm2EELi4E23TrivialOffsetCalculatorILi1EjESE_NS0_6memory15LoadWithoutCastENSF_16StoreWithoutCastEEEviT_T0_T2_T3_T4_T5_,(.L_x_19468 - _ZN2at6native27unrolled_elementwise_kernelINS0_13BUnaryFunctorIN3c107complexIdEES5_S5_NS0_15binary_internal10MulFunctorIS5_EEEESt5arrayIPcLm2EELi4E23TrivialOffsetCalculatorILi1EjESE_NS0_6memory15LoadWithoutCastENSF_16StoreWithoutCastEEEviT_T0_T2_T3_T4_T5_)
        .other          _ZN2at6native27unrolled_elementwise_kernelINS0_13BUnaryFunctorIN3c107complexIdEES5_S5_NS0_15binary_internal10MulFunctorIS5_EEEESt5arrayIPcLm2EELi4E23TrivialOffsetCalculatorILi1EjESE_NS0_6memory15LoadWithoutCastENSF_16StoreWithoutCastEEEviT_T0_T2_T3_T4_T5_,@"STO_CUDA_ENTRY STV_DEFAULT"
_ZN2at6native27unrolled_elementwise_kernelINS0_13BUnaryFunctorIN3c107complexIdEES5_S5_NS0_15binary_internal10MulFunctorIS5_EEEESt5arrayIPcLm2EELi4E23TrivialOffsetCalculatorILi1EjESE_NS0_6memory15LoadWithoutCastENSF_16StoreWithoutCastEEEviT_T0_T2_T3_T4_T5_:
.text._ZN2at6native27unrolled_elementwise_kernelINS0_13BUnaryFunctorIN3c107complexIdEES5_S5_NS0_15binary_internal10MulFunctorIS5_EEEESt5arrayIPcLm2EELi4E23TrivialOffsetCalculatorILi1EjESE_NS0_6memory15LoadWithoutCastENSF_16StoreWithoutCastEEEviT_T0_T2_T3_T4_T5_:
[----:B------:R-:W-:Y:S01]  /*0000*/  LDC R1, c[0x0][0x28] ;  /* 0x00000a00ff017b82 */ /* 0x000fe20000000800 */
[----:B------:R-:W0:Y:S07]  /*0010*/  S2R R3, SR_CTAID.X ;  /* 0x0000000000037919 */ /* 0x000e2e0000002500 */
[----:B------:R-:W0:Y:S01]  /*0020*/  LDC R0, c[0x0][0x210] ;  /* 0x00008400ff007b82 */ /* 0x000e220000000800 */
[----:B------:R-:W-:Y:S02]  /*0030*/  CS2R R10, SRZ ;  /* 0x00000000000a7805 */ /* 0x000fe4000001ff00 */
[----:B------:R-:W-:Y:S01]  /*0040*/  CS2R R8, SRZ ;  /* 0x0000000000087805 */ /* 0x000fe2000001ff00 */
[----:B------:R-:W1:Y:S01]  /*0050*/  S2R R2, SR_TID.X ;  /* 0x0000000000027919 */ /* 0x000e620000002100 */
[----:B------:R-:W-:Y:S01]  /*0060*/  ULDC.64 UR4, c[0x0][0x208] ;  /* 0x0000820000047ab9 */ /* 0x000fe20000000a00 */
[----:B0-----:R-:W-:-:S02]  /*0070*/  IMAD R21, R3, -0x200, R0 ;  /* 0xfffffe0003157824 */ /* 0x001fc400078e0200 */
[----:B-1----:R-:W-:-:S03]  /*0080*/  IMAD.MOV.U32 R20, RZ, RZ, R2 ;  /* 0x000000ffff147224 */ /* 0x002fc600078e0002 */
[----:B------:R-:W-:-:S13]  /*0090*/  ISETP.GE.AND P0, PT, R2, R21, PT ;  /* 0x000000150200720c */ /* 0x000fda0003f06270 */
[----:B------:R-:W0:Y:S01]  /*00a0*/  @!P0 LDC.64 R12, c[0x0][0x248] ;  /* 0x00009200ff0c8b82 */ /* 0x000e220000000a00 */
[----:B------:R-:W-:Y:S02]  /*00b0*/  @!P0 IMAD R5, R3, 0x200, R20 ;  /* 0x0000020003058824 */ /* 0x000fe400078e0214 */
[----:B------:R-:W-:-:S05]  /*00c0*/  @!P0 VIADD R20, R20, 0x80 ;  /* 0x0000008014148836 */ /* 0x000fca0000000000 */
[----:B------:R-:W-:Y:S02]  /*00d0*/  ISETP.GE.AND P2, PT, R20, R21, PT ;  /* 0x000000151400720c */ /* 0x000fe40003f46270 */
[----:B------:R-:W-:Y:S01]  /*00e0*/  CS2R R6, SRZ ;  /* 0x0000000000067805 */ /* 0x000fe2000001ff00 */
[----:B------:R-:W1:Y:S08]  /*00f0*/  @!P0 LDC.64 R16, c[0x0][0x238] ;  /* 0x00008e00ff108b82 */ /* 0x000e700000000a00 */
[----:B------:R-:W2:Y:S01]  /*0100*/  @!P0 LDC.64 R14, c[0x0][0x230] ;  /* 0x00008c00ff0e8b82 */ /* 0x000ea20000000a00 */
[----:B0-----:R-:W-:-:S07]  /*0110*/  @!P0 IMAD.WIDE.U32 R12, R5, 0x10, R12 ;  /* 0x00000010050c8825 */ /* 0x001fce00078e000c */
[----:B------:R-:W0:Y:S01]  /*0120*/  @!P2 LDC.64 R4, c[0x0][0x248] ;  /* 0x00009200ff04ab82 */ /* 0x000e220000000a00 */
[----:B------:R3:W1:Y:S01]  /*0130*/  @!P0 LDG.E.128 R8, desc[UR4][R12.64] ;  /* 0x000000040c088981 */ /* 0x000662000c1e1d00 */
[----:B------:R-:W-:Y:S02]  /*0140*/  @!P2 IMAD R25, R3, 0x200, R20 ;  /* 0x000002000319a824 */ /* 0x000fe400078e0214 */
[----:B------:R-:W-:Y:S02]  /*0150*/  @!P2 VIADD R20, R20, 0x80 ;  /* 0x000000801414a836 */ /* 0x000fe40000000000 */
[----:B0-----:R-:W-:Y:S01]  /*0160*/  @!P2 IMAD.WIDE.U32 R24, R25, 0x10, R4 ;  /* 0x000000101918a825 */ /* 0x001fe200078e0004 */
[----:B------:R-:W-:-:S06]  /*0170*/  CS2R R4, SRZ ;  /* 0x0000000000047805 */ /* 0x000fcc000001ff00 */
[----:B------:R0:W4:Y:S01]  /*0180*/  @!P2 LDG.E.128 R4, desc[UR4][R24.64] ;  /* 0x000000041804a981 */ /* 0x000122000c1e1d00 */
[----:B------:R-:W-:Y:S01]  /*0190*/  ISETP.GE.AND P3, PT, R20, R21, PT ;  /* 0x000000151400720c */ /* 0x000fe20003f66270 */
[----:B------:R-:W-:Y:S01]  /*01a0*/  IMAD.MOV.U32 R0, RZ, RZ, R2 ;  /* 0x000000ffff007224 */ /* 0x000fe200078e0002 */
[----:B---3--:R-:W-:-:S03]  /*01b0*/  CS2R R12, SRZ ;  /* 0x00000000000c7805 */ /* 0x008fc6000001ff00 */
[----:B------:R-:W-:-:S05]  /*01c0*/  VIADD R18, R0, 0x80 ;  /* 0x0000008000127836 */ /* 0x000fca0000000000 */
[----:B------:R-:W-:-:S03]  /*01d0*/  ISETP.GE.AND P1, PT, R18, R21, PT ;  /* 0x000000151200720c */ /* 0x000fc60003f26270 */
[----:B------:R-:W3:Y:S10]  /*01e0*/  @!P3 LDC.64 R26, c[0x0][0x248] ;  /* 0x00009200ff1abb82 */ /* 0x000ef40000000a00 */
[----:B------:R-:W4:Y:S08]  /*01f0*/  @!P1 LDC.64 R22, c[0x0][0x238] ;  /* 0x00008e00ff169b82 */ /* 0x000f300000000a00 */
[----:B0-----:R-:W0:Y:S01]  /*0200*/  @!P1 LDC.64 R24, c[0x0][0x230] ;  /* 0x00008c00ff189b82 */ /* 0x001e220000000a00 */
[----:B-1----:R-:W-:-:S02]  /*0210*/  @!P0 DMUL R18, R10, R16 ;  /* 0x000000100a128228 */ /* 0x002fc40000000000 */
[----:B--2---:R-:W-:-:S06]  /*0220*/  @!P0 DMUL R10, R10, R14 ;  /* 0x0000000e0a0a8228 */ /* 0x004fcc0000000000 */
[C---:B------:R-:W-:Y:S01]  /*0230*/  @!P0 DFMA R12, R8.reuse, R14, -R18 ;  /* 0x0000000e080c822b */ /* 0x040fe20000000812 */
[----:B------:R-:W-:Y:S01]  /*0240*/  CS2R R14, SRZ ;  /* 0x00000000000e7805 */ /* 0x000fe2000001ff00 */
[----:B------:R-:W-:Y:S01]  /*0250*/  @!P0 DFMA R14, R8, R16, R10 ;  /* 0x00000010080e822b */ /* 0x000fe2000000000a */
[----:B------:R-:W-:Y:S01]  /*0260*/  CS2R R18, SRZ ;  /* 0x0000000000127805 */ /* 0x000fe2000001ff00 */
[----:B------:R-:W-:Y:S01]  /*0270*/  @!P3 IMAD R17, R3, 0x200, R20 ;  /* 0x000002000311b824 */ /* 0x000fe200078e0214 */
[----:B------:R-:W-:-:S03]  /*0280*/  CS2R R8, SRZ ;  /* 0x0000000000087805 */ /* 0x000fc6000001ff00 */
[----:B---3--:R-:W-:Y:S01]  /*0290*/  @!P3 IMAD.WIDE.U32 R26, R17, 0x10, R26 ;  /* 0x00000010111ab825 */ /* 0x008fe200078e001a */
[----:B------:R-:W-:-:S06]  /*02a0*/  CS2R R16, SRZ ;  /* 0x0000000000107805 */ /* 0x000fcc000001ff00 */
[----:B------:R1:W2:Y:S01]  /*02b0*/  @!P3 LDG.E.128 R16, desc[UR4][R26.64] ;  /* 0x000000041a10b981 */ /* 0x0002a2000c1e1d00 */
[----:B----4-:R-:W-:-:S08]  /*02c0*/  @!P1 DMUL R10, R6, R22 ;  /* 0x00000016060a9228 */ /* 0x010fd00000000000 */
[----:B0-----:R-:W-:Y:S01]  /*02d0*/  @!P1 DFMA R8, R4, R24, -R10 ;  /* 0x000000180408922b */ /* 0x001fe2000000080a */
[----:B------:R-:W-:-:S05]  /*02e0*/  VIADD R10, R0, 0x100 ;  /* 0x00000100000a7836 */ /* 0x000fca0000000000 */
[----:B------:R-:W-:Y:S01]  /*02f0*/  ISETP.GE.AND P2, PT, R10, R21, PT ;  /* 0x000000150a00720c */ /* 0x000fe20003f46270 */
[----:B------:R-:W-:Y:S01]  /*0300*/  @!P1 DMUL R6, R6, R24 ;  /* 0x0000001806069228 */ /* 0x000fe20000000000 */
[----:B------:R-:W-:-:S11]  /*0310*/  CS2R R10, SRZ ;  /* 0x00000000000a7805 */ /* 0x000fd6000001ff00 */
[----:B------:R-:W2:Y:S01]  /*0320*/  @!P2 LDC.64 R24, c[0x0][0x238] ;  /* 0x00008e00ff18ab82 */ /* 0x000ea20000000a00 */
[----:B------:R-:W-:-:S07]  /*0330*/  @!P1 DFMA R10, R4, R22, R6 ;  /* 0x00000016040a922b */ /* 0x000fce0000000006 */
[----:B------:R-:W0:Y:S01]  /*0340*/  @!P2 LDC.64 R6, c[0x0][0x230] ;  /* 0x00008c00ff06ab82 */ /* 0x000e220000000a00 */
[----:B------:R-:W-:-:S04]  /*0350*/  @!P3 IADD3 R20, R20, 0x80, RZ ;  /* 0x000000801414b810 */ /* 0x000fc80007ffe0ff */
[----:B------:R-:W-:Y:S02]  /*0360*/  ISETP.GE.AND P1, PT, R20, R21, PT ;  /* 0x000000151400720c */ /* 0x000fe40003f26270 */
[----:B------:R-:W-:-:S11]  /*0370*/  CS2R R4, SRZ ;  /* 0x0000000000047805 */ /* 0x000fd6000001ff00 */
[----:B-1----:R-:W-:Y:S02]  /*0380*/  @!P1 IMAD R27, R3, 0x200, R20 ;  /* 0x00000200031b9824 */ /* 0x002fe400078e0214 */
[----:B------:R-:W-:Y:S02]  /*0390*/  VIADD R20, R0, 0x180 ;  /* 0x0000018000147836 */ /* 0x000fe40000000000 */
[----:B------:R-:W-:Y:S01]  /*03a0*/  @!P0 VIADD R0, R2, 0x80 ;  /* 0x0000008002008836 */ /* 0x000fe20000000000 */
[----:B------:R-:W-:Y:S01]  /*03b0*/  BSSY B0, `(.L_x_18084) ;  /* 0x000001c000007945 */ /* 0x000fe20003800000 */
[----:B--2---:R-:W-:-:S08]  /*03c0*/  @!P2 DMUL R22, R18, R24 ;  /* 0x000000181216a228 */ /* 0x004fd00000000000 */
[-C--:B0-----:R-:W-:Y:S02]  /*03d0*/  @!P2 DFMA R4, R16, R6.reuse, -R22 ;  /* 0x000000061004a22b */ /* 0x081fe40000000816 */
[----:B------:R-:W0:Y:S01]  /*03e0*/  @!P1 LDC.64 R22, c[0x0][0x248] ;  /* 0x00009200ff169b82 */ /* 0x000e220000000a00 */
[----:B------:R-:W-:Y:S01]  /*03f0*/  @!P2 DMUL R18, R18, R6 ;  /* 0x000000061212a228 */ /* 0x000fe20000000000 */
[----:B------:R-:W-:-:S07]  /*0400*/  CS2R R6, SRZ ;  /* 0x0000000000067805 */ /* 0x000fce000001ff00 */
[----:B------:R-:W-:Y:S01]  /*0410*/  @!P2 DFMA R6, R16, R24, R18 ;  /* 0x000000181006a22b */ /* 0x000fe20000000012 */
[----:B0-----:R-:W-:Y:S02]  /*0420*/  @!P1 IMAD.WIDE.U32 R24, R27, 0x10, R22 ;  /* 0x000000101b189825 */ /* 0x001fe400078e0016 */
[----:B------:R-:W0:Y:S02]  /*0430*/  @!P0 LDC.64 R22, c[0x0][0x240] ;  /* 0x00009000ff168b82 */ /* 0x000e240000000a00 */
[----:B------:R-:W-:Y:S01]  /*0440*/  @!P0 IMAD R27, R3, 0x200, R2 ;  /* 0x00000200031b8824 */ /* 0x000fe200078e0202 */
[----:B------:R-:W-:Y:S02]  /*0450*/  CS2R R18, SRZ ;  /* 0x0000000000127805 */ /* 0x000fe4000001ff00 */
[----:B------:R-:W-:-:S06]  /*0460*/  CS2R R16, SRZ ;  /* 0x0000000000107805 */ /* 0x000fcc000001ff00 */
[----:B------:R1:W5:Y:S01]  /*0470*/  @!P1 LDG.E.128 R16, desc[UR4][R24.64] ;  /* 0x0000000418109981 */ /* 0x000362000c1e1d00 */
[----:B------:R-:W-:Y:S01]  /*0480*/  ISETP.GE.AND P2, PT, R0, R21, PT ;  /* 0x000000150000720c */ /* 0x000fe20003f46270 */
[----:B0-----:R-:W-:-:S05]  /*0490*/  @!P0 IMAD.WIDE.U32 R22, R27, 0x10, R22 ;  /* 0x000000101b168825 */ /* 0x001fca00078e0016 */
[----:B------:R1:W-:Y:S01]  /*04a0*/  @!P0 STG.E.128 desc[UR4][R22.64], R12 ;  /* 0x0000000c16008986 */ /* 0x0003e2000c101d04 */
[----:B------:R-:W-:-:S06]  /*04b0*/  ISETP.GE.AND P1, PT, R20, R21, PT ;  /* 0x000000151400720c */ /* 0x000fcc0003f26270 */
[----:B------:R-:W-:Y:S07]  /*04c0*/  @P2 BRA `(.L_x_18085) ;  /* 0x0000000000282947 */ /* 0x000fee0003800000 */
[----:B-1----:R-:W0:Y:S01]  /*04d0*/  LDC.64 R14, c[0x0][0x240] ;  /* 0x00009000ff0e7b82 */ /* 0x002e220000000a00 */
[----:B------:R-:W-:Y:S01]  /*04e0*/  IMAD R13, R3, 0x200, R0 ;  /* 0x00000200030d7824 */ /* 0x000fe200078e0200 */
[----:B------:R-:W-:-:S04]  /*04f0*/  IADD3 R0, R0, 0x80, RZ ;  /* 0x0000008000007810 */ /* 0x000fc80007ffe0ff */
[----:B------:R-:W-:-:S13]  /*0500*/  ISETP.GE.AND P0, PT, R0, R21, PT ;  /* 0x000000150000720c */ /* 0x000fda0003f06270 */
[----:B------:R-:W-:Y:S02]  /*0510*/  @!P0 IMAD R23, R3, 0x200, R0 ;  /* 0x0000020003178824 */ /* 0x000fe400078e0200 */
[----:B------:R-:W-:Y:S02]  /*0520*/  @!P0 VIADD R0, R0, 0x80 ;  /* 0x0000008000008836 */ /* 0x000fe40000000000 */
[----:B0-----:R-:W-:-:S04]  /*0530*/  IMAD.WIDE.U32 R12, R13, 0x10, R14 ;  /* 0x000000100d0c7825 */ /* 0x001fc800078e000e */
[----:B------:R-:W-:Y:S01]  /*0540*/  @!P0 IMAD.WIDE.U32 R14, R23, 0x10, R14 ;  /* 0x00000010170e8825 */ /* 0x000fe200078e000e */
[----:B------:R0:W-:Y:S04]  /*0550*/  STG.E.128 desc[UR4][R12.64], R8 ;  /* 0x000000080c007986 */ /* 0x0001e8000c101d04 */
[----:B------:R0:W-:Y:S02]  /*0560*/  @!P0 STG.E.128 desc[UR4][R14.64], R4 ;  /* 0x000000040e008986 */ /* 0x0001e4000c101d04 */
.L_x_18085:
[----:B------:R-:W-:Y:S05]  /*0570*/  BSYNC B0 ;  /* 0x0000000000007941 */ /* 0x000fea0003800000 */
.L_x_18084:
[----:B0-----:R-:W0:Y:S01]  /*0580*/  @!P1 LDC.64 R10, c[0x0][0x238] ;  /* 0x00008e00ff0a9b82 */ /* 0x001e220000000a00 */
[----:B------:R-:W-:-:S07]  /*0590*/  ISETP.GE.AND P0, PT, R0, R21, PT ;  /* 0x000000150000720c */ /* 0x000fce0003f06270 */
[----:B-1----:R-:W1:Y:S06]  /*05a0*/  @!P1 LDC.64 R12, c[0x0][0x230] ;  /* 0x00008c00ff0c9b82 */ /* 0x002e6c0000000a00 */
[----:B------:R-:W-:Y:S05]  /*05b0*/  @P0 EXIT ;  /* 0x000000000000094d */ /* 0x000fea0003800000 */
[----:B------:R-:W2:Y:S01]  /*05c0*/  LDC.64 R14, c[0x0][0x240] ;  /* 0x00009000ff0e7b82 */ /* 0x000ea20000000a00 */
[C---:B0----5:R-:W-:Y:S01]  /*05d0*/  @!P1 DMUL R8, R18.reuse, R10 ;  /* 0x0000000a12089228 */ /* 0x061fe20000000000 */
[----:B------:R-:W-:Y:S01]  /*05e0*/  IMAD R3, R3, 0x200, R0 ;  /* 0x0000020003037824 */ /* 0x000fe200078e0200 */
[----:B-1----:R-:W-:Y:S01]  /*05f0*/  @!P1 DMUL R18, R18, R12 ;  /* 0x0000000c12129228 */ /* 0x002fe20000000000 */
[----:B------:R-:W-:Y:S02]  /*0600*/  CS2R R4, SRZ ;  /* 0x0000000000047805 */ /* 0x000fe4000001ff00 */
[----:B------:R-:W-:-:S03]  /*0610*/  CS2R R6, SRZ ;  /* 0x0000000000067805 */ /* 0x000fc6000001ff00 */
[C---:B------:R-:W-:Y:S02]  /*0620*/  @!P1 DFMA R4, R16.reuse, R12, -R8 ;  /* 0x0000000c1004922b */ /* 0x040fe40000000808 */
[----:B------:R-:W-:Y:S01]  /*0630*/  @!P1 DFMA R6, R16, R10, R18 ;  /* 0x0000000a1006922b */ /* 0x000fe20000000012 */
[----:B--2---:R-:W-:-:S06]  /*0640*/  IMAD.WIDE.U32 R2, R3, 0x10, R14 ;  /* 0x0000001003027825 */ /* 0x004fcc00078e000e */
[----:B------:R-:W-:Y:S01]  /*0650*/  STG.E.128 desc[UR4][R2.64], R4 ;  /* 0x0000000402007986 */ /* 0x000fe2000c101d04 */
[----:B------:R-:W-:Y:S05]  /*0660*/  EXIT ;  /* 0x000000000000794d */ /* 0x000fea0003800000 */
.L_x_18086:
        /* <DEDUP_REMOVED lines=9> */
.L_x_19468:


//--------------------- .text._ZN2at6native29vectorized_elementwise_kernelILi2ENS0_13BUnaryFunctorIN3c107complexIdEES5_S5_NS0_15binary_internal10MulFunctorIS5_EEEESt5arrayIPcLm2EEEEviT0_T1_ --------------------------
	.section	.text._ZN2at6native29vectorized_elementwise_kernelILi2ENS0_13BUnaryFunctorIN3c107complexIdEES5_S5_NS0_15binary_internal10MulFunctorIS5_EEEESt5arrayIPcLm2EEEEviT0_T1_,"ax",@progbits
	.align	128
        .global         _ZN2at6native29vectorized_elementwise_kernelILi2ENS0_13BUnaryFunctorIN3c107complexIdEES5_S5_NS0_15binary_internal10MulFunctorIS5_EEEESt5arrayIPcLm2EEEEviT0_T1_
        .type           _ZN2at6native29vectorized_elementwise_kernelILi2ENS0_13BUnaryFunctorIN3c107complexIdEES5_S5_NS0_15binary_internal10MulFunctorIS5_EEEESt5arrayIPcLm2EEEEviT0_T1_,@function
        .size           _ZN2at6native29vectorized_elementwise_kernelILi2ENS0_13BUnaryFunctorIN3c107complexIdEES5_S5_NS0_15binary_internal10MulFunctorIS5_EEEESt5arrayIPcLm2EEEEviT0_T1_,(.L_x_19469 - _ZN2at6native29vectorized_elementwise_kernelILi2ENS0_13BUnaryFunctorIN3c107complexIdEES5_S5_NS0_15binary_internal10MulFunctorIS5_EEEESt5arrayIPcLm2EEEEviT0_T1_)
        .other          _ZN2at6native29vectorized_elementwise_kernelILi2ENS0_13BUnaryFunctorIN3c107complexIdEES5_S5_NS0_15binary_internal10MulFunctorIS5_EEEESt5arrayIPcLm2EEEEviT0_T1_,@"STO_CUDA_ENTRY STV_DEFAULT"
_ZN2at6native29vectorized_elementwise_kernelILi2ENS0_13BUnaryFunctorIN3c107complexIdEES5_S5_NS0_15binary_internal10MulFunctorIS5_EEEESt5arrayIPcLm2EEEEviT0_T1_:
.text._ZN2at6native29vectorized_elementwise_kernelILi2ENS0_13BUnaryFunctorIN3c107complexIdEES5_S5_NS0_15binary_internal10MulFunctorIS5_EEEESt5arrayIPcLm2EEEEviT0_T1_:
        /* <DEDUP_REMOVED lines=10> */
[----:B------:R-:W-:Y:S01]  /*00a0*/  ULDC.64 UR6, c[0x0][0x238] ;  /* 0x00008e0000067ab9 */ /* 0x000fe20000000a00 */
[----:B------:R-:W-:Y:S01]  /*00b0*/  ULDC.64 UR8, c[0x0][0x230] ;  /* 0x00008c0000087ab9 */ /* 0x000fe20000000a00 */
[----:B-1----:R-:W-:-:S04]  /*00c0*/  IMAD.WIDE R2, R41, 0x10, R2 ;  /* 0x0000001029027825 */ /* 0x002fc800078e0202 */
[----:B0-----:R-:W-:-:S05]  /*00d0*/  IMAD.WIDE.U32 R42, R0, 0x20, R2 ;  /* 0x00000020002a7825 */ /* 0x001fca00078e0002 */
[----:B------:R-:W2:Y:S04]  /*00e0*/  LDG.E.128 R20, desc[UR4][R42.64] ;  /* 0x000000042a147981 */ /* 0x000ea8000c1e1d00 */
[----:B------:R-:W3:Y:S04]  /*00f0*/  LDG.E.128 R24, desc[UR4][R42.64+0x10] ;  /* 0x000010042a187981 */ /* 0x000ee8000c1e1d00 */
[----:B------:R-:W4:Y:S04]  /*0100*/  LDG.E.128 R32, desc[UR4][R42.64+0x1010] ;  /* 0x001010042a207981 */ /* 0x000f28000c1e1d00 */
[----:B------:R-:W5:Y:S04]  /*0110*/  LDG.E.128 R28, desc[UR4][R42.64+0x1000] ;  /* 0x001000042a1c7981 */ /* 0x000f68000c1e1d00 */
[----:B------:R-:W5:Y:S04]  /*0120*/  LDG.E.128 R8, desc[UR4][R42.64+0x2010] ;  /* 0x002010042a087981 */ /* 0x000f68000c1e1d00 */
[----:B------:R-:W5:Y:S04]  /*0130*/  LDG.E.128 R4, desc[UR4][R42.64+0x2000] ;  /* 0x002000042a047981 */ /* 0x000f68000c1e1d00 */
[----:B------:R-:W5:Y:S04]  /*0140*/  LDG.E.128 R12, desc[UR4][R42.64+0x3000] ;  /* 0x003000042a0c7981 */ /* 0x000f68000c1e1d00 */
[----:B------:R0:W5:Y:S01]  /*0150*/  LDG.E.128 R16, desc[UR4][R42.64+0x3010] ;  /* 0x003010042a107981 */ /* 0x000162000c1e1d00 */
[----:B--2---:R-:W-:-:S02]  /*0160*/  DMUL R2, R22, UR6 ;  /* 0x0000000616027c28 */ /* 0x004fc40008000000 */
[----:B------:R-:W-:Y:S02]  /*0170*/  DMUL R22, R22, UR8 ;  /* 0x0000000816167c28 */ /* 0x000fe40008000000 */
[C---:B---3--:R-:W-:Y:S02]  /*0180*/  DMUL R36, R26.reuse, UR8 ;  /* 0x000000081a247c28 */ /* 0x048fe40008000000 */
[----:B------:R-:W-:-:S04]  /*0190*/  DMUL R38, R26, UR6 ;  /* 0x000000061a267c28 */ /* 0x000fc80008000000 */
[C---:B------:R-:W-:Y:S02]  /*01a0*/  DFMA R22, R20.reuse, UR6, R22 ;  /* 0x0000000614167c2b */ /* 0x040fe40008000016 */
[----:B------:R-:W-:Y:S01]  /*01b0*/  DFMA R20, R20, UR8, -R2 ;  /* 0x0000000814147c2b */ /* 0x000fe20008000802 */
[----:B------:R-:W1:Y:S01]  /*01c0*/  LDC.64 R2, c[0x0][0x240] ;  /* 0x00009000ff027b82 */ /* 0x000e620000000a00 */
[C---:B------:R-:W-:Y:S02]  /*01d0*/  DFMA R26, R24.reuse, UR6, R36 ;  /* 0x00000006181a7c2b */ /* 0x040fe40008000024 */
[----:B------:R-:W-:Y:S02]  /*01e0*/  DFMA R24, R24, UR8, -R38 ;  /* 0x0000000818187c2b */ /* 0x000fe40008000826 */
[----:B----4-:R-:W-:Y:S02]  /*01f0*/  DMUL R36, R34, UR6 ;  /* 0x0000000622247c28 */ /* 0x010fe40008000000 */
[----:B-----5:R-:W-:-:S02]  /*0200*/  DMUL R38, R30, UR6 ;  /* 0x000000061e267c28 */ /* 0x020fc40008000000 */
[----:B------:R-:W-:Y:S02]  /*0210*/  DMUL R34, R34, UR8 ;  /* 0x0000000822227c28 */ /* 0x000fe40008000000 */
[----:B------:R-:W-:-:S06]  /*0220*/  DMUL R30, R30, UR8 ;  /* 0x000000081e1e7c28 */ /* 0x000fcc0008000000 */
[----:B------:R-:W-:Y:S02]  /*0230*/  DFMA R34, R32, UR6, R34 ;  /* 0x0000000620227c2b */ /* 0x000fe40008000022 */
[----:B------:R-:W-:Y:S02]  /*0240*/  DFMA R30, R28, UR6, R30 ;  /* 0x000000061c1e7c2b */ /* 0x000fe4000800001e */
[----:B------:R-:W-:Y:S02]  /*0250*/  DFMA R32, R32, UR8, -R36 ;  /* 0x0000000820207c2b */ /* 0x000fe40008000824 */
[----:B------:R-:W-:Y:S02]  /*0260*/  DFMA R28, R28, UR8, -R38 ;  /* 0x000000081c1c7c2b */ /* 0x000fe40008000826 */
[C---:B------:R-:W-:Y:S02]  /*0270*/  DMUL R36, R10.reuse, UR8 ;  /* 0x000000080a247c28 */ /* 0x040fe40008000000 */
[----:B------:R-:W-:-:S02]  /*0280*/  DMUL R38, R10, UR6 ;  /* 0x000000060a267c28 */ /* 0x000fc40008000000 */
[----:B0-----:R-:W-:-:S04]  /*0290*/  DMUL R42, R6, UR6 ;  /* 0x00000006062a7c28 */ /* 0x001fc80008000000 */
[C---:B------:R-:W-:Y:S02]  /*02a0*/  DFMA R10, R8.reuse, UR6, R36 ;  /* 0x00000006080a7c2b */ /* 0x040fe40008000024 */
[----:B------:R-:W-:Y:S02]  /*02b0*/  DFMA R8, R8, UR8, -R38 ;  /* 0x0000000808087c2b */ /* 0x000fe40008000826 */
[C---:B------:R-:W-:Y:S02]  /*02c0*/  DMUL R36, R14.reuse, UR6 ;  /* 0x000000060e247c28 */ /* 0x040fe40008000000 */
[----:B------:R-:W-:Y:S02]  /*02d0*/  DMUL R38, R14, UR8 ;  /* 0x000000080e267c28 */ /* 0x000fe40008000000 */
[----:B------:R-:W-:Y:S01]  /*02e0*/  DMUL R6, R6, UR8 ;  /* 0x0000000806067c28 */ /* 0x000fe20008000000 */
[----:B-1----:R-:W-:Y:S01]  /*02f0*/  IMAD.WIDE.U32 R14, R41, 0x10, R2 ;  /* 0x00000010290e7825 */ /* 0x002fe200078e0002 */
[----:B------:R-:W-:-:S02]  /*0300*/  DMUL R2, R18, UR8 ;  /* 0x0000000812027c28 */ /* 0x000fc40008000000 */
[----:B------:R-:W-:Y:S02]  /*0310*/  DMUL R18, R18, UR6 ;  /* 0x0000000612127c28 */ /* 0x000fe40008000000 */
[----:B------:R-:W-:Y:S02]  /*0320*/  DFMA R38, R12, UR6, R38 ;  /* 0x000000060c267c2b */ /* 0x000fe40008000026 */
[C---:B------:R-:W-:Y:S02]  /*0330*/  DFMA R6, R4.reuse, UR6, R6 ;  /* 0x0000000604067c2b */ /* 0x040fe40008000006 */
[----:B------:R-:W-:Y:S02]  /*0340*/  DFMA R4, R4, UR8, -R42 ;  /* 0x0000000804047c2b */ /* 0x000fe4000800082a */
[----:B------:R-:W-:Y:S02]  /*0350*/  DFMA R36, R12, UR8, -R36 ;  /* 0x000000080c247c2b */ /* 0x000fe40008000824 */
[----:B------:R-:W-:-:S02]  /*0360*/  DFMA R42, R16, UR6, R2 ;  /* 0x00000006102a7c2b */ /* 0x000fc40008000002 */
[----:B------:R-:W-:Y:S01]  /*0370*/  DFMA R40, R16, UR8, -R18 ;  /* 0x0000000810287c2b */ /* 0x000fe20008000812 */
        /* <DEDUP_REMOVED lines=10> */
.L_x_18087:
[----:B------:R-:W0:Y:S01]  /*0420*/  S2R R0, SR_TID.X ;  /* 0x0000000000007919 */ /* 0x000e220000002100 */
[----:B------:R-:W-:Y:S02]  /*0430*/  CS2R R10, SRZ ;  /* 0x00000000000a7805 */ /* 0x000fe4000001ff00 */
[----:B------:R-:W-:Y:S02]  /*0440*/  CS2R R8, SRZ ;  /* 0x0000000000087805 */ /* 0x000fe4000001ff00 */
[----:B0-----:R-:W-:Y:S01]  /*0450*/  ISETP.GE.AND P0, PT, R0, R3, PT ;  /* 0x000000030000720c */ /* 0x001fe20003f06270 */
[----:B------:R-:W-:-:S12]  /*0460*/  IMAD.MOV.U32 R2, RZ, RZ, R0 ;  /* 0x000000ffff027224 */ /* 0x000fd800078e0000 */
[----:B------:R-:W0:Y:S01]  /*0470*/  @!P0 LDC.64 R4, c[0x0][0x248] ;  /* 0x00009200ff048b82 */ /* 0x000e220000000a00 */
[----:B------:R-:W-:Y:S02]  /*0480*/  @!P0 IMAD.IADD R7, R41, 0x1, R2 ;  /* 0x0000000129078824 */ /* 0x000fe400078e0202 */
[----:B------:R-:W-:-:S05]  /*0490*/  @!P0 VIADD R2, R2, 0x80 ;  /* 0x0000008002028836 */ /* 0x000fca0000000000 */
[----:B------:R-:W-:Y:S02]  /*04a0*/  ISETP.GE.AND P1, PT, R2, R3, PT ;  /* 0x000000030200720c */ /* 0x000fe40003f26270 */
[----:B------:R-:W-:Y:S02]  /*04b0*/  CS2R R14, SRZ ;  /* 0x00000000000e7805 */ /* 0x000fe4000001ff00 */
[----:B------:R-:W-:Y:S01]  /*04c0*/  CS2R R26, SRZ ;  /* 0x00000000001a7805 */ /* 0x000fe2000001ff00 */
[----:B------:R-:W1:Y:S08]  /*04d0*/  @!P0 LDC.64 R32, c[0x0][0x238] ;  /* 0x00008e00ff208b82 */ /* 0x000e700000000a00 */
[----:B------:R-:W2:Y:S01]  /*04e0*/  @!P0 LDC.64 R30, c[0x0][0x230] ;  /* 0x00008c00ff1e8b82 */ /* 0x000ea20000000a00 */
[----:B0-----:R-:W-:-:S07]  /*04f0*/  @!P0 IMAD.WIDE.U32 R4, R7, 0x10, R4 ;  /* 0x0000001007048825 */ /* 0x001fce00078e0004 */
[----:B------:R-:W0:Y:S01]  /*0500*/  @!P1 LDC.64 R6, c[0x0][0x248] ;  /* 0x00009200ff069b82 */ /* 0x000e220000000a00 */
[----:B------:R-:W-:Y:S01]  /*0510*/  @!P1 IMAD.IADD R13, R41, 0x1, R2 ;  /* 0x00000001290d9824 */ /* 0x000fe200078e0202 */
[----:B------:R3:W1:Y:S01]  /*0520*/  @!P0 LDG.E.128 R8, desc[UR4][R4.64] ;  /* 0x0000000404088981 */ /* 0x000662000c1e1d00 */
[----:B------:R-:W-:-:S05]  /*0530*/  @!P1 VIADD R2, R2, 0x80 ;  /* 0x0000008002029836 */ /* 0x000fca0000000000 */
[----:B------:R-:W-:Y:S01]  /*0540*/  ISETP.GE.AND P2, PT, R2, R3, PT ;  /* 0x000000030200720c */ /* 0x000fe20003f46270 */
[----:B------:R-:W4:-:S12]  /*0550*/  @!P0 LDC.64 R44, c[0x0][0x240] ;  /* 0x00009000ff2c8b82 */ /* 0x000f180000000a00 */
[----:B------:R-:W3:Y:S01]  /*0560*/  @!P2 LDC.64 R16, c[0x0][0x248] ;  /* 0x00009200ff10ab82 */ /* 0x000ee20000000a00 */
[----:B0-----:R-:W-:Y:S01]  /*0570*/  @!P1 IMAD.WIDE.U32 R6, R13, 0x10, R6 ;  /* 0x000000100d069825 */ /* 0x001fe200078e0006 */
[----:B------:R-:W-:-:S03]  /*0580*/  CS2R R12, SRZ ;  /* 0x00000000000c7805 */ /* 0x000fc6000001ff00 */
[----:B------:R-:W-:Y:S02]  /*0590*/  @!P2 IMAD.IADD R19, R41, 0x1, R2 ;  /* 0x000000012913a824 */ /* 0x000fe400078e0202 */
[----:B------:R-:W-:Y:S01]  /*05a0*/  @!P2 VIADD R2, R2, 0x80 ;  /* 0x000000800202a836 */ /* 0x000fe20000000000 */
[----:B------:R0:W5:Y:S04]  /*05b0*/  @!P1 LDG.E.128 R12, desc[UR4][R6.64] ;  /* 0x00000004060c9981 */ /* 0x000168000c1e1d00 */
[----:B------:R-:W-:Y:S01]  /*05c0*/  ISETP.GE.AND P1, PT, R2, R3, PT ;  /* 0x000000030200720c */ /* 0x000fe20003f26270 */
[----:B---3--:R-:W-:Y:S01]  /*05d0*/  @!P2 IMAD.WIDE.U32 R4, R19, 0x10, R16 ;  /* 0x000000101304a825 */ /* 0x008fe200078e0010 */
[----:B------:R-:W-:Y:S02]  /*05e0*/  CS2R R18, SRZ ;  /* 0x0000000000127805 */ /* 0x000fe4000001ff00 */
[----:B------:R-:W-:-:S09]  /*05f0*/  CS2R R16, SRZ ;  /* 0x0000000000107805 */ /* 0x000fd2000001ff00 */
[----:B------:R-:W0:Y:S01]  /*0600*/  @!P1 LDC.64 R20, c[0x0][0x248] ;  /* 0x00009200ff149b82 */ /* 0x000e220000000a00 */
[----:B------:R-:W-:Y:S02]  /*0610*/  @!P1 IMAD.IADD R23, R41, 0x1, R2 ;  /* 0x0000000129179824 */ /* 0x000fe400078e0202 */
[----:B------:R-:W-:Y:S01]  /*0620*/  @!P1 VIADD R2, R2, 0x80 ;  /* 0x0000008002029836 */ /* 0x000fe20000000000 */
[----:B------:R3:W4:Y:S04]  /*0630*/  @!P2 LDG.E.128 R16, desc[UR4][R4.64] ;  /* 0x000000040410a981 */ /* 0x000728000c1e1d00 */
[----:B------:R-:W-:-:S13]  /*0640*/  ISETP.GE.AND P2, PT, R2, R3, PT ;  /* 0x000000030200720c */ /* 0x000fda0003f46270 */
[----:B------:R-:W2:Y:S01]  /*0650*/  @!P2 LDC.64 R24, c[0x0][0x248] ;  /* 0x00009200ff18ab82 */ /* 0x000ea20000000a00 */
[----:B0-----:R-:W-:Y:S01]  /*0660*/  @!P1 IMAD.WIDE.U32 R6, R23, 0x10, R20 ;  /* 0x0000001017069825 */ /* 0x001fe200078e0014 */
[----:B------:R-:W-:Y:S02]  /*0670*/  CS2R R22, SRZ ;  /* 0x0000000000167805 */ /* 0x000fe4000001ff00 */
[----:B------:R-:W-:-:S06]  /*0680*/  CS2R R20, SRZ ;  /* 0x0000000000147805 */ /* 0x000fcc000001ff00 */
[----:B------:R-:W4:Y:S01]  /*0690*/  @!P1 LDG.E.128 R20, desc[UR4][R6.64] ;  /* 0x0000000406149981 */ /* 0x000f22000c1e1d00 */
[----:B------:R-:W-:Y:S02]  /*06a0*/  @!P2 IMAD.IADD R29, R41, 0x1, R2 ;  /* 0x00000001291da824 */ /* 0x000fe400078e0202 */
[----:B------:R-:W-:-:S05]  /*06b0*/  @!P2 VIADD R2, R2, 0x80 ;  /* 0x000000800202a836 */ /* 0x000fca0000000000 */
[----:B------:R-:W-:Y:S01]  /*06c0*/  ISETP.GE.AND P1, PT, R2, R3, PT ;  /* 0x000000030200720c */ /* 0x000fe20003f26270 */
[----:B--2---:R-:W-:Y:S01]  /*06d0*/  @!P2 IMAD.WIDE.U32 R28, R29, 0x10, R24 ;  /* 0x000000101d1ca825 */ /* 0x004fe200078e0018 */
[----:B------:R-:W-:-:S06]  /*06e0*/  CS2R R24, SRZ ;  /* 0x0000000000187805 */ /* 0x000fcc000001ff00 */
[----:B------:R0:W2:Y:S05]  /*06f0*/  @!P2 LDG.E.128 R24, desc[UR4][R28.64] ;  /* 0x000000041c18a981 */ /* 0x0000aa000c1e1d00 */
[----:B---3--:R-:W3:Y:S01]  /*0700*/  @!P1 LDC.64 R4, c[0x0][0x248] ;  /* 0x00009200ff049b82 */ /* 0x008ee20000000a00 */
[----:B------:R-:W-:-:S04]  /*0710*/  IADD3 R34, R0, 0x80, RZ ;  /* 0x0000008000227810 */ /* 0x000fc80007ffe0ff */
[----:B------:R-:W-:Y:S01]  /*0720*/  ISETP.GE.AND P3, PT, R34, R3, PT ;  /* 0x000000032200720c */ /* 0x000fe20003f66270 */
[----:B------:R-:W-:Y:S01]  /*0730*/  @!P1 IMAD.IADD R39, R41, 0x1, R2 ;  /* 0x0000000129279824 */ /* 0x000fe200078e0202 */
[----:B0-----:R-:W-:Y:S02]  /*0740*/  CS2R R28, SRZ ;  /* 0x00000000001c7805 */ /* 0x001fe4000001ff00 */
[----:B------:R-:W-:-:S09]  /*0750*/  CS2R R6, SRZ ;  /* 0x0000000000067805 */ /* 0x000fd2000001ff00 */
[----:B------:R-:W5:Y:S01]  /*0760*/  @!P3 LDC.64 R36, c[0x0][0x238] ;  /* 0x00008e00ff24bb82 */ /* 0x000f620000000a00 */
[----:B---3--:R-:W-:Y:S01]  /*0770*/  @!P1 IMAD.WIDE.U32 R38, R39, 0x10, R4 ;  /* 0x0000001027269825 */ /* 0x008fe200078e0004 */
[----:B------:R-:W-:-:S06]  /*0780*/  CS2R R4, SRZ ;  /* 0x0000000000047805 */ /* 0x000fcc000001ff00 */
[----:B------:R0:W3:Y:S02]  /*0790*/  @!P1 LDG.E.128 R4, desc[UR4][R38.64] ;  /* 0x0000000426049981 */ /* 0x0000e4000c1e1d00 */
[----:B0-----:R-:W0:Y:S01]  /*07a0*/  @!P3 LDC.64 R38, c[0x0][0x230] ;  /* 0x00008c00ff26bb82 */ /* 0x001e220000000a00 */
[----:B------:R-:W-:-:S05]  /*07b0*/  @!P1 VIADD R2, R2, 0x80 ;  /* 0x0000008002029836 */ /* 0x000fca0000000000 */
[----:B------:R-:W-:-:S13]  /*07c0*/  ISETP.GE.AND P1, PT, R2, R3, PT ;  /* 0x000000030200720c */ /* 0x000fda0003f26270 */
[----:B------:R-:W2:Y:S01]  /*07d0*/  @!P1 LDC.64 R42, c[0x0][0x248] ;  /* 0x00009200ff2a9b82 */ /* 0x000ea20000000a00 */
[----:B-1----:R-:W-:-:S08]  /*07e0*/  @!P0 DMUL R34, R10, R32 ;  /* 0x000000200a228228 */ /* 0x002fd00000000000 */
[-C--:B------:R-:W-:Y:S01]  /*07f0*/  @!P0 DFMA R28, R8, R30.reuse, -R34 ;  /* 0x0000001e081c822b */ /* 0x080fe20000000822 */
[----:B------:R-:W-:Y:S01]  /*0800*/  VIADD R34, R0, 0x100 ;  /* 0x0000010000227836 */ /* 0x000fe20000000000 */
[----:B------:R-:W-:-:S04]  /*0810*/  @!P0 DMUL R10, R10, R30 ;  /* 0x0000001e0a0a8228 */ /* 0x000fc80000000000 */
[----:B------:R-:W-:Y:S02]  /*0820*/  ISETP.GE.AND P4, PT, R34, R3, PT ;  /* 0x000000032200720c */ /* 0x000fe40003f86270 */
[----:B------:R-:W-:Y:S02]  /*0830*/  CS2R R30, SRZ ;  /* 0x00000000001e7805 */ /* 0x000fe4000001ff00 */
[----:B------:R-:W-:-:S09]  /*0840*/  @!P0 DFMA R30, R8, R32, R10 ;  /* 0x00000020081e822b */ /* 0x000fd2000000000a */
[----:B------:R-:W4:Y:S01]  /*0850*/  @!P4 LDC.64 R32, c[0x0][0x238] ;  /* 0x00008e00ff20cb82 */ /* 0x000f220000000a00 */
[----:B-----5:R-:W-:Y:S01]  /*0860*/  @!P3 DMUL R10, R14, R36 ;  /* 0x000000240e0ab228 */ /* 0x020fe20000000000 */
[----:B------:R-:W-:-:S06]  /*0870*/  CS2R R8, SRZ ;  /* 0x0000000000087805 */ /* 0x000fcc000001ff00 */
[----:B------:R-:W1:Y:S01]  /*0880*/  @!P4 LDC.64 R34, c[0x0][0x230] ;  /* 0x00008c00ff22cb82 */ /* 0x000e620000000a00 */
[-C--:B0-----:R-:W-:Y:S02]  /*0890*/  @!P3 DFMA R8, R12, R38.reuse, -R10 ;  /* 0x000000260c08b22b */ /* 0x081fe4000000080a */
[----:B------:R-:W-:Y:S01]  /*08a0*/  @!P3 DMUL R14, R14, R38 ;  /* 0x000000260e0eb228 */ /* 0x000fe20000000000 */
[----:B------:R-:W-:-:S05]  /*08b0*/  VIADD R10, R0, 0x180 ;  /* 0x00000180000a7836 */ /* 0x000fca0000000000 */
[----:B------:R-:W-:Y:S02]  /*08c0*/  ISETP.GE.AND P2, PT, R10, R3, PT ;  /* 0x000000030a00720c */ /* 0x000fe40003f46270 */
[----:B------:R-:W-:Y:S01]  /*08d0*/  CS2R R10, SRZ ;  /* 0x00000000000a7805 */ /* 0x000fe2000001ff00 */
[----:B------:R-:W-:Y:S02]  /*08e0*/  @!P3 DFMA R10, R12, R36, R14 ;  /* 0x000000240c0ab22b */ /* 0x000fe4000000000e */
[----:B----4-:R-:W-:Y:S01]  /*08f0*/  @!P4 DMUL R14, R18, R32 ;  /* 0x00000020120ec228 */ /* 0x010fe20000000000 */
[----:B------:R-:W-:-:S07]  /*0900*/  CS2R R12, SRZ ;  /* 0x00000000000c7805 */ /* 0x000fce000001ff00 */
[----:B------:R-:W0:Y:S01]  /*0910*/  @!P2 LDC.64 R36, c[0x0][0x238] ;  /* 0x00008e00ff24ab82 */ /* 0x000e220000000a00 */
[-C--:B-1----:R-:W-:Y:S01]  /*0920*/  @!P4 DFMA R12, R16, R34.reuse, -R14 ;  /* 0x00000022100cc22b */ /* 0x082fe2000000080e */
[----:B------:R-:W-:Y:S01]  /*0930*/  VIADD R14, R0, 0x200 ;  /* 0x00000200000e7836 */ /* 0x000fe20000000000 */
[----:B------:R-:W-:-:S05]  /*0940*/  @!P4 DMUL R18, R18, R34 ;  /* 0x000000221212c228 */ /* 0x000fca0000000000 */
[----:B------:R-:W1:Y:S01]  /*0950*/  @!P2 LDC.64 R38, c[0x0][0x230] ;  /* 0x00008c00ff26ab82 */ /* 0x000e620000000a00 */
[----:B------:R-:W-:Y:S02]  /*0960*/  ISETP.GE.AND P3, PT, R14, R3, PT ;  /* 0x000000030e00720c */ /* 0x000fe40003f66270 */
[----:B------:R-:W-:Y:S01]  /*0970*/  CS2R R14, SRZ ;  /* 0x00000000000e7805 */ /* 0x000fe2000001ff00 */
[----:B------:R-:W-:-:S10]  /*0980*/  @!P4 DFMA R14, R16, R32, R18 ;  /* 0x00000020100ec22b */ /* 0x000fd40000000012 */
[----:B------:R-:W2:Y:S01]  /*0990*/  @!P3 LDC.64 R32, c[0x0][0x238] ;  /* 0x00008e00ff20bb82 */ /* 0x000ea20000000a00 */
[----:B0-----:R-:W-:-:S07]  /*09a0*/  @!P2 DMUL R18, R22, R36 ;  /* 0x000000241612a228 */ /* 0x001fce0000000000 */
[----:B------:R-:W0:Y:S01]  /*09b0*/  @!P3 LDC.64 R34, c[0x0][0x230] ;  /* 0x00008c00ff22bb82 */ /* 0x000e220000000a00 */
[----:B------:R-:W-:Y:S01]  /*09c0*/  CS2R R16, SRZ ;  /* 0x0000000000107805 */ /* 0x000fe2000001ff00 */
[-C--:B-1----:R-:W-:Y:S02]  /*09d0*/  @!P2 DFMA R16, R20, R38.reuse, -R18 ;  /* 0x000000261410a22b */ /* 0x082fe40000000812 */
[----:B------:R-:W-:Y:S01]  /*09e0*/  @!P2 DMUL R22, R22, R38 ;  /* 0x000000261616a228 */ /* 0x000fe20000000000 */
[----:B------:R-:W-:-:S05]  /*09f0*/  VIADD R18, R0, 0x280 ;  /* 0x0000028000127836 */ /* 0x000fca0000000000 */
[----:B------:R-:W-:Y:S02]  /*0a00*/  ISETP.GE.AND P4, PT, R18, R3, PT ;  /* 0x000000031200720c */ /* 0x000fe40003f86270 */
[----:B------:R-:W-:Y:S01]  /*0a10*/  CS2R R18, SRZ ;  /* 0x0000000000127805 */ /* 0x000fe2000001ff00 */
[----:B------:R-:W-:Y:S02]  /*0a20*/  @!P2 DFMA R18, R20, R36, R22 ;  /* 0x000000241412a22b */ /* 0x000fe40000000016 */
[----:B--2---:R-:W-:Y:S01]  /*0a30*/  @!P3 DMUL R22, R26, R32 ;  /* 0x000000201a16b228 */ /* 0x004fe20000000000 */
[----:B------:R-:W-:-:S07]  /*0a40*/  CS2R R20, SRZ ;  /* 0x0000000000147805 */ /* 0x000fce000001ff00 */
[----:B------:R-:W3:Y:S01]  /*0a50*/  @!P4 LDC.64 R36, c[0x0][0x238] ;  /* 0x00008e00ff24cb82 */ /* 0x000ee20000000a00 */
[-C--:B0-----:R-:W-:Y:S02]  /*0a60*/  @!P3 DMUL R26, R26, R34.reuse ;  /* 0x000000221a1ab228 */ /* 0x081fe40000000000 */
[----:B------:R-:W-:Y:S01]  /*0a70*/  @!P3 DFMA R20, R24, R34, -R22 ;  /* 0x000000221814b22b */ /* 0x000fe20000000816 */
[----:B------:R-:W-:-:S04]  /*0a80*/  CS2R R22, SRZ ;  /* 0x0000000000167805 */ /* 0x000fc8000001ff00 */
[----:B------:R-:W0:Y:S01]  /*0a90*/  @!P4 LDC.64 R38, c[0x0][0x230] ;  /* 0x00008c00ff26cb82 */ /* 0x000e220000000a00 */
[----:B------:R-:W-:Y:S01]  /*0aa0*/  @!P3 DFMA R22, R24, R32, R26 ;  /* 0x000000201816b22b */ /* 0x000fe2000000001a */
[----:B------:R-:W-:Y:S01]  /*0ab0*/  @!P1 IMAD.IADD R33, R41, 0x1, R2 ;  /* 0x0000000129219824 */ /* 0x000fe200078e0202 */
[----:B------:R-:W-:-:S03]  /*0ac0*/  CS2R R34, SRZ ;  /* 0x0000000000227805 */ /* 0x000fc6000001ff00 */
[----:B------:R-:W-:Y:S01]  /*0ad0*/  @!P1 IMAD.WIDE.U32 R42, R33, 0x10, R42 ;  /* 0x00000010212a9825 */ /* 0x000fe200078e002a */
[----:B------:R-:W-:-:S06]  /*0ae0*/  CS2R R32, SRZ ;  /* 0x0000000000207805 */ /* 0x000fcc000001ff00 */
[----:B------:R1:W2:Y:S01]  /*0af0*/  @!P1 LDG.E.128 R32, desc[UR4][R42.64] ;  /* 0x000000042a209981 */ /* 0x0002a2000c1e1d00 */
[----:B---3--:R-:W-:Y:S01]  /*0b00*/  @!P4 DMUL R26, R6, R36 ;  /* 0x00000024061ac228 */ /* 0x008fe20000000000 */
[----:B------:R-:W-:-:S07]  /*0b10*/  CS2R R24, SRZ ;  /* 0x0000000000187805 */ /* 0x000fce000001ff00 */
        /* <DEDUP_REMOVED lines=8> */
[----:B------:R-:W-:-:S05]  /*0ba0*/  @!P1 VIADD R2, R2, 0x80 ;  /* 0x0000008002029836 */ /* 0x000fca0000000000 */
[----:B------:R-:W-:Y:S02]  /*0bb0*/  ISETP.GE.AND P1, PT, R2, R3, PT ;  /* 0x000000030200720c */ /* 0x000fe40003f26270 */
[----:B------:R-:W-:-:S11]  /*0bc0*/  CS2R R4, SRZ ;  /* 0x0000000000047805 */ /* 0x000fd6000001ff00 */
[----:B-1----:R-:W-:Y:S01]  /*0bd0*/  @!P1 IADD3 R43, R41, R2, RZ ;  /* 0x00000002292b9210 */ /* 0x002fe20007ffe0ff */
[----:B--2---:R-:W-:-:S08]  /*0be0*/  @!P2 DMUL R36, R34, R38 ;  /* 0x000000262224a228 */ /* 0x004fd00000000000 */
[-C--:B0-----:R-:W-:Y:S02]  /*0bf0*/  @!P2 DFMA R4, R32, R6.reuse, -R36 ;  /* 0x000000062004a22b */ /* 0x081fe40000000824 */
[----:B------:R-:W0:Y:S01]  /*0c00*/  @!P1 LDC.64 R36, c[0x0][0x248] ;  /* 0x00009200ff249b82 */ /* 0x000e220000000a00 */
[----:B------:R-:W-:Y:S01]  /*0c10*/  @!P2 DMUL R34, R34, R6 ;  /* 0x000000062222a228 */ /* 0x000fe20000000000 */
[----:B------:R-:W-:-:S07]  /*0c20*/  CS2R R6, SRZ ;  /* 0x0000000000067805 */ /* 0x000fce000001ff00 */
[----:B------:R-:W-:Y:S01]  /*0c30*/  @!P2 DFMA R6, R32, R38, R34 ;  /* 0x000000262006a22b */ /* 0x000fe20000000022 */
[----:B------:R-:W-:Y:S02]  /*0c40*/  CS2R R34, SRZ ;  /* 0x0000000000227805 */ /* 0x000fe4000001ff00 */
[----:B------:R-:W-:Y:S01]  /*0c50*/  CS2R R32, SRZ ;  /* 0x0000000000207805 */ /* 0x000fe2000001ff00 */
[----:B0-----:R-:W-:-:S05]  /*0c60*/  @!P1 IMAD.WIDE.U32 R36, R43, 0x10, R36 ;  /* 0x000000102b249825 */ /* 0x001fca00078e0024 */
[----:B------:R0:W2:Y:S01]  /*0c70*/  @!P1 LDG.E.128 R32, desc[UR4][R36.64] ;  /* 0x0000000424209981 */ /* 0x0000a2000c1e1d00 */
[----:B------:R-:W-:-:S05]  /*0c80*/  VIADD R2, R0, 0x380 ;  /* 0x0000038000027836 */ /* 0x000fca0000000000 */
[----:B------:R-:W-:Y:S01]  /*0c90*/  ISETP.GE.AND P1, PT, R2, R3, PT ;  /* 0x000000030200720c */ /* 0x000fe20003f26270 */
[----:B------:R-:W-:-:S04]  /*0ca0*/  @!P0 IMAD.IADD R39, R41, 0x1, R0 ;  /* 0x0000000129278824 */ /* 0x000fc800078e0200 */
[----:B------:R-:W-:-:S08]  /*0cb0*/  @!P0 IMAD.WIDE.U32 R44, R39, 0x10, R44 ;  /* 0x00000010272c8825 */ /* 0x000fd000078e002c */
[----:B------:R-:W2:Y:S08]  /*0cc0*/  @!P1 LDC.64 R42, c[0x0][0x238] ;  /* 0x00008e00ff2a9b82 */ /* 0x000eb00000000a00 */
[----:B------:R-:W1:Y:S01]  /*0cd0*/  @!P1 LDC.64 R38, c[0x0][0x230] ;  /* 0x00008c00ff269b82 */ /* 0x000e620000000a00 */
[----:B------:R-:W-:Y:S01]  /*0ce0*/  @!P0 VIADD R0, R0, 0x80 ;  /* 0x0000008000008836 */ /* 0x000fe20000000000 */
[----:B------:R2:W-:Y:S04]  /*0cf0*/  @!P0 STG.E.128 desc[UR4][R44.64], R28 ;  /* 0x0000001c2c008986 */ /* 0x0005e8000c101d04 */
[----:B------:R-:W-:-:S02]  /*0d00*/  ISETP.GE.AND P0, PT, R0, R3, PT ;  /* 0x000000030000720c */ /* 0x000fc40003f06270 */
[----:B0-----:R-:W-:Y:S01]  /*0d10*/  CS2R R36, SRZ ;  /* 0x0000000000247805 */ /* 0x001fe2000001ff00 */
[----:B------:R-:W-:Y:S04]  /*0d20*/  BSSY B0, `(.L_x_18088) ;  /* 0x0000031000007945 */ /* 0x000fe80003800000 */
[----:B------:R-:W-:Y:S01]  /*0d30*/  BSSY B1, `(.L_x_18089) ;  /* 0x0000029000017945 */ /* 0x000fe20003800000 */
[C---:B--2---:R-:W-:Y:S02]  /*0d40*/  @!P1 DMUL R28, R34.reuse, R42 ;  /* 0x0000002a221c9228 */ /* 0x044fe40000000000 */
[----:B-1----:R-:W-:-:S06]  /*0d50*/  @!P1 DMUL R34, R34, R38 ;  /* 0x0000002622229228 */ /* 0x002fcc0000000000 */
[C---:B------:R-:W-:Y:S01]  /*0d60*/  @!P1 DFMA R36, R32.reuse, R38, -R28 ;  /* 0x000000262024922b */ /* 0x040fe2000000081c */
[----:B------:R-:W-:Y:S01]  /*0d70*/  CS2R R38, SRZ ;  /* 0x0000000000267805 */ /* 0x000fe2000001ff00 */
[----:B------:R-:W-:Y:S01]  /*0d80*/  @!P1 DFMA R38, R32, R42, R34 ;  /* 0x0000002a2026922b */ /* 0x000fe20000000022 */
[----:B------:R-:W-:Y:S10]  /*0d90*/  @P0 BRA `(.L_x_18090) ;  /* 0x0000000000300947 */ /* 0x000ff40003800000 */
[----:B------:R-:W0:Y:S01]  /*0da0*/  LDC.64 R28, c[0x0][0x240] ;  /* 0x00009000ff1c7b82 */ /* 0x000e220000000a00 */
[----:B------:R-:W-:Y:S02]  /*0db0*/  IMAD.IADD R31, R41, 0x1, R0 ;  /* 0x00000001291f7824 */ /* 0x000fe400078e0200 */
[----:B------:R-:W-:-:S05]  /*0dc0*/  VIADD R0, R0, 0x80 ;  /* 0x0000008000007836 */ /* 0x000fca0000000000 */
[----:B------:R-:W-:Y:S01]  /*0dd0*/  ISETP.GE.AND P0, PT, R0, R3, PT ;  /* 0x000000030000720c */ /* 0x000fe20003f06270 */
[----:B0-----:R-:W-:-:S05]  /*0de0*/  IMAD.WIDE.U32 R28, R31, 0x10, R28 ;  /* 0x000000101f1c7825 */ /* 0x001fca00078e001c */
[----:B------:R0:W-:Y:S07]  /*0df0*/  STG.E.128 desc[UR4][R28.64], R8 ;  /* 0x000000081c007986 */ /* 0x0001ee000c101d04 */
[----:B------:R-:W-:Y:S05]  /*0e00*/  @P0 BRA `(.L_x_18091) ;  /* 0x0000000000300947 */ /* 0x000fea0003800000 */
[----:B0-----:R-:W0:Y:S01]  /*0e10*/  LDC.64 R8, c[0x0][0x240] ;  /* 0x00009000ff087b82 */ /* 0x001e220000000a00 */
[----:B------:R-:W-:Y:S02]  /*0e20*/  IMAD.IADD R11, R41, 0x1, R0 ;  /* 0x00000001290b7824 */ /* 0x000fe400078e0200 */
[----:B------:R-:W-:Y:S02]  /*0e30*/  VIADD R0, R0, 0x80 ;  /* 0x0000008000007836 */ /* 0x000fe40000000000 */
[----:B0-----:R-:W-:-:S05]  /*0e40*/  IMAD.WIDE.U32 R8, R11, 0x10, R8 ;  /* 0x000000100b087825 */ /* 0x001fca00078e0008 */
[----:B------:R0:W-:Y:S02]  /*0e50*/  STG.E.128 desc[UR4][R8.64], R12 ;  /* 0x0000000c08007986 */ /* 0x0001e4000c101d04 */
.L_x_18090:
[----:B------:R-:W-:-:S13]  /*0e60*/  ISETP.GE.AND P0, PT, R0, R3, PT ;  /* 0x000000030000720c */ /* 0x000fda0003f06270 */
[----:B------:R-:W-:Y:S05]  /*0e70*/  @P0 BRA `(.L_x_18092) ;  /* 0x0000000000300947 */ /* 0x000fea0003800000 */
[----:B0-----:R-:W0:Y:S01]  /*0e80*/  LDC.64 R8, c[0x0][0x240] ;  /* 0x00009000ff087b82 */ /* 0x001e220000000a00 */
[----:B------:R-:W-:Y:S01]  /*0e90*/  IMAD.IADD R11, R41, 0x1, R0 ;  /* 0x00000001290b7824 */ /* 0x000fe200078e0200 */
[----:B------:R-:W-:-:S03]  /*0ea0*/  IADD3 R0, R0, 0x80, RZ ;  /* 0x0000008000007810 */ /* 0x000fc60007ffe0ff */
[----:B0-----:R-:W-:-:S05]  /*0eb0*/  IMAD.WIDE.U32 R8, R11, 0x10, R8 ;  /* 0x000000100b087825 */ /* 0x001fca00078e0008 */
[----:B------:R1:W-:Y:S02]  /*0ec0*/  STG.E.128 desc[UR4][R8.64], R16 ;  /* 0x0000001008007986 */ /* 0x0003e4000c101d04 */
.L_x_18091:
[----:B------:R-:W-:-:S13]  /*0ed0*/  ISETP.GE.AND P0, PT, R0, R3, PT ;  /* 0x000000030000720c */ /* 0x000fda0003f06270 */
[----:B------:R-:W-:Y:S05]  /*0ee0*/  @P0 BRA `(.L_x_18093) ;  /* 0x0000000000340947 */ /* 0x000fea0003800000 */
[----:B01----:R-:W0:Y:S01]  /*0ef0*/  LDC.64 R8, c[0x0][0x240] ;  /* 0x00009000ff087b82 */ /* 0x003e220000000a00 */
[----:B------:R-:W-:Y:S02]  /*0f00*/  IMAD.IADD R11, R41, 0x1, R0 ;  /* 0x00000001290b7824 */ /* 0x000fe400078e0200 */
[----:B------:R-:W-:Y:S02]  /*0f10*/  VIADD R0, R0, 0x80 ;  /* 0x0000008000007836 */ /* 0x000fe40000000000 */
[----:B0-----:R-:W-:-:S05]  /*0f20*/  IMAD.WIDE.U32 R8, R11, 0x10, R8 ;  /* 0x000000100b087825 */ /* 0x001fca00078e0008 */
[----:B------:R1:W-:Y:S02]  /*0f30*/  STG.E.128 desc[UR4][R8.64], R20 ;  /* 0x0000001408007986 */ /* 0x0003e4000c101d04 */
.L_x_18092:
[----:B------:R-:W-:-:S13]  /*0f40*/  ISETP.GE.AND P0, PT, R0, R3, PT ;  /* 0x000000030000720c */ /* 0x000fda0003f06270 */
[----:B------:R-:W-:Y:S05]  /*0f50*/  @P0 BREAK B1 ;  /* 0x0000000000010942 */ /* 0x000fea0003800000 */
[----:B------:R-:W-:Y:S05]  /*0f60*/  @P0 BRA `(.L_x_18094) ;  /* 0x0000000000300947 */ /* 0x000fea0003800000 */
[----:B01----:R-:W0:Y:S01]  /*0f70*/  LDC.64 R8, c[0x0][0x240] ;  /* 0x00009000ff087b82 */ /* 0x003e220000000a00 */
[----:B------:R-:W-:Y:S02]  /*0f80*/  IMAD.IADD R11, R41, 0x1, R0 ;  /* 0x00000001290b7824 */ /* 0x000fe400078e0200 */
[----:B------:R-:W-:Y:S02]  /*0f90*/  VIADD R0, R0, 0x80 ;  /* 0x0000008000007836 */ /* 0x000fe40000000000 */
[----:B0-----:R-:W-:-:S05]  /*0fa0*/  IMAD.WIDE.U32 R8, R11, 0x10, R8 ;  /* 0x000000100b087825 */ /* 0x001fca00078e0008 */
[----:B------:R2:W-:Y:S02]  /*0fb0*/  STG.E.128 desc[UR4][R8.64], R24 ;  /* 0x0000001808007986 */ /* 0x0005e4000c101d04 */
.L_x_18093:
[----:B------:R-:W-:Y:S05]  /*0fc0*/  BSYNC B1 ;  /* 0x0000000000017941 */ /* 0x000fea0003800000 */
.L_x_18089:
[----:B------:R-:W-:-:S13]  /*0fd0*/  ISETP.GE.AND P0, PT, R0, R3, PT ;  /* 0x000000030000720c */ /* 0x000fda0003f06270 */
[----:B012---:R-:W0:Y:S01]  /*0fe0*/  @!P0 LDC.64 R8, c[0x0][0x240] ;  /* 0x00009000ff088b82 */ /* 0x007e220000000a00 */
[----:B------:R-:W-:Y:S02]  /*0ff0*/  @!P0 IMAD.IADD R11, R41, 0x1, R0 ;  /* 0x00000001290b8824 */ /* 0x000fe400078e0200 */
[----:B------:R-:W-:Y:S02]  /*1000*/  @!P0 VIADD R0, R0, 0x80 ;  /* 0x0000008000008836 */ /* 0x000fe40000000000 */
[----:B0-----:R-:W-:-:S05]  /*1010*/  @!P0 IMAD.WIDE.U32 R8, R11, 0x10, R8 ;  /* 0x000000100b088825 */ /* 0x001fca00078e0008 */
[----:B------:R2:W-:Y:S02]  /*1020*/  @!P0 STG.E.128 desc[UR4][R8.64], R4 ;  /* 0x0000000408008986 */ /* 0x0005e4000c101d04 */
.L_x_18094:
[----:B------:R-:W-:Y:S05]  /*1030*/  BSYNC B0 ;  /* 0x0000000000007941 */ /* 0x000fea0003800000 */
.L_x_18088:
[----:B------:R-:W-:Y:S05]  /*1040*/  WARPSYNC.ALL ;  /* 0x0000000000007948 */ /* 0x000fea0003800000 */
[----:B------:R-:W-:-:S13]  /*1050*/  ISETP.GE.AND P0, PT, R0, R3, PT ;  /* 0x000000030000720c */ /* 0x000fda0003f06270 */
[----:B------:R-:W-:Y:S05]  /*1060*/  @P0 EXIT ;  /* 0x000000000000094d */ /* 0x000fea0003800000 */
[----:B------:R-:W3:Y:S01]  /*1070*/  LDC.64 R2, c[0x0][0x240] ;  /* 0x00009000ff027b82 */ /* 0x000ee20000000a00 */
[----:B------:R-:W-:-:S04]  /*1080*/  IMAD.IADD R41, R41, 0x1, R0 ;  /* 0x0000000129297824 */ /* 0x000fc800078e0200 */
[----:B---3--:R-:W-:-:S05]  /*1090*/  IMAD.WIDE.U32 R2, R41, 0x10, R2 ;  /* 0x0000001029027825 */ /* 0x008fca00078e0002 */
[----:B------:R-:W-:Y:S01]  /*10a0*/  STG.E.128 desc[UR4][R2.64], R36 ;  /* 0x0000002402007986 */ /* 0x000fe2000c101d04 */
[----:B------:R-:W-:Y:S05]  /*10b0*/  EXIT ;  /* 0x000000000000794d */ /* 0x000fea0003800000 */
.L_x_18095:
        /* <DEDUP_REMOVED lines=12> */
.L_x_19469:


//--------------------- .text._ZN2at6native29vectorized_elementwise_kernelILi4ENS0_13BUnaryFunctorIN3c107complexIdEES5_S5_NS0_15binary_internal10MulFunctorIS5_EEEESt5arrayIPcLm2EEEEviT0_T1_ --------------------------
	.section	.text._ZN2at6native29vectorized_elementwise_kernelILi4ENS0_13BUnaryFunctorIN3c107complexIdEES5_S5_NS0_15binary_internal10MulFunctorIS5_EEEESt5arrayIPcLm2EEEEviT0_T1_,"ax",@progbits
	.align	128
        .global         _ZN2at6native29vectorized_elementwise_kernelILi4ENS0_13BUnaryFunctorIN3c107complexIdEES5_S5_NS0_15binary_internal10MulFunctorIS5_EEEESt5arrayIPcLm2EEEEviT0_T1_
        .type           _ZN2at6native29vectorized_elementwise_kernelILi4ENS0_13BUnaryFunctorIN3c107complexIdEES5_S5_NS0_15binary_internal10MulFunctorIS5_EEEESt5arrayIPcLm2EEEEviT0_T1_,@function
        .size           _ZN2at6native29vectorized_elementwise_kernelILi4ENS0_13BUnaryFunctorIN3c107complexIdEES5_S5_NS0_15binary_internal10MulFunctorIS5_EEEESt5arrayIPcLm2EEEEviT0_T1_,(.L_x_19470 - _ZN2at6native29vectorized_elementwise_kernelILi4ENS0_13BUnaryFunctorIN3c107complexIdEES5_S5_NS0_15binary_internal10MulFunctorIS5_EEEESt5arrayIPcLm2EEEEviT0_T1_)
        .other          _ZN2at6native29vectorized_elementwise_kernelILi4ENS0_13BUnaryFunctorIN3c107complexIdEES5_S5_NS0_15binary_internal10MulFunctorIS5_EEEESt5arrayIPcLm2EEEEviT0_T1_,@"STO_CUDA_ENTRY STV_DEFAULT"
_ZN2at6native29vectorized_elementwise_kernelILi4ENS0_13BUnaryFunctorIN3c107complexIdEES5_S5_NS0_15binary_internal10MulFunctorIS5_EEEESt5arrayIPcLm2EEEEviT0_T1_:
.text._ZN2at6native29vectorized_elementwise_kernelILi4ENS0_13BUnaryFunctorIN3c107complexIdEES5_S5_NS0_15binary_internal10MulFunctorIS5_EEEESt5arrayIPcLm2EEEEviT0_T1_:
        /* <DEDUP_REMOVED lines=66> */
.L_x_18096:
        /* <DEDUP_REMOVED lines=164> */
.L_x_18099:
[----:B------:R-:W-:-:S13]  /*0e60*/  ISETP.GE.AND P0, PT, R0, R3, PT ;  /* 0x000000030000720c */ /* 0x000fda0003f06270 */
[----:B------:R-:W-:Y:S05]  /*0e70*/  @P0 BRA `(.L_x_18101) ;  /* 0x0000000000300947 */ /* 0x000fea0003800000 */
[----:B0-----:R-:W0:Y:S01]  /*0e80*/  LDC.64 R8, c[0x0][0x240] ;  /* 0x00009000ff087b82 */ /* 0x001e220000000a00 */
[----:B------:R-:W-:Y:S01]  /*0e90*/  IMAD.IADD R11, R41, 0x1, R0 ;  /* 0x00000001290b7824 */ /* 0x000fe200078e0200 */
[----:B------:R-:W-:-:S03]  /*0ea0*/  IADD3 R0, R0, 0x80, RZ ;  /* 0x0000008000007810 */ /* 0x000fc60007ffe0ff */
[----:B0-----:R-:W-:-:S05]  /*0eb0*/  IMAD.WIDE.U32 R8, R11, 0x10, R8 ;  /* 0x000000100b087825 */ /* 0x001fca00078e0008 */
[----:B------:R1:W-:Y:S02]  /*0ec0*/  STG.E.128 desc[UR4][R8.64], R16 ;  /* 0x0000001008007986 */ /* 0x0003e4000c101d04 */
.L_x_18100:
[----:B------:R-:W-:-:S13]  /*0ed0*/  ISETP.GE.AND P0, PT, R0, R3, PT ;  /* 0x000000030000720c */ /* 0x000fda0003f06270 */
[----:B------:R-:W-:Y:S05]  /*0ee0*/  @P0 BRA `(.L_x_18102) ;  /* 0x0000000000340947 */ /* 0x000fea0003800000 */
[----:B01----:R-:W0:Y:S01]  /*0ef0*/  LDC.64 R8, c[0x0][0x240] ;  /* 0x00009000ff087b82 */ /* 0x003e220000000a00 */
[----:B------:R-:W-:Y:S02]  /*0f00*/  IMAD.IADD R11, R41, 0x1, R0 ;  /* 0x00000001290b7824 */ /* 0x000fe400078e0200 */
[----:B------:R-:W-:Y:S02]  /*0f10*/  VIADD R0, R0, 0x80 ;  /* 0x0000008000007836 */ /* 0x000fe40000000000 */
[----:B0-----:R-:W-:-:S05]  /*0f20*/  IMAD.WIDE.U32 R8, R11, 0x10, R8 ;  /* 0x000000100b087825 */ /* 0x001fca00078e0008 */
[----:B------:R1:W-:Y:S02]  /*0f30*/  STG.E.128 desc[UR4][R8.64], R20 ;  /* 0x0000001408007986 */ /* 0x0003e4000c101d04 */
.L_x_18101:
        /* <DEDUP_REMOVED lines=8> */
.L_x_18102:
[----:B------:R-:W-:Y:S05]  /*0fc0*/  BSYNC B1 ;  /* 0x0000000000017941 */ /* 0x000fea0003800000 */
.L_x_18098:
[----:B------:R-:W-:-:S13]  /*0fd0*/  ISETP.GE.AND P0, PT, R0, R3, PT ;  /* 0x000000030000720c */ /* 0x000fda0003f06270 */
[----:B012---:R-:W0:Y:S01]  /*0fe0*/  @!P0 LDC.64 R8, c[0x0][0x240] ;  /* 0x00009000ff088b82 */ /* 0x007e220000000a00 */
[----:B------:R-:W-:Y:S02]  /*0ff0*/  @!P0 IMAD.IADD R11, R41, 0x1, R0 ;  /* 0x00000001290b8824 */ /* 0x000fe400078e0200 */
[----:B------:R-:W-:Y:S02]  /*1000*/  @!P0 VIADD R0, R0, 0x80 ;  /* 0x0000008000008836 */ /* 0x000fe40000000000 */
[----:B0-----:R-:W-:-:S05]  /*1010*/  @!P0 IMAD.WIDE.U32 R8, R11, 0x10, R8 ;  /* 0x000000100b088825 */ /* 0x001fca00078e0008 */
[----:B------:R2:W-:Y:S02]  /*1020*/  @!P0 STG.E.128 desc[UR4][R8.64], R4 ;  /* 0x0000000408008986 */ /* 0x0005e4000c101d04 */
.L_x_18103:
[----:B------:R-:W-:Y:S05]  /*1030*/  BSYNC B0 ;  /* 0x0000000000007941 */ /* 0x000fea0003800000 */
.L_x_18097:
        /* <DEDUP_REMOVED lines=8> */
.L_x_18104:
        /* <DEDUP_REMOVED lines=12> */
.L_x_19470:


//--------------------- .text._ZN2at6native29vectorized_elementwise_kernelILi8ENS0_13BUnaryFunctorIN3c107complexIdEES5_S5_NS0_15binary_internal10MulFunctorIS5_EEEESt5arrayIPcLm2EEEEviT0_T1_ --------------------------
	.section	.text._ZN2at6native29vectorized_elementwise_kernelILi8ENS0_13BUnaryFunctorIN3c107complexIdEES5_S5_NS0_15binary_internal10MulFunctorIS5_EEEESt5arrayIPcLm2EEEEviT0_T1_,"ax",@progbits
	.align	128
        .global         _ZN2at6native29vectorized_elementwise_kernelILi8ENS0_13BUnaryFunctorIN3c107complexIdEES5_S5_NS0_15binary_internal10MulFunctorIS5_EEEESt5arrayIPcLm2EEEEviT0_T1_
        .type           _ZN2at6native29vectorized_elementwise_kernelILi8ENS0_13BUnaryFunctorIN3c107complexIdEES5_S5_NS0_15binary_internal10MulFunctorIS5_EEEESt5arrayIPcLm2EEEEviT0_T1_,@function
        .size           _ZN2at6native29vectorized_elementwise_kernelILi8ENS0_13BUnaryFunctorIN3c107complexIdEES5_S5_NS0_15binary_internal10MulFunctorIS5_EEEESt5arrayIPcLm2EEEEviT0_T1_,(.L_x_19471 - _ZN2at6native29vectorized_elementwise_kernelILi8ENS0_13BUnaryFunctorIN3c107complexIdEES5_S5_NS0_15binary_internal10MulFunctorIS5_EEEESt5arrayIPcLm2EEEEviT0_T1_)
        .other          _ZN2at6native29vectorized_elementwise_kernelILi8ENS0_13BUnaryFunctorIN3c107complexIdEES5_S5_NS0_15binary_internal10MulFunctorIS5_EEEESt5arrayIPcLm2EEEEviT0_T1_,@"STO_CUDA_ENTRY STV_DEFAULT"
_ZN2at6native29vectorized_elementwise_kernelILi8ENS0_13BUnaryFunctorIN3c107complexIdEES5_S5_NS0_15binary_internal10MulFunctorIS5_EEEESt5arrayIPcLm2EEEEviT0_T1_:
.text._ZN2at6native29vectorized_elementwise_kernelILi8ENS0_13BUnaryFunctorIN3c107complexIdEES5_S5_NS0_15binary_internal10MulFunctorIS5_EEEESt5arrayIPcLm2EEEEviT0_T1_:
        /* <DEDUP_REMOVED lines=27> */
[----:B------:R-:W-:Y:S02]  /*01b0*/  DFMA R20, R20, UR8, -R2 ;  /* 0x0000000814147c2b */ /* 0x000fe40008000802 */
[C---:B------:R-:W-:Y:S01]  /*01c0*/  DFMA R26, R24.reuse, UR6, R36 ;  /* 0x00000006181a7c2b */ /* 0x040fe20008000024 */
[----:B------:R-:W1:Y:S01]  /*01d0*/  LDC.64 R2, c[0x0][0x240] ;  /* 0x00009000ff027b82 */ /* 0x000e620000000a00 */
[----:B------:R-:W-:Y:S02]  /*01e0*/  DFMA R24, R24, UR8, -R38 ;  /* 0x0000000818187c2b */ /* 0x000fe40008000826 */
[C---:B----4-:R-:W-:Y:S02]  /*01f0*/  DMUL R38, R30.reuse, UR6 ;  /* 0x000000061e267c28 */ /* 0x050fe40008000000 */
[----:B------:R-:W-:-:S02]  /*0200*/  DMUL R30, R30, UR8 ;  /* 0x000000081e1e7c28 */ /* 0x000fc40008000000 */
[C---:B-----5:R-:W-:Y:S02]  /*0210*/  DMUL R36, R34.reuse, UR8 ;  /* 0x0000000822247c28 */ /* 0x060fe40008000000 */
[----:B0-----:R-:W-:-:S04]  /*0220*/  DMUL R42, R34, UR6 ;  /* 0x00000006222a7c28 */ /* 0x001fc80008000000 */
[C---:B------:R-:W-:Y:S02]  /*0230*/  DFMA R30, R28.reuse, UR6, R30 ;  /* 0x000000061c1e7c2b */ /* 0x040fe4000800001e */
[----:B------:R-:W-:Y:S02]  /*0240*/  DFMA R28, R28, UR8, -R38 ;  /* 0x000000081c1c7c2b */ /* 0x000fe40008000826 */
[C---:B------:R-:W-:Y:S02]  /*0250*/  DMUL R38, R6.reuse, UR6 ;  /* 0x0000000606267c28 */ /* 0x040fe40008000000 */
[----:B------:R-:W-:Y:S02]  /*0260*/  DMUL R6, R6, UR8 ;  /* 0x0000000806067c28 */ /* 0x000fe40008000000 */
[----:B------:R-:W-:Y:S02]  /*0270*/  DFMA R34, R32, UR6, R36 ;  /* 0x0000000620227c2b */ /* 0x000fe40008000024 */
[----:B------:R-:W-:Y:S01]  /*0280*/  DMUL R36, R10, UR8 ;  /* 0x000000080a247c28 */ /* 0x000fe20008000000 */
[----:B-1----:R-:W-:Y:S01]  /*0290*/  IMAD.WIDE.U32 R40, R41, 0x10, R2 ;  /* 0x0000001029287825 */ /* 0x002fe200078e0002 */
[----:B------:R-:W-:-:S02]  /*02a0*/  DFMA R32, R32, UR8, -R42 ;  /* 0x0000000820207c2b */ /* 0x000fc4000800082a */
[----:B------:R-:W-:Y:S02]  /*02b0*/  DFMA R6, R4, UR6, R6 ;  /* 0x0000000604067c2b */ /* 0x000fe40008000006 */
[----:B------:R-:W-:Y:S01]  /*02c0*/  DMUL R42, R10, UR6 ;  /* 0x000000060a2a7c28 */ /* 0x000fe20008000000 */
[----:B------:R-:W-:Y:S01]  /*02d0*/  IMAD.WIDE R40, R0, 0x80, R40 ;  /* 0x0000008000287825 */ /* 0x000fe200078e0228 */
[----:B------:R-:W-:Y:S02]  /*02e0*/  DFMA R4, R4, UR8, -R38 ;  /* 0x0000000804047c2b */ /* 0x000fe40008000826 */
[----:B------:R-:W-:Y:S02]  /*02f0*/  DFMA R10, R8, UR6, R36 ;  /* 0x00000006080a7c2b */ /* 0x000fe40008000024 */
[C---:B------:R-:W-:Y:S01]  /*0300*/  DMUL R38, R14.reuse, UR8 ;  /* 0x000000080e267c28 */ /* 0x040fe20008000000 */
[----:B------:R-:W-:Y:S01]  /*0310*/  STG.E.128 desc[UR4][R40.64+0x10], R20 ;  /* 0x0000101428007986 */ /* 0x000fe2000c101d04 */
[----:B------:R-:W-:-:S02]  /*0320*/  DMUL R36, R14, UR6 ;  /* 0x000000060e247c28 */ /* 0x000fc40008000000 */
[C---:B------:R-:W-:Y:S01]  /*0330*/  DMUL R2, R18.reuse, UR8 ;  /* 0x0000000812027c28 */ /* 0x040fe20008000000 */
[----:B------:R-:W-:Y:S01]  /*0340*/  STG.E.128 desc[UR4][R40.64+0x20], R4 ;  /* 0x0000200428007986 */ /* 0x000fe2000c101d04 */
[----:B------:R-:W-:Y:S02]  /*0350*/  DMUL R18, R18, UR6 ;  /* 0x0000000612127c28 */ /* 0x000fe40008000000 */
[C---:B------:R-:W-:Y:S01]  /*0360*/  DFMA R14, R12.reuse, UR6, R38 ;  /* 0x000000060c0e7c2b */ /* 0x040fe20008000026 */
[----:B------:R-:W-:Y:S01]  /*0370*/  STG.E.128 desc[UR4][R40.64+0x40], R32 ;  /* 0x0000402028007986 */ /* 0x000fe2000c101d04 */
[----:B------:R-:W-:Y:S02]  /*0380*/  DFMA R12, R12, UR8, -R36 ;  /* 0x000000080c0c7c2b */ /* 0x000fe40008000824 */
[----:B------:R-:W-:Y:S01]  /*0390*/  DFMA R8, R8, UR8, -R42 ;  /* 0x0000000808087c2b */ /* 0x000fe2000800082a */
[----:B------:R-:W-:Y:S01]  /*03a0*/  STG.E.128 desc[UR4][R40.64+0x50], R28 ;  /* 0x0000501c28007986 */ /* 0x000fe2000c101d04 */
[----:B------:R-:W-:-:S02]  /*03b0*/  DFMA R38, R16, UR6, R2 ;  /* 0x0000000610267c2b */ /* 0x000fc40008000002 */
[----:B------:R-:W-:Y:S01]  /*03c0*/  DFMA R36, R16, UR8, -R18 ;  /* 0x0000000810247c2b */ /* 0x000fe20008000812 */
[----:B------:R-:W-:Y:S04]  /*03d0*/  STG.E.128 desc[UR4][R40.64+0x30], R12 ;  /* 0x0000300c28007986 */ /* 0x000fe8000c101d04 */
[----:B------:R-:W-:Y:S04]  /*03e0*/  STG.E.128 desc[UR4][R40.64], R8 ;  /* 0x0000000828007986 */ /* 0x000fe8000c101d04 */
[----:B------:R-:W-:Y:S04]  /*03f0*/  STG.E.128 desc[UR4][R40.64+0x60], R36 ;  /* 0x0000602428007986 */ /* 0x000fe8000c101d04 */
[----:B------:R-:W-:Y:S01]  /*0400*/  STG.E.128 desc[UR4][R40.64+0x70], R24 ;  /* 0x0000701828007986 */ /* 0x000fe2000c101d04 */
[----:B------:R-:W-:Y:S05]  /*0410*/  EXIT ;  /* 0x000000000000794d */ /* 0x000fea0003800000 */
.L_x_18105:
        /* <DEDUP_REMOVED lines=164> */
.L_x_18108:
[----:B------:R-:W-:-:S13]  /*0e60*/  ISETP.GE.AND P0, PT, R0, R3, PT ;  /* 0x000000030000720c */ /* 0x000fda0003f06270 */
[----:B------:R-:W-:Y:S05]  /*0e70*/  @P0 BRA `(.L_x_18110) ;  /* 0x0000000000300947 */ /* 0x000fea0003800000 */
[----:B0-----:R-:W0:Y:S01]  /*0e80*/  LDC.64 R8, c[0x0][0x240] ;  /* 0x00009000ff087b82 */ /* 0x001e220000000a00 */
[----:B------:R-:W-:Y:S01]  /*0e90*/  IMAD.IADD R11, R41, 0x1, R0 ;  /* 0x00000001290b7824 */ /* 0x000fe200078e0200 */
[----:B------:R-:W-:-:S03]  /*0ea0*/  IADD3 R0, R0, 0x80, RZ ;  /* 0x0000008000007810 */ /* 0x000fc60007ffe0ff */
[----:B0-----:R-:W-:-:S05]  /*0eb0*/  IMAD.WIDE.U32 R8, R11, 0x10, R8 ;  /* 0x000000100b087825 */ /* 0x001fca00078e0008 */
[----:B------:R1:W-:Y:S02]  /*0ec0*/  STG.E.128 desc[UR4][R8.64], R16 ;  /* 0x0000001008007986 */ /* 0x0003e4000c101d04 */
.L_x_18109:
[----:B------:R-:W-:-:S13]  /*0ed0*/  ISETP.GE.AND P0, PT, R0, R3, PT ;  /* 0x000000030000720c */ /* 0x000fda0003f06270 */
[----:B------:R-:W-:Y:S05]  /*0ee0*/  @P0 BRA `(.L_x_18111) ;  /* 0x0000000000340947 */ /* 0x000fea0003800000 */
[----:B01----:R-:W0:Y:S01]  /*0ef0*/  LDC.64 R8, c[0x0][0x240] ;  /* 0x00009000ff087b82 */ /* 0x003e220000000a00 */
[----:B------:R-:W-:Y:S02]  /*0f00*/  IMAD.IADD R11, R41, 0x1, R0 ;  /* 0x00000001290b7824 */ /* 0x000fe400078e0200 */
[----:B------:R-:W-:Y:S02]  /*0f10*/  VIADD R0, R0, 0x80 ;  /* 0x0000008000007836 */ /* 0x000fe40000000000 */
[----:B0-----:R-:W-:-:S05]  /*0f20*/  IMAD.WIDE.U32 R8, R11, 0x10, R8 ;  /* 0x000000100b087825 */ /* 0x001fca00078e0008 */
[----:B------:R1:W-:Y:S02]  /*0f30*/  STG.E.128 desc[UR4][R8.64], R20 ;  /* 0x0000001408007986 */ /* 0x0003e4000c101d04 */
.L_x_18110:
        /* <DEDUP_REMOVED lines=8> */
.L_x_18111:
[----:B------:R-:W-:Y:S05]  /*0fc0*/  BSYNC B1 ;  /* 0x0000000000017941 */ /* 0x000fea0003800000 */
.L_x_18107:
[----:B------:R-:W-:-:S13]  /*0fd0*/  ISETP.GE.AND P0, PT, R0, R3, PT ;  /* 0x000000030000720c */ /* 0x000fda0003f06270 */
[----:B012---:R-:W0:Y:S01]  /*0fe0*/  @!P0 LDC.64 R8, c[0x0][0x240] ;  /* 0x00009000ff088b82 */ /* 0x007e220000000a00 */
[----:B------:R-:W-:Y:S02]  /*0ff0*/  @!P0 IMAD.IADD R11, R41, 0x1, R0 ;  /* 0x00000001290b8824 */ /* 0x000fe400078e0200 */
[----:B------:R-:W-:Y:S02]  /*1000*/  @!P0 VIADD R0, R0, 0x80 ;  /* 0x0000008000008836 */ /* 0x000fe40000000000 */
[----:B0-----:R-:W-:-:S05]  /*1010*/  @!P0 IMAD.WIDE.U32 R8, R11, 0x10, R8 ;  /* 0x000000100b088825 */ /* 0x001fca00078e0008 */
[----:B------:R2:W-:Y:S02]  /*1020*/  @!P0 STG.E.128 desc[UR4][R8.64], R4 ;  /* 0x0000000408008986 */ /* 0x0005e4000c101d04 */
.L_x_18112:
[----:B------:R-:W-:Y:S05]  /*1030*/  BSYNC B0 ;  /* 0x0000000000007941 */ /* 0x000fea0003800000 */
.L_x_18106:
        /* <DEDUP_REMOVED lines=8> */
.L_x_18113:
        /* <DEDUP_REMOVED lines=12> */
.L_x_19471:


//--------------------- .text._ZN2at6native18elementwise_kernelILi128ELi4EZNS0_15gpu_kernel_implINS0_13BUnaryFunctorIfffNS0_15binary_internal10MulFunctorIfEEEEEEvRNS_18TensorIteratorBaseERKT_EUliE_EEviT1_ --------------------------
	.section	.text._ZN2at6native18elementwise_kernelILi128ELi4EZNS0_15gpu_kernel_implINS0_13BUnaryFunctorIfffNS0_15binary_internal10MulFunctorIfEEEEEEvRNS_18TensorIteratorBaseERKT_EUliE_EEviT1_,"ax",@progbits
	.align	128
        .global         _ZN2at6native18elementwise_kernelILi128ELi4EZNS0_15gpu_kernel_implINS0_13BUnaryFunctorIfffNS0_15binary_internal10MulFunctorIfEEEEEEvRNS_18TensorIteratorBaseERKT_EUliE_EEviT1_
        .type           _ZN2at6native18elementwise_kernelILi128ELi4EZNS0_15gpu_kernel_implINS0_13BUnaryFunctorIfffNS0_15binary_internal10MulFunctorIfEEEEEEvRNS_18TensorIteratorBaseERKT_EUliE_EEviT1_,@function
        .size           _ZN2at6native18elementwise_kernelILi128ELi4EZNS0_15gpu_kernel_implINS0_13BUnaryFunctorIfffNS0_15binary_internal10MulFunctorIfEEEEEEvRNS_18TensorIteratorBaseERKT_EUliE_EEviT1_,(.L_x_19472 - _ZN2at6native18elementwise_kernelILi128ELi4EZNS0_15gpu_kernel_implINS0_13BUnaryFunctorIfffNS0_15binary_internal10MulFunctorIfEEEEEEvRNS_18TensorIteratorBaseERKT_EUliE_EEviT1_)
        .other          _ZN2at6native18elementwise_kernelILi128ELi4EZNS0_15gpu_kernel_implINS0_13BUnaryFunctorIfffNS0_15binary_internal10MulFunctorIfEEEEEEvRNS_18TensorIteratorBaseERKT_EUliE_EEviT1_,@"STO_CUDA_ENTRY STV_DEFAULT"
_ZN2at6native18elementwise_kernelILi128ELi4EZNS0_15gpu_kernel_implINS0_13BUnaryFunctorIfffNS0_15binary_internal10MulFunctorIfEEEEEEvRNS_18TensorIteratorBaseERKT_EUliE_EEviT1_:
.text._ZN2at6native18elementwise_kernelILi128ELi4EZNS0_15gpu_kernel_implINS0_13BUnaryFunctorIfffNS0_15binary_internal10MulFunctorIfEEEEEEvRNS_18TensorIteratorBaseERKT_EUliE_EEviT1_:
        /* <DEDUP_REMOVED lines=314> */
.L_x_18116:
        /* <DEDUP_REMOVED lines=22> */
.L_x_18121:
[----:B------:R-:W2:Y:S02]  /*1500*/  LDG.E.U8 R0, desc[UR36][R2.64] ;  /* 0x0000002402007981 */ /* 0x000ea4000c1e1100 */
[----:B--2---:R-:W-:Y:S01]  /*1510*/  I2FP.F32.U32 R0, R0 ;  /* 0x0000000000007245 */ /* 0x004fe20000201000 */
[----:B------:R-:W-:Y:S06]  /*1520*/  BRA `(.L_x_18123) ;  /* 0x0000000c002c7947 */ /* 0x000fec0003800000 */
.L_x_18120:
        /* <DEDUP_REMOVED lines=9> */
.L_x_18125:
[----:B------:R-:W2:Y:S02]  /*15c0*/  LDG.E R0, desc[UR36][R2.64] ;  /* 0x0000002402007981 */ /* 0x000ea4000c1e1900 */
[----:B--2---:R-:W-:Y:S01]  /*15d0*/  I2FP.F32.S32 R0, R0 ;  /* 0x0000000000007245 */ /* 0x004fe20000201400 */
[----:B------:R-:W-:Y:S06]  /*15e0*/  BRA `(.L_x_18123) ;  /* 0x0000000800fc7947 */ /* 0x000fec0003800000 */
.L_x_18124:
[----:B------:R-:W2:Y:S02]  /*15f0*/  LDG.E.U16 R0, desc[UR36][R2.64] ;  /* 0x0000002402007981 */ /* 0x000ea4000c1e1500 */
[----:B--2---:R-:W0:Y:S01]  /*1600*/  I2F.S16 R0, R0 ;  /* 0x0000000000007306 */ /* 0x004e220000101400 */
[----:B------:R-:W-:Y:S05]  /*1610*/  BRA `(.L_x_18123) ;  /* 0x0000000800f07947 */ /* 0x000fea0003800000 */
.L_x_18119:
        /* <DEDUP_REMOVED lines=8> */
.L_x_18127:
[----:B------:R-:W2:Y:S02]  /*16a0*/  LDG.E.U16 R0, desc[UR36][R2.64] ;  /* 0x0000002402007981 */ /* 0x000ea4000c1e1500 */
[----:B--2---:R-:W-:Y:S01]  /*16b0*/  HADD2.F32 R0, -RZ, R0.H0_H0 ;  /* 0x20000000ff007230 */ /* 0x004fe20000004100 */
[----:B------:R-:W-:Y:S06]  /*16c0*/  BRA `(.L_x_18123) ;  /* 0x0000000800c47947 */ /* 0x000fec0003800000 */
.L_x_18126:
        /* <DEDUP_REMOVED lines=8> */
.L_x_18129:
[----:B------:R-:W2:Y:S02]  /*1750*/  LDG.E.U16 R0, desc[UR36][R2.64] ;  /* 0x0000002402007981 */ /* 0x000ea4000c1e1500 */
[----:B--2---:R-:W-:Y:S01]  /*1760*/  HADD2.F32 R0, -RZ, R0.H0_H0 ;  /* 0x20000000ff007230 */ /* 0x004fe20000004100 */
[----:B------:R-:W-:Y:S06]  /*1770*/  BRA `(.L_x_18123) ;  /* 0x0000000800987947 */ /* 0x000fec0003800000 */
.L_x_18128:
[----:B------:R-:W2:Y:S01]  /*1780*/  LDG.E.64 R2, desc[UR36][R2.64] ;  /* 0x0000002402027981 */ /* 0x000ea2000c1e1b00 */
[----:B------:R-:W-:Y:S01]  /*1790*/  UMOV UR4, 0xf0000000 ;  /* 0xf000000000047882 */ /* 0x000fe20000000000 */
[----:B------:R-:W-:Y:S01]  /*17a0*/  UMOV UR5, 0x380fffff ;  /* 0x380fffff00057882 */ /* 0x000fe20000000000 */
[----:B--2---:R-:W0:Y:S01]  /*17b0*/  F2F.F32.F64 R0, R2 ;  /* 0x0000000200007310 */ /* 0x004e220000301000 */
[----:B------:R-:W-:-:S14]  /*17c0*/  DSETP.GEU.AND P0, PT, |R2|, UR4, PT ;  /* 0x0000000402007e2a */ /* 0x000fdc000bf0e200 */
[----:B0-----:R-:W-:Y:S01]  /*17d0*/  @!P0 FMUL R0, R0, 1.175494350822287508e-38 ;  /* 0x0080000000008820 */ /* 0x001fe20000400000 */
[----:B------:R-:W-:Y:S06]  /*17e0*/  BRA `(.L_x_18123) ;  /* 0x00000008007c7947 */ /* 0x000fec0003800000 */
.L_x_18118:
        /* <DEDUP_REMOVED lines=12> */
.L_x_18132:
[----:B------:R-:W2:Y:S01]  /*18b0*/  LDG.E.64 R2, desc[UR36][R2.64] ;  /* 0x0000002402027981 */ /* 0x000ea2000c1e1b00 */
[----:B------:R-:W-:Y:S01]  /*18c0*/  UMOV UR4, 0xf0000000 ;  /* 0xf000000000047882 */ /* 0x000fe20000000000 */
[----:B------:R-:W-:Y:S01]  /*18d0*/  UMOV UR5, 0x380fffff ;  /* 0x380fffff00057882 */ /* 0x000fe20000000000 */
[----:B--2---:R-:W0:Y:S01]  /*18e0*/  F2F.F32.F64 R0, R2 ;  /* 0x0000000200007310 */ /* 0x004e220000301000 */
[----:B------:R-:W-:-:S14]  /*18f0*/  DSETP.GEU.AND P0, PT, |R2|, UR4, PT ;  /* 0x0000000402007e2a */ /* 0x000fdc000bf0e200 */
[----:B0-----:R-:W-:Y:S01]  /*1900*/  @!P0 FMUL R0, R0, 1.175494350822287508e-38 ;  /* 0x0080000000008820 */ /* 0x001fe20000400000 */
[----:B------:R-:W-:Y:S06]  /*1910*/  BRA `(.L_x_18123) ;  /* 0x0000000800307947 */ /* 0x000fec0003800000 */
.L_x_18131:
        /* <DEDUP_REMOVED lines=26> */
.L_x_18134:
        /* <DEDUP_REMOVED lines=13> */
.L_x_18133:
[----:B------:R-:W2:Y:S02]  /*1b90*/  LDG.E.U16 R0, desc[UR36][R2.64] ;  /* 0x0000002402007981 */ /* 0x000ea4000c1e1500 */
[----:B--2---:R-:W-:Y:S01]  /*1ba0*/  IMAD.U32 R0, R0, 0x10000, RZ ;  /* 0x0001000000007824 */ /* 0x004fe200078e00ff */
[----:B------:R-:W-:Y:S06]  /*1bb0*/  BRA `(.L_x_18123) ;  /* 0x0000000400887947 */ /* 0x000fec0003800000 */
.L_x_18130:
        /* <DEDUP_REMOVED lines=11> */
.L_x_18137:
        /* <DEDUP_REMOVED lines=20> */
.L_x_18139:
[----:B------:R-:W-:Y:S05]  /*1db0*/  BSYNC B0 ;  /* 0x0000000000007941 */ /* 0x000fea0003800000 */
.L_x_18138:
[----:B------:R-:W-:Y:S01]  /*1dc0*/  LEA R3, R0, 0x3b800000, 0x17 ;  /* 0x3b80000000037811 */ /* 0x000fe200078eb8ff */
[----:B------:R-:W-:-:S05]  /*1dd0*/  IMAD.SHL.U32 R0, R2, 0x100000, RZ ;  /* 0x0010000002007824 */ /* 0x000fca00078e00ff */
[----:B------:R-:W-:Y:S01]  /*1de0*/  LOP3.LUT R0, R3, R0, R4, 0xfe, !PT ;  /* 0x0000000003007212 */ /* 0x000fe200078efe04 */
[----:B------:R-:W-:Y:S06]  /*1df0*/  BRA `(.L_x_18123) ;  /* 0x0000000000f87947 */ /* 0x000fec0003800000 */
.L_x_18136:
        /* <DEDUP_REMOVED lines=20> */
.L_x_18141:
[----:B------:R-:W-:Y:S05]  /*1f40*/  BSYNC B0 ;  /* 0x0000000000007941 */ /* 0x000fea0003800000 */
.L_x_18140:
[----:B------:R-:W-:Y:S01]  /*1f50*/  LEA R3, R0, 0x37800000, 0x17 ;  /* 0x3780000000037811 */ /* 0x000fe200078eb8ff */
[----:B------:R-:W-:-:S05]  /*1f60*/  IMAD.SHL.U32 R0, R2, 0x200000, RZ ;  /* 0x0020000002007824 */ /* 0x000fca00078e00ff */
[----:B------:R-:W-:Y:S01]  /*1f70*/  LOP3.LUT R0, R3, R0, R4, 0xfe, !PT ;  /* 0x0000000003007212 */ /* 0x000fe200078efe04 */
[----:B------:R-:W-:Y:S06]  /*1f80*/  BRA `(.L_x_18123) ;  /* 0x0000000000947947 */ /* 0x000fec0003800000 */
.L_x_18135:
        /* <DEDUP_REMOVED lines=14> */
.L_x_18122:
        /* <DEDUP_REMOVED lines=16> */
.L_x_18144:
[----:B------:R-:W-:Y:S01]  /*2170*/  IMAD.MOV.U32 R0, RZ, RZ, RZ ;  /* 0x000000ffff007224 */ /* 0x000fe200078e00ff */
[----:B------:R-:W-:Y:S06]  /*2180*/  BRA `(.L_x_18123) ;  /* 0x0000000000147947 */ /* 0x000fec0003800000 */
.L_x_18143:
[----:B------:R-:W2:Y:S02]  /*2190*/  LDG.E.64 R2, desc[UR36][R2.64] ;  /* 0x0000002402027981 */ /* 0x000ea4000c1e1b00 */
[----:B--2---:R0:W1:Y:S01]  /*21a0*/  I2F.U64 R0, R2 ;  /* 0x0000000200007312 */ /* 0x0040620000301000 */
[----:B------:R-:W-:Y:S05]  /*21b0*/  BRA `(.L_x_18123) ;  /* 0x0000000000087947 */ /* 0x000fea0003800000 */
.L_x_18142:
[----:B------:R-:W2:Y:S02]  /*21c0*/  LDG.E R0, desc[UR36][R2.64] ;  /* 0x0000002402007981 */ /* 0x000ea4000c1e1900 */
[----:B--2---:R-:W-:-:S07]  /*21d0*/  I2FP.F32.U32 R0, R0 ;  /* 0x0000000000007245 */ /* 0x004fce0000201000 */
.L_x_18123:
[----:B------:R-:W-:Y:S05]  /*21e0*/  BSYNC B6 ;  /* 0x0000000000067941 */ /* 0x000fea0003800000 */
.L_x_18117:
[----:B------:R-:W0:Y:S01]  /*21f0*/  LDC.U8 R4, c[0x0][0x428] ;  /* 0x00010a00ff047b82 */ /* 0x000e220000000000 */
[----:B------:R-:W-:Y:S02]  /*2200*/  ULDC UR4, c[0x0][0x424] ;  /* 0x0001090000047ab9 */ /* 0x000fe40000000800 */
[----:B012345:R-:W-:Y:S01]  /*2210*/  FMUL.FTZ R2, R0, UR4 ;  /* 0x0000000400027c20 */ /* 0x03ffe20008410000 */
        /* <DEDUP_REMOVED lines=14> */
.L_x_18148:
[----:B------:R-:W0:Y:S02]  /*2300*/  F2I.S64.TRUNC R2, R2 ;  /* 0x0000000200027311 */ /* 0x000e24000020d900 */
[----:B0-----:R-:W-:-:S05]  /*2310*/  IMAD.MOV.U32 R5, RZ, RZ, R2 ;  /* 0x000000ffff057224 */ /* 0x001fca00078e0002 */
[----:B------:R0:W-:Y:S01]  /*2320*/  STG.E.U8 desc[UR36][R16.64], R5 ;  /* 0x0000000510007986 */ /* 0x0001e2000c101124 */
[----:B------:R-:W-:Y:S05]  /*2330*/  BRA `(.L_x_18150) ;  /* 0x0000000c00407947 */ /* 0x000fea0003800000 */
.L_x_18147:
        /* <DEDUP_REMOVED lines=9> */
.L_x_18152:
[----:B------:R-:W0:Y:S02]  /*23d0*/  F2I.FTZ.TRUNC.NTZ R3, R2 ;  /* 0x0000000200037305 */ /* 0x000e24000021f100 */
[----:B0-----:R0:W-:Y:S01]  /*23e0*/  STG.E desc[UR36][R16.64], R3 ;  /* 0x0000000310007986 */ /* 0x0011e2000c101924 */
[----:B------:R-:W-:Y:S05]  /*23f0*/  BRA `(.L_x_18150) ;  /* 0x0000000c00107947 */ /* 0x000fea0003800000 */
.L_x_18151:
[----:B------:R-:W0:Y:S02]  /*2400*/  F2I.FTZ.TRUNC.NTZ R3, R2 ;  /* 0x0000000200037305 */ /* 0x000e24000021f100 */
[----:B0-----:R0:W-:Y:S01]  /*2410*/  STG.E.U16 desc[UR36][R16.64], R3 ;  /* 0x0000000310007986 */ /* 0x0011e2000c101524 */
[----:B------:R-:W-:Y:S05]  /*2420*/  BRA `(.L_x_18150) ;  /* 0x0000000c00047947 */ /* 0x000fea0003800000 */
.L_x_18146:
        /* <DEDUP_REMOVED lines=8> */
.L_x_18154:
[----:B------:R-:W-:-:S05]  /*24b0*/  F2FP.F16.F32.PACK_AB R2, RZ, R2 ;  /* 0x00000002ff02723e */ /* 0x000fca00000000ff */
[----:B------:R0:W-:Y:S01]  /*24c0*/  STG.E.U16 desc[UR36][R16.64], R2 ;  /* 0x0000000210007986 */ /* 0x0001e2000c101524 */
[----:B------:R-:W-:Y:S05]  /*24d0*/  BRA `(.L_x_18150) ;  /* 0x0000000800d87947 */ /* 0x000fea0003800000 */
.L_x_18153:
        /* <DEDUP_REMOVED lines=9> */
.L_x_18156:
[----:B------:R-:W-:-:S04]  /*2570*/  F2FP.F16.F32.PACK_AB R3, RZ, R2 ;  /* 0x00000002ff03723e */ /* 0x000fc800000000ff */
[----:B------:R-:W-:-:S05]  /*2580*/  PRMT R3, R3, 0x5410, RZ ;  /* 0x0000541003037816 */ /* 0x000fca00000000ff */
[----:B------:R0:W-:Y:S01]  /*2590*/  STG.E desc[UR36][R16.64], R3 ;  /* 0x0000000310007986 */ /* 0x0001e2000c101924 */
[----:B------:R-:W-:Y:S05]  /*25a0*/  BRA `(.L_x_18150) ;  /* 0x0000000800a47947 */ /* 0x000fea0003800000 */
.L_x_18155:
[----:B------:R-:W-:-:S06]  /*25b0*/  FMUL.FTZ R2, R2, 1 ;  /* 0x3f80000002027820 */ /* 0x000fcc0000410000 */
[----:B------:R-:W0:Y:S02]  /*25c0*/  F2F.F64.F32 R2, R2 ;  /* 0x0000000200027310 */ /* 0x000e240000201800 */
[----:B0-----:R0:W-:Y:S01]  /*25d0*/  STG.E.64 desc[UR36][R16.64], R2 ;  /* 0x0000000210007986 */ /* 0x0011e2000c101b24 */
[----:B------:R-:W-:Y:S05]  /*25e0*/  BRA `(.L_x_18150) ;  /* 0x0000000800947947 */ /* 0x000fea0003800000 */
.L_x_18145:
        /* <DEDUP_REMOVED lines=12> */
.L_x_18159:
[----:B------:R-:W-:Y:S01]  /*26b0*/  FMUL.FTZ R4, R2, 1 ;  /* 0x3f80000002047820 */ /* 0x000fe20000410000 */
[----:B------:R-:W-:-:S05]  /*26c0*/  CS2R R6, SRZ ;  /* 0x0000000000067805 */ /* 0x000fca000001ff00 */
[----:B------:R-:W0:Y:S02]  /*26d0*/  F2F.F64.F32 R4, R4 ;  /* 0x0000000400047310 */ /* 0x000e240000201800 */
[----:B0-----:R0:W-:Y:S01]  /*26e0*/  STG.E.128 desc[UR36][R16.64], R4 ;  /* 0x0000000410007986 */ /* 0x0011e2000c101d24 */
[----:B------:R-:W-:Y:S05]  /*26f0*/  BRA `(.L_x_18150) ;  /* 0x0000000800507947 */ /* 0x000fea0003800000 */
.L_x_18158:
        /* <DEDUP_REMOVED lines=20> */
.L_x_18163:
[----:B------:R-:W-:Y:S05]  /*2840*/  BSYNC B0 ;  /* 0x0000000000007941 */ /* 0x000fea0003800000 */
.L_x_18162:
[----:B------:R-:W-:-:S05]  /*2850*/  LOP3.LUT R5, R0, R5, RZ, 0xfc, !PT ;  /* 0x0000000500057212 */ /* 0x000fca00078efcff */
[----:B------:R0:W-:Y:S01]  /*2860*/  STG.E.U8 desc[UR36][R16.64], R5 ;  /* 0x0000000510007986 */ /* 0x0001e2000c101124 */
[----:B------:R-:W-:Y:S05]  /*2870*/  BRA `(.L_x_18150) ;  /* 0x0000000400f07947 */ /* 0x000fea0003800000 */
.L_x_18161:
        /* <DEDUP_REMOVED lines=12> */
.L_x_18165:
[----:B------:R-:W-:Y:S01]  /*2940*/  IMAD.MOV.U32 R0, RZ, RZ, 0x7f ;  /* 0x0000007fff007424 */ /* 0x000fe200078e00ff */
[----:B------:R-:W-:-:S04]  /*2950*/  ISETP.GT.U32.AND P0, PT, R4, 0x7f800000, PT ;  /* 0x7f8000000400780c */ /* 0x000fc80003f04070 */
[----:B------:R-:W-:-:S09]  /*2960*/  SEL R0, R0, 0x7c, P0 ;  /* 0x0000007c00007807 */ /* 0x000fd20000000000 */
.L_x_18166:
[----:B------:R-:W-:Y:S05]  /*2970*/  BSYNC B0 ;  /* 0x0000000000007941 */ /* 0x000fea0003800000 */
.L_x_18164:
[----:B------:R-:W-:-:S04]  /*2980*/  LOP3.LUT R2, R2, 0x80000000, RZ, 0xc0, !PT ;  /* 0x8000000002027812 */ /* 0x000fc800078ec0ff */
[----:B------:R-:W-:-:S04]  /*2990*/  SHF.R.U32.HI R3, RZ, 0x18, R2 ;  /* 0x00000018ff037819 */ /* 0x000fc80000011602 */
[----:B------:R-:W-:-:S05]  /*29a0*/  LOP3.LUT R3, R0, R3, RZ, 0xfc, !PT ;  /* 0x0000000300037212 */ /* 0x000fca00078efcff */
[----:B------:R0:W-:Y:S01]  /*29b0*/  STG.E.U8 desc[UR36][R16.64], R3 ;  /* 0x0000000310007986 */ /* 0x0001e2000c101124 */
[----:B------:R-:W-:Y:S05]  /*29c0*/  BRA `(.L_x_18150) ;  /* 0x00000004009c7947 */ /* 0x000fea0003800000 */
.L_x_18160:
[----:B------:R-:W-:-:S05]  /*29d0*/  F2FP.BF16.F32.PACK_AB R2, RZ, R2 ;  /* 0x00000002ff02723e */ /* 0x000fca00000010ff */
[----:B------:R0:W-:Y:S01]  /*29e0*/  STG.E.U16 desc[UR36][R16.64], R2 ;  /* 0x0000000210007986 */ /* 0x0001e2000c101524 */
[----:B------:R-:W-:Y:S05]  /*29f0*/  BRA `(.L_x_18150) ;  /* 0x0000000400907947 */ /* 0x000fea0003800000 */
.L_x_18157:
        /* <DEDUP_REMOVED lines=11> */
.L_x_18169:
        /* <DEDUP_REMOVED lines=16> */
.L_x_18172:
[----:B------:R-:W-:-:S04]  /*2bb0*/  LOP3.LUT R2, R2, 0x80000000, RZ, 0xc0, !PT ;  /* 0x8000000002027812 */ /* 0x000fc800078ec0ff */
[----:B------:R-:W-:-:S04]  /*2bc0*/  SHF.R.U32.HI R3, RZ, 0x18, R2 ;  /* 0x00000018ff037819 */ /* 0x000fc80000011602 */
[----:B------:R-:W-:-:S04]  /*2bd0*/  LOP3.LUT R0, R0, R3, RZ, 0xfc, !PT ;  /* 0x0000000300007212 */ /* 0x000fc800078efcff */
[----:B------:R-:W-:-:S07]  /*2be0*/  PRMT R8, R0, 0x7610, R8 ;  /* 0x0000761000087816 */ /* 0x000fce0000000008 */
.L_x_18171:
[----:B------:R-:W-:Y:S05]  /*2bf0*/  BSYNC B0 ;  /* 0x0000000000007941 */ /* 0x000fea0003800000 */
.L_x_18170:
[----:B------:R0:W-:Y:S01]  /*2c00*/  STG.E.U8 desc[UR36][R16.64], R8 ;  /* 0x0000000810007986 */ /* 0x0001e2000c101124 */
[----:B------:R-:W-:Y:S05]  /*2c10*/  BRA `(.L_x_18150) ;  /* 0x0000000400087947 */ /* 0x000fea0003800000 */
.L_x_18168:
        /* <DEDUP_REMOVED lines=16> */
.L_x_18175:
[----:B------:R-:W-:-:S04]  /*2d20*/  LOP3.LUT R2, R2, 0x80000000, RZ, 0xc0, !PT ;  /* 0x8000000002027812 */ /* 0x000fc800078ec0ff */
[----:B------:R-:W-:-:S04]  /*2d30*/  SHF.R.U32.HI R3, RZ, 0x18, R2 ;  /* 0x00000018ff037819 */ /* 0x000fc80000011602 */
[----:B------:R-:W-:-:S04]  /*2d40*/  LOP3.LUT R0, R0, R3, RZ, 0xfc, !PT ;  /* 0x0000000300007212 */ /* 0x000fc800078efcff */
[----:B------:R-:W-:-:S07]  /*2d50*/  PRMT R8, R0, 0x7610, R8 ;  /* 0x0000761000087816 */ /* 0x000fce0000000008 */
.L_x_18174:
[----:B------:R-:W-:Y:S05]  /*2d60*/  BSYNC B0 ;  /* 0x0000000000007941 */ /* 0x000fea0003800000 */
.L_x_18173:
[----:B------:R3:W-:Y:S01]  /*2d70*/  STG.E.U8 desc[UR36][R16.64], R8 ;  /* 0x0000000810007986 */ /* 0x0007e2000c101124 */
[----:B------:R-:W-:Y:S05]  /*2d80*/  BRA `(.L_x_18150) ;  /* 0x0000000000ac7947 */ /* 0x000fea0003800000 */
.L_x_18167:
        /* <DEDUP_REMOVED lines=21> */
.L_x_18149:
        /* <DEDUP_REMOVED lines=16> */
.L_x_18178:
[----:B------:R-:W-:Y:S05]  /*2fe0*/  BRA `(.L_x_18150) ;  /* 0x0000000000147947 */ /* 0x000fea0003800000 */
.L_x_18177:
[----:B------:R-:W0:Y:S02]  /*2ff0*/  F2I.U64.TRUNC R2, R2 ;  /* 0x0000000200027311 */ /* 0x000e24000020d800 */
[----:B0-----:R2:W-:Y:S01]  /*3000*/  STG.E.64 desc[UR36][R16.64], R2 ;  /* 0x0000000210007986 */ /* 0x0015e2000c101b24 */
[----:B------:R-:W-:Y:S05]  /*3010*/  BRA `(.L_x_18150) ;  /* 0x0000000000087947 */ /* 0x000fea0003800000 */
.L_x_18176:
[----:B------:R-:W0:Y:S02]  /*3020*/  F2I.FTZ.U32.TRUNC.NTZ R3, R2 ;  /* 0x0000000200037305 */ /* 0x000e24000021f000 */
[----:B0-----:R0:W-:Y:S02]  /*3030*/  STG.E desc[UR36][R16.64], R3 ;  /* 0x0000000310007986 */ /* 0x0011e4000c101924 */
.L_x_18150:
[----:B------:R-:W-:-:S04]  /*3040*/  IMAD R18, R23, 0x200, R18 ;  /* 0x0000020017127824 */ /* 0x000fc800078e0212 */
[----:B------:R-:W-:-:S07]  /*3050*/  VIADD R19, R18, 0x80 ;  /* 0x0000008012137836 */ /* 0x000fce0000000000 */
.L_x_18115:
[----:B------:R-:W-:Y:S05]  /*3060*/  BSYNC B7 ;  /* 0x0000000000077941 */ /* 0x000fea0003800000 */
.L_x_18114:
        /* <DEDUP_REMOVED lines=307> */
.L_x_18181:
        /* <DEDUP_REMOVED lines=22> */
.L_x_18186:
[----:B------:R-:W2:Y:S02]  /*4500*/  LDG.E.U8 R0, desc[UR36][R2.64] ;  /* 0x0000002402007981 */ /* 0x000ea4000c1e1100 */
[----:B--2---:R-:W-:Y:S01]  /*4510*/  I2FP.F32.U32 R0, R0 ;  /* 0x0000000000007245 */ /* 0x004fe20000201000 */
[----:B------:R-:W-:Y:S06]  /*4520*/  BRA `(.L_x_18188) ;  /* 0x0000000c002c7947 */ /* 0x000fec0003800000 */
.L_x_18185:
        /* <DEDUP_REMOVED lines=9> */
.L_x_18190:
[----:B------:R-:W2:Y:S02]  /*45c0*/  LDG.E R0, desc[UR36][R2.64] ;  /* 0x0000002402007981 */ /* 0x000ea4000c1e1900 */
[----:B--2---:R-:W-:Y:S01]  /*45d0*/  I2FP.F32.S32 R0, R0 ;  /* 0x0000000000007245 */ /* 0x004fe20000201400 */
[----:B------:R-:W-:Y:S06]  /*45e0*/  BRA `(.L_x_18188) ;  /* 0x0000000800fc7947 */ /* 0x000fec0003800000 */
.L_x_18189:
[----:B------:R-:W2:Y:S02]  /*45f0*/  LDG.E.U16 R0, desc[UR36][R2.64] ;  /* 0x0000002402007981 */ /* 0x000ea4000c1e1500 */
[----:B--2---:R-:W1:Y:S01]  /*4600*/  I2F.S16 R0, R0 ;  /* 0x0000000000007306 */ /* 0x004e620000101400 */
[----:B------:R-:W-:Y:S05]  /*4610*/  BRA `(.L_x_18188) ;  /* 0x0000000800f07947 */ /* 0x000fea0003800000 */
.L_x_18184:
        /* <DEDUP_REMOVED lines=8> */
.L_x_18192:
[----:B------:R-:W2:Y:S02]  /*46a0*/  LDG.E.U16 R0, desc[UR36][R2.64] ;  /* 0x0000002402007981 */ /* 0x000ea4000c1e1500 */
[----:B--2---:R-:W-:Y:S01]  /*46b0*/  HADD2.F32 R0, -RZ, R0.H0_H0 ;  /* 0x20000000ff007230 */ /* 0x004fe20000004100 */
[----:B------:R-:W-:Y:S06]  /*46c0*/  BRA `(.L_x_18188) ;  /* 0x0000000800c47947 */ /* 0x000fec0003800000 */
.L_x_18191:
        /* <DEDUP_REMOVED lines=8> */
.L_x_18194:
[----:B------:R-:W2:Y:S02]  /*4750*/  LDG.E.U16 R0, desc[UR36][R2.64] ;  /* 0x0000002402007981 */ /* 0x000ea4000c1e1500 */
[----:B--2---:R-:W-:Y:S01]  /*4760*/  HADD2.F32 R0, -RZ, R0.H0_H0 ;  /* 0x20000000ff007230 */ /* 0x004fe20000004100 */
[----:B------:R-:W-:Y:S06]  /*4770*/  BRA `(.L_x_18188) ;  /* 0x0000000800987947 */ /* 0x000fec0003800000 */
.L_x_18193:
[----:B------:R-:W2:Y:S01]  /*4780*/  LDG.E.64 R2, desc[UR36][R2.64] ;  /* 0x0000002402027981 */ /* 0x000ea2000c1e1b00 */
[----:B------:R-:W-:Y:S01]  /*4790*/  UMOV UR4, 0xf0000000 ;  /* 0xf000000000047882 */ /* 0x000fe20000000000 */
[----:B------:R-:W-:Y:S01]  /*47a0*/  UMOV UR5, 0x380fffff ;  /* 0x380fffff00057882 */ /* 0x000fe20000000000 */
[----:B--2---:R-:W0:Y:S01]  /*47b0*/  F2F.F32.F64 R0, R2 ;  /* 0x0000000200007310 */ /* 0x004e220000301000 */
[----:B------:R-:W-:-:S14]  /*47c0*/  DSETP.GEU.AND P0, PT, |R2|, UR4, PT ;  /* 0x0000000402007e2a */ /* 0x000fdc000bf0e200 */
[----:B0-----:R-:W-:Y:S01]  /*47d0*/  @!P0 FMUL R0, R0, 1.175494350822287508e-38 ;  /* 0x0080000000008820 */ /* 0x001fe20000400000 */
[----:B------:R-:W-:Y:S06]  /*47e0*/  BRA `(.L_x_18188) ;  /* 0x00000008007c7947 */ /* 0x000fec0003800000 */
.L_x_18183:
        /* <DEDUP_REMOVED lines=12> */
.L_x_18197:
[----:B------:R-:W2:Y:S01]  /*48b0*/  LDG.E.64 R2, desc[UR36][R2.64] ;  /* 0x0000002402027981 */ /* 0x000ea2000c1e1b00 */
[----:B------:R-:W-:Y:S01]  /*48c0*/  UMOV UR4, 0xf0000000 ;  /* 0xf000000000047882 */ /* 0x000fe20000000000 */
[----:B------:R-:W-:Y:S01]  /*48d0*/  UMOV UR5, 0x380fffff ;  /* 0x380fffff00057882 */ /* 0x000fe20000000000 */
[----:B--2---:R-:W0:Y:S01]  /*48e0*/  F2F.F32.F64 R0, R2 ;  /* 0x0000000200007310 */ /* 0x004e220000301000 */
[----:B------:R-:W-:-:S14]  /*48f0*/  DSETP.GEU.AND P0, PT, |R2|, UR4, PT ;  /* 0x0000000402007e2a */ /* 0x000fdc000bf0e200 */
[----:B0-----:R-:W-:Y:S01]  /*4900*/  @!P0 FMUL R0, R0, 1.175494350822287508e-38 ;  /* 0x0080000000008820 */ /* 0x001fe20000400000 */
[----:B------:R-:W-:Y:S06]  /*4910*/  BRA `(.L_x_18188) ;  /* 0x0000000800307947 */ /* 0x000fec0003800000 */
.L_x_18196:
        /* <DEDUP_REMOVED lines=26> */
.L_x_18199:
        /* <DEDUP_REMOVED lines=13> */
.L_x_18198:
[----:B------:R-:W2:Y:S02]  /*4b90*/  LDG.E.U16 R0, desc[UR36][R2.64] ;  /* 0x0000002402007981 */ /* 0x000ea4000c1e1500 */
[----:B--2---:R-:W-:Y:S01]  /*4ba0*/  IMAD.U32 R0, R0, 0x10000, RZ ;  /* 0x0001000000007824 */ /* 0x004fe200078e00ff */
[----:B------:R-:W-:Y:S06]  /*4bb0*/  BRA `(.L_x_18188) ;  /* 0x0000000400887947 */ /* 0x000fec0003800000 */
.L_x_18195:
        /* <DEDUP_REMOVED lines=11> */
.L_x_18202:
        /* <DEDUP_REMOVED lines=20> */
.L_x_18204:
[----:B------:R-:W-:Y:S05]  /*4db0*/  BSYNC B0 ;  /* 0x0000000000007941 */ /* 0x000fea0003800000 */
.L_x_18203:
[----:B------:R-:W-:Y:S01]  /*4dc0*/  LEA R3, R0, 0x3b800000, 0x17 ;  /* 0x3b80000000037811 */ /* 0x000fe200078eb8ff */
[----:B------:R-:W-:-:S05]  /*4dd0*/  IMAD.SHL.U32 R0, R2, 0x100000, RZ ;  /* 0x0010000002007824 */ /* 0x000fca00078e00ff */
[----:B------:R-:W-:Y:S01]  /*4de0*/  LOP3.LUT R0, R3, R0, R4, 0xfe, !PT ;  /* 0x0000000003007212 */ /* 0x000fe200078efe04 */
[----:B------:R-:W-:Y:S06]  /*4df0*/  BRA `(.L_x_18188) ;  /* 0x0000000000f87947 */ /* 0x000fec0003800000 */
.L_x_18201:
        /* <DEDUP_REMOVED lines=20> */
.L_x_18206:
[----:B------:R-:W-:Y:S05]  /*4f40*/  BSYNC B0 ;  /* 0x0000000000007941 */ /* 0x000fea0003800000 */
.L_x_18205:
[----:B------:R-:W-:Y:S01]  /*4f50*/  LEA R3, R0, 0x37800000, 0x17 ;  /* 0x3780000000037811 */ /* 0x000fe200078eb8ff */
[----:B------:R-:W-:-:S05]  /*4f60*/  IMAD.SHL.U32 R0, R2, 0x200000, RZ ;  /* 0x0020000002007824 */ /* 0x000fca00078e00ff */
[----:B------:R-:W-:Y:S01]  /*4f70*/  LOP3.LUT R0, R3, R0, R4, 0xfe, !PT ;  /* 0x0000000003007212 */ /* 0x000fe200078efe04 */
[----:B------:R-:W-:Y:S06]  /*4f80*/  BRA `(.L_x_18188) ;  /* 0x0000000000947947 */ /* 0x000fec0003800000 */
.L_x_18200:
        /* <DEDUP_REMOVED lines=14> */
.L_x_18187:
        /* <DEDUP_REMOVED lines=16> */
.L_x_18209:
[----:B------:R-:W-:Y:S01]  /*5170*/  IMAD.MOV.U32 R0, RZ, RZ, RZ ;  /* 0x000000ffff007224 */ /* 0x000fe200078e00ff */
[----:B------:R-:W-:Y:S06]  /*5180*/  BRA `(.L_x_18188) ;  /* 0x0000000000147947 */ /* 0x000fec0003800000 */
.L_x_18208:
[----:B------:R-:W2:Y:S02]  /*5190*/  LDG.E.64 R2, desc[UR36][R2.64] ;  /* 0x0000002402027981 */ /* 0x000ea4000c1e1b00 */
[----:B--2---:R0:W1:Y:S01]  /*51a0*/  I2F.U64 R0, R2 ;  /* 0x0000000200007312 */ /* 0x0040620000301000 */
[----:B------:R-:W-:Y:S05]  /*51b0*/  BRA `(.L_x_18188) ;  /* 0x0000000000087947 */ /* 0x000fea0003800000 */
.L_x_18207:
[----:B------:R-:W2:Y:S02]  /*51c0*/  LDG.E R0, desc[UR36][R2.64] ;  /* 0x0000002402007981 */ /* 0x000ea4000c1e1900 */
[----:B--2---:R-:W-:-:S07]  /*51d0*/  I2FP.F32.U32 R0, R0 ;  /* 0x0000000000007245 */ /* 0x004fce0000201000 */
.L_x_18188:
[----:B------:R-:W-:Y:S05]  /*51e0*/  BSYNC B6 ;  /* 0x0000000000067941 */ /* 0x000fea0003800000 */
.L_x_18182:
        /* <DEDUP_REMOVED lines=17> */
.L_x_18213:
[----:B------:R-:W0:Y:S02]  /*5300*/  F2I.S64.TRUNC R2, R2 ;  /* 0x0000000200027311 */ /* 0x000e24000020d900 */
[----:B0-----:R-:W-:-:S05]  /*5310*/  IMAD.MOV.U32 R5, RZ, RZ, R2 ;  /* 0x000000ffff057224 */ /* 0x001fca00078e0002 */
[----:B------:R4:W-:Y:S01]  /*5320*/  STG.E.U8 desc[UR36][R16.64], R5 ;  /* 0x0000000510007986 */ /* 0x0009e2000c101124 */
[----:B------:R-:W-:Y:S05]  /*5330*/  BRA `(.L_x_18215) ;  /* 0x0000000c00407947 */ /* 0x000fea0003800000 */
.L_x_18212:
        /* <DEDUP_REMOVED lines=9> */
.L_x_18217:
[----:B------:R-:W0:Y:S02]  /*53d0*/  F2I.FTZ.TRUNC.NTZ R3, R2 ;  /* 0x0000000200037305 */ /* 0x000e24000021f100 */
[----:B0-----:R2:W-:Y:S01]  /*53e0*/  STG.E desc[UR36][R16.64], R3 ;  /* 0x0000000310007986 */ /* 0x0015e2000c101924 */
[----:B------:R-:W-:Y:S05]  /*53f0*/  BRA `(.L_x_18215) ;  /* 0x0000000c00107947 */ /* 0x000fea0003800000 */
.L_x_18216:
[----:B------:R-:W0:Y:S02]  /*5400*/  F2I.FTZ.TRUNC.NTZ R3, R2 ;  /* 0x0000000200037305 */ /* 0x000e24000021f100 */
[----:B0-----:R0:W-:Y:S01]  /*5410*/  STG.E.U16 desc[UR36][R16.64], R3 ;  /* 0x0000000310007986 */ /* 0x0011e2000c101524 */
[----:B------:R-:W-:Y:S05]  /*5420*/  BRA `(.L_x_18215) ;  /* 0x0000000c00047947 */ /* 0x000fea0003800000 */
.L_x_18211:
        /* <DEDUP_REMOVED lines=8> */
.L_x_18219:
[----:B------:R-:W-:-:S05]  /*54b0*/  F2FP.F16.F32.PACK_AB R2, RZ, R2 ;  /* 0x00000002ff02723e */ /* 0x000fca00000000ff */
[----:B------:R0:W-:Y:S01]  /*54c0*/  STG.E.U16 desc[UR36][R16.64], R2 ;  /* 0x0000000210007986 */ /* 0x0001e2000c101524 */
[----:B------:R-:W-:Y:S05]  /*54d0*/  BRA `(.L_x_18215) ;  /* 0x0000000800d87947 */ /* 0x000fea0003800000 */
.L_x_18218:
        /* <DEDUP_REMOVED lines=9> */
.L_x_18221:
[----:B------:R-:W-:-:S04]  /*5570*/  F2FP.F16.F32.PACK_AB R3, RZ, R2 ;  /* 0x00000002ff03723e */ /* 0x000fc800000000ff */
[----:B------:R-:W-:-:S05]  /*5580*/  PRMT R3, R3, 0x5410, RZ ;  /* 0x0000541003037816 */ /* 0x000fca00000000ff */
[----:B------:R0:W-:Y:S01]  /*5590*/  STG.E desc[UR36][R16.64], R3 ;  /* 0x0000000310007986 */ /* 0x0001e2000c101924 */
[----:B------:R-:W-:Y:S05]  /*55a0*/  BRA `(.L_x_18215) ;  /* 0x0000000800a47947 */ /* 0x000fea0003800000 */
.L_x_18220:
[----:B------:R-:W-:-:S06]  /*55b0*/  FMUL.FTZ R2, R2, 1 ;  /* 0x3f80000002027820 */ /* 0x000fcc0000410000 */
[----:B------:R-:W0:Y:S02]  /*55c0*/  F2F.F64.F32 R2, R2 ;  /* 0x0000000200027310 */ /* 0x000e240000201800 */
[----:B0-----:R0:W-:Y:S01]  /*55d0*/  STG.E.64 desc[UR36][R16.64], R2 ;  /* 0x0000000210007986 */ /* 0x0011e2000c101b24 */
[----:B------:R-:W-:Y:S05]  /*55e0*/  BRA `(.L_x_18215) ;  /* 0x0000000800947947 */ /* 0x000fea0003800000 */
.L_x_18210:
        /* <DEDUP_REMOVED lines=12> */
.L_x_18224:
[----:B------:R-:W-:Y:S01]  /*56b0*/  FMUL.FTZ R4, R2, 1 ;  /* 0x3f80000002047820 */ /* 0x000fe20000410000 */
[----:B------:R-:W-:-:S05]  /*56c0*/  CS2R R6, SRZ ;  /* 0x0000000000067805 */ /* 0x000fca000001ff00 */
[----:B------:R-:W0:Y:S02]  /*56d0*/  F2F.F64.F32 R4, R4 ;  /* 0x0000000400047310 */ /* 0x000e240000201800 */
[----:B0-----:R0:W-:Y:S01]  /*56e0*/  STG.E.128 desc[UR36][R16.64], R4 ;  /* 0x0000000410007986 */ /* 0x0011e2000c101d24 */
[----:B------:R-:W-:Y:S05]  /*56f0*/  BRA `(.L_x_18215) ;  /* 0x0000000800507947 */ /* 0x000fea0003800000 */
.L_x_18223:
        /* <DEDUP_REMOVED lines=20> */
.L_x_18228:
[----:B------:R-:W-:Y:S05]  /*5840*/  BSYNC B0 ;  /* 0x0000000000007941 */ /* 0x000fea0003800000 */
.L_x_18227:
[----:B------:R-:W-:-:S05]  /*5850*/  LOP3.LUT R5, R0, R5, RZ, 0xfc, !PT ;  /* 0x0000000500057212 */ /* 0x000fca00078efcff */
[----:B------:R0:W-:Y:S01]  /*5860*/  STG.E.U8 desc[UR36][R16.64], R5 ;  /* 0x0000000510007986 */ /* 0x0001e2000c101124 */
[----:B------:R-:W-:Y:S05]  /*5870*/  BRA `(.L_x_18215) ;  /* 0x0000000400f07947 */ /* 0x000fea0003800000 */
.L_x_18226:
        /* <DEDUP_REMOVED lines=12> */
.L_x_18230:
[----:B------:R-:W-:Y:S01]  /*5940*/  IMAD.MOV.U32 R0, RZ, RZ, 0x7f ;  /* 0x0000007fff007424 */ /* 0x000fe200078e00ff */
[----:B------:R-:W-:-:S04]  /*5950*/  ISETP.GT.U32.AND P0, PT, R4, 0x7f800000, PT ;  /* 0x7f8000000400780c */ /* 0x000fc80003f04070 */
[----:B------:R-:W-:-:S09]  /*5960*/  SEL R0, R0, 0x7c, P0 ;  /* 0x0000007c00007807 */ /* 0x000fd20000000000 */
.L_x_18231:
[----:B------:R-:W-:Y:S05]  /*5970*/  BSYNC B0 ;  /* 0x0000000000007941 */ /* 0x000fea0003800000 */
.L_x_18229:
[----:B------:R-:W-:-:S04]  /*5980*/  LOP3.LUT R2, R2, 0x80000000, RZ, 0xc0, !PT ;  /* 0x8000000002027812 */ /* 0x000fc800078ec0ff */
[----:B------:R-:W-:-:S04]  /*5990*/  SHF.R.U32.HI R3, RZ, 0x18, R2 ;  /* 0x00000018ff037819 */ /* 0x000fc80000011602 */
[----:B------:R-:W-:-:S05]  /*59a0*/  LOP3.LUT R3, R0, R3, RZ, 0xfc, !PT ;  /* 0x0000000300037212 */ /* 0x000fca00078efcff */
[----:B------:R0:W-:Y:S01]  /*59b0*/  STG.E.U8 desc[UR36][R16.64], R3 ;  /* 0x0000000310007986 */ /* 0x0001e2000c101124 */
[----:B------:R-:W-:Y:S05]  /*59c0*/  BRA `(.L_x_18215) ;  /* 0x00000004009c7947 */ /* 0x000fea0003800000 */
.L_x_18225:
[----:B------:R-:W-:-:S05]  /*59d0*/  F2FP.BF16.F32.PACK_AB R2, RZ, R2 ;  /* 0x00000002ff02723e */ /* 0x000fca00000010ff */
[----:B------:R0:W-:Y:S01]  /*59e0*/  STG.E.U16 desc[UR36][R16.64], R2 ;  /* 0x0000000210007986 */ /* 0x0001e2000c101524 */
[----:B------:R-:W-:Y:S05]  /*59f0*/  BRA `(.L_x_18215) ;  /* 0x0000000400907947 */ /* 0x000fea0003800000 */
.L_x_18222:
        /* <DEDUP_REMOVED lines=11> */
.L_x_18234:
        /* <DEDUP_REMOVED lines=16> */
.L_x_18237:
[----:B------:R-:W-:-:S04]  /*5bb0*/  LOP3.LUT R2, R2, 0x80000000, RZ, 0xc0, !PT ;  /* 0x8000000002027812 */ /* 0x000fc800078ec0ff */
[----:B------:R-:W-:-:S04]  /*5bc0*/  SHF.R.U32.HI R3, RZ, 0x18, R2 ;  /* 0x00000018ff037819 */ /* 0x000fc80000011602 */
[----:B------:R-:W-:-:S04]  /*5bd0*/  LOP3.LUT R0, R0, R3, RZ, 0xfc, !PT ;  /* 0x0000000300007212 */ /* 0x000fc800078efcff */
[----:B------:R-:W-:-:S07]  /*5be0*/  PRMT R8, R0, 0x7610, R8 ;  /* 0x0000761000087816 */ /* 0x000fce0000000008 */
.L_x_18236:
[----:B------:R-:W-:Y:S05]  /*5bf0*/  BSYNC B0 ;  /* 0x0000000000007941 */ /* 0x000fea0003800000 */
.L_x_18235:
[----:B------:R0:W-:Y:S01]  /*5c00*/  STG.E.U8 desc[UR36][R16.64], R8 ;  /* 0x0000000810007986 */ /* 0x0001e2000c101124 */
[----:B------:R-:W-:Y:S05]  /*5c10*/  BRA `(.L_x_18215) ;  /* 0x0000000400087947 */ /* 0x000fea0003800000 */
.L_x_18233:
        /* <DEDUP_REMOVED lines=16> */
.L_x_18240:
[----:B------:R-:W-:-:S04]  /*5d20*/  LOP3.LUT R2, R2, 0x80000000, RZ, 0xc0, !PT ;  /* 0x8000000002027812 */ /* 0x000fc800078ec0ff */
[----:B------:R-:W-:-:S04]  /*5d30*/  SHF.R.U32.HI R3, RZ, 0x18, R2 ;  /* 0x00000018ff037819 */ /* 0x000fc80000011602 */
[----:B------:R-:W-:-:S04]  /*5d40*/  LOP3.LUT R0, R0, R3, RZ, 0xfc, !PT ;  /* 0x0000000300007212 */ /* 0x000fc800078efcff */
[----:B------:R-:W-:-:S07]  /*5d50*/  PRMT R8, R0, 0x7610, R8 ;  /* 0x0000761000087816 */ /* 0x000fce0000000008 */
.L_x_18239:
[----:B------:R-:W-:Y:S05]  /*5d60*/  BSYNC B0 ;  /* 0x0000000000007941 */ /* 0x000fea0003800000 */
.L_x_18238:
[----:B------:R0:W-:Y:S01]  /*5d70*/  STG.E.U8 desc[UR36][R16.64], R8 ;  /* 0x0000000810007986 */ /* 0x0001e2000c101124 */
[----:B------:R-:W-:Y:S05]  /*5d80*/  BRA `(.L_x_18215) ;  /* 0x0000000000ac7947 */ /* 0x000fea0003800000 */
.L_x_18232:
        /* <DEDUP_REMOVED lines=21> */
.L_x_18214:
        /* <DEDUP_REMOVED lines=16> */
.L_x_18243:
[----:B------:R-:W-:Y:S05]  /*5fe0*/  BRA `(.L_x_18215) ;  /* 0x0000000000147947 */ /* 0x000fea0003800000 */
.L_x_18242:
[----:B------:R-:W0:Y:S02]  /*5ff0*/  F2I.U64.TRUNC R2, R2 ;  /* 0x0000000200027311 */ /* 0x000e24000020d800 */
[----:B0-----:R0:W-:Y:S01]  /*6000*/  STG.E.64 desc[UR36][R16.64], R2 ;  /* 0x0000000210007986 */ /* 0x0011e2000c101b24 */
[----:B------:R-:W-:Y:S05]  /*6010*/  BRA `(.L_x_18215) ;  /* 0x0000000000087947 */ /* 0x000fea0003800000 */
.L_x_18241:
[----:B------:R-:W0:Y:S02]  /*6020*/  F2I.FTZ.U32.TRUNC.NTZ R3, R2 ;  /* 0x0000000200037305 */ /* 0x000e24000021f000 */
[----:B0-----:R0:W-:Y:S02]  /*6030*/  STG.E desc[UR36][R16.64], R3 ;  /* 0x0000000310007986 */ /* 0x0011e4000c101924 */
.L_x_18215:
[----:B------:R-:W-:-:S07]  /*6040*/  VIADD R19, R19, 0x80 ;  /* 0x0000008013137836 */ /* 0x000fce0000000000 */
.L_x_18180:
[----:B------:R-:W-:Y:S05]  /*6050*/  BSYNC B7 ;  /* 0x0000000000077941 */ /* 0x000fea0003800000 */
.L_x_18179:
        /* <DEDUP_REMOVED lines=307> */
.L_x_18246:
        /* <DEDUP_REMOVED lines=22> */
.L_x_18251:
[----:B------:R-:W2:Y:S02]  /*74f0*/  LDG.E.U8 R0, desc[UR36][R2.64] ;  /* 0x0000002402007981 */ /* 0x000ea4000c1e1100 */
[----:B--2---:R-:W-:Y:S01]  /*7500*/  I2FP.F32.U32 R0, R0 ;  /* 0x0000000000007245 */ /* 0x004fe20000201000 */
[----:B------:R-:W-:Y:S06]  /*7510*/  BRA `(.L_x_18253) ;  /* 0x0000000c002c7947 */ /* 0x000fec0003800000 */
.L_x_18250:
        /* <DEDUP_REMOVED lines=9> */
.L_x_18255:
[----:B------:R-:W2:Y:S02]  /*75b0*/  LDG.E R0, desc[UR36][R2.64] ;  /* 0x0000002402007981 */ /* 0x000ea4000c1e1900 */
[----:B--2---:R-:W-:Y:S01]  /*75c0*/  I2FP.F32.S32 R0, R0 ;  /* 0x0000000000007245 */ /* 0x004fe20000201400 */
[----:B------:R-:W-:Y:S06]  /*75d0*/  BRA `(.L_x_18253) ;  /* 0x0000000800fc7947 */ /* 0x000fec0003800000 */
.L_x_18254:
[----:B------:R-:W2:Y:S02]  /*75e0*/  LDG.E.U16 R0, desc[UR36][R2.64] ;  /* 0x0000002402007981 */ /* 0x000ea4000c1e1500 */
[----:B--2---:R-:W0:Y:S01]  /*75f0*/  I2F.S16 R0, R0 ;  /* 0x0000000000007306 */ /* 0x004e220000101400 */
[----:B------:R-:W-:Y:S05]  /*7600*/  BRA `(.L_x_18253) ;  /* 0x0000000800f07947 */ /* 0x000fea0003800000 */
.L_x_18249:
        /* <DEDUP_REMOVED lines=8> */
.L_x_18257:
[----:B------:R-:W2:Y:S02]  /*7690*/  LDG.E.U16 R0, desc[UR36][R2.64] ;  /* 0x0000002402007981 */ /* 0x000ea4000c1e1500 */
[----:B--2---:R-:W-:Y:S01]  /*76a0*/  HADD2.F32 R0, -RZ, R0.H0_H0 ;  /* 0x20000000ff007230 */ /* 0x004fe20000004100 */
[----:B------:R-:W-:Y:S06]  /*76b0*/  BRA `(.L_x_18253) ;  /* 0x0000000800c47947 */ /* 0x000fec0003800000 */
.L_x_18256:
        /* <DEDUP_REMOVED lines=8> */
.L_x_18259:
[----:B------:R-:W2:Y:S02]  /*7740*/  LDG.E.U16 R0, desc[UR36][R2.64] ;  /* 0x0000002402007981 */ /* 0x000ea4000c1e1500 */
[----:B--2---:R-:W-:Y:S01]  /*7750*/  HADD2.F32 R0, -RZ, R0.H0_H0 ;  /* 0x20000000ff007230 */ /* 0x004fe20000004100 */
[----:B------:R-:W-:Y:S06]  /*7760*/  BRA `(.L_x_18253) ;  /* 0x0000000800987947 */ /* 0x000fec0003800000 */
.L_x_18258:
[----:B------:R-:W2:Y:S01]  /*7770*/  LDG.E.64 R2, desc[UR36][R2.64] ;  /* 0x0000002402027981 */ /* 0x000ea2000c1e1b00 */
[----:B------:R-:W-:Y:S01]  /*7780*/  UMOV UR4, 0xf0000000 ;  /* 0xf000000000047882 */ /* 0x000fe20000000000 */
[----:B------:R-:W-:Y:S01]  /*7790*/  UMOV UR5, 0x380fffff ;  /* 0x380fffff00057882 */ /* 0x000fe20000000000 */
[----:B--2---:R-:W0:Y:S01]  /*77a0*/  F2F.F32.F64 R0, R2 ;  /* 0x0000000200007310 */ /* 0x004e220000301000 */
[----:B------:R-:W-:-:S14]  /*77b0*/  DSETP.GEU.AND P0, PT, |R2|, UR4, PT ;  /* 0x0000000402007e2a */ /* 0x000fdc000bf0e200 */
[----:B0-----:R-:W-:Y:S01]  /*77c0*/  @!P0 FMUL R0, R0, 1.175494350822287508e-38 ;  /* 0x0080000000008820 */ /* 0x001fe20000400000 */
[----:B------:R-:W-:Y:S06]  /*77d0*/  BRA `(.L_x_18253) ;  /* 0x00000008007c7947 */ /* 0x000fec0003800000 */
.L_x_18248:
        /* <DEDUP_REMOVED lines=12> */
.L_x_18262:
[----:B------:R-:W2:Y:S01]  /*78a0*/  LDG.E.64 R2, desc[UR36][R2.64] ;  /* 0x0000002402027981 */ /* 0x000ea2000c1e1b00 */
[----:B------:R-:W-:Y:S01]  /*78b0*/  UMOV UR4, 0xf0000000 ;  /* 0xf000000000047882 */ /* 0x000fe20000000000 */
[----:B------:R-:W-:Y:S01]  /*78c0*/  UMOV UR5, 0x380fffff ;  /* 0x380fffff00057882 */ /* 0x000fe20000000000 */
[----:B--2---:R-:W0:Y:S01]  /*78d0*/  F2F.F32.F64 R0, R2 ;  /* 0x0000000200007310 */ /* 0x004e220000301000 */
[----:B------:R-:W-:-:S14]  /*78e0*/  DSETP.GEU.AND P0, PT, |R2|, UR4, PT ;  /* 0x0000000402007e2a */ /* 0x000fdc000bf0e200 */
[----:B0-----:R-:W-:Y:S01]  /*78f0*/  @!P0 FMUL R0, R0, 1.175494350822287508e-38 ;  /* 0x0080000000008820 */ /* 0x001fe20000400000 */
[----:B------:R-:W-:Y:S06]  /*7900*/  BRA `(.L_x_18253) ;  /* 0x0000000800307947 */ /* 0x000fec0003800000 */
.L_x_18261:
        /* <DEDUP_REMOVED lines=26> */
.L_x_18264:
        /* <DEDUP_REMOVED lines=13> */
.L_x_18263:
[----:B------:R-:W2:Y:S02]  /*7b80*/  LDG.E.U16 R0, desc[UR36][R2.64] ;  /* 0x0000002402007981 */ /* 0x000ea4000c1e1500 */
[----:B--2---:R-:W-:Y:S01]  /*7b90*/  IMAD.U32 R0, R0, 0x10000, RZ ;  /* 0x0001000000007824 */ /* 0x004fe200078e00ff */
[----:B------:R-:W-:Y:S06]  /*7ba0*/  BRA `(.L_x_18253) ;  /* 0x0000000400887947 */ /* 0x000fec0003800000 */
.L_x_18260:
        /* <DEDUP_REMOVED lines=11> */
.L_x_18267:
        /* <DEDUP_REMOVED lines=20> */
.L_x_18269:
[----:B------:R-:W-:Y:S05]  /*7da0*/  BSYNC B0 ;  /* 0x0000000000007941 */ /* 0x000fea0003800000 */
.L_x_18268:
[----:B------:R-:W-:Y:S01]  /*7db0*/  LEA R3, R0, 0x3b800000, 0x17 ;  /* 0x3b80000000037811 */ /* 0x000fe200078eb8ff */
[----:B------:R-:W-:-:S05]  /*7dc0*/  IMAD.SHL.U32 R0, R2, 0x100000, RZ ;  /* 0x0010000002007824 */ /* 0x000fca00078e00ff */
[----:B------:R-:W-:Y:S01]  /*7dd0*/  LOP3.LUT R0, R3, R0, R4, 0xfe, !PT ;  /* 0x0000000003007212 */ /* 0x000fe200078efe04 */
[----:B------:R-:W-:Y:S06]  /*7de0*/  BRA `(.L_x_18253) ;  /* 0x0000000000f87947 */ /* 0x000fec0003800000 */
.L_x_18266:
        /* <DEDUP_REMOVED lines=20> */
.L_x_18271:
[----:B------:R-:W-:Y:S05]  /*7f30*/  BSYNC B0 ;  /* 0x0000000000007941 */ /* 0x000fea0003800000 */
.L_x_18270:
[----:B------:R-:W-:Y:S01]  /*7f40*/  LEA R3, R0, 0x37800000, 0x17 ;  /* 0x3780000000037811 */ /* 0x000fe200078eb8ff */
[----:B------:R-:W-:-:S05]  /*7f50*/  IMAD.SHL.U32 R0, R2, 0x200000, RZ ;  /* 0x0020000002007824 */ /* 0x000fca00078e00ff */
[----:B------:R-:W-:Y:S01]  /*7f60*/  LOP3.LUT R0, R3, R0, R4, 0xfe, !PT ;  /* 0x0000000003007212 */ /* 0x000fe200078efe04 */
[----:B------:R-:W-:Y:S06]  /*7f70*/  BRA `(.L_x_18253) ;  /* 0x0000000000947947 */ /* 0x000fec0003800000 */
.L_x_18265:
        /* <DEDUP_REMOVED lines=14> */
.L_x_18252:
        /* <DEDUP_REMOVED lines=16> */
.L_x_18274:
[----:B------:R-:W-:Y:S01]  /*8160*/  IMAD.MOV.U32 R0, RZ, RZ, RZ ;  /* 0x000000ffff007224 */ /* 0x000fe200078e00ff */
[----:B------:R-:W-:Y:S06]  /*8170*/  BRA `(.L_x_18253) ;  /* 0x0000000000147947 */ /* 0x000fec0003800000 */
.L_x_18273:
[----:B------:R-:W2:Y:S02]  /*8180*/  LDG.E.64 R2, desc[UR36][R2.64] ;  /* 0x0000002402027981 */ /* 0x000ea4000c1e1b00 */
[----:B--2---:R0:W1:Y:S01]  /*8190*/  I2F.U64 R0, R2 ;  /* 0x0000000200007312 */ /* 0x0040620000301000 */
[----:B------:R-:W-:Y:S05]  /*81a0*/  BRA `(.L_x_18253) ;  /* 0x0000000000087947 */ /* 0x000fea0003800000 */
.L_x_18272:
[----:B------:R-:W2:Y:S02]  /*81b0*/  LDG.E R0, desc[UR36][R2.64] ;  /* 0x0000002402007981 */ /* 0x000ea4000c1e1900 */
[----:B--2---:R-:W-:-:S07]  /*81c0*/  I2FP.F32.U32 R0, R0 ;  /* 0x0000000000007245 */ /* 0x004fce0000201000 */
.L_x_18253:
[----:B------:R-:W-:Y:S05]  /*81d0*/  BSYNC B6 ;  /* 0x0000000000067941 */ /* 0x000fea0003800000 */
.L_x_18247:
        /* <DEDUP_REMOVED lines=17> */
.L_x_18278:
[----:B------:R-:W0:Y:S02]  /*82f0*/  F2I.S64.TRUNC R2, R2 ;  /* 0x0000000200027311 */ /* 0x000e24000020d900 */
[----:B0-----:R-:W-:-:S05]  /*8300*/  IMAD.MOV.U32 R5, RZ, RZ, R2 ;  /* 0x000000ffff057224 */ /* 0x001fca00078e0002 */
[----:B------:R0:W-:Y:S01]  /*8310*/  STG.E.U8 desc[UR36][R16.64], R5 ;  /* 0x0000000510007986 */ /* 0x0001e2000c101124 */
[----:B------:R-:W-:Y:S05]  /*8320*/  BRA `(.L_x_18280) ;  /* 0x0000000c00407947 */ /* 0x000fea0003800000 */
.L_x_18277:
        /* <DEDUP_REMOVED lines=9> */
.L_x_18282:
[----:B------:R-:W0:Y:S02]  /*83c0*/  F2I.FTZ.TRUNC.NTZ R3, R2 ;  /* 0x0000000200037305 */ /* 0x000e24000021f100 */
[----:B0-----:R0:W-:Y:S01]  /*83d0*/  STG.E desc[UR36][R16.64], R3 ;  /* 0x0000000310007986 */ /* 0x0011e2000c101924 */
[----:B------:R-:W-:Y:S05]  /*83e0*/  BRA `(.L_x_18280) ;  /* 0x0000000c00107947 */ /* 0x000fea0003800000 */
.L_x_18281:
[----:B------:R-:W0:Y:S02]  /*83f0*/  F2I.FTZ.TRUNC.NTZ R3, R2 ;  /* 0x0000000200037305 */ /* 0x000e24000021f100 */
[----:B0-----:R0:W-:Y:S01]  /*8400*/  STG.E.U16 desc[UR36][R16.64], R3 ;  /* 0x0000000310007986 */ /* 0x0011e2000c101524 */
[----:B------:R-:W-:Y:S05]  /*8410*/  BRA `(.L_x_18280) ;  /* 0x0000000c00047947 */ /* 0x000fea0003800000 */
.L_x_18276:
        /* <DEDUP_REMOVED lines=8> */
.L_x_18284:
[----:B------:R-:W-:-:S05]  /*84a0*/  F2FP.F16.F32.PACK_AB R2, RZ, R2 ;  /* 0x00000002ff02723e */ /* 0x000fca00000000ff */
[----:B------:R0:W-:Y:S01]  /*84b0*/  STG.E.U16 desc[UR36][R16.64], R2 ;  /* 0x0000000210007986 */ /* 0x0001e2000c101524 */
[----:B------:R-:W-:Y:S05]  /*84c0*/  BRA `(.L_x_18280) ;  /* 0x0000000800d87947 */ /* 0x000fea0003800000 */
.L_x_18283:
        /* <DEDUP_REMOVED lines=9> */
.L_x_18286:
[----:B------:R-:W-:-:S04]  /*8560*/  F2FP.F16.F32.PACK_AB R3, RZ, R2 ;  /* 0x00000002ff03723e */ /* 0x000fc800000000ff */
[----:B------:R-:W-:-:S05]  /*8570*/  PRMT R3, R3, 0x5410, RZ ;  /* 0x0000541003037816 */ /* 0x000fca00000000ff */
[----:B------:R0:W-:Y:S01]  /*8580*/  STG.E desc[UR36][R16.64], R3 ;  /* 0x0000000310007986 */ /* 0x0001e2000c101924 */
[----:B------:R-:W-:Y:S05]  /*8590*/  BRA `(.L_x_18280) ;  /* 0x0000000800a47947 */ /* 0x000fea0003800000 */
.L_x_18285:
[----:B------:R-:W-:-:S06]  /*85a0*/  FMUL.FTZ R2, R2, 1 ;  /* 0x3f80000002027820 */ /* 0x000fcc0000410000 */
[----:B------:R-:W0:Y:S02]  /*85b0*/  F2F.F64.F32 R2, R2 ;  /* 0x0000000200027310 */ /* 0x000e240000201800 */
[----:B0-----:R0:W-:Y:S01]  /*85c0*/  STG.E.64 desc[UR36][R16.64], R2 ;  /* 0x0000000210007986 */ /* 0x0011e2000c101b24 */
[----:B------:R-:W-:Y:S05]  /*85d0*/  BRA `(.L_x_18280) ;  /* 0x0000000800947947 */ /* 0x000fea0003800000 */
.L_x_18275:
        /* <DEDUP_REMOVED lines=12> */
.L_x_18289:
[----:B------:R-:W-:Y:S01]  /*86a0*/  FMUL.FTZ R4, R2, 1 ;  /* 0x3f80000002047820 */ /* 0x000fe20000410000 */
[----:B------:R-:W-:-:S05]  /*86b0*/  CS2R R6, SRZ ;  /* 0x0000000000067805 */ /* 0x000fca000001ff00 */
[----:B------:R-:W0:Y:S02]  /*86c0*/  F2F.F64.F32 R4, R4 ;  /* 0x0000000400047310 */ /* 0x000e240000201800 */
[----:B0-----:R0:W-:Y:S01]  /*86d0*/  STG.E.128 desc[UR36][R16.64], R4 ;  /* 0x0000000410007986 */ /* 0x0011e2000c101d24 */
[----:B------:R-:W-:Y:S05]  /*86e0*/  BRA `(.L_x_18280) ;  /* 0x0000000800507947 */ /* 0x000fea0003800000 */
.L_x_18288:
        /* <DEDUP_REMOVED lines=20> */
.L_x_18293:
[----:B------:R-:W-:Y:S05]  /*8830*/  BSYNC B0 ;  /* 0x0000000000007941 */ /* 0x000fea0003800000 */
.L_x_18292:
[----:B------:R-:W-:-:S05]  /*8840*/  LOP3.LUT R5, R0, R5, RZ, 0xfc, !PT ;  /* 0x0000000500057212 */ /* 0x000fca00078efcff */
[----:B------:R0:W-:Y:S01]  /*8850*/  STG.E.U8 desc[UR36][R16.64], R5 ;  /* 0x0000000510007986 */ /* 0x0001e2000c101124 */
[----:B------:R-:W-:Y:S05]  /*8860*/  BRA `(.L_x_18280) ;  /* 0x0000000400f07947 */ /* 0x000fea0003800000 */
.L_x_18291:
        /* <DEDUP_REMOVED lines=12> */
.L_x_18295:
[----:B------:R-:W-:Y:S01]  /*8930*/  IMAD.MOV.U32 R0, RZ, RZ, 0x7f ;  /* 0x0000007fff007424 */ /* 0x000fe200078e00ff */
[----:B------:R-:W-:-:S04]  /*8940*/  ISETP.GT.U32.AND P0, PT, R4, 0x7f800000, PT ;  /* 0x7f8000000400780c */ /* 0x000fc80003f04070 */
[----:B------:R-:W-:-:S09]  /*8950*/  SEL R0, R0, 0x7c, P0 ;  /* 0x0000007c00007807 */ /* 0x000fd20000000000 */
.L_x_18296:
[----:B------:R-:W-:Y:S05]  /*8960*/  BSYNC B0 ;  /* 0x0000000000007941 */ /* 0x000fea0003800000 */
.L_x_18294:
[----:B------:R-:W-:-:S04]  /*8970*/  LOP3.LUT R2, R2, 0x80000000, RZ, 0xc0, !PT ;  /* 0x8000000002027812 */ /* 0x000fc800078ec0ff */
[----:B------:R-:W-:-:S04]  /*8980*/  SHF.R.U32.HI R3, RZ, 0x18, R2 ;  /* 0x00000018ff037819 */ /* 0x000fc80000011602 */
[----:B------:R-:W-:-:S05]  /*8990*/  LOP3.LUT R3, R0, R3, RZ, 0xfc, !PT ;  /* 0x0000000300037212 */ /* 0x000fca00078efcff */
[----:B------:R0:W-:Y:S01]  /*89a0*/  STG.E.U8 desc[UR36][R16.64], R3 ;  /* 0x0000000310007986 */ /* 0x0001e2000c101124 */
[----:B------:R-:W-:Y:S05]  /*89b0*/  BRA `(.L_x_18280) ;  /* 0x00000004009c7947 */ /* 0x000fea0003800000 */
.L_x_18290:
[----:B------:R-:W-:-:S05]  /*89c0*/  F2FP.BF16.F32.PACK_AB R2, RZ, R2 ;  /* 0x00000002ff02723e */ /* 0x000fca00000010ff */
[----:B------:R0:W-:Y:S01]  /*89d0*/  STG.E.U16 desc[UR36][R16.64], R2 ;  /* 0x0000000210007986 */ /* 0x0001e2000c101524 */
[----:B------:R-:W-:Y:S05]  /*89e0*/  BRA `(.L_x_18280) ;  /* 0x0000000400907947 */ /* 0x000fea0003800000 */
.L_x_18287:
        /* <DEDUP_REMOVED lines=11> */
.L_x_18299:
        /* <DEDUP_REMOVED lines=16> */
.L_x_18302:
[----:B------:R-:W-:-:S04]  /*8ba0*/  LOP3.LUT R2, R2, 0x80000000, RZ, 0xc0, !PT ;  /* 0x8000000002027812 */ /* 0x000fc800078ec0ff */
[----:B------:R-:W-:-:S04]  /*8bb0*/  SHF.R.U32.HI R3, RZ, 0x18, R2 ;  /* 0x00000018ff037819 */ /* 0x000fc80000011602 */
[----:B------:R-:W-:-:S04]  /*8bc0*/  LOP3.LUT R0, R0, R3, RZ, 0xfc, !PT ;  /* 0x0000000300007212 */ /* 0x000fc800078efcff */
[----:B------:R-:W-:-:S07]  /*8bd0*/  PRMT R8, R0, 0x7610, R8 ;  /* 0x0000761000087816 */ /* 0x000fce0000000008 */
.L_x_18301:
[----:B------:R-:W-:Y:S05]  /*8be0*/  BSYNC B0 ;  /* 0x0000000000007941 */ /* 0x000fea0003800000 */
.L_x_18300:
[----:B------:R3:W-:Y:S01]  /*8bf0*/  STG.E.U8 desc[UR36][R16.64], R8 ;  /* 0x0000000810007986 */ /* 0x0007e2000c101124 */
[----:B------:R-:W-:Y:S05]  /*8c00*/  BRA `(.L_x_18280) ;  /* 0x0000000400087947 */ /* 0x000fea0003800000 */
.L_x_18298:
        /* <DEDUP_REMOVED lines=16> */
.L_x_18305:
[----:B------:R-:W-:-:S04]  /*8d10*/  LOP3.LUT R2, R2, 0x80000000, RZ, 0xc0, !PT ;  /* 0x8000000002027812 */ /* 0x000fc800078ec0ff */
[----:B------:R-:W-:-:S04]  /*8d20*/  SHF.R.U32.HI R3, RZ, 0x18, R2 ;  /* 0x00000018ff037819 */ /* 0x000fc80000011602 */
[----:B------:R-:W-:-:S04]  /*8d30*/  LOP3.LUT R0, R0, R3, RZ, 0xfc, !PT ;  /* 0x0000000300007212 */ /* 0x000fc800078efcff */
[----:B------:R-:W-:-:S07]  /*8d40*/  PRMT R8, R0, 0x7610, R8 ;  /* 0x0000761000087816 */ /* 0x000fce0000000008 */
.L_x_18304:
[----:B------:R-:W-:Y:S05]  /*8d50*/  BSYNC B0 ;  /* 0x0000000000007941 */ /* 0x000fea0003800000 */
.L_x_18303:
[----:B------:R0:W-:Y:S01]  /*8d60*/  STG.E.U8 desc[UR36][R16.64], R8 ;  /* 0x0000000810007986 */ /* 0x0001e2000c101124 */
[----:B------:R-:W-:Y:S05]  /*8d70*/  BRA `(.L_x_18280) ;  /* 0x0000000000ac7947 */ /* 0x000fea0003800000 */
.L_x_18297:
        /* <DEDUP_REMOVED lines=21> */
.L_x_18279:
        /* <DEDUP_REMOVED lines=16> */
.L_x_18308:
[----:B------:R-:W-:Y:S05]  /*8fd0*/  BRA `(.L_x_18280) ;  /* 0x0000000000147947 */ /* 0x000fea0003800000 */
.L_x_18307:
[----:B------:R-:W0:Y:S02]  /*8fe0*/  F2I.U64.TRUNC R2, R2 ;  /* 0x0000000200027311 */ /* 0x000e24000020d800 */
[----:B0-----:R2:W-:Y:S01]  /*8ff0*/  STG.E.64 desc[UR36][R16.64], R2 ;  /* 0x0000000210007986 */ /* 0x0015e2000c101b24 */
[----:B------:R-:W-:Y:S05]  /*9000*/  BRA `(.L_x_18280) ;  /* 0x0000000000087947 */ /* 0x000fea0003800000 */
.L_x_18306:
[----:B------:R-:W0:Y:S02]  /*9010*/  F2I.FTZ.U32.TRUNC.NTZ R3, R2 ;  /* 0x0000000200037305 */ /* 0x000e24000021f000 */
[----:B0-----:R0:W-:Y:S02]  /*9020*/  STG.E desc[UR36][R16.64], R3 ;  /* 0x0000000310007986 */ /* 0x0011e4000c101924 */
.L_x_18280:
[----:B------:R-:W-:-:S07]  /*9030*/  VIADD R19, R19, 0x80 ;  /* 0x0000008013137836 */ /* 0x000fce0000000000 */
.L_x_18245:
[----:B------:R-:W-:Y:S05]  /*9040*/  BSYNC B7 ;  /* 0x0000000000077941 */ /* 0x000fea0003800000 */
.L_x_18244:
        /* <DEDUP_REMOVED lines=306> */
.L_x_18309:
        /* <DEDUP_REMOVED lines=22> */
.L_x_18314:
[----:B------:R-:W2:Y:S02]  /*a4d0*/  LDG.E.U8 R0, desc[UR36][R2.64] ;  /* 0x0000002402007981 */ /* 0x000ea4000c1e1100 */
[----:B--2---:R-:W-:Y:S01]  /*a4e0*/  I2FP.F32.U32 R0, R0 ;  /* 0x0000000000007245 */ /* 0x004fe20000201000 */
[----:B------:R-:W-:Y:S06]  /*a4f0*/  BRA `(.L_x_18316) ;  /* 0x0000000c002c7947 */ /* 0x000fec0003800000 */
.L_x_18313:
        /* <DEDUP_REMOVED lines=9> */
.L_x_18318:
[----:B------:R-:W2:Y:S02]  /*a590*/  LDG.E R0, desc[UR36][R2.64] ;  /* 0x0000002402007981 */ /* 0x000ea4000c1e1900 */
[----:B--2---:R-:W-:Y:S01]  /*a5a0*/  I2FP.F32.S32 R0, R0 ;  /* 0x0000000000007245 */ /* 0x004fe20000201400 */
[----:B------:R-:W-:Y:S06]  /*a5b0*/  BRA `(.L_x_18316) ;  /* 0x0000000800fc7947 */ /* 0x000fec0003800000 */
.L_x_18317:
[----:B------:R-:W2:Y:S02]  /*a5c0*/  LDG.E.U16 R0, desc[UR36][R2.64] ;  /* 0x0000002402007981 */ /* 0x000ea4000c1e1500 */
[----:B--2---:R-:W0:Y:S01]  /*a5d0*/  I2F.S16 R0, R0 ;  /* 0x0000000000007306 */ /* 0x004e220000101400 */
[----:B------:R-:W-:Y:S05]  /*a5e0*/  BRA `(.L_x_18316) ;  /* 0x0000000800f07947 */ /* 0x000fea0003800000 */
.L_x_18312:
        /* <DEDUP_REMOVED lines=8> */
.L_x_18320:
[----:B------:R-:W2:Y:S02]  /*a670*/  LDG.E.U16 R0, desc[UR36][R2.64] ;  /* 0x0000002402007981 */ /* 0x000ea4000c1e1500 */
[----:B--2---:R-:W-:Y:S01]  /*a680*/  HADD2.F32 R0, -RZ, R0.H0_H0 ;  /* 0x20000000ff007230 */ /* 0x004fe20000004100 */
[----:B------:R-:W-:Y:S06]  /*a690*/  BRA `(.L_x_18316) ;  /* 0x0000000800c47947 */ /* 0x000fec0003800000 */
.L_x_18319:
        /* <DEDUP_REMOVED lines=8> */
.L_x_18322:
[----:B------:R-:W2:Y:S02]  /*a720*/  LDG.E.U16 R0, desc[UR36][R2.64] ;  /* 0x0000002402007981 */ /* 0x000ea4000c1e1500 */
[----:B--2---:R-:W-:Y:S01]  /*a730*/  HADD2.F32 R0, -RZ, R0.H0_H0 ;  /* 0x20000000ff007230 */ /* 0x004fe20000004100 */
[----:B------:R-:W-:Y:S06]  /*a740*/  BRA `(.L_x_18316) ;  /* 0x0000000800987947 */ /* 0x000fec0003800000 */
.L_x_18321:
[----:B------:R-:W2:Y:S01]  /*a750*/  LDG.E.64 R2, desc[UR36][R2.64] ;  /* 0x0000002402027981 */ /* 0x000ea2000c1e1b00 */
[----:B------:R-:W-:Y:S01]  /*a760*/  UMOV UR4, 0xf0000000 ;  /* 0xf000000000047882 */ /* 0x000fe20000000000 */
[----:B------:R-:W-:Y:S01]  /*a770*/  UMOV UR5, 0x380fffff ;  /* 0x380fffff00057882 */ /* 0x000fe20000000000 */
[----:B--2---:R-:W0:Y:S01]  /*a780*/  F2F.F32.F64 R0, R2 ;  /* 0x0000000200007310 */ /* 0x004e220000301000 */
[----:B------:R-:W-:-:S14]  /*a790*/  DSETP.GEU.AND P0, PT, |R2|, UR4, PT ;  /* 0x0000000402007e2a */ /* 0x000fdc000bf0e200 */
[----:B0-----:R-:W-:Y:S01]  /*a7a0*/  @!P0 FMUL R0, R0, 1.175494350822287508e-38 ;  /* 0x0080000000008820 */ /* 0x001fe20000400000 */
[----:B------:R-:W-:Y:S06]  /*a7b0*/  BRA `(.L_x_18316) ;  /* 0x00000008007c7947 */ /* 0x000fec0003800000 */
.L_x_18311:
        /* <DEDUP_REMOVED lines=12> */
.L_x_18325:
[----:B------:R-:W2:Y:S01]  /*a880*/  LDG.E.64 R2, desc[UR36][R2.64] ;  /* 0x0000002402027981 */ /* 0x000ea2000c1e1b00 */
[----:B------:R-:W-:Y:S01]  /*a890*/  UMOV UR4, 0xf0000000 ;  /* 0xf000000000047882 */ /* 0x000fe20000000000 */
[----:B------:R-:W-:Y:S01]  /*a8a0*/  UMOV UR5, 0x380fffff ;  /* 0x380fffff00057882 */ /* 0x000fe20000000000 */
[----:B--2---:R-:W0:Y:S01]  /*a8b0*/  F2F.F32.F64 R0, R2 ;  /* 0x0000000200007310 */ /* 0x004e220000301000 */
[----:B------:R-:W-:-:S14]  /*a8c0*/  DSETP.GEU.AND P0, PT, |R2|, UR4, PT ;  /* 0x0000000402007e2a */ /* 0x000fdc000bf0e200 */
[----:B0-----:R-:W-:Y:S01]  /*a8d0*/  @!P0 FMUL R0, R0, 1.175494350822287508e-38 ;  /* 0x0080000000008820 */ /* 0x001fe20000400000 */
[----:B------:R-:W-:Y:S06]  /*a8e0*/  BRA `(.L_x_18316) ;  /* 0x0000000800307947 */ /* 0x000fec0003800000 */
.L_x_18324:
        /* <DEDUP_REMOVED lines=26> */
.L_x_18327:
        /* <DEDUP_REMOVED lines=13> */
.L_x_18326:
[----:B------:R-:W2:Y:S02]  /*ab60*/  LDG.E.U16 R0, desc[UR36][R2.64] ;  /* 0x0000002402007981 */ /* 0x000ea4000c1e1500 */
[----:B--2---:R-:W-:Y:S01]  /*ab70*/  IMAD.U32 R0, R0, 0x10000, RZ ;  /* 0x0001000000007824 */ /* 0x004fe200078e00ff */
[----:B------:R-:W-:Y:S06]  /*ab80*/  BRA `(.L_x_18316) ;  /* 0x0000000400887947 */ /* 0x000fec0003800000 */
.L_x_18323:
        /* <DEDUP_REMOVED lines=11> */
.L_x_18330:
        /* <DEDUP_REMOVED lines=20> */
.L_x_18332:
[----:B------:R-:W-:Y:S05]  /*ad80*/  BSYNC B0 ;  /* 0x0000000000007941 */ /* 0x000fea0003800000 */
.L_x_18331:
[----:B------:R-:W-:Y:S01]  /*ad90*/  LEA R3, R0, 0x3b800000, 0x17 ;  /* 0x3b80000000037811 */ /* 0x000fe200078eb8ff */
[----:B------:R-:W-:-:S05]  /*ada0*/  IMAD.SHL.U32 R0, R2, 0x100000, RZ ;  /* 0x0010000002007824 */ /* 0x000fca00078e00ff */
[----:B------:R-:W-:Y:S01]  /*adb0*/  LOP3.LUT R0, R3, R0, R4, 0xfe, !PT ;  /* 0x0000000003007212 */ /* 0x000fe200078efe04 */
[----:B------:R-:W-:Y:S06]  /*adc0*/  BRA `(.L_x_18316) ;  /* 0x0000000000f87947 */ /* 0x000fec0003800000 */
.L_x_18329:
        /* <DEDUP_REMOVED lines=20> */
.L_x_18334:
[----:B------:R-:W-:Y:S05]  /*af10*/  BSYNC B0 ;  /* 0x0000000000007941 */ /* 0x000fea0003800000 */
.L_x_18333:
[----:B------:R-:W-:Y:S01]  /*af20*/  LEA R3, R0, 0x37800000, 0x17 ;  /* 0x3780000000037811 */ /* 0x000fe200078eb8ff */
[----:B------:R-:W-:-:S05]  /*af30*/  IMAD.SHL.U32 R0, R2, 0x200000, RZ ;  /* 0x0020000002007824 */ /* 0x000fca00078e00ff */
[----:B------:R-:W-:Y:S01]  /*af40*/  LOP3.LUT R0, R3, R0, R4, 0xfe, !PT ;  /* 0x0000000003007212 */ /* 0x000fe200078efe04 */
[----:B------:R-:W-:Y:S06]  /*af50*/  BRA `(.L_x_18316) ;  /* 0x0000000000947947 */ /* 0x000fec0003800000 */
.L_x_18328:
        /* <DEDUP_REMOVED lines=14> */
.L_x_18315:
        /* <DEDUP_REMOVED lines=16> */
.L_x_18337:
[----:B------:R-:W-:Y:S01]  /*b140*/  IMAD.MOV.U32 R0, RZ, RZ, RZ ;  /* 0x000000ffff007224 */ /* 0x000fe200078e00ff */
[----:B------:R-:W-:Y:S06]  /*b150*/  BRA `(.L_x_18316) ;  /* 0x0000000000147947 */ /* 0x000fec0003800000 */
.L_x_18336:
[----:B------:R-:W2:Y:S02]  /*b160*/  LDG.E.64 R2, desc[UR36][R2.64] ;  /* 0x0000002402027981 */ /* 0x000ea4000c1e1b00 */
[----:B--2---:R0:W1:Y:S01]  /*b170*/  I2F.U64 R0, R2 ;  /* 0x0000000200007312 */ /* 0x0040620000301000 */
[----:B------:R-:W-:Y:S05]  /*b180*/  BRA `(.L_x_18316) ;  /* 0x0000000000087947 */ /* 0x000fea0003800000 */
.L_x_18335:
[----:B------:R-:W2:Y:S02]  /*b190*/  LDG.E R0, desc[UR36][R2.64] ;  /* 0x0000002402007981 */ /* 0x000ea4000c1e1900 */
[----:B--2---:R-:W-:-:S07]  /*b1a0*/  I2FP.F32.U32 R0, R0 ;  /* 0x0000000000007245 */ /* 0x004fce0000201000 */
.L_x_18316:
[----:B------:R-:W-:Y:S05]  /*b1b0*/  BSYNC B6 ;  /* 0x0000000000067941 */ /* 0x000fea0003800000 */
.L_x_18310:
        /* <DEDUP_REMOVED lines=17> */
.L_x_18341:
[----:B------:R-:W0:Y:S02]  /*b2d0*/  F2I.S64.TRUNC R2, R2 ;  /* 0x0000000200027311 */ /* 0x000e24000020d900 */
[----:B0-----:R-:W-:-:S05]  /*b2e0*/  IMAD.MOV.U32 R5, RZ, RZ, R2 ;  /* 0x000000ffff057224 */ /* 0x001fca00078e0002 */
[----:B------:R-:W-:Y:S01]  /*b2f0*/  STG.E.U8 desc[UR36][R16.64], R5 ;  /* 0x0000000510007986 */ /* 0x000fe2000c101124 */
[----:B------:R-:W-:Y:S05]  /*b300*/  EXIT ;  /* 0x000000000000794d */ /* 0x000fea0003800000 */
.L_x_18340:
        /* <DEDUP_REMOVED lines=9> */
.L_x_18344:
[----:B------:R-:W0:Y:S02]  /*b3a0*/  F2I.FTZ.TRUNC.NTZ R3, R2 ;  /* 0x0000000200037305 */ /* 0x000e24000021f100 */
[----:B0-----:R-:W-:Y:S01]  /*b3b0*/  STG.E desc[UR36][R16.64], R3 ;  /* 0x0000000310007986 */ /* 0x001fe2000c101924 */
[----:B------:R-:W-:Y:S05]  /*b3c0*/  EXIT ;  /* 0x000000000000794d */ /* 0x000fea0003800000 */
.L_x_18343:
[----:B------:R-:W0:Y:S02]  /*b3d0*/  F2I.FTZ.TRUNC.NTZ R3, R2 ;  /* 0x0000000200037305 */ /* 0x000e24000021f100 */
[----:B0-----:R-:W-:Y:S01]  /*b3e0*/  STG.E.U16 desc[UR36][R16.64], R3 ;  /* 0x0000000310007986 */ /* 0x001fe2000c101524 */
[----:B------:R-:W-:Y:S05]  /*b3f0*/  EXIT ;  /* 0x000000000000794d */ /* 0x000fea0003800000 */
.L_x_18339:
        /* <DEDUP_REMOVED lines=8> */
.L_x_18346:
[----:B------:R-:W-:-:S05]  /*b480*/  F2FP.F16.F32.PACK_AB R2, RZ, R2 ;  /* 0x00000002ff02723e */ /* 0x000fca00000000ff */
[----:B------:R-:W-:Y:S01]  /*b490*/  STG.E.U16 desc[UR36][R16.64], R2 ;  /* 0x0000000210007986 */ /* 0x000fe2000c101524 */
[----:B------:R-:W-:Y:S05]  /*b4a0*/  EXIT ;  /* 0x000000000000794d */ /* 0x000fea0003800000 */
.L_x_18345:
        /* <DEDUP_REMOVED lines=9> */
.L_x_18348:
[----:B------:R-:W-:-:S04]  /*b540*/  F2FP.F16.F32.PACK_AB R3, RZ, R2 ;  /* 0x00000002ff03723e */ /* 0x000fc800000000ff */
[----:B------:R-:W-:-:S05]  /*b550*/  PRMT R3, R3, 0x5410, RZ ;  /* 0x0000541003037816 */ /* 0x000fca00000000ff */
[----:B------:R-:W-:Y:S01]  /*b560*/  STG.E desc[UR36][R16.64], R3 ;  /* 0x0000000310007986 */ /* 0x000fe2000c101924 */
[----:B------:R-:W-:Y:S05]  /*b570*/  EXIT ;  /* 0x000000000000794d */ /* 0x000fea0003800000 */
.L_x_18347:
[----:B------:R-:W-:-:S06]  /*b580*/  FMUL.FTZ R2, R2, 1 ;  /* 0x3f80000002027820 */ /* 0x000fcc0000410000 */
[----:B------:R-:W0:Y:S02]  /*b590*/  F2F.F64.F32 R2, R2 ;  /* 0x0000000200027310 */ /* 0x000e240000201800 */
[----:B0-----:R-:W-:Y:S01]  /*b5a0*/  STG.E.64 desc[UR36][R16.64], R2 ;  /* 0x0000000210007986 */ /* 0x001fe2000c101b24 */
[----:B------:R-:W-:Y:S05]  /*b5b0*/  EXIT ;  /* 0x000000000000794d */ /* 0x000fea0003800000 */
.L_x_18338:
        /* <DEDUP_REMOVED lines=12> */
.L_x_18351:
[----:B------:R-:W-:Y:S01]  /*b680*/  FMUL.FTZ R4, R2, 1 ;  /* 0x3f80000002047820 */ /* 0x000fe20000410000 */
[----:B------:R-:W-:-:S05]  /*b690*/  CS2R R6, SRZ ;  /* 0x0000000000067805 */ /* 0x000fca000001ff00 */
[----:B------:R-:W0:Y:S02]  /*b6a0*/  F2F.F64.F32 R4, R4 ;  /* 0x0000000400047310 */ /* 0x000e240000201800 */
[----:B0-----:R-:W-:Y:S01]  /*b6b0*/  STG.E.128 desc[UR36][R16.64], R4 ;  /* 0x0000000410007986 */ /* 0x001fe2000c101d24 */
[----:B------:R-:W-:Y:S05]  /*b6c0*/  EXIT ;  /* 0x000000000000794d */ /* 0x000fea0003800000 */
.L_x_18350:
        /* <DEDUP_REMOVED lines=20> */
.L_x_18355:
[----:B------:R-:W-:Y:S05]  /*b810*/  BSYNC B0 ;  /* 0x0000000000007941 */ /* 0x000fea0003800000 */
.L_x_18354:
[----:B------:R-:W-:-:S05]  /*b820*/  LOP3.LUT R5, R0, R5, RZ, 0xfc, !PT ;  /* 0x0000000500057212 */ /* 0x000fca00078efcff */
[----:B------:R-:W-:Y:S01]  /*b830*/  STG.E.U8 desc[UR36][R16.64], R5 ;  /* 0x0000000510007986 */ /* 0x000fe2000c101124 */
[----:B------:R-:W-:Y:S05]  /*b840*/  EXIT ;  /* 0x000000000000794d */ /* 0x000fea0003800000 */
.L_x_18353:
        /* <DEDUP_REMOVED lines=12> */
.L_x_18357:
[----:B------:R-:W-:Y:S01]  /*b910*/  IMAD.MOV.U32 R0, RZ, RZ, 0x7f ;  /* 0x0000007fff007424 */ /* 0x000fe200078e00ff */
[----:B------:R-:W-:-:S04]  /*b920*/  ISETP.GT.U32.AND P0, PT, R4, 0x7f800000, PT ;  /* 0x7f8000000400780c */ /* 0x000fc80003f04070 */
[----:B------:R-:W-:-:S09]  /*b930*/  SEL R0, R0, 0x7c, P0 ;  /* 0x0000007c00007807 */ /* 0x000fd20000000000 */
.L_x_18358:
[----:B------:R-:W-:Y:S05]  /*b940*/  BSYNC B0 ;  /* 0x0000000000007941 */ /* 0x000fea0003800000 */
.L_x_18356:
[----:B------:R-:W-:-:S04]  /*b950*/  LOP3.LUT R2, R2, 0x80000000, RZ, 0xc0, !PT ;  /* 0x8000000002027812 */ /* 0x000fc800078ec0ff */
[----:B------:R-:W-:-:S04]  /*b960*/  SHF.R.U32.HI R3, RZ, 0x18, R2 ;  /* 0x00000018ff037819 */ /* 0x000fc80000011602 */
[----:B------:R-:W-:-:S05]  /*b970*/  LOP3.LUT R3, R0, R3, RZ, 0xfc, !PT ;  /* 0x0000000300037212 */ /* 0x000fca00078efcff */
[----:B------:R-:W-:Y:S01]  /*b980*/  STG.E.U8 desc[UR36][R16.64], R3 ;  /* 0x0000000310007986 */ /* 0x000fe2000c101124 */
[----:B------:R-:W-:Y:S05]  /*b990*/  EXIT ;  /* 0x000000000000794d */ /* 0x000fea0003800000 */
.L_x_18352:
[----:B------:R-:W-:-:S05]  /*b9a0*/  F2FP.BF16.F32.PACK_AB R2, RZ, R2 ;  /* 0x00000002ff02723e */ /* 0x000fca00000010ff */
[----:B------:R-:W-:Y:S01]  /*b9b0*/  STG.E.U16 desc[UR36][R16.64], R2 ;  /* 0x0000000210007986 */ /* 0x000fe2000c101524 */
[----:B------:R-:W-:Y:S05]  /*b9c0*/  EXIT ;  /* 0x000000000000794d */ /* 0x000fea0003800000 */
.L_x_18349:
        /* <DEDUP_REMOVED lines=11> */
.L_x_18361:
        /* <DEDUP_REMOVED lines=16> */
.L_x_18364:
[----:B------:R-:W-:-:S04]  /*bb80*/  LOP3.LUT R2, R2, 0x80000000, RZ, 0xc0, !PT ;  /* 0x8000000002027812 */ /* 0x000fc800078ec0ff */
[----:B------:R-:W-:-:S04]  /*bb90*/  SHF.R.U32.HI R3, RZ, 0x18, R2 ;  /* 0x00000018ff037819 */ /* 0x000fc80000011602 */
[----:B------:R-:W-:-:S04]  /*bba0*/  LOP3.LUT R0, R0, R3, RZ, 0xfc, !PT ;  /* 0x0000000300007212 */ /* 0x000fc800078efcff */
[----:B------:R-:W-:-:S07]  /*bbb0*/  PRMT R8, R0, 0x7610, R8 ;  /* 0x0000761000087816 */ /* 0x000fce0000000008 */
.L_x_18363:
[----:B------:R-:W-:Y:S05]  /*bbc0*/  BSYNC B0 ;  /* 0x0000000000007941 */ /* 0x000fea0003800000 */
.L_x_18362:
[----:B------:R-:W-:Y:S01]  /*bbd0*/  STG.E.U8 desc[UR36][R16.64], R8 ;  /* 0x0000000810007986 */ /* 0x000fe2000c101124 */
[----:B------:R-:W-:Y:S05]  /*bbe0*/  EXIT ;  /* 0x000000000000794d */ /* 0x000fea0003800000 */
.L_x_18360:
        /* <DEDUP_REMOVED lines=16> */
.L_x_18367:
[----:B------:R-:W-:-:S04]  /*bcf0*/  LOP3.LUT R2, R2, 0x80000000, RZ, 0xc0, !PT ;  /* 0x8000000002027812 */ /* 0x000fc800078ec0ff */
[----:B------:R-:W-:-:S04]  /*bd00*/  SHF.R.U32.HI R3, RZ, 0x18, R2 ;  /* 0x00000018ff037819 */ /* 0x000fc80000011602 */
[----:B------:R-:W-:-:S04]  /*bd10*/  LOP3.LUT R0, R0, R3, RZ, 0xfc, !PT ;  /* 0x0000000300007212 */ /* 0x000fc800078efcff */
[----:B------:R-:W-:-:S07]  /*bd20*/  PRMT R8, R0, 0x7610, R8 ;  /* 0x0000761000087816 */ /* 0x000fce0000000008 */
.L_x_18366:
[----:B------:R-:W-:Y:S05]  /*bd30*/  BSYNC B0 ;  /* 0x0000000000007941 */ /* 0x000fea0003800000 */
.L_x_18365:
[----:B------:R-:W-:Y:S01]  /*bd40*/  STG.E.U8 desc[UR36][R16.64], R8 ;  /* 0x0000000810007986 */ /* 0x000fe2000c101124 */
[----:B------:R-:W-:Y:S05]  /*bd50*/  EXIT ;  /* 0x000000000000794d */ /* 0x000fea0003800000 */
.L_x_18359:
        /* <DEDUP_REMOVED lines=21> */
.L_x_18342:
        /* <DEDUP_REMOVED lines=16> */
.L_x_18370:
[----:B------:R-:W-:Y:S05]  /*bfb0*/  EXIT ;  /* 0x000000000000794d */ /* 0x000fea0003800000 */
.L_x_18369:
[----:B------:R-:W0:Y:S02]  /*bfc0*/  F2I.U64.TRUNC R2, R2 ;  /* 0x0000000200027311 */ /* 0x000e24000020d800 */
[----:B0-----:R-:W-:Y:S01]  /*bfd0*/  STG.E.64 desc[UR36][R16.64], R2 ;  /* 0x0000000210007986 */ /* 0x001fe2000c101b24 */
[----:B------:R-:W-:Y:S05]  /*bfe0*/  EXIT ;  /* 0x000000000000794d */ /* 0x000fea0003800000 */
.L_x_18368:
[----:B------:R-:W0:Y:S02]  /*bff0*/  F2I.FTZ.U32.TRUNC.NTZ R3, R2 ;  /* 0x0000000200037305 */ /* 0x000e24000021f000 */
[----:B0-----:R-:W-:Y:S01]  /*c000*/  STG.E desc[UR36][R16.64], R3 ;  /* 0x0000000310007986 */ /* 0x001fe2000c101924 */
[----:B------:R-:W-:Y:S05]  /*c010*/  EXIT ;  /* 0x000000000000794d */ /* 0x000fea0003800000 */
.L_x_18371:
        /* <DEDUP_REMOVED lines=14> */
.L_x_19472:


//--------------------- .text._ZN2at6native27unrolled_elementwise_kernelINS0_13BUnaryFunctorIfffNS0_15binary_internal10MulFunctorIfEEEESt5arrayIPcLm2EELi4E23TrivialOffsetCalculatorILi1EjESB_NS0_6memory12LoadWithCastILi1EEENSC_13StoreWithCastILi1EEEEEviT_T0_T2_T3_T4_T5_ --------------------------
	.section	.text._ZN2at6native27unrolled_elementwise_kernelINS0_13BUnaryFunctorIfffNS0_15binary_internal10MulFunctorIfEEEESt5arrayIPcLm2EELi4E23TrivialOffsetCalculatorILi1EjESB_NS0_6memory12LoadWithCastILi1EEENSC_13StoreWithCastILi1EEEEEviT_T0_T2_T3_T4_T5_,"ax",@progbits
	.align	128
        .global         _ZN2at6native27unrolled_elementwise_kernelINS0_13BUnaryFunctorIfffNS0_15binary_internal10MulFunctorIfEEEESt5arrayIPcLm2EELi4E23TrivialOffsetCalculatorILi1EjESB_NS0_6memory12LoadWithCastILi1EEENSC_13StoreWithCastILi1EEEEEviT_T0_T2_T3_T4_T5_
        .type           _ZN2at6native27unrolled_elementwise_kernelINS0_13BUnaryFunctorIfffNS0_15binary_internal10MulFunctorIfEEEESt5arrayIPcLm2EELi4E23TrivialOffsetCalculatorILi1EjESB_NS0_6memory12LoadWithCastILi1EEENSC_13StoreWithCastILi1EEEEEviT_T0_T2_T3_T4_T5_,@function
        .size           _ZN2at6native27unrolled_elementwise_kernelINS0_13BUnaryFunctorIfffNS0_15binary_internal10MulFunctorIfEEEESt5arrayIPcLm2EELi4E23TrivialOffsetCalculatorILi1EjESB_NS0_6memory12LoadWithCastILi1EEENSC_13StoreWithCastILi1EEEEEviT_T0_T2_T3_T4_T5_,(.L_x_19473 - _ZN2at6native27unrolled_elementwise_kernelINS0_13BUnaryFunctorIfffNS0_15binary_internal10MulFunctorIfEEEESt5arrayIPcLm2EELi4E23TrivialOffsetCalculatorILi1EjESB_NS0_6memory12LoadWithCastILi1EEENSC_13StoreWithCastILi1EEEEEviT_T0_T2_T3_T4_T5_)
        .other          _ZN2at6native27unrolled_elementwise_kernelINS0_13BUnaryFunctorIfffNS0_15binary_internal10MulFunctorIfEEEESt5arrayIPcLm2EELi4E23TrivialOffsetCalculatorILi1EjESB_NS0_6memory12LoadWithCastILi1EEENSC_13StoreWithCastILi1EEEEEviT_T0_T2_T3_T4_T5_,@"STO_CUDA_ENTRY STV_DEFAULT"
_ZN2at6native27unrolled_elementwise_kernelINS0_13BUnaryFunctorIfffNS0_15binary_internal10MulFunctorIfEEEESt5arrayIPcLm2EELi4E23TrivialOffsetCalculatorILi1EjESB_NS0_6memory12LoadWithCastILi1EEENSC_13StoreWithCastILi1EEEEEviT_T0_T2_T3_T4_T5_:
.text._ZN2at6native27unrolled_elementwise_kernelINS0_13BUnaryFunctorIfffNS0_15binary_internal10MulFunctorIfEEEESt5arrayIPcLm2EELi4E23TrivialOffsetCalculatorILi1EjESB_NS0_6memory12LoadWithCastILi1EEENSC_13StoreWithCastILi1EEEEEviT_T0_T2_T3_T4_T5_:
        /* <DEDUP_REMOVED lines=32> */
.L_x_18378:
[----:B------:R-:W2:Y:S02]  /*0200*/  LDG.E.U8 R4, desc[UR36][R4.64] ;  /* 0x0000002404047981 */ /* 0x000ea4000c1e1100 */
[----:B--2---:R-:W-:Y:S01]  /*0210*/  I2FP.F32.U32 R22, R4 ;  /* 0x0000000400167245 */ /* 0x004fe20000201000 */
[----:B------:R-:W-:Y:S06]  /*0220*/  BRA `(.L_x_18380) ;  /* 0x0000000c00307947 */ /* 0x000fec0003800000 */
.L_x_18377:
        /* <DEDUP_REMOVED lines=9> */
.L_x_18382:
[----:B------:R-:W2:Y:S02]  /*02c0*/  LDG.E R4, desc[UR36][R4.64] ;  /* 0x0000002404047981 */ /* 0x000ea4000c1e1900 */
[----:B--2---:R-:W-:Y:S01]  /*02d0*/  I2FP.F32.S32 R22, R4 ;  /* 0x0000000400167245 */ /* 0x004fe20000201400 */
[----:B------:R-:W-:Y:S06]  /*02e0*/  BRA `(.L_x_18380) ;  /* 0x0000000c00007947 */ /* 0x000fec0003800000 */
.L_x_18381:
[----:B------:R-:W2:Y:S02]  /*02f0*/  LDG.E.U16 R4, desc[UR36][R4.64] ;  /* 0x0000002404047981 */ /* 0x000ea4000c1e1500 */
[----:B--2---:R2:W3:Y:S01]  /*0300*/  I2F.S16 R22, R4 ;  /* 0x0000000400167306 */ /* 0x0044e20000101400 */
[----:B------:R-:W-:Y:S05]  /*0310*/  BRA `(.L_x_18380) ;  /* 0x0000000800f47947 */ /* 0x000fea0003800000 */
.L_x_18376:
        /* <DEDUP_REMOVED lines=8> */
.L_x_18384:
[----:B------:R-:W2:Y:S02]  /*03a0*/  LDG.E.U16 R4, desc[UR36][R4.64] ;  /* 0x0000002404047981 */ /* 0x000ea4000c1e1500 */
[----:B--2---:R-:W-:Y:S01]  /*03b0*/  HADD2.F32 R22, -RZ, R4.H0_H0 ;  /* 0x20000004ff167230 */ /* 0x004fe20000004100 */
[----:B------:R-:W-:Y:S06]  /*03c0*/  BRA `(.L_x_18380) ;  /* 0x0000000800c87947 */ /* 0x000fec0003800000 */
.L_x_18383:
        /* <DEDUP_REMOVED lines=8> */
.L_x_18386:
[----:B------:R-:W2:Y:S02]  /*0450*/  LDG.E.U16 R4, desc[UR36][R4.64] ;  /* 0x0000002404047981 */ /* 0x000ea4000c1e1500 */
[----:B--2---:R-:W-:Y:S01]  /*0460*/  HADD2.F32 R22, -RZ, R4.H0_H0 ;  /* 0x20000004ff167230 */ /* 0x004fe20000004100 */
[----:B------:R-:W-:Y:S06]  /*0470*/  BRA `(.L_x_18380) ;  /* 0x00000008009c7947 */ /* 0x000fec0003800000 */
.L_x_18385:
[----:B------:R-:W2:Y:S01]  /*0480*/  LDG.E.64 R4, desc[UR36][R4.64] ;  /* 0x0000002404047981 */ /* 0x000ea2000c1e1b00 */
[----:B------:R-:W-:Y:S01]  /*0490*/  UMOV UR4, 0xf0000000 ;  /* 0xf000000000047882 */ /* 0x000fe20000000000 */
[----:B------:R-:W-:Y:S01]  /*04a0*/  UMOV UR5, 0x380fffff ;  /* 0x380fffff00057882 */ /* 0x000fe20000000000 */
[----:B--2---:R-:W0:Y:S01]  /*04b0*/  F2F.F32.F64 R22, R4 ;  /* 0x0000000400167310 */ /* 0x004e220000301000 */
[----:B------:R-:W-:-:S14]  /*04c0*/  DSETP.GEU.AND P0, PT, |R4|, UR4, PT ;  /* 0x0000000404007e2a */ /* 0x000fdc000bf0e200 */
[----:B0-----:R-:W-:Y:S01]  /*04d0*/  @!P0 FMUL R22, R22, 1.175494350822287508e-38 ;  /* 0x0080000016168820 */ /* 0x001fe20000400000 */
[----:B------:R-:W-:Y:S06]  /*04e0*/  BRA `(.L_x_18380) ;  /* 0x0000000800807947 */ /* 0x000fec0003800000 */
.L_x_18375:
        /* <DEDUP_REMOVED lines=12> */
.L_x_18389:
[----:B------:R-:W2:Y:S01]  /*05b0*/  LDG.E.64 R4, desc[UR36][R4.64] ;  /* 0x0000002404047981 */ /* 0x000ea2000c1e1b00 */
[----:B------:R-:W-:Y:S01]  /*05c0*/  UMOV UR4, 0xf0000000 ;  /* 0xf000000000047882 */ /* 0x000fe20000000000 */
[----:B------:R-:W-:Y:S01]  /*05d0*/  UMOV UR5, 0x380fffff ;  /* 0x380fffff00057882 */ /* 0x000fe20000000000 */
[----:B--2---:R-:W0:Y:S01]  /*05e0*/  F2F.F32.F64 R22, R4 ;  /* 0x0000000400167310 */ /* 0x004e220000301000 */
[----:B------:R-:W-:-:S14]  /*05f0*/  DSETP.GEU.AND P0, PT, |R4|, UR4, PT ;  /* 0x0000000404007e2a */ /* 0x000fdc000bf0e200 */
[----:B0-----:R-:W-:Y:S01]  /*0600*/  @!P0 FMUL R22, R22, 1.175494350822287508e-38 ;  /* 0x0080000016168820 */ /* 0x001fe20000400000 */
[----:B------:R-:W-:Y:S06]  /*0610*/  BRA `(.L_x_18380) ;  /* 0x0000000800347947 */ /* 0x000fec0003800000 */
.L_x_18388:
        /* <DEDUP_REMOVED lines=26> */
.L_x_18391:
        /* <DEDUP_REMOVED lines=14> */
.L_x_18390:
[----:B------:R-:W2:Y:S02]  /*08a0*/  LDG.E.U16 R4, desc[UR36][R4.64] ;  /* 0x0000002404047981 */ /* 0x000ea4000c1e1500 */
[----:B--2---:R-:W-:Y:S01]  /*08b0*/  IMAD.U32 R22, R4, 0x10000, RZ ;  /* 0x0001000004167824 */ /* 0x004fe200078e00ff */
[----:B------:R-:W-:Y:S06]  /*08c0*/  BRA `(.L_x_18380) ;  /* 0x0000000400887947 */ /* 0x000fec0003800000 */
.L_x_18387:
        /* <DEDUP_REMOVED lines=11> */
.L_x_18394:
        /* <DEDUP_REMOVED lines=20> */
.L_x_18396:
[----:B------:R-:W-:Y:S05]  /*0ac0*/  BSYNC B0 ;  /* 0x0000000000007941 */ /* 0x000fea0003800000 */
.L_x_18395:
[----:B------:R-:W-:Y:S01]  /*0ad0*/  IMAD.SHL.U32 R3, R3, 0x100000, RZ ;  /* 0x0010000003037824 */ /* 0x000fe200078e00ff */
[----:B------:R-:W-:-:S04]  /*0ae0*/  LEA R5, R0, 0x3b800000, 0x17 ;  /* 0x3b80000000057811 */ /* 0x000fc800078eb8ff */
[----:B------:R-:W-:Y:S01]  /*0af0*/  LOP3.LUT R22, R5, R3, R22, 0xfe, !PT ;  /* 0x0000000305167212 */ /* 0x000fe200078efe16 */
[----:B------:R-:W-:Y:S06]  /*0b00*/  BRA `(.L_x_18380) ;  /* 0x0000000000f87947 */ /* 0x000fec0003800000 */
.L_x_18393:
        /* <DEDUP_REMOVED lines=20> */
.L_x_18398:
[----:B------:R-:W-:Y:S05]  /*0c50*/  BSYNC B0 ;  /* 0x0000000000007941 */ /* 0x000fea0003800000 */
.L_x_18397:
[----:B------:R-:W-:Y:S01]  /*0c60*/  IMAD.SHL.U32 R3, R3, 0x200000, RZ ;  /* 0x0020000003037824 */ /* 0x000fe200078e00ff */
[----:B------:R-:W-:-:S04]  /*0c70*/  LEA R5, R0, 0x37800000, 0x17 ;  /* 0x3780000000057811 */ /* 0x000fc800078eb8ff */
[----:B------:R-:W-:Y:S01]  /*0c80*/  LOP3.LUT R22, R5, R3, R22, 0xfe, !PT ;  /* 0x0000000305167212 */ /* 0x000fe200078efe16 */
[----:B------:R-:W-:Y:S06]  /*0c90*/  BRA `(.L_x_18380) ;  /* 0x0000000000947947 */ /* 0x000fec0003800000 */
.L_x_18392:
        /* <DEDUP_REMOVED lines=14> */
.L_x_18379:
        /* <DEDUP_REMOVED lines=16> */
.L_x_18401:
[----:B------:R-:W-:Y:S01]  /*0e80*/  IMAD.MOV.U32 R22, RZ, RZ, RZ ;  /* 0x000000ffff167224 */ /* 0x000fe200078e00ff */
[----:B------:R-:W-:Y:S06]  /*0e90*/  BRA `(.L_x_18380) ;  /* 0x0000000000147947 */ /* 0x000fec0003800000 */
.L_x_18400:
[----:B------:R-:W2:Y:S02]  /*0ea0*/  LDG.E.64 R4, desc[UR36][R4.64] ;  /* 0x0000002404047981 */ /* 0x000ea4000c1e1b00 */
[----:B--2---:R0:W1:Y:S01]  /*0eb0*/  I2F.U64 R22, R4 ;  /* 0x0000000400167312 */ /* 0x0040620000301000 */
[----:B------:R-:W-:Y:S05]  /*0ec0*/  BRA `(.L_x_18380) ;  /* 0x0000000000087947 */ /* 0x000fea0003800000 */
.L_x_18399:
[----:B------:R-:W2:Y:S02]  /*0ed0*/  LDG.E R4, desc[UR36][R4.64] ;  /* 0x0000002404047981 */ /* 0x000ea4000c1e1900 */
[----:B--2---:R-:W-:-:S07]  /*0ee0*/  I2FP.F32.U32 R22, R4 ;  /* 0x0000000400167245 */ /* 0x004fce0000201000 */
.L_x_18380:
[----:B------:R-:W-:Y:S05]  /*0ef0*/  BSYNC B6 ;  /* 0x0000000000067941 */ /* 0x000fea0003800000 */
.L_x_18374:
[----:B------:R-:W2:Y:S02]  /*0f00*/  S2R R16, SR_TID.X ;  /* 0x0000000000107919 */ /* 0x000ea40000002100 */
[----:B--2---:R-:W-:-:S07]  /*0f10*/  VIADD R16, R16, 0x80 ;  /* 0x0000008010107836 */ /* 0x004fce0000000000 */
.L_x_18373:
[----:B------:R-:W-:Y:S05]  /*0f20*/  BSYNC B7 ;  /* 0x0000000000077941 */ /* 0x000fea0003800000 */
.L_x_18372:
        /* <DEDUP_REMOVED lines=25> */
.L_x_18408:
[----:B------:R-:W2:Y:S02]  /*10c0*/  LDG.E.U8 R4, desc[UR36][R4.64] ;  /* 0x0000002404047981 */ /* 0x000ea4000c1e1100 */
[----:B--2---:R-:W-:Y:S01]  /*10d0*/  I2FP.F32.U32 R23, R4 ;  /* 0x0000000400177245 */ /* 0x004fe20000201000 */
[----:B------:R-:W-:Y:S06]  /*10e0*/  BRA `(.L_x_18410) ;  /* 0x0000000c002c7947 */ /* 0x000fec0003800000 */
.L_x_18407:
        /* <DEDUP_REMOVED lines=9> */
.L_x_18412:
[----:B------:R-:W2:Y:S02]  /*1180*/  LDG.E R4, desc[UR36][R4.64] ;  /* 0x0000002404047981 */ /* 0x000ea4000c1e1900 */
[----:B--2---:R-:W-:Y:S01]  /*1190*/  I2FP.F32.S32 R23, R4 ;  /* 0x0000000400177245 */ /* 0x004fe20000201400 */
[----:B------:R-:W-:Y:S06]  /*11a0*/  BRA `(.L_x_18410) ;  /* 0x0000000800fc7947 */ /* 0x000fec0003800000 */
.L_x_18411:
[----:B------:R-:W2:Y:S02]  /*11b0*/  LDG.E.U16 R4, desc[UR36][R4.64] ;  /* 0x0000002404047981 */ /* 0x000ea4000c1e1500 */
[----:B--2---:R0:W2:Y:S01]  /*11c0*/  I2F.S16 R23, R4 ;  /* 0x0000000400177306 */ /* 0x0040a20000101400 */
[----:B------:R-:W-:Y:S05]  /*11d0*/  BRA `(.L_x_18410) ;  /* 0x0000000800f07947 */ /* 0x000fea0003800000 */
.L_x_18406:
        /* <DEDUP_REMOVED lines=8> */
.L_x_18414:
[----:B------:R-:W2:Y:S02]  /*1260*/  LDG.E.U16 R4, desc[UR36][R4.64] ;  /* 0x0000002404047981 */ /* 0x000ea4000c1e1500 */
[----:B--2---:R-:W-:Y:S01]  /*1270*/  HADD2.F32 R23, -RZ, R4.H0_H0 ;  /* 0x20000004ff177230 */ /* 0x004fe20000004100 */
[----:B------:R-:W-:Y:S06]  /*1280*/  BRA `(.L_x_18410) ;  /* 0x0000000800c47947 */ /* 0x000fec0003800000 */
.L_x_18413:
        /* <DEDUP_REMOVED lines=8> */
.L_x_18416:
[----:B------:R-:W2:Y:S02]  /*1310*/  LDG.E.U16 R4, desc[UR36][R4.64] ;  /* 0x0000002404047981 */ /* 0x000ea4000c1e1500 */
[----:B--2---:R-:W-:Y:S01]  /*1320*/  HADD2.F32 R23, -RZ, R4.H0_H0 ;  /* 0x20000004ff177230 */ /* 0x004fe20000004100 */
[----:B------:R-:W-:Y:S06]  /*1330*/  BRA `(.L_x_18410) ;  /* 0x0000000800987947 */ /* 0x000fec0003800000 */
.L_x_18415:
[----:B------:R-:W2:Y:S01]  /*1340*/  LDG.E.64 R4, desc[UR36][R4.64] ;  /* 0x0000002404047981 */ /* 0x000ea2000c1e1b00 */
[----:B------:R-:W-:Y:S01]  /*1350*/  UMOV UR4, 0xf0000000 ;  /* 0xf000000000047882 */ /* 0x000fe20000000000 */
[----:B------:R-:W-:Y:S01]  /*1360*/  UMOV UR5, 0x380fffff ;  /* 0x380fffff00057882 */ /* 0x000fe20000000000 */
[----:B--2---:R-:W0:Y:S01]  /*1370*/  F2F.F32.F64 R23, R4 ;  /* 0x0000000400177310 */ /* 0x004e220000301000 */
[----:B------:R-:W-:-:S14]  /*1380*/  DSETP.GEU.AND P0, PT, |R4|, UR4, PT ;  /* 0x0000000404007e2a */ /* 0x000fdc000bf0e200 */
[----:B0-----:R-:W-:Y:S01]  /*1390*/  @!P0 FMUL R23, R23, 1.175494350822287508e-38 ;  /* 0x0080000017178820 */ /* 0x001fe20000400000 */
[----:B------:R-:W-:Y:S06]  /*13a0*/  BRA `(.L_x_18410) ;  /* 0x00000008007c7947 */ /* 0x000fec0003800000 */
.L_x_18405:
        /* <DEDUP_REMOVED lines=12> */
.L_x_18419:
[----:B------:R-:W2:Y:S01]  /*1470*/  LDG.E.64 R4, desc[UR36][R4.64] ;  /* 0x0000002404047981 */ /* 0x000ea2000c1e1b00 */
[----:B------:R-:W-:Y:S01]  /*1480*/  UMOV UR4, 0xf0000000 ;  /* 0xf000000000047882 */ /* 0x000fe20000000000 */
[----:B------:R-:W-:Y:S01]  /*1490*/  UMOV UR5, 0x380fffff ;  /* 0x380fffff00057882 */ /* 0x000fe20000000000 */
[----:B--2---:R-:W0:Y:S01]  /*14a0*/  F2F.F32.F64 R23, R4 ;  /* 0x0000000400177310 */ /* 0x004e220000301000 */
[----:B------:R-:W-:-:S14]  /*14b0*/  DSETP.GEU.AND P0, PT, |R4|, UR4, PT ;  /* 0x0000000404007e2a */ /* 0x000fdc000bf0e200 */
[----:B0-----:R-:W-:Y:S01]  /*14c0*/  @!P0 FMUL R23, R23, 1.175494350822287508e-38 ;  /* 0x0080000017178820 */ /* 0x001fe20000400000 */
[----:B------:R-:W-:Y:S06]  /*14d0*/  BRA `(.L_x_18410) ;  /* 0x0000000800307947 */ /* 0x000fec0003800000 */
.L_x_18418:
        /* <DEDUP_REMOVED lines=26> */
.L_x_18421:
        /* <DEDUP_REMOVED lines=13> */
.L_x_18420:
[----:B------:R-:W2:Y:S02]  /*1750*/  LDG.E.U16 R4, desc[UR36][R4.64] ;  /* 0x0000002404047981 */ /* 0x000ea4000c1e1500 */
[----:B--2---:R-:W-:Y:S01]  /*1760*/  IMAD.U32 R23, R4, 0x10000, RZ ;  /* 0x0001000004177824 */ /* 0x004fe200078e00ff */
[----:B------:R-:W-:Y:S06]  /*1770*/  BRA `(.L_x_18410) ;  /* 0x0000000400887947 */ /* 0x000fec0003800000 */
.L_x_18417:
        /* <DEDUP_REMOVED lines=11> */
.L_x_18424:
        /* <DEDUP_REMOVED lines=20> */
.L_x_18426:
[----:B------:R-:W-:Y:S05]  /*1970*/  BSYNC B0 ;  /* 0x0000000000007941 */ /* 0x000fea0003800000 */
.L_x_18425:
[----:B------:R-:W-:Y:S01]  /*1980*/  IMAD.SHL.U32 R3, R3, 0x100000, RZ ;  /* 0x0010000003037824 */ /* 0x000fe200078e00ff */
[----:B------:R-:W-:-:S04]  /*1990*/  LEA R0, R0, 0x3b800000, 0x17 ;  /* 0x3b80000000007811 */ /* 0x000fc800078eb8ff */
[----:B------:R-:W-:Y:S01]  /*19a0*/  LOP3.LUT R23, R0, R3, R23, 0xfe, !PT ;  /* 0x0000000300177212 */ /* 0x000fe200078efe17 */
[----:B------:R-:W-:Y:S06]  /*19b0*/  BRA `(.L_x_18410) ;  /* 0x0000000000f87947 */ /* 0x000fec0003800000 */
.L_x_18423:
        /* <DEDUP_REMOVED lines=20> */
.L_x_18428:
[----:B------:R-:W-:Y:S05]  /*1b00*/  BSYNC B0 ;  /* 0x0000000000007941 */ /* 0x000fea0003800000 */
.L_x_18427:
[----:B------:R-:W-:Y:S01]  /*1b10*/  IMAD.SHL.U32 R3, R3, 0x200000, RZ ;  /* 0x0020000003037824 */ /* 0x000fe200078e00ff */
[----:B------:R-:W-:-:S04]  /*1b20*/  LEA R0, R0, 0x37800000, 0x17 ;  /* 0x3780000000007811 */ /* 0x000fc800078eb8ff */
[----:B------:R-:W-:Y:S01]  /*1b30*/  LOP3.LUT R23, R0, R3, R23, 0xfe, !PT ;  /* 0x0000000300177212 */ /* 0x000fe200078efe17 */
[----:B------:R-:W-:Y:S06]  /*1b40*/  BRA `(.L_x_18410) ;  /* 0x0000000000947947 */ /* 0x000fec0003800000 */
.L_x_18422:
        /* <DEDUP_REMOVED lines=14> */
.L_x_18409:
        /* <DEDUP_REMOVED lines=16> */
.L_x_18431:
[----:B------:R-:W-:Y:S01]  /*1d30*/  IMAD.MOV.U32 R23, RZ, RZ, RZ ;  /* 0x000000ffff177224 */ /* 0x000fe200078e00ff */
[----:B------:R-:W-:Y:S06]  /*1d40*/  BRA `(.L_x_18410) ;  /* 0x0000000000147947 */ /* 0x000fec0003800000 */
.L_x_18430:
[----:B------:R-:W2:Y:S02]  /*1d50*/  LDG.E.64 R4, desc[UR36][R4.64] ;  /* 0x0000002404047981 */ /* 0x000ea4000c1e1b00 */
[----:B--2---:R0:W2:Y:S01]  /*1d60*/  I2F.U64 R23, R4 ;  /* 0x0000000400177312 */ /* 0x0040a20000301000 */
[----:B------:R-:W-:Y:S05]  /*1d70*/  BRA `(.L_x_18410) ;  /* 0x0000000000087947 */ /* 0x000fea0003800000 */
.L_x_18429:
[----:B------:R-:W2:Y:S02]  /*1d80*/  LDG.E R4, desc[UR36][R4.64] ;  /* 0x0000002404047981 */ /* 0x000ea4000c1e1900 */
[----:B--2---:R-:W-:-:S07]  /*1d90*/  I2FP.F32.U32 R23, R4 ;  /* 0x0000000400177245 */ /* 0x004fce0000201000 */
.L_x_18410:
[----:B------:R-:W-:Y:S05]  /*1da0*/  BSYNC B6 ;  /* 0x0000000000067941 */ /* 0x000fea0003800000 */
.L_x_18404:
[----:B------:R-:W-:-:S07]  /*1db0*/  VIADD R16, R16, 0x80 ;  /* 0x0000008010107836 */ /* 0x000fce0000000000 */
.L_x_18403:
[----:B------:R-:W-:Y:S05]  /*1dc0*/  BSYNC B7 ;  /* 0x0000000000077941 */ /* 0x000fea0003800000 */
.L_x_18402:
        /* <DEDUP_REMOVED lines=27> */
.L_x_18438:
[----:B------:R-:W2:Y:S02]  /*1f80*/  LDG.E.U8 R4, desc[UR36][R4.64] ;  /* 0x0000002404047981 */ /* 0x000ea4000c1e1100 */
[----:B--2---:R-:W-:Y:S01]  /*1f90*/  I2FP.F32.U32 R24, R4 ;  /* 0x0000000400187245 */ /* 0x004fe20000201000 */
[----:B------:R-:W-:Y:S06]  /*1fa0*/  BRA `(.L_x_18440) ;  /* 0x0000000c002c7947 */ /* 0x000fec0003800000 */
.L_x_18437:
        /* <DEDUP_REMOVED lines=9> */
.L_x_18442:
[----:B------:R-:W2:Y:S02]  /*2040*/  LDG.E R4, desc[UR36][R4.64] ;  /* 0x0000002404047981 */ /* 0x000ea4000c1e1900 */
[----:B--2---:R-:W-:Y:S01]  /*2050*/  I2FP.F32.S32 R24, R4 ;  /* 0x0000000400187245 */ /* 0x004fe20000201400 */
[----:B------:R-:W-:Y:S06]  /*2060*/  BRA `(.L_x_18440) ;  /* 0x0000000800fc7947 */ /* 0x000fec0003800000 */
.L_x_18441:
[----:B------:R-:W2:Y:S02]  /*2070*/  LDG.E.U16 R4, desc[UR36][R4.64] ;  /* 0x0000002404047981 */ /* 0x000ea4000c1e1500 */
[----:B--2---:R4:W0:Y:S01]  /*2080*/  I2F.S16 R24, R4 ;  /* 0x0000000400187306 */ /* 0x0048220000101400 */
[----:B------:R-:W-:Y:S05]  /*2090*/  BRA `(.L_x_18440) ;  /* 0x0000000800f07947 */ /* 0x000fea0003800000 */
.L_x_18436:
        /* <DEDUP_REMOVED lines=8> */
.L_x_18444:
[----:B------:R-:W2:Y:S02]  /*2120*/  LDG.E.U16 R4, desc[UR36][R4.64] ;  /* 0x0000002404047981 */ /* 0x000ea4000c1e1500 */
[----:B--2---:R-:W-:Y:S01]  /*2130*/  HADD2.F32 R24, -RZ, R4.H0_H0 ;  /* 0x20000004ff187230 */ /* 0x004fe20000004100 */
[----:B------:R-:W-:Y:S06]  /*2140*/  BRA `(.L_x_18440) ;  /* 0x0000000800c47947 */ /* 0x000fec0003800000 */
.L_x_18443:
        /* <DEDUP_REMOVED lines=8> */
.L_x_18446:
[----:B------:R-:W2:Y:S02]  /*21d0*/  LDG.E.U16 R4, desc[UR36][R4.64] ;  /* 0x0000002404047981 */ /* 0x000ea4000c1e1500 */
[----:B--2---:R-:W-:Y:S01]  /*21e0*/  HADD2.F32 R24, -RZ, R4.H0_H0 ;  /* 0x20000004ff187230 */ /* 0x004fe20000004100 */
[----:B------:R-:W-:Y:S06]  /*21f0*/  BRA `(.L_x_18440) ;  /* 0x0000000800987947 */ /* 0x000fec0003800000 */
.L_x_18445:
[----:B------:R-:W2:Y:S01]  /*2200*/  LDG.E.64 R4, desc[UR36][R4.64] ;  /* 0x0000002404047981 */ /* 0x000ea2000c1e1b00 */
[----:B------:R-:W-:Y:S01]  /*2210*/  UMOV UR4, 0xf0000000 ;  /* 0xf000000000047882 */ /* 0x000fe20000000000 */
[----:B------:R-:W-:Y:S01]  /*2220*/  UMOV UR5, 0x380fffff ;  /* 0x380fffff00057882 */ /* 0x000fe20000000000 */
[----:B--2---:R-:W0:Y:S01]  /*2230*/  F2F.F32.F64 R24, R4 ;  /* 0x0000000400187310 */ /* 0x004e220000301000 */
[----:B------:R-:W-:-:S14]  /*2240*/  DSETP.GEU.AND P0, PT, |R4|, UR4, PT ;  /* 0x0000000404007e2a */ /* 0x000fdc000bf0e200 */
[----:B0-----:R-:W-:Y:S01]  /*2250*/  @!P0 FMUL R24, R24, 1.175494350822287508e-38 ;  /* 0x0080000018188820 */ /* 0x001fe20000400000 */
[----:B------:R-:W-:Y:S06]  /*2260*/  BRA `(.L_x_18440) ;  /* 0x00000008007c7947 */ /* 0x000fec0003800000 */
.L_x_18435:
        /* <DEDUP_REMOVED lines=12> */
.L_x_18449:
[----:B------:R-:W2:Y:S01]  /*2330*/  LDG.E.64 R4, desc[UR36][R4.64] ;  /* 0x0000002404047981 */ /* 0x000ea2000c1e1b00 */
[----:B------:R-:W-:Y:S01]  /*2340*/  UMOV UR4, 0xf0000000 ;  /* 0xf000000000047882 */ /* 0x000fe20000000000 */
[----:B------:R-:W-:Y:S01]  /*2350*/  UMOV UR5, 0x380fffff ;  /* 0x380fffff00057882 */ /* 0x000fe20000000000 */
[----:B--2---:R-:W0:Y:S01]  /*2360*/  F2F.F32.F64 R24, R4 ;  /* 0x0000000400187310 */ /* 0x004e220000301000 */
[----:B------:R-:W-:-:S14]  /*2370*/  DSETP.GEU.AND P0, PT, |R4|, UR4, PT ;  /* 0x0000000404007e2a */ /* 0x000fdc000bf0e200 */
[----:B0-----:R-:W-:Y:S01]  /*2380*/  @!P0 FMUL R24, R24, 1.175494350822287508e-38 ;  /* 0x0080000018188820 */ /* 0x001fe20000400000 */
[----:B------:R-:W-:Y:S06]  /*2390*/  BRA `(.L_x_18440) ;  /* 0x0000000800307947 */ /* 0x000fec0003800000 */
.L_x_18448:
        /* <DEDUP_REMOVED lines=26> */
.L_x_18451:
        /* <DEDUP_REMOVED lines=13> */
.L_x_18450:
[----:B------:R-:W2:Y:S02]  /*2610*/  LDG.E.U16 R4, desc[UR36][R4.64] ;  /* 0x0000002404047981 */ /* 0x000ea4000c1e1500 */
[----:B--2---:R-:W-:Y:S01]  /*2620*/  IMAD.U32 R24, R4, 0x10000, RZ ;  /* 0x0001000004187824 */ /* 0x004fe200078e00ff */
[----:B------:R-:W-:Y:S06]  /*2630*/  BRA `(.L_x_18440) ;  /* 0x0000000400887947 */ /* 0x000fec0003800000 */
.L_x_18447:
        /* <DEDUP_REMOVED lines=11> */
.L_x_18454:
        /* <DEDUP_REMOVED lines=20> */
.L_x_18456:
[----:B------:R-:W-:Y:S05]  /*2830*/  BSYNC B0 ;  /* 0x0000000000007941 */ /* 0x000fea0003800000 */
.L_x_18455:
[----:B------:R-:W-:Y:S01]  /*2840*/  IMAD.SHL.U32 R3, R3, 0x100000, RZ ;  /* 0x0010000003037824 */ /* 0x000fe200078e00ff */
[----:B------:R-:W-:-:S04]  /*2850*/  LEA R5, R0, 0x3b800000, 0x17 ;  /* 0x3b80000000057811 */ /* 0x000fc800078eb8ff */
[----:B------:R-:W-:Y:S01]  /*2860*/  LOP3.LUT R24, R5, R3, R24, 0xfe, !PT ;  /* 0x0000000305187212 */ /* 0x000fe200078efe18 */
[----:B------:R-:W-:Y:S06]  /*2870*/  BRA `(.L_x_18440) ;  /* 0x0000000000f87947 */ /* 0x000fec0003800000 */
.L_x_18453:
        /* <DEDUP_REMOVED lines=20> */
.L_x_18458:
[----:B------:R-:W-:Y:S05]  /*29c0*/  BSYNC B0 ;  /* 0x0000000000007941 */ /* 0x000fea0003800000 */
.L_x_18457:
[----:B------:R-:W-:Y:S01]  /*29d0*/  IMAD.SHL.U32 R3, R3, 0x200000, RZ ;  /* 0x0020000003037824 */ /* 0x000fe200078e00ff */
[----:B------:R-:W-:-:S04]  /*29e0*/  LEA R5, R0, 0x37800000, 0x17 ;  /* 0x3780000000057811 */ /* 0x000fc800078eb8ff */
[----:B------:R-:W-:Y:S01]  /*29f0*/  LOP3.LUT R24, R5, R3, R24, 0xfe, !PT ;  /* 0x0000000305187212 */ /* 0x000fe200078efe18 */
[----:B------:R-:W-:Y:S06]  /*2a00*/  BRA `(.L_x_18440) ;  /* 0x0000000000947947 */ /* 0x000fec0003800000 */
.L_x_18452:
        /* <DEDUP_REMOVED lines=14> */
.L_x_18439:
        /* <DEDUP_REMOVED lines=16> */
.L_x_18461:
[----:B------:R-:W-:Y:S01]  /*2bf0*/  IMAD.MOV.U32 R24, RZ, RZ, RZ ;  /* 0x000000ffff187224 */ /* 0x000fe200078e00ff */
[----:B------:R-:W-:Y:S06]  /*2c00*/  BRA `(.L_x_18440) ;  /* 0x0000000000147947 */ /* 0x000fec0003800000 */
.L_x_18460:
[----:B------:R-:W2:Y:S02]  /*2c10*/  LDG.E.64 R24, desc[UR36][R4.64] ;  /* 0x0000002404187981 */ /* 0x000ea4000c1e1b00 */
[----:B--2---:R0:W2:Y:S01]  /*2c20*/  I2F.U64 R24, R24 ;  /* 0x0000001800187312 */ /* 0x0040a20000301000 */
[----:B------:R-:W-:Y:S05]  /*2c30*/  BRA `(.L_x_18440) ;  /* 0x0000000000087947 */ /* 0x000fea0003800000 */
.L_x_18459:
[----:B------:R-:W2:Y:S02]  /*2c40*/  LDG.E R4, desc[UR36][R4.64] ;  /* 0x0000002404047981 */ /* 0x000ea4000c1e1900 */
[----:B--2---:R-:W-:-:S07]  /*2c50*/  I2FP.F32.U32 R24, R4 ;  /* 0x0000000400187245 */ /* 0x004fce0000201000 */
.L_x_18440:
[----:B------:R-:W-:Y:S05]  /*2c60*/  BSYNC B6 ;  /* 0x0000000000067941 */ /* 0x000fea0003800000 */
.L_x_18434:
[----:B------:R-:W-:-:S07]  /*2c70*/  VIADD R16, R16, 0x80 ;  /* 0x0000008010107836 */ /* 0x000fce0000000000 */
.L_x_18433:
[----:B------:R-:W-:Y:S05]  /*2c80*/  BSYNC B7 ;  /* 0x0000000000077941 */ /* 0x000fea0003800000 */
.L_x_18432:
        /* <DEDUP_REMOVED lines=23> */
.L_x_18467:
[----:B------:R-:W2:Y:S02]  /*2e00*/  LDG.E.U8 R4, desc[UR36][R4.64] ;  /* 0x0000002404047981 */ /* 0x000ea4000c1e1100 */
[----:B--2---:R-:W-:Y:S01]  /*2e10*/  I2FP.F32.U32 R18, R4 ;  /* 0x0000000400127245 */ /* 0x004fe20000201000 */
[----:B------:R-:W-:Y:S06]  /*2e20*/  BRA `(.L_x_18463) ;  /* 0x0000000c00207947 */ /* 0x000fec0003800000 */
.L_x_18466:
        /* <DEDUP_REMOVED lines=9> */
.L_x_18470:
[----:B------:R-:W2:Y:S02]  /*2ec0*/  LDG.E R4, desc[UR36][R4.64] ;  /* 0x0000002404047981 */ /* 0x000ea4000c1e1900 */
[----:B--2---:R-:W-:Y:S01]  /*2ed0*/  I2FP.F32.S32 R18, R4 ;  /* 0x0000000400127245 */ /* 0x004fe20000201400 */
[----:B------:R-:W-:Y:S06]  /*2ee0*/  BRA `(.L_x_18463) ;  /* 0x0000000800f07947 */ /* 0x000fec0003800000 */
.L_x_18469:
[----:B------:R-:W2:Y:S02]  /*2ef0*/  LDG.E.U16 R4, desc[UR36][R4.64] ;  /* 0x0000002404047981 */ /* 0x000ea4000c1e1500 */
[----:B--2---:R0:W2:Y:S01]  /*2f00*/  I2F.S16 R18, R4 ;  /* 0x0000000400127306 */ /* 0x0040a20000101400 */
[----:B------:R-:W-:Y:S05]  /*2f10*/  BRA `(.L_x_18463) ;  /* 0x0000000800e47947 */ /* 0x000fea0003800000 */
.L_x_18465:
        /* <DEDUP_REMOVED lines=8> */
.L_x_18472:
[----:B------:R-:W2:Y:S02]  /*2fa0*/  LDG.E.U16 R4, desc[UR36][R4.64] ;  /* 0x0000002404047981 */ /* 0x000ea4000c1e1500 */
[----:B--2---:R-:W-:Y:S01]  /*2fb0*/  HADD2.F32 R18, -RZ, R4.H0_H0 ;  /* 0x20000004ff127230 */ /* 0x004fe20000004100 */
[----:B------:R-:W-:Y:S06]  /*2fc0*/  BRA `(.L_x_18463) ;  /* 0x0000000800b87947 */ /* 0x000fec0003800000 */
.L_x_18471:
        /* <DEDUP_REMOVED lines=8> */
.L_x_18474:
[----:B------:R-:W2:Y:S02]  /*3050*/  LDG.E.U16 R4, desc[UR36][R4.64] ;  /* 0x0000002404047981 */ /* 0x000ea4000c1e1500 */
[----:B--2---:R-:W-:Y:S01]  /*3060*/  HADD2.F32 R18, -RZ, R4.H0_H0 ;  /* 0x20000004ff127230 */ /* 0x004fe20000004100 */
[----:B------:R-:W-:Y:S06]  /*3070*/  BRA `(.L_x_18463) ;  /* 0x00000008008c7947 */ /* 0x000fec0003800000 */
.L_x_18473:
[----:B------:R-:W2:Y:S01]  /*3080*/  LDG.E.64 R4, desc[UR36][R4.64] ;  /* 0x0000002404047981 */ /* 0x000ea2000c1e1b00 */
[----:B------:R-:W-:Y:S01]  /*3090*/  UMOV UR4, 0xf0000000 ;  /* 0xf000000000047882 */ /* 0x000fe20000000000 */
[----:B------:R-:W-:Y:S01]  /*30a0*/  UMOV UR5, 0x380fffff ;  /* 0x380fffff00057882 */ /* 0x000fe20000000000 */
[----:B--2---:R-:W0:Y:S01]  /*30b0*/  F2F.F32.F64 R18, R4 ;  /* 0x0000000400127310 */ /* 0x004e220000301000 */
[----:B------:R-:W-:-:S14]  /*30c0*/  DSETP.GEU.AND P0, PT, |R4|, UR4, PT ;  /* 0x0000000404007e2a */ /* 0x000fdc000bf0e200 */
[----:B0-----:R-:W-:Y:S01]  /*30d0*/  @!P0 FMUL R18, R18, 1.175494350822287508e-38 ;  /* 0x0080000012128820 */ /* 0x001fe20000400000 */
[----:B------:R-:W-:Y:S06]  /*30e0*/  BRA `(.L_x_18463) ;  /* 0x0000000800707947 */ /* 0x000fec0003800000 */
.L_x_18464:
        /* <DEDUP_REMOVED lines=12> */
.L_x_18477:
[----:B------:R-:W2:Y:S01]  /*31b0*/  LDG.E.64 R4, desc[UR36][R4.64] ;  /* 0x0000002404047981 */ /* 0x000ea2000c1e1b00 */
[----:B------:R-:W-:Y:S01]  /*31c0*/  UMOV UR4, 0xf0000000 ;  /* 0xf000000000047882 */ /* 0x000fe20000000000 */
[----:B------:R-:W-:Y:S01]  /*31d0*/  UMOV UR5, 0x380fffff ;  /* 0x380fffff00057882 */ /* 0x000fe20000000000 */
[----:B--2---:R-:W0:Y:S01]  /*31e0*/  F2F.F32.F64 R18, R4 ;  /* 0x0000000400127310 */ /* 0x004e220000301000 */
[----:B------:R-:W-:-:S14]  /*31f0*/  DSETP.GEU.AND P0, PT, |R4|, UR4, PT ;  /* 0x0000000404007e2a */ /* 0x000fdc000bf0e200 */
[----:B0-----:R-:W-:Y:S01]  /*3200*/  @!P0 FMUL R18, R18, 1.175494350822287508e-38 ;  /* 0x0080000012128820 */ /* 0x001fe20000400000 */
[----:B------:R-:W-:Y:S06]  /*3210*/  BRA `(.L_x_18463) ;  /* 0x0000000800247947 */ /* 0x000fec0003800000 */
.L_x_18476:
        /* <DEDUP_REMOVED lines=26> */
.L_x_18479:
        /* <DEDUP_REMOVED lines=13> */
.L_x_18478:
[----:B------:R-:W2:Y:S02]  /*3490*/  LDG.E.U16 R4, desc[UR36][R4.64] ;  /* 0x0000002404047981 */ /* 0x000ea4000c1e1500 */
[----:B--2---:R-:W-:Y:S01]  /*34a0*/  IMAD.U32 R18, R4, 0x10000, RZ ;  /* 0x0001000004127824 */ /* 0x004fe200078e00ff */
[----:B------:R-:W-:Y:S06]  /*34b0*/  BRA `(.L_x_18463) ;  /* 0x00000004007c7947 */ /* 0x000fec0003800000 */
.L_x_18475:
        /* <DEDUP_REMOVED lines=11> */
.L_x_18482:
        /* <DEDUP_REMOVED lines=19> */
.L_x_18484:
[----:B------:R-:W-:Y:S05]  /*36a0*/  BSYNC B0 ;  /* 0x0000000000007941 */ /* 0x000fea0003800000 */
.L_x_18483:
[----:B------:R-:W-:Y:S01]  /*36b0*/  IMAD.SHL.U32 R3, R3, 0x100000, RZ ;  /* 0x0010000003037824 */ /* 0x000fe200078e00ff */
[----:B------:R-:W-:-:S04]  /*36c0*/  LEA R5, R0, 0x3b800000, 0x17 ;  /* 0x3b80000000057811 */ /* 0x000fc800078eb8ff */
[----:B------:R-:W-:Y:S01]  /*36d0*/  LOP3.LUT R18, R5, R3, R18, 0xfe, !PT ;  /* 0x0000000305127212 */ /* 0x000fe200078efe12 */
[----:B------:R-:W-:Y:S06]  /*36e0*/  BRA `(.L_x_18463) ;  /* 0x0000000000f07947 */ /* 0x000fec0003800000 */
.L_x_18481:
        /* <DEDUP_REMOVED lines=19> */
.L_x_18486:
[----:B------:R-:W-:Y:S05]  /*3820*/  BSYNC B0 ;  /* 0x0000000000007941 */ /* 0x000fea0003800000 */
.L_x_18485:
[----:B------:R-:W-:Y:S01]  /*3830*/  IMAD.SHL.U32 R3, R3, 0x200000, RZ ;  /* 0x0020000003037824 */ /* 0x000fe200078e00ff */
[----:B------:R-:W-:-:S04]  /*3840*/  LEA R5, R0, 0x37800000, 0x17 ;  /* 0x3780000000057811 */ /* 0x000fc800078eb8ff */
[----:B------:R-:W-:Y:S01]  /*3850*/  LOP3.LUT R18, R5, R3, R18, 0xfe, !PT ;  /* 0x0000000305127212 */ /* 0x000fe200078efe12 */
[----:B------:R-:W-:Y:S06]  /*3860*/  BRA `(.L_x_18463) ;  /* 0x0000000000907947 */ /* 0x000fec0003800000 */
.L_x_18480:
        /* <DEDUP_REMOVED lines=14> */
.L_x_18468:
        /* <DEDUP_REMOVED lines=16> */
.L_x_18489:
[----:B------:R-:W-:Y:S05]  /*3a50*/  BRA `(.L_x_18463) ;  /* 0x0000000000147947 */ /* 0x000fea0003800000 */
.L_x_18488:
[----:B------:R-:W2:Y:S02]  /*3a60*/  LDG.E.64 R18, desc[UR36][R4.64] ;  /* 0x0000002404127981 */ /* 0x000ea4000c1e1b00 */
[----:B--2---:R0:W2:Y:S01]  /*3a70*/  I2F.U64 R18, R18 ;  /* 0x0000001200127312 */ /* 0x0040a20000301000 */
[----:B------:R-:W-:Y:S05]  /*3a80*/  BRA `(.L_x_18463) ;  /* 0x0000000000087947 */ /* 0x000fea0003800000 */
.L_x_18487:
[----:B------:R-:W2:Y:S02]  /*3a90*/  LDG.E R4, desc[UR36][R4.64] ;  /* 0x0000002404047981 */ /* 0x000ea4000c1e1900 */
[----:B--2---:R-:W-:-:S07]  /*3aa0*/  I2FP.F32.U32 R18, R4 ;  /* 0x0000000400127245 */ /* 0x004fce0000201000 */
.L_x_18463:
[----:B------:R-:W-:Y:S05]  /*3ab0*/  BSYNC B6 ;  /* 0x0000000000067941 */ /* 0x000fea0003800000 */
.L_x_18462:
[----:B0-----:R-:W0:Y:S01]  /*3ac0*/  S2R R19, SR_TID.X ;  /* 0x0000000000137919 */ /* 0x001e220000002100 */
[----:B------:R-:W0:Y:S01]  /*3ad0*/  LDC.U8 R16, c[0x0][0x23c] ;  /* 0x00008f00ff107b82 */ /* 0x000e220000000000 */
[----:B------:R-:W-:Y:S01]  /*3ae0*/  ULDC UR4, c[0x0][0x218] ;  /* 0x0000860000047ab9 */ /* 0x000fe20000000800 */
[----:B------:R-:W-:Y:S01]  /*3af0*/  BSSY B6, `(.L_x_18490) ;  /* 0x00000f1000067945 */ /* 0x000fe20003800000 */
[----:B-12345:R-:W-:Y:S01]  /*3b00*/  FMUL.FTZ R4, R22, UR4 ;  /* 0x0000000416047c20 */ /* 0x03efe20008410000 */
[----:B------:R-:W-:Y:S01]  /*3b10*/  FMUL.FTZ R22, R23, UR4 ;  /* 0x0000000417167c20 */ /* 0x000fe20008410000 */
[----:B------:R-:W-:Y:S01]  /*3b20*/  FMUL.FTZ R24, R24, UR4 ;  /* 0x0000000418187c20 */ /* 0x000fe20008410000 */
[----:B------:R-:W-:Y:S01]  /*3b30*/  FMUL.FTZ R18, R18, UR4 ;  /* 0x0000000412127c20 */ /* 0x000fe20008410000 */
[----:B0-----:R-:W-:-:S13]  /*3b40*/  ISETP.GE.AND P0, PT, R19, R17, PT ;  /* 0x000000111300720c */ /* 0x001fda0003f06270 */
[----:B------:R-:W-:Y:S05]  /*3b50*/  @P0 BRA `(.L_x_18491) ;  /* 0x0000000c00a80947 */ /* 0x000fea0003800000 */
[----:B------:R-:W0:Y:S01]  /*3b60*/  LDC.64 R8, c[0x0][0x220] ;  /* 0x00008800ff087b82 */ /* 0x000e220000000a00 */
[----:B------:R-:W-:Y:S01]  /*3b70*/  IMAD R0, R2, 0x200, R19 ;  /* 0x0000020002007824 */ /* 0x000fe200078e0213 */
[----:B------:R-:W-:Y:S01]  /*3b80*/  PRMT R5, R16, 0x9910, RZ ;  /* 0x0000991010057816 */ /* 0x000fe200000000ff */
[----:B------:R-:W-:Y:S01]  /*3b90*/  ULDC UR4, c[0x0][0x240] ;  /* 0x0000900000047ab9 */ /* 0x000fe20000000800 */
[----:B------:R-:W-:Y:S02]  /*3ba0*/  VIADD R19, R19, 0x80 ;  /* 0x0000008013137836 */ /* 0x000fe40000000000 */
        /* <DEDUP_REMOVED lines=17> */
.L_x_18495:
[----:B------:R-:W0:Y:S02]  /*3cc0*/  F2I.S64.TRUNC R4, R4 ;  /* 0x0000000400047311 */ /* 0x000e24000020d900 */
[----:B0-----:R-:W-:-:S05]  /*3cd0*/  IMAD.MOV.U32 R3, RZ, RZ, R4 ;  /* 0x000000ffff037224 */ /* 0x001fca00078e0004 */
[----:B------:R0:W-:Y:S01]  /*3ce0*/  STG.E.U8 desc[UR36][R8.64], R3 ;  /* 0x0000000308007986 */ /* 0x0001e2000c101124 */
[----:B------:R-:W-:Y:S05]  /*3cf0*/  BRA `(.L_x_18491) ;  /* 0x0000000c00407947 */ /* 0x000fea0003800000 */
.L_x_18494:
        /* <DEDUP_REMOVED lines=9> */
.L_x_18498:
[----:B------:R-:W0:Y:S02]  /*3d90*/  F2I.FTZ.TRUNC.NTZ R3, R4 ;  /* 0x0000000400037305 */ /* 0x000e24000021f100 */
[----:B0-----:R0:W-:Y:S01]  /*3da0*/  STG.E desc[UR36][R8.64], R3 ;  /* 0x0000000308007986 */ /* 0x0011e2000c101924 */
[----:B------:R-:W-:Y:S05]  /*3db0*/  BRA `(.L_x_18491) ;  /* 0x0000000c00107947 */ /* 0x000fea0003800000 */
.L_x_18497:
[----:B------:R-:W0:Y:S02]  /*3dc0*/  F2I.FTZ.TRUNC.NTZ R3, R4 ;  /* 0x0000000400037305 */ /* 0x000e24000021f100 */
[----:B0-----:R0:W-:Y:S01]  /*3dd0*/  STG.E.U16 desc[UR36][R8.64], R3 ;  /* 0x0000000308007986 */ /* 0x0011e2000c101524 */
[----:B------:R-:W-:Y:S05]  /*3de0*/  BRA `(.L_x_18491) ;  /* 0x0000000c00047947 */ /* 0x000fea0003800000 */
.L_x_18493:
        /* <DEDUP_REMOVED lines=8> */
.L_x_18500:
[----:B------:R-:W-:-:S05]  /*3e70*/  F2FP.F16.F32.PACK_AB R4, RZ, R4 ;  /* 0x00000004ff04723e */ /* 0x000fca00000000ff */
[----:B------:R0:W-:Y:S01]  /*3e80*/  STG.E.U16 desc[UR36][R8.64], R4 ;  /* 0x0000000408007986 */ /* 0x0001e2000c101524 */
[----:B------:R-:W-:Y:S05]  /*3e90*/  BRA `(.L_x_18491) ;  /* 0x0000000800d87947 */ /* 0x000fea0003800000 */
.L_x_18499:
        /* <DEDUP_REMOVED lines=9> */
.L_x_18502:
[----:B------:R-:W-:-:S04]  /*3f30*/  F2FP.F16.F32.PACK_AB R3, RZ, R4 ;  /* 0x00000004ff03723e */ /* 0x000fc800000000ff */
[----:B------:R-:W-:-:S05]  /*3f40*/  PRMT R3, R3, 0x5410, RZ ;  /* 0x0000541003037816 */ /* 0x000fca00000000ff */
[----:B------:R0:W-:Y:S01]  /*3f50*/  STG.E desc[UR36][R8.64], R3 ;  /* 0x0000000308007986 */ /* 0x0001e2000c101924 */
[----:B------:R-:W-:Y:S05]  /*3f60*/  BRA `(.L_x_18491) ;  /* 0x0000000800a47947 */ /* 0x000fea0003800000 */
.L_x_18501:
[----:B------:R-:W-:-:S06]  /*3f70*/  FMUL.FTZ R4, R4, 1 ;  /* 0x3f80000004047820 */ /* 0x000fcc0000410000 */
[----:B------:R-:W0:Y:S02]  /*3f80*/  F2F.F64.F32 R4, R4 ;  /* 0x0000000400047310 */ /* 0x000e240000201800 */
[----:B0-----:R0:W-:Y:S01]  /*3f90*/  STG.E.64 desc[UR36][R8.64], R4 ;  /* 0x0000000408007986 */ /* 0x0011e2000c101b24 */
[----:B------:R-:W-:Y:S05]  /*3fa0*/  BRA `(.L_x_18491) ;  /* 0x0000000800947947 */ /* 0x000fea0003800000 */
.L_x_18492:
        /* <DEDUP_REMOVED lines=12> */
.L_x_18505:
[----:B------:R-:W-:Y:S01]  /*4070*/  FMUL.FTZ R4, R4, 1 ;  /* 0x3f80000004047820 */ /* 0x000fe20000410000 */
[----:B------:R-:W-:-:S05]  /*4080*/  CS2R R6, SRZ ;  /* 0x0000000000067805 */ /* 0x000fca000001ff00 */
[----:B------:R-:W0:Y:S02]  /*4090*/  F2F.F64.F32 R4, R4 ;  /* 0x0000000400047310 */ /* 0x000e240000201800 */
[----:B0-----:R0:W-:Y:S01]  /*40a0*/  STG.E.128 desc[UR36][R8.64], R4 ;  /* 0x0000000408007986 */ /* 0x0011e2000c101d24 */
[----:B------:R-:W-:Y:S05]  /*40b0*/  BRA `(.L_x_18491) ;  /* 0x0000000800507947 */ /* 0x000fea0003800000 */
.L_x_18504:
        /* <DEDUP_REMOVED lines=20> */
.L_x_18509:
[----:B------:R-:W-:Y:S05]  /*4200*/  BSYNC B0 ;  /* 0x0000000000007941 */ /* 0x000fea0003800000 */
.L_x_18508:
[----:B------:R-:W-:-:S05]  /*4210*/  LOP3.LUT R5, R0, R5, RZ, 0xfc, !PT ;  /* 0x0000000500057212 */ /* 0x000fca00078efcff */
[----:B------:R0:W-:Y:S01]  /*4220*/  STG.E.U8 desc[UR36][R8.64], R5 ;  /* 0x0000000508007986 */ /* 0x0001e2000c101124 */
[----:B------:R-:W-:Y:S05]  /*4230*/  BRA `(.L_x_18491) ;  /* 0x0000000400f07947 */ /* 0x000fea0003800000 */
.L_x_18507:
        /* <DEDUP_REMOVED lines=12> */
.L_x_18511:
[----:B------:R-:W-:Y:S01]  /*4300*/  IMAD.MOV.U32 R0, RZ, RZ, 0x7f ;  /* 0x0000007fff007424 */ /* 0x000fe200078e00ff */
[----:B------:R-:W-:-:S04]  /*4310*/  ISETP.GT.U32.AND P0, PT, R5, 0x7f800000, PT ;  /* 0x7f8000000500780c */ /* 0x000fc80003f04070 */
[----:B------:R-:W-:-:S09]  /*4320*/  SEL R0, R0, 0x7c, P0 ;  /* 0x0000007c00007807 */ /* 0x000fd20000000000 */
.L_x_18512:
[----:B------:R-:W-:Y:S05]  /*4330*/  BSYNC B0 ;  /* 0x0000000000007941 */ /* 0x000fea0003800000 */
.L_x_18510:
[----:B------:R-:W-:-:S04]  /*4340*/  LOP3.LUT R4, R4, 0x80000000, RZ, 0xc0, !PT ;  /* 0x8000000004047812 */ /* 0x000fc800078ec0ff */
[----:B------:R-:W-:-:S04]  /*4350*/  SHF.R.U32.HI R3, RZ, 0x18, R4 ;  /* 0x00000018ff037819 */ /* 0x000fc80000011604 */
[----:B------:R-:W-:-:S05]  /*4360*/  LOP3.LUT R3, R0, R3, RZ, 0xfc, !PT ;  /* 0x0000000300037212 */ /* 0x000fca00078efcff */
[----:B------:R0:W-:Y:S01]  /*4370*/  STG.E.U8 desc[UR36][R8.64], R3 ;  /* 0x0000000308007986 */ /* 0x0001e2000c101124 */
[----:B------:R-:W-:Y:S05]  /*4380*/  BRA `(.L_x_18491) ;  /* 0x00000004009c7947 */ /* 0x000fea0003800000 */
.L_x_18506:
[----:B------:R-:W-:-:S05]  /*4390*/  F2FP.BF16.F32.PACK_AB R4, RZ, R4 ;  /* 0x00000004ff04723e */ /* 0x000fca00000010ff */
[----:B------:R0:W-:Y:S01]  /*43a0*/  STG.E.U16 desc[UR36][R8.64], R4 ;  /* 0x0000000408007986 */ /* 0x0001e2000c101524 */
[----:B------:R-:W-:Y:S05]  /*43b0*/  BRA `(.L_x_18491) ;  /* 0x0000000400907947 */ /* 0x000fea0003800000 */
.L_x_18503:
        /* <DEDUP_REMOVED lines=11> */
.L_x_18515:
        /* <DEDUP_REMOVED lines=16> */
.L_x_18518:
[----:B------:R-:W-:-:S04]  /*4570*/  LOP3.LUT R4, R4, 0x80000000, RZ, 0xc0, !PT ;  /* 0x8000000004047812 */ /* 0x000fc800078ec0ff */
[----:B------:R-:W-:-:S04]  /*4580*/  SHF.R.U32.HI R4, RZ, 0x18, R4 ;  /* 0x00000018ff047819 */ /* 0x000fc80000011604 */
[----:B------:R-:W-:-:S04]  /*4590*/  LOP3.LUT R3, R3, R4, RZ, 0xfc, !PT ;  /* 0x0000000403037212 */ /* 0x000fc800078efcff */
[----:B------:R-:W-:-:S07]  /*45a0*/  PRMT R0, R3, 0x7610, R0 ;  /* 0x0000761003007816 */ /* 0x000fce0000000000 */
.L_x_18517:
[----:B------:R-:W-:Y:S05]  /*45b0*/  BSYNC B0 ;  /* 0x0000000000007941 */ /* 0x000fea0003800000 */
.L_x_18516:
[----:B------:R3:W-:Y:S01]  /*45c0*/  STG.E.U8 desc[UR36][R8.64], R0 ;  /* 0x0000000008007986 */ /* 0x0007e2000c101124 */
[----:B------:R-:W-:Y:S05]  /*45d0*/  BRA `(.L_x_18491) ;  /* 0x0000000400087947 */ /* 0x000fea0003800000 */
.L_x_18514:
        /* <DEDUP_REMOVED lines=16> */
.L_x_18521:
[----:B------:R-:W-:-:S04]  /*46e0*/  LOP3.LUT R4, R4, 0x80000000, RZ, 0xc0, !PT ;  /* 0x8000000004047812 */ /* 0x000fc800078ec0ff */
[----:B------:R-:W-:-:S04]  /*46f0*/  SHF.R.U32.HI R4, RZ, 0x18, R4 ;  /* 0x00000018ff047819 */ /* 0x000fc80000011604 */
[----:B------:R-:W-:-:S04]  /*4700*/  LOP3.LUT R3, R3, R4, RZ, 0xfc, !PT ;  /* 0x0000000403037212 */ /* 0x000fc800078efcff */
[----:B------:R-:W-:-:S07]  /*4710*/  PRMT R0, R3, 0x7610, R0 ;  /* 0x0000761003007816 */ /* 0x000fce0000000000 */
.L_x_18520:
[----:B------:R-:W-:Y:S05]  /*4720*/  BSYNC B0 ;  /* 0x0000000000007941 */ /* 0x000fea0003800000 */
.L_x_18519:
[----:B------:R0:W-:Y:S01]  /*4730*/  STG.E.U8 desc[UR36][R8.64], R0 ;  /* 0x0000000008007986 */ /* 0x0001e2000c101124 */
[----:B------:R-:W-:Y:S05]  /*4740*/  BRA `(.L_x_18491) ;  /* 0x0000000000ac7947 */ /* 0x000fea0003800000 */
.L_x_18513:
        /* <DEDUP_REMOVED lines=21> */
.L_x_18496:
        /* <DEDUP_REMOVED lines=16> */
.L_x_18524:
[----:B------:R-:W-:Y:S05]  /*49a0*/  BRA `(.L_x_18491) ;  /* 0x0000000000147947 */ /* 0x000fea0003800000 */
.L_x_18523:
[----:B------:R-:W0:Y:S02]  /*49b0*/  F2I.U64.TRUNC R4, R4 ;  /* 0x0000000400047311 */ /* 0x000e24000020d800 */
[----:B0-----:R2:W-:Y:S01]  /*49c0*/  STG.E.64 desc[UR36][R8.64], R4 ;  /* 0x0000000408007986 */ /* 0x0015e2000c101b24 */
[----:B------:R-:W-:Y:S05]  /*49d0*/  BRA `(.L_x_18491) ;  /* 0x0000000000087947 */ /* 0x000fea0003800000 */
.L_x_18522:
[----:B------:R-:W0:Y:S02]  /*49e0*/  F2I.FTZ.U32.TRUNC.NTZ R3, R4 ;  /* 0x0000000400037305 */ /* 0x000e24000021f000 */
[----:B0-----:R0:W-:Y:S02]  /*49f0*/  STG.E desc[UR36][R8.64], R3 ;  /* 0x0000000308007986 */ /* 0x0011e4000c101924 */
.L_x_18491:
[----:B------:R-:W-:Y:S05]  /*4a00*/  BSYNC B6 ;  /* 0x0000000000067941 */ /* 0x000fea0003800000 */
.L_x_18490:
        /* <DEDUP_REMOVED lines=24> */
.L_x_18530:
[----:B------:R-:W0:Y:S02]  /*4b90*/  F2I.S64.TRUNC R22, R22 ;  /* 0x0000001600167311 */ /* 0x000e24000020d900 */
[----:B0-----:R-:W-:-:S05]  /*4ba0*/  IMAD.MOV.U32 R3, RZ, RZ, R22 ;  /* 0x000000ffff037224 */ /* 0x001fca00078e0016 */
[----:B------:R0:W-:Y:S01]  /*4bb0*/  STG.E.U8 desc[UR36][R8.64], R3 ;  /* 0x0000000308007986 */ /* 0x0001e2000c101124 */
[----:B------:R-:W-:Y:S05]  /*4bc0*/  BRA `(.L_x_18532) ;  /* 0x0000000c00407947 */ /* 0x000fea0003800000 */
.L_x_18529:
        /* <DEDUP_REMOVED lines=9> */
.L_x_18534:
[----:B------:R-:W0:Y:S02]  /*4c60*/  F2I.FTZ.TRUNC.NTZ R3, R22 ;  /* 0x0000001600037305 */ /* 0x000e24000021f100 */
[----:B0-----:R0:W-:Y:S01]  /*4c70*/  STG.E desc[UR36][R8.64], R3 ;  /* 0x0000000308007986 */ /* 0x0011e2000c101924 */
[----:B------:R-:W-:Y:S05]  /*4c80*/  BRA `(.L_x_18532) ;  /* 0x0000000c00107947 */ /* 0x000fea0003800000 */
.L_x_18533:
[----:B------:R-:W0:Y:S02]  /*4c90*/  F2I.FTZ.TRUNC.NTZ R3, R22 ;  /* 0x0000001600037305 */ /* 0x000e24000021f100 */
[----:B0-----:R0:W-:Y:S01]  /*4ca0*/  STG.E.U16 desc[UR36][R8.64], R3 ;  /* 0x0000000308007986 */ /* 0x0011e2000c101524 */
[----:B------:R-:W-:Y:S05]  /*4cb0*/  BRA `(.L_x_18532) ;  /* 0x0000000c00047947 */ /* 0x000fea0003800000 */
.L_x_18528:
        /* <DEDUP_REMOVED lines=8> */
.L_x_18536:
[----:B------:R-:W-:-:S05]  /*4d40*/  F2FP.F16.F32.PACK_AB R22, RZ, R22 ;  /* 0x00000016ff16723e */ /* 0x000fca00000000ff */
[----:B------:R0:W-:Y:S01]  /*4d50*/  STG.E.U16 desc[UR36][R8.64], R22 ;  /* 0x0000001608007986 */ /* 0x0001e2000c101524 */
[----:B------:R-:W-:Y:S05]  /*4d60*/  BRA `(.L_x_18532) ;  /* 0x0000000800d87947 */ /* 0x000fea0003800000 */
.L_x_18535:
        /* <DEDUP_REMOVED lines=9> */
.L_x_18538:
[----:B------:R-:W-:-:S04]  /*4e00*/  F2FP.F16.F32.PACK_AB R3, RZ, R22 ;  /* 0x00000016ff03723e */ /* 0x000fc800000000ff */
[----:B------:R-:W-:-:S05]  /*4e10*/  PRMT R3, R3, 0x5410, RZ ;  /* 0x0000541003037816 */ /* 0x000fca00000000ff */
[----:B------:R0:W-:Y:S01]  /*4e20*/  STG.E desc[UR36][R8.64], R3 ;  /* 0x0000000308007986 */ /* 0x0001e2000c101924 */
[----:B------:R-:W-:Y:S05]  /*4e30*/  BRA `(.L_x_18532) ;  /* 0x0000000800a47947 */ /* 0x000fea0003800000 */
.L_x_18537:
[----:B------:R-:W-:-:S06]  /*4e40*/  FMUL.FTZ R4, R22, 1 ;  /* 0x3f80000016047820 */ /* 0x000fcc0000410000 */
[----:B------:R-:W0:Y:S02]  /*4e50*/  F2F.F64.F32 R4, R4 ;  /* 0x0000000400047310 */ /* 0x000e240000201800 */
[----:B0-----:R0:W-:Y:S01]  /*4e60*/  STG.E.64 desc[UR36][R8.64], R4 ;  /* 0x0000000408007986 */ /* 0x0011e2000c101b24 */
[----:B------:R-:W-:Y:S05]  /*4e70*/  BRA `(.L_x_18532) ;  /* 0x0000000800947947 */ /* 0x000fea0003800000 */
.L_x_18527:
        /* <DEDUP_REMOVED lines=12> */
.L_x_18541:
[----:B------:R-:W-:Y:S01]  /*4f40*/  FMUL.FTZ R4, R22, 1 ;  /* 0x3f80000016047820 */ /* 0x000fe20000410000 */
[----:B------:R-:W-:-:S05]  /*4f50*/  CS2R R6, SRZ ;  /* 0x0000000000067805 */ /* 0x000fca000001ff00 */
[----:B------:R-:W0:Y:S02]  /*4f60*/  F2F.F64.F32 R4, R4 ;  /* 0x0000000400047310 */ /* 0x000e240000201800 */
[----:B0-----:R0:W-:Y:S01]  /*4f70*/  STG.E.128 desc[UR36][R8.64], R4 ;  /* 0x0000000408007986 */ /* 0x0011e2000c101d24 */
[----:B------:R-:W-:Y:S05]  /*4f80*/  BRA `(.L_x_18532) ;  /* 0x0000000800507947 */ /* 0x000fea0003800000 */
.L_x_18540:
        /* <DEDUP_REMOVED lines=20> */
.L_x_18545:
[----:B------:R-:W-:Y:S05]  /*50d0*/  BSYNC B0 ;  /* 0x0000000000007941 */ /* 0x000fea0003800000 */
.L_x_18544:
[----:B------:R-:W-:-:S05]  /*50e0*/  LOP3.LUT R5, R0, R5, RZ, 0xfc, !PT ;  /* 0x0000000500057212 */ /* 0x000fca00078efcff */
[----:B------:R0:W-:Y:S01]  /*50f0*/  STG.E.U8 desc[UR36][R8.64], R5 ;  /* 0x0000000508007986 */ /* 0x0001e2000c101124 */
[----:B------:R-:W-:Y:S05]  /*5100*/  BRA `(.L_x_18532) ;  /* 0x0000000400f07947 */ /* 0x000fea0003800000 */
.L_x_18543:
        /* <DEDUP_REMOVED lines=12> */
.L_x_18547:
[----:B------:R-:W-:Y:S01]  /*51d0*/  IMAD.MOV.U32 R0, RZ, RZ, 0x7f ;  /* 0x0000007fff007424 */ /* 0x000fe200078e00ff */
[----:B------:R-:W-:-:S04]  /*51e0*/  ISETP.GT.U32.AND P0, PT, R4, 0x7f800000, PT ;  /* 0x7f8000000400780c */ /* 0x000fc80003f04070 */
[----:B------:R-:W-:-:S09]  /*51f0*/  SEL R0, R0, 0x7c, P0 ;  /* 0x0000007c00007807 */ /* 0x000fd20000000000 */
.L_x_18548:
[----:B------:R-:W-:Y:S05]  /*5200*/  BSYNC B0 ;  /* 0x0000000000007941 */ /* 0x000fea0003800000 */
.L_x_18546:
[----:B------:R-:W-:-:S04]  /*5210*/  LOP3.LUT R22, R22, 0x80000000, RZ, 0xc0, !PT ;  /* 0x8000000016167812 */ /* 0x000fc800078ec0ff */
[----:B------:R-:W-:-:S04]  /*5220*/  SHF.R.U32.HI R3, RZ, 0x18, R22 ;  /* 0x00000018ff037819 */ /* 0x000fc80000011616 */
[----:B------:R-:W-:-:S05]  /*5230*/  LOP3.LUT R3, R0, R3, RZ, 0xfc, !PT ;  /* 0x0000000300037212 */ /* 0x000fca00078efcff */
[----:B------:R0:W-:Y:S01]  /*5240*/  STG.E.U8 desc[UR36][R8.64], R3 ;  /* 0x0000000308007986 */ /* 0x0001e2000c101124 */
[----:B------:R-:W-:Y:S05]  /*5250*/  BRA `(.L_x_18532) ;  /* 0x00000004009c7947 */ /* 0x000fea0003800000 */
.L_x_18542:
[----:B------:R-:W-:-:S05]  /*5260*/  F2FP.BF16.F32.PACK_AB R22, RZ, R22 ;  /* 0x00000016ff16723e */ /* 0x000fca00000010ff */
[----:B------:R0:W-:Y:S01]  /*5270*/  STG.E.U16 desc[UR36][R8.64], R22 ;  /* 0x0000001608007986 */ /* 0x0001e2000c101524 */
[----:B------:R-:W-:Y:S05]  /*5280*/  BRA `(.L_x_18532) ;  /* 0x0000000400907947 */ /* 0x000fea0003800000 */
.L_x_18539:
        /* <DEDUP_REMOVED lines=11> */
.L_x_18551:
        /* <DEDUP_REMOVED lines=16> */
.L_x_18554:
[----:B------:R-:W-:-:S04]  /*5440*/  LOP3.LUT R22, R22, 0x80000000, RZ, 0xc0, !PT ;  /* 0x8000000016167812 */ /* 0x000fc800078ec0ff */
[----:B------:R-:W-:-:S04]  /*5450*/  SHF.R.U32.HI R3, RZ, 0x18, R22 ;  /* 0x00000018ff037819 */ /* 0x000fc80000011616 */
[----:B------:R-:W-:-:S04]  /*5460*/  LOP3.LUT R0, R0, R3, RZ, 0xfc, !PT ;  /* 0x0000000300007212 */ /* 0x000fc800078efcff */
[----:B------:R-:W-:-:S07]  /*5470*/  PRMT R4, R0, 0x7610, R4 ;  /* 0x0000761000047816 */ /* 0x000fce0000000004 */
.L_x_18553:
[----:B------:R-:W-:Y:S05]  /*5480*/  BSYNC B0 ;  /* 0x0000000000007941 */ /* 0x000fea0003800000 */
.L_x_18552:
[----:B------:R3:W-:Y:S01]  /*5490*/  STG.E.U8 desc[UR36][R8.64], R4 ;  /* 0x0000000408007986 */ /* 0x0007e2000c101124 */
[----:B------:R-:W-:Y:S05]  /*54a0*/  BRA `(.L_x_18532) ;  /* 0x0000000400087947 */ /* 0x000fea0003800000 */
.L_x_18550:
        /* <DEDUP_REMOVED lines=16> */
.L_x_18557:
[----:B------:R-:W-:-:S04]  /*55b0*/  LOP3.LUT R22, R22, 0x80000000, RZ, 0xc0, !PT ;  /* 0x8000000016167812 */ /* 0x000fc800078ec0ff */
[----:B------:R-:W-:-:S04]  /*55c0*/  SHF.R.U32.HI R3, RZ, 0x18, R22 ;  /* 0x00000018ff037819 */ /* 0x000fc80000011616 */
[----:B------:R-:W-:-:S04]  /*55d0*/  LOP3.LUT R0, R0, R3, RZ, 0xfc, !PT ;  /* 0x0000000300007212 */ /* 0x000fc800078efcff */
[----:B------:R-:W-:-:S07]  /*55e0*/  PRMT R4, R0, 0x7610, R4 ;  /* 0x0000761000047816 */ /* 0x000fce0000000004 */
.L_x_18556:
[----:B------:R-:W-:Y:S05]  /*55f0*/  BSYNC B0 ;  /* 0x0000000000007941 */ /* 0x000fea0003800000 */
.L_x_18555:
[----:B------:R0:W-:Y:S01]  /*5600*/  STG.E.U8 desc[UR36][R8.64], R4 ;  /* 0x0000000408007986 */ /* 0x0001e2000c101124 */
[----:B------:R-:W-:Y:S05]  /*5610*/  BRA `(.L_x_18532) ;  /* 0x0000000000ac7947 */ /* 0x000fea0003800000 */
.L_x_18549:
        /* <DEDUP_REMOVED lines=21> */
.L_x_18531:
        /* <DEDUP_REMOVED lines=16> */
.L_x_18560:
[----:B------:R-:W-:Y:S05]  /*5870*/  BRA `(.L_x_18532) ;  /* 0x0000000000147947 */ /* 0x000fea0003800000 */
.L_x_18559:
[----:B------:R-:W0:Y:S02]  /*5880*/  F2I.U64.TRUNC R22, R22 ;  /* 0x0000001600167311 */ /* 0x000e24000020d800 */
[----:B0-----:R2:W-:Y:S01]  /*5890*/  STG.E.64 desc[UR36][R8.64], R22 ;  /* 0x0000001608007986 */ /* 0x0015e2000c101b24 */
[----:B------:R-:W-:Y:S05]  /*58a0*/  BRA `(.L_x_18532) ;  /* 0x0000000000087947 */ /* 0x000fea0003800000 */
.L_x_18558:
[----:B------:R-:W0:Y:S02]  /*58b0*/  F2I.FTZ.U32.TRUNC.NTZ R3, R22 ;  /* 0x0000001600037305 */ /* 0x000e24000021f000 */
[----:B0-----:R0:W-:Y:S02]  /*58c0*/  STG.E desc[UR36][R8.64], R3 ;  /* 0x0000000308007986 */ /* 0x0011e4000c101924 */
.L_x_18532:
        /* <DEDUP_REMOVED lines=24> */
.L_x_18564:
[----:B------:R-:W0:Y:S02]  /*5a50*/  F2I.S64.TRUNC R24, R24 ;  /* 0x0000001800187311 */ /* 0x000e24000020d900 */
[----:B0-----:R-:W-:-:S05]  /*5a60*/  IMAD.MOV.U32 R3, RZ, RZ, R24 ;  /* 0x000000ffff037224 */ /* 0x001fca00078e0018 */
[----:B------:R0:W-:Y:S01]  /*5a70*/  STG.E.U8 desc[UR36][R8.64], R3 ;  /* 0x0000000308007986 */ /* 0x0001e2000c101124 */
[----:B------:R-:W-:Y:S05]  /*5a80*/  BRA `(.L_x_18566) ;  /* 0x0000000c00407947 */ /* 0x000fea0003800000 */
.L_x_18563:
        /* <DEDUP_REMOVED lines=9> */
.L_x_18568:
[----:B------:R-:W0:Y:S02]  /*5b20*/  F2I.FTZ.TRUNC.NTZ R3, R24 ;  /* 0x0000001800037305 */ /* 0x000e24000021f100 */
[----:B0-----:R3:W-:Y:S01]  /*5b30*/  STG.E desc[UR36][R8.64], R3 ;  /* 0x0000000308007986 */ /* 0x0017e2000c101924 */
[----:B------:R-:W-:Y:S05]  /*5b40*/  BRA `(.L_x_18566) ;  /* 0x0000000c00107947 */ /* 0x000fea0003800000 */
.L_x_18567:
[----:B------:R-:W0:Y:S02]  /*5b50*/  F2I.FTZ.TRUNC.NTZ R3, R24 ;  /* 0x0000001800037305 */ /* 0x000e24000021f100 */
[----:B0-----:R2:W-:Y:S01]  /*5b60*/  STG.E.U16 desc[UR36][R8.64], R3 ;  /* 0x0000000308007986 */ /* 0x0015e2000c101524 */
[----:B------:R-:W-:Y:S05]  /*5b70*/  BRA `(.L_x_18566) ;  /* 0x0000000c00047947 */ /* 0x000fea0003800000 */
.L_x_18562:
        /* <DEDUP_REMOVED lines=8> */
.L_x_18570:
[----:B------:R-:W-:-:S05]  /*5c00*/  F2FP.F16.F32.PACK_AB R24, RZ, R24 ;  /* 0x00000018ff18723e */ /* 0x000fca00000000ff */
[----:B------:R0:W-:Y:S01]  /*5c10*/  STG.E.U16 desc[UR36][R8.64], R24 ;  /* 0x0000001808007986 */ /* 0x0001e2000c101524 */
[----:B------:R-:W-:Y:S05]  /*5c20*/  BRA `(.L_x_18566) ;  /* 0x0000000800d87947 */ /* 0x000fea0003800000 */
.L_x_18569:
        /* <DEDUP_REMOVED lines=9> */
.L_x_18572:
[----:B------:R-:W-:-:S04]  /*5cc0*/  F2FP.F16.F32.PACK_AB R3, RZ, R24 ;  /* 0x00000018ff03723e */ /* 0x000fc800000000ff */
[----:B------:R-:W-:-:S05]  /*5cd0*/  PRMT R3, R3, 0x5410, RZ ;  /* 0x0000541003037816 */ /* 0x000fca00000000ff */
[----:B------:R0:W-:Y:S01]  /*5ce0*/  STG.E desc[UR36][R8.64], R3 ;  /* 0x0000000308007986 */ /* 0x0001e2000c101924 */
[----:B------:R-:W-:Y:S05]  /*5cf0*/  BRA `(.L_x_18566) ;  /* 0x0000000800a47947 */ /* 0x000fea0003800000 */
.L_x_18571:
[----:B------:R-:W-:-:S06]  /*5d00*/  FMUL.FTZ R4, R24, 1 ;  /* 0x3f80000018047820 */ /* 0x000fcc0000410000 */
[----:B------:R-:W0:Y:S02]  /*5d10*/  F2F.F64.F32 R4, R4 ;  /* 0x0000000400047310 */ /* 0x000e240000201800 */
[----:B0-----:R0:W-:Y:S01]  /*5d20*/  STG.E.64 desc[UR36][R8.64], R4 ;  /* 0x0000000408007986 */ /* 0x0011e2000c101b24 */
[----:B------:R-:W-:Y:S05]  /*5d30*/  BRA `(.L_x_18566) ;  /* 0x0000000800947947 */ /* 0x000fea0003800000 */
.L_x_18561:
        /* <DEDUP_REMOVED lines=12> */
.L_x_18575:
[----:B------:R-:W-:Y:S01]  /*5e00*/  FMUL.FTZ R4, R24, 1 ;  /* 0x3f80000018047820 */ /* 0x000fe20000410000 */
[----:B------:R-:W-:-:S05]  /*5e10*/  CS2R R6, SRZ ;  /* 0x0000000000067805 */ /* 0x000fca000001ff00 */
[----:B------:R-:W0:Y:S02]  /*5e20*/  F2F.F64.F32 R4, R4 ;  /* 0x0000000400047310 */ /* 0x000e240000201800 */
[----:B0-----:R0:W-:Y:S01]  /*5e30*/  STG.E.128 desc[UR36][R8.64], R4 ;  /* 0x0000000408007986 */ /* 0x0011e2000c101d24 */
[----:B------:R-:W-:Y:S05]  /*5e40*/  BRA `(.L_x_18566) ;  /* 0x0000000800507947 */ /* 0x000fea0003800000 */
.L_x_18574:
        /* <DEDUP_REMOVED lines=20> */
.L_x_18579:
[----:B------:R-:W-:Y:S05]  /*5f90*/  BSYNC B0 ;  /* 0x0000000000007941 */ /* 0x000fea0003800000 */
.L_x_18578:
[----:B------:R-:W-:-:S05]  /*5fa0*/  LOP3.LUT R5, R0, R5, RZ, 0xfc, !PT ;  /* 0x0000000500057212 */ /* 0x000fca00078efcff */
[----:B------:R0:W-:Y:S01]  /*5fb0*/  STG.E.U8 desc[UR36][R8.64], R5 ;  /* 0x0000000508007986 */ /* 0x0001e2000c101124 */
[----:B------:R-:W-:Y:S05]  /*5fc0*/  BRA `(.L_x_18566) ;  /* 0x0000000400f07947 */ /* 0x000fea0003800000 */
.L_x_18577:
        /* <DEDUP_REMOVED lines=12> */
.L_x_18581:
[----:B------:R-:W-:Y:S01]  /*6090*/  IMAD.MOV.U32 R0, RZ, RZ, 0x7f ;  /* 0x0000007fff007424 */ /* 0x000fe200078e00ff */
[----:B------:R-:W-:-:S04]  /*60a0*/  ISETP.GT.U32.AND P0, PT, R4, 0x7f800000, PT ;  /* 0x7f8000000400780c */ /* 0x000fc80003f04070 */
[----:B------:R-:W-:-:S09]  /*60b0*/  SEL R0, R0, 0x7c, P0 ;  /* 0x0000007c00007807 */ /* 0x000fd20000000000 */
.L_x_18582:
[----:B------:R-:W-:Y:S05]  /*60c0*/  BSYNC B0 ;  /* 0x0000000000007941 */ /* 0x000fea0003800000 */
.L_x_18580:
[----:B------:R-:W-:-:S04]  /*60d0*/  LOP3.LUT R24, R24, 0x80000000, RZ, 0xc0, !PT ;  /* 0x8000000018187812 */ /* 0x000fc800078ec0ff */
[----:B------:R-:W-:-:S04]  /*60e0*/  SHF.R.U32.HI R3, RZ, 0x18, R24 ;  /* 0x00000018ff037819 */ /* 0x000fc80000011618 */
[----:B------:R-:W-:-:S05]  /*60f0*/  LOP3.LUT R3, R0, R3, RZ, 0xfc, !PT ;  /* 0x0000000300037212 */ /* 0x000fca00078efcff */
[----:B------:R0:W-:Y:S01]  /*6100*/  STG.E.U8 desc[UR36][R8.64], R3 ;  /* 0x0000000308007986 */ /* 0x0001e2000c101124 */
[----:B------:R-:W-:Y:S05]  /*6110*/  BRA `(.L_x_18566) ;  /* 0x00000004009c7947 */ /* 0x000fea0003800000 */
.L_x_18576:
[----:B------:R-:W-:-:S05]  /*6120*/  F2FP.BF16.F32.PACK_AB R24, RZ, R24 ;  /* 0x00000018ff18723e */ /* 0x000fca00000010ff */
[----:B------:R0:W-:Y:S01]  /*6130*/  STG.E.U16 desc[UR36][R8.64], R24 ;  /* 0x0000001808007986 */ /* 0x0001e2000c101524 */
[----:B------:R-:W-:Y:S05]  /*6140*/  BRA `(.L_x_18566) ;  /* 0x0000000400907947 */ /* 0x000fea0003800000 */
.L_x_18573:
        /* <DEDUP_REMOVED lines=11> */
.L_x_18585:
        /* <DEDUP_REMOVED lines=16> */
.L_x_18588:
[----:B------:R-:W-:-:S04]  /*6300*/  LOP3.LUT R24, R24, 0x80000000, RZ, 0xc0, !PT ;  /* 0x8000000018187812 */ /* 0x000fc800078ec0ff */
[----:B------:R-:W-:-:S04]  /*6310*/  SHF.R.U32.HI R3, RZ, 0x18, R24 ;  /* 0x00000018ff037819 */ /* 0x000fc80000011618 */
[----:B------:R-:W-:-:S04]  /*6320*/  LOP3.LUT R0, R0, R3, RZ, 0xfc, !PT ;  /* 0x0000000300007212 */ /* 0x000fc800078efcff */
[----:B------:R-:W-:-:S07]  /*6330*/  PRMT R4, R0, 0x7610, R4 ;  /* 0x0000761000047816 */ /* 0x000fce0000000004 */
.L_x_18587:
[----:B------:R-:W-:Y:S05]  /*6340*/  BSYNC B0 ;  /* 0x0000000000007941 */ /* 0x000fea0003800000 */
.L_x_18586:
[----:B------:R0:W-:Y:S01]  /*6350*/  STG.E.U8 desc[UR36][R8.64], R4 ;  /* 0x0000000408007986 */ /* 0x0001e2000c101124 */
[----:B------:R-:W-:Y:S05]  /*6360*/  BRA `(.L_x_18566) ;  /* 0x0000000400087947 */ /* 0x000fea0003800000 */
.L_x_18584:
        /* <DEDUP_REMOVED lines=16> */
.L_x_18591:
[----:B------:R-:W-:-:S04]  /*6470*/  LOP3.LUT R24, R24, 0x80000000, RZ, 0xc0, !PT ;  /* 0x8000000018187812 */ /* 0x000fc800078ec0ff */
[----:B------:R-:W-:-:S04]  /*6480*/  SHF.R.U32.HI R3, RZ, 0x18, R24 ;  /* 0x00000018ff037819 */ /* 0x000fc80000011618 */
[----:B------:R-:W-:-:S04]  /*6490*/  LOP3.LUT R0, R0, R3, RZ, 0xfc, !PT ;  /* 0x0000000300007212 */ /* 0x000fc800078efcff */
[----:B------:R-:W-:-:S07]  /*64a0*/  PRMT R4, R0, 0x7610, R4 ;  /* 0x0000761000047816 */ /* 0x000fce0000000004 */
.L_x_18590:
[----:B------:R-:W-:Y:S05]  /*64b0*/  BSYNC B0 ;  /* 0x0000000000007941 */ /* 0x000fea0003800000 */
.L_x_18589:
[----:B------:R0:W-:Y:S01]  /*64c0*/  STG.E.U8 desc[UR36][R8.64], R4 ;  /* 0x0000000408007986 */ /* 0x0001e2000c101124 */
[----:B------:R-:W-:Y:S05]  /*64d0*/  BRA `(.L_x_18566) ;  /* 0x0000000000ac7947 */ /* 0x000fea0003800000 */
.L_x_18583:
        /* <DEDUP_REMOVED lines=21> */
.L_x_18565:
        /* <DEDUP_REMOVED lines=16> */
.L_x_18594:
[----:B------:R-:W-:Y:S05]  /*6730*/  BRA `(.L_x_18566) ;  /* 0x0000000000147947 */ /* 0x000fea0003800000 */
.L_x_18593:
[----:B------:R-:W0:Y:S02]  /*6740*/  F2I.U64.TRUNC R24, R24 ;  /* 0x0000001800187311 */ /* 0x000e24000020d800 */
[----:B0-----:R0:W-:Y:S01]  /*6750*/  STG.E.64 desc[UR36][R8.64], R24 ;  /* 0x0000001808007986 */ /* 0x0011e2000c101b24 */
[----:B------:R-:W-:Y:S05]  /*6760*/  BRA `(.L_x_18566) ;  /* 0x0000000000087947 */ /* 0x000fea0003800000 */
.L_x_18592:
[----:B------:R-:W0:Y:S02]  /*6770*/  F2I.FTZ.U32.TRUNC.NTZ R3, R24 ;  /* 0x0000001800037305 */ /* 0x000e24000021f000 */
[----:B0-----:R0:W-:Y:S02]  /*6780*/  STG.E desc[UR36][R8.64], R3 ;  /* 0x0000000308007986 */ /* 0x0011e4000c101924 */
.L_x_18566:
[----:B------:R-:W-:-:S07]  /*6790*/  VIADD R19, R19, 0x80 ;  /* 0x0000008013137836 */ /* 0x000fce0000000000 */
.L_x_18526:
[----:B------:R-:W-:Y:S05]  /*67a0*/  BSYNC B6 ;  /* 0x0000000000067941 */ /* 0x000fea0003800000 */
.L_x_18525:
        /* <DEDUP_REMOVED lines=22> */
.L_x_18598:
[----:B------:R-:W0:Y:S02]  /*6910*/  F2I.S64.TRUNC R18, R18 ;  /* 0x0000001200127311 */ /* 0x000e24000020d900 */
[----:B0-----:R-:W-:-:S05]  /*6920*/  IMAD.MOV.U32 R5, RZ, RZ, R18 ;  /* 0x000000ffff057224 */ /* 0x001fca00078e0012 */
[----:B------:R-:W-:Y:S01]  /*6930*/  STG.E.U8 desc[UR36][R2.64], R5 ;  /* 0x0000000502007986 */ /* 0x000fe2000c101124 */
[----:B------:R-:W-:Y:S05]  /*6940*/  EXIT ;  /* 0x000000000000794d */ /* 0x000fea0003800000 */
.L_x_18597:
        /* <DEDUP_REMOVED lines=9> */
.L_x_18601:
[----:B------:R-:W0:Y:S02]  /*69e0*/  F2I.FTZ.TRUNC.NTZ R5, R18 ;  /* 0x0000001200057305 */ /* 0x000e24000021f100 */
[----:B0-----:R-:W-:Y:S01]  /*69f0*/  STG.E desc[UR36][R2.64], R5 ;  /* 0x0000000502007986 */ /* 0x001fe2000c101924 */
[----:B------:R-:W-:Y:S05]  /*6a00*/  EXIT ;  /* 0x000000000000794d */ /* 0x000fea0003800000 */
.L_x_18600:
[----:B------:R-:W0:Y:S02]  /*6a10*/  F2I.FTZ.TRUNC.NTZ R5, R18 ;  /* 0x0000001200057305 */ /* 0x000e24000021f100 */
[----:B0-----:R-:W-:Y:S01]  /*6a20*/  STG.E.U16 desc[UR36][R2.64], R5 ;  /* 0x0000000502007986 */ /* 0x001fe2000c101524 */
[----:B------:R-:W-:Y:S05]  /*6a30*/  EXIT ;  /* 0x000000000000794d */ /* 0x000fea0003800000 */
.L_x_18596:
        /* <DEDUP_REMOVED lines=8> */
.L_x_18603:
[----:B------:R-:W-:-:S05]  /*6ac0*/  F2FP.F16.F32.PACK_AB R18, RZ, R18 ;  /* 0x00000012ff12723e */ /* 0x000fca00000000ff */
[----:B------:R-:W-:Y:S01]  /*6ad0*/  STG.E.U16 desc[UR36][R2.64], R18 ;  /* 0x0000001202007986 */ /* 0x000fe2000c101524 */
[----:B------:R-:W-:Y:S05]  /*6ae0*/  EXIT ;  /* 0x000000000000794d */ /* 0x000fea0003800000 */
.L_x_18602:
        /* <DEDUP_REMOVED lines=9> */
.L_x_18605:
[----:B------:R-:W-:-:S04]  /*6b80*/  F2FP.F16.F32.PACK_AB R5, RZ, R18 ;  /* 0x00000012ff05723e */ /* 0x000fc800000000ff */
[----:B------:R-:W-:-:S05]  /*6b90*/  PRMT R5, R5, 0x5410, RZ ;  /* 0x0000541005057816 */ /* 0x000fca00000000ff */
[----:B------:R-:W-:Y:S01]  /*6ba0*/  STG.E desc[UR36][R2.64], R5 ;  /* 0x0000000502007986 */ /* 0x000fe2000c101924 */
[----:B------:R-:W-:Y:S05]  /*6bb0*/  EXIT ;  /* 0x000000000000794d */ /* 0x000fea0003800000 */
.L_x_18604:
[----:B------:R-:W-:-:S06]  /*6bc0*/  FMUL.FTZ R4, R18, 1 ;  /* 0x3f80000012047820 */ /* 0x000fcc0000410000 */
[----:B------:R-:W0:Y:S02]  /*6bd0*/  F2F.F64.F32 R4, R4 ;  /* 0x0000000400047310 */ /* 0x000e240000201800 */
[----:B0-----:R-:W-:Y:S01]  /*6be0*/  STG.E.64 desc[UR36][R2.64], R4 ;  /* 0x0000000402007986 */ /* 0x001fe2000c101b24 */
[----:B------:R-:W-:Y:S05]  /*6bf0*/  EXIT ;  /* 0x000000000000794d */ /* 0x000fea0003800000 */
.L_x_18595:
        /* <DEDUP_REMOVED lines=12> */
.L_x_18608:
[----:B------:R-:W-:Y:S01]  /*6cc0*/  FMUL.FTZ R4, R18, 1 ;  /* 0x3f80000012047820 */ /* 0x000fe20000410000 */
[----:B------:R-:W-:-:S05]  /*6cd0*/  CS2R R6, SRZ ;  /* 0x0000000000067805 */ /* 0x000fca000001ff00 */
[----:B------:R-:W0:Y:S02]  /*6ce0*/  F2F.F64.F32 R4, R4 ;  /* 0x0000000400047310 */ /* 0x000e240000201800 */
[----:B0-----:R-:W-:Y:S01]  /*6cf0*/  STG.E.128 desc[UR36][R2.64], R4 ;  /* 0x0000000402007986 */ /* 0x001fe2000c101d24 */
[----:B------:R-:W-:Y:S05]  /*6d00*/  EXIT ;  /* 0x000000000000794d */ /* 0x000fea0003800000 */
.L_x_18607:
        /* <DEDUP_REMOVED lines=20> */
.L_x_18612:
[----:B------:R-:W-:Y:S05]  /*6e50*/  BSYNC B0 ;  /* 0x0000000000007941 */ /* 0x000fea0003800000 */
.L_x_18611:
[----:B------:R-:W-:-:S05]  /*6e60*/  LOP3.LUT R7, R0, R7, RZ, 0xfc, !PT ;  /* 0x0000000700077212 */ /* 0x000fca00078efcff */
[----:B------:R-:W-:Y:S01]  /*6e70*/  STG.E.U8 desc[UR36][R2.64], R7 ;  /* 0x0000000702007986 */ /* 0x000fe2000c101124 */
[----:B------:R-:W-:Y:S05]  /*6e80*/  EXIT ;  /* 0x000000000000794d */ /* 0x000fea0003800000 */
.L_x_18610:
        /* <DEDUP_REMOVED lines=12> */
.L_x_18614:
[----:B------:R-:W-:Y:S01]  /*6f50*/  IMAD.MOV.U32 R0, RZ, RZ, 0x7f ;  /* 0x0000007fff007424 */ /* 0x000fe200078e00ff */
[----:B------:R-:W-:-:S04]  /*6f60*/  ISETP.GT.U32.AND P0, PT, R4, 0x7f800000, PT ;  /* 0x7f8000000400780c */ /* 0x000fc80003f04070 */
[----:B------:R-:W-:-:S09]  /*6f70*/  SEL R0, R0, 0x7c, P0 ;  /* 0x0000007c00007807 */ /* 0x000fd20000000000 */
.L_x_18615:
[----:B------:R-:W-:Y:S05]  /*6f80*/  BSYNC B0 ;  /* 0x0000000000007941 */ /* 0x000fea0003800000 */
.L_x_18613:
[----:B------:R-:W-:-:S04]  /*6f90*/  LOP3.LUT R18, R18, 0x80000000, RZ, 0xc0, !PT ;  /* 0x8000000012127812 */ /* 0x000fc800078ec0ff */
[----:B------:R-:W-:-:S04]  /*6fa0*/  SHF.R.U32.HI R5, RZ, 0x18, R18 ;  /* 0x00000018ff057819 */ /* 0x000fc80000011612 */
[----:B------:R-:W-:-:S05]  /*6fb0*/  LOP3.LUT R5, R0, R5, RZ, 0xfc, !PT ;  /* 0x0000000500057212 */ /* 0x000fca00078efcff */
[----:B------:R-:W-:Y:S01]  /*6fc0*/  STG.E.U8 desc[UR36][R2.64], R5 ;  /* 0x0000000502007986 */ /* 0x000fe2000c101124 */
[----:B------:R-:W-:Y:S05]  /*6fd0*/  EXIT ;  /* 0x000000000000794d */ /* 0x000fea0003800000 */
.L_x_18609:
[----:B------:R-:W-:-:S05]  /*6fe0*/  F2FP.BF16.F32.PACK_AB R18, RZ, R18 ;  /* 0x00000012ff12723e */ /* 0x000fca00000010ff */
[----:B------:R-:W-:Y:S01]  /*6ff0*/  STG.E.U16 desc[UR36][R2.64], R18 ;  /* 0x0000001202007986 */ /* 0x000fe2000c101524 */
[----:B------:R-:W-:Y:S05]  /*7000*/  EXIT ;  /* 0x000000000000794d */ /* 0x000fea0003800000 */
.L_x_18606:
        /* <DEDUP_REMOVED lines=11> */
.L_x_18618:
        /* <DEDUP_REMOVED lines=16> */
.L_x_18621:
[----:B------:R-:W-:-:S04]  /*71c0*/  LOP3.LUT R18, R18, 0x80000000, RZ, 0xc0, !PT ;  /* 0x8000000012127812 */ /* 0x000fc800078ec0ff */
[----:B------:R-:W-:-:S04]  /*71d0*/  SHF.R.U32.HI R5, RZ, 0x18, R18 ;  /* 0x00000018ff057819 */ /* 0x000fc80000011612 */
[----:B------:R-:W-:-:S04]  /*71e0*/  LOP3.LUT R4, R4, R5, RZ, 0xfc, !PT ;  /* 0x0000000504047212 */ /* 0x000fc800078efcff */
[----:B------:R-:W-:-:S07]  /*71f0*/  PRMT R0, R4, 0x7610, R0 ;  /* 0x0000761004007816 */ /* 0x000fce0000000000 */
.L_x_18620:
[----:B------:R-:W-:Y:S05]  /*7200*/  BSYNC B0 ;  /* 0x0000000000007941 */ /* 0x000fea0003800000 */
.L_x_18619:
[----:B------:R-:W-:Y:S01]  /*7210*/  STG.E.U8 desc[UR36][R2.64], R0 ;  /* 0x0000000002007986 */ /* 0x000fe2000c101124 */
[----:B------:R-:W-:Y:S05]  /*7220*/  EXIT ;  /* 0x000000000000794d */ /* 0x000fea0003800000 */
.L_x_18617:
        /* <DEDUP_REMOVED lines=16> */
.L_x_18624:
[----:B------:R-:W-:-:S04]  /*7330*/  LOP3.LUT R18, R18, 0x80000000, RZ, 0xc0, !PT ;  /* 0x8000000012127812 */ /* 0x000fc800078ec0ff */
[----:B------:R-:W-:-:S04]  /*7340*/  SHF.R.U32.HI R5, RZ, 0x18, R18 ;  /* 0x00000018ff057819 */ /* 0x000fc80000011612 */
[----:B------:R-:W-:-:S04]  /*7350*/  LOP3.LUT R4, R4, R5, RZ, 0xfc, !PT ;  /* 0x0000000504047212 */ /* 0x000fc800078efcff */
[----:B------:R-:W-:-:S07]  /*7360*/  PRMT R0, R4, 0x7610, R0 ;  /* 0x0000761004007816 */ /* 0x000fce0000000000 */
.L_x_18623:
[----:B------:R-:W-:Y:S05]  /*7370*/  BSYNC B0 ;  /* 0x0000000000007941 */ /* 0x000fea0003800000 */
.L_x_18622:
[----:B------:R-:W-:Y:S01]  /*7380*/  STG.E.U8 desc[UR36][R2.64], R0 ;  /* 0x0000000002007986 */ /* 0x000fe2000c101124 */
[----:B------:R-:W-:Y:S05]  /*7390*/  EXIT ;  /* 0x000000000000794d */ /* 0x000fea0003800000 */
.L_x_18616:
        /* <DEDUP_REMOVED lines=21> */
.L_x_18599:
        /* <DEDUP_REMOVED lines=16> */
.L_x_18627:
[----:B------:R-:W-:Y:S05]  /*75f0*/  EXIT ;  /* 0x000000000000794d */ /* 0x000fea0003800000 */
.L_x_18626:
[----:B------:R-:W0:Y:S02]  /*7600*/  F2I.U64.TRUNC R18, R18 ;  /* 0x0000001200127311 */ /* 0x000e24000020d800 */
[----:B0-----:R-:W-:Y:S01]  /*7610*/  STG.E.64 desc[UR36][R2.64], R18 ;  /* 0x0000001202007986 */ /* 0x001fe2000c101b24 */
[----:B------:R-:W-:Y:S05]  /*7620*/  EXIT ;  /* 0x000000000000794d */ /* 0x000fea0003800000 */
.L_x_18625:
[----:B------:R-:W0:Y:S02]  /*7630*/  F2I.FTZ.U32.TRUNC.NTZ R5, R18 ;  /* 0x0000001200057305 */ /* 0x000e24000021f000 */
[----:B0-----:R-:W-:Y:S01]  /*7640*/  STG.E desc[UR36][R2.64], R5 ;  /* 0x0000000502007986 */ /* 0x001fe2000c101924 */
[----:B------:R-:W-:Y:S05]  /*7650*/  EXIT ;  /* 0x000000000000794d */ /* 0x000fea0003800000 */
.L_x_18628:
        /* <DEDUP_REMOVED lines=10> */
.L_x_19473:


//--------------------- .text._ZN2at6native18elementwise_kernelILi128ELi2EZNS0_22gpu_kernel_impl_nocastINS0_13BUnaryFunctorIfffNS0_15binary_internal10MulFunctorIfEEEEEEvRNS_18TensorIteratorBaseERKT_EUliE_EEviT1_ --------------------------
	.section	.text._ZN2at6native18elementwise_kernelILi128ELi2EZNS0_22gpu_kernel_impl_nocastINS0_13BUnaryFunctorIfffNS0_15binary_internal10MulFunctorIfEEEEEEvRNS_18TensorIteratorBaseERKT_EUliE_EEviT1_,"ax",@progbits
	.align	128
        .global         _ZN2at6native18elementwise_kernelILi128ELi2EZNS0_22gpu_kernel_impl_nocastINS0_13BUnaryFunctorIfffNS0_15binary_internal10MulFunctorIfEEEEEEvRNS_18TensorIteratorBaseERKT_EUliE_EEviT1_
        .type           _ZN2at6native18elementwise_kernelILi128ELi2EZNS0_22gpu_kernel_impl_nocastINS0_13BUnaryFunctorIfffNS0_15binary_internal10MulFunctorIfEEEEEEvRNS_18TensorIteratorBaseERKT_EUliE_EEviT1_,@function
        .size           _ZN2at6native18elementwise_kernelILi128ELi2EZNS0_22gpu_kernel_impl_nocastINS0_13BUnaryFunctorIfffNS0_15binary_internal10MulFunctorIfEEEEEEvRNS_18TensorIteratorBaseERKT_EUliE_EEviT1_,(.L_x_19474 - _ZN2at6native18elementwise_kernelILi128ELi2EZNS0_22gpu_kernel_impl_nocastINS0_13BUnaryFunctorIfffNS0_15binary_internal10MulFunctorIfEEEEEEvRNS_18TensorIteratorBaseERKT_EUliE_EEviT1_)
        .other          _ZN2at6native18elementwise_kernelILi128ELi2EZNS0_22gpu_kernel_impl_nocastINS0_13BUnaryFunctorIfffNS0_15binary_internal10MulFunctorIfEEEEEEvRNS_18TensorIteratorBaseERKT_EUliE_EEviT1_,@"STO_CUDA_ENTRY STV_DEFAULT"
_ZN2at6native18elementwise_kernelILi128ELi2EZNS0_22gpu_kernel_impl_nocastINS0_13BUnaryFunctorIfffNS0_15binary_internal10MulFunctorIfEEEEEEvRNS_18TensorIteratorBaseERKT_EUliE_EEviT1_:
.text._ZN2at6native18elementwise_kernelILi128ELi2EZNS0_22gpu_kernel_impl_nocastINS0_13BUnaryFunctorIfffNS0_15binary_internal10MulFunctorIfEEEEEEvRNS_18TensorIteratorBaseERKT_EUliE_EEviT1_:
        /* <DEDUP_REMOVED lines=312> */
.L_x_18631:
        /* <DEDUP_REMOVED lines=9> */
[----:B--2---:R-:W-:-:S05]  /*1410*/  FMUL.FTZ R9, R4, UR7 ;  /* 0x0000000704097c20 */ /* 0x004fca0008410000 */
[----:B------:R0:W-:Y:S03]  /*1420*/  STG.E desc[UR4][R2.64], R9 ;  /* 0x0000000902007986 */ /* 0x0001e6000c101904 */
.L_x_18630:
[----:B------:R-:W-:Y:S05]  /*1430*/  BSYNC B0 ;  /* 0x0000000000007941 */ /* 0x000fea0003800000 */
.L_x_18629:
        /* <DEDUP_REMOVED lines=305> */
.L_x_18632:
        /* <DEDUP_REMOVED lines=8> */
[----:B--2---:R-:W-:-:S05]  /*27d0*/  FMUL.FTZ R7, R4, UR6 ;  /* 0x0000000604077c20 */ /* 0x004fca0008410000 */
[----:B------:R-:W-:Y:S01]  /*27e0*/  STG.E desc[UR4][R2.64], R7 ;  /* 0x0000000702007986 */ /* 0x000fe2000c101904 */
[----:B------:R-:W-:Y:S05]  /*27f0*/  EXIT ;  /* 0x000000000000794d */ /* 0x000fea0003800000 */
.L_x_18633:
        /* <DEDUP_REMOVED lines=16> */
.L_x_19474:


//--------------------- .text._ZN2at6native27unrolled_elementwise_kernelINS0_13BUnaryFunctorIfffNS0_15binary_internal10MulFunctorIfEEEESt5arrayIPcLm2EELi4E23TrivialOffsetCalculatorILi1EjESB_NS0_6memory15LoadWithoutCastENSC_16StoreWithoutCastEEEviT_T0_T2_T3_T4_T5_ --------------------------
	.section	.text._ZN2at6native27unrolled_elementwise_kernelINS0_13BUnaryFunctorIfffNS0_15binary_internal10MulFunctorIfEEEESt5arrayIPcLm2EELi4E23TrivialOffsetCalculatorILi1EjESB_NS0_6memory15LoadWithoutCastENSC_16StoreWithoutCastEEEviT_T0_T2_T3_T4_T5_,"ax",@progbits
	.align	128
        .global         _ZN2at6native27unrolled_elementwise_kernelINS0_13BUnaryFunctorIfffNS0_15binary_internal10MulFunctorIfEEEESt5arrayIPcLm2EELi4E23TrivialOffsetCalculatorILi1EjESB_NS0_6memory15LoadWithoutCastENSC_16StoreWithoutCastEEEviT_T0_T2_T3_T4_T5_
        .type           _ZN2at6native27unrolled_elementwise_kernelINS0_13BUnaryFunctorIfffNS0_15binary_internal10MulFunctorIfEEEESt5arrayIPcLm2EELi4E23TrivialOffsetCalculatorILi1EjESB_NS0_6memory15LoadWithoutCastENSC_16StoreWithoutCastEEEviT_T0_T2_T3_T4_T5_,@function
        .size           _ZN2at6native27unrolled_elementwise_kernelINS0_13BUnaryFunctorIfffNS0_15binary_internal10MulFunctorIfEEEESt5arrayIPcLm2EELi4E23TrivialOffsetCalculatorILi1EjESB_NS0_6memory15LoadWithoutCastENSC_16StoreWithoutCastEEEviT_T0_T2_T3_T4_T5_,(.L_x_19475 - _ZN2at6native27unrolled_elementwise_kernelINS0_13BUnaryFunctorIfffNS0_15binary_internal10MulFunctorIfEEEESt5arrayIPcLm2EELi4E23TrivialOffsetCalculatorILi1EjESB_NS0_6memory15LoadWithoutCastENSC_16StoreWithoutCastEEEviT_T0_T2_T3_T4_T5_)
        .other          _ZN2at6native27unrolled_elementwise_kernelINS0_13BUnaryFunctorIfffNS0_15binary_internal10MulFunctorIfEEEESt5arrayIPcLm2EELi4E23TrivialOffsetCalculatorILi1EjESB_NS0_6memory15LoadWithoutCastENSC_16StoreWithoutCastEEEviT_T0_T2_T3_T4_T5_,@"STO_CUDA_ENTRY STV_DEFAULT"
_ZN2at6native27unrolled_elementwise_kernelINS0_13BUnaryFunctorIfffNS0_15binary_internal10MulFunctorIfEEEESt5arrayIPcLm2EELi4E23TrivialOffsetCalculatorILi1EjESB_NS0_6memory15LoadWithoutCastENSC_16StoreWithoutCastEEEviT_T0_T2_T3_T4_T5_:
.text._ZN2at6native27unrolled_elementwise_kernelINS0_13BUnaryFunctorIfffNS0_15binary_internal10MulFunctorIfEEEESt5arrayIPcLm2EELi4E23TrivialOffsetCalculatorILi1EjESB_NS0_6memory15LoadWithoutCastENSC_16StoreWithoutCastEEEviT_T0_T2_T3_T4_T5_:
[----:B------:R-:W-:Y:S01]  /*0000*/  LDC R1, c[0x0][0x28] ;  /* 0x00000a00ff017b82 */ /* 0x000fe20000000800 */
[----:B------:R-:W0:Y:S07]  /*0010*/  S2R R0, SR_CTAID.X ;  /* 0x0000000000007919 */ /* 0x000e2e0000002500 */
[----:B------:R-:W0:Y:S01]  /*0020*/  LDC R5, c[0x0][0x210] ;  /* 0x00008400ff057b82 */ /* 0x000e220000000800 */
[----:B------:R-:W-:Y:S01]  /*0030*/  ULDC.64 UR4, c[0x0][0x208] ;  /* 0x0000820000047ab9 */ /* 0x000fe20000000a00 */
[----:B------:R-:W-:Y:S01]  /*0040*/  ULDC UR6, c[0x0][0x218] ;  /* 0x0000860000067ab9 */ /* 0x000fe20000000800 */
[----:B------:R-:W1:Y:S01]  /*0050*/  S2R R3, SR_TID.X ;  /* 0x0000000000037919 */ /* 0x000e620000002100 */
[----:B0-----:R-:W-:-:S02]  /*0060*/  IMAD R2, R0, -0x200, R5 ;  /* 0xfffffe0000027824 */ /* 0x001fc400078e0205 */
[----:B-1----:R-:W-:-:S03]  /*0070*/  VIADD R18, R3, 0x80 ;  /* 0x0000008003127836 */ /* 0x002fc60000000000 */
[----:B------:R-:W-:Y:S02]  /*0080*/  ISETP.GE.AND P0, PT, R3, R2, PT ;  /* 0x000000020300720c */ /* 0x000fe40003f06270 */
[----:B------:R-:W-:-:S11]  /*0090*/  MOV R13, R3 ;  /* 0x00000003000d7202 */ /* 0x000fd60000000f00 */
[----:B------:R-:W-:Y:S01]  /*00a0*/  @!P0 MOV R13, R18 ;  /* 0x00000012000d8202 */ /* 0x000fe20000000f00 */
[----:B------:R-:W0:Y:S01]  /*00b0*/  @!P0 LDC.64 R10, c[0x0][0x228] ;  /* 0x00008a00ff0a8b82 */ /* 0x000e220000000a00 */
[----:B------:R-:W-:Y:S02]  /*00c0*/  @!P0 LEA R15, R0, R3, 0x9 ;  /* 0x00000003000f8211 */ /* 0x000fe400078e48ff */
        /* <DEDUP_REMOVED lines=8> */
[----:B------:R-:W-:Y:S01]  /*0150*/  @!P3 IMAD R21, R0, 0x200, R13 ;  /* 0x000002000015b824 */ /* 0x000fe200078e020d */
[----:B------:R-:W-:Y:S01]  /*0160*/  @!P3 IADD3 R13, R13, 0x80, RZ ;  /* 0x000000800d0db810 */ /* 0x000fe20007ffe0ff */
[----:B------:R-:W0:Y:S03]  /*0170*/  @!P3 LDC.64 R8, c[0x0][0x228] ;  /* 0x00008a00ff08bb82 */ /* 0x000e260000000a00 */
[----:B------:R-:W-:Y:S01]  /*0180*/  ISETP.GE.AND P2, PT, R13, R2, PT ;  /* 0x000000020d00720c */ /* 0x000fe20003f46270 */
[----:B-1----:R-:W-:-:S12]  /*0190*/  @!P1 IMAD.WIDE.U32 R4, R17, 0x4, R4 ;  /* 0x0000000411049825 */ /* 0x002fd800078e0004 */
[----:B------:R-:W1:Y:S01]  /*01a0*/  @!P2 LDC.64 R6, c[0x0][0x228] ;  /* 0x00008a00ff06ab82 */ /* 0x000e620000000a00 */
[----:B------:R-:W-:Y:S01]  /*01b0*/  @!P2 IMAD R19, R0, 0x200, R13 ;  /* 0x000002000013a824 */ /* 0x000fe200078e020d */
[----:B------:R-:W-:Y:S01]  /*01c0*/  CS2R R16, SRZ ;  /* 0x0000000000107805 */ /* 0x000fe2000001ff00 */
[----:B------:R-:W3:Y:S01]  /*01d0*/  @!P1 LDG.E R14, desc[UR4][R4.64] ;  /* 0x00000004040e9981 */ /* 0x000ee2000c1e1900 */
[----:B0-----:R-:W-:-:S04]  /*01e0*/  @!P3 IMAD.WIDE.U32 R12, R21, 0x4, R8 ;  /* 0x00000004150cb825 */ /* 0x001fc800078e0008 */
[----:B------:R-:W0:Y:S01]  /*01f0*/  @!P0 LDC.64 R8, c[0x0][0x220] ;  /* 0x00008800ff088b82 */ /* 0x000e220000000a00 */
[----:B------:R-:W4:Y:S01]  /*0200*/  @!P3 LDG.E R17, desc[UR4][R12.64] ;  /* 0x000000040c11b981 */ /* 0x000f22000c1e1900 */
[----:B-1----:R-:W-:-:S05]  /*0210*/  @!P2 IMAD.WIDE.U32 R6, R19, 0x4, R6 ;  /* 0x000000041306a825 */ /* 0x002fca00078e0006 */
[----:B------:R-:W5:Y:S01]  /*0220*/  @!P2 LDG.E R16, desc[UR4][R6.64] ;  /* 0x000000040610a981 */ /* 0x000f62000c1e1900 */
[-C--:B------:R-:W-:Y:S02]  /*0230*/  MOV R19, R3.reuse ;  /* 0x0000000300137202 */ /* 0x080fe40000000f00 */
[----:B------:R-:W-:-:S05]  /*0240*/  @!P0 LEA R3, R0, R3, 0x9 ;  /* 0x0000000300038211 */ /* 0x000fca00078e48ff */
[----:B0-----:R-:W-:-:S04]  /*0250*/  @!P0 IMAD.WIDE.U32 R8, R3, 0x4, R8 ;  /* 0x0000000403088825 */ /* 0x001fc800078e0008 */
[----:B------:R-:W-:-:S05]  /*0260*/  @!P0 IMAD.MOV.U32 R19, RZ, RZ, R18 ;  /* 0x000000ffff138224 */ /* 0x000fca00078e0012 */
[----:B------:R-:W-:Y:S01]  /*0270*/  ISETP.GE.AND P1, PT, R19, R2, PT ;  /* 0x000000021300720c */ /* 0x000fe20003f26270 */
[----:B------:R-:W-:Y:S01]  /*0280*/  BSSY B0, `(.L_x_18634) ;  /* 0x0000011000007945 */ /* 0x000fe20003800000 */
[----:B--2---:R-:W-:-:S05]  /*0290*/  FMUL.FTZ R15, R15, UR6 ;  /* 0x000000060f0f7c20 */ /* 0x004fca0008410000 */
[----:B------:R0:W-:Y:S01]  /*02a0*/  @!P0 STG.E desc[UR4][R8.64], R15 ;  /* 0x0000000f08008986 */ /* 0x0001e2000c101904 */
[----:B---3--:R-:W-:Y:S01]  /*02b0*/  FMUL.FTZ R3, R14, UR6 ;  /* 0x000000060e037c20 */ /* 0x008fe20008410000 */
[----:B----4-:R-:W-:Y:S01]  /*02c0*/  FMUL.FTZ R17, R17, UR6 ;  /* 0x0000000611117c20 */ /* 0x010fe20008410000 */
[----:B-----5:R-:W-:-:S03]  /*02d0*/  FMUL.FTZ R11, R16, UR6 ;  /* 0x00000006100b7c20 */ /* 0x020fc60008410000 */
[----:B0-----:R-:W-:Y:S05]  /*02e0*/  @P1 BRA `(.L_x_18635) ;  /* 0x0000000000281947 */ /* 0x001fea0003800000 */
        /* <DEDUP_REMOVED lines=10> */
.L_x_18635:
[----:B------:R-:W-:Y:S05]  /*0390*/  BSYNC B0 ;  /* 0x0000000000007941 */ /* 0x000fea0003800000 */
.L_x_18634:
[----:B------:R-:W-:-:S13]  /*03a0*/  ISETP.GE.AND P0, PT, R19, R2, PT ;  /* 0x000000021300720c */ /* 0x000fda0003f06270 */
[----:B------:R-:W-:Y:S05]  /*03b0*/  @P0 EXIT ;  /* 0x000000000000094d */ /* 0x000fea0003800000 */
[----:B0-----:R-:W0:Y:S01]  /*03c0*/  LDC.64 R2, c[0x0][0x220] ;  /* 0x00008800ff027b82 */ /* 0x001e220000000a00 */
[----:B------:R-:W-:-:S05]  /*03d0*/  LEA R19, R0, R19, 0x9 ;  /* 0x0000001300137211 */ /* 0x000fca00078e48ff */
[----:B0-----:R-:W-:-:S05]  /*03e0*/  IMAD.WIDE.U32 R2, R19, 0x4, R2 ;  /* 0x0000000413027825 */ /* 0x001fca00078e0002 */
[----:B------:R-:W-:Y:S01]  /*03f0*/  STG.E desc[UR4][R2.64], R11 ;  /* 0x0000000b02007986 */ /* 0x000fe2000c101904 */
[----:B------:R-:W-:Y:S05]  /*0400*/  EXIT ;  /* 0x000000000000794d */ /* 0x000fea0003800000 */
.L_x_18636:
        /* <DEDUP_REMOVED lines=15> */
.L_x_19475:


//--------------------- .text._ZN2at6native29vectorized_elementwise_kernelILi2ENS0_13BUnaryFunctorIfffNS0_15binary_internal10MulFunctorIfEEEESt5arrayIPcLm2EEEEviT0_T1_ --------------------------
	.section	.text._ZN2at6native29vectorized_elementwise_kernelILi2ENS0_13BUnaryFunctorIfffNS0_15binary_internal10MulFunctorIfEEEESt5arrayIPcLm2EEEEviT0_T1_,"ax",@progbits
	.align	128
        .global         _ZN2at6native29vectorized_elementwise_kernelILi2ENS0_13BUnaryFunctorIfffNS0_15binary_internal10MulFunctorIfEEEESt5arrayIPcLm2EEEEviT0_T1_
        .type           _ZN2at6native29vectorized_elementwise_kernelILi2ENS0_13BUnaryFunctorIfffNS0_15binary_internal10MulFunctorIfEEEESt5arrayIPcLm2EEEEviT0_T1_,@function
        .size           _ZN2at6native29vectorized_elementwise_kernelILi2ENS0_13BUnaryFunctorIfffNS0_15binary_internal10MulFunctorIfEEEESt5arrayIPcLm2EEEEviT0_T1_,(.L_x_19476 - _ZN2at6native29vectorized_elementwise_kernelILi2ENS0_13BUnaryFunctorIfffNS0_15binary_internal10MulFunctorIfEEEESt5arrayIPcLm2EEEEviT0_T1_)
        .other          _ZN2at6native29vectorized_elementwise_kernelILi2ENS0_13BUnaryFunctorIfffNS0_15binary_internal10MulFunctorIfEEEESt5arrayIPcLm2EEEEviT0_T1_,@"STO_CUDA_ENTRY STV_DEFAULT"
_ZN2at6native29vectorized_elementwise_kernelILi2ENS0_13BUnaryFunctorIfffNS0_15binary_internal10MulFunctorIfEEEESt5arrayIPcLm2EEEEviT0_T1_:
.text._ZN2at6native29vectorized_elementwise_kernelILi2ENS0_13BUnaryFunctorIfffNS0_15binary_internal10MulFunctorIfEEEESt5arrayIPcLm2EEEEviT0_T1_:
        /* <DEDUP_REMOVED lines=18> */
[----:B--2---:R-:W-:-:S04]  /*0120*/  IMAD.WIDE.U32 R4, R0, 0x4, R4 ;  /* 0x0000000400047825 */ /* 0x004fc800078e0004 */
[----:B------:R-:W-:-:S04]  /*0130*/  IMAD.WIDE R4, R15, 0x8, R4 ;  /* 0x000000080f047825 */ /* 0x000fc800078e0204 */
[----:B---3--:R-:W-:Y:S01]  /*0140*/  FMUL.FTZ R7, R7, UR6 ;  /* 0x0000000607077c20 */ /* 0x008fe20008410000 */
[----:B------:R-:W-:Y:S01]  /*0150*/  FMUL.FTZ R6, R6, UR6 ;  /* 0x0000000606067c20 */ /* 0x000fe20008410000 */
[----:B----4-:R-:W-:Y:S01]  /*0160*/  FMUL.FTZ R9, R9, UR6 ;  /* 0x0000000609097c20 */ /* 0x010fe20008410000 */
[----:B------:R-:W-:-:S03]  /*0170*/  FMUL.FTZ R8, R8, UR6 ;  /* 0x0000000608087c20 */ /* 0x000fc60008410000 */
[----:B------:R-:W-:Y:S01]  /*0180*/  STG.E.64 desc[UR4][R4.64], R6 ;  /* 0x0000000604007986 */ /* 0x000fe2000c101b04 */
[----:B-----5:R-:W-:Y:S01]  /*0190*/  FMUL.FTZ R11, R11, UR6 ;  /* 0x000000060b0b7c20 */ /* 0x020fe20008410000 */
[----:B------:R-:W-:Y:S02]  /*01a0*/  FMUL.FTZ R10, R10, UR6 ;  /* 0x000000060a0a7c20 */ /* 0x000fe40008410000 */
[----:B------:R-:W-:Y:S01]  /*01b0*/  STG.E.64 desc[UR4][R4.64+0x400], R8 ;  /* 0x0004000804007986 */ /* 0x000fe2000c101b04 */
[----:B------:R-:W-:Y:S01]  /*01c0*/  FMUL.FTZ R13, R13, UR6 ;  /* 0x000000060d0d7c20 */ /* 0x000fe20008410000 */
[----:B------:R-:W-:Y:S02]  /*01d0*/  FMUL.FTZ R12, R12, UR6 ;  /* 0x000000060c0c7c20 */ /* 0x000fe40008410000 */
[----:B------:R-:W-:Y:S04]  /*01e0*/  STG.E.64 desc[UR4][R4.64+0x800], R10 ;  /* 0x0008000a04007986 */ /* 0x000fe8000c101b04 */
[----:B------:R-:W-:Y:S01]  /*01f0*/  STG.E.64 desc[UR4][R4.64+0xc00], R12 ;  /* 0x000c000c04007986 */ /* 0x000fe2000c101b04 */
[----:B------:R-:W-:Y:S05]  /*0200*/  EXIT ;  /* 0x000000000000794d */ /* 0x000fea0003800000 */
.L_x_18637:
[----:B------:R-:W0:Y:S01]  /*0210*/  S2R R19, SR_TID.X ;  /* 0x0000000000137919 */ /* 0x000e220000002100 */
[----:B------:R-:W-:Y:S01]  /*0220*/  HFMA2.MMA R17, -RZ, RZ, 0, 0 ;  /* 0x00000000ff117435 */ /* 0x000fe200000001ff */
[----:B------:R-:W-:Y:S01]  /*0230*/  ULDC UR6, c[0x0][0x218] ;  /* 0x0000860000067ab9 */ /* 0x000fe20000000800 */
[C---:B0-----:R-:W-:Y:S01]  /*0240*/  ISETP.GE.AND P0, PT, R19.reuse, R16, PT ;  /* 0x000000101300720c */ /* 0x041fe20003f06270 */
[----:B------:R-:W-:Y:S01]  /*0250*/  VIADD R20, R19, 0x80 ;  /* 0x0000008013147836 */ /* 0x000fe20000000000 */
[----:B------:R-:W-:-:S11]  /*0260*/  MOV R29, R19 ;  /* 0x00000013001d7202 */ /* 0x000fd60000000f00 */
[----:B------:R-:W-:Y:S01]  /*0270*/  @!P0 MOV R29, R20 ;  /* 0x00000014001d8202 */ /* 0x000fe20000000f00 */
[----:B------:R-:W0:Y:S03]  /*0280*/  @!P0 LDC.64 R14, c[0x0][0x228] ;  /* 0x00008a00ff0e8b82 */ /* 0x000e260000000a00 */
[----:B------:R-:W-:-:S13]  /*0290*/  ISETP.GE.AND P6, PT, R29, R16, PT ;  /* 0x000000101d00720c */ /* 0x000fda0003fc6270 */
[----:B------:R-:W-:Y:S01]  /*02a0*/  @!P6 IADD3 R5, R0, R29, RZ ;  /* 0x0000001d0005e210 */ /* 0x000fe20007ffe0ff */
[----:B------:R-:W-:Y:S01]  /*02b0*/  @!P6 VIADD R29, R29, 0x80 ;  /* 0x000000801d1de836 */ /* 0x000fe20000000000 */
[----:B------:R-:W1:Y:S04]  /*02c0*/  @!P6 LDC.64 R2, c[0x0][0x228] ;  /* 0x00008a00ff02eb82 */ /* 0x000e680000000a00 */
[----:B------:R-:W-:-:S13]  /*02d0*/  ISETP.GE.AND P5, PT, R29, R16, PT ;  /* 0x000000101d00720c */ /* 0x000fda0003fa6270 */
[----:B------:R-:W-:Y:S01]  /*02e0*/  @!P5 IADD3 R22, R0, R29, RZ ;  /* 0x0000001d0016d210 */ /* 0x000fe20007ffe0ff */
[----:B------:R-:W2:Y:S01]  /*02f0*/  @!P5 LDC.64 R12, c[0x0][0x228] ;  /* 0x00008a00ff0cdb82 */ /* 0x000ea20000000a00 */
[----:B------:R-:W-:-:S04]  /*0300*/  @!P5 IADD3 R29, R29, 0x80, RZ ;  /* 0x000000801d1dd810 */ /* 0x000fc80007ffe0ff */
[----:B------:R-:W-:Y:S01]  /*0310*/  ISETP.GE.AND P4, PT, R29, R16, PT ;  /* 0x000000101d00720c */ /* 0x000fe20003f86270 */
[----:B-1----:R-:W-:-:S05]  /*0320*/  @!P6 IMAD.WIDE.U32 R2, R5, 0x4, R2 ;  /* 0x000000040502e825 */ /* 0x002fca00078e0002 */
[----:B------:R1:W3:Y:S07]  /*0330*/  @!P6 LDG.E R17, desc[UR4][R2.64] ;  /* 0x000000040211e981 */ /* 0x0002ee000c1e1900 */
[C---:B------:R-:W-:Y:S01]  /*0340*/  @!P4 IMAD.IADD R27, R0.reuse, 0x1, R29 ;  /* 0x00000001001bc824 */ /* 0x040fe200078e021d */
[----:B------:R-:W-:Y:S02]  /*0350*/  @!P4 IADD3 R29, R29, 0x80, RZ ;  /* 0x000000801d1dc810 */ /* 0x000fe40007ffe0ff */
[----:B------:R-:W-:Y:S01]  /*0360*/  @!P0 IADD3 R18, R0, R19, RZ ;  /* 0x0000001300128210 */ /* 0x000fe20007ffe0ff */
[----:B-1----:R-:W1:Y:S01]  /*0370*/  @!P4 LDC.64 R2, c[0x0][0x228] ;  /* 0x00008a00ff02cb82 */ /* 0x002e620000000a00 */
[----:B------:R-:W-:-:S13]  /*0380*/  ISETP.GE.AND P3, PT, R29, R16, PT ;  /* 0x000000101d00720c */ /* 0x000fda0003f66270 */
[----:B------:R-:W-:Y:S01]  /*0390*/  @!P3 IADD3 R25, R0, R29, RZ ;  /* 0x0000001d0019b210 */ /* 0x000fe20007ffe0ff */
[----:B------:R-:W-:Y:S01]  /*03a0*/  @!P3 VIADD R29, R29, 0x80 ;  /* 0x000000801d1db836 */ /* 0x000fe20000000000 */
[----:B------:R-:W4:Y:S04]  /*03b0*/  @!P3 LDC.64 R4, c[0x0][0x228] ;  /* 0x00008a00ff04bb82 */ /* 0x000f280000000a00 */
[----:B------:R-:W-:-:S13]  /*03c0*/  ISETP.GE.AND P2, PT, R29, R16, PT ;  /* 0x000000101d00720c */ /* 0x000fda0003f46270 */
[----:B------:R-:W-:Y:S01]  /*03d0*/  @!P2 IADD3 R23, R0, R29, RZ ;  /* 0x0000001d0017a210 */ /* 0x000fe20007ffe0ff */
[----:B------:R-:W5:Y:S01]  /*03e0*/  @!P2 LDC.64 R6, c[0x0][0x228] ;  /* 0x00008a00ff06ab82 */ /* 0x000f620000000a00 */
[----:B------:R-:W-:-:S04]  /*03f0*/  @!P2 IADD3 R29, R29, 0x80, RZ ;  /* 0x000000801d1da810 */ /* 0x000fc80007ffe0ff */
[----:B------:R-:W-:-:S13]  /*0400*/  ISETP.GE.AND P1, PT, R29, R16, PT ;  /* 0x000000101d00720c */ /* 0x000fda0003f26270 */
[----:B------:R-:W-:Y:S01]  /*0410*/  @!P1 IMAD.IADD R21, R0, 0x1, R29 ;  /* 0x0000000100159824 */ /* 0x000fe200078e021d */
[----:B------:R-:W-:Y:S01]  /*0420*/  @!P1 IADD3 R29, R29, 0x80, RZ ;  /* 0x000000801d1d9810 */ /* 0x000fe20007ffe0ff */
[----:B------:R-:W1:Y:S03]  /*0430*/  @!P1 LDC.64 R8, c[0x0][0x228] ;  /* 0x00008a00ff089b82 */ /* 0x000e660000000a00 */
[----:B------:R-:W-:Y:S01]  /*0440*/  ISETP.GE.AND P6, PT, R29, R16, PT ;  /* 0x000000101d00720c */ /* 0x000fe20003fc6270 */
[----:B0-----:R-:W-:Y:S01]  /*0450*/  @!P0 IMAD.WIDE.U32 R14, R18, 0x4, R14 ;  /* 0x00000004120e8825 */ /* 0x001fe200078e000e */
[----:B------:R-:W-:-:S06]  /*0460*/  MOV R18, RZ ;  /* 0x000000ff00127202 */ /* 0x000fcc0000000f00 */
[----:B------:R0:W3:Y:S05]  /*0470*/  @!P0 LDG.E R18, desc[UR4][R14.64] ;  /* 0x000000040e128981 */ /* 0x0000ea000c1e1900 */
[----:B------:R-:W4:Y:S01]  /*0480*/  @!P6 LDC.64 R10, c[0x0][0x228] ;  /* 0x00008a00ff0aeb82 */ /* 0x000f220000000a00 */
[----:B--2---:R-:W-:Y:S01]  /*0490*/  @!P5 IMAD.WIDE.U32 R12, R22, 0x4, R12 ;  /* 0x00000004160cd825 */ /* 0x004fe200078e000c */
[----:B------:R-:W-:-:S03]  /*04a0*/  @!P6 IADD3 R29, R0, R29, RZ ;  /* 0x0000001d001de210 */ /* 0x000fc60007ffe0ff */
[----:B------:R-:W-:Y:S02]  /*04b0*/  IMAD.MOV.U32 R22, RZ, RZ, RZ ;  /* 0x000000ffff167224 */ /* 0x000fe400078e00ff */
[----:B-1----:R-:W-:Y:S01]  /*04c0*/  @!P1 IMAD.WIDE.U32 R8, R21, 0x4, R8 ;  /* 0x0000000415089825 */ /* 0x002fe200078e0008 */
[----:B------:R-:W-:Y:S01]  /*04d0*/  HFMA2.MMA R21, -RZ, RZ, 0, 0 ;  /* 0x00000000ff157435 */ /* 0x000fe200000001ff */
[----:B0-----:R-:W-:Y:S02]  /*04e0*/  CS2R R14, SRZ ;  /* 0x00000000000e7805 */ /* 0x001fe4000001ff00 */
[----:B------:R0:W2:Y:S01]  /*04f0*/  @!P5 LDG.E R22, desc[UR4][R12.64] ;  /* 0x000000040c16d981 */ /* 0x0000a2000c1e1900 */
[----:B-----5:R-:W-:Y:S01]  /*0500*/  @!P2 IMAD.WIDE.U32 R6, R23, 0x4, R6 ;  /* 0x000000041706a825 */ /* 0x020fe200078e0006 */
[----:B------:R-:W-:-:S03]  /*0510*/  MOV R23, RZ ;  /* 0x000000ff00177202 */ /* 0x000fc60000000f00 */
[----:B------:R-:W-:Y:S01]  /*0520*/  @!P4 IMAD.WIDE.U32 R2, R27, 0x4, R2 ;  /* 0x000000041b02c825 */ /* 0x000fe200078e0002 */
[----:B------:R-:W5:Y:S03]  /*0530*/  @!P2 LDG.E R15, desc[UR4][R6.64] ;  /* 0x00000004060fa981 */ /* 0x000f66000c1e1900 */
[----:B----4-:R-:W-:Y:S01]  /*0540*/  @!P3 IMAD.WIDE.U32 R4, R25, 0x4, R4 ;  /* 0x000000041904b825 */ /* 0x010fe200078e0004 */
[----:B------:R-:W4:Y:S01]  /*0550*/  @!P4 LDG.E R21, desc[UR4][R2.64] ;  /* 0x000000040215c981 */ /* 0x000f22000c1e1900 */
[----:B------:R-:W1:Y:S02]  /*0560*/  @!P0 LDC.64 R24, c[0x0][0x220] ;  /* 0x00008800ff188b82 */ /* 0x000e640000000a00 */
[----:B0-----:R-:W-:Y:S01]  /*0570*/  IMAD.MOV.U32 R12, RZ, RZ, RZ ;  /* 0x000000ffff0c7224 */ /* 0x001fe200078e00ff */
[----:B------:R-:W4:Y:S01]  /*0580*/  @!P3 LDG.E R23, desc[UR4][R4.64] ;  /* 0x000000040417b981 */ /* 0x000f22000c1e1900 */
[----:B------:R-:W-:-:S03]  /*0590*/  @!P6 IMAD.WIDE.U32 R10, R29, 0x4, R10 ;  /* 0x000000041d0ae825 */ /* 0x000fc600078e000a */
[----:B------:R2:W4:Y:S04]  /*05a0*/  @!P1 LDG.E R14, desc[UR4][R8.64] ;  /* 0x00000004080e9981 */ /* 0x000528000c1e1900 */
[----:B------:R-:W4:Y:S01]  /*05b0*/  @!P6 LDG.E R12, desc[UR4][R10.64] ;  /* 0x000000040a0ce981 */ /* 0x000f22000c1e1900 */
[----:B------:R-:W-:Y:S02]  /*05c0*/  @!P0 IADD3 R13, R0, R19, RZ ;  /* 0x00000013000d8210 */ /* 0x000fe40007ffe0ff */
[----:B------:R-:W-:-:S03]  /*05d0*/  @!P0 MOV R19, R20 ;  /* 0x0000001400138202 */ /* 0x000fc60000000f00 */
[----:B-1----:R-:W-:Y:S01]  /*05e0*/  @!P0 IMAD.WIDE.U32 R24, R13, 0x4, R24 ;  /* 0x000000040d188825 */ /* 0x002fe200078e0018 */
[----:B------:R-:W-:Y:S04]  /*05f0*/  BSSY B0, `(.L_x_18638) ;  /* 0x0000036000007945 */ /* 0x000fe80003800000 */
[----:B------:R-:W-:Y:S01]  /*0600*/  BSSY B1, `(.L_x_18639) ;  /* 0x000002e000017945 */ /* 0x000fe20003800000 */
[----:B---3--:R-:W-:Y:S01]  /*0610*/  FMUL.FTZ R17, R17, UR6 ;  /* 0x0000000611117c20 */ /* 0x008fe20008410000 */
[----:B------:R-:W-:-:S05]  /*0620*/  FMUL.FTZ R13, R18, UR6 ;  /* 0x00000006120d7c20 */ /* 0x000fca0008410000 */
[----:B------:R0:W-:Y:S01]  /*0630*/  @!P0 STG.E desc[UR4][R24.64], R13 ;  /* 0x0000000d18008986 */ /* 0x0001e2000c101904 */
[----:B------:R-:W-:Y:S01]  /*0640*/  ISETP.GE.AND P0, PT, R19, R16, PT ;  /* 0x000000101300720c */ /* 0x000fe20003f06270 */
[----:B--2---:R-:W-:Y:S01]  /*0650*/  FMUL.FTZ R9, R22, UR6 ;  /* 0x0000000616097c20 */ /* 0x004fe20008410000 */
[----:B-----5:R-:W-:Y:S01]  /*0660*/  FMUL.FTZ R3, R15, UR6 ;  /* 0x000000060f037c20 */ /* 0x020fe20008410000 */
[----:B----4-:R-:W-:Y:S01]  /*0670*/  FMUL.FTZ R21, R21, UR6 ;  /* 0x0000000615157c20 */ /* 0x010fe20008410000 */
[----:B------:R-:W-:Y:S01]  /*0680*/  FMUL.FTZ R23, R23, UR6 ;  /* 0x0000000617177c20 */ /* 0x000fe20008410000 */
[----:B------:R-:W-:Y:S01]  /*0690*/  FMUL.FTZ R2, R14, UR6 ;  /* 0x000000060e027c20 */ /* 0x000fe20008410000 */
[----:B------:R-:W-:-:S07]  /*06a0*/  FMUL.FTZ R12, R12, UR6 ;  /* 0x000000060c0c7c20 */ /* 0x000fce0008410000 */
[----:B0-----:R-:W-:Y:S05]  /*06b0*/  @P0 BRA `(.L_x_18640) ;  /* 0x0000000000300947 */ /* 0x001fea0003800000 */
        /* <DEDUP_REMOVED lines=12> */
.L_x_18640:
[----:B------:R-:W-:-:S13]  /*0780*/  ISETP.GE.AND P0, PT, R19, R16, PT ;  /* 0x000000101300720c */ /* 0x000fda0003f06270 */
[----:B------:R-:W-:Y:S05]  /*0790*/  @P0 BRA `(.L_x_18642) ;  /* 0x0000000000300947 */ /* 0x000fea0003800000 */
[----:B0-----:R-:W0:Y:S01]  /*07a0*/  LDC.64 R4, c[0x0][0x220] ;  /* 0x00008800ff047b82 */ /* 0x001e220000000a00 */
[----:B------:R-:W-:Y:S01]  /*07b0*/  IADD3 R7, R0, R19, RZ ;  /* 0x0000001300077210 */ /* 0x000fe20007ffe0ff */
[----:B------:R-:W-:-:S04]  /*07c0*/  VIADD R19, R19, 0x80 ;  /* 0x0000008013137836 */ /* 0x000fc80000000000 */
[----:B0-----:R-:W-:-:S05]  /*07d0*/  IMAD.WIDE.U32 R4, R7, 0x4, R4 ;  /* 0x0000000407047825 */ /* 0x001fca00078e0004 */
[----:B------:R1:W-:Y:S02]  /*07e0*/  STG.E desc[UR4][R4.64], R21 ;  /* 0x0000001504007986 */ /* 0x0003e4000c101904 */
.L_x_18641:
[----:B------:R-:W-:-:S13]  /*07f0*/  ISETP.GE.AND P0, PT, R19, R16, PT ;  /* 0x000000101300720c */ /* 0x000fda0003f06270 */
[----:B------:R-:W-:Y:S05]  /*0800*/  @P0 BRA `(.L_x_18643) ;  /* 0x0000000000340947 */ /* 0x000fea0003800000 */
[----:B01----:R-:W0:Y:S01]  /*0810*/  LDC.64 R4, c[0x0][0x220] ;  /* 0x00008800ff047b82 */ /* 0x003e220000000a00 */
[----:B------:R-:W-:Y:S02]  /*0820*/  IADD3 R7, R0, R19, RZ ;  /* 0x0000001300077210 */ /* 0x000fe40007ffe0ff */
[----:B------:R-:W-:-:S03]  /*0830*/  IADD3 R19, R19, 0x80, RZ ;  /* 0x0000008013137810 */ /* 0x000fc60007ffe0ff */
[----:B0-----:R-:W-:-:S05]  /*0840*/  IMAD.WIDE.U32 R4, R7, 0x4, R4 ;  /* 0x0000000407047825 */ /* 0x001fca00078e0004 */
[----:B------:R1:W-:Y:S02]  /*0850*/  STG.E desc[UR4][R4.64], R23 ;  /* 0x0000001704007986 */ /* 0x0003e4000c101904 */
.L_x_18642:
        /* <DEDUP_REMOVED lines=8> */
.L_x_18643:
[----:B------:R-:W-:Y:S05]  /*08e0*/  BSYNC B1 ;  /* 0x0000000000017941 */ /* 0x000fea0003800000 */
.L_x_18639:
[----:B------:R-:W-:-:S13]  /*08f0*/  ISETP.GE.AND P0, PT, R19, R16, PT ;  /* 0x000000101300720c */ /* 0x000fda0003f06270 */
[----:B012---:R-:W0:Y:S01]  /*0900*/  @!P0 LDC.64 R4, c[0x0][0x220] ;  /* 0x00008800ff048b82 */ /* 0x007e220000000a00 */
[----:B------:R-:W-:Y:S02]  /*0910*/  @!P0 IADD3 R3, R0, R19, RZ ;  /* 0x0000001300038210 */ /* 0x000fe40007ffe0ff */
[----:B------:R-:W-:-:S03]  /*0920*/  @!P0 IADD3 R19, R19, 0x80, RZ ;  /* 0x0000008013138810 */ /* 0x000fc60007ffe0ff */
[----:B0-----:R-:W-:-:S05]  /*0930*/  @!P0 IMAD.WIDE.U32 R4, R3, 0x4, R4 ;  /* 0x0000000403048825 */ /* 0x001fca00078e0004 */
[----:B------:R2:W-:Y:S02]  /*0940*/  @!P0 STG.E desc[UR4][R4.64], R2 ;  /* 0x0000000204008986 */ /* 0x0005e4000c101904 */
.L_x_18644:
[----:B------:R-:W-:Y:S05]  /*0950*/  BSYNC B0 ;  /* 0x0000000000007941 */ /* 0x000fea0003800000 */
.L_x_18638:
[----:B------:R-:W-:Y:S05]  /*0960*/  WARPSYNC.ALL ;  /* 0x0000000000007948 */ /* 0x000fea0003800000 */
[----:B------:R-:W-:-:S13]  /*0970*/  ISETP.GE.AND P0, PT, R19, R16, PT ;  /* 0x000000101300720c */ /* 0x000fda0003f06270 */
[----:B------:R-:W-:Y:S05]  /*0980*/  @P0 EXIT ;  /* 0x000000000000094d */ /* 0x000fea0003800000 */
[----:B--2---:R-:W2:Y:S01]  /*0990*/  LDC.64 R2, c[0x0][0x220] ;  /* 0x00008800ff027b82 */ /* 0x004ea20000000a00 */
[----:B------:R-:W-:-:S05]  /*09a0*/  IADD3 R19, R0, R19, RZ ;  /* 0x0000001300137210 */ /* 0x000fca0007ffe0ff */
[----:B--2---:R-:W-:-:S05]  /*09b0*/  IMAD.WIDE.U32 R2, R19, 0x4, R2 ;  /* 0x0000000413027825 */ /* 0x004fca00078e0002 */
[----:B------:R-:W-:Y:S01]  /*09c0*/  STG.E desc[UR4][R2.64], R12 ;  /* 0x0000000c02007986 */ /* 0x000fe2000c101904 */
[----:B------:R-:W-:Y:S05]  /*09d0*/  EXIT ;  /* 0x000000000000794d */ /* 0x000fea0003800000 */
.L_x_18645:
        /* <DEDUP_REMOVED lines=10> */
.L_x_19476:


//--------------------- .text._ZN2at6native29vectorized_elementwise_kernelILi4ENS0_13BUnaryFunctorIfffNS0_15binary_internal10MulFunctorIfEEEESt5arrayIPcLm2EEEEviT0_T1_ --------------------------
	.section	.text._ZN2at6native29vectorized_elementwise_kernelILi4ENS0_13BUnaryFunctorIfffNS0_15binary_internal10MulFunctorIfEEEESt5arrayIPcLm2EEEEviT0_T1_,"ax",@progbits
	.align	128
        .global         _ZN2at6native29vectorized_elementwise_kernelILi4ENS0_13BUnaryFunctorIfffNS0_15binary_internal10MulFunctorIfEEEESt5arrayIPcLm2EEEEviT0_T1_
        .type           _ZN2at6native29vectorized_elementwise_kernelILi4ENS0_13BUnaryFunctorIfffNS0_15binary_internal10MulFunctorIfEEEESt5arrayIPcLm2EEEEviT0_T1_,@function
        .size           _ZN2at6native29vectorized_elementwise_kernelILi4ENS0_13BUnaryFunctorIfffNS0_15binary_internal10MulFunctorIfEEEESt5arrayIPcLm2EEEEviT0_T1_,(.L_x_19477 - _ZN2at6native29vectorized_elementwise_kernelILi4ENS0_13BUnaryFunctorIfffNS0_15binary_internal10MulFunctorIfEEEESt5arrayIPcLm2EEEEviT0_T1_)
        .other          _ZN2at6native29vectorized_elementwise_kernelILi4ENS0_13BUnaryFunctorIfffNS0_15binary_internal10MulFunctorIfEEEESt5arrayIPcLm2EEEEviT0_T1_,@"STO_CUDA_ENTRY STV_DEFAULT"
_ZN2at6native29vectorized_elementwise_kernelILi4ENS0_13BUnaryFunctorIfffNS0_15binary_internal10MulFunctorIfEEEESt5arrayIPcLm2EEEEviT0_T1_:
.text._ZN2at6native29vectorized_elementwise_kernelILi4ENS0_13BUnaryFunctorIfffNS0_15binary_internal10MulFunctorIfEEEESt5arrayIPcLm2EEEEviT0_T1_:
        /* <DEDUP_REMOVED lines=16> */
[----:B--2---:R-:W-:-:S04]  /*0100*/  IMAD.WIDE.U32 R12, R0, 0x4, R12 ;  /* 0x00000004000c7825 */ /* 0x004fc800078e000c */
[----:B------:R-:W-:-:S04]  /*0110*/  IMAD.WIDE R12, R15, 0x10, R12 ;  /* 0x000000100f0c7825 */ /* 0x000fc800078e020c */
[----:B---3--:R-:W-:Y:S01]  /*0120*/  FMUL.FTZ R7, R7, UR6 ;  /* 0x0000000607077c20 */ /* 0x008fe20008410000 */
[----:B------:R-:W-:Y:S01]  /*0130*/  FMUL.FTZ R6, R6, UR6 ;  /* 0x0000000606067c20 */ /* 0x000fe20008410000 */
[----:B------:R-:W-:Y:S01]  /*0140*/  FMUL.FTZ R5, R5, UR6 ;  /* 0x0000000605057c20 */ /* 0x000fe20008410000 */
[----:B------:R-:W-:Y:S01]  /*0150*/  FMUL.FTZ R4, R4, UR6 ;  /* 0x0000000604047c20 */ /* 0x000fe20008410000 */
[----:B----4-:R-:W-:Y:S01]  /*0160*/  FMUL.FTZ R11, R11, UR6 ;  /* 0x000000060b0b7c20 */ /* 0x010fe20008410000 */
[----:B------:R-:W-:Y:S01]  /*0170*/  FMUL.FTZ R10, R10, UR6 ;  /* 0x000000060a0a7c20 */ /* 0x000fe20008410000 */
[----:B------:R-:W-:Y:S01]  /*0180*/  FMUL.FTZ R9, R9, UR6 ;  /* 0x0000000609097c20 */ /* 0x000fe20008410000 */
[----:B------:R-:W-:Y:S01]  /*0190*/  FMUL.FTZ R8, R8, UR6 ;  /* 0x0000000608087c20 */ /* 0x000fe20008410000 */
[----:B------:R-:W-:Y:S04]  /*01a0*/  STG.E.128 desc[UR4][R12.64], R4 ;  /* 0x000000040c007986 */ /* 0x000fe8000c101d04 */
[----:B------:R-:W-:Y:S01]  /*01b0*/  STG.E.128 desc[UR4][R12.64+0x800], R8 ;  /* 0x000800080c007986 */ /* 0x000fe2000c101d04 */
[----:B------:R-:W-:Y:S05]  /*01c0*/  EXIT ;  /* 0x000000000000794d */ /* 0x000fea0003800000 */
.L_x_18646:
        /* <DEDUP_REMOVED lines=87> */
.L_x_18649:
[----:B------:R-:W-:-:S13]  /*0740*/  ISETP.GE.AND P0, PT, R19, R16, PT ;  /* 0x000000101300720c */ /* 0x000fda0003f06270 */
[----:B------:R-:W-:Y:S05]  /*0750*/  @P0 BRA `(.L_x_18651) ;  /* 0x0000000000300947 */ /* 0x000fea0003800000 */
[----:B0-----:R-:W0:Y:S01]  /*0760*/  LDC.64 R4, c[0x0][0x220] ;  /* 0x00008800ff047b82 */ /* 0x001e220000000a00 */
[----:B------:R-:W-:Y:S01]  /*0770*/  IADD3 R7, R0, R19, RZ ;  /* 0x0000001300077210 */ /* 0x000fe20007ffe0ff */
[----:B------:R-:W-:-:S04]  /*0780*/  VIADD R19, R19, 0x80 ;  /* 0x0000008013137836 */ /* 0x000fc80000000000 */
[----:B0-----:R-:W-:-:S05]  /*0790*/  IMAD.WIDE.U32 R4, R7, 0x4, R4 ;  /* 0x0000000407047825 */ /* 0x001fca00078e0004 */
[----:B------:R1:W-:Y:S02]  /*07a0*/  STG.E desc[UR4][R4.64], R21 ;  /* 0x0000001504007986 */ /* 0x0003e4000c101904 */
.L_x_18650:
[----:B------:R-:W-:-:S13]  /*07b0*/  ISETP.GE.AND P0, PT, R19, R16, PT ;  /* 0x000000101300720c */ /* 0x000fda0003f06270 */
[----:B------:R-:W-:Y:S05]  /*07c0*/  @P0 BRA `(.L_x_18652) ;  /* 0x0000000000340947 */ /* 0x000fea0003800000 */
[----:B01----:R-:W0:Y:S01]  /*07d0*/  LDC.64 R4, c[0x0][0x220] ;  /* 0x00008800ff047b82 */ /* 0x003e220000000a00 */
[----:B------:R-:W-:Y:S02]  /*07e0*/  IADD3 R7, R0, R19, RZ ;  /* 0x0000001300077210 */ /* 0x000fe40007ffe0ff */
[----:B------:R-:W-:-:S03]  /*07f0*/  IADD3 R19, R19, 0x80, RZ ;  /* 0x0000008013137810 */ /* 0x000fc60007ffe0ff */
[----:B0-----:R-:W-:-:S05]  /*0800*/  IMAD.WIDE.U32 R4, R7, 0x4, R4 ;  /* 0x0000000407047825 */ /* 0x001fca00078e0004 */
[----:B------:R1:W-:Y:S02]  /*0810*/  STG.E desc[UR4][R4.64], R23 ;  /* 0x0000001704007986 */ /* 0x0003e4000c101904 */
.L_x_18651:
        /* <DEDUP_REMOVED lines=8> */
.L_x_18652:
[----:B------:R-:W-:Y:S05]  /*08a0*/  BSYNC B1 ;  /* 0x0000000000017941 */ /* 0x000fea0003800000 */
.L_x_18648:
[----:B------:R-:W-:-:S13]  /*08b0*/  ISETP.GE.AND P0, PT, R19, R16, PT ;  /* 0x000000101300720c */ /* 0x000fda0003f06270 */
[----:B012---:R-:W0:Y:S01]  /*08c0*/  @!P0 LDC.64 R4, c[0x0][0x220] ;  /* 0x00008800ff048b82 */ /* 0x007e220000000a00 */
[----:B------:R-:W-:Y:S02]  /*08d0*/  @!P0 IADD3 R3, R0, R19, RZ ;  /* 0x0000001300038210 */ /* 0x000fe40007ffe0ff */
[----:B------:R-:W-:-:S03]  /*08e0*/  @!P0 IADD3 R19, R19, 0x80, RZ ;  /* 0x0000008013138810 */ /* 0x000fc60007ffe0ff */
[----:B0-----:R-:W-:-:S05]  /*08f0*/  @!P0 IMAD.WIDE.U32 R4, R3, 0x4, R4 ;  /* 0x0000000403048825 */ /* 0x001fca00078e0004 */
[----:B------:R2:W-:Y:S02]  /*0900*/  @!P0 STG.E desc[UR4][R4.64], R2 ;  /* 0x0000000204008986 */ /* 0x0005e4000c101904 */
.L_x_18653:
[----:B------:R-:W-:Y:S05]  /*0910*/  BSYNC B0 ;  /* 0x0000000000007941 */ /* 0x000fea0003800000 */
.L_x_18647:
        /* <DEDUP_REMOVED lines=8> */
.L_x_18654:
        /* <DEDUP_REMOVED lines=14> */
.L_x_19477:


//--------------------- .text._ZN2at6native29vectorized_elementwise_kernelILi8ENS0_13BUnaryFunctorIfffNS0_15binary_internal10MulFunctorIfEEEESt5arrayIPcLm2EEEEviT0_T1_ --------------------------
	.section	.text._ZN2at6native29vectorized_elementwise_kernelILi8ENS0_13BUnaryFunctorIfffNS0_15binary_internal10MulFunctorIfEEEESt5arrayIPcLm2EEEEviT0_T1_,"ax",@progbits
	.align	128
        .global         _ZN2at6native29vectorized_elementwise_kernelILi8ENS0_13BUnaryFunctorIfffNS0_15binary_internal10MulFunctorIfEEEESt5arrayIPcLm2EEEEviT0_T1_
        .type           _ZN2at6native29vectorized_elementwise_kernelILi8ENS0_13BUnaryFunctorIfffNS0_15binary_internal10MulFunctorIfEEEESt5arrayIPcLm2EEEEviT0_T1_,@function
        .size           _ZN2at6native29vectorized_elementwise_kernelILi8ENS0_13BUnaryFunctorIfffNS0_15binary_internal10MulFunctorIfEEEESt5arrayIPcLm2EEEEviT0_T1_,(.L_x_19478 - _ZN2at6native29vectorized_elementwise_kernelILi8ENS0_13BUnaryFunctorIfffNS0_15binary_internal10MulFunctorIfEEEESt5arrayIPcLm2EEEEviT0_T1_)
        .other          _ZN2at6native29vectorized_elementwise_kernelILi8ENS0_13BUnaryFunctorIfffNS0_15binary_internal10MulFunctorIfEEEESt5arrayIPcLm2EEEEviT0_T1_,@"STO_CUDA_ENTRY STV_DEFAULT"
_ZN2at6native29vectorized_elementwise_kernelILi8ENS0_13BUnaryFunctorIfffNS0_15binary_internal10MulFunctorIfEEEESt5arrayIPcLm2EEEEviT0_T1_:
.text._ZN2at6native29vectorized_elementwise_kernelILi8ENS0_13BUnaryFunctorIfffNS0_15binary_internal10MulFunctorIfEEEESt5arrayIPcLm2EEEEviT0_T1_:
        /* <DEDUP_REMOVED lines=29> */
.L_x_18655:
        /* <DEDUP_REMOVED lines=87> */
.L_x_18658:
[----:B------:R-:W-:-:S13]  /*0740*/  ISETP.GE.AND P0, PT, R19, R16, PT ;  /* 0x000000101300720c */ /* 0x000fda0003f06270 */
[----:B------:R-:W-:Y:S05]  /*0750*/  @P0 BRA `(.L_x_18660) ;  /* 0x0000000000300947 */ /* 0x000fea0003800000 */
[----:B0-----:R-:W0:Y:S01]  /*0760*/  LDC.64 R4, c[0x0][0x220] ;  /* 0x00008800ff047b82 */ /* 0x001e220000000a00 */
[----:B------:R-:W-:Y:S01]  /*0770*/  IADD3 R7, R0, R19, RZ ;  /* 0x0000001300077210 */ /* 0x000fe20007ffe0ff */
[----:B------:R-:W-:-:S04]  /*0780*/  VIADD R19, R19, 0x80 ;  /* 0x0000008013137836 */ /* 0x000fc80000000000 */
[----:B0-----:R-:W-:-:S05]  /*0790*/  IMAD.WIDE.U32 R4, R7, 0x4, R4 ;  /* 0x0000000407047825 */ /* 0x001fca00078e0004 */
[----:B------:R1:W-:Y:S02]  /*07a0*/  STG.E desc[UR4][R4.64], R21 ;  /* 0x0000001504007986 */ /* 0x0003e4000c101904 */
.L_x_18659:
[----:B------:R-:W-:-:S13]  /*07b0*/  ISETP.GE.AND P0, PT, R19, R16, PT ;  /* 0x000000101300720c */ /* 0x000fda0003f06270 */
[----:B------:R-:W-:Y:S05]  /*07c0*/  @P0 BRA `(.L_x_18661) ;  /* 0x0000000000340947 */ /* 0x000fea0003800000 */
[----:B01----:R-:W0:Y:S01]  /*07d0*/  LDC.64 R4, c[0x0][0x220] ;  /* 0x00008800ff047b82 */ /* 0x003e220000000a00 */
[----:B------:R-:W-:Y:S02]  /*07e0*/  IADD3 R7, R0, R19, RZ ;  /* 0x0000001300077210 */ /* 0x000fe40007ffe0ff */
[----:B------:R-:W-:-:S03]  /*07f0*/  IADD3 R19, R19, 0x80, RZ ;  /* 0x0000008013137810 */ /* 0x000fc60007ffe0ff */
[----:B0-----:R-:W-:-:S05]  /*0800*/  IMAD.WIDE.U32 R4, R7, 0x4, R4 ;  /* 0x0000000407047825 */ /* 0x001fca00078e0004 */
[----:B------:R1:W-:Y:S02]  /*0810*/  STG.E desc[UR4][R4.64], R23 ;  /* 0x0000001704007986 */ /* 0x0003e4000c101904 */
.L_x_18660:
        /* <DEDUP_REMOVED lines=8> */
.L_x_18661:
[----:B------:R-:W-:Y:S05]  /*08a0*/  BSYNC B1 ;  /* 0x0000000000017941 */ /* 0x000fea0003800000 */
.L_x_18657:
[----:B------:R-:W-:-:S13]  /*08b0*/  ISETP.GE.AND P0, PT, R19, R16, PT ;  /* 0x000000101300720c */ /* 0x000fda0003f06270 */
[----:B012---:R-:W0:Y:S01]  /*08c0*/  @!P0 LDC.64 R4, c[0x0][0x220] ;  /* 0x00008800ff048b82 */ /* 0x007e220000000a00 */
[----:B------:R-:W-:Y:S02]  /*08d0*/  @!P0 IADD3 R3, R0, R19, RZ ;  /* 0x0000001300038210 */ /* 0x000fe40007ffe0ff */
[----:B------:R-:W-:-:S03]  /*08e0*/  @!P0 IADD3 R19, R19, 0x80, RZ ;  /* 0x0000008013138810 */ /* 0x000fc60007ffe0ff */
[----:B0-----:R-:W-:-:S05]  /*08f0*/  @!P0 IMAD.WIDE.U32 R4, R3, 0x4, R4 ;  /* 0x0000000403048825 */ /* 0x001fca00078e0004 */
[----:B------:R2:W-:Y:S02]  /*0900*/  @!P0 STG.E desc[UR4][R4.64], R2 ;  /* 0x0000000204008986 */ /* 0x0005e4000c101904 */
.L_x_18662:
[----:B------:R-:W-:Y:S05]  /*0910*/  BSYNC B0 ;  /* 0x0000000000007941 */ /* 0x000fea0003800000 */
.L_x_18656:
        /* <DEDUP_REMOVED lines=8> */
.L_x_18663:
        /* <DEDUP_REMOVED lines=14> */
.L_x_19478:


//--------------------- .text._ZN2at6native18elementwise_kernelILi128ELi4EZNS0_15gpu_kernel_implINS0_13BUnaryFunctorIdddNS0_15binary_internal10MulFunctorIdEEEEEEvRNS_18TensorIteratorBaseERKT_EUliE_EEviT1_ --------------------------
	.section	.text._ZN2at6native18elementwise_kernelILi128ELi4EZNS0_15gpu_kernel_implINS0_13BUnaryFunctorIdddNS0_15binary_internal10MulFunctorIdEEEEEEvRNS_18TensorIteratorBaseERKT_EUliE_EEviT1_,"ax",@progbits
	.align	128
        .global         _ZN2at6native18elementwise_kernelILi128ELi4EZNS0_15gpu_kernel_implINS0_13BUnaryFunctorIdddNS0_15binary_internal10MulFunctorIdEEEEEEvRNS_18TensorIteratorBaseERKT_EUliE_EEviT1_
        .type           _ZN2at6native18elementwise_kernelILi128ELi4EZNS0_15gpu_kernel_implINS0_13BUnaryFunctorIdddNS0_15binary_internal10MulFunctorIdEEEEEEvRNS_18TensorIteratorBaseERKT_EUliE_EEviT1_,@function
        .size           _ZN2at6native18elementwise_kernelILi128ELi4EZNS0_15gpu_kernel_implINS0_13BUnaryFunctorIdddNS0_15binary_internal10MulFunctorIdEEEEEEvRNS_18TensorIteratorBaseERKT_EUliE_EEviT1_,(.L_x_19479 - _ZN2at6native18elementwise_kernelILi128ELi4EZNS0_15gpu_kernel_implINS0_13BUnaryFunctorIdddNS0_15binary_internal10MulFunctorIdEEEEEEvRNS_18TensorIteratorBaseERKT_EUliE_EEviT1_)
        .other          _ZN2at6native18elementwise_kernelILi128ELi4EZNS0_15gpu_kernel_implINS0_13BUnaryFunctorIdddNS0_15binary_internal10MulFunctorIdEEEEEEvRNS_18TensorIteratorBaseERKT_EUliE_EEviT1_,@"STO_CUDA_ENTRY STV_DEFAULT"
_ZN2at6native18elementwise_kernelILi128ELi4EZNS0_15gpu_kernel_implINS0_13BUnaryFunctorIdddNS0_15binary_internal10MulFunctorIdEEEEEEvRNS_18TensorIteratorBaseERKT_EUliE_EEviT1_:
.text._ZN2at6native18elementwise_kernelILi128ELi4EZNS0_15gpu_kernel_implINS0_13BUnaryFunctorIdddNS0_15binary_internal10MulFunctorIdEEEEEEvRNS_18TensorIteratorBaseERKT_EUliE_EEviT1_:
        /* <DEDUP_REMOVED lines=314> */
.L_x_18666:
        /* <DEDUP_REMOVED lines=21> */
.L_x_18670:
[----:B------:R-:W2:Y:S02]  /*14f0*/  LDG.E.U8 R2, desc[UR36][R2.64] ;  /* 0x0000002402027981 */ /* 0x000ea4000c1e1100 */
[----:B--2---:R0:W1:Y:S01]  /*1500*/  I2F.F64.U16 R4, R2 ;  /* 0x0000000200047312 */ /* 0x0040620000101800 */
[----:B------:R-:W-:Y:S05]  /*1510*/  BRA `(.L_x_18672) ;  /* 0x0000000c00707947 */ /* 0x000fea0003800000 */
.L_x_18669:
        /* <DEDUP_REMOVED lines=9> */
.L_x_18674:
[----:B------:R-:W2:Y:S02]  /*15b0*/  LDG.E R2, desc[UR36][R2.64] ;  /* 0x0000002402027981 */ /* 0x000ea4000c1e1900 */
[----:B--2---:R0:W1:Y:S01]  /*15c0*/  I2F.F64 R4, R2 ;  /* 0x0000000200047312 */ /* 0x0040620000201c00 */
[----:B------:R-:W-:Y:S05]  /*15d0*/  BRA `(.L_x_18672) ;  /* 0x0000000c00407947 */ /* 0x000fea0003800000 */
.L_x_18673:
[----:B------:R-:W2:Y:S02]  /*15e0*/  LDG.E.U16 R2, desc[UR36][R2.64] ;  /* 0x0000002402027981 */ /* 0x000ea4000c1e1500 */
[----:B--2---:R0:W1:Y:S01]  /*15f0*/  I2F.F64.S16 R4, R2 ;  /* 0x0000000200047312 */ /* 0x0040620000101c00 */
[----:B------:R-:W-:Y:S05]  /*1600*/  BRA `(.L_x_18672) ;  /* 0x0000000c00347947 */ /* 0x000fea0003800000 */
.L_x_18668:
        /* <DEDUP_REMOVED lines=10> */
.L_x_18676:
[----:B------:R-:W2:Y:S02]  /*16b0*/  LDG.E.U16 R0, desc[UR36][R2.64] ;  /* 0x0000002402007981 */ /* 0x000ea4000c1e1500 */
[----:B--2---:R-:W-:-:S05]  /*16c0*/  HADD2.F32 R0, -RZ, R0.H0_H0 ;  /* 0x20000000ff007230 */ /* 0x004fca0000004100 */
[----:B------:R-:W-:-:S04]  /*16d0*/  FMUL.FTZ R0, R0, 1 ;  /* 0x3f80000000007820 */ /* 0x000fc80000410000 */
[----:B------:R0:W1:Y:S01]  /*16e0*/  F2F.F64.F32 R4, R0 ;  /* 0x0000000000047310 */ /* 0x0000620000201800 */
[----:B------:R-:W-:Y:S05]  /*16f0*/  BRA `(.L_x_18672) ;  /* 0x0000000800f87947 */ /* 0x000fea0003800000 */
.L_x_18675:
        /* <DEDUP_REMOVED lines=10> */
.L_x_18678:
[----:B------:R-:W2:Y:S02]  /*17a0*/  LDG.E.U16 R2, desc[UR36][R2.64] ;  /* 0x0000002402027981 */ /* 0x000ea4000c1e1500 */
[----:B--2---:R-:W-:-:S05]  /*17b0*/  HADD2.F32 R0, -RZ, R2.H0_H0 ;  /* 0x20000002ff007230 */ /* 0x004fca0000004100 */
[----:B------:R-:W-:-:S04]  /*17c0*/  FMUL.FTZ R0, R0, 1 ;  /* 0x3f80000000007820 */ /* 0x000fc80000410000 */
[----:B------:R0:W1:Y:S01]  /*17d0*/  F2F.F64.F32 R4, R0 ;  /* 0x0000000000047310 */ /* 0x0000620000201800 */
[----:B------:R-:W-:Y:S05]  /*17e0*/  BRA `(.L_x_18672) ;  /* 0x0000000800bc7947 */ /* 0x000fea0003800000 */
.L_x_18677:
[----:B------:R0:W5:Y:S01]  /*17f0*/  LDG.E.64 R4, desc[UR36][R2.64] ;  /* 0x0000002402047981 */ /* 0x000162000c1e1b00 */
[----:B------:R-:W-:Y:S05]  /*1800*/  BRA `(.L_x_18672) ;  /* 0x0000000800b47947 */ /* 0x000fea0003800000 */
.L_x_18667:
        /* <DEDUP_REMOVED lines=13> */
.L_x_18681:
[----:B------:R0:W5:Y:S01]  /*18e0*/  LDG.E.64 R4, desc[UR36][R2.64] ;  /* 0x0000002402047981 */ /* 0x000162000c1e1b00 */
[----:B------:R-:W-:Y:S05]  /*18f0*/  BRA `(.L_x_18672) ;  /* 0x0000000800787947 */ /* 0x000fea0003800000 */
.L_x_18680:
        /* <DEDUP_REMOVED lines=28> */
.L_x_18683:
        /* <DEDUP_REMOVED lines=15> */
.L_x_18682:
[----:B------:R-:W2:Y:S02]  /*1bb0*/  LDG.E.U16 R0, desc[UR36][R2.64] ;  /* 0x0000002402007981 */ /* 0x000ea4000c1e1500 */
[----:B--2---:R-:W-:-:S04]  /*1bc0*/  IMAD.U32 R0, R0, 0x10000, RZ ;  /* 0x0001000000007824 */ /* 0x004fc800078e00ff */
[----:B------:R-:W-:-:S04]  /*1bd0*/  FMUL.FTZ R0, R0, 1 ;  /* 0x3f80000000007820 */ /* 0x000fc80000410000 */
[----:B------:R0:W1:Y:S01]  /*1be0*/  F2F.F64.F32 R4, R0 ;  /* 0x0000000000047310 */ /* 0x0000620000201800 */
[----:B------:R-:W-:Y:S05]  /*1bf0*/  BRA `(.L_x_18672) ;  /* 0x0000000400b87947 */ /* 0x000fea0003800000 */
.L_x_18679:
        /* <DEDUP_REMOVED lines=11> */
.L_x_18686:
        /* <DEDUP_REMOVED lines=21> */
.L_x_18690:
[----:B------:R-:W-:Y:S05]  /*1e00*/  BSYNC B1 ;  /* 0x0000000000017941 */ /* 0x000fea0003800000 */
.L_x_18689:
[----:B------:R-:W-:Y:S01]  /*1e10*/  LEA R3, R0, 0x3b800000, 0x17 ;  /* 0x3b80000000037811 */ /* 0x000fe200078eb8ff */
[----:B------:R-:W-:-:S05]  /*1e20*/  IMAD.SHL.U32 R0, R2, 0x100000, RZ ;  /* 0x0010000002007824 */ /* 0x000fca00078e00ff */
[----:B------:R-:W-:-:S07]  /*1e30*/  LOP3.LUT R0, R3, R0, R4, 0xfe, !PT ;  /* 0x0000000003007212 */ /* 0x000fce00078efe04 */
.L_x_18688:
[----:B------:R-:W-:Y:S05]  /*1e40*/  BSYNC B0 ;  /* 0x0000000000007941 */ /* 0x000fea0003800000 */
.L_x_18687:
[----:B------:R-:W-:-:S04]  /*1e50*/  FMUL.FTZ R0, R0, 1 ;  /* 0x3f80000000007820 */ /* 0x000fc80000410000 */
[----:B------:R2:W3:Y:S01]  /*1e60*/  F2F.F64.F32 R4, R0 ;  /* 0x0000000000047310 */ /* 0x0004e20000201800 */
[----:B------:R-:W-:Y:S05]  /*1e70*/  BRA `(.L_x_18672) ;  /* 0x0000000400187947 */ /* 0x000fea0003800000 */
.L_x_18685:
        /* <DEDUP_REMOVED lines=21> */
.L_x_18694:
[----:B------:R-:W-:Y:S05]  /*1fd0*/  BSYNC B1 ;  /* 0x0000000000017941 */ /* 0x000fea0003800000 */
.L_x_18693:
[----:B------:R-:W-:Y:S01]  /*1fe0*/  LEA R3, R0, 0x37800000, 0x17 ;  /* 0x3780000000037811 */ /* 0x000fe200078eb8ff */
[----:B------:R-:W-:-:S05]  /*1ff0*/  IMAD.SHL.U32 R0, R2, 0x200000, RZ ;  /* 0x0020000002007824 */ /* 0x000fca00078e00ff */
[----:B------:R-:W-:-:S07]  /*2000*/  LOP3.LUT R0, R3, R0, R4, 0xfe, !PT ;  /* 0x0000000003007212 */ /* 0x000fce00078efe04 */
.L_x_18692:
[----:B------:R-:W-:Y:S05]  /*2010*/  BSYNC B0 ;  /* 0x0000000000007941 */ /* 0x000fea0003800000 */
.L_x_18691:
[----:B------:R-:W-:-:S04]  /*2020*/  FMUL.FTZ R0, R0, 1 ;  /* 0x3f80000000007820 */ /* 0x000fc80000410000 */
[----:B------:R4:W0:Y:S01]  /*2030*/  F2F.F64.F32 R4, R0 ;  /* 0x0000000000047310 */ /* 0x0008220000201800 */
[----:B------:R-:W-:Y:S05]  /*2040*/  BRA `(.L_x_18672) ;  /* 0x0000000000a47947 */ /* 0x000fea0003800000 */
.L_x_18684:
        /* <DEDUP_REMOVED lines=14> */
.L_x_18698:
[----:B------:R-:W-:Y:S05]  /*2130*/  BSYNC B0 ;  /* 0x0000000000007941 */ /* 0x000fea0003800000 */
.L_x_18697:
[----:B------:R-:W-:-:S04]  /*2140*/  FMUL.FTZ R0, R0, 1 ;  /* 0x3f80000000007820 */ /* 0x000fc80000410000 */
[----:B------:R0:W1:Y:S01]  /*2150*/  F2F.F64.F32 R4, R0 ;  /* 0x0000000000047310 */ /* 0x0000620000201800 */
[----:B------:R-:W-:Y:S05]  /*2160*/  BRA `(.L_x_18672) ;  /* 0x00000000005c7947 */ /* 0x000fea0003800000 */
.L_x_18671:
        /* <DEDUP_REMOVED lines=16> */
.L_x_18699:
[----:B------:R-:W-:Y:S01]  /*2270*/  CS2R R4, SRZ ;  /* 0x0000000000047805 */ /* 0x000fe2000001ff00 */
[----:B------:R-:W-:Y:S06]  /*2280*/  BRA `(.L_x_18672) ;  /* 0x0000000000147947 */ /* 0x000fec0003800000 */
.L_x_18696:
[----:B------:R-:W2:Y:S02]  /*2290*/  LDG.E.64 R4, desc[UR36][R2.64] ;  /* 0x0000002402047981 */ /* 0x000ea4000c1e1b00 */
[----:B--2---:R-:W0:Y:S01]  /*22a0*/  I2F.F64.U64 R4, R4 ;  /* 0x0000000400047312 */ /* 0x004e220000301800 */
[----:B------:R-:W-:Y:S05]  /*22b0*/  BRA `(.L_x_18672) ;  /* 0x0000000000087947 */ /* 0x000fea0003800000 */
.L_x_18695:
[----:B------:R-:W2:Y:S02]  /*22c0*/  LDG.E R2, desc[UR36][R2.64] ;  /* 0x0000002402027981 */ /* 0x000ea4000c1e1900 */
[----:B--2---:R0:W1:Y:S02]  /*22d0*/  I2F.F64.U32 R4, R2 ;  /* 0x0000000200047312 */ /* 0x0040640000201800 */
.L_x_18672:
[----:B0-----:R-:W2:Y:S01]  /*22e0*/  LDC.U8 R2, c[0x0][0x430] ;  /* 0x00010c00ff027b82 */ /* 0x001ea20000000000 */
[----:B------:R-:W-:Y:S02]  /*22f0*/  ULDC.64 UR4, c[0x0][0x428] ;  /* 0x00010a0000047ab9 */ /* 0x000fe40000000a00 */
[----:B-1-3-5:R-:W-:Y:S01]  /*2300*/  DMUL R4, R4, UR4 ;  /* 0x0000000404047c28 */ /* 0x02afe20008000000 */
        /* <DEDUP_REMOVED lines=14> */
.L_x_18703:
[----:B------:R-:W0:Y:S02]  /*23f0*/  F2I.S64.F64.TRUNC R4, R4 ;  /* 0x0000000400047311 */ /* 0x000e24000030d900 */
[----:B0-----:R-:W-:-:S05]  /*2400*/  IMAD.MOV.U32 R3, RZ, RZ, R4 ;  /* 0x000000ffff037224 */ /* 0x001fca00078e0004 */
[----:B------:R3:W-:Y:S01]  /*2410*/  STG.E.U8 desc[UR36][R16.64], R3 ;  /* 0x0000000310007986 */ /* 0x0007e2000c101124 */
[----:B------:R-:W-:Y:S05]  /*2420*/  BRA `(.L_x_18705) ;  /* 0x0000000c00f87947 */ /* 0x000fea0003800000 */
.L_x_18702:
        /* <DEDUP_REMOVED lines=9> */
.L_x_18707:
[----:B------:R-:W0:Y:S02]  /*24c0*/  F2I.F64.TRUNC R5, R4 ;  /* 0x0000000400057311 */ /* 0x000e24000030d100 */
[----:B0-----:R1:W-:Y:S01]  /*24d0*/  STG.E desc[UR36][R16.64], R5 ;  /* 0x0000000510007986 */ /* 0x0013e2000c101924 */
[----:B------:R-:W-:Y:S05]  /*24e0*/  BRA `(.L_x_18705) ;  /* 0x0000000c00c87947 */ /* 0x000fea0003800000 */
.L_x_18706:
[----:B------:R-:W0:Y:S02]  /*24f0*/  F2I.F64.TRUNC R5, R4 ;  /* 0x0000000400057311 */ /* 0x000e24000030d100 */
[----:B0-----:R2:W-:Y:S01]  /*2500*/  STG.E.U16 desc[UR36][R16.64], R5 ;  /* 0x0000000510007986 */ /* 0x0015e2000c101524 */
[----:B------:R-:W-:Y:S05]  /*2510*/  BRA `(.L_x_18705) ;  /* 0x0000000c00bc7947 */ /* 0x000fea0003800000 */
.L_x_18701:
        /* <DEDUP_REMOVED lines=13> */
.L_x_18709:
        /* <DEDUP_REMOVED lines=8> */
.L_x_18708:
        /* <DEDUP_REMOVED lines=10> */
[----:B------:R-:W-:-:S13]  /*2710*/  MOV R3, RZ ;  /* 0x000000ff00037202 */ /* 0x000fda0000000f00 */
[----:B0-----:R-:W-:-:S05]  /*2720*/  @!P0 FMUL R2, R2, 1.175494350822287508e-38 ;  /* 0x0080000002028820 */ /* 0x001fca0000400000 */
[----:B------:R0:W-:Y:S01]  /*2730*/  STG.E.64 desc[UR36][R16.64], R2 ;  /* 0x0000000210007986 */ /* 0x0001e2000c101b24 */
[----:B------:R-:W-:Y:S05]  /*2740*/  BRA `(.L_x_18705) ;  /* 0x0000000c00307947 */ /* 0x000fea0003800000 */
.L_x_18711:
        /* <DEDUP_REMOVED lines=9> */
.L_x_18710:
[----:B------:R0:W-:Y:S01]  /*27e0*/  STG.E.64 desc[UR36][R16.64], R4 ;  /* 0x0000000410007986 */ /* 0x0001e2000c101b24 */
[----:B------:R-:W-:Y:S05]  /*27f0*/  BRA `(.L_x_18705) ;  /* 0x0000000c00047947 */ /* 0x000fea0003800000 */
.L_x_18700:
        /* <DEDUP_REMOVED lines=12> */
.L_x_18714:
[----:B------:R-:W-:-:S05]  /*28c0*/  CS2R R6, SRZ ;  /* 0x0000000000067805 */ /* 0x000fca000001ff00 */
[----:B------:R0:W-:Y:S01]  /*28d0*/  STG.E.128 desc[UR36][R16.64], R4 ;  /* 0x0000000410007986 */ /* 0x0001e2000c101d24 */
[----:B------:R-:W-:Y:S05]  /*28e0*/  BRA `(.L_x_18705) ;  /* 0x0000000800c87947 */ /* 0x000fea0003800000 */
.L_x_18713:
        /* <DEDUP_REMOVED lines=25> */
.L_x_18718:
[----:B------:R-:W-:Y:S05]  /*2a80*/  BSYNC B0 ;  /* 0x0000000000007941 */ /* 0x000fea0003800000 */
.L_x_18717:
[----:B------:R-:W-:-:S05]  /*2a90*/  LOP3.LUT R3, R0, R3, RZ, 0xfc, !PT ;  /* 0x0000000300037212 */ /* 0x000fca00078efcff */
[----:B------:R0:W-:Y:S01]  /*2aa0*/  STG.E.U8 desc[UR36][R16.64], R3 ;  /* 0x0000000310007986 */ /* 0x0001e2000c101124 */
[----:B------:R-:W-:Y:S05]  /*2ab0*/  BRA `(.L_x_18705) ;  /* 0x0000000800547947 */ /* 0x000fea0003800000 */
.L_x_18716:
        /* <DEDUP_REMOVED lines=17> */
.L_x_18720:
[----:B------:R-:W-:Y:S01]  /*2bd0*/  IMAD.MOV.U32 R0, RZ, RZ, 0x7f ;  /* 0x0000007fff007424 */ /* 0x000fe200078e00ff */
[----:B------:R-:W-:-:S04]  /*2be0*/  ISETP.GT.U32.AND P0, PT, R2, 0x7f800000, PT ;  /* 0x7f8000000200780c */ /* 0x000fc80003f04070 */
[----:B------:R-:W-:-:S09]  /*2bf0*/  SEL R0, R0, 0x7c, P0 ;  /* 0x0000007c00007807 */ /* 0x000fd20000000000 */
.L_x_18721:
[----:B------:R-:W-:Y:S05]  /*2c00*/  BSYNC B0 ;  /* 0x0000000000007941 */ /* 0x000fea0003800000 */
.L_x_18719:
[----:B------:R-:W-:-:S04]  /*2c10*/  LOP3.LUT R2, R3, 0x80000000, RZ, 0xc0, !PT ;  /* 0x8000000003027812 */ /* 0x000fc800078ec0ff */
[----:B------:R-:W-:-:S04]  /*2c20*/  SHF.R.U32.HI R3, RZ, 0x18, R2 ;  /* 0x00000018ff037819 */ /* 0x000fc80000011602 */
[----:B------:R-:W-:-:S05]  /*2c30*/  LOP3.LUT R3, R0, R3, RZ, 0xfc, !PT ;  /* 0x0000000300037212 */ /* 0x000fca00078efcff */
[----:B------:R0:W-:Y:S01]  /*2c40*/  STG.E.U8 desc[UR36][R16.64], R3 ;  /* 0x0000000310007986 */ /* 0x0001e2000c101124 */
[----:B------:R-:W-:Y:S05]  /*2c50*/  BRA `(.L_x_18705) ;  /* 0x0000000400ec7947 */ /* 0x000fea0003800000 */
.L_x_18715:
        /* <DEDUP_REMOVED lines=8> */
.L_x_18712:
        /* <DEDUP_REMOVED lines=11> */
.L_x_18724:
        /* <DEDUP_REMOVED lines=21> */
.L_x_18727:
[----:B------:R-:W-:-:S04]  /*2ee0*/  LOP3.LUT R2, R3, 0x80000000, RZ, 0xc0, !PT ;  /* 0x8000000003027812 */ /* 0x000fc800078ec0ff */
[----:B------:R-:W-:-:S04]  /*2ef0*/  SHF.R.U32.HI R3, RZ, 0x18, R2 ;  /* 0x00000018ff037819 */ /* 0x000fc80000011602 */
[----:B------:R-:W-:-:S04]  /*2f00*/  LOP3.LUT R0, R0, R3, RZ, 0xfc, !PT ;  /* 0x0000000300007212 */ /* 0x000fc800078efcff */
[----:B------:R-:W-:-:S07]  /*2f10*/  PRMT R8, R0, 0x7610, R8 ;  /* 0x0000761000087816 */ /* 0x000fce0000000008 */
.L_x_18726:
[----:B------:R-:W-:Y:S05]  /*2f20*/  BSYNC B0 ;  /* 0x0000000000007941 */ /* 0x000fea0003800000 */
.L_x_18725:
[----:B------:R0:W-:Y:S01]  /*2f30*/  STG.E.U8 desc[UR36][R16.64], R8 ;  /* 0x0000000810007986 */ /* 0x0001e2000c101124 */
[----:B------:R-:W-:Y:S05]  /*2f40*/  BRA `(.L_x_18705) ;  /* 0x0000000400307947 */ /* 0x000fea0003800000 */
.L_x_18723:
        /* <DEDUP_REMOVED lines=21> */
.L_x_18730:
[----:B------:R-:W-:-:S04]  /*30a0*/  LOP3.LUT R2, R3, 0x80000000, RZ, 0xc0, !PT ;  /* 0x8000000003027812 */ /* 0x000fc800078ec0ff */
[----:B------:R-:W-:-:S04]  /*30b0*/  SHF.R.U32.HI R3, RZ, 0x18, R2 ;  /* 0x00000018ff037819 */ /* 0x000fc80000011602 */
[----:B------:R-:W-:-:S04]  /*30c0*/  LOP3.LUT R0, R0, R3, RZ, 0xfc, !PT ;  /* 0x0000000300007212 */ /* 0x000fc800078efcff */
[----:B------:R-:W-:-:S07]  /*30d0*/  PRMT R8, R0, 0x7610, R8 ;  /* 0x0000761000087816 */ /* 0x000fce0000000008 */
.L_x_18729:
[----:B------:R-:W-:Y:S05]  /*30e0*/  BSYNC B0 ;  /* 0x0000000000007941 */ /* 0x000fea0003800000 */
.L_x_18728:
[----:B------:R0:W-:Y:S01]  /*30f0*/  STG.E.U8 desc[UR36][R16.64], R8 ;  /* 0x0000000810007986 */ /* 0x0001e2000c101124 */
[----:B------:R-:W-:Y:S05]  /*3100*/  BRA `(.L_x_18705) ;  /* 0x0000000000c07947 */ /* 0x000fea0003800000 */
.L_x_18722:
        /* <DEDUP_REMOVED lines=26> */
.L_x_18704:
        /* <DEDUP_REMOVED lines=16> */
.L_x_18733:
[----:B------:R-:W-:Y:S05]  /*33b0*/  BRA `(.L_x_18705) ;  /* 0x0000000000147947 */ /* 0x000fea0003800000 */
.L_x_18732:
[----:B------:R-:W0:Y:S02]  /*33c0*/  F2I.U64.F64.TRUNC R4, R4 ;  /* 0x0000000400047311 */ /* 0x000e24000030d800 */
[----:B0-----:R0:W-:Y:S01]  /*33d0*/  STG.E.64 desc[UR36][R16.64], R4 ;  /* 0x0000000410007986 */ /* 0x0011e2000c101b24 */
[----:B------:R-:W-:Y:S05]  /*33e0*/  BRA `(.L_x_18705) ;  /* 0x0000000000087947 */ /* 0x000fea0003800000 */
.L_x_18731:
[----:B------:R-:W0:Y:S02]  /*33f0*/  F2I.U32.F64.TRUNC R5, R4 ;  /* 0x0000000400057311 */ /* 0x000e24000030d000 */
[----:B0-----:R0:W-:Y:S02]  /*3400*/  STG.E desc[UR36][R16.64], R5 ;  /* 0x0000000510007986 */ /* 0x0011e4000c101924 */
.L_x_18705:
[----:B------:R-:W-:-:S04]  /*3410*/  IMAD R18, R23, 0x200, R18 ;  /* 0x0000020017127824 */ /* 0x000fc800078e0212 */
[----:B------:R-:W-:-:S07]  /*3420*/  VIADD R19, R18, 0x80 ;  /* 0x0000008012137836 */ /* 0x000fce0000000000 */
.L_x_18665:
[----:B------:R-:W-:Y:S05]  /*3430*/  BSYNC B6 ;  /* 0x0000000000067941 */ /* 0x000fea0003800000 */
.L_x_18664:
        /* <DEDUP_REMOVED lines=307> */
.L_x_18736:
        /* <DEDUP_REMOVED lines=21> */
.L_x_18740:
[----:B------:R-:W2:Y:S02]  /*48c0*/  LDG.E.U8 R2, desc[UR36][R2.64] ;  /* 0x0000002402027981 */ /* 0x000ea4000c1e1100 */
[----:B--2---:R0:W1:Y:S01]  /*48d0*/  I2F.F64.U16 R4, R2 ;  /* 0x0000000200047312 */ /* 0x0040620000101800 */
[----:B------:R-:W-:Y:S05]  /*48e0*/  BRA `(.L_x_18742) ;  /* 0x0000000c00707947 */ /* 0x000fea0003800000 */
.L_x_18739:
        /* <DEDUP_REMOVED lines=9> */
.L_x_18744:
[----:B------:R-:W2:Y:S02]  /*4980*/  LDG.E R2, desc[UR36][R2.64] ;  /* 0x0000002402027981 */ /* 0x000ea4000c1e1900 */
[----:B--2---:R0:W1:Y:S01]  /*4990*/  I2F.F64 R4, R2 ;  /* 0x0000000200047312 */ /* 0x0040620000201c00 */
[----:B------:R-:W-:Y:S05]  /*49a0*/  BRA `(.L_x_18742) ;  /* 0x0000000c00407947 */ /* 0x000fea0003800000 */
.L_x_18743:
[----:B------:R-:W2:Y:S02]  /*49b0*/  LDG.E.U16 R2, desc[UR36][R2.64] ;  /* 0x0000002402027981 */ /* 0x000ea4000c1e1500 */
[----:B--2---:R0:W1:Y:S01]  /*49c0*/  I2F.F64.S16 R4, R2 ;  /* 0x0000000200047312 */ /* 0x0040620000101c00 */
[----:B------:R-:W-:Y:S05]  /*49d0*/  BRA `(.L_x_18742) ;  /* 0x0000000c00347947 */ /* 0x000fea0003800000 */
.L_x_18738:
        /* <DEDUP_REMOVED lines=10> */
.L_x_18746:
[----:B------:R-:W2:Y:S02]  /*4a80*/  LDG.E.U16 R0, desc[UR36][R2.64] ;  /* 0x0000002402007981 */ /* 0x000ea4000c1e1500 */
[----:B--2---:R-:W-:-:S05]  /*4a90*/  HADD2.F32 R0, -RZ, R0.H0_H0 ;  /* 0x20000000ff007230 */ /* 0x004fca0000004100 */
[----:B------:R-:W-:-:S04]  /*4aa0*/  FMUL.FTZ R0, R0, 1 ;  /* 0x3f80000000007820 */ /* 0x000fc80000410000 */
[----:B------:R0:W1:Y:S01]  /*4ab0*/  F2F.F64.F32 R4, R0 ;  /* 0x0000000000047310 */ /* 0x0000620000201800 */
[----:B------:R-:W-:Y:S05]  /*4ac0*/  BRA `(.L_x_18742) ;  /* 0x0000000800f87947 */ /* 0x000fea0003800000 */
.L_x_18745:
        /* <DEDUP_REMOVED lines=10> */
.L_x_18748:
[----:B------:R-:W2:Y:S02]  /*4b70*/  LDG.E.U16 R2, desc[UR36][R2.64] ;  /* 0x0000002402027981 */ /* 0x000ea4000c1e1500 */
[----:B--2---:R-:W-:-:S05]  /*4b80*/  HADD2.F32 R0, -RZ, R2.H0_H0 ;  /* 0x20000002ff007230 */ /* 0x004fca0000004100 */
[----:B------:R-:W-:-:S04]  /*4b90*/  FMUL.FTZ R0, R0, 1 ;  /* 0x3f80000000007820 */ /* 0x000fc80000410000 */
[----:B------:R0:W1:Y:S01]  /*4ba0*/  F2F.F64.F32 R4, R0 ;  /* 0x0000000000047310 */ /* 0x0000620000201800 */
[----:B------:R-:W-:Y:S05]  /*4bb0*/  BRA `(.L_x_18742) ;  /* 0x0000000800bc7947 */ /* 0x000fea0003800000 */
.L_x_18747:
[----:B------:R0:W5:Y:S01]  /*4bc0*/  LDG.E.64 R4, desc[UR36][R2.64] ;  /* 0x0000002402047981 */ /* 0x000162000c1e1b00 */
[----:B------:R-:W-:Y:S05]  /*4bd0*/  BRA `(.L_x_18742) ;  /* 0x0000000800b47947 */ /* 0x000fea0003800000 */
.L_x_18737:
        /* <DEDUP_REMOVED lines=13> */
.L_x_18751:
[----:B------:R0:W5:Y:S01]  /*4cb0*/  LDG.E.64 R4, desc[UR36][R2.64] ;  /* 0x0000002402047981 */ /* 0x000162000c1e1b00 */
[----:B------:R-:W-:Y:S05]  /*4cc0*/  BRA `(.L_x_18742) ;  /* 0x0000000800787947 */ /* 0x000fea0003800000 */
.L_x_18750:
        /* <DEDUP_REMOVED lines=28> */
.L_x_18753:
        /* <DEDUP_REMOVED lines=15> */
.L_x_18752:
[----:B------:R-:W2:Y:S02]  /*4f80*/  LDG.E.U16 R0, desc[UR36][R2.64] ;  /* 0x0000002402007981 */ /* 0x000ea4000c1e1500 */
[----:B--2---:R-:W-:-:S04]  /*4f90*/  IMAD.U32 R0, R0, 0x10000, RZ ;  /* 0x0001000000007824 */ /* 0x004fc800078e00ff */
[----:B------:R-:W-:-:S04]  /*4fa0*/  FMUL.FTZ R0, R0, 1 ;  /* 0x3f80000000007820 */ /* 0x000fc80000410000 */
[----:B------:R0:W1:Y:S01]  /*4fb0*/  F2F.F64.F32 R4, R0 ;  /* 0x0000000000047310 */ /* 0x0000620000201800 */
[----:B------:R-:W-:Y:S05]  /*4fc0*/  BRA `(.L_x_18742) ;  /* 0x0000000400b87947 */ /* 0x000fea0003800000 */
.L_x_18749:
        /* <DEDUP_REMOVED lines=11> */
.L_x_18756:
        /* <DEDUP_REMOVED lines=21> */
.L_x_18760:
[----:B------:R-:W-:Y:S05]  /*51d0*/  BSYNC B1 ;  /* 0x0000000000017941 */ /* 0x000fea0003800000 */
.L_x_18759:
[----:B------:R-:W-:Y:S01]  /*51e0*/  LEA R3, R0, 0x3b800000, 0x17 ;  /* 0x3b80000000037811 */ /* 0x000fe200078eb8ff */
[----:B------:R-:W-:-:S05]  /*51f0*/  IMAD.SHL.U32 R0, R2, 0x100000, RZ ;  /* 0x0010000002007824 */ /* 0x000fca00078e00ff */
[----:B------:R-:W-:-:S07]  /*5200*/  LOP3.LUT R0, R3, R0, R4, 0xfe, !PT ;  /* 0x0000000003007212 */ /* 0x000fce00078efe04 */
.L_x_18758:
[----:B------:R-:W-:Y:S05]  /*5210*/  BSYNC B0 ;  /* 0x0000000000007941 */ /* 0x000fea0003800000 */
.L_x_18757:
[----:B------:R-:W-:-:S04]  /*5220*/  FMUL.FTZ R0, R0, 1 ;  /* 0x3f80000000007820 */ /* 0x000fc80000410000 */
[----:B------:R2:W3:Y:S01]  /*5230*/  F2F.F64.F32 R4, R0 ;  /* 0x0000000000047310 */ /* 0x0004e20000201800 */
[----:B------:R-:W-:Y:S05]  /*5240*/  BRA `(.L_x_18742) ;  /* 0x0000000400187947 */ /* 0x000fea0003800000 */
.L_x_18755:
        /* <DEDUP_REMOVED lines=21> */
.L_x_18764:
[----:B------:R-:W-:Y:S05]  /*53a0*/  BSYNC B1 ;  /* 0x0000000000017941 */ /* 0x000fea0003800000 */
.L_x_18763:
[----:B------:R-:W-:Y:S01]  /*53b0*/  LEA R3, R0, 0x37800000, 0x17 ;  /* 0x3780000000037811 */ /* 0x000fe200078eb8ff */
[----:B------:R-:W-:-:S05]  /*53c0*/  IMAD.SHL.U32 R0, R2, 0x200000, RZ ;  /* 0x0020000002007824 */ /* 0x000fca00078e00ff */
[----:B------:R-:W-:-:S07]  /*53d0*/  LOP3.LUT R0, R3, R0, R4, 0xfe, !PT ;  /* 0x0000000003007212 */ /* 0x000fce00078efe04 */
.L_x_18762:
[----:B------:R-:W-:Y:S05]  /*53e0*/  BSYNC B0 ;  /* 0x0000000000007941 */ /* 0x000fea0003800000 */
.L_x_18761:
[----:B------:R-:W-:-:S04]  /*53f0*/  FMUL.FTZ R0, R0, 1 ;  /* 0x3f80000000007820 */ /* 0x000fc80000410000 */
[----:B------:R4:W0:Y:S01]  /*5400*/  F2F.F64.F32 R4, R0 ;  /* 0x0000000000047310 */ /* 0x0008220000201800 */
[----:B------:R-:W-:Y:S05]  /*5410*/  BRA `(.L_x_18742) ;  /* 0x0000000000a47947 */ /* 0x000fea0003800000 */
.L_x_18754:
        /* <DEDUP_REMOVED lines=14> */
.L_x_18768:
[----:B------:R-:W-:Y:S05]  /*5500*/  BSYNC B0 ;  /* 0x0000000000007941 */ /* 0x000fea0003800000 */
.L_x_18767:
[----:B------:R-:W-:-:S04]  /*5510*/  FMUL.FTZ R0, R0, 1 ;  /* 0x3f80000000007820 */ /* 0x000fc80000410000 */
[----:B------:R0:W1:Y:S01]  /*5520*/  F2F.F64.F32 R4, R0 ;  /* 0x0000000000047310 */ /* 0x0000620000201800 */
[----:B------:R-:W-:Y:S05]  /*5530*/  BRA `(.L_x_18742) ;  /* 0x00000000005c7947 */ /* 0x000fea0003800000 */
.L_x_18741:
        /* <DEDUP_REMOVED lines=16> */
.L_x_18769:
[----:B------:R-:W-:Y:S01]  /*5640*/  CS2R R4, SRZ ;  /* 0x0000000000047805 */ /* 0x000fe2000001ff00 */
[----:B------:R-:W-:Y:S06]  /*5650*/  BRA `(.L_x_18742) ;  /* 0x0000000000147947 */ /* 0x000fec0003800000 */
.L_x_18766:
[----:B------:R-:W2:Y:S02]  /*5660*/  LDG.E.64 R4, desc[UR36][R2.64] ;  /* 0x0000002402047981 */ /* 0x000ea4000c1e1b00 */
[----:B--2---:R-:W0:Y:S01]  /*5670*/  I2F.F64.U64 R4, R4 ;  /* 0x0000000400047312 */ /* 0x004e220000301800 */
[----:B------:R-:W-:Y:S05]  /*5680*/  BRA `(.L_x_18742) ;  /* 0x0000000000087947 */ /* 0x000fea0003800000 */
.L_x_18765:
[----:B------:R-:W2:Y:S02]  /*5690*/  LDG.E R2, desc[UR36][R2.64] ;  /* 0x0000002402027981 */ /* 0x000ea4000c1e1900 */
[----:B--2---:R0:W1:Y:S02]  /*56a0*/  I2F.F64.U32 R4, R2 ;  /* 0x0000000200047312 */ /* 0x0040640000201800 */
.L_x_18742:
        /* <DEDUP_REMOVED lines=17> */
.L_x_18773:
[----:B------:R-:W0:Y:S02]  /*57c0*/  F2I.S64.F64.TRUNC R4, R4 ;  /* 0x0000000400047311 */ /* 0x000e24000030d900 */
[----:B0-----:R-:W-:-:S05]  /*57d0*/  IMAD.MOV.U32 R3, RZ, RZ, R4 ;  /* 0x000000ffff037224 */ /* 0x001fca00078e0004 */
[----:B------:R0:W-:Y:S01]  /*57e0*/  STG.E.U8 desc[UR36][R16.64], R3 ;  /* 0x0000000310007986 */ /* 0x0001e2000c101124 */
[----:B------:R-:W-:Y:S05]  /*57f0*/  BRA `(.L_x_18775) ;  /* 0x0000000c00f87947 */ /* 0x000fea0003800000 */
.L_x_18772:
        /* <DEDUP_REMOVED lines=9> */
.L_x_18777:
[----:B------:R-:W0:Y:S02]  /*5890*/  F2I.F64.TRUNC R5, R4 ;  /* 0x0000000400057311 */ /* 0x000e24000030d100 */
[----:B0-----:R0:W-:Y:S01]  /*58a0*/  STG.E desc[UR36][R16.64], R5 ;  /* 0x0000000510007986 */ /* 0x0011e2000c101924 */
[----:B------:R-:W-:Y:S05]  /*58b0*/  BRA `(.L_x_18775) ;  /* 0x0000000c00c87947 */ /* 0x000fea0003800000 */
.L_x_18776:
[----:B------:R-:W0:Y:S02]  /*58c0*/  F2I.F64.TRUNC R5, R4 ;  /* 0x0000000400057311 */ /* 0x000e24000030d100 */
[----:B0-----:R0:W-:Y:S01]  /*58d0*/  STG.E.U16 desc[UR36][R16.64], R5 ;  /* 0x0000000510007986 */ /* 0x0011e2000c101524 */
[----:B------:R-:W-:Y:S05]  /*58e0*/  BRA `(.L_x_18775) ;  /* 0x0000000c00bc7947 */ /* 0x000fea0003800000 */
.L_x_18771:
        /* <DEDUP_REMOVED lines=13> */
.L_x_18779:
        /* <DEDUP_REMOVED lines=8> */
.L_x_18778:
        /* <DEDUP_REMOVED lines=14> */
.L_x_18781:
        /* <DEDUP_REMOVED lines=9> */
.L_x_18780:
[----:B------:R0:W-:Y:S01]  /*5bb0*/  STG.E.64 desc[UR36][R16.64], R4 ;  /* 0x0000000410007986 */ /* 0x0001e2000c101b24 */
[----:B------:R-:W-:Y:S05]  /*5bc0*/  BRA `(.L_x_18775) ;  /* 0x0000000c00047947 */ /* 0x000fea0003800000 */
.L_x_18770:
        /* <DEDUP_REMOVED lines=12> */
.L_x_18784:
[----:B------:R-:W-:-:S05]  /*5c90*/  CS2R R6, SRZ ;  /* 0x0000000000067805 */ /* 0x000fca000001ff00 */
[----:B------:R0:W-:Y:S01]  /*5ca0*/  STG.E.128 desc[UR36][R16.64], R4 ;  /* 0x0000000410007986 */ /* 0x0001e2000c101d24 */
[----:B------:R-:W-:Y:S05]  /*5cb0*/  BRA `(.L_x_18775) ;  /* 0x0000000800c87947 */ /* 0x000fea0003800000 */
.L_x_18783:
        /* <DEDUP_REMOVED lines=25> */
.L_x_18788:
[----:B------:R-:W-:Y:S05]  /*5e50*/  BSYNC B0 ;  /* 0x0000000000007941 */ /* 0x000fea0003800000 */
.L_x_18787:
[----:B------:R-:W-:-:S05]  /*5e60*/  LOP3.LUT R3, R0, R3, RZ, 0xfc, !PT ;  /* 0x0000000300037212 */ /* 0x000fca00078efcff */
[----:B------:R0:W-:Y:S01]  /*5e70*/  STG.E.U8 desc[UR36][R16.64], R3 ;  /* 0x0000000310007986 */ /* 0x0001e2000c101124 */
[----:B------:R-:W-:Y:S05]  /*5e80*/  BRA `(.L_x_18775) ;  /* 0x0000000800547947 */ /* 0x000fea0003800000 */
.L_x_18786:
        /* <DEDUP_REMOVED lines=17> */
.L_x_18790:
[----:B------:R-:W-:Y:S01]  /*5fa0*/  IMAD.MOV.U32 R0, RZ, RZ, 0x7f ;  /* 0x0000007fff007424 */ /* 0x000fe200078e00ff */
[----:B------:R-:W-:-:S04]  /*5fb0*/  ISETP.GT.U32.AND P0, PT, R2, 0x7f800000, PT ;  /* 0x7f8000000200780c */ /* 0x000fc80003f04070 */
[----:B------:R-:W-:-:S09]  /*5fc0*/  SEL R0, R0, 0x7c, P0 ;  /* 0x0000007c00007807 */ /* 0x000fd20000000000 */
.L_x_18791:
[----:B------:R-:W-:Y:S05]  /*5fd0*/  BSYNC B0 ;  /* 0x0000000000007941 */ /* 0x000fea0003800000 */
.L_x_18789:
[----:B------:R-:W-:-:S04]  /*5fe0*/  LOP3.LUT R2, R3, 0x80000000, RZ, 0xc0, !PT ;  /* 0x8000000003027812 */ /* 0x000fc800078ec0ff */
[----:B------:R-:W-:-:S04]  /*5ff0*/  SHF.R.U32.HI R3, RZ, 0x18, R2 ;  /* 0x00000018ff037819 */ /* 0x000fc80000011602 */
[----:B------:R-:W-:-:S05]  /*6000*/  LOP3.LUT R3, R0, R3, RZ, 0xfc, !PT ;  /* 0x0000000300037212 */ /* 0x000fca00078efcff */
[----:B------:R0:W-:Y:S01]  /*6010*/  STG.E.U8 desc[UR36][R16.64], R3 ;  /* 0x0000000310007986 */ /* 0x0001e2000c101124 */
[----:B------:R-:W-:Y:S05]  /*6020*/  BRA `(.L_x_18775) ;  /* 0x0000000400ec7947 */ /* 0x000fea0003800000 */
.L_x_18785:
        /* <DEDUP_REMOVED lines=8> */
.L_x_18782:
        /* <DEDUP_REMOVED lines=11> */
.L_x_18794:
        /* <DEDUP_REMOVED lines=21> */
.L_x_18797:
[----:B------:R-:W-:-:S04]  /*62b0*/  LOP3.LUT R2, R3, 0x80000000, RZ, 0xc0, !PT ;  /* 0x8000000003027812 */ /* 0x000fc800078ec0ff */
[----:B------:R-:W-:-:S04]  /*62c0*/  SHF.R.U32.HI R3, RZ, 0x18, R2 ;  /* 0x00000018ff037819 */ /* 0x000fc80000011602 */
[----:B------:R-:W-:-:S04]  /*62d0*/  LOP3.LUT R0, R0, R3, RZ, 0xfc, !PT ;  /* 0x0000000300007212 */ /* 0x000fc800078efcff */
[----:B------:R-:W-:-:S07]  /*62e0*/  PRMT R8, R0, 0x7610, R8 ;  /* 0x0000761000087816 */ /* 0x000fce0000000008 */
.L_x_18796:
[----:B------:R-:W-:Y:S05]  /*62f0*/  BSYNC B0 ;  /* 0x0000000000007941 */ /* 0x000fea0003800000 */
.L_x_18795:
[----:B------:R3:W-:Y:S01]  /*6300*/  STG.E.U8 desc[UR36][R16.64], R8 ;  /* 0x0000000810007986 */ /* 0x0007e2000c101124 */
[----:B------:R-:W-:Y:S05]  /*6310*/  BRA `(.L_x_18775) ;  /* 0x0000000400307947 */ /* 0x000fea0003800000 */
.L_x_18793:
        /* <DEDUP_REMOVED lines=21> */
.L_x_18800:
[----:B------:R-:W-:-:S04]  /*6470*/  LOP3.LUT R2, R3, 0x80000000, RZ, 0xc0, !PT ;  /* 0x8000000003027812 */ /* 0x000fc800078ec0ff */
[----:B------:R-:W-:-:S04]  /*6480*/  SHF.R.U32.HI R3, RZ, 0x18, R2 ;  /* 0x00000018ff037819 */ /* 0x000fc80000011602 */
[----:B------:R-:W-:-:S04]  /*6490*/  LOP3.LUT R0, R0, R3, RZ, 0xfc, !PT ;  /* 0x0000000300007212 */ /* 0x000fc800078efcff */
[----:B------:R-:W-:-:S07]  /*64a0*/  PRMT R8, R0, 0x7610, R8 ;  /* 0x0000761000087816 */ /* 0x000fce0000000008 */
.L_x_18799:
[----:B------:R-:W-:Y:S05]  /*64b0*/  BSYNC B0 ;  /* 0x0000000000007941 */ /* 0x000fea0003800000 */
.L_x_18798:
[----:B------:R0:W-:Y:S01]  /*64c0*/  STG.E.U8 desc[UR36][R16.64], R8 ;  /* 0x0000000810007986 */ /* 0x0001e2000c101124 */
[----:B------:R-:W-:Y:S05]  /*64d0*/  BRA `(.L_x_18775) ;  /* 0x0000000000c07947 */ /* 0x000fea0003800000 */
.L_x_18792:
        /* <DEDUP_REMOVED lines=26> */
.L_x_18774:
        /* <DEDUP_REMOVED lines=16> */
.L_x_18803:
[----:B------:R-:W-:Y:S05]  /*6780*/  BRA `(.L_x_18775) ;  /* 0x0000000000147947 */ /* 0x000fea0003800000 */
.L_x_18802:
[----:B------:R-:W0:Y:S02]  /*6790*/  F2I.U64.F64.TRUNC R4, R4 ;  /* 0x0000000400047311 */ /* 0x000e24000030d800 */
[----:B0-----:R2:W-:Y:S01]  /*67a0*/  STG.E.64 desc[UR36][R16.64], R4 ;  /* 0x0000000410007986 */ /* 0x0015e2000c101b24 */
[----:B------:R-:W-:Y:S05]  /*67b0*/  BRA `(.L_x_18775) ;  /* 0x0000000000087947 */ /* 0x000fea0003800000 */
.L_x_18801:
[----:B------:R-:W0:Y:S02]  /*67c0*/  F2I.U32.F64.TRUNC R5, R4 ;  /* 0x0000000400057311 */ /* 0x000e24000030d000 */
[----:B0-----:R0:W-:Y:S02]  /*67d0*/  STG.E desc[UR36][R16.64], R5 ;  /* 0x0000000510007986 */ /* 0x0011e4000c101924 */
.L_x_18775:
[----:B------:R-:W-:-:S07]  /*67e0*/  VIADD R19, R19, 0x80 ;  /* 0x0000008013137836 */ /* 0x000fce0000000000 */
.L_x_18735:
[----:B------:R-:W-:Y:S05]  /*67f0*/  BSYNC B6 ;  /* 0x0000000000067941 */ /* 0x000fea0003800000 */
.L_x_18734:
        /* <DEDUP_REMOVED lines=307> */
.L_x_18806:
        /* <DEDUP_REMOVED lines=21> */
.L_x_18810:
[----:B------:R-:W2:Y:S02]  /*7c80*/  LDG.E.U8 R2, desc[UR36][R2.64] ;  /* 0x0000002402027981 */ /* 0x000ea4000c1e1100 */
[----:B--2---:R0:W1:Y:S01]  /*7c90*/  I2F.F64.U16 R4, R2 ;  /* 0x0000000200047312 */ /* 0x0040620000101800 */
[----:B------:R-:W-:Y:S05]  /*7ca0*/  BRA `(.L_x_18812) ;  /* 0x0000000c00707947 */ /* 0x000fea0003800000 */
.L_x_18809:
        /* <DEDUP_REMOVED lines=9> */
.L_x_18814:
[----:B------:R-:W2:Y:S02]  /*7d40*/  LDG.E R2, desc[UR36][R2.64] ;  /* 0x0000002402027981 */ /* 0x000ea4000c1e1900 */
[----:B--2---:R0:W1:Y:S01]  /*7d50*/  I2F.F64 R4, R2 ;  /* 0x0000000200047312 */ /* 0x0040620000201c00 */
[----:B------:R-:W-:Y:S05]  /*7d60*/  BRA `(.L_x_18812) ;  /* 0x0000000c00407947 */ /* 0x000fea0003800000 */
.L_x_18813:
[----:B------:R-:W2:Y:S02]  /*7d70*/  LDG.E.U16 R2, desc[UR36][R2.64] ;  /* 0x0000002402027981 */ /* 0x000ea4000c1e1500 */
[----:B--2---:R0:W1:Y:S01]  /*7d80*/  I2F.F64.S16 R4, R2 ;  /* 0x0000000200047312 */ /* 0x0040620000101c00 */
[----:B------:R-:W-:Y:S05]  /*7d90*/  BRA `(.L_x_18812) ;  /* 0x0000000c00347947 */ /* 0x000fea0003800000 */
.L_x_18808:
        /* <DEDUP_REMOVED lines=10> */
.L_x_18816:
[----:B------:R-:W2:Y:S02]  /*7e40*/  LDG.E.U16 R0, desc[UR36][R2.64] ;  /* 0x0000002402007981 */ /* 0x000ea4000c1e1500 */
[----:B--2---:R-:W-:-:S05]  /*7e50*/  HADD2.F32 R0, -RZ, R0.H0_H0 ;  /* 0x20000000ff007230 */ /* 0x004fca0000004100 */
[----:B------:R-:W-:-:S04]  /*7e60*/  FMUL.FTZ R0, R0, 1 ;  /* 0x3f80000000007820 */ /* 0x000fc80000410000 */
[----:B------:R0:W1:Y:S01]  /*7e70*/  F2F.F64.F32 R4, R0 ;  /* 0x0000000000047310 */ /* 0x0000620000201800 */
[----:B------:R-:W-:Y:S05]  /*7e80*/  BRA `(.L_x_18812) ;  /* 0x0000000800f87947 */ /* 0x000fea0003800000 */
.L_x_18815:
        /* <DEDUP_REMOVED lines=10> */
.L_x_18818:
[----:B------:R-:W2:Y:S02]  /*7f30*/  LDG.E.U16 R2, desc[UR36][R2.64] ;  /* 0x0000002402027981 */ /* 0x000ea4000c1e1500 */
[----:B--2---:R-:W-:-:S05]  /*7f40*/  HADD2.F32 R0, -RZ, R2.H0_H0 ;  /* 0x20000002ff007230 */ /* 0x004fca0000004100 */
[----:B------:R-:W-:-:S04]  /*7f50*/  FMUL.FTZ R0, R0, 1 ;  /* 0x3f80000000007820 */ /* 0x000fc80000410000 */
[----:B------:R0:W1:Y:S01]  /*7f60*/  F2F.F64.F32 R4, R0 ;  /* 0x0000000000047310 */ /* 0x0000620000201800 */
[----:B------:R-:W-:Y:S05]  /*7f70*/  BRA `(.L_x_18812) ;  /* 0x0000000800bc7947 */ /* 0x000fea0003800000 */
.L_x_18817:
[----:B------:R0:W5:Y:S01]  /*7f80*/  LDG.E.64 R4, desc[UR36][R2.64] ;  /* 0x0000002402047981 */ /* 0x000162000c1e1b00 */
[----:B------:R-:W-:Y:S05]  /*7f90*/  BRA `(.L_x_18812) ;  /* 0x0000000800b47947 */ /* 0x000fea0003800000 */
.L_x_18807:
        /* <DEDUP_REMOVED lines=13> */
.L_x_18821:
[----:B------:R0:W5:Y:S01]  /*8070*/  LDG.E.64 R4, desc[UR36][R2.64] ;  /* 0x0000002402047981 */ /* 0x000162000c1e1b00 */
[----:B------:R-:W-:Y:S05]  /*8080*/  BRA `(.L_x_18812) ;  /* 0x0000000800787947 */ /* 0x000fea0003800000 */
.L_x_18820:
        /* <DEDUP_REMOVED lines=28> */
.L_x_18823:
        /* <DEDUP_REMOVED lines=15> */
.L_x_18822:
[----:B------:R-:W2:Y:S02]  /*8340*/  LDG.E.U16 R0, desc[UR36][R2.64] ;  /* 0x0000002402007981 */ /* 0x000ea4000c1e1500 */
[----:B--2---:R-:W-:-:S05]  /*8350*/  SHF.L.U32 R0, R0, 0x10, RZ ;  /* 0x0000001000007819 */ /* 0x004fca00000006ff */
[----:B------:R-:W-:-:S04]  /*8360*/  FMUL.FTZ R0, R0, 1 ;  /* 0x3f80000000007820 */ /* 0x000fc80000410000 */
[----:B------:R0:W1:Y:S01]  /*8370*/  F2F.F64.F32 R4, R0 ;  /* 0x0000000000047310 */ /* 0x0000620000201800 */
[----:B------:R-:W-:Y:S05]  /*8380*/  BRA `(.L_x_18812) ;  /* 0x0000000400b87947 */ /* 0x000fea0003800000 */
.L_x_18819:
        /* <DEDUP_REMOVED lines=11> */
.L_x_18826:
        /* <DEDUP_REMOVED lines=21> */
.L_x_18830:
[----:B------:R-:W-:Y:S05]  /*8590*/  BSYNC B1 ;  /* 0x0000000000017941 */ /* 0x000fea0003800000 */
.L_x_18829:
[----:B------:R-:W-:Y:S01]  /*85a0*/  LEA R3, R0, 0x3b800000, 0x17 ;  /* 0x3b80000000037811 */ /* 0x000fe200078eb8ff */
[----:B------:R-:W-:-:S05]  /*85b0*/  IMAD.SHL.U32 R0, R2, 0x100000, RZ ;  /* 0x0010000002007824 */ /* 0x000fca00078e00ff */
[----:B------:R-:W-:-:S07]  /*85c0*/  LOP3.LUT R0, R3, R0, R4, 0xfe, !PT ;  /* 0x0000000003007212 */ /* 0x000fce00078efe04 */
.L_x_18828:
[----:B------:R-:W-:Y:S05]  /*85d0*/  BSYNC B0 ;  /* 0x0000000000007941 */ /* 0x000fea0003800000 */
.L_x_18827:
[----:B------:R-:W-:-:S04]  /*85e0*/  FMUL.FTZ R0, R0, 1 ;  /* 0x3f80000000007820 */ /* 0x000fc80000410000 */
[----:B------:R2:W3:Y:S01]  /*85f0*/  F2F.F64.F32 R4, R0 ;  /* 0x0000000000047310 */ /* 0x0004e20000201800 */
[----:B------:R-:W-:Y:S05]  /*8600*/  BRA `(.L_x_18812) ;  /* 0x0000000400187947 */ /* 0x000fea0003800000 */
.L_x_18825:
        /* <DEDUP_REMOVED lines=21> */
.L_x_18834:
[----:B------:R-:W-:Y:S05]  /*8760*/  BSYNC B1 ;  /* 0x0000000000017941 */ /* 0x000fea0003800000 */
.L_x_18833:
[----:B------:R-:W-:Y:S01]  /*8770*/  LEA R3, R0, 0x37800000, 0x17 ;  /* 0x3780000000037811 */ /* 0x000fe200078eb8ff */
[----:B------:R-:W-:-:S05]  /*8780*/  IMAD.SHL.U32 R0, R2, 0x200000, RZ ;  /* 0x0020000002007824 */ /* 0x000fca00078e00ff */
[----:B------:R-:W-:-:S07]  /*8790*/  LOP3.LUT R0, R3, R0, R4, 0xfe, !PT ;  /* 0x0000000003007212 */ /* 0x000fce00078efe04 */
.L_x_18832:
[----:B------:R-:W-:Y:S05]  /*87a0*/  BSYNC B0 ;  /* 0x0000000000007941 */ /* 0x000fea0003800000 */
.L_x_18831:
[----:B------:R-:W-:-:S04]  /*87b0*/  FMUL.FTZ R0, R0, 1 ;  /* 0x3f80000000007820 */ /* 0x000fc80000410000 */
[----:B------:R4:W0:Y:S01]  /*87c0*/  F2F.F64.F32 R4, R0 ;  /* 0x0000000000047310 */ /* 0x0008220000201800 */
[----:B------:R-:W-:Y:S05]  /*87d0*/  BRA `(.L_x_18812) ;  /* 0x0000000000a47947 */ /* 0x000fea0003800000 */
.L_x_18824:
        /* <DEDUP_REMOVED lines=14> */
.L_x_18838:
[----:B------:R-:W-:Y:S05]  /*88c0*/  BSYNC B0 ;  /* 0x0000000000007941 */ /* 0x000fea0003800000 */
.L_x_18837:
[----:B------:R-:W-:-:S04]  /*88d0*/  FMUL.FTZ R0, R0, 1 ;  /* 0x3f80000000007820 */ /* 0x000fc80000410000 */
[----:B------:R0:W1:Y:S01]  /*88e0*/  F2F.F64.F32 R4, R0 ;  /* 0x0000000000047310 */ /* 0x0000620000201800 */
[----:B------:R-:W-:Y:S05]  /*88f0*/  BRA `(.L_x_18812) ;  /* 0x00000000005c7947 */ /* 0x000fea0003800000 */
.L_x_18811:
        /* <DEDUP_REMOVED lines=16> */
.L_x_18839:
[----:B------:R-:W-:Y:S01]  /*8a00*/  CS2R R4, SRZ ;  /* 0x0000000000047805 */ /* 0x000fe2000001ff00 */
[----:B------:R-:W-:Y:S06]  /*8a10*/  BRA `(.L_x_18812) ;  /* 0x0000000000147947 */ /* 0x000fec0003800000 */
.L_x_18836:
[----:B------:R-:W2:Y:S02]  /*8a20*/  LDG.E.64 R4, desc[UR36][R2.64] ;  /* 0x0000002402047981 */ /* 0x000ea4000c1e1b00 */
[----:B--2---:R-:W0:Y:S01]  /*8a30*/  I2F.F64.U64 R4, R4 ;  /* 0x0000000400047312 */ /* 0x004e220000301800 */
[----:B------:R-:W-:Y:S05]  /*8a40*/  BRA `(.L_x_18812) ;  /* 0x0000000000087947 */ /* 0x000fea0003800000 */
.L_x_18835:
[----:B------:R-:W2:Y:S02]  /*8a50*/  LDG.E R2, desc[UR36][R2.64] ;  /* 0x0000002402027981 */ /* 0x000ea4000c1e1900 */
[----:B--2---:R0:W1:Y:S02]  /*8a60*/  I2F.F64.U32 R4, R2 ;  /* 0x0000000200047312 */ /* 0x0040640000201800 */
.L_x_18812:
        /* <DEDUP_REMOVED lines=17> */
.L_x_18843:
[----:B------:R-:W0:Y:S02]  /*8b80*/  F2I.S64.F64.TRUNC R4, R4 ;  /* 0x0000000400047311 */ /* 0x000e24000030d900 */
[----:B0-----:R-:W-:-:S05]  /*8b90*/  IMAD.MOV.U32 R3, RZ, RZ, R4 ;  /* 0x000000ffff037224 */ /* 0x001fca00078e0004 */
[----:B------:R3:W-:Y:S01]  /*8ba0*/  STG.E.U8 desc[UR36][R16.64], R3 ;  /* 0x0000000310007986 */ /* 0x0007e2000c101124 */
[----:B------:R-:W-:Y:S05]  /*8bb0*/  BRA `(.L_x_18845) ;  /* 0x0000000c00f87947 */ /* 0x000fea0003800000 */
.L_x_18842:
        /* <DEDUP_REMOVED lines=9> */
.L_x_18847:
[----:B------:R-:W0:Y:S02]  /*8c50*/  F2I.F64.TRUNC R5, R4 ;  /* 0x0000000400057311 */ /* 0x000e24000030d100 */
[----:B0-----:R2:W-:Y:S01]  /*8c60*/  STG.E desc[UR36][R16.64], R5 ;  /* 0x0000000510007986 */ /* 0x0015e2000c101924 */
[----:B------:R-:W-:Y:S05]  /*8c70*/  BRA `(.L_x_18845) ;  /* 0x0000000c00c87947 */ /* 0x000fea0003800000 */
.L_x_18846:
[----:B------:R-:W0:Y:S02]  /*8c80*/  F2I.F64.TRUNC R5, R4 ;  /* 0x0000000400057311 */ /* 0x000e24000030d100 */
[----:B0-----:R0:W-:Y:S01]  /*8c90*/  STG.E.U16 desc[UR36][R16.64], R5 ;  /* 0x0000000510007986 */ /* 0x0011e2000c101524 */
[----:B------:R-:W-:Y:S05]  /*8ca0*/  BRA `(.L_x_18845) ;  /* 0x0000000c00bc7947 */ /* 0x000fea0003800000 */
.L_x_18841:
        /* <DEDUP_REMOVED lines=13> */
.L_x_18849:
        /* <DEDUP_REMOVED lines=8> */
.L_x_18848:
        /* <DEDUP_REMOVED lines=14> */
.L_x_18851:
        /* <DEDUP_REMOVED lines=9> */
.L_x_18850:
[----:B------:R0:W-:Y:S01]  /*8f70*/  STG.E.64 desc[UR36][R16.64], R4 ;  /* 0x0000000410007986 */ /* 0x0001e2000c101b24 */
[----:B------:R-:W-:Y:S05]  /*8f80*/  BRA `(.L_x_18845) ;  /* 0x0000000c00047947 */ /* 0x000fea0003800000 */
.L_x_18840:
        /* <DEDUP_REMOVED lines=12> */
.L_x_18854:
[----:B------:R-:W-:-:S05]  /*9050*/  CS2R R6, SRZ ;  /* 0x0000000000067805 */ /* 0x000fca000001ff00 */
[----:B------:R0:W-:Y:S01]  /*9060*/  STG.E.128 desc[UR36][R16.64], R4 ;  /* 0x0000000410007986 */ /* 0x0001e2000c101d24 */
[----:B------:R-:W-:Y:S05]  /*9070*/  BRA `(.L_x_18845) ;  /* 0x0000000800c87947 */ /* 0x000fea0003800000 */
.L_x_18853:
        /* <DEDUP_REMOVED lines=25> */
.L_x_18858:
[----:B------:R-:W-:Y:S05]  /*9210*/  BSYNC B0 ;  /* 0x0000000000007941 */ /* 0x000fea0003800000 */
.L_x_18857:
[----:B------:R-:W-:-:S05]  /*9220*/  LOP3.LUT R3, R0, R3, RZ, 0xfc, !PT ;  /* 0x0000000300037212 */ /* 0x000fca00078efcff */
[----:B------:R0:W-:Y:S01]  /*9230*/  STG.E.U8 desc[UR36][R16.64], R3 ;  /* 0x0000000310007986 */ /* 0x0001e2000c101124 */
[----:B------:R-:W-:Y:S05]  /*9240*/  BRA `(.L_x_18845) ;  /* 0x0000000800547947 */ /* 0x000fea0003800000 */
.L_x_18856:
        /* <DEDUP_REMOVED lines=17> */
.L_x_18860:
[----:B------:R-:W-:Y:S02]  /*9360*/  ISETP.GT.U32.AND P0, PT, R2, 0x7f800000, PT ;  /* 0x7f8000000200780c */ /* 0x000fe40003f04070 */
[----:B------:R-:W-:-:S04]  /*9370*/  MOV R0, 0x7f ;  /* 0x0000007f00007802 */ /* 0x000fc80000000f00 */
[----:B------:R-:W-:-:S07]  /*9380*/  SEL R0, R0, 0x7c, P0 ;  /* 0x0000007c00007807 */ /* 0x000fce0000000000 */
.L_x_18861:
[----:B------:R-:W-:Y:S05]  /*9390*/  BSYNC B0 ;  /* 0x0000000000007941 */ /* 0x000fea0003800000 */
.L_x_18859:
[----:B------:R-:W-:-:S04]  /*93a0*/  LOP3.LUT R2, R3, 0x80000000, RZ, 0xc0, !PT ;  /* 0x8000000003027812 */ /* 0x000fc800078ec0ff */
[----:B------:R-:W-:-:S04]  /*93b0*/  SHF.R.U32.HI R3, RZ, 0x18, R2 ;  /* 0x00000018ff037819 */ /* 0x000fc80000011602 */
[----:B------:R-:W-:-:S05]  /*93c0*/  LOP3.LUT R3, R0, R3, RZ, 0xfc, !PT ;  /* 0x0000000300037212 */ /* 0x000fca00078efcff */
[----:B------:R0:W-:Y:S01]  /*93d0*/  STG.E.U8 desc[UR36][R16.64], R3 ;  /* 0x0000000310007986 */ /* 0x0001e2000c101124 */
[----:B------:R-:W-:Y:S05]  /*93e0*/  BRA `(.L_x_18845) ;  /* 0x0000000400ec7947 */ /* 0x000fea0003800000 */
.L_x_18855:
        /* <DEDUP_REMOVED lines=8> */
.L_x_18852:
        /* <DEDUP_REMOVED lines=11> */
.L_x_18864:
        /* <DEDUP_REMOVED lines=21> */
.L_x_18867:
[----:B------:R-:W-:-:S04]  /*9670*/  LOP3.LUT R2, R3, 0x80000000, RZ, 0xc0, !PT ;  /* 0x8000000003027812 */ /* 0x000fc800078ec0ff */
[----:B------:R-:W-:-:S04]  /*9680*/  SHF.R.U32.HI R3, RZ, 0x18, R2 ;  /* 0x00000018ff037819 */ /* 0x000fc80000011602 */
[----:B------:R-:W-:-:S04]  /*9690*/  LOP3.LUT R0, R0, R3, RZ, 0xfc, !PT ;  /* 0x0000000300007212 */ /* 0x000fc800078efcff */
[----:B------:R-:W-:-:S07]  /*96a0*/  PRMT R8, R0, 0x7610, R8 ;  /* 0x0000761000087816 */ /* 0x000fce0000000008 */
.L_x_18866:
[----:B------:R-:W-:Y:S05]  /*96b0*/  BSYNC B0 ;  /* 0x0000000000007941 */ /* 0x000fea0003800000 */
.L_x_18865:
[----:B------:R0:W-:Y:S01]  /*96c0*/  STG.E.U8 desc[UR36][R16.64], R8 ;  /* 0x0000000810007986 */ /* 0x0001e2000c101124 */
[----:B------:R-:W-:Y:S05]  /*96d0*/  BRA `(.L_x_18845) ;  /* 0x0000000400307947 */ /* 0x000fea0003800000 */
.L_x_18863:
        /* <DEDUP_REMOVED lines=21> */
.L_x_18870:
[----:B------:R-:W-:-:S04]  /*9830*/  LOP3.LUT R2, R3, 0x80000000, RZ, 0xc0, !PT ;  /* 0x8000000003027812 */ /* 0x000fc800078ec0ff */
[----:B------:R-:W-:-:S04]  /*9840*/  SHF.R.U32.HI R3, RZ, 0x18, R2 ;  /* 0x00000018ff037819 */ /* 0x000fc80000011602 */
[----:B------:R-:W-:-:S04]  /*9850*/  LOP3.LUT R0, R0, R3, RZ, 0xfc, !PT ;  /* 0x0000000300007212 */ /* 0x000fc800078efcff */
[----:B------:R-:W-:-:S07]  /*9860*/  PRMT R8, R0, 0x7610, R8 ;  /* 0x0000761000087816 */ /* 0x000fce0000000008 */
.L_x_18869:
[----:B------:R-:W-:Y:S05]  /*9870*/  BSYNC B0 ;  /* 0x0000000000007941 */ /* 0x000fea0003800000 */
.L_x_18868:
[----:B------:R0:W-:Y:S01]  /*9880*/  STG.E.U8 desc[UR36][R16.64], R8 ;  /* 0x0000000810007986 */ /* 0x0001e2000c101124 */
[----:B------:R-:W-:Y:S05]  /*9890*/  BRA `(.L_x_18845) ;  /* 0x0000000000c07947 */ /* 0x000fea0003800000 */
.L_x_18862:
        /* <DEDUP_REMOVED lines=26> */
.L_x_18844:
[----:B------:R-:W-:Y:S01]  /*9a40*/  MOV R0, 0x0 ;  /* 0x0000000000007802 */ /* 0x000fe20000000f00 */
[----:B------:R-:W-:Y:S01]  /*9a50*/  ULDC.64 UR4, c[0x4][0x148] ;  /* 0x0100520000047ab9 */ /* 0x000fe20000000a00 */
[----:B------:R-:W-:Y:S01]  /*9a60*/  ULDC.64 UR6, c[0x4][0x18] ;  /* 0x0100060000067ab9 */ /* 0x000fe20000000a00 */
[----:B------:R-:W-:Y:S01]  /*9a70*/  IMAD.U32 R4, RZ, RZ, UR4 ;  /* 0x00000004ff047e24 */ /* 0x000fe2000f8e00ff */
[----:B------:R0:W1:Y:S01]  /*9a80*/  LDC.64 R2, c[0x4][R0] ;  /* 0x0100000000027b82 */ /* 0x0000620000000a00 */
[----:B------:R-:W-:Y:S01]  /*9a90*/  IMAD.U32 R5, RZ, RZ, UR5 ;  /* 0x00000005ff057e24 */ /* 0x000fe2000f8e00ff */
[----:B------:R-:W-:Y:S01]  /*9aa0*/  ULDC.64 UR4, c[0x4][0x150] ;  /* 0x0100540000047ab9 */ /* 0x000fe20000000a00 */
[----:B------:R-:W-:Y:S01]  /*9ab0*/  HFMA2.MMA R12, -RZ, RZ, 0, 5.9604644775390625e-08 ;  /* 0x00000001ff0c7435 */ /* 0x000fe200000001ff */
        /* <DEDUP_REMOVED lines=8> */
.L_x_18873:
[----:B------:R-:W-:Y:S05]  /*9b40*/  BRA `(.L_x_18845) ;  /* 0x0000000000147947 */ /* 0x000fea0003800000 */
.L_x_18872:
[----:B------:R-:W0:Y:S02]  /*9b50*/  F2I.U64.F64.TRUNC R4, R4 ;  /* 0x0000000400047311 */ /* 0x000e24000030d800 */
[----:B0-----:R0:W-:Y:S01]  /*9b60*/  STG.E.64 desc[UR36][R16.64], R4 ;  /* 0x0000000410007986 */ /* 0x0011e2000c101b24 */
[----:B------:R-:W-:Y:S05]  /*9b70*/  BRA `(.L_x_18845) ;  /* 0x0000000000087947 */ /* 0x000fea0003800000 */
.L_x_18871:
[----:B------:R-:W0:Y:S02]  /*9b80*/  F2I.U32.F64.TRUNC R5, R4 ;  /* 0x0000000400057311 */ /* 0x000e24000030d000 */
[----:B0-----:R0:W-:Y:S02]  /*9b90*/  STG.E desc[UR36][R16.64], R5 ;  /* 0x0000000510007986 */ /* 0x0011e4000c101924 */
.L_x_18845:
[----:B------:R-:W-:-:S07]  /*9ba0*/  VIADD R19, R19, 0x80 ;  /* 0x0000008013137836 */ /* 0x000fce0000000000 */
.L_x_18805:
[----:B------:R-:W-:Y:S05]  /*9bb0*/  BSYNC B6 ;  /* 0x0000000000067941 */ /* 0x000fea0003800000 */
.L_x_18804:
        /* <DEDUP_REMOVED lines=306> */
.L_x_18874:
        /* <DEDUP_REMOVED lines=21> */
.L_x_18878:
[----:B------:R-:W2:Y:S02]  /*b030*/  LDG.E.U8 R2, desc[UR36][R2.64] ;  /* 0x0000002402027981 */ /* 0x000ea4000c1e1100 */
[----:B--2---:R0:W1:Y:S01]  /*b040*/  I2F.F64.U16 R4, R2 ;  /* 0x0000000200047312 */ /* 0x0040620000101800 */
[----:B------:R-:W-:Y:S05]  /*b050*/  BRA `(.L_x_18880) ;  /* 0x0000000c00707947 */ /* 0x000fea0003800000 */
.L_x_18877:
[----:B------:R-:W-:-:S13]  /*b060*/  ISETP.NE.AND P0, PT, R4, 0x2, PT ;  /* 0x000000020400780c */ /* 0x000fda0003f05270 */
[----:B------:R-:W-:Y:S05]  /*b070*/  @!P0 BRA `(.L_x_18881) ;  /* 0x0000000000288947 */ /* 0x000fea0003800000 */
[----:B------:R-:W-:-:S13]  /*b080*/  ISETP.NE.AND P0, PT, R4, 0x3, PT ;  /* 0x000000030400780c */ /* 0x000fda0003f05270 */
[----:B------:R-:W-:Y:S05]  /*b090*/  @!P0 BRA `(.L_x_18882) ;  /* 0x0000000000148947 */ /* 0x000fea0003800000 */
[----:B------:R-:W-:-:S13]  /*b0a0*/  ISETP.NE.AND P0, PT, R4, 0x4, PT ;  /* 0x000000040400780c */ /* 0x000fda0003f05270 */
[----:B------:R-:W-:Y:S05]  /*b0b0*/  @P0 BRA `(.L_x_18879) ;  /* 0x0000000800fc0947 */ /* 0x000fea0003800000 */
[----:B------:R-:W2:Y:S02]  /*b0c0*/  LDG.E.64 R4, desc[UR36][R2.64] ;  /* 0x0000002402047981 */ /* 0x000ea4000c1e1b00 */
[----:B--2---:R-:W2:Y:S01]  /*b0d0*/  I2F.F64.S64 R4, R4 ;  /* 0x0000000400047312 */ /* 0x004ea20000301c00 */
[----:B------:R-:W-:Y:S05]  /*b0e0*/  BRA `(.L_x_18880) ;  /* 0x0000000c004c7947 */ /* 0x000fea0003800000 */
.L_x_18882:
[----:B------:R-:W2:Y:S02]  /*b0f0*/  LDG.E R2, desc[UR36][R2.64] ;  /* 0x0000002402027981 */ /* 0x000ea4000c1e1900 */
[----:B--2---:R3:W4:Y:S01]  /*b100*/  I2F.F64 R4, R2 ;  /* 0x0000000200047312 */ /* 0x0047220000201c00 */
[----:B------:R-:W-:Y:S05]  /*b110*/  BRA `(.L_x_18880) ;  /* 0x0000000c00407947 */ /* 0x000fea0003800000 */
.L_x_18881:
[----:B------:R-:W2:Y:S02]  /*b120*/  LDG.E.U16 R2, desc[UR36][R2.64] ;  /* 0x0000002402027981 */ /* 0x000ea4000c1e1500 */
[----:B--2---:R0:W1:Y:S01]  /*b130*/  I2F.F64.S16 R4, R2 ;  /* 0x0000000200047312 */ /* 0x0040620000101c00 */
[----:B------:R-:W-:Y:S05]  /*b140*/  BRA `(.L_x_18880) ;  /* 0x0000000c00347947 */ /* 0x000fea0003800000 */
.L_x_18876:
        /* <DEDUP_REMOVED lines=10> */
.L_x_18884:
[----:B------:R-:W2:Y:S02]  /*b1f0*/  LDG.E.U16 R0, desc[UR36][R2.64] ;  /* 0x0000002402007981 */ /* 0x000ea4000c1e1500 */
[----:B--2---:R-:W-:-:S05]  /*b200*/  HADD2.F32 R0, -RZ, R0.H0_H0 ;  /* 0x20000000ff007230 */ /* 0x004fca0000004100 */
[----:B------:R-:W-:-:S04]  /*b210*/  FMUL.FTZ R0, R0, 1 ;  /* 0x3f80000000007820 */ /* 0x000fc80000410000 */
[----:B------:R0:W1:Y:S01]  /*b220*/  F2F.F64.F32 R4, R0 ;  /* 0x0000000000047310 */ /* 0x0000620000201800 */
[----:B------:R-:W-:Y:S05]  /*b230*/  BRA `(.L_x_18880) ;  /* 0x0000000800f87947 */ /* 0x000fea0003800000 */
.L_x_18883:
        /* <DEDUP_REMOVED lines=10> */
.L_x_18886:
[----:B------:R-:W2:Y:S02]  /*b2e0*/  LDG.E.U16 R2, desc[UR36][R2.64] ;  /* 0x0000002402027981 */ /* 0x000ea4000c1e1500 */
[----:B--2---:R-:W-:-:S05]  /*b2f0*/  HADD2.F32 R0, -RZ, R2.H0_H0 ;  /* 0x20000002ff007230 */ /* 0x004fca0000004100 */
[----:B------:R-:W-:-:S04]  /*b300*/  FMUL.FTZ R0, R0, 1 ;  /* 0x3f80000000007820 */ /* 0x000fc80000410000 */
[----:B------:R0:W1:Y:S01]  /*b310*/  F2F.F64.F32 R4, R0 ;  /* 0x0000000000047310 */ /* 0x0000620000201800 */
[----:B------:R-:W-:Y:S05]  /*b320*/  BRA `(.L_x_18880) ;  /* 0x0000000800bc7947 */ /* 0x000fea0003800000 */
.L_x_18885:
[----:B------:R0:W5:Y:S01]  /*b330*/  LDG.E.64 R4, desc[UR36][R2.64] ;  /* 0x0000002402047981 */ /* 0x000162000c1e1b00 */
[----:B------:R-:W-:Y:S05]  /*b340*/  BRA `(.L_x_18880) ;  /* 0x0000000800b47947 */ /* 0x000fea0003800000 */
.L_x_18875:
        /* <DEDUP_REMOVED lines=13> */
.L_x_18889:
[----:B------:R0:W5:Y:S01]  /*b420*/  LDG.E.64 R4, desc[UR36][R2.64] ;  /* 0x0000002402047981 */ /* 0x000162000c1e1b00 */
[----:B------:R-:W-:Y:S05]  /*b430*/  BRA `(.L_x_18880) ;  /* 0x0000000800787947 */ /* 0x000fea0003800000 */
.L_x_18888:
        /* <DEDUP_REMOVED lines=28> */
.L_x_18891:
        /* <DEDUP_REMOVED lines=15> */
.L_x_18890:
[----:B------:R-:W2:Y:S02]  /*b6f0*/  LDG.E.U16 R0, desc[UR36][R2.64] ;  /* 0x0000002402007981 */ /* 0x000ea4000c1e1500 */
[----:B--2---:R-:W-:-:S04]  /*b700*/  IMAD.U32 R0, R0, 0x10000, RZ ;  /* 0x0001000000007824 */ /* 0x004fc800078e00ff */
[----:B------:R-:W-:-:S04]  /*b710*/  FMUL.FTZ R0, R0, 1 ;  /* 0x3f80000000007820 */ /* 0x000fc80000410000 */
[----:B------:R0:W1:Y:S01]  /*b720*/  F2F.F64.F32 R4, R0 ;  /* 0x0000000000047310 */ /* 0x0000620000201800 */
[----:B------:R-:W-:Y:S05]  /*b730*/  BRA `(.L_x_18880) ;  /* 0x0000000400b87947 */ /* 0x000fea0003800000 */
.L_x_18887:
        /* <DEDUP_REMOVED lines=11> */
.L_x_18894:
        /* <DEDUP_REMOVED lines=21> */
.L_x_18898:
[----:B------:R-:W-:Y:S05]  /*b940*/  BSYNC B1 ;  /* 0x0000000000017941 */ /* 0x000fea0003800000 */
.L_x_18897:
[----:B------:R-:W-:Y:S01]  /*b950*/  LEA R3, R0, 0x3b800000, 0x17 ;  /* 0x3b80000000037811 */ /* 0x000fe200078eb8ff */
[----:B------:R-:W-:-:S05]  /*b960*/  IMAD.SHL.U32 R0, R2, 0x100000, RZ ;  /* 0x0010000002007824 */ /* 0x000fca00078e00ff */
[----:B------:R-:W-:-:S07]  /*b970*/  LOP3.LUT R0, R3, R0, R4, 0xfe, !PT ;  /* 0x0000000003007212 */ /* 0x000fce00078efe04 */
.L_x_18896:
[----:B------:R-:W-:Y:S05]  /*b980*/  BSYNC B0 ;  /* 0x0000000000007941 */ /* 0x000fea0003800000 */
.L_x_18895:
[----:B------:R-:W-:-:S04]  /*b990*/  FMUL.FTZ R0, R0, 1 ;  /* 0x3f80000000007820 */ /* 0x000fc80000410000 */
[----:B------:R0:W1:Y:S01]  /*b9a0*/  F2F.F64.F32 R4, R0 ;  /* 0x0000000000047310 */ /* 0x0000620000201800 */
[----:B------:R-:W-:Y:S05]  /*b9b0*/  BRA `(.L_x_18880) ;  /* 0x0000000400187947 */ /* 0x000fea0003800000 */
.L_x_18893:
        /* <DEDUP_REMOVED lines=21> */
.L_x_18902:
[----:B------:R-:W-:Y:S05]  /*bb10*/  BSYNC B1 ;  /* 0x0000000000017941 */ /* 0x000fea0003800000 */
.L_x_18901:
[----:B------:R-:W-:Y:S01]  /*bb20*/  LEA R3, R0, 0x37800000, 0x17 ;  /* 0x3780000000037811 */ /* 0x000fe200078eb8ff */
[----:B------:R-:W-:-:S05]  /*bb30*/  IMAD.SHL.U32 R0, R2, 0x200000, RZ ;  /* 0x0020000002007824 */ /* 0x000fca00078e00ff */
[----:B------:R-:W-:-:S07]  /*bb40*/  LOP3.LUT R0, R3, R0, R4, 0xfe, !PT ;  /* 0x0000000003007212 */ /* 0x000fce00078efe04 */
.L_x_18900:
[----:B------:R-:W-:Y:S05]  /*bb50*/  BSYNC B0 ;  /* 0x0000000000007941 */ /* 0x000fea0003800000 */
.L_x_18899:
[----:B------:R-:W-:-:S04]  /*bb60*/  FMUL.FTZ R0, R0, 1 ;  /* 0x3f80000000007820 */ /* 0x000fc80000410000 */
[----:B------:R0:W1:Y:S01]  /*bb70*/  F2F.F64.F32 R4, R0 ;  /* 0x0000000000047310 */ /* 0x0000620000201800 */
[----:B------:R-:W-:Y:S05]  /*bb80*/  BRA `(.L_x_18880) ;  /* 0x0000000000a47947 */ /* 0x000fea0003800000 */
.L_x_18892:
        /* <DEDUP_REMOVED lines=14> */
.L_x_18906:
[----:B------:R-:W-:Y:S05]  /*bc70*/  BSYNC B0 ;  /* 0x0000000000007941 */ /* 0x000fea0003800000 */
.L_x_18905:
[----:B------:R-:W-:-:S04]  /*bc80*/  FMUL.FTZ R0, R0, 1 ;  /* 0x3f80000000007820 */ /* 0x000fc80000410000 */
[----:B------:R0:W1:Y:S01]  /*bc90*/  F2F.F64.F32 R4, R0 ;  /* 0x0000000000047310 */ /* 0x0000620000201800 */
[----:B------:R-:W-:Y:S05]  /*bca0*/  BRA `(.L_x_18880) ;  /* 0x00000000005c7947 */ /* 0x000fea0003800000 */
.L_x_18879:
        /* <DEDUP_REMOVED lines=16> */
.L_x_18907:
[----:B------:R-:W-:Y:S01]  /*bdb0*/  CS2R R4, SRZ ;  /* 0x0000000000047805 */ /* 0x000fe2000001ff00 */
[----:B------:R-:W-:Y:S06]  /*bdc0*/  BRA `(.L_x_18880) ;  /* 0x0000000000147947 */ /* 0x000fec0003800000 */
.L_x_18904:
[----:B------:R-:W2:Y:S02]  /*bdd0*/  LDG.E.64 R4, desc[UR36][R2.64] ;  /* 0x0000002402047981 */ /* 0x000ea4000c1e1b00 */
[----:B--2---:R-:W0:Y:S01]  /*bde0*/  I2F.F64.U64 R4, R4 ;  /* 0x0000000400047312 */ /* 0x004e220000301800 */
[----:B------:R-:W-:Y:S05]  /*bdf0*/  BRA `(.L_x_18880) ;  /* 0x0000000000087947 */ /* 0x000fea0003800000 */
.L_x_18903:
[----:B------:R-:W2:Y:S02]  /*be00*/  LDG.E R2, desc[UR36][R2.64] ;  /* 0x0000002402027981 */ /* 0x000ea4000c1e1900 */
[----:B--2---:R0:W1:Y:S02]  /*be10*/  I2F.F64.U32 R4, R2 ;  /* 0x0000000200047312 */ /* 0x0040640000201800 */
.L_x_18880:
[----:B0--3--:R-:W0:Y:S01]  /*be20*/  LDC.U8 R2, c[0x0][0x430] ;  /* 0x00010c00ff027b82 */ /* 0x009e220000000000 */
[----:B------:R-:W-:Y:S02]  /*be30*/  ULDC.64 UR4, c[0x0][0x428] ;  /* 0x00010a0000047ab9 */ /* 0x000fe40000000a00 */
[----:B-12-45:R-:W-:Y:S01]  /*be40*/  DMUL R4, R4, UR4 ;  /* 0x0000000404047c28 */ /* 0x036fe20008000000 */
        /* <DEDUP_REMOVED lines=14> */
.L_x_18911:
[----:B------:R-:W0:Y:S02]  /*bf30*/  F2I.S64.F64.TRUNC R4, R4 ;  /* 0x0000000400047311 */ /* 0x000e24000030d900 */
[----:B0-----:R-:W-:-:S05]  /*bf40*/  IMAD.MOV.U32 R3, RZ, RZ, R4 ;  /* 0x000000ffff037224 */ /* 0x001fca00078e0004 */
[----:B------:R-:W-:Y:S01]  /*bf50*/  STG.E.U8 desc[UR36][R16.64], R3 ;  /* 0x0000000310007986 */ /* 0x000fe2000c101124 */
[----:B------:R-:W-:Y:S05]  /*bf60*/  EXIT ;  /* 0x000000000000794d */ /* 0x000fea0003800000 */
.L_x_18910:
        /* <DEDUP_REMOVED lines=9> */
.L_x_18914:
[----:B------:R-:W0:Y:S02]  /*c000*/  F2I.F64.TRUNC R5, R4 ;  /* 0x0000000400057311 */ /* 0x000e24000030d100 */
[----:B0-----:R-:W-:Y:S01]  /*c010*/  STG.E desc[UR36][R16.64], R5 ;  /* 0x0000000510007986 */ /* 0x001fe2000c101924 */
[----:B------:R-:W-:Y:S05]  /*c020*/  EXIT ;  /* 0x000000000000794d */ /* 0x000fea0003800000 */
.L_x_18913:
[----:B------:R-:W0:Y:S02]  /*c030*/  F2I.F64.TRUNC R5, R4 ;  /* 0x0000000400057311 */ /* 0x000e24000030d100 */
[----:B0-----:R-:W-:Y:S01]  /*c040*/  STG.E.U16 desc[UR36][R16.64], R5 ;  /* 0x0000000510007986 */ /* 0x001fe2000c101524 */
[----:B------:R-:W-:Y:S05]  /*c050*/  EXIT ;  /* 0x000000000000794d */ /* 0x000fea0003800000 */
.L_x_18909:
        /* <DEDUP_REMOVED lines=13> */
.L_x_18916:
        /* <DEDUP_REMOVED lines=8> */
.L_x_18915:
        /* <DEDUP_REMOVED lines=14> */
.L_x_18918:
        /* <DEDUP_REMOVED lines=9> */
.L_x_18917:
[----:B------:R-:W-:Y:S01]  /*c320*/  STG.E.64 desc[UR36][R16.64], R4 ;  /* 0x0000000410007986 */ /* 0x000fe2000c101b24 */
[----:B------:R-:W-:Y:S05]  /*c330*/  EXIT ;  /* 0x000000000000794d */ /* 0x000fea0003800000 */
.L_x_18908:
        /* <DEDUP_REMOVED lines=12> */
.L_x_18921:
[----:B------:R-:W-:-:S05]  /*c400*/  CS2R R6, SRZ ;  /* 0x0000000000067805 */ /* 0x000fca000001ff00 */
[----:B------:R-:W-:Y:S01]  /*c410*/  STG.E.128 desc[UR36][R16.64], R4 ;  /* 0x0000000410007986 */ /* 0x000fe2000c101d24 */
[----:B------:R-:W-:Y:S05]  /*c420*/  EXIT ;  /* 0x000000000000794d */ /* 0x000fea0003800000 */
.L_x_18920:
        /* <DEDUP_REMOVED lines=25> */
.L_x_18925:
[----:B------:R-:W-:Y:S05]  /*c5c0*/  BSYNC B0 ;  /* 0x0000000000007941 */ /* 0x000fea0003800000 */
.L_x_18924:
[----:B------:R-:W-:-:S05]  /*c5d0*/  LOP3.LUT R3, R0, R3, RZ, 0xfc, !PT ;  /* 0x0000000300037212 */ /* 0x000fca00078efcff */
[----:B------:R-:W-:Y:S01]  /*c5e0*/  STG.E.U8 desc[UR36][R16.64], R3 ;  /* 0x0000000310007986 */ /* 0x000fe2000c101124 */
[----:B------:R-:W-:Y:S05]  /*c5f0*/  EXIT ;  /* 0x000000000000794d */ /* 0x000fea0003800000 */
.L_x_18923:
        /* <DEDUP_REMOVED lines=17> */
.L_x_18927:
[----:B------:R-:W-:Y:S01]  /*c710*/  IMAD.MOV.U32 R0, RZ, RZ, 0x7f ;  /* 0x0000007fff007424 */ /* 0x000fe200078e00ff */
[----:B------:R-:W-:-:S04]  /*c720*/  ISETP.GT.U32.AND P0, PT, R2, 0x7f800000, PT ;  /* 0x7f8000000200780c */ /* 0x000fc80003f04070 */
[----:B------:R-:W-:-:S09]  /*c730*/  SEL R0, R0, 0x7c, P0 ;  /* 0x0000007c00007807 */ /* 0x000fd20000000000 */
.L_x_18928:
[----:B------:R-:W-:Y:S05]  /*c740*/  BSYNC B0 ;  /* 0x0000000000007941 */ /* 0x000fea0003800000 */
.L_x_18926:
[----:B------:R-:W-:-:S04]  /*c750*/  LOP3.LUT R2, R3, 0x80000000, RZ, 0xc0, !PT ;  /* 0x8000000003027812 */ /* 0x000fc800078ec0ff */
[----:B------:R-:W-:-:S04]  /*c760*/  SHF.R.U32.HI R3, RZ, 0x18, R2 ;  /* 0x00000018ff037819 */ /* 0x000fc80000011602 */
[----:B------:R-:W-:-:S05]  /*c770*/  LOP3.LUT R3, R0, R3, RZ, 0xfc, !PT ;  /* 0x0000000300037212 */ /* 0x000fca00078efcff */
[----:B------:R-:W-:Y:S01]  /*c780*/  STG.E.U8 desc[UR36][R16.64], R3 ;  /* 0x0000000310007986 */ /* 0x000fe2000c101124 */
[----:B------:R-:W-:Y:S05]  /*c790*/  EXIT ;  /* 0x000000000000794d */ /* 0x000fea0003800000 */
.L_x_18922:
        /* <DEDUP_REMOVED lines=8> */
.L_x_18919:
        /* <DEDUP_REMOVED lines=11> */
.L_x_18931:
        /* <DEDUP_REMOVED lines=21> */
.L_x_18934:
[----:B------:R-:W-:-:S04]  /*ca20*/  LOP3.LUT R2, R3, 0x80000000, RZ, 0xc0, !PT ;  /* 0x8000000003027812 */ /* 0x000fc800078ec0ff */
[----:B------:R-:W-:-:S04]  /*ca30*/  SHF.R.U32.HI R3, RZ, 0x18, R2 ;  /* 0x00000018ff037819 */ /* 0x000fc80000011602 */
[----:B------:R-:W-:-:S04]  /*ca40*/  LOP3.LUT R0, R0, R3, RZ, 0xfc, !PT ;  /* 0x0000000300007212 */ /* 0x000fc800078efcff */
[----:B------:R-:W-:-:S07]  /*ca50*/  PRMT R8, R0, 0x7610, R8 ;  /* 0x0000761000087816 */ /* 0x000fce0000000008 */
.L_x_18933:
[----:B------:R-:W-:Y:S05]  /*ca60*/  BSYNC B0 ;  /* 0x0000000000007941 */ /* 0x000fea0003800000 */
.L_x_18932:
[----:B------:R-:W-:Y:S01]  /*ca70*/  STG.E.U8 desc[UR36][R16.64], R8 ;  /* 0x0000000810007986 */ /* 0x000fe2000c101124 */
[----:B------:R-:W-:Y:S05]  /*ca80*/  EXIT ;  /* 0x000000000000794d */ /* 0x000fea0003800000 */
.L_x_18930:
        /* <DEDUP_REMOVED lines=21> */
.L_x_18937:
[----:B------:R-:W-:-:S04]  /*cbe0*/  LOP3.LUT R2, R3, 0x80000000, RZ, 0xc0, !PT ;  /* 0x8000000003027812 */ /* 0x000fc800078ec0ff */
[----:B------:R-:W-:-:S04]  /*cbf0*/  SHF.R.U32.HI R3, RZ, 0x18, R2 ;  /* 0x00000018ff037819 */ /* 0x000fc80000011602 */
[----:B------:R-:W-:-:S04]  /*cc00*/  LOP3.LUT R0, R0, R3, RZ, 0xfc, !PT ;  /* 0x0000000300007212 */ /* 0x000fc800078efcff */
[----:B------:R-:W-:-:S07]  /*cc10*/  PRMT R8, R0, 0x7610, R8 ;  /* 0x0000761000087816 */ /* 0x000fce0000000008 */
.L_x_18936:
[----:B------:R-:W-:Y:S05]  /*cc20*/  BSYNC B0 ;  /* 0x0000000000007941 */ /* 0x000fea0003800000 */
.L_x_18935:
[----:B------:R-:W-:Y:S01]  /*cc30*/  STG.E.U8 desc[UR36][R16.64], R8 ;  /* 0x0000000810007986 */ /* 0x000fe2000c101124 */
[----:B------:R-:W-:Y:S05]  /*cc40*/  EXIT ;  /* 0x000000000000794d */ /* 0x000fea0003800000 */
.L_x_18929:
        /* <DEDUP_REMOVED lines=26> */
.L_x_18912:
        /* <DEDUP_REMOVED lines=16> */
.L_x_18940:
[----:B------:R-:W-:Y:S05]  /*cef0*/  EXIT ;  /* 0x000000000000794d */ /* 0x000fea0003800000 */
.L_x_18939:
[----:B------:R-:W0:Y:S02]  /*cf00*/  F2I.U64.F64.TRUNC R4, R4 ;  /* 0x0000000400047311 */ /* 0x000e24000030d800 */
[----:B0-----:R-:W-:Y:S01]  /*cf10*/  STG.E.64 desc[UR36][R16.64], R4 ;  /* 0x0000000410007986 */ /* 0x001fe2000c101b24 */
[----:B------:R-:W-:Y:S05]  /*cf20*/  EXIT ;  /* 0x000000000000794d */ /* 0x000fea0003800000 */
.L_x_18938:
[----:B------:R-:W0:Y:S02]  /*cf30*/  F2I.U32.F64.TRUNC R5, R4 ;  /* 0x0000000400057311 */ /* 0x000e24000030d000 */
[----:B0-----:R-:W-:Y:S01]  /*cf40*/  STG.E desc[UR36][R16.64], R5 ;  /* 0x0000000510007986 */ /* 0x001fe2000c101924 */
[----:B------:R-:W-:Y:S05]  /*cf50*/  EXIT ;  /* 0x000000000000794d */ /* 0x000fea0003800000 */
.L_x_18941:
        /* <DEDUP_REMOVED lines=10> */
.L_x_19479:


//--------------------- .text._ZN2at6native27unrolled_elementwise_kernelINS0_13BUnaryFunctorIdddNS0_15binary_internal10MulFunctorIdEEEESt5arrayIPcLm2EELi4E23TrivialOffsetCalculatorILi1EjESB_NS0_6memory12LoadWithCastILi1EEENSC_13StoreWithCastILi1EEEEEviT_T0_T2_T3_T4_T5_ --------------------------
	.section	.text._ZN2at6native27unrolled_elementwise_kernelINS0_13BUnaryFunctorIdddNS0_15binary_internal10MulFunctorIdEEEESt5arrayIPcLm2EELi4E23TrivialOffsetCalculatorILi1EjESB_NS0_6memory12LoadWithCastILi1EEENSC_13StoreWithCastILi1EEEEEviT_T0_T2_T3_T4_T5_,"ax",@progbits
	.align	128
        .global         _ZN2at6native27unrolled_elementwise_kernelINS0_13BUnaryFunctorIdddNS0_15binary_internal10MulFunctorIdEEEESt5arrayIPcLm2EELi4E23TrivialOffsetCalculatorILi1EjESB_NS0_6memory12LoadWithCastILi1EEENSC_13StoreWithCastILi1EEEEEviT_T0_T2_T3_T4_T5_
        .type           _ZN2at6native27unrolled_elementwise_kernelINS0_13BUnaryFunctorIdddNS0_15binary_internal10MulFunctorIdEEEESt5arrayIPcLm2EELi4E23TrivialOffsetCalculatorILi1EjESB_NS0_6memory12LoadWithCastILi1EEENSC_13StoreWithCastILi1EEEEEviT_T0_T2_T3_T4_T5_,@function
        .size           _ZN2at6native27unrolled_elementwise_kernelINS0_13BUnaryFunctorIdddNS0_15binary_internal10MulFunctorIdEEEESt5arrayIPcLm2EELi4E23TrivialOffsetCalculatorILi1EjESB_NS0_6memory12LoadWithCastILi1EEENSC_13StoreWithCastILi1EEEEEviT_T0_T2_T3_T4_T5_,(.L_x_19480 - _ZN2at6native27unrolled_elementwise_kernelINS0_13BUnaryFunctorIdddNS0_15binary_internal10MulFunctorIdEEEESt5arrayIPcLm2EELi4E23TrivialOffsetCalculatorILi1EjESB_NS0_6memory12LoadWithCastILi1EEENSC_13StoreWithCastILi1EEEEEviT_T0_T2_T3_T4_T5_)
        .other          _ZN2at6native27unrolled_elementwise_kernelINS0_13BUnaryFunctorIdddNS0_15binary_internal10MulFunctorIdEEEESt5arrayIPcLm2EELi4E23TrivialOffsetCalculatorILi1EjESB_NS0_6memory12LoadWithCastILi1EEENSC_13StoreWithCastILi1EEEEEviT_T0_T2_T3_T4_T5_,@"STO_CUDA_ENTRY STV_DEFAULT"
_ZN2at6native27unrolled_elementwise_kernelINS0_13BUnaryFunctorIdddNS0_15binary_internal10MulFunctorIdEEEESt5arrayIPcLm2EELi4E23TrivialOffsetCalculatorILi1EjESB_NS0_6memory12LoadWithCastILi1EEENSC_13StoreWithCastILi1EEEEEviT_T0_T2_T3_T4_T5_:
.text._ZN2at6native27unrolled_elementwise_kernelINS0_13BUnaryFunctorIdddNS0_15binary_internal10MulFunctorIdEEEESt5arrayIPcLm2EELi4E23TrivialOffsetCalculatorILi1EjESB_NS0_6memory12LoadWithCastILi1EEENSC_13StoreWithCastILi1EEEEEviT_T0_T2_T3_T4_T5_:
        /* <DEDUP_REMOVED lines=32> */
.L_x_18947:
[----:B------:R-:W2:Y:S02]  /*0200*/  LDG.E.U8 R4, desc[UR36][R4.64] ;  /* 0x0000002404047981 */ /* 0x000ea4000c1e1100 */
[----:B--2---:R0:W1:Y:S01]  /*0210*/  I2F.F64.U16 R26, R4 ;  /* 0x00000004001a7312 */ /* 0x0040620000101800 */
[----:B------:R-:W-:Y:S05]  /*0220*/  BRA `(.L_x_18949) ;  /* 0x0000000c00747947 */ /* 0x000fea0003800000 */
.L_x_18946:
        /* <DEDUP_REMOVED lines=9> */
.L_x_18951:
[----:B------:R-:W2:Y:S02]  /*02c0*/  LDG.E R4, desc[UR36][R4.64] ;  /* 0x0000002404047981 */ /* 0x000ea4000c1e1900 */
[----:B--2---:R1:W2:Y:S01]  /*02d0*/  I2F.F64 R26, R4 ;  /* 0x00000004001a7312 */ /* 0x0042a20000201c00 */
[----:B------:R-:W-:Y:S05]  /*02e0*/  BRA `(.L_x_18949) ;  /* 0x0000000c00447947 */ /* 0x000fea0003800000 */
.L_x_18950:
[----:B------:R-:W2:Y:S02]  /*02f0*/  LDG.E.U16 R4, desc[UR36][R4.64] ;  /* 0x0000002404047981 */ /* 0x000ea4000c1e1500 */
[----:B--2---:R3:W4:Y:S01]  /*0300*/  I2F.F64.S16 R26, R4 ;  /* 0x00000004001a7312 */ /* 0x0047220000101c00 */
[----:B------:R-:W-:Y:S05]  /*0310*/  BRA `(.L_x_18949) ;  /* 0x0000000c00387947 */ /* 0x000fea0003800000 */
.L_x_18945:
        /* <DEDUP_REMOVED lines=10> */
.L_x_18953:
[----:B------:R-:W2:Y:S02]  /*03c0*/  LDG.E.U16 R0, desc[UR36][R4.64] ;  /* 0x0000002404007981 */ /* 0x000ea4000c1e1500 */
[----:B--2---:R-:W-:-:S05]  /*03d0*/  HADD2.F32 R0, -RZ, R0.H0_H0 ;  /* 0x20000000ff007230 */ /* 0x004fca0000004100 */
[----:B------:R-:W-:-:S04]  /*03e0*/  FMUL.FTZ R0, R0, 1 ;  /* 0x3f80000000007820 */ /* 0x000fc80000410000 */
[----:B------:R0:W1:Y:S01]  /*03f0*/  F2F.F64.F32 R26, R0 ;  /* 0x00000000001a7310 */ /* 0x0000620000201800 */
[----:B------:R-:W-:Y:S05]  /*0400*/  BRA `(.L_x_18949) ;  /* 0x0000000800fc7947 */ /* 0x000fea0003800000 */
.L_x_18952:
        /* <DEDUP_REMOVED lines=10> */
.L_x_18955:
[----:B------:R-:W2:Y:S02]  /*04b0*/  LDG.E.U16 R4, desc[UR36][R4.64] ;  /* 0x0000002404047981 */ /* 0x000ea4000c1e1500 */
[----:B--2---:R-:W-:-:S05]  /*04c0*/  HADD2.F32 R0, -RZ, R4.H0_H0 ;  /* 0x20000004ff007230 */ /* 0x004fca0000004100 */
[----:B------:R-:W-:-:S04]  /*04d0*/  FMUL.FTZ R0, R0, 1 ;  /* 0x3f80000000007820 */ /* 0x000fc80000410000 */
[----:B------:R0:W1:Y:S01]  /*04e0*/  F2F.F64.F32 R26, R0 ;  /* 0x00000000001a7310 */ /* 0x0000620000201800 */
[----:B------:R-:W-:Y:S05]  /*04f0*/  BRA `(.L_x_18949) ;  /* 0x0000000800c07947 */ /* 0x000fea0003800000 */
.L_x_18954:
[----:B------:R0:W5:Y:S01]  /*0500*/  LDG.E.64 R26, desc[UR36][R4.64] ;  /* 0x00000024041a7981 */ /* 0x000162000c1e1b00 */
[----:B------:R-:W-:Y:S05]  /*0510*/  BRA `(.L_x_18949) ;  /* 0x0000000800b87947 */ /* 0x000fea0003800000 */
.L_x_18944:
        /* <DEDUP_REMOVED lines=13> */
.L_x_18958:
[----:B------:R0:W5:Y:S01]  /*05f0*/  LDG.E.64 R26, desc[UR36][R4.64] ;  /* 0x00000024041a7981 */ /* 0x000162000c1e1b00 */
[----:B------:R-:W-:Y:S05]  /*0600*/  BRA `(.L_x_18949) ;  /* 0x00000008007c7947 */ /* 0x000fea0003800000 */
.L_x_18957:
        /* <DEDUP_REMOVED lines=28> */
.L_x_18960:
        /* <DEDUP_REMOVED lines=16> */
.L_x_18959:
[----:B------:R-:W2:Y:S02]  /*08d0*/  LDG.E.U16 R0, desc[UR36][R4.64] ;  /* 0x0000002404007981 */ /* 0x000ea4000c1e1500 */
[----:B--2---:R-:W-:-:S04]  /*08e0*/  IMAD.U32 R0, R0, 0x10000, RZ ;  /* 0x0001000000007824 */ /* 0x004fc800078e00ff */
[----:B------:R-:W-:-:S04]  /*08f0*/  FMUL.FTZ R0, R0, 1 ;  /* 0x3f80000000007820 */ /* 0x000fc80000410000 */
[----:B------:R0:W1:Y:S01]  /*0900*/  F2F.F64.F32 R26, R0 ;  /* 0x00000000001a7310 */ /* 0x0000620000201800 */
[----:B------:R-:W-:Y:S05]  /*0910*/  BRA `(.L_x_18949) ;  /* 0x0000000400b87947 */ /* 0x000fea0003800000 */
.L_x_18956:
        /* <DEDUP_REMOVED lines=11> */
.L_x_18963:
        /* <DEDUP_REMOVED lines=21> */
.L_x_18967:
[----:B------:R-:W-:Y:S05]  /*0b20*/  BSYNC B1 ;  /* 0x0000000000017941 */ /* 0x000fea0003800000 */
.L_x_18966:
[----:B------:R-:W-:Y:S01]  /*0b30*/  LEA R5, R0, 0x3b800000, 0x17 ;  /* 0x3b80000000057811 */ /* 0x000fe200078eb8ff */
[----:B------:R-:W-:-:S05]  /*0b40*/  IMAD.SHL.U32 R0, R3, 0x100000, RZ ;  /* 0x0010000003007824 */ /* 0x000fca00078e00ff */
[----:B------:R-:W-:-:S07]  /*0b50*/  LOP3.LUT R0, R5, R0, R6, 0xfe, !PT ;  /* 0x0000000005007212 */ /* 0x000fce00078efe06 */
.L_x_18965:
[----:B------:R-:W-:Y:S05]  /*0b60*/  BSYNC B0 ;  /* 0x0000000000007941 */ /* 0x000fea0003800000 */
.L_x_18964:
[----:B------:R-:W-:-:S04]  /*0b70*/  FMUL.FTZ R0, R0, 1 ;  /* 0x3f80000000007820 */ /* 0x000fc80000410000 */
[----:B------:R0:W1:Y:S01]  /*0b80*/  F2F.F64.F32 R26, R0 ;  /* 0x00000000001a7310 */ /* 0x0000620000201800 */
[----:B------:R-:W-:Y:S05]  /*0b90*/  BRA `(.L_x_18949) ;  /* 0x0000000400187947 */ /* 0x000fea0003800000 */
.L_x_18962:
        /* <DEDUP_REMOVED lines=21> */
.L_x_18971:
[----:B------:R-:W-:Y:S05]  /*0cf0*/  BSYNC B1 ;  /* 0x0000000000017941 */ /* 0x000fea0003800000 */
.L_x_18970:
[----:B------:R-:W-:Y:S01]  /*0d00*/  LEA R5, R0, 0x37800000, 0x17 ;  /* 0x3780000000057811 */ /* 0x000fe200078eb8ff */
[----:B------:R-:W-:-:S05]  /*0d10*/  IMAD.SHL.U32 R0, R3, 0x200000, RZ ;  /* 0x0020000003007824 */ /* 0x000fca00078e00ff */
[----:B------:R-:W-:-:S07]  /*0d20*/  LOP3.LUT R0, R5, R0, R6, 0xfe, !PT ;  /* 0x0000000005007212 */ /* 0x000fce00078efe06 */
.L_x_18969:
[----:B------:R-:W-:Y:S05]  /*0d30*/  BSYNC B0 ;  /* 0x0000000000007941 */ /* 0x000fea0003800000 */
.L_x_18968:
[----:B------:R-:W-:-:S04]  /*0d40*/  FMUL.FTZ R0, R0, 1 ;  /* 0x3f80000000007820 */ /* 0x000fc80000410000 */
[----:B------:R0:W1:Y:S01]  /*0d50*/  F2F.F64.F32 R26, R0 ;  /* 0x00000000001a7310 */ /* 0x0000620000201800 */
[----:B------:R-:W-:Y:S05]  /*0d60*/  BRA `(.L_x_18949) ;  /* 0x0000000000a47947 */ /* 0x000fea0003800000 */
.L_x_18961:
        /* <DEDUP_REMOVED lines=14> */
.L_x_18975:
[----:B------:R-:W-:Y:S05]  /*0e50*/  BSYNC B0 ;  /* 0x0000000000007941 */ /* 0x000fea0003800000 */
.L_x_18974:
[----:B------:R-:W-:-:S04]  /*0e60*/  FMUL.FTZ R0, R0, 1 ;  /* 0x3f80000000007820 */ /* 0x000fc80000410000 */
[----:B------:R0:W1:Y:S01]  /*0e70*/  F2F.F64.F32 R26, R0 ;  /* 0x00000000001a7310 */ /* 0x0000620000201800 */
[----:B------:R-:W-:Y:S05]  /*0e80*/  BRA `(.L_x_18949) ;  /* 0x00000000005c7947 */ /* 0x000fea0003800000 */
.L_x_18948:
        /* <DEDUP_REMOVED lines=16> */
.L_x_18976:
[----:B------:R-:W-:Y:S01]  /*0f90*/  CS2R R26, SRZ ;  /* 0x00000000001a7805 */ /* 0x000fe2000001ff00 */
[----:B------:R-:W-:Y:S06]  /*0fa0*/  BRA `(.L_x_18949) ;  /* 0x0000000000147947 */ /* 0x000fec0003800000 */
.L_x_18973:
[----:B------:R-:W2:Y:S02]  /*0fb0*/  LDG.E.64 R26, desc[UR36][R4.64] ;  /* 0x00000024041a7981 */ /* 0x000ea4000c1e1b00 */
[----:B--2---:R-:W0:Y:S01]  /*0fc0*/  I2F.F64.U64 R26, R26 ;  /* 0x0000001a001a7312 */ /* 0x004e220000301800 */
[----:B------:R-:W-:Y:S05]  /*0fd0*/  BRA `(.L_x_18949) ;  /* 0x0000000000087947 */ /* 0x000fea0003800000 */
.L_x_18972:
[----:B------:R-:W2:Y:S02]  /*0fe0*/  LDG.E R4, desc[UR36][R4.64] ;  /* 0x0000002404047981 */ /* 0x000ea4000c1e1900 */
[----:B--2---:R0:W1:Y:S02]  /*0ff0*/  I2F.F64.U32 R26, R4 ;  /* 0x00000004001a7312 */ /* 0x0040640000201800 */
.L_x_18949:
[----:B------:R-:W3:Y:S02]  /*1000*/  S2R R22, SR_TID.X ;  /* 0x0000000000167919 */ /* 0x000ee40000002100 */
[----:B---3--:R-:W-:-:S07]  /*1010*/  VIADD R22, R22, 0x80 ;  /* 0x0000008016167836 */ /* 0x008fce0000000000 */
.L_x_18943:
[----:B------:R-:W-:Y:S05]  /*1020*/  BSYNC B6 ;  /* 0x0000000000067941 */ /* 0x000fea0003800000 */
.L_x_18942:
        /* <DEDUP_REMOVED lines=24> */
.L_x_18982:
[----:B------:R-:W3:Y:S02]  /*11b0*/  LDG.E.U8 R4, desc[UR36][R4.64] ;  /* 0x0000002404047981 */ /* 0x000ee4000c1e1100 */
[----:B---3--:R0:W1:Y:S01]  /*11c0*/  I2F.F64.U16 R28, R4 ;  /* 0x00000004001c7312 */ /* 0x0080620000101800 */
[----:B------:R-:W-:Y:S05]  /*11d0*/  BRA `(.L_x_18984) ;  /* 0x0000000c00707947 */ /* 0x000fea0003800000 */
.L_x_18981:
        /* <DEDUP_REMOVED lines=9> */
.L_x_18986:
[----:B------:R-:W3:Y:S02]  /*1270*/  LDG.E R4, desc[UR36][R4.64] ;  /* 0x0000002404047981 */ /* 0x000ee4000c1e1900 */
[----:B---3--:R0:W1:Y:S01]  /*1280*/  I2F.F64 R28, R4 ;  /* 0x00000004001c7312 */ /* 0x0080620000201c00 */
[----:B------:R-:W-:Y:S05]  /*1290*/  BRA `(.L_x_18984) ;  /* 0x0000000c00407947 */ /* 0x000fea0003800000 */
.L_x_18985:
[----:B------:R-:W3:Y:S02]  /*12a0*/  LDG.E.U16 R4, desc[UR36][R4.64] ;  /* 0x0000002404047981 */ /* 0x000ee4000c1e1500 */
[----:B---3--:R0:W1:Y:S01]  /*12b0*/  I2F.F64.S16 R28, R4 ;  /* 0x00000004001c7312 */ /* 0x0080620000101c00 */
[----:B------:R-:W-:Y:S05]  /*12c0*/  BRA `(.L_x_18984) ;  /* 0x0000000c00347947 */ /* 0x000fea0003800000 */
.L_x_18980:
        /* <DEDUP_REMOVED lines=10> */
.L_x_18988:
[----:B------:R-:W3:Y:S02]  /*1370*/  LDG.E.U16 R0, desc[UR36][R4.64] ;  /* 0x0000002404007981 */ /* 0x000ee4000c1e1500 */
[----:B---3--:R-:W-:-:S05]  /*1380*/  HADD2.F32 R0, -RZ, R0.H0_H0 ;  /* 0x20000000ff007230 */ /* 0x008fca0000004100 */
[----:B------:R-:W-:-:S04]  /*1390*/  FMUL.FTZ R0, R0, 1 ;  /* 0x3f80000000007820 */ /* 0x000fc80000410000 */
[----:B------:R0:W1:Y:S01]  /*13a0*/  F2F.F64.F32 R28, R0 ;  /* 0x00000000001c7310 */ /* 0x0000620000201800 */
[----:B------:R-:W-:Y:S05]  /*13b0*/  BRA `(.L_x_18984) ;  /* 0x0000000800f87947 */ /* 0x000fea0003800000 */
.L_x_18987:
        /* <DEDUP_REMOVED lines=10> */
.L_x_18990:
[----:B------:R-:W3:Y:S02]  /*1460*/  LDG.E.U16 R4, desc[UR36][R4.64] ;  /* 0x0000002404047981 */ /* 0x000ee4000c1e1500 */
[----:B---3--:R-:W-:-:S05]  /*1470*/  HADD2.F32 R0, -RZ, R4.H0_H0 ;  /* 0x20000004ff007230 */ /* 0x008fca0000004100 */
[----:B------:R-:W-:-:S04]  /*1480*/  FMUL.FTZ R0, R0, 1 ;  /* 0x3f80000000007820 */ /* 0x000fc80000410000 */
[----:B------:R0:W1:Y:S01]  /*1490*/  F2F.F64.F32 R28, R0 ;  /* 0x00000000001c7310 */ /* 0x0000620000201800 */
[----:B------:R-:W-:Y:S05]  /*14a0*/  BRA `(.L_x_18984) ;  /* 0x0000000800bc7947 */ /* 0x000fea0003800000 */
.L_x_18989:
[----:B------:R0:W5:Y:S01]  /*14b0*/  LDG.E.64 R28, desc[UR36][R4.64] ;  /* 0x00000024041c7981 */ /* 0x000162000c1e1b00 */
[----:B------:R-:W-:Y:S05]  /*14c0*/  BRA `(.L_x_18984) ;  /* 0x0000000800b47947 */ /* 0x000fea0003800000 */
.L_x_18979:
        /* <DEDUP_REMOVED lines=13> */
.L_x_18993:
[----:B------:R0:W5:Y:S01]  /*15a0*/  LDG.E.64 R28, desc[UR36][R4.64] ;  /* 0x00000024041c7981 */ /* 0x000162000c1e1b00 */
[----:B------:R-:W-:Y:S05]  /*15b0*/  BRA `(.L_x_18984) ;  /* 0x0000000800787947 */ /* 0x000fea0003800000 */
.L_x_18992:
        /* <DEDUP_REMOVED lines=28> */
.L_x_18995:
        /* <DEDUP_REMOVED lines=15> */
.L_x_18994:
[----:B------:R-:W3:Y:S02]  /*1870*/  LDG.E.U16 R0, desc[UR36][R4.64] ;  /* 0x0000002404007981 */ /* 0x000ee4000c1e1500 */
[----:B---3--:R-:W-:-:S04]  /*1880*/  IMAD.U32 R0, R0, 0x10000, RZ ;  /* 0x0001000000007824 */ /* 0x008fc800078e00ff */
[----:B------:R-:W-:-:S04]  /*1890*/  FMUL.FTZ R0, R0, 1 ;  /* 0x3f80000000007820 */ /* 0x000fc80000410000 */
[----:B------:R0:W1:Y:S01]  /*18a0*/  F2F.F64.F32 R28, R0 ;  /* 0x00000000001c7310 */ /* 0x0000620000201800 */
[----:B------:R-:W-:Y:S05]  /*18b0*/  BRA `(.L_x_18984) ;  /* 0x0000000400b87947 */ /* 0x000fea0003800000 */
.L_x_18991:
        /* <DEDUP_REMOVED lines=11> */
.L_x_18998:
        /* <DEDUP_REMOVED lines=21> */
.L_x_19002:
[----:B------:R-:W-:Y:S05]  /*1ac0*/  BSYNC B1 ;  /* 0x0000000000017941 */ /* 0x000fea0003800000 */
.L_x_19001:
[----:B------:R-:W-:Y:S01]  /*1ad0*/  LEA R5, R0, 0x3b800000, 0x17 ;  /* 0x3b80000000057811 */ /* 0x000fe200078eb8ff */
[----:B------:R-:W-:-:S05]  /*1ae0*/  IMAD.SHL.U32 R0, R3, 0x100000, RZ ;  /* 0x0010000003007824 */ /* 0x000fca00078e00ff */
[----:B------:R-:W-:-:S07]  /*1af0*/  LOP3.LUT R0, R5, R0, R6, 0xfe, !PT ;  /* 0x0000000005007212 */ /* 0x000fce00078efe06 */
.L_x_19000:
[----:B------:R-:W-:Y:S05]  /*1b00*/  BSYNC B0 ;  /* 0x0000000000007941 */ /* 0x000fea0003800000 */
.L_x_18999:
[----:B------:R-:W-:-:S04]  /*1b10*/  FMUL.FTZ R0, R0, 1 ;  /* 0x3f80000000007820 */ /* 0x000fc80000410000 */
[----:B------:R0:W1:Y:S01]  /*1b20*/  F2F.F64.F32 R28, R0 ;  /* 0x00000000001c7310 */ /* 0x0000620000201800 */
[----:B------:R-:W-:Y:S05]  /*1b30*/  BRA `(.L_x_18984) ;  /* 0x0000000400187947 */ /* 0x000fea0003800000 */
.L_x_18997:
        /* <DEDUP_REMOVED lines=21> */
.L_x_19006:
[----:B------:R-:W-:Y:S05]  /*1c90*/  BSYNC B1 ;  /* 0x0000000000017941 */ /* 0x000fea0003800000 */
.L_x_19005:
[----:B------:R-:W-:Y:S01]  /*1ca0*/  LEA R5, R0, 0x37800000, 0x17 ;  /* 0x3780000000057811 */ /* 0x000fe200078eb8ff */
[----:B------:R-:W-:-:S05]  /*1cb0*/  IMAD.SHL.U32 R0, R3, 0x200000, RZ ;  /* 0x0020000003007824 */ /* 0x000fca00078e00ff */
[----:B------:R-:W-:-:S07]  /*1cc0*/  LOP3.LUT R0, R5, R0, R6, 0xfe, !PT ;  /* 0x0000000005007212 */ /* 0x000fce00078efe06 */
.L_x_19004:
[----:B------:R-:W-:Y:S05]  /*1cd0*/  BSYNC B0 ;  /* 0x0000000000007941 */ /* 0x000fea0003800000 */
.L_x_19003:
[----:B------:R-:W-:-:S04]  /*1ce0*/  FMUL.FTZ R0, R0, 1 ;  /* 0x3f80000000007820 */ /* 0x000fc80000410000 */
[----:B------:R0:W1:Y:S01]  /*1cf0*/  F2F.F64.F32 R28, R0 ;  /* 0x00000000001c7310 */ /* 0x0000620000201800 */
[----:B------:R-:W-:Y:S05]  /*1d00*/  BRA `(.L_x_18984) ;  /* 0x0000000000a47947 */ /* 0x000fea0003800000 */
.L_x_18996:
        /* <DEDUP_REMOVED lines=14> */
.L_x_19010:
[----:B------:R-:W-:Y:S05]  /*1df0*/  BSYNC B0 ;  /* 0x0000000000007941 */ /* 0x000fea0003800000 */
.L_x_19009:
[----:B------:R-:W-:-:S04]  /*1e00*/  FMUL.FTZ R0, R0, 1 ;  /* 0x3f80000000007820 */ /* 0x000fc80000410000 */
[----:B------:R0:W1:Y:S01]  /*1e10*/  F2F.F64.F32 R28, R0 ;  /* 0x00000000001c7310 */ /* 0x0000620000201800 */
[----:B------:R-:W-:Y:S05]  /*1e20*/  BRA `(.L_x_18984) ;  /* 0x00000000005c7947 */ /* 0x000fea0003800000 */
.L_x_18983:
        /* <DEDUP_REMOVED lines=16> */
.L_x_19011:
[----:B------:R-:W-:Y:S01]  /*1f30*/  CS2R R28, SRZ ;  /* 0x00000000001c7805 */ /* 0x000fe2000001ff00 */
[----:B------:R-:W-:Y:S06]  /*1f40*/  BRA `(.L_x_18984) ;  /* 0x0000000000147947 */ /* 0x000fec0003800000 */
.L_x_19008:
[----:B------:R-:W3:Y:S02]  /*1f50*/  LDG.E.64 R28, desc[UR36][R4.64] ;  /* 0x00000024041c7981 */ /* 0x000ee4000c1e1b00 */
[----:B---3--:R-:W0:Y:S01]  /*1f60*/  I2F.F64.U64 R28, R28 ;  /* 0x0000001c001c7312 */ /* 0x008e220000301800 */
[----:B------:R-:W-:Y:S05]  /*1f70*/  BRA `(.L_x_18984) ;  /* 0x0000000000087947 */ /* 0x000fea0003800000 */
.L_x_19007:
[----:B------:R-:W3:Y:S02]  /*1f80*/  LDG.E R4, desc[UR36][R4.64] ;  /* 0x0000002404047981 */ /* 0x000ee4000c1e1900 */
[----:B---3--:R0:W1:Y:S02]  /*1f90*/  I2F.F64.U32 R28, R4 ;  /* 0x00000004001c7312 */ /* 0x0080640000201800 */
.L_x_18984:
[----:B------:R-:W-:-:S07]  /*1fa0*/  VIADD R22, R22, 0x80 ;  /* 0x0000008016167836 */ /* 0x000fce0000000000 */
.L_x_18978:
[----:B------:R-:W-:Y:S05]  /*1fb0*/  BSYNC B6 ;  /* 0x0000000000067941 */ /* 0x000fea0003800000 */
.L_x_18977:
        /* <DEDUP_REMOVED lines=26> */
.L_x_19017:
[----:B------:R-:W3:Y:S02]  /*2160*/  LDG.E.U8 R4, desc[UR36][R4.64] ;  /* 0x0000002404047981 */ /* 0x000ee4000c1e1100 */
[----:B---3--:R0:W1:Y:S01]  /*2170*/  I2F.F64.U16 R24, R4 ;  /* 0x0000000400187312 */ /* 0x0080620000101800 */
[----:B------:R-:W-:Y:S05]  /*2180*/  BRA `(.L_x_19019) ;  /* 0x0000000c00707947 */ /* 0x000fea0003800000 */
.L_x_19016:
        /* <DEDUP_REMOVED lines=9> */
.L_x_19021:
[----:B------:R-:W3:Y:S02]  /*2220*/  LDG.E R4, desc[UR36][R4.64] ;  /* 0x0000002404047981 */ /* 0x000ee4000c1e1900 */
[----:B---3--:R0:W1:Y:S01]  /*2230*/  I2F.F64 R24, R4 ;  /* 0x0000000400187312 */ /* 0x0080620000201c00 */
[----:B------:R-:W-:Y:S05]  /*2240*/  BRA `(.L_x_19019) ;  /* 0x0000000c00407947 */ /* 0x000fea0003800000 */
.L_x_19020:
[----:B------:R-:W3:Y:S02]  /*2250*/  LDG.E.U16 R4, desc[UR36][R4.64] ;  /* 0x0000002404047981 */ /* 0x000ee4000c1e1500 */
[----:B---3--:R0:W1:Y:S01]  /*2260*/  I2F.F64.S16 R24, R4 ;  /* 0x0000000400187312 */ /* 0x0080620000101c00 */
[----:B------:R-:W-:Y:S05]  /*2270*/  BRA `(.L_x_19019) ;  /* 0x0000000c00347947 */ /* 0x000fea0003800000 */
.L_x_19015:
        /* <DEDUP_REMOVED lines=10> */
.L_x_19023:
[----:B------:R-:W3:Y:S02]  /*2320*/  LDG.E.U16 R0, desc[UR36][R4.64] ;  /* 0x0000002404007981 */ /* 0x000ee4000c1e1500 */
[----:B---3--:R-:W-:-:S05]  /*2330*/  HADD2.F32 R0, -RZ, R0.H0_H0 ;  /* 0x20000000ff007230 */ /* 0x008fca0000004100 */
[----:B------:R-:W-:-:S04]  /*2340*/  FMUL.FTZ R0, R0, 1 ;  /* 0x3f80000000007820 */ /* 0x000fc80000410000 */
[----:B------:R0:W1:Y:S01]  /*2350*/  F2F.F64.F32 R24, R0 ;  /* 0x0000000000187310 */ /* 0x0000620000201800 */
[----:B------:R-:W-:Y:S05]  /*2360*/  BRA `(.L_x_19019) ;  /* 0x0000000800f87947 */ /* 0x000fea0003800000 */
.L_x_19022:
        /* <DEDUP_REMOVED lines=10> */
.L_x_19025:
[----:B------:R-:W3:Y:S02]  /*2410*/  LDG.E.U16 R4, desc[UR36][R4.64] ;  /* 0x0000002404047981 */ /* 0x000ee4000c1e1500 */
[----:B---3--:R-:W-:-:S05]  /*2420*/  HADD2.F32 R0, -RZ, R4.H0_H0 ;  /* 0x20000004ff007230 */ /* 0x008fca0000004100 */
[----:B------:R-:W-:-:S04]  /*2430*/  FMUL.FTZ R0, R0, 1 ;  /* 0x3f80000000007820 */ /* 0x000fc80000410000 */
[----:B------:R0:W1:Y:S01]  /*2440*/  F2F.F64.F32 R24, R0 ;  /* 0x0000000000187310 */ /* 0x0000620000201800 */
[----:B------:R-:W-:Y:S05]  /*2450*/  BRA `(.L_x_19019) ;  /* 0x0000000800bc7947 */ /* 0x000fea0003800000 */
.L_x_19024:
[----:B------:R0:W5:Y:S01]  /*2460*/  LDG.E.64 R24, desc[UR36][R4.64] ;  /* 0x0000002404187981 */ /* 0x000162000c1e1b00 */
[----:B------:R-:W-:Y:S05]  /*2470*/  BRA `(.L_x_19019) ;  /* 0x0000000800b47947 */ /* 0x000fea0003800000 */
.L_x_19014:
        /* <DEDUP_REMOVED lines=13> */
.L_x_19028:
[----:B------:R0:W5:Y:S01]  /*2550*/  LDG.E.64 R24, desc[UR36][R4.64] ;  /* 0x0000002404187981 */ /* 0x000162000c1e1b00 */
[----:B------:R-:W-:Y:S05]  /*2560*/  BRA `(.L_x_19019) ;  /* 0x0000000800787947 */ /* 0x000fea0003800000 */
.L_x_19027:
        /* <DEDUP_REMOVED lines=28> */
.L_x_19030:
        /* <DEDUP_REMOVED lines=15> */
.L_x_19029:
[----:B------:R-:W3:Y:S02]  /*2820*/  LDG.E.U16 R0, desc[UR36][R4.64] ;  /* 0x0000002404007981 */ /* 0x000ee4000c1e1500 */
[----:B---3--:R-:W-:-:S04]  /*2830*/  IMAD.U32 R0, R0, 0x10000, RZ ;  /* 0x0001000000007824 */ /* 0x008fc800078e00ff */
[----:B------:R-:W-:-:S04]  /*2840*/  FMUL.FTZ R0, R0, 1 ;  /* 0x3f80000000007820 */ /* 0x000fc80000410000 */
[----:B------:R0:W1:Y:S01]  /*2850*/  F2F.F64.F32 R24, R0 ;  /* 0x0000000000187310 */ /* 0x0000620000201800 */
[----:B------:R-:W-:Y:S05]  /*2860*/  BRA `(.L_x_19019) ;  /* 0x0000000400b87947 */ /* 0x000fea0003800000 */
.L_x_19026:
        /* <DEDUP_REMOVED lines=11> */
.L_x_19033:
        /* <DEDUP_REMOVED lines=21> */
.L_x_19037:
[----:B------:R-:W-:Y:S05]  /*2a70*/  BSYNC B1 ;  /* 0x0000000000017941 */ /* 0x000fea0003800000 */
.L_x_19036:
[----:B------:R-:W-:Y:S01]  /*2a80*/  LEA R5, R0, 0x3b800000, 0x17 ;  /* 0x3b80000000057811 */ /* 0x000fe200078eb8ff */
[----:B------:R-:W-:-:S05]  /*2a90*/  IMAD.SHL.U32 R0, R3, 0x100000, RZ ;  /* 0x0010000003007824 */ /* 0x000fca00078e00ff */
[----:B------:R-:W-:-:S07]  /*2aa0*/  LOP3.LUT R0, R5, R0, R6, 0xfe, !PT ;  /* 0x0000000005007212 */ /* 0x000fce00078efe06 */
.L_x_19035:
[----:B------:R-:W-:Y:S05]  /*2ab0*/  BSYNC B0 ;  /* 0x0000000000007941 */ /* 0x000fea0003800000 */
.L_x_19034:
[----:B------:R-:W-:-:S04]  /*2ac0*/  FMUL.FTZ R0, R0, 1 ;  /* 0x3f80000000007820 */ /* 0x000fc80000410000 */
[----:B------:R3:W0:Y:S01]  /*2ad0*/  F2F.F64.F32 R24, R0 ;  /* 0x0000000000187310 */ /* 0x0006220000201800 */
[----:B------:R-:W-:Y:S05]  /*2ae0*/  BRA `(.L_x_19019) ;  /* 0x0000000400187947 */ /* 0x000fea0003800000 */
.L_x_19032:
        /* <DEDUP_REMOVED lines=21> */
.L_x_19041:
[----:B------:R-:W-:Y:S05]  /*2c40*/  BSYNC B1 ;  /* 0x0000000000017941 */ /* 0x000fea0003800000 */
.L_x_19040:
[----:B------:R-:W-:Y:S01]  /*2c50*/  LEA R5, R0, 0x37800000, 0x17 ;  /* 0x3780000000057811 */ /* 0x000fe200078eb8ff */
[----:B------:R-:W-:-:S05]  /*2c60*/  IMAD.SHL.U32 R0, R3, 0x200000, RZ ;  /* 0x0020000003007824 */ /* 0x000fca00078e00ff */
[----:B------:R-:W-:-:S07]  /*2c70*/  LOP3.LUT R0, R5, R0, R6, 0xfe, !PT ;  /* 0x0000000005007212 */ /* 0x000fce00078efe06 */
.L_x_19039:
[----:B------:R-:W-:Y:S05]  /*2c80*/  BSYNC B0 ;  /* 0x0000000000007941 */ /* 0x000fea0003800000 */
.L_x_19038:
[----:B------:R-:W-:-:S04]  /*2c90*/  FMUL.FTZ R0, R0, 1 ;  /* 0x3f80000000007820 */ /* 0x000fc80000410000 */
[----:B------:R0:W1:Y:S01]  /*2ca0*/  F2F.F64.F32 R24, R0 ;  /* 0x0000000000187310 */ /* 0x0000620000201800 */
[----:B------:R-:W-:Y:S05]  /*2cb0*/  BRA `(.L_x_19019) ;  /* 0x0000000000a47947 */ /* 0x000fea0003800000 */
.L_x_19031:
        /* <DEDUP_REMOVED lines=14> */
.L_x_19045:
[----:B------:R-:W-:Y:S05]  /*2da0*/  BSYNC B0 ;  /* 0x0000000000007941 */ /* 0x000fea0003800000 */
.L_x_19044:
[----:B------:R-:W-:-:S04]  /*2db0*/  FMUL.FTZ R0, R0, 1 ;  /* 0x3f80000000007820 */ /* 0x000fc80000410000 */
[----:B------:R0:W1:Y:S01]  /*2dc0*/  F2F.F64.F32 R24, R0 ;  /* 0x0000000000187310 */ /* 0x0000620000201800 */
[----:B------:R-:W-:Y:S05]  /*2dd0*/  BRA `(.L_x_19019) ;  /* 0x00000000005c7947 */ /* 0x000fea0003800000 */
.L_x_19018:
        /* <DEDUP_REMOVED lines=16> */
.L_x_19046:
[----:B------:R-:W-:Y:S01]  /*2ee0*/  CS2R R24, SRZ ;  /* 0x0000000000187805 */ /* 0x000fe2000001ff00 */
[----:B------:R-:W-:Y:S06]  /*2ef0*/  BRA `(.L_x_19019) ;  /* 0x0000000000147947 */ /* 0x000fec0003800000 */
.L_x_19043:
[----:B------:R-:W3:Y:S02]  /*2f00*/  LDG.E.64 R24, desc[UR36][R4.64] ;  /* 0x0000002404187981 */ /* 0x000ee4000c1e1b00 */
[----:B---3--:R-:W0:Y:S01]  /*2f10*/  I2F.F64.U64 R24, R24 ;  /* 0x0000001800187312 */ /* 0x008e220000301800 */
[----:B------:R-:W-:Y:S05]  /*2f20*/  BRA `(.L_x_19019) ;  /* 0x0000000000087947 */ /* 0x000fea0003800000 */
.L_x_19042:
[----:B------:R-:W3:Y:S02]  /*2f30*/  LDG.E R4, desc[UR36][R4.64] ;  /* 0x0000002404047981 */ /* 0x000ee4000c1e1900 */
[----:B---3--:R0:W1:Y:S02]  /*2f40*/  I2F.F64.U32 R24, R4 ;  /* 0x0000000400187312 */ /* 0x0080640000201800 */
.L_x_19019:
[----:B------:R-:W-:-:S07]  /*2f50*/  VIADD R22, R22, 0x80 ;  /* 0x0000008016167836 */ /* 0x000fce0000000000 */
.L_x_19013:
[----:B------:R-:W-:Y:S05]  /*2f60*/  BSYNC B6 ;  /* 0x0000000000067941 */ /* 0x000fea0003800000 */
.L_x_19012:
        /* <DEDUP_REMOVED lines=23> */
.L_x_19052:
[----:B------:R-:W3:Y:S02]  /*30e0*/  LDG.E.U8 R4, desc[UR36][R4.64] ;  /* 0x0000002404047981 */ /* 0x000ee4000c1e1100 */
[----:B---3--:R0:W1:Y:S01]  /*30f0*/  I2F.F64.U16 R16, R4 ;  /* 0x0000000400107312 */ /* 0x0080620000101800 */
[----:B------:R-:W-:Y:S05]  /*3100*/  BRA `(.L_x_19048) ;  /* 0x0000000c006c7947 */ /* 0x000fea0003800000 */
.L_x_19051:
        /* <DEDUP_REMOVED lines=9> */
.L_x_19055:
[----:B------:R-:W3:Y:S02]  /*31a0*/  LDG.E R4, desc[UR36][R4.64] ;  /* 0x0000002404047981 */ /* 0x000ee4000c1e1900 */
[----:B---3--:R0:W1:Y:S01]  /*31b0*/  I2F.F64 R16, R4 ;  /* 0x0000000400107312 */ /* 0x0080620000201c00 */
[----:B------:R-:W-:Y:S05]  /*31c0*/  BRA `(.L_x_19048) ;  /* 0x0000000c003c7947 */ /* 0x000fea0003800000 */
.L_x_19054:
[----:B------:R-:W3:Y:S02]  /*31d0*/  LDG.E.U16 R4, desc[UR36][R4.64] ;  /* 0x0000002404047981 */ /* 0x000ee4000c1e1500 */
[----:B---3--:R0:W1:Y:S01]  /*31e0*/  I2F.F64.S16 R16, R4 ;  /* 0x0000000400107312 */ /* 0x0080620000101c00 */
[----:B------:R-:W-:Y:S05]  /*31f0*/  BRA `(.L_x_19048) ;  /* 0x0000000c00307947 */ /* 0x000fea0003800000 */
.L_x_19050:
        /* <DEDUP_REMOVED lines=10> */
.L_x_19057:
[----:B------:R-:W3:Y:S02]  /*32a0*/  LDG.E.U16 R0, desc[UR36][R4.64] ;  /* 0x0000002404007981 */ /* 0x000ee4000c1e1500 */
[----:B---3--:R-:W-:-:S05]  /*32b0*/  HADD2.F32 R0, -RZ, R0.H0_H0 ;  /* 0x20000000ff007230 */ /* 0x008fca0000004100 */
[----:B------:R-:W-:-:S04]  /*32c0*/  FMUL.FTZ R0, R0, 1 ;  /* 0x3f80000000007820 */ /* 0x000fc80000410000 */
[----:B------:R0:W1:Y:S01]  /*32d0*/  F2F.F64.F32 R16, R0 ;  /* 0x0000000000107310 */ /* 0x0000620000201800 */
[----:B------:R-:W-:Y:S05]  /*32e0*/  BRA `(.L_x_19048) ;  /* 0x0000000800f47947 */ /* 0x000fea0003800000 */
.L_x_19056:
        /* <DEDUP_REMOVED lines=10> */
.L_x_19059:
[----:B------:R-:W3:Y:S02]  /*3390*/  LDG.E.U16 R4, desc[UR36][R4.64] ;  /* 0x0000002404047981 */ /* 0x000ee4000c1e1500 */
[----:B---3--:R-:W-:-:S05]  /*33a0*/  HADD2.F32 R0, -RZ, R4.H0_H0 ;  /* 0x20000004ff007230 */ /* 0x008fca0000004100 */
[----:B------:R-:W-:-:S04]  /*33b0*/  FMUL.FTZ R0, R0, 1 ;  /* 0x3f80000000007820 */ /* 0x000fc80000410000 */
[----:B------:R0:W1:Y:S01]  /*33c0*/  F2F.F64.F32 R16, R0 ;  /* 0x0000000000107310 */ /* 0x0000620000201800 */
[----:B------:R-:W-:Y:S05]  /*33d0*/  BRA `(.L_x_19048) ;  /* 0x0000000800b87947 */ /* 0x000fea0003800000 */
.L_x_19058:
[----:B------:R0:W5:Y:S01]  /*33e0*/  LDG.E.64 R16, desc[UR36][R4.64] ;  /* 0x0000002404107981 */ /* 0x000162000c1e1b00 */
[----:B------:R-:W-:Y:S05]  /*33f0*/  BRA `(.L_x_19048) ;  /* 0x0000000800b07947 */ /* 0x000fea0003800000 */
.L_x_19049:
        /* <DEDUP_REMOVED lines=13> */
.L_x_19062:
[----:B------:R0:W5:Y:S01]  /*34d0*/  LDG.E.64 R16, desc[UR36][R4.64] ;  /* 0x0000002404107981 */ /* 0x000162000c1e1b00 */
[----:B------:R-:W-:Y:S05]  /*34e0*/  BRA `(.L_x_19048) ;  /* 0x0000000800747947 */ /* 0x000fea0003800000 */
.L_x_19061:
        /* <DEDUP_REMOVED lines=26> */
[----:B------:R0:W1:Y:S01]  /*3690*/  F2F.F64.F32 R16, R3 ;  /* 0x0000000300107310 */ /* 0x0000620000201800 */
[----:B------:R-:W-:Y:S05]  /*36a0*/  BRA `(.L_x_19048) ;  /* 0x0000000800047947 */ /* 0x000fea0003800000 */
.L_x_19064:
        /* <DEDUP_REMOVED lines=15> */
.L_x_19063:
[----:B------:R-:W3:Y:S02]  /*37a0*/  LDG.E.U16 R0, desc[UR36][R4.64] ;  /* 0x0000002404007981 */ /* 0x000ee4000c1e1500 */
[----:B---3--:R-:W-:-:S04]  /*37b0*/  IMAD.U32 R0, R0, 0x10000, RZ ;  /* 0x0001000000007824 */ /* 0x008fc800078e00ff */
[----:B------:R-:W-:-:S04]  /*37c0*/  FMUL.FTZ R0, R0, 1 ;  /* 0x3f80000000007820 */ /* 0x000fc80000410000 */
[----:B------:R0:W1:Y:S01]  /*37d0*/  F2F.F64.F32 R16, R0 ;  /* 0x0000000000107310 */ /* 0x0000620000201800 */
[----:B------:R-:W-:Y:S05]  /*37e0*/  BRA `(.L_x_19048) ;  /* 0x0000000400b47947 */ /* 0x000fea0003800000 */
.L_x_19060:
        /* <DEDUP_REMOVED lines=11> */
.L_x_19067:
        /* <DEDUP_REMOVED lines=21> */
.L_x_19071:
[----:B------:R-:W-:Y:S05]  /*39f0*/  BSYNC B1 ;  /* 0x0000000000017941 */ /* 0x000fea0003800000 */
.L_x_19070:
[----:B------:R-:W-:Y:S01]  /*3a00*/  LEA R3, R0, 0x3b800000, 0x17 ;  /* 0x3b80000000037811 */ /* 0x000fe200078eb8ff */
[----:B------:R-:W-:-:S05]  /*3a10*/  IMAD.SHL.U32 R0, R2, 0x100000, RZ ;  /* 0x0010000002007824 */ /* 0x000fca00078e00ff */
[----:B------:R-:W-:-:S07]  /*3a20*/  LOP3.LUT R0, R3, R0, R4, 0xfe, !PT ;  /* 0x0000000003007212 */ /* 0x000fce00078efe04 */
.L_x_19069:
[----:B------:R-:W-:Y:S05]  /*3a30*/  BSYNC B0 ;  /* 0x0000000000007941 */ /* 0x000fea0003800000 */
.L_x_19068:
[----:B------:R-:W-:-:S04]  /*3a40*/  FMUL.FTZ R0, R0, 1 ;  /* 0x3f80000000007820 */ /* 0x000fc80000410000 */
[----:B------:R0:W1:Y:S01]  /*3a50*/  F2F.F64.F32 R16, R0 ;  /* 0x0000000000107310 */ /* 0x0000620000201800 */
[----:B------:R-:W-:Y:S05]  /*3a60*/  BRA `(.L_x_19048) ;  /* 0x0000000400147947 */ /* 0x000fea0003800000 */
.L_x_19066:
        /* <DEDUP_REMOVED lines=21> */
.L_x_19075:
[----:B------:R-:W-:Y:S05]  /*3bc0*/  BSYNC B1 ;  /* 0x0000000000017941 */ /* 0x000fea0003800000 */
.L_x_19074:
[----:B------:R-:W-:Y:S01]  /*3bd0*/  LEA R3, R0, 0x37800000, 0x17 ;  /* 0x3780000000037811 */ /* 0x000fe200078eb8ff */
[----:B------:R-:W-:-:S05]  /*3be0*/  IMAD.SHL.U32 R0, R2, 0x200000, RZ ;  /* 0x0020000002007824 */ /* 0x000fca00078e00ff */
[----:B------:R-:W-:-:S07]  /*3bf0*/  LOP3.LUT R0, R3, R0, R4, 0xfe, !PT ;  /* 0x0000000003007212 */ /* 0x000fce00078efe04 */
.L_x_19073:
[----:B------:R-:W-:Y:S05]  /*3c00*/  BSYNC B0 ;  /* 0x0000000000007941 */ /* 0x000fea0003800000 */
.L_x_19072:
[----:B------:R-:W-:-:S04]  /*3c10*/  FMUL.FTZ R0, R0, 1 ;  /* 0x3f80000000007820 */ /* 0x000fc80000410000 */
[----:B------:R0:W1:Y:S01]  /*3c20*/  F2F.F64.F32 R16, R0 ;  /* 0x0000000000107310 */ /* 0x0000620000201800 */
[----:B------:R-:W-:Y:S05]  /*3c30*/  BRA `(.L_x_19048) ;  /* 0x0000000000a07947 */ /* 0x000fea0003800000 */
.L_x_19065:
        /* <DEDUP_REMOVED lines=14> */
.L_x_19079:
[----:B------:R-:W-:Y:S05]  /*3d20*/  BSYNC B0 ;  /* 0x0000000000007941 */ /* 0x000fea0003800000 */
.L_x_19078:
[----:B------:R-:W-:-:S04]  /*3d30*/  FMUL.FTZ R0, R0, 1 ;  /* 0x3f80000000007820 */ /* 0x000fc80000410000 */
[----:B------:R0:W1:Y:S01]  /*3d40*/  F2F.F64.F32 R16, R0 ;  /* 0x0000000000107310 */ /* 0x0000620000201800 */
[----:B------:R-:W-:Y:S05]  /*3d50*/  BRA `(.L_x_19048) ;  /* 0x0000000000587947 */ /* 0x000fea0003800000 */
.L_x_19053:
        /* <DEDUP_REMOVED lines=16> */
.L_x_19080:
[----:B------:R-:W-:Y:S05]  /*3e60*/  BRA `(.L_x_19048) ;  /* 0x0000000000147947 */ /* 0x000fea0003800000 */
.L_x_19077:
[----:B------:R-:W3:Y:S02]  /*3e70*/  LDG.E.64 R16, desc[UR36][R4.64] ;  /* 0x0000002404107981 */ /* 0x000ee4000c1e1b00 */
[----:B---3--:R-:W0:Y:S01]  /*3e80*/  I2F.F64.U64 R16, R16 ;  /* 0x0000001000107312 */ /* 0x008e220000301800 */
[----:B------:R-:W-:Y:S05]  /*3e90*/  BRA `(.L_x_19048) ;  /* 0x0000000000087947 */ /* 0x000fea0003800000 */
.L_x_19076:
[----:B------:R-:W3:Y:S02]  /*3ea0*/  LDG.E R4, desc[UR36][R4.64] ;  /* 0x0000002404047981 */ /* 0x000ee4000c1e1900 */
[----:B---3--:R0:W1:Y:S02]  /*3eb0*/  I2F.F64.U32 R16, R4 ;  /* 0x0000000400107312 */ /* 0x0080640000201800 */
.L_x_19048:
[----:B------:R-:W-:Y:S05]  /*3ec0*/  BSYNC B6 ;  /* 0x0000000000067941 */ /* 0x000fea0003800000 */
.L_x_19047:
[----:B------:R-:W3:Y:S01]  /*3ed0*/  S2R R22, SR_TID.X ;  /* 0x0000000000167919 */ /* 0x000ee20000002100 */
[----:B0-----:R-:W0:Y:S01]  /*3ee0*/  LDC.U8 R2, c[0x0][0x244] ;  /* 0x00009100ff027b82 */ /* 0x001e220000000000 */
[----:B------:R-:W-:Y:S01]  /*3ef0*/  ULDC.64 UR4, c[0x0][0x220] ;  /* 0x0000880000047ab9 */ /* 0x000fe20000000a00 */
[----:B------:R-:W-:Y:S01]  /*3f00*/  BSSY B6, `(.L_x_19081) ;  /* 0x000011d000067945 */ /* 0x000fe20003800000 */
[----:B-12-45:R-:W-:Y:S02]  /*3f10*/  DMUL R4, R26, UR4 ;  /* 0x000000041a047c28 */ /* 0x036fe40008000000 */
[----:B------:R-:W-:Y:S02]  /*3f20*/  DMUL R28, R28, UR4 ;  /* 0x000000041c1c7c28 */ /* 0x000fe40008000000 */
[----:B------:R-:W-:Y:S02]  /*3f30*/  DMUL R24, R24, UR4 ;  /* 0x0000000418187c28 */ /* 0x000fe40008000000 */
[----:B------:R-:W-:Y:S01]  /*3f40*/  DMUL R16, R16, UR4 ;  /* 0x0000000410107c28 */ /* 0x000fe20008000000 */
[----:B---3--:R-:W-:-:S13]  /*3f50*/  ISETP.GE.AND P0, PT, R22, R19, PT ;  /* 0x000000131600720c */ /* 0x008fda0003f06270 */
[----:B------:R-:W-:Y:S05]  /*3f60*/  @P0 BRA `(.L_x_19082) ;  /* 0x0000001000580947 */ /* 0x000fea0003800000 */
[----:B------:R-:W1:Y:S01]  /*3f70*/  LDC.64 R8, c[0x0][0x228] ;  /* 0x00008a00ff087b82 */ /* 0x000e620000000a00 */
[----:B------:R-:W-:Y:S01]  /*3f80*/  IMAD R0, R18, 0x200, R22 ;  /* 0x0000020012007824 */ /* 0x000fe200078e0216 */
[----:B0-----:R-:W-:Y:S01]  /*3f90*/  PRMT R6, R2, 0x9910, RZ ;  /* 0x0000991002067816 */ /* 0x001fe200000000ff */
[----:B------:R-:W-:Y:S01]  /*3fa0*/  ULDC UR4, c[0x0][0x248] ;  /* 0x0000920000047ab9 */ /* 0x000fe20000000800 */
[----:B------:R-:W-:Y:S02]  /*3fb0*/  VIADD R22, R22, 0x80 ;  /* 0x0000008016167836 */ /* 0x000fe40000000000 */
        /* <DEDUP_REMOVED lines=17> */
.L_x_19086:
[----:B------:R-:W0:Y:S02]  /*40d0*/  F2I.S64.F64.TRUNC R4, R4 ;  /* 0x0000000400047311 */ /* 0x000e24000030d900 */
[----:B0-----:R-:W-:-:S05]  /*40e0*/  IMAD.MOV.U32 R3, RZ, RZ, R4 ;  /* 0x000000ffff037224 */ /* 0x001fca00078e0004 */
[----:B------:R0:W-:Y:S01]  /*40f0*/  STG.E.U8 desc[UR36][R8.64], R3 ;  /* 0x0000000308007986 */ /* 0x0001e2000c101124 */
[----:B------:R-:W-:Y:S05]  /*4100*/  BRA `(.L_x_19082) ;  /* 0x0000000c00f07947 */ /* 0x000fea0003800000 */
.L_x_19085:
        /* <DEDUP_REMOVED lines=9> */
.L_x_19089:
[----:B------:R-:W0:Y:S02]  /*41a0*/  F2I.F64.TRUNC R5, R4 ;  /* 0x0000000400057311 */ /* 0x000e24000030d100 */
[----:B0-----:R0:W-:Y:S01]  /*41b0*/  STG.E desc[UR36][R8.64], R5 ;  /* 0x0000000508007986 */ /* 0x0011e2000c101924 */
[----:B------:R-:W-:Y:S05]  /*41c0*/  BRA `(.L_x_19082) ;  /* 0x0000000c00c07947 */ /* 0x000fea0003800000 */
.L_x_19088:
[----:B------:R-:W0:Y:S02]  /*41d0*/  F2I.F64.TRUNC R5, R4 ;  /* 0x0000000400057311 */ /* 0x000e24000030d100 */
[----:B0-----:R0:W-:Y:S01]  /*41e0*/  STG.E.U16 desc[UR36][R8.64], R5 ;  /* 0x0000000508007986 */ /* 0x0011e2000c101524 */
[----:B------:R-:W-:Y:S05]  /*41f0*/  BRA `(.L_x_19082) ;  /* 0x0000000c00b47947 */ /* 0x000fea0003800000 */
.L_x_19084:
        /* <DEDUP_REMOVED lines=13> */
.L_x_19091:
        /* <DEDUP_REMOVED lines=8> */
.L_x_19090:
        /* <DEDUP_REMOVED lines=14> */
.L_x_19093:
        /* <DEDUP_REMOVED lines=9> */
.L_x_19092:
[----:B------:R0:W-:Y:S01]  /*44c0*/  STG.E.64 desc[UR36][R8.64], R4 ;  /* 0x0000000408007986 */ /* 0x0001e2000c101b24 */
[----:B------:R-:W-:Y:S05]  /*44d0*/  BRA `(.L_x_19082) ;  /* 0x0000000800fc7947 */ /* 0x000fea0003800000 */
.L_x_19083:
        /* <DEDUP_REMOVED lines=12> */
.L_x_19096:
[----:B------:R-:W-:-:S05]  /*45a0*/  CS2R R6, SRZ ;  /* 0x0000000000067805 */ /* 0x000fca000001ff00 */
[----:B------:R0:W-:Y:S01]  /*45b0*/  STG.E.128 desc[UR36][R8.64], R4 ;  /* 0x0000000408007986 */ /* 0x0001e2000c101d24 */
[----:B------:R-:W-:Y:S05]  /*45c0*/  BRA `(.L_x_19082) ;  /* 0x0000000800c07947 */ /* 0x000fea0003800000 */
.L_x_19095:
        /* <DEDUP_REMOVED lines=25> */
.L_x_19100:
[----:B------:R-:W-:Y:S05]  /*4760*/  BSYNC B0 ;  /* 0x0000000000007941 */ /* 0x000fea0003800000 */
.L_x_19099:
[----:B------:R-:W-:-:S05]  /*4770*/  LOP3.LUT R7, R0, R7, RZ, 0xfc, !PT ;  /* 0x0000000700077212 */ /* 0x000fca00078efcff */
[----:B------:R0:W-:Y:S01]  /*4780*/  STG.E.U8 desc[UR36][R8.64], R7 ;  /* 0x0000000708007986 */ /* 0x0001e2000c101124 */
[----:B------:R-:W-:Y:S05]  /*4790*/  BRA `(.L_x_19082) ;  /* 0x00000008004c7947 */ /* 0x000fea0003800000 */
.L_x_19098:
        /* <DEDUP_REMOVED lines=17> */
.L_x_19102:
[----:B------:R-:W-:Y:S01]  /*48b0*/  IMAD.MOV.U32 R0, RZ, RZ, 0x7f ;  /* 0x0000007fff007424 */ /* 0x000fe200078e00ff */
[----:B------:R-:W-:-:S04]  /*48c0*/  ISETP.GT.U32.AND P0, PT, R3, 0x7f800000, PT ;  /* 0x7f8000000300780c */ /* 0x000fc80003f04070 */
[----:B------:R-:W-:-:S09]  /*48d0*/  SEL R0, R0, 0x7c, P0 ;  /* 0x0000007c00007807 */ /* 0x000fd20000000000 */
.L_x_19103:
[----:B------:R-:W-:Y:S05]  /*48e0*/  BSYNC B0 ;  /* 0x0000000000007941 */ /* 0x000fea0003800000 */
.L_x_19101:
[----:B------:R-:W-:-:S04]  /*48f0*/  LOP3.LUT R3, R7, 0x80000000, RZ, 0xc0, !PT ;  /* 0x8000000007037812 */ /* 0x000fc800078ec0ff */
[----:B------:R-:W-:-:S04]  /*4900*/  SHF.R.U32.HI R3, RZ, 0x18, R3 ;  /* 0x00000018ff037819 */ /* 0x000fc80000011603 */
[----:B------:R-:W-:-:S05]  /*4910*/  LOP3.LUT R3, R0, R3, RZ, 0xfc, !PT ;  /* 0x0000000300037212 */ /* 0x000fca00078efcff */
[----:B------:R0:W-:Y:S01]  /*4920*/  STG.E.U8 desc[UR36][R8.64], R3 ;  /* 0x0000000308007986 */ /* 0x0001e2000c101124 */
[----:B------:R-:W-:Y:S05]  /*4930*/  BRA `(.L_x_19082) ;  /* 0x0000000400e47947 */ /* 0x000fea0003800000 */
.L_x_19097:
        /* <DEDUP_REMOVED lines=8> */
.L_x_19094:
        /* <DEDUP_REMOVED lines=11> */
.L_x_19106:
        /* <DEDUP_REMOVED lines=21> */
.L_x_19109:
[----:B------:R-:W-:-:S04]  /*4bc0*/  LOP3.LUT R0, R7, 0x80000000, RZ, 0xc0, !PT ;  /* 0x8000000007007812 */ /* 0x000fc800078ec0ff */
[----:B------:R-:W-:-:S04]  /*4bd0*/  SHF.R.U32.HI R0, RZ, 0x18, R0 ;  /* 0x00000018ff007819 */ /* 0x000fc80000011600 */
[----:B------:R-:W-:-:S07]  /*4be0*/  LOP3.LUT R0, R3, R0, RZ, 0xfc, !PT ;  /* 0x0000000003007212 */ /* 0x000fce00078efcff */
.L_x_19108:
[----:B------:R-:W-:Y:S05]  /*4bf0*/  BSYNC B0 ;  /* 0x0000000000007941 */ /* 0x000fea0003800000 */
.L_x_19107:
[----:B------:R4:W-:Y:S01]  /*4c00*/  STG.E.U8 desc[UR36][R8.64], R0 ;  /* 0x0000000008007986 */ /* 0x0009e2000c101124 */
[----:B------:R-:W-:Y:S05]  /*4c10*/  BRA `(.L_x_19082) ;  /* 0x00000004002c7947 */ /* 0x000fea0003800000 */
.L_x_19105:
        /* <DEDUP_REMOVED lines=21> */
.L_x_19112:
[----:B------:R-:W-:-:S04]  /*4d70*/  LOP3.LUT R0, R7, 0x80000000, RZ, 0xc0, !PT ;  /* 0x8000000007007812 */ /* 0x000fc800078ec0ff */
[----:B------:R-:W-:-:S04]  /*4d80*/  SHF.R.U32.HI R0, RZ, 0x18, R0 ;  /* 0x00000018ff007819 */ /* 0x000fc80000011600 */
[----:B------:R-:W-:-:S07]  /*4d90*/  LOP3.LUT R0, R3, R0, RZ, 0xfc, !PT ;  /* 0x0000000003007212 */ /* 0x000fce00078efcff */
.L_x_19111:
[----:B------:R-:W-:Y:S05]  /*4da0*/  BSYNC B0 ;  /* 0x0000000000007941 */ /* 0x000fea0003800000 */
.L_x_19110:
[----:B------:R0:W-:Y:S01]  /*4db0*/  STG.E.U8 desc[UR36][R8.64], R0 ;  /* 0x0000000008007986 */ /* 0x0001e2000c101124 */
[----:B------:R-:W-:Y:S05]  /*4dc0*/  BRA `(.L_x_19082) ;  /* 0x0000000000c07947 */ /* 0x000fea0003800000 */
.L_x_19104:
        /* <DEDUP_REMOVED lines=26> */
.L_x_19087:
        /* <DEDUP_REMOVED lines=16> */
.L_x_19115:
[----:B------:R-:W-:Y:S05]  /*5070*/  BRA `(.L_x_19082) ;  /* 0x0000000000147947 */ /* 0x000fea0003800000 */
.L_x_19114:
[----:B------:R-:W0:Y:S02]  /*5080*/  F2I.U64.F64.TRUNC R4, R4 ;  /* 0x0000000400047311 */ /* 0x000e24000030d800 */
[----:B0-----:R3:W-:Y:S01]  /*5090*/  STG.E.64 desc[UR36][R8.64], R4 ;  /* 0x0000000408007986 */ /* 0x0017e2000c101b24 */
[----:B------:R-:W-:Y:S05]  /*50a0*/  BRA `(.L_x_19082) ;  /* 0x0000000000087947 */ /* 0x000fea0003800000 */
.L_x_19113:
[----:B------:R-:W0:Y:S02]  /*50b0*/  F2I.U32.F64.TRUNC R5, R4 ;  /* 0x0000000400057311 */ /* 0x000e24000030d000 */
[----:B0-----:R1:W-:Y:S02]  /*50c0*/  STG.E desc[UR36][R8.64], R5 ;  /* 0x0000000508007986 */ /* 0x0013e4000c101924 */
.L_x_19082:
[----:B------:R-:W-:Y:S05]  /*50d0*/  BSYNC B6 ;  /* 0x0000000000067941 */ /* 0x000fea0003800000 */
.L_x_19081:
[----:B------:R-:W-:Y:S01]  /*50e0*/  ISETP.GE.AND P0, PT, R22, R19, PT ;  /* 0x000000131600720c */ /* 0x000fe20003f06270 */
[----:B------:R-:W-:-:S12]  /*50f0*/  BSSY B6, `(.L_x_19116) ;  /* 0x0000230000067945 */ /* 0x000fd80003800000 */
[----:B------:R-:W-:Y:S05]  /*5100*/  @P0 BRA `(.L_x_19117) ;  /* 0x0000002000b80947 */ /* 0x000fea0003800000 */
[----:B01-3--:R-:W0:Y:S01]  /*5110*/  LDC.64 R4, c[0x0][0x228] ;  /* 0x00008a00ff047b82 */ /* 0x00be220000000a00 */
[----:B----4-:R-:W-:Y:S01]  /*5120*/  IMAD R0, R18, 0x200, R22 ;  /* 0x0000020012007824 */ /* 0x010fe200078e0216 */
        /* <DEDUP_REMOVED lines=19> */
.L_x_19121:
[----:B------:R-:W0:Y:S02]  /*5260*/  F2I.S64.F64.TRUNC R28, R28 ;  /* 0x0000001c001c7311 */ /* 0x000e24000030d900 */
[----:B0-----:R-:W-:-:S05]  /*5270*/  IMAD.MOV.U32 R3, RZ, RZ, R28 ;  /* 0x000000ffff037224 */ /* 0x001fca00078e001c */
[----:B------:R0:W-:Y:S01]  /*5280*/  STG.E.U8 desc[UR36][R4.64], R3 ;  /* 0x0000000304007986 */ /* 0x0001e2000c101124 */
[----:B------:R-:W-:Y:S05]  /*5290*/  BRA `(.L_x_19123) ;  /* 0x0000000c00f07947 */ /* 0x000fea0003800000 */
.L_x_19120:
        /* <DEDUP_REMOVED lines=9> */
.L_x_19125:
[----:B------:R-:W0:Y:S02]  /*5330*/  F2I.F64.TRUNC R29, R28 ;  /* 0x0000001c001d7311 */ /* 0x000e24000030d100 */
[----:B0-----:R0:W-:Y:S01]  /*5340*/  STG.E desc[UR36][R4.64], R29 ;  /* 0x0000001d04007986 */ /* 0x0011e2000c101924 */
[----:B------:R-:W-:Y:S05]  /*5350*/  BRA `(.L_x_19123) ;  /* 0x0000000c00c07947 */ /* 0x000fea0003800000 */
.L_x_19124:
[----:B------:R-:W0:Y:S02]  /*5360*/  F2I.F64.TRUNC R29, R28 ;  /* 0x0000001c001d7311 */ /* 0x000e24000030d100 */
[----:B0-----:R0:W-:Y:S01]  /*5370*/  STG.E.U16 desc[UR36][R4.64], R29 ;  /* 0x0000001d04007986 */ /* 0x0011e2000c101524 */
[----:B------:R-:W-:Y:S05]  /*5380*/  BRA `(.L_x_19123) ;  /* 0x0000000c00b47947 */ /* 0x000fea0003800000 */
.L_x_19119:
        /* <DEDUP_REMOVED lines=13> */
.L_x_19127:
        /* <DEDUP_REMOVED lines=8> */
.L_x_19126:
        /* <DEDUP_REMOVED lines=14> */
.L_x_19129:
        /* <DEDUP_REMOVED lines=9> */
.L_x_19128:
[----:B------:R0:W-:Y:S01]  /*5650*/  STG.E.64 desc[UR36][R4.64], R28 ;  /* 0x0000001c04007986 */ /* 0x0001e2000c101b24 */
[----:B------:R-:W-:Y:S05]  /*5660*/  BRA `(.L_x_19123) ;  /* 0x0000000800fc7947 */ /* 0x000fea0003800000 */
.L_x_19118:
        /* <DEDUP_REMOVED lines=12> */
.L_x_19132:
[----:B------:R-:W-:-:S05]  /*5730*/  CS2R R30, SRZ ;  /* 0x00000000001e7805 */ /* 0x000fca000001ff00 */
[----:B------:R0:W-:Y:S01]  /*5740*/  STG.E.128 desc[UR36][R4.64], R28 ;  /* 0x0000001c04007986 */ /* 0x0001e2000c101d24 */
[----:B------:R-:W-:Y:S05]  /*5750*/  BRA `(.L_x_19123) ;  /* 0x0000000800c07947 */ /* 0x000fea0003800000 */
.L_x_19131:
        /* <DEDUP_REMOVED lines=25> */
.L_x_19136:
[----:B------:R-:W-:Y:S05]  /*58f0*/  BSYNC B0 ;  /* 0x0000000000007941 */ /* 0x000fea0003800000 */
.L_x_19135:
[----:B------:R-:W-:-:S05]  /*5900*/  LOP3.LUT R7, R0, R7, RZ, 0xfc, !PT ;  /* 0x0000000700077212 */ /* 0x000fca00078efcff */
[----:B------:R0:W-:Y:S01]  /*5910*/  STG.E.U8 desc[UR36][R4.64], R7 ;  /* 0x0000000704007986 */ /* 0x0001e2000c101124 */
[----:B------:R-:W-:Y:S05]  /*5920*/  BRA `(.L_x_19123) ;  /* 0x00000008004c7947 */ /* 0x000fea0003800000 */
.L_x_19134:
        /* <DEDUP_REMOVED lines=17> */
.L_x_19138:
[----:B------:R-:W-:Y:S01]  /*5a40*/  IMAD.MOV.U32 R0, RZ, RZ, 0x7f ;  /* 0x0000007fff007424 */ /* 0x000fe200078e00ff */
[----:B------:R-:W-:-:S04]  /*5a50*/  ISETP.GT.U32.AND P0, PT, R3, 0x7f800000, PT ;  /* 0x7f8000000300780c */ /* 0x000fc80003f04070 */
[----:B------:R-:W-:-:S09]  /*5a60*/  SEL R0, R0, 0x7c, P0 ;  /* 0x0000007c00007807 */ /* 0x000fd20000000000 */
.L_x_19139:
[----:B------:R-:W-:Y:S05]  /*5a70*/  BSYNC B0 ;  /* 0x0000000000007941 */ /* 0x000fea0003800000 */
.L_x_19137:
[----:B------:R-:W-:-:S04]  /*5a80*/  LOP3.LUT R3, R7, 0x80000000, RZ, 0xc0, !PT ;  /* 0x8000000007037812 */ /* 0x000fc800078ec0ff */
[----:B------:R-:W-:-:S04]  /*5a90*/  SHF.R.U32.HI R3, RZ, 0x18, R3 ;  /* 0x00000018ff037819 */ /* 0x000fc80000011603 */
[----:B------:R-:W-:-:S05]  /*5aa0*/  LOP3.LUT R3, R0, R3, RZ, 0xfc, !PT ;  /* 0x0000000300037212 */ /* 0x000fca00078efcff */
[----:B------:R0:W-:Y:S01]  /*5ab0*/  STG.E.U8 desc[UR36][R4.64], R3 ;  /* 0x0000000304007986 */ /* 0x0001e2000c101124 */
[----:B------:R-:W-:Y:S05]  /*5ac0*/  BRA `(.L_x_19123) ;  /* 0x0000000400e47947 */ /* 0x000fea0003800000 */
.L_x_19133:
        /* <DEDUP_REMOVED lines=8> */
.L_x_19130:
        /* <DEDUP_REMOVED lines=11> */
.L_x_19142:
        /* <DEDUP_REMOVED lines=21> */
.L_x_19145:
[----:B------:R-:W-:-:S04]  /*5d50*/  LOP3.LUT R0, R7, 0x80000000, RZ, 0xc0, !PT ;  /* 0x8000000007007812 */ /* 0x000fc800078ec0ff */
[----:B------:R-:W-:-:S04]  /*5d60*/  SHF.R.U32.HI R0, RZ, 0x18, R0 ;  /* 0x00000018ff007819 */ /* 0x000fc80000011600 */
[----:B------:R-:W-:-:S07]  /*5d70*/  LOP3.LUT R0, R3, R0, RZ, 0xfc, !PT ;  /* 0x0000000003007212 */ /* 0x000fce00078efcff */
.L_x_19144:
[----:B------:R-:W-:Y:S05]  /*5d80*/  BSYNC B0 ;  /* 0x0000000000007941 */ /* 0x000fea0003800000 */
.L_x_19143:
[----:B------:R3:W-:Y:S01]  /*5d90*/  STG.E.U8 desc[UR36][R4.64], R0 ;  /* 0x0000000004007986 */ /* 0x0007e2000c101124 */
[----:B------:R-:W-:Y:S05]  /*5da0*/  BRA `(.L_x_19123) ;  /* 0x00000004002c7947 */ /* 0x000fea0003800000 */
.L_x_19141:
        /* <DEDUP_REMOVED lines=21> */
.L_x_19148:
[----:B------:R-:W-:-:S04]  /*5f00*/  LOP3.LUT R0, R7, 0x80000000, RZ, 0xc0, !PT ;  /* 0x8000000007007812 */ /* 0x000fc800078ec0ff */
[----:B------:R-:W-:-:S04]  /*5f10*/  SHF.R.U32.HI R0, RZ, 0x18, R0 ;  /* 0x00000018ff007819 */ /* 0x000fc80000011600 */
[----:B------:R-:W-:-:S07]  /*5f20*/  LOP3.LUT R0, R3, R0, RZ, 0xfc, !PT ;  /* 0x0000000003007212 */ /* 0x000fce00078efcff */
.L_x_19147:
[----:B------:R-:W-:Y:S05]  /*5f30*/  BSYNC B0 ;  /* 0x0000000000007941 */ /* 0x000fea0003800000 */
.L_x_19146:
[----:B------:R0:W-:Y:S01]  /*5f40*/  STG.E.U8 desc[UR36][R4.64], R0 ;  /* 0x0000000004007986 */ /* 0x0001e2000c101124 */
[----:B------:R-:W-:Y:S05]  /*5f50*/  BRA `(.L_x_19123) ;  /* 0x0000000000c07947 */ /* 0x000fea0003800000 */
.L_x_19140:
        /* <DEDUP_REMOVED lines=26> */
.L_x_19122:
        /* <DEDUP_REMOVED lines=16> */
.L_x_19151:
[----:B------:R-:W-:Y:S05]  /*6200*/  BRA `(.L_x_19123) ;  /* 0x0000000000147947 */ /* 0x000fea0003800000 */
.L_x_19150:
[----:B------:R-:W0:Y:S02]  /*6210*/  F2I.U64.F64.TRUNC R28, R28 ;  /* 0x0000001c001c7311 */ /* 0x000e24000030d800 */
[----:B0-----:R2:W-:Y:S01]  /*6220*/  STG.E.64 desc[UR36][R4.64], R28 ;  /* 0x0000001c04007986 */ /* 0x0015e2000c101b24 */
[----:B------:R-:W-:Y:S05]  /*6230*/  BRA `(.L_x_19123) ;  /* 0x0000000000087947 */ /* 0x000fea0003800000 */
.L_x_19149:
[----:B------:R-:W0:Y:S02]  /*6240*/  F2I.U32.F64.TRUNC R29, R28 ;  /* 0x0000001c001d7311 */ /* 0x000e24000030d000 */
[----:B0-----:R0:W-:Y:S02]  /*6250*/  STG.E desc[UR36][R4.64], R29 ;  /* 0x0000001d04007986 */ /* 0x0011e4000c101924 */
.L_x_19123:
        /* <DEDUP_REMOVED lines=24> */
.L_x_19155:
[----:B------:R-:W0:Y:S02]  /*63e0*/  F2I.S64.F64.TRUNC R24, R24 ;  /* 0x0000001800187311 */ /* 0x000e24000030d900 */
[----:B0-----:R-:W-:-:S05]  /*63f0*/  IMAD.MOV.U32 R3, RZ, RZ, R24 ;  /* 0x000000ffff037224 */ /* 0x001fca00078e0018 */
[----:B------:R3:W-:Y:S01]  /*6400*/  STG.E.U8 desc[UR36][R4.64], R3 ;  /* 0x0000000304007986 */ /* 0x0007e2000c101124 */
[----:B------:R-:W-:Y:S05]  /*6410*/  BRA `(.L_x_19157) ;  /* 0x0000000c00f07947 */ /* 0x000fea0003800000 */
.L_x_19154:
        /* <DEDUP_REMOVED lines=9> */
.L_x_19159:
[----:B------:R-:W0:Y:S02]  /*64b0*/  F2I.F64.TRUNC R25, R24 ;  /* 0x0000001800197311 */ /* 0x000e24000030d100 */
[----:B0-----:R2:W-:Y:S01]  /*64c0*/  STG.E desc[UR36][R4.64], R25 ;  /* 0x0000001904007986 */ /* 0x0015e2000c101924 */
[----:B------:R-:W-:Y:S05]  /*64d0*/  BRA `(.L_x_19157) ;  /* 0x0000000c00c07947 */ /* 0x000fea0003800000 */
.L_x_19158:
[----:B------:R-:W0:Y:S02]  /*64e0*/  F2I.F64.TRUNC R25, R24 ;  /* 0x0000001800197311 */ /* 0x000e24000030d100 */
[----:B0-----:R0:W-:Y:S01]  /*64f0*/  STG.E.U16 desc[UR36][R4.64], R25 ;  /* 0x0000001904007986 */ /* 0x0011e2000c101524 */
[----:B------:R-:W-:Y:S05]  /*6500*/  BRA `(.L_x_19157) ;  /* 0x0000000c00b47947 */ /* 0x000fea0003800000 */
.L_x_19153:
        /* <DEDUP_REMOVED lines=13> */
.L_x_19161:
        /* <DEDUP_REMOVED lines=8> */
.L_x_19160:
        /* <DEDUP_REMOVED lines=14> */
.L_x_19163:
        /* <DEDUP_REMOVED lines=9> */
.L_x_19162:
[----:B------:R0:W-:Y:S01]  /*67d0*/  STG.E.64 desc[UR36][R4.64], R24 ;  /* 0x0000001804007986 */ /* 0x0001e2000c101b24 */
[----:B------:R-:W-:Y:S05]  /*67e0*/  BRA `(.L_x_19157) ;  /* 0x0000000800fc7947 */ /* 0x000fea0003800000 */
.L_x_19152:
        /* <DEDUP_REMOVED lines=12> */
.L_x_19166:
[----:B------:R-:W-:-:S05]  /*68b0*/  CS2R R26, SRZ ;  /* 0x00000000001a7805 */ /* 0x000fca000001ff00 */
[----:B------:R0:W-:Y:S01]  /*68c0*/  STG.E.128 desc[UR36][R4.64], R24 ;  /* 0x0000001804007986 */ /* 0x0001e2000c101d24 */
[----:B------:R-:W-:Y:S05]  /*68d0*/  BRA `(.L_x_19157) ;  /* 0x0000000800c07947 */ /* 0x000fea0003800000 */
.L_x_19165:
        /* <DEDUP_REMOVED lines=25> */
.L_x_19170:
[----:B------:R-:W-:Y:S05]  /*6a70*/  BSYNC B0 ;  /* 0x0000000000007941 */ /* 0x000fea0003800000 */
.L_x_19169:
[----:B------:R-:W-:-:S05]  /*6a80*/  LOP3.LUT R7, R0, R7, RZ, 0xfc, !PT ;  /* 0x0000000700077212 */ /* 0x000fca00078efcff */
[----:B------:R0:W-:Y:S01]  /*6a90*/  STG.E.U8 desc[UR36][R4.64], R7 ;  /* 0x0000000704007986 */ /* 0x0001e2000c101124 */
[----:B------:R-:W-:Y:S05]  /*6aa0*/  BRA `(.L_x_19157) ;  /* 0x00000008004c7947 */ /* 0x000fea0003800000 */
.L_x_19168:
        /* <DEDUP_REMOVED lines=17> */
.L_x_19172:
[----:B------:R-:W-:Y:S01]  /*6bc0*/  IMAD.MOV.U32 R0, RZ, RZ, 0x7f ;  /* 0x0000007fff007424 */ /* 0x000fe200078e00ff */
[----:B------:R-:W-:-:S04]  /*6bd0*/  ISETP.GT.U32.AND P0, PT, R3, 0x7f800000, PT ;  /* 0x7f8000000300780c */ /* 0x000fc80003f04070 */
[----:B------:R-:W-:-:S09]  /*6be0*/  SEL R0, R0, 0x7c, P0 ;  /* 0x0000007c00007807 */ /* 0x000fd20000000000 */
.L_x_19173:
[----:B------:R-:W-:Y:S05]  /*6bf0*/  BSYNC B0 ;  /* 0x0000000000007941 */ /* 0x000fea0003800000 */
.L_x_19171:
[----:B------:R-:W-:-:S04]  /*6c00*/  LOP3.LUT R3, R7, 0x80000000, RZ, 0xc0, !PT ;  /* 0x8000000007037812 */ /* 0x000fc800078ec0ff */
[----:B------:R-:W-:-:S04]  /*6c10*/  SHF.R.U32.HI R3, RZ, 0x18, R3 ;  /* 0x00000018ff037819 */ /* 0x000fc80000011603 */
[----:B------:R-:W-:-:S05]  /*6c20*/  LOP3.LUT R3, R0, R3, RZ, 0xfc, !PT ;  /* 0x0000000300037212 */ /* 0x000fca00078efcff */
[----:B------:R0:W-:Y:S01]  /*6c30*/  STG.E.U8 desc[UR36][R4.64], R3 ;  /* 0x0000000304007986 */ /* 0x0001e2000c101124 */
[----:B------:R-:W-:Y:S05]  /*6c40*/  BRA `(.L_x_19157) ;  /* 0x0000000400e47947 */ /* 0x000fea0003800000 */
.L_x_19167:
        /* <DEDUP_REMOVED lines=8> */
.L_x_19164:
        /* <DEDUP_REMOVED lines=11> */
.L_x_19176:
        /* <DEDUP_REMOVED lines=21> */
.L_x_19179:
[----:B------:R-:W-:-:S04]  /*6ed0*/  LOP3.LUT R0, R7, 0x80000000, RZ, 0xc0, !PT ;  /* 0x8000000007007812 */ /* 0x000fc800078ec0ff */
[----:B------:R-:W-:-:S04]  /*6ee0*/  SHF.R.U32.HI R0, RZ, 0x18, R0 ;  /* 0x00000018ff007819 */ /* 0x000fc80000011600 */
[----:B------:R-:W-:-:S07]  /*6ef0*/  LOP3.LUT R0, R3, R0, RZ, 0xfc, !PT ;  /* 0x0000000003007212 */ /* 0x000fce00078efcff */
.L_x_19178:
[----:B------:R-:W-:Y:S05]  /*6f00*/  BSYNC B0 ;  /* 0x0000000000007941 */ /* 0x000fea0003800000 */
.L_x_19177:
[----:B------:R0:W-:Y:S01]  /*6f10*/  STG.E.U8 desc[UR36][R4.64], R0 ;  /* 0x0000000004007986 */ /* 0x0001e2000c101124 */
[----:B------:R-:W-:Y:S05]  /*6f20*/  BRA `(.L_x_19157) ;  /* 0x00000004002c7947 */ /* 0x000fea0003800000 */
.L_x_19175:
        /* <DEDUP_REMOVED lines=21> */
.L_x_19182:
[----:B------:R-:W-:-:S04]  /*7080*/  LOP3.LUT R0, R7, 0x80000000, RZ, 0xc0, !PT ;  /* 0x8000000007007812 */ /* 0x000fc800078ec0ff */
[----:B------:R-:W-:-:S04]  /*7090*/  SHF.R.U32.HI R0, RZ, 0x18, R0 ;  /* 0x00000018ff007819 */ /* 0x000fc80000011600 */
[----:B------:R-:W-:-:S07]  /*70a0*/  LOP3.LUT R0, R3, R0, RZ, 0xfc, !PT ;  /* 0x0000000003007212 */ /* 0x000fce00078efcff */
.L_x_19181:
[----:B------:R-:W-:Y:S05]  /*70b0*/  BSYNC B0 ;  /* 0x0000000000007941 */ /* 0x000fea0003800000 */
.L_x_19180:
[----:B------:R0:W-:Y:S01]  /*70c0*/  STG.E.U8 desc[UR36][R4.64], R0 ;  /* 0x0000000004007986 */ /* 0x0001e2000c101124 */
[----:B------:R-:W-:Y:S05]  /*70d0*/  BRA `(.L_x_19157) ;  /* 0x0000000000c07947 */ /* 0x000fea0003800000 */
.L_x_19174:
        /* <DEDUP_REMOVED lines=26> */
.L_x_19156:
        /* <DEDUP_REMOVED lines=16> */
.L_x_19185:
[----:B------:R-:W-:Y:S05]  /*7380*/  BRA `(.L_x_19157) ;  /* 0x0000000000147947 */ /* 0x000fea0003800000 */
.L_x_19184:
[----:B------:R-:W0:Y:S02]  /*7390*/  F2I.U64.F64.TRUNC R24, R24 ;  /* 0x0000001800187311 */ /* 0x000e24000030d800 */
[----:B0-----:R0:W-:Y:S01]  /*73a0*/  STG.E.64 desc[UR36][R4.64], R24 ;  /* 0x0000001804007986 */ /* 0x0011e2000c101b24 */
[----:B------:R-:W-:Y:S05]  /*73b0*/  BRA `(.L_x_19157) ;  /* 0x0000000000087947 */ /* 0x000fea0003800000 */
.L_x_19183:
[----:B------:R-:W0:Y:S02]  /*73c0*/  F2I.U32.F64.TRUNC R25, R24 ;  /* 0x0000001800197311 */ /* 0x000e24000030d000 */
[----:B0-----:R0:W-:Y:S02]  /*73d0*/  STG.E desc[UR36][R4.64], R25 ;  /* 0x0000001904007986 */ /* 0x0011e4000c101924 */
.L_x_19157:
[----:B------:R-:W-:-:S07]  /*73e0*/  VIADD R22, R22, 0x80 ;  /* 0x0000008016167836 */ /* 0x000fce0000000000 */
.L_x_19117:
[----:B------:R-:W-:Y:S05]  /*73f0*/  BSYNC B6 ;  /* 0x0000000000067941 */ /* 0x000fea0003800000 */
.L_x_19116:
        /* <DEDUP_REMOVED lines=22> */
.L_x_19189:
[----:B------:R-:W0:Y:S02]  /*7560*/  F2I.S64.F64.TRUNC R16, R16 ;  /* 0x0000001000107311 */ /* 0x000e24000030d900 */
[----:B0-----:R-:W-:-:S05]  /*7570*/  IMAD.MOV.U32 R3, RZ, RZ, R16 ;  /* 0x000000ffff037224 */ /* 0x001fca00078e0010 */
[----:B------:R-:W-:Y:S01]  /*7580*/  STG.E.U8 desc[UR36][R4.64], R3 ;  /* 0x0000000304007986 */ /* 0x000fe2000c101124 */
[----:B------:R-:W-:Y:S05]  /*7590*/  EXIT ;  /* 0x000000000000794d */ /* 0x000fea0003800000 */
.L_x_19188:
        /* <DEDUP_REMOVED lines=9> */
.L_x_19192:
[----:B------:R-:W0:Y:S02]  /*7630*/  F2I.F64.TRUNC R17, R16 ;  /* 0x0000001000117311 */ /* 0x000e24000030d100 */
[----:B0-----:R-:W-:Y:S01]  /*7640*/  STG.E desc[UR36][R4.64], R17 ;  /* 0x0000001104007986 */ /* 0x001fe2000c101924 */
[----:B------:R-:W-:Y:S05]  /*7650*/  EXIT ;  /* 0x000000000000794d */ /* 0x000fea0003800000 */
.L_x_19191:
[----:B------:R-:W0:Y:S02]  /*7660*/  F2I.F64.TRUNC R17, R16 ;  /* 0x0000001000117311 */ /* 0x000e24000030d100 */
[----:B0-----:R-:W-:Y:S01]  /*7670*/  STG.E.U16 desc[UR36][R4.64], R17 ;  /* 0x0000001104007986 */ /* 0x001fe2000c101524 */
[----:B------:R-:W-:Y:S05]  /*7680*/  EXIT ;  /* 0x000000000000794d */ /* 0x000fea0003800000 */
.L_x_19187:
        /* <DEDUP_REMOVED lines=13> */
.L_x_19194:
        /* <DEDUP_REMOVED lines=8> */
.L_x_19193:
        /* <DEDUP_REMOVED lines=14> */
.L_x_19196:
        /* <DEDUP_REMOVED lines=9> */
.L_x_19195:
[----:B------:R-:W-:Y:S01]  /*7950*/  STG.E.64 desc[UR36][R4.64], R16 ;  /* 0x0000001004007986 */ /* 0x000fe2000c101b24 */
[----:B------:R-:W-:Y:S05]  /*7960*/  EXIT ;  /* 0x000000000000794d */ /* 0x000fea0003800000 */
.L_x_19186:
        /* <DEDUP_REMOVED lines=12> */
.L_x_19199:
[----:B------:R-:W-:-:S05]  /*7a30*/  CS2R R18, SRZ ;  /* 0x0000000000127805 */ /* 0x000fca000001ff00 */
[----:B------:R-:W-:Y:S01]  /*7a40*/  STG.E.128 desc[UR36][R4.64], R16 ;  /* 0x0000001004007986 */ /* 0x000fe2000c101d24 */
[----:B------:R-:W-:Y:S05]  /*7a50*/  EXIT ;  /* 0x000000000000794d */ /* 0x000fea0003800000 */
.L_x_19198:
        /* <DEDUP_REMOVED lines=25> */
.L_x_19203:
[----:B------:R-:W-:Y:S05]  /*7bf0*/  BSYNC B0 ;  /* 0x0000000000007941 */ /* 0x000fea0003800000 */
.L_x_19202:
[----:B------:R-:W-:-:S05]  /*7c00*/  LOP3.LUT R3, R0, R3, RZ, 0xfc, !PT ;  /* 0x0000000300037212 */ /* 0x000fca00078efcff */
[----:B------:R-:W-:Y:S01]  /*7c10*/  STG.E.U8 desc[UR36][R4.64], R3 ;  /* 0x0000000304007986 */ /* 0x000fe2000c101124 */
[----:B------:R-:W-:Y:S05]  /*7c20*/  EXIT ;  /* 0x000000000000794d */ /* 0x000fea0003800000 */
.L_x_19201:
        /* <DEDUP_REMOVED lines=17> */
.L_x_19205:
[----:B------:R-:W-:Y:S01]  /*7d40*/  IMAD.MOV.U32 R0, RZ, RZ, 0x7f ;  /* 0x0000007fff007424 */ /* 0x000fe200078e00ff */
[----:B------:R-:W-:-:S04]  /*7d50*/  ISETP.GT.U32.AND P0, PT, R2, 0x7f800000, PT ;  /* 0x7f8000000200780c */ /* 0x000fc80003f04070 */
[----:B------:R-:W-:-:S09]  /*7d60*/  SEL R0, R0, 0x7c, P0 ;  /* 0x0000007c00007807 */ /* 0x000fd20000000000 */
.L_x_19206:
[----:B------:R-:W-:Y:S05]  /*7d70*/  BSYNC B0 ;  /* 0x0000000000007941 */ /* 0x000fea0003800000 */
.L_x_19204:
[----:B------:R-:W-:-:S04]  /*7d80*/  LOP3.LUT R2, R3, 0x80000000, RZ, 0xc0, !PT ;  /* 0x8000000003027812 */ /* 0x000fc800078ec0ff */
[----:B------:R-:W-:-:S04]  /*7d90*/  SHF.R.U32.HI R3, RZ, 0x18, R2 ;  /* 0x00000018ff037819 */ /* 0x000fc80000011602 */
[----:B------:R-:W-:-:S05]  /*7da0*/  LOP3.LUT R3, R0, R3, RZ, 0xfc, !PT ;  /* 0x0000000300037212 */ /* 0x000fca00078efcff */
[----:B------:R-:W-:Y:S01]  /*7db0*/  STG.E.U8 desc[UR36][R4.64], R3 ;  /* 0x0000000304007986 */ /* 0x000fe2000c101124 */
[----:B------:R-:W-:Y:S05]  /*7dc0*/  EXIT ;  /* 0x000000000000794d */ /* 0x000fea0003800000 */
.L_x_19200:
        /* <DEDUP_REMOVED lines=8> */
.L_x_19197:
        /* <DEDUP_REMOVED lines=11> */
.L_x_19209:
        /* <DEDUP_REMOVED lines=21> */
.L_x_19212:
[----:B------:R-:W-:-:S04]  /*8050*/  LOP3.LUT R2, R7, 0x80000000, RZ, 0xc0, !PT ;  /* 0x8000000007027812 */ /* 0x000fc800078ec0ff */
[----:B------:R-:W-:-:S04]  /*8060*/  SHF.R.U32.HI R3, RZ, 0x18, R2 ;  /* 0x00000018ff037819 */ /* 0x000fc80000011602 */
[----:B------:R-:W-:-:S04]  /*8070*/  LOP3.LUT R0, R0, R3, RZ, 0xfc, !PT ;  /* 0x0000000300007212 */ /* 0x000fc800078efcff */
[----:B------:R-:W-:-:S07]  /*8080*/  PRMT R2, R0, 0x7610, R2 ;  /* 0x0000761000027816 */ /* 0x000fce0000000002 */
.L_x_19211:
[----:B------:R-:W-:Y:S05]  /*8090*/  BSYNC B0 ;  /* 0x0000000000007941 */ /* 0x000fea0003800000 */
.L_x_19210:
[----:B------:R-:W-:Y:S01]  /*80a0*/  STG.E.U8 desc[UR36][R4.64], R2 ;  /* 0x0000000204007986 */ /* 0x000fe2000c101124 */
[----:B------:R-:W-:Y:S05]  /*80b0*/  EXIT ;  /* 0x000000000000794d */ /* 0x000fea0003800000 */
.L_x_19208:
        /* <DEDUP_REMOVED lines=21> */
.L_x_19215:
[----:B------:R-:W-:-:S04]  /*8210*/  LOP3.LUT R2, R7, 0x80000000, RZ, 0xc0, !PT ;  /* 0x8000000007027812 */ /* 0x000fc800078ec0ff */
[----:B------:R-:W-:-:S04]  /*8220*/  SHF.R.U32.HI R3, RZ, 0x18, R2 ;  /* 0x00000018ff037819 */ /* 0x000fc80000011602 */
[----:B------:R-:W-:-:S04]  /*8230*/  LOP3.LUT R0, R0, R3, RZ, 0xfc, !PT ;  /* 0x0000000300007212 */ /* 0x000fc800078efcff */
[----:B------:R-:W-:-:S07]  /*8240*/  PRMT R2, R0, 0x7610, R2 ;  /* 0x0000761000027816 */ /* 0x000fce0000000002 */
.L_x_19214:
[----:B------:R-:W-:Y:S05]  /*8250*/  BSYNC B0 ;  /* 0x0000000000007941 */ /* 0x000fea0003800000 */
.L_x_19213:
[----:B------:R-:W-:Y:S01]  /*8260*/  STG.E.U8 desc[UR36][R4.64], R2 ;  /* 0x0000000204007986 */ /* 0x000fe2000c101124 */
[----:B------:R-:W-:Y:S05]  /*8270*/  EXIT ;  /* 0x000000000000794d */ /* 0x000fea0003800000 */
.L_x_19207:
        /* <DEDUP_REMOVED lines=26> */
.L_x_19190:
        /* <DEDUP_REMOVED lines=16> */
.L_x_19218:
[----:B------:R-:W-:Y:S05]  /*8520*/  EXIT ;  /* 0x000000000000794d */ /* 0x000fea0003800000 */
.L_x_19217:
[----:B------:R-:W0:Y:S02]  /*8530*/  F2I.U64.F64.TRUNC R16, R16 ;  /* 0x0000001000107311 */ /* 0x000e24000030d800 */
[----:B0-----:R-:W-:Y:S01]  /*8540*/  STG.E.64 desc[UR36][R4.64], R16 ;  /* 0x0000001004007986 */ /* 0x001fe2000c101b24 */
[----:B------:R-:W-:Y:S05]  /*8550*/  EXIT ;  /* 0x000000000000794d */ /* 0x000fea0003800000 */
.L_x_19216:
[----:B------:R-:W0:Y:S02]  /*8560*/  F2I.U32.F64.TRUNC R17, R16 ;  /* 0x0000001000117311 */ /* 0x000e24000030d000 */
[----:B0-----:R-:W-:Y:S01]  /*8570*/  STG.E desc[UR36][R4.64], R17 ;  /* 0x0000001104007986 */ /* 0x001fe2000c101924 */
[----:B------:R-:W-:Y:S05]  /*8580*/  EXIT ;  /* 0x000000000000794d */ /* 0x000fea0003800000 */
.L_x_19219:
        /* <DEDUP_REMOVED lines=15> */
.L_x_19480:


//--------------------- .text._ZN2at6native18elementwise_kernelILi128ELi2EZNS0_22gpu_kernel_impl_nocastINS0_13BUnaryFunctorIdddNS0_15binary_internal10MulFunctorIdEEEEEEvRNS_18TensorIteratorBaseERKT_EUliE_EEviT1_ --------------------------
	.section	.text._ZN2at6native18elementwise_kernelILi128ELi2EZNS0_22gpu_kernel_impl_nocastINS0_13BUnaryFunctorIdddNS0_15binary_internal10MulFunctorIdEEEEEEvRNS_18TensorIteratorBaseERKT_EUliE_EEviT1_,"ax",@progbits
	.align	128
        .global         _ZN2at6native18elementwise_kernelILi128ELi2EZNS0_22gpu_kernel_impl_nocastINS0_13BUnaryFunctorIdddNS0_15binary_internal10MulFunctorIdEEEEEEvRNS_18TensorIteratorBaseERKT_EUliE_EEviT1_
        .type           _ZN2at6native18elementwise_kernelILi128ELi2EZNS0_22gpu_kernel_impl_nocastINS0_13BUnaryFunctorIdddNS0_15binary_internal10MulFunctorIdEEEEEEvRNS_18TensorIteratorBaseERKT_EUliE_EEviT1_,@function
        .size           _ZN2at6native18elementwise_kernelILi128ELi2EZNS0_22gpu_kernel_impl_nocastINS0_13BUnaryFunctorIdddNS0_15binary_internal10MulFunctorIdEEEEEEvRNS_18TensorIteratorBaseERKT_EUliE_EEviT1_,(.L_x_19481 - _ZN2at6native18elementwise_kernelILi128ELi2EZNS0_22gpu_kernel_impl_nocastINS0_13BUnaryFunctorIdddNS0_15binary_internal10MulFunctorIdEEEEEEvRNS_18TensorIteratorBaseERKT_EUliE_EEviT1_)
        .other          _ZN2at6native18elementwise_kernelILi128ELi2EZNS0_22gpu_kernel_impl_nocastINS0_13BUnaryFunctorIdddNS0_15binary_internal10MulFunctorIdEEEEEEvRNS_18TensorIteratorBaseERKT_EUliE_EEviT1_,@"STO_CUDA_ENTRY STV_DEFAULT"
_ZN2at6native18elementwise_kernelILi128ELi2EZNS0_22gpu_kernel_impl_nocastINS0_13BUnaryFunctorIdddNS0_15binary_internal10MulFunctorIdEEEEEEvRNS_18TensorIteratorBaseERKT_EUliE_EEviT1_:
.text._ZN2at6native18elementwise_kernelILi128ELi2EZNS0_22gpu_kernel_impl_nocastINS0_13BUnaryFunctorIdddNS0_15binary_internal10MulFunctorIdEEEEEEvRNS_18TensorIteratorBaseERKT_EUliE_EEviT1_:
        /* <DEDUP_REMOVED lines=312> */
.L_x_19222:
[----:B------:R-:W-:Y:S01]  /*1380*/  ULDC.64 UR8, c[0x0][0x418] ;  /* 0x0001060000087ab9 */ /* 0x000fe20000000a00 */
[----:B------:R-:W-:Y:S01]  /*1390*/  ULDC.64 UR10, c[0x0][0x428] ;  /* 0x00010a00000a7ab9 */ /* 0x000fe20000000a00 */
[----:B------:R-:W-:-:S04]  /*13a0*/  IADD3 R6, P0, R2, UR8, RZ ;  /* 0x0000000802067c10 */ /* 0x000fc8000ff1e0ff */
[----:B------:R-:W-:Y:S01]  /*13b0*/  IADD3.X R7, RZ, UR9, RZ, P0, !PT ;  /* 0x00000009ff077c10 */ /* 0x000fe200087fe4ff */
[----:B------:R-:W-:-:S04]  /*13c0*/  ULDC.64 UR8, c[0x0][0x410] ;  /* 0x0001040000087ab9 */ /* 0x000fc80000000a00 */
[----:B------:R-:W2:Y:S01]  /*13d0*/  LDG.E.64 R4, desc[UR4][R6.64] ;  /* 0x0000000406047981 */ /* 0x000ea2000c1e1b00 */
[----:B------:R-:W-:Y:S01]  /*13e0*/  IADD3 R2, P0, R3, UR8, RZ ;  /* 0x0000000803027c10 */ /* 0x000fe2000ff1e0ff */
[----:B------:R-:W-:-:S03]  /*13f0*/  VIADD R9, R0, 0x80 ;  /* 0x0000008000097836 */ /* 0x000fc60000000000 */
[----:B------:R-:W-:Y:S01]  /*1400*/  IADD3.X R3, RZ, UR9, RZ, P0, !PT ;  /* 0x00000009ff037c10 */ /* 0x000fe200087fe4ff */
[----:B--2---:R-:W-:-:S07]  /*1410*/  DMUL R4, R4, UR10 ;  /* 0x0000000a04047c28 */ /* 0x004fce0008000000 */
[----:B------:R0:W-:Y:S04]  /*1420*/  STG.E.64 desc[UR4][R2.64], R4 ;  /* 0x0000000402007986 */ /* 0x0001e8000c101b04 */
.L_x_19221:
[----:B------:R-:W-:Y:S05]  /*1430*/  BSYNC B0 ;  /* 0x0000000000007941 */ /* 0x000fea0003800000 */
.L_x_19220:
[----:B------:R-:W-:-:S13]  /*1440*/  ISETP.GE.AND P0, PT, R9, UR6, PT ;  /* 0x0000000609007c0c */ /* 0x000fda000bf06270 */
[----:B------:R-:W-:Y:S05]  /*1450*/  @P0 EXIT ;  /* 0x000000000000094d */ /* 0x000fea0003800000 */
[----:B------:R-:W1:Y:S01]  /*1460*/  LDC R8, c[0x0][0x218] ;  /* 0x00008600ff087b82 */ /* 0x000e620000000800 */
[----:B0-----:R-:W-:Y:S01]  /*1470*/  HFMA2.MMA R3, -RZ, RZ, 0, 0 ;  /* 0x00000000ff037435 */ /* 0x001fe200000001ff */
[----:B------:R-:W-:Y:S02]  /*1480*/  MOV R0, RZ ;  /* 0x000000ff00007202 */ /* 0x000fe40000000f00 */
        /* <DEDUP_REMOVED lines=300> */
.L_x_19223:
[----:B------:R-:W-:Y:S01]  /*2750*/  ULDC.64 UR6, c[0x0][0x418] ;  /* 0x0001060000067ab9 */ /* 0x000fe20000000a00 */
[----:B------:R-:W-:Y:S01]  /*2760*/  ULDC.64 UR8, c[0x0][0x428] ;  /* 0x00010a0000087ab9 */ /* 0x000fe20000000a00 */
[----:B------:R-:W-:-:S04]  /*2770*/  IADD3 R6, P0, R0, UR6, RZ ;  /* 0x0000000600067c10 */ /* 0x000fc8000ff1e0ff */
[----:B------:R-:W-:Y:S01]  /*2780*/  IADD3.X R7, RZ, UR7, RZ, P0, !PT ;  /* 0x00000007ff077c10 */ /* 0x000fe200087fe4ff */
[----:B------:R-:W-:-:S04]  /*2790*/  ULDC.64 UR6, c[0x0][0x410] ;  /* 0x0001040000067ab9 */ /* 0x000fc80000000a00 */
[----:B------:R-:W2:Y:S01]  /*27a0*/  LDG.E.64 R4, desc[UR4][R6.64] ;  /* 0x0000000406047981 */ /* 0x000ea2000c1e1b00 */
[----:B------:R-:W-:-:S04]  /*27b0*/  IADD3 R2, P0, R3, UR6, RZ ;  /* 0x0000000603027c10 */ /* 0x000fc8000ff1e0ff */
[----:B------:R-:W-:Y:S01]  /*27c0*/  IADD3.X R3, RZ, UR7, RZ, P0, !PT ;  /* 0x00000007ff037c10 */ /* 0x000fe200087fe4ff */
[----:B--2---:R-:W-:-:S07]  /*27d0*/  DMUL R4, R4, UR8 ;  /* 0x0000000804047c28 */ /* 0x004fce0008000000 */
[----:B------:R-:W-:Y:S01]  /*27e0*/  STG.E.64 desc[UR4][R2.64], R4 ;  /* 0x0000000402007986 */ /* 0x000fe2000c101b04 */
[----:B------:R-:W-:Y:S05]  /*27f0*/  EXIT ;  /* 0x000000000000794d */ /* 0x000fea0003800000 */
.L_x_19224:
        /* <DEDUP_REMOVED lines=16> */
.L_x_19481:


//--------------------- .text._ZN2at6native27unrolled_elementwise_kernelINS0_13BUnaryFunctorIdddNS0_15binary_internal10MulFunctorIdEEEESt5arrayIPcLm2EELi4E23TrivialOffsetCalculatorILi1EjESB_NS0_6memory15LoadWithoutCastENSC_16StoreWithoutCastEEEviT_T0_T2_T3_T4_T5_ --------------------------
	.section	.text._ZN2at6native27unrolled_elementwise_kernelINS0_13BUnaryFunctorIdddNS0_15binary_internal10MulFunctorIdEEEESt5arrayIPcLm2EELi4E23TrivialOffsetCalculatorILi1EjESB_NS0_6memory15LoadWithoutCastENSC_16StoreWithoutCastEEEviT_T0_T2_T3_T4_T5_,"ax",@progbits
	.align	128
        .global         _ZN2at6native27unrolled_elementwise_kernelINS0_13BUnaryFunctorIdddNS0_15binary_internal10MulFunctorIdEEEESt5arrayIPcLm2EELi4E23TrivialOffsetCalculatorILi1EjESB_NS0_6memory15LoadWithoutCastENSC_16StoreWithoutCastEEEviT_T0_T2_T3_T4_T5_
        .type           _ZN2at6native27unrolled_elementwise_kernelINS0_13BUnaryFunctorIdddNS0_15binary_internal10MulFunctorIdEEEESt5arrayIPcLm2EELi4E23TrivialOffsetCalculatorILi1EjESB_NS0_6memory15LoadWithoutCastENSC_16StoreWithoutCastEEEviT_T0_T2_T3_T4_T5_,@function
        .size           _ZN2at6native27unrolled_elementwise_kernelINS0_13BUnaryFunctorIdddNS0_15binary_internal10MulFunctorIdEEEESt5arrayIPcLm2EELi4E23TrivialOffsetCalculatorILi1EjESB_NS0_6memory15LoadWithoutCastENSC_16StoreWithoutCastEEEviT_T0_T2_T3_T4_T5_,(.L_x_19482 - _ZN2at6native27unrolled_elementwise_kernelINS0_13BUnaryFunctorIdddNS0_15binary_internal10MulFunctorIdEEEESt5arrayIPcLm2EELi4E23TrivialOffsetCalculatorILi1EjESB_NS0_6memory15LoadWithoutCastENSC_16StoreWithoutCastEEEviT_T0_T2_T3_T4_T5_)
        .other          _ZN2at6native27unrolled_elementwise_kernelINS0_13BUnaryFunctorIdddNS0_15binary_internal10MulFunctorIdEEEESt5arrayIPcLm2EELi4E23TrivialOffsetCalculatorILi1EjESB_NS0_6memory15LoadWithoutCastENSC_16StoreWithoutCastEEEviT_T0_T2_T3_T4_T5_,@"STO_CUDA_ENTRY STV_DEFAULT"
_ZN2at6native27unrolled_elementwise_kernelINS0_13BUnaryFunctorIdddNS0_15binary_internal10MulFunctorIdEEEESt5arrayIPcLm2EELi4E23TrivialOffsetCalculatorILi1EjESB_NS0_6memory15LoadWithoutCastENSC_16StoreWithoutCastEEEviT_T0_T2_T3_T4_T5_:
.text._ZN2at6native27unrolled_elementwise_kernelINS0_13BUnaryFunctorIdddNS0_15binary_internal10MulFunctorIdEEEESt5arrayIPcLm2EELi4E23TrivialOffsetCalculatorILi1EjESB_NS0_6memory15LoadWithoutCastENSC_16StoreWithoutCastEEEviT_T0_T2_T3_T4_T5_:
[----:B------:R-:W-:Y:S01]  /*0000*/  LDC R1, c[0x0][0x28] ;  /* 0x00000a00ff017b82 */ /* 0x000fe20000000800 */
[----:B------:R-:W0:Y:S07]  /*0010*/  S2R R0, SR_CTAID.X ;  /* 0x0000000000007919 */ /* 0x000e2e0000002500 */
[----:B------:R-:W0:Y:S01]  /*0020*/  LDC R5, c[0x0][0x210] ;  /* 0x00008400ff057b82 */ /* 0x000e220000000800 */
[----:B------:R-:W-:Y:S01]  /*0030*/  ULDC.64 UR4, c[0x0][0x208] ;  /* 0x0000820000047ab9 */ /* 0x000fe20000000a00 */
[----:B------:R-:W-:Y:S01]  /*0040*/  ULDC.64 UR6, c[0x0][0x220] ;  /* 0x0000880000067ab9 */ /* 0x000fe20000000a00 */
[----:B------:R-:W1:Y:S01]  /*0050*/  S2R R3, SR_TID.X ;  /* 0x0000000000037919 */ /* 0x000e620000002100 */
[----:B0-----:R-:W-:Y:S01]  /*0060*/  IMAD R2, R0, -0x200, R5 ;  /* 0xfffffe0000027824 */ /* 0x001fe200078e0205 */
[----:B-1----:R-:W-:Y:S01]  /*0070*/  IADD3 R12, R3, 0x80, RZ ;  /* 0x00000080030c7810 */ /* 0x002fe20007ffe0ff */
[----:B------:R-:W-:-:S03]  /*0080*/  IMAD.MOV.U32 R11, RZ, RZ, R3 ;  /* 0x000000ffff0b7224 */ /* 0x000fc600078e0003 */
[----:B------:R-:W-:-:S13]  /*0090*/  ISETP.GE.AND P0, PT, R3, R2, PT ;  /* 0x000000020300720c */ /* 0x000fda0003f06270 */
[----:B------:R-:W-:Y:S01]  /*00a0*/  @!P0 IMAD.MOV.U32 R11, RZ, RZ, R12 ;  /* 0x000000ffff0b8224 */ /* 0x000fe200078e000c */
[----:B------:R-:W0:Y:S01]  /*00b0*/  @!P0 LDC.64 R16, c[0x0][0x230] ;  /* 0x00008c00ff108b82 */ /* 0x000e220000000a00 */
[----:B------:R-:W-:-:S03]  /*00c0*/  @!P0 LEA R9, R0, R3, 0x9 ;  /* 0x0000000300098211 */ /* 0x000fc600078e48ff */
[----:B------:R-:W-:-:S04]  /*00d0*/  ISETP.GE.AND P1, PT, R11, R2, PT ;  /* 0x000000020b00720c */ /* 0x000fc80003f26270 */
[----:B------:R-:W1:Y:S09]  /*00e0*/  @!P0 LDC.64 R20, c[0x0][0x228] ;  /* 0x00008a00ff148b82 */ /* 0x000e720000000a00 */
[----:B------:R-:W-:Y:S01]  /*00f0*/  @!P1 LEA R13, R0, R11, 0x9 ;  /* 0x0000000b000d9211 */ /* 0x000fe200078e48ff */
[----:B------:R-:W-:Y:S01]  /*0100*/  @!P1 VIADD R11, R11, 0x80 ;  /* 0x000000800b0b9836 */ /* 0x000fe20000000000 */
[----:B------:R-:W2:Y:S04]  /*0110*/  @!P1 LDC.64 R14, c[0x0][0x230] ;  /* 0x00008c00ff0e9b82 */ /* 0x000ea80000000a00 */
[----:B------:R-:W-:Y:S01]  /*0120*/  ISETP.GE.AND P3, PT, R11, R2, PT ;  /* 0x000000020b00720c */ /* 0x000fe20003f66270 */
[----:B0-----:R-:W-:Y:S01]  /*0130*/  @!P0 IMAD.WIDE.U32 R16, R9, 0x8, R16 ;  /* 0x0000000809108825 */ /* 0x001fe200078e0010 */
[----:B------:R-:W-:-:S06]  /*0140*/  CS2R R8, SRZ ;  /* 0x0000000000087805 */ /* 0x000fcc000001ff00 */
[----:B------:R-:W3:Y:S05]  /*0150*/  @!P0 LDG.E.64 R8, desc[UR4][R16.64] ;  /* 0x0000000410088981 */ /* 0x000eea000c1e1b00 */
[----:B------:R-:W-:Y:S01]  /*0160*/  @!P3 LEA R23, R0, R11, 0x9 ;  /* 0x0000000b0017b211 */ /* 0x000fe200078e48ff */
[----:B------:R-:W-:Y:S01]  /*0170*/  @!P3 VIADD R11, R11, 0x80 ;  /* 0x000000800b0bb836 */ /* 0x000fe20000000000 */
[----:B------:R-:W0:Y:S04]  /*0180*/  @!P3 LDC.64 R4, c[0x0][0x230] ;  /* 0x00008c00ff04bb82 */ /* 0x000e280000000a00 */
[----:B------:R-:W-:Y:S01]  /*0190*/  ISETP.GE.AND P2, PT, R11, R2, PT ;  /* 0x000000020b00720c */ /* 0x000fe20003f46270 */
[----:B--2---:R-:W-:-:S12]  /*01a0*/  @!P1 IMAD.WIDE.U32 R14, R13, 0x8, R14 ;  /* 0x000000080d0e9825 */ /* 0x004fd800078e000e */
[----:B------:R-:W2:Y:S01]  /*01b0*/  @!P2 LDC.64 R6, c[0x0][0x230] ;  /* 0x00008c00ff06ab82 */ /* 0x000ea20000000a00 */
[----:B------:R-:W-:Y:S01]  /*01c0*/  @!P2 IMAD R19, R0, 0x200, R11 ;  /* 0x000002000013a824 */ /* 0x000fe200078e020b */
[----:B------:R-:W-:Y:S01]  /*01d0*/  CS2R R10, SRZ ;  /* 0x00000000000a7805 */ /* 0x000fe2000001ff00 */
[----:B0-----:R-:W-:Y:S01]  /*01e0*/  @!P3 IMAD.WIDE.U32 R22, R23, 0x8, R4 ;  /* 0x000000081716b825 */ /* 0x001fe200078e0004 */
[----:B------:R-:W-:-:S04]  /*01f0*/  CS2R R4, SRZ ;  /* 0x0000000000047805 */ /* 0x000fc8000001ff00 */
[----:B------:R-:W4:Y:S04]  /*0200*/  @!P1 LDG.E.64 R10, desc[UR4][R14.64] ;  /* 0x000000040e0a9981 */ /* 0x000f28000c1e1b00 */
[----:B------:R-:W5:Y:S01]  /*0210*/  @!P3 LDG.E.64 R4, desc[UR4][R22.64] ;  /* 0x000000041604b981 */ /* 0x000f62000c1e1b00 */
[----:B--2---:R-:W-:Y:S01]  /*0220*/  @!P2 IMAD.WIDE.U32 R18, R19, 0x8, R6 ;  /* 0x000000081312a825 */ /* 0x004fe200078e0006 */
[----:B------:R-:W-:-:S06]  /*0230*/  CS2R R6, SRZ ;  /* 0x0000000000067805 */ /* 0x000fcc000001ff00 */
[----:B------:R-:W2:Y:S01]  /*0240*/  @!P2 LDG.E.64 R6, desc[UR4][R18.64] ;  /* 0x000000041206a981 */ /* 0x000ea2000c1e1b00 */
[-C--:B------:R-:W-:Y:S02]  /*0250*/  MOV R13, R3.reuse ;  /* 0x00000003000d7202 */ /* 0x080fe40000000f00 */
[----:B------:R-:W-:Y:S01]  /*0260*/  @!P0 LEA R3, R0, R3, 0x9 ;  /* 0x0000000300038211 */ /* 0x000fe200078e48ff */
[----:B------:R-:W-:-:S05]  /*0270*/  @!P0 IMAD.MOV.U32 R13, RZ, RZ, R12 ;  /* 0x000000ffff0d8224 */ /* 0x000fca00078e000c */
[----:B------:R-:W-:Y:S01]  /*0280*/  ISETP.GE.AND P1, PT, R13, R2, PT ;  /* 0x000000020d00720c */ /* 0x000fe20003f26270 */
[----:B------:R-:W-:Y:S01]  /*0290*/  BSSY B0, `(.L_x_19225) ;  /* 0x0000012000007945 */ /* 0x000fe20003800000 */
[----:B---3--:R-:W-:Y:S01]  /*02a0*/  DMUL R16, R8, UR6 ;  /* 0x0000000608107c28 */ /* 0x008fe20008000000 */
[----:B-1----:R-:W-:-:S06]  /*02b0*/  @!P0 IMAD.WIDE.U32 R8, R3, 0x8, R20 ;  /* 0x0000000803088825 */ /* 0x002fcc00078e0014 */
[----:B------:R0:W-:Y:S01]  /*02c0*/  @!P0 STG.E.64 desc[UR4][R8.64], R16 ;  /* 0x0000001008008986 */ /* 0x0001e2000c101b04 */
[----:B----4-:R-:W-:Y:S02]  /*02d0*/  DMUL R10, R10, UR6 ;  /* 0x000000060a0a7c28 */ /* 0x010fe40008000000 */
[----:B-----5:R-:W-:Y:S02]  /*02e0*/  DMUL R14, R4, UR6 ;  /* 0x00000006040e7c28 */ /* 0x020fe40008000000 */
[----:B--2---:R-:W-:Y:S01]  /*02f0*/  DMUL R6, R6, UR6 ;  /* 0x0000000606067c28 */ /* 0x004fe20008000000 */
[----:B0-----:R-:W-:Y:S10]  /*0300*/  @P1 BRA `(.L_x_19226) ;  /* 0x0000000000281947 */ /* 0x001ff40003800000 */
[----:B------:R-:W0:Y:S01]  /*0310*/  LDC.64 R8, c[0x0][0x228] ;  /* 0x00008a00ff087b82 */ /* 0x000e220000000a00 */
[----:B------:R-:W-:Y:S01]  /*0320*/  IMAD R5, R0, 0x200, R13 ;  /* 0x0000020000057824 */ /* 0x000fe200078e020d */
[----:B------:R-:W-:-:S04]  /*0330*/  IADD3 R13, R13, 0x80, RZ ;  /* 0x000000800d0d7810 */ /* 0x000fc80007ffe0ff */
[----:B------:R-:W-:-:S13]  /*0340*/  ISETP.GE.AND P0, PT, R13, R2, PT ;  /* 0x000000020d00720c */ /* 0x000fda0003f06270 */
[----:B------:R-:W-:Y:S01]  /*0350*/  @!P0 IMAD R3, R0, 0x200, R13 ;  /* 0x0000020000038824 */ /* 0x000fe200078e020d */
[----:B------:R-:W-:Y:S01]  /*0360*/  @!P0 IADD3 R13, R13, 0x80, RZ ;  /* 0x000000800d0d8810 */ /* 0x000fe20007ffe0ff */
[----:B0-----:R-:W-:-:S04]  /*0370*/  IMAD.WIDE.U32 R4, R5, 0x8, R8 ;  /* 0x0000000805047825 */ /* 0x001fc800078e0008 */
[----:B------:R-:W-:Y:S01]  /*0380*/  @!P0 IMAD.WIDE.U32 R8, R3, 0x8, R8 ;  /* 0x0000000803088825 */ /* 0x000fe200078e0008 */
[----:B------:R0:W-:Y:S04]  /*0390*/  STG.E.64 desc[UR4][R4.64], R10 ;  /* 0x0000000a04007986 */ /* 0x0001e8000c101b04 */
[----:B------:R0:W-:Y:S02]  /*03a0*/  @!P0 STG.E.64 desc[UR4][R8.64], R14 ;  /* 0x0000000e08008986 */ /* 0x0001e4000c101b04 */
.L_x_19226:
[----:B------:R-:W-:Y:S05]  /*03b0*/  BSYNC B0 ;  /* 0x0000000000007941 */ /* 0x000fea0003800000 */
.L_x_19225:
[----:B------:R-:W-:-:S13]  /*03c0*/  ISETP.GE.AND P0, PT, R13, R2, PT ;  /* 0x000000020d00720c */ /* 0x000fda0003f06270 */
[----:B------:R-:W-:Y:S05]  /*03d0*/  @P0 EXIT ;  /* 0x000000000000094d */ /* 0x000fea0003800000 */
[----:B------:R-:W1:Y:S01]  /*03e0*/  LDC.64 R2, c[0x0][0x228] ;  /* 0x00008a00ff027b82 */ /* 0x000e620000000a00 */
[----:B------:R-:W-:-:S04]  /*03f0*/  IMAD R13, R0, 0x200, R13 ;  /* 0x00000200000d7824 */ /* 0x000fc800078e020d */
[----:B-1----:R-:W-:-:S05]  /*0400*/  IMAD.WIDE.U32 R2, R13, 0x8, R2 ;  /* 0x000000080d027825 */ /* 0x002fca00078e0002 */
[----:B------:R-:W-:Y:S01]  /*0410*/  STG.E.64 desc[UR4][R2.64], R6 ;  /* 0x0000000602007986 */ /* 0x000fe2000c101b04 */
[----:B------:R-:W-:Y:S05]  /*0420*/  EXIT ;  /* 0x000000000000794d */ /* 0x000fea0003800000 */
.L_x_19227:
        /* <DEDUP_REMOVED lines=13> */
.L_x_19482:


//--------------------- .text._ZN2at6native29vectorized_elementwise_kernelILi2ENS0_13BUnaryFunctorIdddNS0_15binary_internal10MulFunctorIdEEEESt5arrayIPcLm2EEEEviT0_T1_ --------------------------
	.section	.text._ZN2at6native29vectorized_elementwise_kernelILi2ENS0_13BUnaryFunctorIdddNS0_15binary_internal10MulFunctorIdEEEESt5arrayIPcLm2EEEEviT0_T1_,"ax",@progbits
	.align	128
        .global         _ZN2at6native29vectorized_elementwise_kernelILi2ENS0_13BUnaryFunctorIdddNS0_15binary_internal10MulFunctorIdEEEESt5arrayIPcLm2EEEEviT0_T1_
        .type           _ZN2at6native29vectorized_elementwise_kernelILi2ENS0_13BUnaryFunctorIdddNS0_15binary_internal10MulFunctorIdEEEESt5arrayIPcLm2EEEEviT0_T1_,@function
        .size           _ZN2at6native29vectorized_elementwise_kernelILi2ENS0_13BUnaryFunctorIdddNS0_15binary_internal10MulFunctorIdEEEESt5arrayIPcLm2EEEEviT0_T1_,(.L_x_19483 - _ZN2at6native29vectorized_elementwise_kernelILi2ENS0_13BUnaryFunctorIdddNS0_15binary_internal10MulFunctorIdEEEESt5arrayIPcLm2EEEEviT0_T1_)
        .other          _ZN2at6native29vectorized_elementwise_kernelILi2ENS0_13BUnaryFunctorIdddNS0_15binary_internal10MulFunctorIdEEEESt5arrayIPcLm2EEEEviT0_T1_,@"STO_CUDA_ENTRY STV_DEFAULT"
_ZN2at6native29vectorized_elementwise_kernelILi2ENS0_13BUnaryFunctorIdddNS0_15binary_internal10MulFunctorIdEEEESt5arrayIPcLm2EEEEviT0_T1_:
.text._ZN2at6native29vectorized_elementwise_kernelILi2ENS0_13BUnaryFunctorIdddNS0_15binary_internal10MulFunctorIdEEEESt5arrayIPcLm2EEEEviT0_T1_:
        /* <DEDUP_REMOVED lines=17> */
[----:B------:R-:W5:Y:S01]  /*0110*/  LDG.E.128 R8, desc[UR4][R20.64+0x1800] ;  /* 0x0018000414087981 */ /* 0x000f62000c1e1d00 */
[----:B--2---:R-:W-:-:S04]  /*0120*/  IMAD.WIDE.U32 R2, R3, 0x8, R22 ;  /* 0x0000000803027825 */ /* 0x004fc800078e0016 */
[----:B------:R-:W-:Y:S01]  /*0130*/  IMAD.WIDE R2, R0, 0x10, R2 ;  /* 0x0000001000027825 */ /* 0x000fe200078e0202 */
[----:B---3--:R-:W-:Y:S02]  /*0140*/  DMUL R14, R14, UR6 ;  /* 0x000000060e0e7c28 */ /* 0x008fe40008000000 */
[----:B------:R-:W-:Y:S02]  /*0150*/  DMUL R12, R12, UR6 ;  /* 0x000000060c0c7c28 */ /* 0x000fe40008000000 */
[----:B----4-:R-:W-:Y:S02]  /*0160*/  DMUL R18, R18, UR6 ;  /* 0x0000000612127c28 */ /* 0x010fe40008000000 */
[----:B------:R-:W-:Y:S02]  /*0170*/  DMUL R16, R16, UR6 ;  /* 0x0000000610107c28 */ /* 0x000fe40008000000 */
[----:B-----5:R-:W-:Y:S01]  /*0180*/  DMUL R6, R6, UR6 ;  /* 0x0000000606067c28 */ /* 0x020fe20008000000 */
[----:B------:R-:W-:Y:S01]  /*0190*/  STG.E.128 desc[UR4][R2.64], R12 ;  /* 0x0000000c02007986 */ /* 0x000fe2000c101d04 */
[----:B------:R-:W-:-:S02]  /*01a0*/  DMUL R4, R4, UR6 ;  /* 0x0000000604047c28 */ /* 0x000fc40008000000 */
[----:B------:R-:W-:Y:S01]  /*01b0*/  DMUL R10, R10, UR6 ;  /* 0x000000060a0a7c28 */ /* 0x000fe20008000000 */
[----:B------:R-:W-:Y:S01]  /*01c0*/  STG.E.128 desc[UR4][R2.64+0x800], R16 ;  /* 0x0008001002007986 */ /* 0x000fe2000c101d04 */
[----:B------:R-:W-:-:S03]  /*01d0*/  DMUL R8, R8, UR6 ;  /* 0x0000000608087c28 */ /* 0x000fc60008000000 */
[----:B------:R-:W-:Y:S04]  /*01e0*/  STG.E.128 desc[UR4][R2.64+0x1000], R4 ;  /* 0x0010000402007986 */ /* 0x000fe8000c101d04 */
[----:B------:R-:W-:Y:S01]  /*01f0*/  STG.E.128 desc[UR4][R2.64+0x1800], R8 ;  /* 0x0018000802007986 */ /* 0x000fe2000c101d04 */
[----:B------:R-:W-:Y:S05]  /*0200*/  EXIT ;  /* 0x000000000000794d */ /* 0x000fea0003800000 */
.L_x_19228:
[----:B------:R-:W0:Y:S01]  /*0210*/  S2R R26, SR_TID.X ;  /* 0x00000000001a7919 */ /* 0x000e220000002100 */
[----:B------:R-:W-:Y:S01]  /*0220*/  ULDC.64 UR6, c[0x0][0x220] ;  /* 0x0000880000067ab9 */ /* 0x000fe20000000a00 */
[C---:B0-----:R-:W-:Y:S01]  /*0230*/  ISETP.GE.AND P0, PT, R26.reuse, R5, PT ;  /* 0x000000051a00720c */ /* 0x041fe20003f06270 */
[----:B------:R-:W-:Y:S01]  /*0240*/  IMAD.MOV.U32 R0, RZ, RZ, R26 ;  /* 0x000000ffff007224 */ /* 0x000fe200078e001a */
[----:B------:R-:W-:-:S11]  /*0250*/  IADD3 R2, R26, 0x80, RZ ;  /* 0x000000801a027810 */ /* 0x000fd60007ffe0ff */
[----:B------:R-:W-:Y:S01]  /*0260*/  @!P0 IMAD.MOV.U32 R0, RZ, RZ, R2 ;  /* 0x000000ffff008224 */ /* 0x000fe200078e0002 */
[----:B------:R-:W0:Y:S04]  /*0270*/  @!P0 LDC.64 R20, c[0x0][0x230] ;  /* 0x00008c00ff148b82 */ /* 0x000e280000000a00 */
[----:B------:R-:W-:-:S13]  /*0280*/  ISETP.GE.AND P6, PT, R0, R5, PT ;  /* 0x000000050000720c */ /* 0x000fda0003fc6270 */
[----:B------:R-:W-:Y:S01]  /*0290*/  @!P6 IMAD.IADD R7, R3, 0x1, R0 ;  /* 0x000000010307e824 */ /* 0x000fe200078e0200 */
[----:B------:R-:W-:Y:S01]  /*02a0*/  @!P6 IADD3 R0, R0, 0x80, RZ ;  /* 0x000000800000e810 */ /* 0x000fe20007ffe0ff */
[----:B------:R-:W1:Y:S03]  /*02b0*/  @!P6 LDC.64 R16, c[0x0][0x230] ;  /* 0x00008c00ff10eb82 */ /* 0x000e660000000a00 */
[----:B------:R-:W-:-:S13]  /*02c0*/  ISETP.GE.AND P5, PT, R0, R5, PT ;  /* 0x000000050000720c */ /* 0x000fda0003fa6270 */
[----:B------:R-:W-:Y:S01]  /*02d0*/  @!P5 IMAD.IADD R9, R3, 0x1, R0 ;  /* 0x000000010309d824 */ /* 0x000fe200078e0200 */
[----:B------:R-:W2:Y:S01]  /*02e0*/  @!P5 LDC.64 R12, c[0x0][0x230] ;  /* 0x00008c00ff0cdb82 */ /* 0x000ea20000000a00 */
[----:B------:R-:W-:-:S05]  /*02f0*/  @!P5 VIADD R0, R0, 0x80 ;  /* 0x000000800000d836 */ /* 0x000fca0000000000 */
[----:B------:R-:W-:Y:S01]  /*0300*/  ISETP.GE.AND P4, PT, R0, R5, PT ;  /* 0x000000050000720c */ /* 0x000fe20003f86270 */
[----:B-1----:R-:W-:Y:S01]  /*0310*/  @!P6 IMAD.WIDE.U32 R16, R7, 0x8, R16 ;  /* 0x000000080710e825 */ /* 0x002fe200078e0010 */
[----:B------:R-:W-:-:S06]  /*0320*/  CS2R R6, SRZ ;  /* 0x0000000000067805 */ /* 0x000fcc000001ff00 */
[----:B------:R1:W3:Y:S05]  /*0330*/  @!P6 LDG.E.64 R6, desc[UR4][R16.64] ;  /* 0x000000041006e981 */ /* 0x0002ea000c1e1b00 */
[----:B------:R-:W-:Y:S01]  /*0340*/  @!P4 IADD3 R15, R3, R0, RZ ;  /* 0x00000000030fc210 */ /* 0x000fe20007ffe0ff */
[----:B------:R-:W-:Y:S01]  /*0350*/  @!P4 VIADD R0, R0, 0x80 ;  /* 0x000000800000c836 */ /* 0x000fe20000000000 */
[----:B------:R-:W4:Y:S04]  /*0360*/  @!P4 LDC.64 R28, c[0x0][0x230] ;  /* 0x00008c00ff1ccb82 */ /* 0x000f280000000a00 */
[----:B------:R-:W-:-:S13]  /*0370*/  ISETP.GE.AND P3, PT, R0, R5, PT ;  /* 0x000000050000720c */ /* 0x000fda0003f66270 */
[----:B------:R-:W-:Y:S01]  /*0380*/  @!P3 IADD3 R11, R3, R0, RZ ;  /* 0x00000000030bb210 */ /* 0x000fe20007ffe0ff */
[----:B------:R-:W-:Y:S01]  /*0390*/  @!P3 VIADD R0, R0, 0x80 ;  /* 0x000000800000b836 */ /* 0x000fe20000000000 */
[----:B------:R-:W5:Y:S04]  /*03a0*/  @!P3 LDC.64 R22, c[0x0][0x230] ;  /* 0x00008c00ff16bb82 */ /* 0x000f680000000a00 */
[----:B------:R-:W-:-:S13]  /*03b0*/  ISETP.GE.AND P2, PT, R0, R5, PT ;  /* 0x000000050000720c */ /* 0x000fda0003f46270 */
[----:B------:R-:W-:Y:S01]  /*03c0*/  @!P2 IADD3 R4, R3, R0, RZ ;  /* 0x000000000304a210 */ /* 0x000fe20007ffe0ff */
[----:B------:R-:W-:Y:S01]  /*03d0*/  @!P2 VIADD R0, R0, 0x80 ;  /* 0x000000800000a836 */ /* 0x000fe20000000000 */
[----:B------:R-:W5:Y:S04]  /*03e0*/  @!P2 LDC.64 R18, c[0x0][0x230] ;  /* 0x00008c00ff12ab82 */ /* 0x000f680000000a00 */
[----:B------:R-:W-:Y:S01]  /*03f0*/  ISETP.GE.AND P1, PT, R0, R5, PT ;  /* 0x000000050000720c */ /* 0x000fe20003f26270 */
[----:B--2---:R-:W-:-:S12]  /*0400*/  @!P5 IMAD.WIDE.U32 R12, R9, 0x8, R12 ;  /* 0x00000008090cd825 */ /* 0x004fd800078e000c */
[C---:B------:R-:W-:Y:S01]  /*0410*/  @!P1 IADD3 R27, R3.reuse, R0, RZ ;  /* 0x00000000031b9210 */ /* 0x040fe20007ffe0ff */
[----:B------:R-:W-:Y:S01]  /*0420*/  @!P1 VIADD R0, R0, 0x80 ;  /* 0x0000008000009836 */ /* 0x000fe20000000000 */
[----:B------:R-:W-:Y:S01]  /*0430*/  @!P0 IADD3 R25, R3, R26, RZ ;  /* 0x0000001a03198210 */ /* 0x000fe20007ffe0ff */
[----:B-1----:R-:W1:Y:S03]  /*0440*/  @!P1 LDC.64 R16, c[0x0][0x230] ;  /* 0x00008c00ff109b82 */ /* 0x002e660000000a00 */
[----:B------:R-:W-:Y:S02]  /*0450*/  ISETP.GE.AND P6, PT, R0, R5, PT ;  /* 0x000000050000720c */ /* 0x000fe40003fc6270 */
[----:B------:R-:W-:Y:S01]  /*0460*/  CS2R R8, SRZ ;  /* 0x0000000000087805 */ /* 0x000fe2000001ff00 */
[----:B0-----:R-:W-:-:S05]  /*0470*/  @!P0 IMAD.WIDE.U32 R20, R25, 0x8, R20 ;  /* 0x0000000819148825 */ /* 0x001fca00078e0014 */
[----:B------:R0:W2:Y:S01]  /*0480*/  @!P5 LDG.E.64 R8, desc[UR4][R12.64] ;  /* 0x000000040c08d981 */ /* 0x0000a2000c1e1b00 */
[----:B------:R-:W-:Y:S01]  /*0490*/  CS2R R24, SRZ ;  /* 0x0000000000187805 */ /* 0x000fe2000001ff00 */
[----:B----4-:R-:W-:-:S03]  /*04a0*/  @!P4 IMAD.WIDE.U32 R28, R15, 0x8, R28 ;  /* 0x000000080f1cc825 */ /* 0x010fc600078e001c */
[----:B0-----:R-:W0:Y:S01]  /*04b0*/  @!P6 LDC.64 R12, c[0x0][0x230] ;  /* 0x00008c00ff0ceb82 */ /* 0x001e220000000a00 */
[----:B------:R-:W-:Y:S01]  /*04c0*/  CS2R R14, SRZ ;  /* 0x00000000000e7805 */ /* 0x000fe2000001ff00 */
[----:B------:R4:W2:Y:S01]  /*04d0*/  @!P0 LDG.E.64 R24, desc[UR4][R20.64] ;  /* 0x0000000414188981 */ /* 0x0008a2000c1e1b00 */
[----:B-----5:R-:W-:Y:S01]  /*04e0*/  @!P3 IMAD.WIDE.U32 R22, R11, 0x8, R22 ;  /* 0x000000080b16b825 */ /* 0x020fe200078e0016 */
[----:B------:R-:W-:-:S03]  /*04f0*/  CS2R R10, SRZ ;  /* 0x00000000000a7805 */ /* 0x000fc6000001ff00 */
[----:B------:R5:W2:Y:S01]  /*0500*/  @!P4 LDG.E.64 R14, desc[UR4][R28.64] ;  /* 0x000000041c0ec981 */ /* 0x000aa2000c1e1b00 */
[----:B------:R-:W-:-:S03]  /*0510*/  @!P2 IMAD.WIDE.U32 R18, R4, 0x8, R18 ;  /* 0x000000080412a825 */ /* 0x000fc600078e0012 */
[----:B------:R0:W2:Y:S01]  /*0520*/  @!P3 LDG.E.64 R10, desc[UR4][R22.64] ;  /* 0x00000004160ab981 */ /* 0x0000a2000c1e1b00 */
[----:B------:R-:W-:Y:S01]  /*0530*/  @!P6 IMAD.IADD R0, R3, 0x1, R0 ;  /* 0x000000010300e824 */ /* 0x000fe200078e0200 */
[----:B----4-:R-:W4:Y:S01]  /*0540*/  @!P0 LDC.64 R20, c[0x0][0x228] ;  /* 0x00008a00ff148b82 */ /* 0x010f220000000a00 */
[----:B-----5:R-:W-:-:S06]  /*0550*/  CS2R R28, SRZ ;  /* 0x00000000001c7805 */ /* 0x020fcc000001ff00 */
[----:B------:R1:W5:Y:S01]  /*0560*/  @!P2 LDG.E.64 R28, desc[UR4][R18.64] ;  /* 0x00000004121ca981 */ /* 0x000362000c1e1b00 */
[----:B0-----:R-:W-:Y:S01]  /*0570*/  @!P6 IMAD.WIDE.U32 R22, R0, 0x8, R12 ;  /* 0x000000080016e825 */ /* 0x001fe200078e000c */
[----:B------:R-:W-:-:S03]  /*0580*/  CS2R R12, SRZ ;  /* 0x00000000000c7805 */ /* 0x000fc6000001ff00 */
[----:B-1----:R-:W-:Y:S01]  /*0590*/  @!P1 IMAD.WIDE.U32 R18, R27, 0x8, R16 ;  /* 0x000000081b129825 */ /* 0x002fe200078e0010 */
[----:B------:R-:W-:-:S04]  /*05a0*/  CS2R R16, SRZ ;  /* 0x0000000000107805 */ /* 0x000fc8000001ff00 */
[----:B------:R-:W5:Y:S04]  /*05b0*/  @!P1 LDG.E.64 R12, desc[UR4][R18.64] ;  /* 0x00000004120c9981 */ /* 0x000f68000c1e1b00 */
[----:B------:R-:W5:Y:S01]  /*05c0*/  @!P6 LDG.E.64 R16, desc[UR4][R22.64] ;  /* 0x000000041610e981 */ /* 0x000f62000c1e1b00 */
[----:B------:R-:W-:Y:S01]  /*05d0*/  @!P0 IADD3 R27, R3, R26, RZ ;  /* 0x0000001a031b8210 */ /* 0x000fe20007ffe0ff */
[----:B------:R-:W-:-:S04]  /*05e0*/  @!P0 IMAD.MOV.U32 R26, RZ, RZ, R2 ;  /* 0x000000ffff1a8224 */ /* 0x000fc800078e0002 */
[----:B----4-:R-:W-:Y:S01]  /*05f0*/  @!P0 IMAD.WIDE.U32 R20, R27, 0x8, R20 ;  /* 0x000000081b148825 */ /* 0x010fe200078e0014 */
[----:B------:R-:W-:Y:S04]  /*0600*/  BSSY B0, `(.L_x_19229) ;  /* 0x0000036000007945 */ /* 0x000fe80003800000 */
[----:B------:R-:W-:Y:S01]  /*0610*/  BSSY B1, `(.L_x_19230) ;  /* 0x000002e000017945 */ /* 0x000fe20003800000 */
[----:B---3--:R-:W-:Y:S02]  /*0620*/  DMUL R6, R6, UR6 ;  /* 0x0000000606067c28 */ /* 0x008fe40008000000 */
[----:B--2---:R-:W-:-:S07]  /*0630*/  DMUL R24, R24, UR6 ;  /* 0x0000000618187c28 */ /* 0x004fce0008000000 */
[----:B------:R0:W-:Y:S01]  /*0640*/  @!P0 STG.E.64 desc[UR4][R20.64], R24 ;  /* 0x0000001814008986 */ /* 0x0001e2000c101b04 */
[----:B------:R-:W-:Y:S01]  /*0650*/  ISETP.GE.AND P0, PT, R26, R5, PT ;  /* 0x000000051a00720c */ /* 0x000fe20003f06270 */
[----:B------:R-:W-:Y:S02]  /*0660*/  DMUL R8, R8, UR6 ;  /* 0x0000000608087c28 */ /* 0x000fe40008000000 */
[----:B------:R-:W-:Y:S02]  /*0670*/  DMUL R14, R14, UR6 ;  /* 0x000000060e0e7c28 */ /* 0x000fe40008000000 */
[----:B------:R-:W-:Y:S02]  /*0680*/  DMUL R10, R10, UR6 ;  /* 0x000000060a0a7c28 */ /* 0x000fe40008000000 */
[----:B-----5:R-:W-:Y:S02]  /*0690*/  DMUL R28, R28, UR6 ;  /* 0x000000061c1c7c28 */ /* 0x020fe40008000000 */
[----:B------:R-:W-:-:S02]  /*06a0*/  DMUL R12, R12, UR6 ;  /* 0x000000060c0c7c28 */ /* 0x000fc40008000000 */
[----:B------:R-:W-:Y:S02]  /*06b0*/  DMUL R16, R16, UR6 ;  /* 0x0000000610107c28 */ /* 0x000fe40008000000 */
[----:B0-----:R-:W-:Y:S09]  /*06c0*/  @P0 BRA `(.L_x_19231) ;  /* 0x0000000000300947 */ /* 0x001ff20003800000 */
[----:B------:R-:W0:Y:S01]  /*06d0*/  LDC.64 R18, c[0x0][0x228] ;  /* 0x00008a00ff127b82 */ /* 0x000e220000000a00 */
[----:B------:R-:W-:Y:S01]  /*06e0*/  IADD3 R21, R3, R26, RZ ;  /* 0x0000001a03157210 */ /* 0x000fe20007ffe0ff */
        /* <DEDUP_REMOVED lines=10> */
.L_x_19231:
[----:B------:R-:W-:-:S13]  /*0790*/  ISETP.GE.AND P0, PT, R26, R5, PT ;  /* 0x000000051a00720c */ /* 0x000fda0003f06270 */
[----:B------:R-:W-:Y:S05]  /*07a0*/  @P0 BRA `(.L_x_19233) ;  /* 0x0000000000300947 */ /* 0x000fea0003800000 */
[----:B0-----:R-:W0:Y:S01]  /*07b0*/  LDC.64 R6, c[0x0][0x228] ;  /* 0x00008a00ff067b82 */ /* 0x001e220000000a00 */
[----:B------:R-:W-:Y:S01]  /*07c0*/  IADD3 R9, R3, R26, RZ ;  /* 0x0000001a03097210 */ /* 0x000fe20007ffe0ff */
[----:B------:R-:W-:-:S04]  /*07d0*/  VIADD R26, R26, 0x80 ;  /* 0x000000801a1a7836 */ /* 0x000fc80000000000 */
[----:B0-----:R-:W-:-:S05]  /*07e0*/  IMAD.WIDE.U32 R6, R9, 0x8, R6 ;  /* 0x0000000809067825 */ /* 0x001fca00078e0006 */
[----:B------:R1:W-:Y:S02]  /*07f0*/  STG.E.64 desc[UR4][R6.64], R14 ;  /* 0x0000000e06007986 */ /* 0x0003e4000c101b04 */
.L_x_19232:
[----:B------:R-:W-:-:S13]  /*0800*/  ISETP.GE.AND P0, PT, R26, R5, PT ;  /* 0x000000051a00720c */ /* 0x000fda0003f06270 */
[----:B------:R-:W-:Y:S05]  /*0810*/  @P0 BRA `(.L_x_19234) ;  /* 0x0000000000340947 */ /* 0x000fea0003800000 */
[----:B01----:R-:W0:Y:S01]  /*0820*/  LDC.64 R6, c[0x0][0x228] ;  /* 0x00008a00ff067b82 */ /* 0x003e220000000a00 */
[----:B------:R-:W-:Y:S01]  /*0830*/  IADD3 R9, R3, R26, RZ ;  /* 0x0000001a03097210 */ /* 0x000fe20007ffe0ff */
[----:B------:R-:W-:-:S04]  /*0840*/  VIADD R26, R26, 0x80 ;  /* 0x000000801a1a7836 */ /* 0x000fc80000000000 */
[----:B0-----:R-:W-:-:S05]  /*0850*/  IMAD.WIDE.U32 R6, R9, 0x8, R6 ;  /* 0x0000000809067825 */ /* 0x001fca00078e0006 */
[----:B------:R1:W-:Y:S02]  /*0860*/  STG.E.64 desc[UR4][R6.64], R10 ;  /* 0x0000000a06007986 */ /* 0x0003e4000c101b04 */
.L_x_19233:
[----:B------:R-:W-:-:S13]  /*0870*/  ISETP.GE.AND P0, PT, R26, R5, PT ;  /* 0x000000051a00720c */ /* 0x000fda0003f06270 */
[----:B------:R-:W-:Y:S05]  /*0880*/  @P0 BREAK B1 ;  /* 0x0000000000010942 */ /* 0x000fea0003800000 */
[----:B------:R-:W-:Y:S05]  /*0890*/  @P0 BRA `(.L_x_19235) ;  /* 0x0000000000300947 */ /* 0x000fea0003800000 */
[----:B01----:R-:W0:Y:S01]  /*08a0*/  LDC.64 R6, c[0x0][0x228] ;  /* 0x00008a00ff067b82 */ /* 0x003e220000000a00 */
[----:B------:R-:W-:Y:S01]  /*08b0*/  IADD3 R9, R3, R26, RZ ;  /* 0x0000001a03097210 */ /* 0x000fe20007ffe0ff */
[----:B------:R-:W-:-:S04]  /*08c0*/  VIADD R26, R26, 0x80 ;  /* 0x000000801a1a7836 */ /* 0x000fc80000000000 */
[----:B0-----:R-:W-:-:S05]  /*08d0*/  IMAD.WIDE.U32 R6, R9, 0x8, R6 ;  /* 0x0000000809067825 */ /* 0x001fca00078e0006 */
[----:B------:R2:W-:Y:S02]  /*08e0*/  STG.E.64 desc[UR4][R6.64], R28 ;  /* 0x0000001c06007986 */ /* 0x0005e4000c101b04 */
.L_x_19234:
[----:B------:R-:W-:Y:S05]  /*08f0*/  BSYNC B1 ;  /* 0x0000000000017941 */ /* 0x000fea0003800000 */
.L_x_19230:
[----:B------:R-:W-:-:S13]  /*0900*/  ISETP.GE.AND P0, PT, R26, R5, PT ;  /* 0x000000051a00720c */ /* 0x000fda0003f06270 */
[----:B012---:R-:W0:Y:S01]  /*0910*/  @!P0 LDC.64 R6, c[0x0][0x228] ;  /* 0x00008a00ff068b82 */ /* 0x007e220000000a00 */
[----:B------:R-:W-:Y:S01]  /*0920*/  @!P0 IADD3 R9, R3, R26, RZ ;  /* 0x0000001a03098210 */ /* 0x000fe20007ffe0ff */
[----:B------:R-:W-:-:S04]  /*0930*/  @!P0 VIADD R26, R26, 0x80 ;  /* 0x000000801a1a8836 */ /* 0x000fc80000000000 */
[----:B0-----:R-:W-:-:S05]  /*0940*/  @!P0 IMAD.WIDE.U32 R6, R9, 0x8, R6 ;  /* 0x0000000809068825 */ /* 0x001fca00078e0006 */
[----:B------:R2:W-:Y:S02]  /*0950*/  @!P0 STG.E.64 desc[UR4][R6.64], R12 ;  /* 0x0000000c06008986 */ /* 0x0005e4000c101b04 */
.L_x_19235:
[----:B------:R-:W-:Y:S05]  /*0960*/  BSYNC B0 ;  /* 0x0000000000007941 */ /* 0x000fea0003800000 */
.L_x_19229:
[----:B------:R-:W-:Y:S05]  /*0970*/  WARPSYNC.ALL ;  /* 0x0000000000007948 */ /* 0x000fea0003800000 */
[----:B------:R-:W-:-:S13]  /*0980*/  ISETP.GE.AND P0, PT, R26, R5, PT ;  /* 0x000000051a00720c */ /* 0x000fda0003f06270 */
[----:B------:R-:W-:Y:S05]  /*0990*/  @P0 EXIT ;  /* 0x000000000000094d */ /* 0x000fea0003800000 */
[----:B------:R-:W3:Y:S01]  /*09a0*/  LDC.64 R4, c[0x0][0x228] ;  /* 0x00008a00ff047b82 */ /* 0x000ee20000000a00 */
[----:B------:R-:W-:-:S05]  /*09b0*/  IADD3 R3, R3, R26, RZ ;  /* 0x0000001a03037210 */ /* 0x000fca0007ffe0ff */
[----:B---3--:R-:W-:-:S05]  /*09c0*/  IMAD.WIDE.U32 R2, R3, 0x8, R4 ;  /* 0x0000000803027825 */ /* 0x008fca00078e0004 */
[----:B------:R-:W-:Y:S01]  /*09d0*/  STG.E.64 desc[UR4][R2.64], R16 ;  /* 0x0000001002007986 */ /* 0x000fe2000c101b04 */
[----:B------:R-:W-:Y:S05]  /*09e0*/  EXIT ;  /* 0x000000000000794d */ /* 0x000fea0003800000 */
.L_x_19236:
        /* <DEDUP_REMOVED lines=9> */
.L_x_19483:


//--------------------- .text._ZN2at6native29vectorized_elementwise_kernelILi4ENS0_13BUnaryFunctorIdddNS0_15binary_internal10MulFunctorIdEEEESt5arrayIPcLm2EEEEviT0_T1_ --------------------------
	.section	.text._ZN2at6native29vectorized_elementwise_kernelILi4ENS0_13BUnaryFunctorIdddNS0_15binary_internal10MulFunctorIdEEEESt5arrayIPcLm2EEEEviT0_T1_,"ax",@progbits
	.align	128
        .global         _ZN2at6native29vectorized_elementwise_kernelILi4ENS0_13BUnaryFunctorIdddNS0_15binary_internal10MulFunctorIdEEEESt5arrayIPcLm2EEEEviT0_T1_
        .type           _ZN2at6native29vectorized_elementwise_kernelILi4ENS0_13BUnaryFunctorIdddNS0_15binary_internal10MulFunctorIdEEEESt5arrayIPcLm2EEEEviT0_T1_,@function
        .size           _ZN2at6native29vectorized_elementwise_kernelILi4ENS0_13BUnaryFunctorIdddNS0_15binary_internal10MulFunctorIdEEEESt5arrayIPcLm2EEEEviT0_T1_,(.L_x_19484 - _ZN2at6native29vectorized_elementwise_kernelILi4ENS0_13BUnaryFunctorIdddNS0_15binary_internal10MulFunctorIdEEEESt5arrayIPcLm2EEEEviT0_T1_)
        .other          _ZN2at6native29vectorized_elementwise_kernelILi4ENS0_13BUnaryFunctorIdddNS0_15binary_internal10MulFunctorIdEEEESt5arrayIPcLm2EEEEviT0_T1_,@"STO_CUDA_ENTRY STV_DEFAULT"
_ZN2at6native29vectorized_elementwise_kernelILi4ENS0_13BUnaryFunctorIdddNS0_15binary_internal10MulFunctorIdEEEESt5arrayIPcLm2EEEEviT0_T1_:
.text._ZN2at6native29vectorized_elementwise_kernelILi4ENS0_13BUnaryFunctorIdddNS0_15binary_internal10MulFunctorIdEEEESt5arrayIPcLm2EEEEviT0_T1_:
        /* <DEDUP_REMOVED lines=33> */
.L_x_19237:
        /* <DEDUP_REMOVED lines=88> */
.L_x_19240:
[----:B------:R-:W-:-:S13]  /*0790*/  ISETP.GE.AND P0, PT, R26, R5, PT ;  /* 0x000000051a00720c */ /* 0x000fda0003f06270 */
[----:B------:R-:W-:Y:S05]  /*07a0*/  @P0 BRA `(.L_x_19242) ;  /* 0x0000000000300947 */ /* 0x000fea0003800000 */
[----:B0-----:R-:W0:Y:S01]  /*07b0*/  LDC.64 R6, c[0x0][0x228] ;  /* 0x00008a00ff067b82 */ /* 0x001e220000000a00 */
[----:B------:R-:W-:Y:S01]  /*07c0*/  IADD3 R9, R3, R26, RZ ;  /* 0x0000001a03097210 */ /* 0x000fe20007ffe0ff */
[----:B------:R-:W-:-:S04]  /*07d0*/  VIADD R26, R26, 0x80 ;  /* 0x000000801a1a7836 */ /* 0x000fc80000000000 */
[----:B0-----:R-:W-:-:S05]  /*07e0*/  IMAD.WIDE.U32 R6, R9, 0x8, R6 ;  /* 0x0000000809067825 */ /* 0x001fca00078e0006 */
[----:B------:R1:W-:Y:S02]  /*07f0*/  STG.E.64 desc[UR4][R6.64], R14 ;  /* 0x0000000e06007986 */ /* 0x0003e4000c101b04 */
.L_x_19241:
[----:B------:R-:W-:-:S13]  /*0800*/  ISETP.GE.AND P0, PT, R26, R5, PT ;  /* 0x000000051a00720c */ /* 0x000fda0003f06270 */
[----:B------:R-:W-:Y:S05]  /*0810*/  @P0 BRA `(.L_x_19243) ;  /* 0x0000000000340947 */ /* 0x000fea0003800000 */
[----:B01----:R-:W0:Y:S01]  /*0820*/  LDC.64 R6, c[0x0][0x228] ;  /* 0x00008a00ff067b82 */ /* 0x003e220000000a00 */
[----:B------:R-:W-:Y:S01]  /*0830*/  IADD3 R9, R3, R26, RZ ;  /* 0x0000001a03097210 */ /* 0x000fe20007ffe0ff */
[----:B------:R-:W-:-:S04]  /*0840*/  VIADD R26, R26, 0x80 ;  /* 0x000000801a1a7836 */ /* 0x000fc80000000000 */
[----:B0-----:R-:W-:-:S05]  /*0850*/  IMAD.WIDE.U32 R6, R9, 0x8, R6 ;  /* 0x0000000809067825 */ /* 0x001fca00078e0006 */
[----:B------:R1:W-:Y:S02]  /*0860*/  STG.E.64 desc[UR4][R6.64], R10 ;  /* 0x0000000a06007986 */ /* 0x0003e4000c101b04 */
.L_x_19242:
        /* <DEDUP_REMOVED lines=8> */
.L_x_19243:
[----:B------:R-:W-:Y:S05]  /*08f0*/  BSYNC B1 ;  /* 0x0000000000017941 */ /* 0x000fea0003800000 */
.L_x_19239:
[----:B------:R-:W-:-:S13]  /*0900*/  ISETP.GE.AND P0, PT, R26, R5, PT ;  /* 0x000000051a00720c */ /* 0x000fda0003f06270 */
[----:B012---:R-:W0:Y:S01]  /*0910*/  @!P0 LDC.64 R6, c[0x0][0x228] ;  /* 0x00008a00ff068b82 */ /* 0x007e220000000a00 */
[----:B------:R-:W-:Y:S01]  /*0920*/  @!P0 IADD3 R9, R3, R26, RZ ;  /* 0x0000001a03098210 */ /* 0x000fe20007ffe0ff */
[----:B------:R-:W-:-:S04]  /*0930*/  @!P0 VIADD R26, R26, 0x80 ;  /* 0x000000801a1a8836 */ /* 0x000fc80000000000 */
[----:B0-----:R-:W-:-:S05]  /*0940*/  @!P0 IMAD.WIDE.U32 R6, R9, 0x8, R6 ;  /* 0x0000000809068825 */ /* 0x001fca00078e0006 */
[----:B------:R2:W-:Y:S02]  /*0950*/  @!P0 STG.E.64 desc[UR4][R6.64], R12 ;  /* 0x0000000c06008986 */ /* 0x0005e4000c101b04 */
.L_x_19244:
[----:B------:R-:W-:Y:S05]  /*0960*/  BSYNC B0 ;  /* 0x0000000000007941 */ /* 0x000fea0003800000 */
.L_x_19238:
        /* <DEDUP_REMOVED lines=8> */
.L_x_19245:
        /* <DEDUP_REMOVED lines=9> */
.L_x_19484:


//--------------------- .text._ZN2at6native29vectorized_elementwise_kernelILi8ENS0_13BUnaryFunctorIdddNS0_15binary_internal10MulFunctorIdEEEESt5arrayIPcLm2EEEEviT0_T1_ --------------------------
	.section	.text._ZN2at6native29vectorized_elementwise_kernelILi8ENS0_13BUnaryFunctorIdddNS0_15binary_internal10MulFunctorIdEEEESt5arrayIPcLm2EEEEviT0_T1_,"ax",@progbits
	.align	128
        .global         _ZN2at6native29vectorized_elementwise_kernelILi8ENS0_13BUnaryFunctorIdddNS0_15binary_internal10MulFunctorIdEEEESt5arrayIPcLm2EEEEviT0_T1_
        .type           _ZN2at6native29vectorized_elementwise_kernelILi8ENS0_13BUnaryFunctorIdddNS0_15binary_internal10MulFunctorIdEEEESt5arrayIPcLm2EEEEviT0_T1_,@function
        .size           _ZN2at6native29vectorized_elementwise_kernelILi8ENS0_13BUnaryFunctorIdddNS0_15binary_internal10MulFunctorIdEEEESt5arrayIPcLm2EEEEviT0_T1_,(.L_x_19485 - _ZN2at6native29vectorized_elementwise_kernelILi8ENS0_13BUnaryFunctorIdddNS0_15binary_internal10MulFunctorIdEEEESt5arrayIPcLm2EEEEviT0_T1_)
        .other          _ZN2at6native29vectorized_elementwise_kernelILi8ENS0_13BUnaryFunctorIdddNS0_15binary_internal10MulFunctorIdEEEESt5arrayIPcLm2EEEEviT0_T1_,@"STO_CUDA_ENTRY STV_DEFAULT"
_ZN2at6native29vectorized_elementwise_kernelILi8ENS0_13BUnaryFunctorIdddNS0_15binary_internal10MulFunctorIdEEEESt5arrayIPcLm2EEEEviT0_T1_:
.text._ZN2at6native29vectorized_elementwise_kernelILi8ENS0_13BUnaryFunctorIdddNS0_15binary_internal10MulFunctorIdEEEESt5arrayIPcLm2EEEEviT0_T1_:
        /* <DEDUP_REMOVED lines=33> */
.L_x_19246:
        /* <DEDUP_REMOVED lines=88> */
.L_x_19249:
[----:B------:R-:W-:-:S13]  /*0790*/  ISETP.GE.AND P0, PT, R26, R5, PT ;  /* 0x000000051a00720c */ /* 0x000fda0003f06270 */
[----:B------:R-:W-:Y:S05]  /*07a0*/  @P0 BRA `(.L_x_19251) ;  /* 0x0000000000300947 */ /* 0x000fea0003800000 */
[----:B0-----:R-:W0:Y:S01]  /*07b0*/  LDC.64 R6, c[0x0][0x228] ;  /* 0x00008a00ff067b82 */ /* 0x001e220000000a00 */
[----:B------:R-:W-:Y:S01]  /*07c0*/  IADD3 R9, R3, R26, RZ ;  /* 0x0000001a03097210 */ /* 0x000fe20007ffe0ff */
[----:B------:R-:W-:-:S04]  /*07d0*/  VIADD R26, R26, 0x80 ;  /* 0x000000801a1a7836 */ /* 0x000fc80000000000 */
[----:B0-----:R-:W-:-:S05]  /*07e0*/  IMAD.WIDE.U32 R6, R9, 0x8, R6 ;  /* 0x0000000809067825 */ /* 0x001fca00078e0006 */
[----:B------:R1:W-:Y:S02]  /*07f0*/  STG.E.64 desc[UR4][R6.64], R14 ;  /* 0x0000000e06007986 */ /* 0x0003e4000c101b04 */
.L_x_19250:
[----:B------:R-:W-:-:S13]  /*0800*/  ISETP.GE.AND P0, PT, R26, R5, PT ;  /* 0x000000051a00720c */ /* 0x000fda0003f06270 */
[----:B------:R-:W-:Y:S05]  /*0810*/  @P0 BRA `(.L_x_19252) ;  /* 0x0000000000340947 */ /* 0x000fea0003800000 */
[----:B01----:R-:W0:Y:S01]  /*0820*/  LDC.64 R6, c[0x0][0x228] ;  /* 0x00008a00ff067b82 */ /* 0x003e220000000a00 */
[----:B------:R-:W-:Y:S01]  /*0830*/  IADD3 R9, R3, R26, RZ ;  /* 0x0000001a03097210 */ /* 0x000fe20007ffe0ff */
[----:B------:R-:W-:-:S04]  /*0840*/  VIADD R26, R26, 0x80 ;  /* 0x000000801a1a7836 */ /* 0x000fc80000000000 */
[----:B0-----:R-:W-:-:S05]  /*0850*/  IMAD.WIDE.U32 R6, R9, 0x8, R6 ;  /* 0x0000000809067825 */ /* 0x001fca00078e0006 */
[----:B------:R1:W-:Y:S02]  /*0860*/  STG.E.64 desc[UR4][R6.64], R10 ;  /* 0x0000000a06007986 */ /* 0x0003e4000c101b04 */
.L_x_19251:
        /* <DEDUP_REMOVED lines=8> */
.L_x_19252:
[----:B------:R-:W-:Y:S05]  /*08f0*/  BSYNC B1 ;  /* 0x0000000000017941 */ /* 0x000fea0003800000 */
.L_x_19248:
[----:B------:R-:W-:-:S13]  /*0900*/  ISETP.GE.AND P0, PT, R26, R5, PT ;  /* 0x000000051a00720c */ /* 0x000fda0003f06270 */
[----:B012---:R-:W0:Y:S01]  /*0910*/  @!P0 LDC.64 R6, c[0x0][0x228] ;  /* 0x00008a00ff068b82 */ /* 0x007e220000000a00 */
[----:B------:R-:W-:Y:S01]  /*0920*/  @!P0 IADD3 R9, R3, R26, RZ ;  /* 0x0000001a03098210 */ /* 0x000fe20007ffe0ff */
[----:B------:R-:W-:-:S04]  /*0930*/  @!P0 VIADD R26, R26, 0x80 ;  /* 0x000000801a1a8836 */ /* 0x000fc80000000000 */
[----:B0-----:R-:W-:-:S05]  /*0940*/  @!P0 IMAD.WIDE.U32 R6, R9, 0x8, R6 ;  /* 0x0000000809068825 */ /* 0x001fca00078e0006 */
[----:B------:R2:W-:Y:S02]  /*0950*/  @!P0 STG.E.64 desc[UR4][R6.64], R12 ;  /* 0x0000000c06008986 */ /* 0x0005e4000c101b04 */
.L_x_19253:
[----:B------:R-:W-:Y:S05]  /*0960*/  BSYNC B0 ;  /* 0x0000000000007941 */ /* 0x000fea0003800000 */
.L_x_19247:
        /* <DEDUP_REMOVED lines=8> */
.L_x_19254:
        /* <DEDUP_REMOVED lines=9> */
.L_x_19485:


//--------------------- .nv.global.init           --------------------------
	.section	.nv.global.init,"aw",@progbits
.nv.global.init:
	.type		$str$5,@object
	.size		$str$5,(__unnamed_9 - $str$5)
$str$5:
        /*0000*/ 	.byte	0x66, 0x61, 0x6c, 0x73, 0x65, 0x00
	.type		__unnamed_9,@object
	.size		__unnamed_9,(__unnamed_1 - __unnamed_9)
__unnamed_9:
        /*0006*/ 	.byte	0x66, 0x65, 0x74, 0x63, 0x68, 0x5f, 0x61, 0x6e, 0x64, 0x5f, 0x63, 0x61, 0x73, 0x74, 0x00
	.type		__unnamed_1,@object
	.size		__unnamed_1,(__unnamed_5 - __unnamed_1)
__unnamed_1:
        /*0015*/ 	.byte	0x66, 0x65, 0x74, 0x63, 0x68, 0x5f, 0x61, 0x6e, 0x64, 0x5f, 0x63, 0x61, 0x73, 0x74, 0x00
	.type		__unnamed_5,@object
	.size		__unnamed_5,(__unnamed_11 - __unnamed_5)
__unnamed_5:
        /*0024*/ 	.byte	0x63, 0x61, 0x73, 0x74, 0x5f, 0x61, 0x6e, 0x64, 0x5f, 0x73, 0x74, 0x6f, 0x72, 0x65, 0x00
	.type		__unnamed_11,@object
	.size		__unnamed_11,(__unnamed_3 - __unnamed_11)
__unnamed_11:
        /*0033*/ 	.byte	0x66, 0x65, 0x74, 0x63, 0x68, 0x5f, 0x61, 0x6e, 0x64, 0x5f, 0x63, 0x61, 0x73, 0x74, 0x00
	.type		__unnamed_3,@object
	.size		__unnamed_3,(__unnamed_7 - __unnamed_3)
__unnamed_3:
        /*0042*/ 	.byte	0x63, 0x61, 0x73, 0x74, 0x5f, 0x61, 0x6e, 0x64, 0x5f, 0x73, 0x74, 0x6f, 0x72, 0x65, 0x00
	.type		__unnamed_7,@object
	.size		__unnamed_7,(__unnamed_10 - __unnamed_7)
__unnamed_7:
        /*0051*/ 	.byte	0x63, 0x61, 0x73, 0x74, 0x5f, 0x61, 0x6e, 0x64, 0x5f, 0x73, 0x74, 0x6f, 0x72, 0x65, 0x00
	.type		__unnamed_10,@object
	.size		__unnamed_10,(__unnamed_2 - __unnamed_10)
__unnamed_10:
        /*0060*/ 	.byte	0x63, 0x61, 0x73, 0x74, 0x5f, 0x61, 0x6e, 0x64, 0x5f, 0x73, 0x74, 0x6f, 0x72, 0x65, 0x00
	.type		__unnamed_2,@object
	.size		__unnamed_2,(__unnamed_6 - __unnamed_2)
__unnamed_2:
        /*006f*/ 	.byte	0x66, 0x65, 0x74, 0x63, 0x68, 0x5f, 0x61, 0x6e, 0x64, 0x5f, 0x63, 0x61, 0x73, 0x74, 0x00
	.type		__unnamed_6,@object
	.size		__unnamed_6,(__unnamed_12 - __unnamed_6)
__unnamed_6:
        /*007e*/ 	.byte	0x66, 0x65, 0x74, 0x63, 0x68, 0x5f, 0x61, 0x6e, 0x64, 0x5f, 0x63, 0x61, 0x73, 0x74, 0x00
	.type		__unnamed_12,@object
	.size		__unnamed_12,(__unnamed_4 - __unnamed_12)
__unnamed_12:
        /*008d*/ 	.byte	0x63, 0x61, 0x73, 0x74, 0x5f, 0x61, 0x6e, 0x64, 0x5f, 0x73, 0x74, 0x6f, 0x72, 0x65, 0x00
	.type		__unnamed_4,@object
	.size		__unnamed_4,(__unnamed_8 - __unnamed_4)
__unnamed_4:
        /*009c*/ 	.byte	0x66, 0x65, 0x74, 0x63, 0x68, 0x5f, 0x61, 0x6e, 0x64, 0x5f, 0x63, 0x61, 0x73, 0x74, 0x00
	.type		__unnamed_8,@object
	.size		__unnamed_8,($str$6 - __unnamed_8)
__unnamed_8:
        /*00ab*/ 	.byte	0x63, 0x61, 0x73, 0x74, 0x5f, 0x61, 0x6e, 0x64, 0x5f, 0x73, 0x74, 0x6f, 0x72, 0x65, 0x00
	.type		$str$6,@object
	.size		$str$6,(.L_41 - $str$6)
$str$6:
        /*00ba*/ 	.byte	0x2f, 0x72, 0x6f, 0x6f, 0x74, 0x2f, 0x2e, 0x70, 0x79, 0x65, 0x6e, 0x76, 0x2f, 0x76, 0x65, 0x72
        /*00ca*/ 	.byte	0x73, 0x69, 0x6f, 0x6e, 0x73, 0x2f, 0x33, 0x2e, 0x31, 0x33, 0x2e, 0x31, 0x32, 0x2f, 0x6c, 0x69
        /*00da*/ 	.byte	0x62, 0x2f, 0x70, 0x79, 0x74, 0x68, 0x6f, 0x6e, 0x33, 0x2e, 0x31, 0x33, 0x2f, 0x73, 0x69, 0x74
        /*00ea*/ 	.byte	0x65, 0x2d, 0x70, 0x61, 0x63, 0x6b, 0x61, 0x67, 0x65, 0x73, 0x2f, 0x74, 0x6f, 0x72, 0x63, 0x68
        /*00fa*/ 	.byte	0x2f, 0x69, 0x6e, 0x63, 0x6c, 0x75, 0x64, 0x65, 0x2f, 0x63, 0x31, 0x30, 0x2f, 0x63, 0x6f, 0x72
        /*010a*/ 	.byte	0x65, 0x2f, 0x44, 0x79, 0x6e, 0x61, 0x6d, 0x69, 0x63, 0x43, 0x61, 0x73, 0x74, 0x2e, 0x68, 0x00
.L_41:


//--------------------- .nv.shared.reserved.0     --------------------------
	.section	.nv.shared.reserved.0,"aw",@nobits
	.weak		__nv_reservedSMEM_offset_0_alias
	.size		__nv_reservedSMEM_offset_0_alias, 0, 0
	.other		__nv_reservedSMEM_offset_0_alias,@"STO_CUDA_RESERVED_SHARED STV_DEFAULT"
__nv_reservedSMEM_offset_0_alias:
	.zero		0


//--------------------- .nv.global                --------------------------
	.section	.nv.global,"aw",@nobits
.nv.global:
	.type		_ZN53_INTERNAL_3db51044_22_BinaryDivTrueKernel_cu_fbc059d04cuda3std3__48in_placeE,@object
	.size		_ZN53_INTERNAL_3db51044_22_BinaryDivTrueKernel_cu_fbc059d04cuda3std3__48in_placeE,(_ZN53_INTERNAL_3db51044_22_BinaryDivTrueKernel_cu_fbc059d04cuda3std6ranges3__45__cpo8distanceE - _ZN53_INTERNAL_3db51044_22_BinaryDivTrueKernel_cu_fbc059d04cuda3std3__48in_placeE)
_ZN53_INTERNAL_3db51044_22_BinaryDivTrueKernel_cu_fbc059d04cuda3std3__48in_placeE:
	.zero		1
	.type		_ZN53_INTERNAL_3db51044_22_BinaryDivTrueKernel_cu_fbc059d04cuda3std6ranges3__45__cpo8distanceE,@object
	.size		_ZN53_INTERNAL_3db51044_22_BinaryDivTrueKernel_cu_fbc059d04cuda3std6ranges3__45__cpo8distanceE,(_ZN53_INTERNAL_3db51044_22_BinaryDivTrueKernel_cu_fbc059d04cuda3std3__45__cpo6cbeginE - _ZN53_INTERNAL_3db51044_22_BinaryDivTrueKernel_cu_fbc059d04cuda3std6ranges3__45__cpo8distanceE)
_ZN53_INTERNAL_3db51044_22_BinaryDivTrueKernel_cu_fbc059d04cuda3std6ranges3__45__cpo8distanceE:
	.zero		1
	.type		_ZN53_INTERNAL_3db51044_22_BinaryDivTrueKernel_cu_fbc059d04cuda3std3__45__cpo6cbeginE,@object
	.size		_ZN53_INTERNAL_3db51044_22_BinaryDivTrueKernel_cu_fbc059d04cuda3std3__45__cpo6cbeginE,(_ZN53_INTERNAL_3db51044_22_BinaryDivTrueKernel_cu_fbc059d04cuda3std6ranges3__45__cpo7advanceE - _ZN53_INTERNAL_3db51044_22_BinaryDivTrueKernel_cu_fbc059d04cuda3std3__45__cpo6cbeginE)
_ZN53_INTERNAL_3db51044_22_BinaryDivTrueKernel_cu_fbc059d04cuda3std3__45__cpo6cbeginE:
	.zero		1
	.type		_ZN53_INTERNAL_3db51044_22_BinaryDivTrueKernel_cu_fbc059d04cuda3std6ranges3__45__cpo7advanceE,@object
	.size		_ZN53_INTERNAL_3db51044_22_BinaryDivTrueKernel_cu_fbc059d04cuda3std6ranges3__45__cpo7advanceE,(_ZN53_INTERNAL_3db51044_22_BinaryDivTrueKernel_cu_fbc059d04cuda3std3__45__cpo7crbeginE - _ZN53_INTERNAL_3db51044_22_BinaryDivTrueKernel_cu_fbc059d04cuda3std6ranges3__45__cpo7advanceE)
_ZN53_INTERNAL_3db51044_22_BinaryDivTrueKernel_cu_fbc059d04cuda3std6ranges3__45__cpo7advanceE:
	.zero		1
	.type		_ZN53_INTERNAL_3db51044_22_BinaryDivTrueKernel_cu_fbc059d04cuda3std3__45__cpo7crbeginE,@object
	.size		_ZN53_INTERNAL_3db51044_22_BinaryDivTrueKernel_cu_fbc059d04cuda3std3__45__cpo7crbeginE,(_ZN53_INTERNAL_3db51044_22_BinaryDivTrueKernel_cu_fbc059d04cuda3std6ranges3__45__cpo4dataE - _ZN53_INTERNAL_3db51044_22_BinaryDivTrueKernel_cu_fbc059d04cuda3std3__45__cpo7crbeginE)
_ZN53_INTERNAL_3db51044_22_BinaryDivTrueKernel_cu_fbc059d04cuda3std3__45__cpo7crbeginE:
	.zero		1
	.type		_ZN53_INTERNAL_3db51044_22_BinaryDivTrueKernel_cu_fbc059d04cuda3std6ranges3__45__cpo4dataE,@object
	.size		_ZN53_INTERNAL_3db51044_22_BinaryDivTrueKernel_cu_fbc059d04cuda3std6ranges3__45__cpo4dataE,(_ZN53_INTERNAL_3db51044_22_BinaryDivTrueKernel_cu_fbc059d04cuda3std6ranges3__45__cpo5beginE - _ZN53_INTERNAL_3db51044_22_BinaryDivTrueKernel_cu_fbc059d04cuda3std6ranges3__45__cpo4dataE)
_ZN53_INTERNAL_3db51044_22_BinaryDivTrueKernel_cu_fbc059d04cuda3std6ranges3__45__cpo4dataE:
	.zero		1
	.type		_ZN53_INTERNAL_3db51044_22_BinaryDivTrueKernel_cu_fbc059d04cuda3std6ranges3__45__cpo5beginE,@object
	.size		_ZN53_INTERNAL_3db51044_22_BinaryDivTrueKernel_cu_fbc059d04cuda3std6ranges3__45__cpo5beginE,(_ZN53_INTERNAL_3db51044_22_BinaryDivTrueKernel_cu_fbc059d04cuda3std3__455_GLOBAL__N__3db51044_22_BinaryDivTrueKernel_cu_fbc059d06ignoreE - _ZN53_INTERNAL_3db51044_22_BinaryDivTrueKernel_cu_fbc059d04cuda3std6ranges3__45__cpo5beginE)
_ZN53_INTERNAL_3db51044_22_BinaryDivTrueKernel_cu_fbc059d04cuda3std6ranges3__45__cpo5beginE:
	.zero		1
	.type		_ZN53_INTERNAL_3db51044_22_BinaryDivTrueKernel_cu_fbc059d04cuda3std3__455_GLOBAL__N__3db51044_22_BinaryDivTrueKernel_cu_fbc059d06ignoreE,@object
	.size		_ZN53_INTERNAL_3db51044_22_BinaryDivTrueKernel_cu_fbc059d04cuda3std3__455_GLOBAL__N__3db51044_22_BinaryDivTrueKernel_cu_fbc059d06ignoreE,(_ZN53_INTERNAL_3db51044_22_BinaryDivTrueKernel_cu_fbc059d04cuda3std6ranges3__45__cpo4sizeE - _ZN53_INTERNAL_3db51044_22_BinaryDivTrueKernel_cu_fbc059d04cuda3std3__455_GLOBAL__N__3db51044_22_BinaryDivTrueKernel_cu_fbc059d06ignoreE)
_ZN53_INTERNAL_3db51044_22_BinaryDivTrueKernel_cu_fbc059d04cuda3std3__455_GLOBAL__N__3db51044_22_BinaryDivTrueKernel_cu_fbc059d06ignoreE:
	.zero		1
	.type		_ZN53_INTERNAL_3db51044_22_BinaryDivTrueKernel_cu_fbc059d04cuda3std6ranges3__45__cpo4sizeE,@object
	.size		_ZN53_INTERNAL_3db51044_22_BinaryDivTrueKernel_cu_fbc059d04cuda3std6ranges3__45__cpo4sizeE,(_ZN53_INTERNAL_3db51044_22_BinaryDivTrueKernel_cu_fbc059d04cuda3std3__45__cpo5beginE - _ZN53_INTERNAL_3db51044_22_BinaryDivTrueKernel_cu_fbc059d04cuda3std6ranges3__45__cpo4sizeE)
_ZN53_INTERNAL_3db51044_22_BinaryDivTrueKernel_cu_fbc059d04cuda3std6ranges3__45__cpo4sizeE:
	.zero		1
	.type		_ZN53_INTERNAL_3db51044_22_BinaryDivTrueKernel_cu_fbc059d04cuda3std3__45__cpo5beginE,@object
	.size		_ZN53_INTERNAL_3db51044_22_BinaryDivTrueKernel_cu_fbc059d04cuda3std3__45__cpo5beginE,(_ZN53_INTERNAL_3db51044_22_BinaryDivTrueKernel_cu_fbc059d04cuda3std6ranges3__45__cpo6cbeginE - _ZN53_INTERNAL_3db51044_22_BinaryDivTrueKernel_cu_fbc059d04cuda3std3__45__cpo5beginE)
_ZN53_INTERNAL_3db51044_22_BinaryDivTrueKernel_cu_fbc059d04cuda3std3__45__cpo5beginE:
	.zero		1
	.type		_ZN53_INTERNAL_3db51044_22_BinaryDivTrueKernel_cu_fbc059d04cuda3std6ranges3__45__cpo6cbeginE,@object
	.size		_ZN53_INTERNAL_3db51044_22_BinaryDivTrueKernel_cu_fbc059d04cuda3std6ranges3__45__cpo6cbeginE,(_ZN53_INTERNAL_3db51044_22_BinaryDivTrueKernel_cu_fbc059d04cuda3std3__45__cpo6rbeginE - _ZN53_INTERNAL_3db51044_22_BinaryDivTrueKernel_cu_fbc059d04cuda3std6ranges3__45__cpo6cbeginE)
_ZN53_INTERNAL_3db51044_22_BinaryDivTrueKernel_cu_fbc059d04cuda3std6ranges3__45__cpo6cbeginE:
	.zero		1
	.type		_ZN53_INTERNAL_3db51044_22_BinaryDivTrueKernel_cu_fbc059d04cuda3std3__45__cpo6rbeginE,@object
	.size		_ZN53_INTERNAL_3db51044_22_BinaryDivTrueKernel_cu_fbc059d04cuda3std3__45__cpo6rbeginE,(_ZN53_INTERNAL_3db51044_22_BinaryDivTrueKernel_cu_fbc059d04cuda3std6ranges3__45__cpo4nextE - _ZN53_INTERNAL_3db51044_22_BinaryDivTrueKernel_cu_fbc059d04cuda3std3__45__cpo6rbeginE)
_ZN53_INTERNAL_3db51044_22_BinaryDivTrueKernel_cu_fbc059d04cuda3std3__45__cpo6rbeginE:
	.zero		1
	.type		_ZN53_INTERNAL_3db51044_22_BinaryDivTrueKernel_cu_fbc059d04cuda3std6ranges3__45__cpo4nextE,@object
	.size		_ZN53_INTERNAL_3db51044_22_BinaryDivTrueKernel_cu_fbc059d04cuda3std6ranges3__45__cpo4nextE,(_ZN53_INTERNAL_3db51044_22_BinaryDivTrueKernel_cu_fbc059d04cuda3std6ranges3__45__cpo4swapE - _ZN53_INTERNAL_3db51044_22_BinaryDivTrueKernel_cu_fbc059d04cuda3std6ranges3__45__cpo4nextE)
_ZN53_INTERNAL_3db51044_22_BinaryDivTrueKernel_cu_fbc059d04cuda3std6ranges3__45__cpo4nextE:
	.zero		1
	.type		_ZN53_INTERNAL_3db51044_22_BinaryDivTrueKernel_cu_fbc059d04cuda3std6ranges3__45__cpo4swapE,@object
	.size		_ZN53_INTERNAL_3db51044_22_BinaryDivTrueKernel_cu_fbc059d04cuda3std6ranges3__45__cpo4swapE,(_ZN53_INTERNAL_3db51044_22_BinaryDivTrueKernel_cu_fbc059d04cuda3std3__420unreachable_sentinelE - _ZN53_INTERNAL_3db51044_22_BinaryDivTrueKernel_cu_fbc059d04cuda3std6ranges3__45__cpo4swapE)
_ZN53_INTERNAL_3db51044_22_BinaryDivTrueKernel_cu_fbc059d04cuda3std6ranges3__45__cpo4swapE:
	.zero		1
	.type		_ZN53_INTERNAL_3db51044_22_BinaryDivTrueKernel_cu_fbc059d04cuda3std3__420unreachable_sentinelE,@object
	.size		_ZN53_INTERNAL_3db51044_22_BinaryDivTrueKernel_cu_fbc059d04cuda3std3__420unreachable_sentinelE,(_ZN53_INTERNAL_3db51044_22_BinaryDivTrueKernel_cu_fbc059d06thrust23THRUST_300001_SM_900_NS6system6detail10sequential3seqE - _ZN53_INTERNAL_3db51044_22_BinaryDivTrueKernel_cu_fbc059d04cuda3std3__420unreachable_sentinelE)
_ZN53_INTERNAL_3db51044_22_BinaryDivTrueKernel_cu_fbc059d04cuda3std3__420unreachable_sentinelE:
	.zero		1
	.type		_ZN53_INTERNAL_3db51044_22_BinaryDivTrueKernel_cu_fbc059d06thrust23THRUST_300001_SM_900_NS6system6detail10sequential3seqE,@object
	.size		_ZN53_INTERNAL_3db51044_22_BinaryDivTrueKernel_cu_fbc059d06thrust23THRUST_300001_SM_900_NS6system6detail10sequential3seqE,(_ZN53_INTERNAL_3db51044_22_BinaryDivTrueKernel_cu_fbc059d04cuda3std3__45__cpo4cendE - _ZN53_INTERNAL_3db51044_22_BinaryDivTrueKernel_cu_fbc059d06thrust23THRUST_300001_SM_900_NS6system6detail10sequential3seqE)
_ZN53_INTERNAL_3db51044_22_BinaryDivTrueKernel_cu_fbc059d06thrust23THRUST_300001_SM_900_NS6system6detail10sequential3seqE:
	.zero		1
	.type		_ZN53_INTERNAL_3db51044_22_BinaryDivTrueKernel_cu_fbc059d04cuda3std3__45__cpo4cendE,@object
	.size		_ZN53_INTERNAL_3db51044_22_BinaryDivTrueKernel_cu_fbc059d04cuda3std3__45__cpo4cendE,(_ZN53_INTERNAL_3db51044_22_BinaryDivTrueKernel_cu_fbc059d04cuda3std6ranges3__45__cpo9iter_swapE - _ZN53_INTERNAL_3db51044_22_BinaryDivTrueKernel_cu_fbc059d04cuda3std3__45__cpo4cendE)
_ZN53_INTERNAL_3db51044_22_BinaryDivTrueKernel_cu_fbc059d04cuda3std3__45__cpo4cendE:
	.zero		1
	.type		_ZN53_INTERNAL_3db51044_22_BinaryDivTrueKernel_cu_fbc059d04cuda3std6ranges3__45__cpo9iter_swapE,@object
	.size		_ZN53_INTERNAL_3db51044_22_BinaryDivTrueKernel_cu_fbc059d04cuda3std6ranges3__45__cpo9iter_swapE,(_ZN53_INTERNAL_3db51044_22_BinaryDivTrueKernel_cu_fbc059d04cuda3std3__45__cpo5crendE - _ZN53_INTERNAL_3db51044_22_BinaryDivTrueKernel_cu_fbc059d04cuda3std6ranges3__45__cpo9iter_swapE)
_ZN53_INTERNAL_3db51044_22_BinaryDivTrueKernel_cu_fbc059d04cuda3std6ranges3__45__cpo9iter_swapE:
	.zero		1
	.type		_ZN53_INTERNAL_3db51044_22_BinaryDivTrueKernel_cu_fbc059d04cuda3std3__45__cpo5crendE,@object
	.size		_ZN53_INTERNAL_3db51044_22_BinaryDivTrueKernel_cu_fbc059d04cuda3std3__45__cpo5crendE,(_ZN53_INTERNAL_3db51044_22_BinaryDivTrueKernel_cu_fbc059d04cuda3std6ranges3__45__cpo5cdataE - _ZN53_INTERNAL_3db51044_22_BinaryDivTrueKernel_cu_fbc059d04cuda3std3__45__cpo5crendE)
_ZN53_INTERNAL_3db51044_22_BinaryDivTrueKernel_cu_fbc059d04cuda3std3__45__cpo5crendE:
	.zero		1
	.type		_ZN53_INTERNAL_3db51044_22_BinaryDivTrueKernel_cu_fbc059d04cuda3std6ranges3__45__cpo5cdataE,@object
	.size		_ZN53_INTERNAL_3db51044_22_BinaryDivTrueKernel_cu_fbc059d04cuda3std6ranges3__45__cpo5cdataE,(_ZN53_INTERNAL_3db51044_22_BinaryDivTrueKernel_cu_fbc059d04cuda3std6ranges3__45__cpo3endE - _ZN53_INTERNAL_3db51044_22_BinaryDivTrueKernel_cu_fbc059d04cuda3std6ranges3__45__cpo5cdataE)
_ZN53_INTERNAL_3db51044_22_BinaryDivTrueKernel_cu_fbc059d04cuda3std6ranges3__45__cpo5cdataE:
	.zero		1
	.type		_ZN53_INTERNAL_3db51044_22_BinaryDivTrueKernel_cu_fbc059d04cuda3std6ranges3__45__cpo3endE,@object
	.size		_ZN53_INTERNAL_3db51044_22_BinaryDivTrueKernel_cu_fbc059d04cuda3std6ranges3__45__cpo3endE,(_ZN53_INTERNAL_3db51044_22_BinaryDivTrueKernel_cu_fbc059d04cuda3std3__419piecewise_constructE - _ZN53_INTERNAL_3db51044_22_BinaryDivTrueKernel_cu_fbc059d04cuda3std6ranges3__45__cpo3endE)
_ZN53_INTERNAL_3db51044_22_BinaryDivTrueKernel_cu_fbc059d04cuda3std6ranges3__45__cpo3endE:
	.zero		1
	.type		_ZN53_INTERNAL_3db51044_22_BinaryDivTrueKernel_cu_fbc059d04cuda3std3__419piecewise_constructE,@object
	.size		_ZN53_INTERNAL_3db51044_22_BinaryDivTrueKernel_cu_fbc059d04cuda3std3__419piecewise_constructE,(_ZN53_INTERNAL_3db51044_22_BinaryDivTrueKernel_cu_fbc059d04cuda3std6ranges3__45__cpo5ssizeE - _ZN53_INTERNAL_3db51044_22_BinaryDivTrueKernel_cu_fbc059d04cuda3std3__419piecewise_constructE)
_ZN53_INTERNAL_3db51044_22_BinaryDivTrueKernel_cu_fbc059d04cuda3std3__419piecewise_constructE:
	.zero		1
	.type		_ZN53_INTERNAL_3db51044_22_BinaryDivTrueKernel_cu_fbc059d04cuda3std6ranges3__45__cpo5ssizeE,@object
	.size		_ZN53_INTERNAL_3db51044_22_BinaryDivTrueKernel_cu_fbc059d04cuda3std6ranges3__45__cpo5ssizeE,(_ZN53_INTERNAL_3db51044_22_BinaryDivTrueKernel_cu_fbc059d04cuda3std3__45__cpo3endE - _ZN53_INTERNAL_3db51044_22_BinaryDivTrueKernel_cu_fbc059d04cuda3std6ranges3__45__cpo5ssizeE)
_ZN53_INTERNAL_3db51044_22_BinaryDivTrueKernel_cu_fbc059d04cuda3std6ranges3__45__cpo5ssizeE:
	.zero		1
	.type		_ZN53_INTERNAL_3db51044_22_BinaryDivTrueKernel_cu_fbc059d04cuda3std3__45__cpo3endE,@object
	.size		_ZN53_INTERNAL_3db51044_22_BinaryDivTrueKernel_cu_fbc059d04cuda3std3__45__cpo3endE,(_ZN53_INTERNAL_3db51044_22_BinaryDivTrueKernel_cu_fbc059d04cuda3std6ranges3__45__cpo4cendE - _ZN53_INTERNAL_3db51044_22_BinaryDivTrueKernel_cu_fbc059d04cuda3std3__45__cpo3endE)
_ZN53_INTERNAL_3db51044_22_BinaryDivTrueKernel_cu_fbc059d04cuda3std3__45__cpo3endE:
	.zero		1
	.type		_ZN53_INTERNAL_3db51044_22_BinaryDivTrueKernel_cu_fbc059d04cuda3std6ranges3__45__cpo4cendE,@object
	.size		_ZN53_INTERNAL_3db51044_22_BinaryDivTrueKernel_cu_fbc059d04cuda3std6ranges3__45__cpo4cendE,(_ZN53_INTERNAL_3db51044_22_BinaryDivTrueKernel_cu_fbc059d04cuda3std3__45__cpo4rendE - _ZN53_INTERNAL_3db51044_22_BinaryDivTrueKernel_cu_fbc059d04cuda3std6ranges3__45__cpo4cendE)
_ZN53_INTERNAL_3db51044_22_BinaryDivTrueKernel_cu_fbc059d04cuda3std6ranges3__45__cpo4cendE:
	.zero		1
	.type		_ZN53_INTERNAL_3db51044_22_BinaryDivTrueKernel_cu_fbc059d04cuda3std3__45__cpo4rendE,@object
	.size		_ZN53_INTERNAL_3db51044_22_BinaryDivTrueKernel_cu_fbc059d04cuda3std3__45__cpo4rendE,(_ZN53_INTERNAL_3db51044_22_BinaryDivTrueKernel_cu_fbc059d04cuda3std6ranges3__45__cpo4prevE - _ZN53_INTERNAL_3db51044_22_BinaryDivTrueKernel_cu_fbc059d04cuda3std3__45__cpo4rendE)
_ZN53_INTERNAL_3db51044_22_BinaryDivTrueKernel_cu_fbc059d04cuda3std3__45__cpo4rendE:
	.zero		1
	.type		_ZN53_INTERNAL_3db51044_22_BinaryDivTrueKernel_cu_fbc059d04cuda3std6ranges3__45__cpo4prevE,@object
	.size		_ZN53_INTERNAL_3db51044_22_BinaryDivTrueKernel_cu_fbc059d04cuda3std6ranges3__45__cpo4prevE,(_ZN53_INTERNAL_3db51044_22_BinaryDivTrueKernel_cu_fbc059d04cuda3std6ranges3__45__cpo9iter_moveE - _ZN53_INTERNAL_3db51044_22_BinaryDivTrueKernel_cu_fbc059d04cuda3std6ranges3__45__cpo4prevE)
_ZN53_INTERNAL_3db51044_22_BinaryDivTrueKernel_cu_fbc059d04cuda3std6ranges3__45__cpo4prevE:
	.zero		1
	.type		_ZN53_INTERNAL_3db51044_22_BinaryDivTrueKernel_cu_fbc059d04cuda3std6ranges3__45__cpo9iter_moveE,@object
	.size		_ZN53_INTERNAL_3db51044_22_BinaryDivTrueKernel_cu_fbc059d04cuda3std6ranges3__45__cpo9iter_moveE,(.L_25 - _ZN53_INTERNAL_3db51044_22_BinaryDivTrueKernel_cu_fbc059d04cuda3std6ranges3__45__cpo9iter_moveE)
_ZN53_INTERNAL_3db51044_22_BinaryDivTrueKernel_cu_fbc059d04cuda3std6ranges3__45__cpo9iter_moveE:
	.zero		1
.L_25:


//--------------------- .nv.constant0._ZN2at6native18elementwise_kernelILi128ELi4EZNS0_15gpu_kernel_implINS0_13BinaryFunctorIN3c108BFloat16ES5_S5_NS0_15binary_internal10DivFunctorIS5_EEEEEEvRNS_18TensorIteratorBaseERKT_EUliE_EEviT1_ --------------------------
	.section	.nv.constant0._ZN2at6native18elementwise_kernelILi128ELi4EZNS0_15gpu_kernel_implINS0_13BinaryFunctorIN3c108BFloat16ES5_S5_NS0_15binary_internal10DivFunctorIS5_EEEEEEvRNS_18TensorIteratorBaseERKT_EUliE_EEviT1_,"a",@progbits
	.sectionflags	@""
	.align	4
.nv.constant0._ZN2at6native18elementwise_kernelILi128ELi4EZNS0_15gpu_kernel_implINS0_13BinaryFunctorIN3c108BFloat16ES5_S5_NS0_15binary_internal10DivFunctorIS5_EEEEEEvRNS_18TensorIteratorBaseERKT_EUliE_EEviT1_:
	.zero		1184


//--------------------- .nv.constant0._ZN2at6native27unrolled_elementwise_kernelINS0_13BinaryFunctorIN3c108BFloat16ES4_S4_NS0_15binary_internal10DivFunctorIS4_EEEESt5arrayIPcLm3EELi4E23TrivialOffsetCalculatorILi2EjESC_ILi1EjENS0_6memory12LoadWithCastILi2EEENSF_13StoreWithCastILi1EEEEEviT_T0_T2_T3_T4_T5_ --------------------------
	.section	.nv.constant0._ZN2at6native27unrolled_elementwise_kernelINS0_13BinaryFunctorIN3c108BFloat16ES4_S4_NS0_15binary_internal10DivFunctorIS4_EEEESt5arrayIPcLm3EELi4E23TrivialOffsetCalculatorILi2EjESC_ILi1EjENS0_6memory12LoadWithCastILi2EEENSF_13StoreWithCastILi1EEEEEviT_T0_T2_T3_T4_T5_,"a",@progbits
	.sectionflags	@""
	.align	4
.nv.constant0._ZN2at6native27unrolled_elementwise_kernelINS0_13BinaryFunctorIN3c108BFloat16ES4_S4_NS0_15binary_internal10DivFunctorIS4_EEEESt5arrayIPcLm3EELi4E23TrivialOffsetCalculatorILi2EjESC_ILi1EjENS0_6memory12LoadWithCastILi2EEENSF_13StoreWithCastILi1EEEEEviT_T0_T2_T3_T4_T5_:
	.zero		584


//--------------------- .nv.constant0._ZN2at6native18elementwise_kernelILi128ELi4EZNS0_22gpu_kernel_impl_nocastINS0_13BinaryFunctorIN3c108BFloat16ES5_S5_NS0_15binary_internal10DivFunctorIS5_EEEEEEvRNS_18TensorIteratorBaseERKT_EUliE_EEviT1_ --------------------------
	.section	.nv.constant0._ZN2at6native18elementwise_kernelILi128ELi4EZNS0_22gpu_kernel_impl_nocastINS0_13BinaryFunctorIN3c108BFloat16ES5_S5_NS0_15binary_internal10DivFunctorIS5_EEEEEEvRNS_18TensorIteratorBaseERKT_EUliE_EEviT1_,"a",@progbits
	.sectionflags	@""
	.align	4
.nv.constant0._ZN2at6native18elementwise_kernelILi128ELi4EZNS0_22gpu_kernel_impl_nocastINS0_13BinaryFunctorIN3c108BFloat16ES5_S5_NS0_15binary_internal10DivFunctorIS5_EEEEEEvRNS_18TensorIteratorBaseERKT_EUliE_EEviT1_:
	.zero		1184


//--------------------- .nv.constant0._ZN2at6native27unrolled_elementwise_kernelINS0_13BinaryFunctorIN3c108BFloat16ES4_S4_NS0_15binary_internal10DivFunctorIS4_EEEESt5arrayIPcLm3EELi4E23TrivialOffsetCalculatorILi2EjESC_ILi1EjENS0_6memory15LoadWithoutCastENSF_16StoreWithoutCastEEEviT_T0_T2_T3_T4_T5_ --------------------------
	.section	.nv.constant0._ZN2at6native27unrolled_elementwise_kernelINS0_13BinaryFunctorIN3c108BFloat16ES4_S4_NS0_15binary_internal10DivFunctorIS4_EEEESt5arrayIPcLm3EELi4E23TrivialOffsetCalculatorILi2EjESC_ILi1EjENS0_6memory15LoadWithoutCastENSF_16StoreWithoutCastEEEviT_T0_T2_T3_T4_T5_,"a",@progbits
	.sectionflags	@""
	.align	4
.nv.constant0._ZN2at6native27unrolled_elementwise_kernelINS0_13BinaryFunctorIN3c108BFloat16ES4_S4_NS0_15binary_internal10DivFunctorIS4_EEEESt5arrayIPcLm3EELi4E23TrivialOffsetCalculatorILi2EjESC_ILi1EjENS0_6memory15LoadWithoutCastENSF_16StoreWithoutCastEEEviT_T0_T2_T3_T4_T5_:
	.zero		564


//--------------------- .nv.constant0._ZN2at6native29vectorized_elementwise_kernelILi2ENS0_13BinaryFunctorIN3c108BFloat16ES4_S4_NS0_15binary_internal10DivFunctorIS4_EEEESt5arrayIPcLm3EEEEviT0_T1_ --------------------------
	.section	.nv.constant0._ZN2at6native29vectorized_elementwise_kernelILi2ENS0_13BinaryFunctorIN3c108BFloat16ES4_S4_NS0_15binary_internal10DivFunctorIS4_EEEESt5arrayIPcLm3EEEEviT0_T1_,"a",@progbits
	.sectionflags	@""
	.align	4
.nv.constant0._ZN2at6native29vectorized_elementwise_kernelILi2ENS0_13BinaryFunctorIN3c108BFloat16ES4_S4_NS0_15binary_internal10DivFunctorIS4_EEEESt5arrayIPcLm3EEEEviT0_T1_:
	.zero		560


//--------------------- .nv.constant0._ZN2at6native29vectorized_elementwise_kernelILi4ENS0_13BinaryFunctorIN3c108BFloat16ES4_S4_NS0_15binary_internal10DivFunctorIS4_EEEESt5arrayIPcLm3EEEEviT0_T1_ --------------------------
	.section	.nv.constant0._ZN2at6native29vectorized_elementwise_kernelILi4ENS0_13BinaryFunctorIN3c108BFloat16ES4_S4_NS0_15binary_internal10DivFunctorIS4_EEEESt5arrayIPcLm3EEEEviT0_T1_,"a",@progbits
	.sectionflags	@""
	.align	4
.nv.constant0._ZN2at6native29vectorized_elementwise_kernelILi4ENS0_13BinaryFunctorIN3c108BFloat16ES4_S4_NS0_15binary_internal10DivFunctorIS4_EEEESt5arrayIPcLm3EEEEviT0_T1_:
	.zero		560


//--------------------- .nv.constant0._ZN2at6native29vectorized_elementwise_kernelILi8ENS0_13BinaryFunctorIN3c108BFloat16ES4_S4_NS0_15binary_internal10DivFunctorIS4_EEEESt5arrayIPcLm3EEEEviT0_T1_ --------------------------
	.section	.nv.constant0._ZN2at6native29vectorized_elementwise_kernelILi8ENS0_13BinaryFunctorIN3c108BFloat16ES4_S4_NS0_15binary_internal10DivFunctorIS4_EEEESt5arrayIPcLm3EEEEviT0_T1_,"a",@progbits
	.sectionflags	@""
	.align	4
.nv.constant0._ZN2at6native29vectorized_elementwise_kernelILi8ENS0_13BinaryFunctorIN3c108BFloat16ES4_S4_NS0_15binary_internal10DivFunctorIS4_EEEESt5arrayIPcLm3EEEEviT0_T1_:
	.zero		560


//--------------------- .nv.constant0._ZN2at6native18elementwise_kernelILi128ELi4EZNS0_15gpu_kernel_implINS0_13BUnaryFunctorIN3c108BFloat16ES5_S5_NS0_15binary_internal10DivFunctorIS5_EEEEEEvRNS_18TensorIteratorBaseERKT_EUliE_EEviT1_ --------------------------
	.section	.nv.constant0._ZN2at6native18elementwise_kernelILi128ELi4EZNS0_15gpu_kernel_implINS0_13BUnaryFunctorIN3c108BFloat16ES5_S5_NS0_15binary_internal10DivFunctorIS5_EEEEEEvRNS_18TensorIteratorBaseERKT_EUliE_EEviT1_,"a",@progbits
	.sectionflags	@""
	.align	4
.nv.constant0._ZN2at6native18elementwise_kernelILi128ELi4EZNS0_15gpu_kernel_implINS0_13BUnaryFunctorIN3c108BFloat16ES5_S5_NS0_15binary_internal10DivFunctorIS5_EEEEEEvRNS_18TensorIteratorBaseERKT_EUliE_EEviT1_:
	.zero		1072


//--------------------- .nv.constant0._ZN2at6native27unrolled_elementwise_kernelINS0_13BUnaryFunctorIN3c108BFloat16ES4_S4_NS0_15binary_internal10DivFunctorIS4_EEEESt5arrayIPcLm2EELi4E23TrivialOffsetCalculatorILi1EjESD_NS0_6memory12LoadWithCastILi1EEENSE_13StoreWithCastILi1EEEEEviT_T0_T2_T3_T4_T5_ --------------------------
	.section	.nv.constant0._ZN2at6native27unrolled_elementwise_kernelINS0_13BUnaryFunctorIN3c108BFloat16ES4_S4_NS0_15binary_internal10DivFunctorIS4_EEEESt5arrayIPcLm2EELi4E23TrivialOffsetCalculatorILi1EjESD_NS0_6memory12LoadWithCastILi1EEENSE_13StoreWithCastILi1EEEEEviT_T0_T2_T3_T4_T5_,"a",@progbits
	.sectionflags	@""
	.align	4
.nv.constant0._ZN2at6native27unrolled_elementwise_kernelINS0_13BUnaryFunctorIN3c108BFloat16ES4_S4_NS0_15binary_internal10DivFunctorIS4_EEEESt5arrayIPcLm2EELi4E23TrivialOffsetCalculatorILi1EjESD_NS0_6memory12LoadWithCastILi1EEENSE_13StoreWithCastILi1EEEEEviT_T0_T2_T3_T4_T5_:
	.zero		572


//--------------------- .nv.constant0._ZN2at6native18elementwise_kernelILi128ELi4EZNS0_22gpu_kernel_impl_nocastINS0_13BUnaryFunctorIN3c108BFloat16ES5_S5_NS0_15binary_internal10DivFunctorIS5_EEEEEEvRNS_18TensorIteratorBaseERKT_EUliE_EEviT1_ --------------------------
	.section	.nv.constant0._ZN2at6native18elementwise_kernelILi128ELi4EZNS0_22gpu_kernel_impl_nocastINS0_13BUnaryFunctorIN3c108BFloat16ES5_S5_NS0_15binary_internal10DivFunctorIS5_EEEEEEvRNS_18TensorIteratorBaseERKT_EUliE_EEviT1_,"a",@progbits
	.sectionflags	@""
	.align	4
.nv.constant0._ZN2at6native18elementwise_kernelILi128ELi4EZNS0_22gpu_kernel_impl_nocastINS0_13BUnaryFunctorIN3c108BFloat16ES5_S5_NS0_15binary_internal10DivFunctorIS5_EEEEEEvRNS_18TensorIteratorBaseERKT_EUliE_EEviT1_:
	.zero		1072


//--------------------- .nv.constant0._ZN2at6native27unrolled_elementwise_kernelINS0_13BUnaryFunctorIN3c108BFloat16ES4_S4_NS0_15binary_internal10DivFunctorIS4_EEEESt5arrayIPcLm2EELi4E23TrivialOffsetCalculatorILi1EjESD_NS0_6memory15LoadWithoutCastENSE_16StoreWithoutCastEEEviT_T0_T2_T3_T4_T5_ --------------------------
	.section	.nv.constant0._ZN2at6native27unrolled_elementwise_kernelINS0_13BUnaryFunctorIN3c108BFloat16ES4_S4_NS0_15binary_internal10DivFunctorIS4_EEEESt5arrayIPcLm2EELi4E23TrivialOffsetCalculatorILi1EjESD_NS0_6memory15LoadWithoutCastENSE_16StoreWithoutCastEEEviT_T0_T2_T3_T4_T5_,"a",@progbits
	.sectionflags	@""
	.align	4
.nv.constant0._ZN2at6native27unrolled_elementwise_kernelINS0_13BUnaryFunctorIN3c108BFloat16ES4_S4_NS0_15binary_internal10DivFunctorIS4_EEEESt5arrayIPcLm2EELi4E23TrivialOffsetCalculatorILi1EjESD_NS0_6memory15LoadWithoutCastENSE_16StoreWithoutCastEEEviT_T0_T2_T3_T4_T5_:
	.zero		556


//--------------------- .nv.constant0._ZN2at6native29vectorized_elementwise_kernelILi2ENS0_13BUnaryFunctorIN3c108BFloat16ES4_S4_NS0_15binary_internal10DivFunctorIS4_EEEESt5arrayIPcLm2EEEEviT0_T1_ --------------------------
	.section	.nv.constant0._ZN2at6native29vectorized_elementwise_kernelILi2ENS0_13BUnaryFunctorIN3c108BFloat16ES4_S4_NS0_15binary_internal10DivFunctorIS4_EEEESt5arrayIPcLm2EEEEviT0_T1_,"a",@progbits
	.sectionflags	@""
	.align	4
.nv.constant0._ZN2at6native29vectorized_elementwise_kernelILi2ENS0_13BUnaryFunctorIN3c108BFloat16ES4_S4_NS0_15binary_internal10DivFunctorIS4_EEEESt5arrayIPcLm2EEEEviT0_T1_:
	.zero		552


//--------------------- .nv.constant0._ZN2at6native29vectorized_elementwise_kernelILi4ENS0_13BUnaryFunctorIN3c108BFloat16ES4_S4_NS0_15binary_internal10DivFunctorIS4_EEEESt5arrayIPcLm2EEEEviT0_T1_ --------------------------
	.section	.nv.constant0._ZN2at6native29vectorized_elementwise_kernelILi4ENS0_13BUnaryFunctorIN3c108BFloat16ES4_S4_NS0_15binary_internal10DivFunctorIS4_EEEESt5arrayIPcLm2EEEEviT0_T1_,"a",@progbits
	.sectionflags	@""
	.align	4
.nv.constant0._ZN2at6native29vectorized_elementwise_kernelILi4ENS0_13BUnaryFunctorIN3c108BFloat16ES4_S4_NS0_15binary_internal10DivFunctorIS4_EEEESt5arrayIPcLm2EEEEviT0_T1_:
	.zero		552


//--------------------- .nv.constant0._ZN2at6native29vectorized_elementwise_kernelILi8ENS0_13BUnaryFunctorIN3c108BFloat16ES4_S4_NS0_15binary_internal10DivFunctorIS4_EEEESt5arrayIPcLm2EEEEviT0_T1_ --------------------------
	.section	.nv.constant0._ZN2at6native29vectorized_elementwise_kernelILi8ENS0_13BUnaryFunctorIN3c108BFloat16ES4_S4_NS0_15binary_internal10DivFunctorIS4_EEEESt5arrayIPcLm2EEEEviT0_T1_,"a",@progbits
	.sectionflags	@""
	.align	4
.nv.constant0._ZN2at6native29vectorized_elementwise_kernelILi8ENS0_13BUnaryFunctorIN3c108BFloat16ES4_S4_NS0_15binary_internal10DivFunctorIS4_EEEESt5arrayIPcLm2EEEEviT0_T1_:
	.zero		552


//--------------------- .nv.constant0._ZN2at6native18elementwise_kernelILi128ELi4EZNS0_15gpu_kernel_implINS0_13AUnaryFunctorIN3c108BFloat16ES5_S5_NS0_15binary_internal10DivFunctorIS5_EEEEEEvRNS_18TensorIteratorBaseERKT_EUliE_EEviT1_ --------------------------
	.section	.nv.constant0._ZN2at6native18elementwise_kernelILi128ELi4EZNS0_15gpu_kernel_implINS0_13AUnaryFunctorIN3c108BFloat16ES5_S5_NS0_15binary_internal10DivFunctorIS5_EEEEEEvRNS_18TensorIteratorBaseERKT_EUliE_EEviT1_,"a",@progbits
	.sectionflags	@""
	.align	4
.nv.constant0._ZN2at6native18elementwise_kernelILi128ELi4EZNS0_15gpu_kernel_implINS0_13AUnaryFunctorIN3c108BFloat16ES5_S5_NS0_15binary_internal10DivFunctorIS5_EEEEEEvRNS_18TensorIteratorBaseERKT_EUliE_EEviT1_:
	.zero		1072


//--------------------- .nv.constant0._ZN2at6native27unrolled_elementwise_kernelINS0_13AUnaryFunctorIN3c108BFloat16ES4_S4_NS0_15binary_internal10DivFunctorIS4_EEEESt5arrayIPcLm2EELi4E23TrivialOffsetCalculatorILi1EjESD_NS0_6memory12LoadWithCastILi1EEENSE_13StoreWithCastILi1EEEEEviT_T0_T2_T3_T4_T5_ --------------------------
	.section	.nv.constant0._ZN2at6native27unrolled_elementwise_kernelINS0_13AUnaryFunctorIN3c108BFloat16ES4_S4_NS0_15binary_internal10DivFunctorIS4_EEEESt5arrayIPcLm2EELi4E23TrivialOffsetCalculatorILi1EjESD_NS0_6memory12LoadWithCastILi1EEENSE_13StoreWithCastILi1EEEEEviT_T0_T2_T3_T4_T5_,"a",@progbits
	.sectionflags	@""
	.align	4
.nv.constant0._ZN2at6native27unrolled_elementwise_kernelINS0_13AUnaryFunctorIN3c108BFloat16ES4_S4_NS0_15binary_internal10DivFunctorIS4_EEEESt5arrayIPcLm2EELi4E23TrivialOffsetCalculatorILi1EjESD_NS0_6memory12LoadWithCastILi1EEENSE_13StoreWithCastILi1EEEEEviT_T0_T2_T3_T4_T5_:
	.zero		572


//--------------------- .nv.constant0._ZN2at6native18elementwise_kernelILi128ELi4EZNS0_22gpu_kernel_impl_nocastINS0_13AUnaryFunctorIN3c108BFloat16ES5_S5_NS0_15binary_internal10DivFunctorIS5_EEEEEEvRNS_18TensorIteratorBaseERKT_EUliE_EEviT1_ --------------------------
	.section	.nv.constant0._ZN2at6native18elementwise_kernelILi128ELi4EZNS0_22gpu_kernel_impl_nocastINS0_13AUnaryFunctorIN3c108BFloat16ES5_S5_NS0_15binary_internal10DivFunctorIS5_EEEEEEvRNS_18TensorIteratorBaseERKT_EUliE_EEviT1_,"a",@progbits
	.sectionflags	@""
	.align	4
.nv.constant0._ZN2at6native18elementwise_kernelILi128ELi4EZNS0_22gpu_kernel_impl_nocastINS0_13AUnaryFunctorIN3c108BFloat16ES5_S5_NS0_15binary_internal10DivFunctorIS5_EEEEEEvRNS_18TensorIteratorBaseERKT_EUliE_EEviT1_:
	.zero		1072


//--------------------- .nv.constant0._ZN2at6native27unrolled_elementwise_kernelINS0_13AUnaryFunctorIN3c108BFloat16ES4_S4_NS0_15binary_internal10DivFunctorIS4_EEEESt5arrayIPcLm2EELi4E23TrivialOffsetCalculatorILi1EjESD_NS0_6memory15LoadWithoutCastENSE_16StoreWithoutCastEEEviT_T0_T2_T3_T4_T5_ --------------------------
	.section	.nv.constant0._ZN2at6native27unrolled_elementwise_kernelINS0_13AUnaryFunctorIN3c108BFloat16ES4_S4_NS0_15binary_internal10DivFunctorIS4_EEEESt5arrayIPcLm2EELi4E23TrivialOffsetCalculatorILi1EjESD_NS0_6memory15LoadWithoutCastENSE_16StoreWithoutCastEEEviT_T0_T2_T3_T4_T5_,"a",@progbits
	.sectionflags	@""
	.align	4
.nv.constant0._ZN2at6native27unrolled_elementwise_kernelINS0_13AUnaryFunctorIN3c108BFloat16ES4_S4_NS0_15binary_internal10DivFunctorIS4_EEEESt5arrayIPcLm2EELi4E23TrivialOffsetCalculatorILi1EjESD_NS0_6memory15LoadWithoutCastENSE_16StoreWithoutCastEEEviT_T0_T2_T3_T4_T5_:
	.zero		556


//--------------------- .nv.constant0._ZN2at6native29vectorized_elementwise_kernelILi2ENS0_13AUnaryFunctorIN3c108BFloat16ES4_S4_NS0_15binary_internal10DivFunctorIS4_EEEESt5arrayIPcLm2EEEEviT0_T1_ --------------------------
	.section	.nv.constant0._ZN2at6native29vectorized_elementwise_kernelILi2ENS0_13AUnaryFunctorIN3c108BFloat16ES4_S4_NS0_15binary_internal10DivFunctorIS4_EEEESt5arrayIPcLm2EEEEviT0_T1_,"a",@progbits
	.sectionflags	@""
	.align	4
.nv.constant0._ZN2at6native29vectorized_elementwise_kernelILi2ENS0_13AUnaryFunctorIN3c108BFloat16ES4_S4_NS0_15binary_internal10DivFunctorIS4_EEEESt5arrayIPcLm2EEEEviT0_T1_:
	.zero		552


//--------------------- .nv.constant0._ZN2at6native29vectorized_elementwise_kernelILi4ENS0_13AUnaryFunctorIN3c108BFloat16ES4_S4_NS0_15binary_internal10DivFunctorIS4_EEEESt5arrayIPcLm2EEEEviT0_T1_ --------------------------
	.section	.nv.constant0._ZN2at6native29vectorized_elementwise_kernelILi4ENS0_13AUnaryFunctorIN3c108BFloat16ES4_S4_NS0_15binary_internal10DivFunctorIS4_EEEESt5arrayIPcLm2EEEEviT0_T1_,"a",@progbits
	.sectionflags	@""
	.align	4
.nv.constant0._ZN2at6native29vectorized_elementwise_kernelILi4ENS0_13AUnaryFunctorIN3c108BFloat16ES4_S4_NS0_15binary_internal10DivFunctorIS4_EEEESt5arrayIPcLm2EEEEviT0_T1_:
	.zero		552


//--------------------- .nv.constant0._ZN2at6native29vectorized_elementwise_kernelILi8ENS0_13AUnaryFunctorIN3c108BFloat16ES4_S4_NS0_15binary_internal10DivFunctorIS4_EEEESt5arrayIPcLm2EEEEviT0_T1_ --------------------------
	.section	.nv.constant0._ZN2at6native29vectorized_elementwise_kernelILi8ENS0_13AUnaryFunctorIN3c108BFloat16ES4_S4_NS0_15binary_internal10DivFunctorIS4_EEEESt5arrayIPcLm2EEEEviT0_T1_,"a",@progbits
	.sectionflags	@""
	.align	4
.nv.constant0._ZN2at6native29vectorized_elementwise_kernelILi8ENS0_13AUnaryFunctorIN3c108BFloat16ES4_S4_NS0_15binary_internal10DivFunctorIS4_EEEESt5arrayIPcLm2EEEEviT0_T1_:
	.zero		552


//--------------------- .nv.constant0._ZN2at6native18elementwise_kernelILi128ELi4EZNS0_15gpu_kernel_implINS0_13BinaryFunctorIN3c104HalfES5_S5_NS0_15binary_internal10DivFunctorIS5_EEEEEEvRNS_18TensorIteratorBaseERKT_EUliE_EEviT1_ --------------------------
	.section	.nv.constant0._ZN2at6native18elementwise_kernelILi128ELi4EZNS0_15gpu_kernel_implINS0_13BinaryFunctorIN3c104HalfES5_S5_NS0_15binary_internal10DivFunctorIS5_EEEEEEvRNS_18TensorIteratorBaseERKT_EUliE_EEviT1_,"a",@progbits
	.sectionflags	@""
	.align	4
.nv.constant0._ZN2at6native18elementwise_kernelILi128ELi4EZNS0_15gpu_kernel_implINS0_13BinaryFunctorIN3c104HalfES5_S5_NS0_15binary_internal10DivFunctorIS5_EEEEEEvRNS_18TensorIteratorBaseERKT_EUliE_EEviT1_:
	.zero		1184


//--------------------- .nv.constant0._ZN2at6native27unrolled_elementwise_kernelINS0_13BinaryFunctorIN3c104HalfES4_S4_NS0_15binary_internal10DivFunctorIS4_EEEESt5arrayIPcLm3EELi4E23TrivialOffsetCalculatorILi2EjESC_ILi1EjENS0_6memory12LoadWithCastILi2EEENSF_13StoreWithCastILi1EEEEEviT_T0_T2_T3_T4_T5_ --------------------------
	.section	.nv.constant0._ZN2at6native27unrolled_elementwise_kernelINS0_13BinaryFunctorIN3c104HalfES4_S4_NS0_15binary_internal10DivFunctorIS4_EEEESt5arrayIPcLm3EELi4E23TrivialOffsetCalculatorILi2EjESC_ILi1EjENS0_6memory12LoadWithCastILi2EEENSF_13StoreWithCastILi1EEEEEviT_T0_T2_T3_T4_T5_,"a",@progbits
	.sectionflags	@""
	.align	4
.nv.constant0._ZN2at6native27unrolled_elementwise_kernelINS0_13BinaryFunctorIN3c104HalfES4_S4_NS0_15binary_internal10DivFunctorIS4_EEEESt5arrayIPcLm3EELi4E23TrivialOffsetCalculatorILi2EjESC_ILi1EjENS0_6memory12LoadWithCastILi2EEENSF_13StoreWithCastILi1EEEEEviT_T0_T2_T3_T4_T5_:
	.zero		584


//--------------------- .nv.constant0._ZN2at6native18elementwise_kernelILi128ELi4EZNS0_22gpu_kernel_impl_nocastINS0_13BinaryFunctorIN3c104HalfES5_S5_NS0_15binary_internal10DivFunctorIS5_EEEEEEvRNS_18TensorIteratorBaseERKT_EUliE_EEviT1_ --------------------------
	.section	.nv.constant0._ZN2at6native18elementwise_kernelILi128ELi4EZNS0_22gpu_kernel_impl_nocastINS0_13BinaryFunctorIN3c104HalfES5_S5_NS0_15binary_internal10DivFunctorIS5_EEEEEEvRNS_18TensorIteratorBaseERKT_EUliE_EEviT1_,"a",@progbits
	.sectionflags	@""
	.align	4
.nv.constant0._ZN2at6native18elementwise_kernelILi128ELi4EZNS0_22gpu_kernel_impl_nocastINS0_13BinaryFunctorIN3c104HalfES5_S5_NS0_15binary_internal10DivFunctorIS5_EEEEEEvRNS_18TensorIteratorBaseERKT_EUliE_EEviT1_:
	.zero		1184


//--------------------- .nv.constant0._ZN2at6native27unrolled_elementwise_kernelINS0_13BinaryFunctorIN3c104HalfES4_S4_NS0_15binary_internal10DivFunctorIS4_EEEESt5arrayIPcLm3EELi4E23TrivialOffsetCalculatorILi2EjESC_ILi1EjENS0_6memory15LoadWithoutCastENSF_16StoreWithoutCastEEEviT_T0_T2_T3_T4_T5_ --------------------------
	.section	.nv.constant0._ZN2at6native27unrolled_elementwise_kernelINS0_13BinaryFunctorIN3c104HalfES4_S4_NS0_15binary_internal10DivFunctorIS4_EEEESt5arrayIPcLm3EELi4E23TrivialOffsetCalculatorILi2EjESC_ILi1EjENS0_6memory15LoadWithoutCastENSF_16StoreWithoutCastEEEviT_T0_T2_T3_T4_T5_,"a",@progbits
	.sectionflags	@""
	.align	4
.nv.constant0._ZN2at6native27unrolled_elementwise_kernelINS0_13BinaryFunctorIN3c104HalfES4_S4_NS0_15binary_internal10DivFunctorIS4_EEEESt5arrayIPcLm3EELi4E23TrivialOffsetCalculatorILi2EjESC_ILi1EjENS0_6memory15LoadWithoutCastENSF_16StoreWithoutCastEEEviT_T0_T2_T3_T4_T5_:
	.zero		564


//--------------------- .nv.constant0._ZN2at6native29vectorized_elementwise_kernelILi2ENS0_13BinaryFunctorIN3c104HalfES4_S4_NS0_15binary_internal10DivFunctorIS4_EEEESt5arrayIPcLm3EEEEviT0_T1_ --------------------------
	.section	.nv.constant0._ZN2at6native29vectorized_elementwise_kernelILi2ENS0_13BinaryFunctorIN3c104HalfES4_S4_NS0_15binary_internal10DivFunctorIS4_EEEESt5arrayIPcLm3EEEEviT0_T1_,"a",@progbits
	.sectionflags	@""
	.align	4
.nv.constant0._ZN2at6native29vectorized_elementwise_kernelILi2ENS0_13BinaryFunctorIN3c104HalfES4_S4_NS0_15binary_internal10DivFunctorIS4_EEEESt5arrayIPcLm3EEEEviT0_T1_:
	.zero		560


//--------------------- .nv.constant0._ZN2at6native29vectorized_elementwise_kernelILi4ENS0_13BinaryFunctorIN3c104HalfES4_S4_NS0_15binary_internal10DivFunctorIS4_EEEESt5arrayIPcLm3EEEEviT0_T1_ --------------------------
	.section	.nv.constant0._ZN2at6native29vectorized_elementwise_kernelILi4ENS0_13BinaryFunctorIN3c104HalfES4_S4_NS0_15binary_internal10DivFunctorIS4_EEEESt5arrayIPcLm3EEEEviT0_T1_,"a",@progbits
	.sectionflags	@""
	.align	4
.nv.constant0._ZN2at6native29vectorized_elementwise_kernelILi4ENS0_13BinaryFunctorIN3c104HalfES4_S4_NS0_15binary_internal10DivFunctorIS4_EEEESt5arrayIPcLm3EEEEviT0_T1_:
	.zero		560


//--------------------- .nv.constant0._ZN2at6native29vectorized_elementwise_kernelILi8ENS0_13BinaryFunctorIN3c104HalfES4_S4_NS0_15binary_internal10DivFunctorIS4_EEEESt5arrayIPcLm3EEEEviT0_T1_ --------------------------
	.section	.nv.constant0._ZN2at6native29vectorized_elementwise_kernelILi8ENS0_13BinaryFunctorIN3c104HalfES4_S4_NS0_15binary_internal10DivFunctorIS4_EEEESt5arrayIPcLm3EEEEviT0_T1_,"a",@progbits
	.sectionflags	@""
	.align	4
.nv.constant0._ZN2at6native29vectorized_elementwise_kernelILi8ENS0_13BinaryFunctorIN3c104HalfES4_S4_NS0_15binary_internal10DivFunctorIS4_EEEESt5arrayIPcLm3EEEEviT0_T1_:
	.zero		560


//--------------------- .nv.constant0._ZN2at6native18elementwise_kernelILi128ELi4EZNS0_15gpu_kernel_implINS0_13BUnaryFunctorIN3c104HalfES5_S5_NS0_15binary_internal10DivFunctorIS5_EEEEEEvRNS_18TensorIteratorBaseERKT_EUliE_EEviT1_ --------------------------
	.section	.nv.constant0._ZN2at6native18elementwise_kernelILi128ELi4EZNS0_15gpu_kernel_implINS0_13BUnaryFunctorIN3c104HalfES5_S5_NS0_15binary_internal10DivFunctorIS5_EEEEEEvRNS_18TensorIteratorBaseERKT_EUliE_EEviT1_,"a",@progbits
	.sectionflags	@""
	.align	4
.nv.constant0._ZN2at6native18elementwise_kernelILi128ELi4EZNS0_15gpu_kernel_implINS0_13BUnaryFunctorIN3c104HalfES5_S5_NS0_15binary_internal10DivFunctorIS5_EEEEEEvRNS_18TensorIteratorBaseERKT_EUliE_EEviT1_:
	.zero		1072


//--------------------- .nv.constant0._ZN2at6native27unrolled_elementwise_kernelINS0_13BUnaryFunctorIN3c104HalfES4_S4_NS0_15binary_internal10DivFunctorIS4_EEEESt5arrayIPcLm2EELi4E23TrivialOffsetCalculatorILi1EjESD_NS0_6memory12LoadWithCastILi1EEENSE_13StoreWithCastILi1EEEEEviT_T0_T2_T3_T4_T5_ --------------------------
	.section	.nv.constant0._ZN2at6native27unrolled_elementwise_kernelINS0_13BUnaryFunctorIN3c104HalfES4_S4_NS0_15binary_internal10DivFunctorIS4_EEEESt5arrayIPcLm2EELi4E23TrivialOffsetCalculatorILi1EjESD_NS0_6memory12LoadWithCastILi1EEENSE_13StoreWithCastILi1EEEEEviT_T0_T2_T3_T4_T5_,"a",@progbits
	.sectionflags	@""
	.align	4
.nv.constant0._ZN2at6native27unrolled_elementwise_kernelINS0_13BUnaryFunctorIN3c104HalfES4_S4_NS0_15binary_internal10DivFunctorIS4_EEEESt5arrayIPcLm2EELi4E23TrivialOffsetCalculatorILi1EjESD_NS0_6memory12LoadWithCastILi1EEENSE_13StoreWithCastILi1EEEEEviT_T0_T2_T3_T4_T5_:
	.zero		572


//--------------------- .nv.constant0._ZN2at6native18elementwise_kernelILi128ELi4EZNS0_22gpu_kernel_impl_nocastINS0_13BUnaryFunctorIN3c104HalfES5_S5_NS0_15binary_internal10DivFunctorIS5_EEEEEEvRNS_18TensorIteratorBaseERKT_EUliE_EEviT1_ --------------------------
	.section	.nv.constant0._ZN2at6native18elementwise_kernelILi128ELi4EZNS0_22gpu_kernel_impl_nocastINS0_13BUnaryFunctorIN3c104HalfES5_S5_NS0_15binary_internal10DivFunctorIS5_EEEEEEvRNS_18TensorIteratorBaseERKT_EUliE_EEviT1_,"a",@progbits
	.sectionflags	@""
	.align	4
.nv.constant0._ZN2at6native18elementwise_kernelILi128ELi4EZNS0_22gpu_kernel_impl_nocastINS0_13BUnaryFunctorIN3c104HalfES5_S5_NS0_15binary_internal10DivFunctorIS5_EEEEEEvRNS_18TensorIteratorBaseERKT_EUliE_EEviT1_:
	.zero		1072


//--------------------- .nv.constant0._ZN2at6native27unrolled_elementwise_kernelINS0_13BUnaryFunctorIN3c104HalfES4_S4_NS0_15binary_internal10DivFunctorIS4_EEEESt5arrayIPcLm2EELi4E23TrivialOffsetCalculatorILi1EjESD_NS0_6memory15LoadWithoutCastENSE_16StoreWithoutCastEEEviT_T0_T2_T3_T4_T5_ --------------------------
	.section	.nv.constant0._ZN2at6native27unrolled_elementwise_kernelINS0_13BUnaryFunctorIN3c104HalfES4_S4_NS0_15binary_internal10DivFunctorIS4_EEEESt5arrayIPcLm2EELi4E23TrivialOffsetCalculatorILi1EjESD_NS0_6memory15LoadWithoutCastENSE_16StoreWithoutCastEEEviT_T0_T2_T3_T4_T5_,"a",@progbits
	.sectionflags	@""
	.align	4
.nv.constant0._ZN2at6native27unrolled_elementwise_kernelINS0_13BUnaryFunctorIN3c104HalfES4_S4_NS0_15binary_internal10DivFunctorIS4_EEEESt5arrayIPcLm2EELi4E23TrivialOffsetCalculatorILi1EjESD_NS0_6memory15LoadWithoutCastENSE_16StoreWithoutCastEEEviT_T0_T2_T3_T4_T5_:
	.zero		556


//--------------------- .nv.constant0._ZN2at6native29vectorized_elementwise_kernelILi2ENS0_13BUnaryFunctorIN3c104HalfES4_S4_NS0_15binary_internal10DivFunctorIS4_EEEESt5arrayIPcLm2EEEEviT0_T1_ --------------------------
	.section	.nv.constant0._ZN2at6native29vectorized_elementwise_kernelILi2ENS0_13BUnaryFunctorIN3c104HalfES4_S4_NS0_15binary_internal10DivFunctorIS4_EEEESt5arrayIPcLm2EEEEviT0_T1_,"a",@progbits
	.sectionflags	@""
	.align	4
.nv.constant0._ZN2at6native29vectorized_elementwise_kernelILi2ENS0_13BUnaryFunctorIN3c104HalfES4_S4_NS0_15binary_internal10DivFunctorIS4_EEEESt5arrayIPcLm2EEEEviT0_T1_:
	.zero		552


//--------------------- .nv.constant0._ZN2at6native29vectorized_elementwise_kernelILi4ENS0_13BUnaryFunctorIN3c104HalfES4_S4_NS0_15binary_internal10DivFunctorIS4_EEEESt5arrayIPcLm2EEEEviT0_T1_ --------------------------
	.section	.nv.constant0._ZN2at6native29vectorized_elementwise_kernelILi4ENS0_13BUnaryFunctorIN3c104HalfES4_S4_NS0_15binary_internal10DivFunctorIS4_EEEESt5arrayIPcLm2EEEEviT0_T1_,"a",@progbits
	.sectionflags	@""
	.align	4
.nv.constant0._ZN2at6native29vectorized_elementwise_kernelILi4ENS0_13BUnaryFunctorIN3c104HalfES4_S4_NS0_15binary_internal10DivFunctorIS4_EEEESt5arrayIPcLm2EEEEviT0_T1_:
	.zero		552


//--------------------- .nv.constant0._ZN2at6native29vectorized_elementwise_kernelILi8ENS0_13BUnaryFunctorIN3c104HalfES4_S4_NS0_15binary_internal10DivFunctorIS4_EEEESt5arrayIPcLm2EEEEviT0_T1_ --------------------------
	.section	.nv.constant0._ZN2at6native29vectorized_elementwise_kernelILi8ENS0_13BUnaryFunctorIN3c104HalfES4_S4_NS0_15binary_internal10DivFunctorIS4_EEEESt5arrayIPcLm2EEEEviT0_T1_,"a",@progbits
	.sectionflags	@""
	.align	4
.nv.constant0._ZN2at6native29vectorized_elementwise_kernelILi8ENS0_13BUnaryFunctorIN3c104HalfES4_S4_NS0_15binary_internal10DivFunctorIS4_EEEESt5arrayIPcLm2EEEEviT0_T1_:
	.zero		552


//--------------------- .nv.constant0._ZN2at6native18elementwise_kernelILi128ELi4EZNS0_15gpu_kernel_implINS0_13AUnaryFunctorIN3c104HalfES5_S5_NS0_15binary_internal10DivFunctorIS5_EEEEEEvRNS_18TensorIteratorBaseERKT_EUliE_EEviT1_ --------------------------
	.section	.nv.constant0._ZN2at6native18elementwise_kernelILi128ELi4EZNS0_15gpu_kernel_implINS0_13AUnaryFunctorIN3c104HalfES5_S5_NS0_15binary_internal10DivFunctorIS5_EEEEEEvRNS_18TensorIteratorBaseERKT_EUliE_EEviT1_,"a",@progbits
	.sectionflags	@""
	.align	4
.nv.constant0._ZN2at6native18elementwise_kernelILi128ELi4EZNS0_15gpu_kernel_implINS0_13AUnaryFunctorIN3c104HalfES5_S5_NS0_15binary_internal10DivFunctorIS5_EEEEEEvRNS_18TensorIteratorBaseERKT_EUliE_EEviT1_:
	.zero		1072


//--------------------- .nv.constant0._ZN2at6native27unrolled_elementwise_kernelINS0_13AUnaryFunctorIN3c104HalfES4_S4_NS0_15binary_internal10DivFunctorIS4_EEEESt5arrayIPcLm2EELi4E23TrivialOffsetCalculatorILi1EjESD_NS0_6memory12LoadWithCastILi1EEENSE_13StoreWithCastILi1EEEEEviT_T0_T2_T3_T4_T5_ --------------------------
	.section	.nv.constant0._ZN2at6native27unrolled_elementwise_kernelINS0_13AUnaryFunctorIN3c104HalfES4_S4_NS0_15binary_internal10DivFunctorIS4_EEEESt5arrayIPcLm2EELi4E23TrivialOffsetCalculatorILi1EjESD_NS0_6memory12LoadWithCastILi1EEENSE_13StoreWithCastILi1EEEEEviT_T0_T2_T3_T4_T5_,"a",@progbits
	.sectionflags	@""
	.align	4
.nv.constant0._ZN2at6native27unrolled_elementwise_kernelINS0_13AUnaryFunctorIN3c104HalfES4_S4_NS0_15binary_internal10DivFunctorIS4_EEEESt5arrayIPcLm2EELi4E23TrivialOffsetCalculatorILi1EjESD_NS0_6memory12LoadWithCastILi1EEENSE_13StoreWithCastILi1EEEEEviT_T0_T2_T3_T4_T5_:
	.zero		572


//--------------------- .nv.constant0._ZN2at6native18elementwise_kernelILi128ELi4EZNS0_22gpu_kernel_impl_nocastINS0_13AUnaryFunctorIN3c104HalfES5_S5_NS0_15binary_internal10DivFunctorIS5_EEEEEEvRNS_18TensorIteratorBaseERKT_EUliE_EEviT1_ --------------------------
	.section	.nv.constant0._ZN2at6native18elementwise_kernelILi128ELi4EZNS0_22gpu_kernel_impl_nocastINS0_13AUnaryFunctorIN3c104HalfES5_S5_NS0_15binary_internal10DivFunctorIS5_EEEEEEvRNS_18TensorIteratorBaseERKT_EUliE_EEviT1_,"a",@progbits
	.sectionflags	@""
	.align	4
.nv.constant0._ZN2at6native18elementwise_kernelILi128ELi4EZNS0_22gpu_kernel_impl_nocastINS0_13AUnaryFunctorIN3c104HalfES5_S5_NS0_15binary_internal10DivFunctorIS5_EEEEEEvRNS_18TensorIteratorBaseERKT_EUliE_EEviT1_:
	.zero		1072


//--------------------- .nv.constant0._ZN2at6native27unrolled_elementwise_kernelINS0_13AUnaryFunctorIN3c104HalfES4_S4_NS0_15binary_internal10DivFunctorIS4_EEEESt5arrayIPcLm2EELi4E23TrivialOffsetCalculatorILi1EjESD_NS0_6memory15LoadWithoutCastENSE_16StoreWithoutCastEEEviT_T0_T2_T3_T4_T5_ --------------------------
	.section	.nv.constant0._ZN2at6native27unrolled_elementwise_kernelINS0_13AUnaryFunctorIN3c104HalfES4_S4_NS0_15binary_internal10DivFunctorIS4_EEEESt5arrayIPcLm2EELi4E23TrivialOffsetCalculatorILi1EjESD_NS0_6memory15LoadWithoutCastENSE_16StoreWithoutCastEEEviT_T0_T2_T3_T4_T5_,"a",@progbits
	.sectionflags	@""
	.align	4
.nv.constant0._ZN2at6native27unrolled_elementwise_kernelINS0_13AUnaryFunctorIN3c104HalfES4_S4_NS0_15binary_internal10DivFunctorIS4_EEEESt5arrayIPcLm2EELi4E23TrivialOffsetCalculatorILi1EjESD_NS0_6memory15LoadWithoutCastENSE_16StoreWithoutCastEEEviT_T0_T2_T3_T4_T5_:
	.zero		556


//--------------------- .nv.constant0._ZN2at6native29vectorized_elementwise_kernelILi2ENS0_13AUnaryFunctorIN3c104HalfES4_S4_NS0_15binary_internal10DivFunctorIS4_EEEESt5arrayIPcLm2EEEEviT0_T1_ --------------------------
	.section	.nv.constant0._ZN2at6native29vectorized_elementwise_kernelILi2ENS0_13AUnaryFunctorIN3c104HalfES4_S4_NS0_15binary_internal10DivFunctorIS4_EEEESt5arrayIPcLm2EEEEviT0_T1_,"a",@progbits
	.sectionflags	@""
	.align	4
.nv.constant0._ZN2at6native29vectorized_elementwise_kernelILi2ENS0_13AUnaryFunctorIN3c104HalfES4_S4_NS0_15binary_internal10DivFunctorIS4_EEEESt5arrayIPcLm2EEEEviT0_T1_:
	.zero		552


//--------------------- .nv.constant0._ZN2at6native29vectorized_elementwise_kernelILi4ENS0_13AUnaryFunctorIN3c104HalfES4_S4_NS0_15binary_internal10DivFunctorIS4_EEEESt5arrayIPcLm2EEEEviT0_T1_ --------------------------
	.section	.nv.constant0._ZN2at6native29vectorized_elementwise_kernelILi4ENS0_13AUnaryFunctorIN3c104HalfES4_S4_NS0_15binary_internal10DivFunctorIS4_EEEESt5arrayIPcLm2EEEEviT0_T1_,"a",@progbits
	.sectionflags	@""
	.align	4
.nv.constant0._ZN2at6native29vectorized_elementwise_kernelILi4ENS0_13AUnaryFunctorIN3c104HalfES4_S4_NS0_15binary_internal10DivFunctorIS4_EEEESt5arrayIPcLm2EEEEviT0_T1_:
	.zero		552


//--------------------- .nv.constant0._ZN2at6native29vectorized_elementwise_kernelILi8ENS0_13AUnaryFunctorIN3c104HalfES4_S4_NS0_15binary_internal10DivFunctorIS4_EEEESt5arrayIPcLm2EEEEviT0_T1_ --------------------------
	.section	.nv.constant0._ZN2at6native29vectorized_elementwise_kernelILi8ENS0_13AUnaryFunctorIN3c104HalfES4_S4_NS0_15binary_internal10DivFunctorIS4_EEEESt5arrayIPcLm2EEEEviT0_T1_,"a",@progbits
	.sectionflags	@""
	.align	4
.nv.constant0._ZN2at6native29vectorized_elementwise_kernelILi8ENS0_13AUnaryFunctorIN3c104HalfES4_S4_NS0_15binary_internal10DivFunctorIS4_EEEESt5arrayIPcLm2EEEEviT0_T1_:
	.zero		552


//--------------------- .nv.constant0._ZN2at6native18elementwise_kernelILi128ELi4EZNS0_15gpu_kernel_implINS0_13BinaryFunctorIN3c107complexIfEES6_S6_NS0_15binary_internal10DivFunctorIS6_EEEEEEvRNS_18TensorIteratorBaseERKT_EUliE_EEviT1_ --------------------------
	.section	.nv.constant0._ZN2at6native18elementwise_kernelILi128ELi4EZNS0_15gpu_kernel_implINS0_13BinaryFunctorIN3c107complexIfEES6_S6_NS0_15binary_internal10DivFunctorIS6_EEEEEEvRNS_18TensorIteratorBaseERKT_EUliE_EEviT1_,"a",@progbits
	.sectionflags	@""
	.align	4
.nv.constant0._ZN2at6native18elementwise_kernelILi128ELi4EZNS0_15gpu_kernel_implINS0_13BinaryFunctorIN3c107complexIfEES6_S6_NS0_15binary_internal10DivFunctorIS6_EEEEEEvRNS_18TensorIteratorBaseERKT_EUliE_EEviT1_:
	.zero		1184


//--------------------- .nv.constant0._ZN2at6native27unrolled_elementwise_kernelINS0_13BinaryFunctorIN3c107complexIfEES5_S5_NS0_15binary_internal10DivFunctorIS5_EEEESt5arrayIPcLm3EELi4E23TrivialOffsetCalculatorILi2EjESD_ILi1EjENS0_6memory12LoadWithCastILi2EEENSG_13StoreWithCastILi1EEEEEviT_T0_T2_T3_T4_T5_ --------------------------
	.section	.nv.constant0._ZN2at6native27unrolled_elementwise_kernelINS0_13BinaryFunctorIN3c107complexIfEES5_S5_NS0_15binary_internal10DivFunctorIS5_EEEESt5arrayIPcLm3EELi4E23TrivialOffsetCalculatorILi2EjESD_ILi1EjENS0_6memory12LoadWithCastILi2EEENSG_13StoreWithCastILi1EEEEEviT_T0_T2_T3_T4_T5_,"a",@progbits
	.sectionflags	@""
	.align	4
.nv.constant0._ZN2at6native27unrolled_elementwise_kernelINS0_13BinaryFunctorIN3c107complexIfEES5_S5_NS0_15binary_internal10DivFunctorIS5_EEEESt5arrayIPcLm3EELi4E23TrivialOffsetCalculatorILi2EjESD_ILi1EjENS0_6memory12LoadWithCastILi2EEENSG_13StoreWithCastILi1EEEEEviT_T0_T2_T3_T4_T5_:
	.zero		584


//--------------------- .nv.constant0._ZN2at6native18elementwise_kernelILi128ELi2EZNS0_22gpu_kernel_impl_nocastINS0_13BinaryFunctorIN3c107complexIfEES6_S6_NS0_15binary_internal10DivFunctorIS6_EEEEEEvRNS_18TensorIteratorBaseERKT_EUliE_EEviT1_ --------------------------
	.section	.nv.constant0._ZN2at6native18elementwise_kernelILi128ELi2EZNS0_22gpu_kernel_impl_nocastINS0_13BinaryFunctorIN3c107complexIfEES6_S6_NS0_15binary_internal10DivFunctorIS6_EEEEEEvRNS_18TensorIteratorBaseERKT_EUliE_EEviT1_,"a",@progbits
	.sectionflags	@""
	.align	4
.nv.constant0._ZN2at6native18elementwise_kernelILi128ELi2EZNS0_22gpu_kernel_impl_nocastINS0_13BinaryFunctorIN3c107complexIfEES6_S6_NS0_15binary_internal10DivFunctorIS6_EEEEEEvRNS_18TensorIteratorBaseERKT_EUliE_EEviT1_:
	.zero		1184


//--------------------- .nv.constant0._ZN2at6native27unrolled_elementwise_kernelINS0_13BinaryFunctorIN3c107complexIfEES5_S5_NS0_15binary_internal10DivFunctorIS5_EEEESt5arrayIPcLm3EELi4E23TrivialOffsetCalculatorILi2EjESD_ILi1EjENS0_6memory15LoadWithoutCastENSG_16StoreWithoutCastEEEviT_T0_T2_T3_T4_T5_ --------------------------
	.section	.nv.constant0._ZN2at6native27unrolled_elementwise_kernelINS0_13BinaryFunctorIN3c107complexIfEES5_S5_NS0_15binary_internal10DivFunctorIS5_EEEESt5arrayIPcLm3EELi4E23TrivialOffsetCalculatorILi2EjESD_ILi1EjENS0_6memory15LoadWithoutCastENSG_16StoreWithoutCastEEEviT_T0_T2_T3_T4_T5_,"a",@progbits
	.sectionflags	@""
	.align	4
.nv.constant0._ZN2at6native27unrolled_elementwise_kernelINS0_13BinaryFunctorIN3c107complexIfEES5_S5_NS0_15binary_internal10DivFunctorIS5_EEEESt5arrayIPcLm3EELi4E23TrivialOffsetCalculatorILi2EjESD_ILi1EjENS0_6memory15LoadWithoutCastENSG_16StoreWithoutCastEEEviT_T0_T2_T3_T4_T5_:
	.zero		564


//--------------------- .nv.constant0._ZN2at6native29vectorized_elementwise_kernelILi2ENS0_13BinaryFunctorIN3c107complexIfEES5_S5_NS0_15binary_internal10DivFunctorIS5_EEEESt5arrayIPcLm3EEEEviT0_T1_ --------------------------
	.section	.nv.constant0._ZN2at6native29vectorized_elementwise_kernelILi2ENS0_13BinaryFunctorIN3c107complexIfEES5_S5_NS0_15binary_internal10DivFunctorIS5_EEEESt5arrayIPcLm3EEEEviT0_T1_,"a",@progbits
	.sectionflags	@""
	.align	4
.nv.constant0._ZN2at6native29vectorized_elementwise_kernelILi2ENS0_13BinaryFunctorIN3c107complexIfEES5_S5_NS0_15binary_internal10DivFunctorIS5_EEEESt5arrayIPcLm3EEEEviT0_T1_:
	.zero		560


//--------------------- .nv.constant0._ZN2at6native29vectorized_elementwise_kernelILi4ENS0_13BinaryFunctorIN3c107complexIfEES5_S5_NS0_15binary_internal10DivFunctorIS5_EEEESt5arrayIPcLm3EEEEviT0_T1_ --------------------------
	.section	.nv.constant0._ZN2at6native29vectorized_elementwise_kernelILi4ENS0_13BinaryFunctorIN3c107complexIfEES5_S5_NS0_15binary_internal10DivFunctorIS5_EEEESt5arrayIPcLm3EEEEviT0_T1_,"a",@progbits
	.sectionflags	@""
	.align	4
.nv.constant0._ZN2at6native29vectorized_elementwise_kernelILi4ENS0_13BinaryFunctorIN3c107complexIfEES5_S5_NS0_15binary_internal10DivFunctorIS5_EEEESt5arrayIPcLm3EEEEviT0_T1_:
	.zero		560


//--------------------- .nv.constant0._ZN2at6native29vectorized_elementwise_kernelILi8ENS0_13BinaryFunctorIN3c107complexIfEES5_S5_NS0_15binary_internal10DivFunctorIS5_EEEESt5arrayIPcLm3EEEEviT0_T1_ --------------------------
	.section	.nv.constant0._ZN2at6native29vectorized_elementwise_kernelILi8ENS0_13BinaryFunctorIN3c107complexIfEES5_S5_NS0_15binary_internal10DivFunctorIS5_EEEESt5arrayIPcLm3EEEEviT0_T1_,"a",@progbits
	.sectionflags	@""
	.align	4
.nv.constant0._ZN2at6native29vectorized_elementwise_kernelILi8ENS0_13BinaryFunctorIN3c107complexIfEES5_S5_NS0_15binary_internal10DivFunctorIS5_EEEESt5arrayIPcLm3EEEEviT0_T1_:
	.zero		560


//--------------------- .nv.constant0._ZN2at6native18elementwise_kernelILi128ELi4EZNS0_15gpu_kernel_implINS0_13BUnaryFunctorIN3c107complexIfEES6_S6_NS0_15binary_internal10DivFunctorIS6_EEEEEEvRNS_18TensorIteratorBaseERKT_EUliE_EEviT1_ --------------------------
	.section	.nv.constant0._ZN2at6native18elementwise_kernelILi128ELi4EZNS0_15gpu_kernel_implINS0_13BUnaryFunctorIN3c107complexIfEES6_S6_NS0_15binary_internal10DivFunctorIS6_EEEEEEvRNS_18TensorIteratorBaseERKT_EUliE_EEviT1_,"a",@progbits
	.sectionflags	@""
	.align	4
.nv.constant0._ZN2at6native18elementwise_kernelILi128ELi4EZNS0_15gpu_kernel_implINS0_13BUnaryFunctorIN3c107complexIfEES6_S6_NS0_15binary_internal10DivFunctorIS6_EEEEEEvRNS_18TensorIteratorBaseERKT_EUliE_EEviT1_:
	.zero		1088


//--------------------- .nv.constant0._ZN2at6native27unrolled_elementwise_kernelINS0_13BUnaryFunctorIN3c107complexIfEES5_S5_NS0_15binary_internal10DivFunctorIS5_EEEESt5arrayIPcLm2EELi4E23TrivialOffsetCalculatorILi1EjESE_NS0_6memory12LoadWithCastILi1EEENSF_13StoreWithCastILi1EEEEEviT_T0_T2_T3_T4_T5_ --------------------------
	.section	.nv.constant0._ZN2at6native27unrolled_elementwise_kernelINS0_13BUnaryFunctorIN3c107complexIfEES5_S5_NS0_15binary_internal10DivFunctorIS5_EEEESt5arrayIPcLm2EELi4E23TrivialOffsetCalculatorILi1EjESE_NS0_6memory12LoadWithCastILi1EEENSF_13StoreWithCastILi1EEEEEviT_T0_T2_T3_T4_T5_,"a",@progbits
	.sectionflags	@""
	.align	4
.nv.constant0._ZN2at6native27unrolled_elementwise_kernelINS0_13BUnaryFunctorIN3c107complexIfEES5_S5_NS0_15binary_internal10DivFunctorIS5_EEEESt5arrayIPcLm2EELi4E23TrivialOffsetCalculatorILi1EjESE_NS0_6memory12LoadWithCastILi1EEENSF_13StoreWithCastILi1EEEEEviT_T0_T2_T3_T4_T5_:
	.zero		588


//--------------------- .nv.constant0._ZN2at6native18elementwise_kernelILi128ELi2EZNS0_22gpu_kernel_impl_nocastINS0_13BUnaryFunctorIN3c107complexIfEES6_S6_NS0_15binary_internal10DivFunctorIS6_EEEEEEvRNS_18TensorIteratorBaseERKT_EUliE_EEviT1_ --------------------------
	.section	.nv.constant0._ZN2at6native18elementwise_kernelILi128ELi2EZNS0_22gpu_kernel_impl_nocastINS0_13BUnaryFunctorIN3c107complexIfEES6_S6_NS0_15binary_internal10DivFunctorIS6_EEEEEEvRNS_18TensorIteratorBaseERKT_EUliE_EEviT1_,"a",@progbits
	.sectionflags	@""
	.align	4
.nv.constant0._ZN2at6native18elementwise_kernelILi128ELi2EZNS0_22gpu_kernel_impl_nocastINS0_13BUnaryFunctorIN3c107complexIfEES6_S6_NS0_15binary_internal10DivFunctorIS6_EEEEEEvRNS_18TensorIteratorBaseERKT_EUliE_EEviT1_:
	.zero		1080


//--------------------- .nv.constant0._ZN2at6native27unrolled_elementwise_kernelINS0_13BUnaryFunctorIN3c107complexIfEES5_S5_NS0_15binary_internal10DivFunctorIS5_EEEESt5arrayIPcLm2EELi4E23TrivialOffsetCalculatorILi1EjESE_NS0_6memory15LoadWithoutCastENSF_16StoreWithoutCastEEEviT_T0_T2_T3_T4_T5_ --------------------------
	.section	.nv.constant0._ZN2at6native27unrolled_elementwise_kernelINS0_13BUnaryFunctorIN3c107complexIfEES5_S5_NS0_15binary_internal10DivFunctorIS5_EEEESt5arrayIPcLm2EELi4E23TrivialOffsetCalculatorILi1EjESE_NS0_6memory15LoadWithoutCastENSF_16StoreWithoutCastEEEviT_T0_T2_T3_T4_T5_,"a",@progbits
	.sectionflags	@""
	.align	4
.nv.constant0._ZN2at6native27unrolled_elementwise_kernelINS0_13BUnaryFunctorIN3c107complexIfEES5_S5_NS0_15binary_internal10DivFunctorIS5_EEEESt5arrayIPcLm2EELi4E23TrivialOffsetCalculatorILi1EjESE_NS0_6memory15LoadWithoutCastENSF_16StoreWithoutCastEEEviT_T0_T2_T3_T4_T5_:
	.zero		572


//--------------------- .nv.constant0._ZN2at6native29vectorized_elementwise_kernelILi2ENS0_13BUnaryFunctorIN3c107complexIfEES5_S5_NS0_15binary_internal10DivFunctorIS5_EEEESt5arrayIPcLm2EEEEviT0_T1_ --------------------------
	.section	.nv.constant0._ZN2at6native29vectorized_elementwise_kernelILi2ENS0_13BUnaryFunctorIN3c107complexIfEES5_S5_NS0_15binary_internal10DivFunctorIS5_EEEESt5arrayIPcLm2EEEEviT0_T1_,"a",@progbits
	.sectionflags	@""
	.align	4
.nv.constant0._ZN2at6native29vectorized_elementwise_kernelILi2ENS0_13BUnaryFunctorIN3c107complexIfEES5_S5_NS0_15binary_internal10DivFunctorIS5_EEEESt5arrayIPcLm2EEEEviT0_T1_:
	.zero		568


//--------------------- .nv.constant0._ZN2at6native29vectorized_elementwise_kernelILi4ENS0_13BUnaryFunctorIN3c107complexIfEES5_S5_NS0_15binary_internal10DivFunctorIS5_EEEESt5arrayIPcLm2EEEEviT0_T1_ --------------------------
	.section	.nv.constant0._ZN2at6native29vectorized_elementwise_kernelILi4ENS0_13BUnaryFunctorIN3c107complexIfEES5_S5_NS0_15binary_internal10DivFunctorIS5_EEEESt5arrayIPcLm2EEEEviT0_T1_,"a",@progbits
	.sectionflags	@""
	.align	4
.nv.constant0._ZN2at6native29vectorized_elementwise_kernelILi4ENS0_13BUnaryFunctorIN3c107complexIfEES5_S5_NS0_15binary_internal10DivFunctorIS5_EEEESt5arrayIPcLm2EEEEviT0_T1_:
	.zero		568


//--------------------- .nv.constant0._ZN2at6native29vectorized_elementwise_kernelILi8ENS0_13BUnaryFunctorIN3c107complexIfEES5_S5_NS0_15binary_internal10DivFunctorIS5_EEEESt5arrayIPcLm2EEEEviT0_T1_ --------------------------
	.section	.nv.constant0._ZN2at6native29vectorized_elementwise_kernelILi8ENS0_13BUnaryFunctorIN3c107complexIfEES5_S5_NS0_15binary_internal10DivFunctorIS5_EEEESt5arrayIPcLm2EEEEviT0_T1_,"a",@progbits
	.sectionflags	@""
	.align	4
.nv.constant0._ZN2at6native29vectorized_elementwise_kernelILi8ENS0_13BUnaryFunctorIN3c107complexIfEES5_S5_NS0_15binary_internal10DivFunctorIS5_EEEESt5arrayIPcLm2EEEEviT0_T1_:
	.zero		568


//--------------------- .nv.constant0._ZN2at6native18elementwise_kernelILi128ELi4EZNS0_15gpu_kernel_implINS0_13AUnaryFunctorIN3c107complexIfEES6_S6_NS0_15binary_internal10DivFunctorIS6_EEEEEEvRNS_18TensorIteratorBaseERKT_EUliE_EEviT1_ --------------------------
	.section	.nv.constant0._ZN2at6native18elementwise_kernelILi128ELi4EZNS0_15gpu_kernel_implINS0_13AUnaryFunctorIN3c107complexIfEES6_S6_NS0_15binary_internal10DivFunctorIS6_EEEEEEvRNS_18TensorIteratorBaseERKT_EUliE_EEviT1_,"a",@progbits
	.sectionflags	@""
	.align	4
.nv.constant0._ZN2at6native18elementwise_kernelILi128ELi4EZNS0_15gpu_kernel_implINS0_13AUnaryFunctorIN3c107complexIfEES6_S6_NS0_15binary_internal10DivFunctorIS6_EEEEEEvRNS_18TensorIteratorBaseERKT_EUliE_EEviT1_:
	.zero		1088


//--------------------- .nv.constant0._ZN2at6native27unrolled_elementwise_kernelINS0_13AUnaryFunctorIN3c107complexIfEES5_S5_NS0_15binary_internal10DivFunctorIS5_EEEESt5arrayIPcLm2EELi4E23TrivialOffsetCalculatorILi1EjESE_NS0_6memory12LoadWithCastILi1EEENSF_13StoreWithCastILi1EEEEEviT_T0_T2_T3_T4_T5_ --------------------------
	.section	.nv.constant0._ZN2at6native27unrolled_elementwise_kernelINS0_13AUnaryFunctorIN3c107complexIfEES5_S5_NS0_15binary_internal10DivFunctorIS5_EEEESt5arrayIPcLm2EELi4E23TrivialOffsetCalculatorILi1EjESE_NS0_6memory12LoadWithCastILi1EEENSF_13StoreWithCastILi1EEEEEviT_T0_T2_T3_T4_T5_,"a",@progbits
	.sectionflags	@""
	.align	4
.nv.constant0._ZN2at6native27unrolled_elementwise_kernelINS0_13AUnaryFunctorIN3c107complexIfEES5_S5_NS0_15binary_internal10DivFunctorIS5_EEEESt5arrayIPcLm2EELi4E23TrivialOffsetCalculatorILi1EjESE_NS0_6memory12LoadWithCastILi1EEENSF_13StoreWithCastILi1EEEEEviT_T0_T2_T3_T4_T5_:
	.zero		588


//--------------------- .nv.constant0._ZN2at6native18elementwise_kernelILi128ELi2EZNS0_22gpu_kernel_impl_nocastINS0_13AUnaryFunctorIN3c107complexIfEES6_S6_NS0_15binary_internal10DivFunctorIS6_EEEEEEvRNS_18TensorIteratorBaseERKT_EUliE_EEviT1_ --------------------------
	.section	.nv.constant0._ZN2at6native18elementwise_kernelILi128ELi2EZNS0_22gpu_kernel_impl_nocastINS0_13AUnaryFunctorIN3c107complexIfEES6_S6_NS0_15binary_internal10DivFunctorIS6_EEEEEEvRNS_18TensorIteratorBaseERKT_EUliE_EEviT1_,"a",@progbits
	.sectionflags	@""
	.align	4
.nv.constant0._ZN2at6native18elementwise_kernelILi128ELi2EZNS0_22gpu_kernel_impl_nocastINS0_13AUnaryFunctorIN3c107complexIfEES6_S6_NS0_15binary_internal10DivFunctorIS6_EEEEEEvRNS_18TensorIteratorBaseERKT_EUliE_EEviT1_:
	.zero		1080


//--------------------- .nv.constant0._ZN2at6native27unrolled_elementwise_kernelINS0_13AUnaryFunctorIN3c107complexIfEES5_S5_NS0_15binary_internal10DivFunctorIS5_EEEESt5arrayIPcLm2EELi4E23TrivialOffsetCalculatorILi1EjESE_NS0_6memory15LoadWithoutCastENSF_16StoreWithoutCastEEEviT_T0_T2_T3_T4_T5_ --------------------------
	.section	.nv.constant0._ZN2at6native27unrolled_elementwise_kernelINS0_13AUnaryFunctorIN3c107complexIfEES5_S5_NS0_15binary_internal10DivFunctorIS5_EEEESt5arrayIPcLm2EELi4E23TrivialOffsetCalculatorILi1EjESE_NS0_6memory15LoadWithoutCastENSF_16StoreWithoutCastEEEviT_T0_T2_T3_T4_T5_,"a",@progbits
	.sectionflags	@""
	.align	4
.nv.constant0._ZN2at6native27unrolled_elementwise_kernelINS0_13AUnaryFunctorIN3c107complexIfEES5_S5_NS0_15binary_internal10DivFunctorIS5_EEEESt5arrayIPcLm2EELi4E23TrivialOffsetCalculatorILi1EjESE_NS0_6memory15LoadWithoutCastENSF_16StoreWithoutCastEEEviT_T0_T2_T3_T4_T5_:
	.zero		572


//--------------------- .nv.constant0._ZN2at6native29vectorized_elementwise_kernelILi2ENS0_13AUnaryFunctorIN3c107complexIfEES5_S5_NS0_15binary_internal10DivFunctorIS5_EEEESt5arrayIPcLm2EEEEviT0_T1_ --------------------------
	.section	.nv.constant0._ZN2at6native29vectorized_elementwise_kernelILi2ENS0_13AUnaryFunctorIN3c107complexIfEES5_S5_NS0_15binary_internal10DivFunctorIS5_EEEESt5arrayIPcLm2EEEEviT0_T1_,"a",@progbits
	.sectionflags	@""
	.align	4
.nv.constant0._ZN2at6native29vectorized_elementwise_kernelILi2ENS0_13AUnaryFunctorIN3c107complexIfEES5_S5_NS0_15binary_internal10DivFunctorIS5_EEEESt5arrayIPcLm2EEEEviT0_T1_:
	.zero		568


//--------------------- .nv.constant0._ZN2at6native29vectorized_elementwise_kernelILi4ENS0_13AUnaryFunctorIN3c107complexIfEES5_S5_NS0_15binary_internal10DivFunctorIS5_EEEESt5arrayIPcLm2EEEEviT0_T1_ --------------------------
	.section	.nv.constant0._ZN2at6native29vectorized_elementwise_kernelILi4ENS0_13AUnaryFunctorIN3c107complexIfEES5_S5_NS0_15binary_internal10DivFunctorIS5_EEEESt5arrayIPcLm2EEEEviT0_T1_,"a",@progbits
	.sectionflags	@""
	.align	4
.nv.constant0._ZN2at6native29vectorized_elementwise_kernelILi4ENS0_13AUnaryFunctorIN3c107complexIfEES5_S5_NS0_15binary_internal10DivFunctorIS5_EEEESt5arrayIPcLm2EEEEviT0_T1_:
	.zero		568


//--------------------- .nv.constant0._ZN2at6native29vectorized_elementwise_kernelILi8ENS0_13AUnaryFunctorIN3c107complexIfEES5_S5_NS0_15binary_internal10DivFunctorIS5_EEEESt5arrayIPcLm2EEEEviT0_T1_ --------------------------
	.section	.nv.constant0._ZN2at6native29vectorized_elementwise_kernelILi8ENS0_13AUnaryFunctorIN3c107complexIfEES5_S5_NS0_15binary_internal10DivFunctorIS5_EEEESt5arrayIPcLm2EEEEviT0_T1_,"a",@progbits
	.sectionflags	@""
	.align	4
.nv.constant0._ZN2at6native29vectorized_elementwise_kernelILi8ENS0_13AUnaryFunctorIN3c107complexIfEES5_S5_NS0_15binary_internal10DivFunctorIS5_EEEESt5arrayIPcLm2EEEEviT0_T1_:
	.zero		568


//--------------------- .nv.constant0._ZN2at6native18elementwise_kernelILi128ELi4EZNS0_15gpu_kernel_implINS0_13BinaryFunctorIN3c107complexIdEES6_S6_NS0_15binary_internal10DivFunctorIS6_EEEEEEvRNS_18TensorIteratorBaseERKT_EUliE_EEviT1_ --------------------------
	.section	.nv.constant0._ZN2at6native18elementwise_kernelILi128ELi4EZNS0_15gpu_kernel_implINS0_13BinaryFunctorIN3c107complexIdEES6_S6_NS0_15binary_internal10DivFunctorIS6_EEEEEEvRNS_18TensorIteratorBaseERKT_EUliE_EEviT1_,"a",@progbits
	.sectionflags	@""
	.align	4
.nv.constant0._ZN2at6native18elementwise_kernelILi128ELi4EZNS0_15gpu_kernel_implINS0_13BinaryFunctorIN3c107complexIdEES6_S6_NS0_15binary_internal10DivFunctorIS6_EEEEEEvRNS_18TensorIteratorBaseERKT_EUliE_EEviT1_:
	.zero		1184


//--------------------- .nv.constant0._ZN2at6native27unrolled_elementwise_kernelINS0_13BinaryFunctorIN3c107complexIdEES5_S5_NS0_15binary_internal10DivFunctorIS5_EEEESt5arrayIPcLm3EELi4E23TrivialOffsetCalculatorILi2EjESD_ILi1EjENS0_6memory12LoadWithCastILi2EEENSG_13StoreWithCastILi1EEEEEviT_T0_T2_T3_T4_T5_ --------------------------
	.section	.nv.constant0._ZN2at6native27unrolled_elementwise_kernelINS0_13BinaryFunctorIN3c107complexIdEES5_S5_NS0_15binary_internal10DivFunctorIS5_EEEESt5arrayIPcLm3EELi4E23TrivialOffsetCalculatorILi2EjESD_ILi1EjENS0_6memory12LoadWithCastILi2EEENSG_13StoreWithCastILi1EEEEEviT_T0_T2_T3_T4_T5_,"a",@progbits
	.sectionflags	@""
	.align	4
.nv.constant0._ZN2at6native27unrolled_elementwise_kernelINS0_13BinaryFunctorIN3c107complexIdEES5_S5_NS0_15binary_internal10DivFunctorIS5_EEEESt5arrayIPcLm3EELi4E23TrivialOffsetCalculatorILi2EjESD_ILi1EjENS0_6memory12LoadWithCastILi2EEENSG_13StoreWithCastILi1EEEEEviT_T0_T2_T3_T4_T5_:
	.zero		584


//--------------------- .nv.constant0._ZN2at6native18elementwise_kernelILi128ELi2EZNS0_22gpu_kernel_impl_nocastINS0_13BinaryFunctorIN3c107complexIdEES6_S6_NS0_15binary_internal10DivFunctorIS6_EEEEEEvRNS_18TensorIteratorBaseERKT_EUliE_EEviT1_ --------------------------
	.section	.nv.constant0._ZN2at6native18elementwise_kernelILi128ELi2EZNS0_22gpu_kernel_impl_nocastINS0_13BinaryFunctorIN3c107complexIdEES6_S6_NS0_15binary_internal10DivFunctorIS6_EEEEEEvRNS_18TensorIteratorBaseERKT_EUliE_EEviT1_,"a",@progbits
	.sectionflags	@""
	.align	4
.nv.constant0._ZN2at6native18elementwise_kernelILi128ELi2EZNS0_22gpu_kernel_impl_nocastINS0_13BinaryFunctorIN3c107complexIdEES6_S6_NS0_15binary_internal10DivFunctorIS6_EEEEEEvRNS_18TensorIteratorBaseERKT_EUliE_EEviT1_:
	.zero		1184


//--------------------- .nv.constant0._ZN2at6native27unrolled_elementwise_kernelINS0_13BinaryFunctorIN3c107complexIdEES5_S5_NS0_15binary_internal10DivFunctorIS5_EEEESt5arrayIPcLm3EELi4E23TrivialOffsetCalculatorILi2EjESD_ILi1EjENS0_6memory15LoadWithoutCastENSG_16StoreWithoutCastEEEviT_T0_T2_T3_T4_T5_ --------------------------
	.section	.nv.constant0._ZN2at6native27unrolled_elementwise_kernelINS0_13BinaryFunctorIN3c107complexIdEES5_S5_NS0_15binary_internal10DivFunctorIS5_EEEESt5arrayIPcLm3EELi4E23TrivialOffsetCalculatorILi2EjESD_ILi1EjENS0_6memory15LoadWithoutCastENSG_16StoreWithoutCastEEEviT_T0_T2_T3_T4_T5_,"a",@progbits
	.sectionflags	@""
	.align	4
.nv.constant0._ZN2at6native27unrolled_elementwise_kernelINS0_13BinaryFunctorIN3c107complexIdEES5_S5_NS0_15binary_internal10DivFunctorIS5_EEEESt5arrayIPcLm3EELi4E23TrivialOffsetCalculatorILi2EjESD_ILi1EjENS0_6memory15LoadWithoutCastENSG_16StoreWithoutCastEEEviT_T0_T2_T3_T4_T5_:
	.zero		564


//--------------------- .nv.constant0._ZN2at6native29vectorized_elementwise_kernelILi2ENS0_13BinaryFunctorIN3c107complexIdEES5_S5_NS0_15binary_internal10DivFunctorIS5_EEEESt5arrayIPcLm3EEEEviT0_T1_ --------------------------
	.section	.nv.constant0._ZN2at6native29vectorized_elementwise_kernelILi2ENS0_13BinaryFunctorIN3c107complexIdEES5_S5_NS0_15binary_internal10DivFunctorIS5_EEEESt5arrayIPcLm3EEEEviT0_T1_,"a",@progbits
	.sectionflags	@""
	.align	4
.nv.constant0._ZN2at6native29vectorized_elementwise_kernelILi2ENS0_13BinaryFunctorIN3c107complexIdEES5_S5_NS0_15binary_internal10DivFunctorIS5_EEEESt5arrayIPcLm3EEEEviT0_T1_:
	.zero		560


//--------------------- .nv.constant0._ZN2at6native29vectorized_elementwise_kernelILi4ENS0_13BinaryFunctorIN3c107complexIdEES5_S5_NS0_15binary_internal10DivFunctorIS5_EEEESt5arrayIPcLm3EEEEviT0_T1_ --------------------------
	.section	.nv.constant0._ZN2at6native29vectorized_elementwise_kernelILi4ENS0_13BinaryFunctorIN3c107complexIdEES5_S5_NS0_15binary_internal10DivFunctorIS5_EEEESt5arrayIPcLm3EEEEviT0_T1_,"a",@progbits
	.sectionflags	@""
	.align	4
.nv.constant0._ZN2at6native29vectorized_elementwise_kernelILi4ENS0_13BinaryFunctorIN3c107complexIdEES5_S5_NS0_15binary_internal10DivFunctorIS5_EEEESt5arrayIPcLm3EEEEviT0_T1_:
	.zero		560


//--------------------- .nv.constant0._ZN2at6native29vectorized_elementwise_kernelILi8ENS0_13BinaryFunctorIN3c107complexIdEES5_S5_NS0_15binary_internal10DivFunctorIS5_EEEESt5arrayIPcLm3EEEEviT0_T1_ --------------------------
	.section	.nv.constant0._ZN2at6native29vectorized_elementwise_kernelILi8ENS0_13BinaryFunctorIN3c107complexIdEES5_S5_NS0_15binary_internal10DivFunctorIS5_EEEESt5arrayIPcLm3EEEEviT0_T1_,"a",@progbits
	.sectionflags	@""
	.align	4
.nv.constant0._ZN2at6native29vectorized_elementwise_kernelILi8ENS0_13BinaryFunctorIN3c107complexIdEES5_S5_NS0_15binary_internal10DivFunctorIS5_EEEESt5arrayIPcLm3EEEEviT0_T1_:
	.zero		560


//--------------------- .nv.constant0._ZN2at6native18elementwise_kernelILi128ELi4EZNS0_15gpu_kernel_implINS0_13BUnaryFunctorIN3c107complexIdEES6_S6_NS0_15binary_internal10DivFunctorIS6_EEEEEEvRNS_18TensorIteratorBaseERKT_EUliE_EEviT1_ --------------------------
	.section	.nv.constant0._ZN2at6native18elementwise_kernelILi128ELi4EZNS0_15gpu_kernel_implINS0_13BUnaryFunctorIN3c107complexIdEES6_S6_NS0_15binary_internal10DivFunctorIS6_EEEEEEvRNS_18TensorIteratorBaseERKT_EUliE_EEviT1_,"a",@progbits
	.sectionflags	@""
	.align	4
.nv.constant0._ZN2at6native18elementwise_kernelILi128ELi4EZNS0_15gpu_kernel_implINS0_13BUnaryFunctorIN3c107complexIdEES6_S6_NS0_15binary_internal10DivFunctorIS6_EEEEEEvRNS_18TensorIteratorBaseERKT_EUliE_EEviT1_:
	.zero		1120


//--------------------- .nv.constant0._ZN2at6native27unrolled_elementwise_kernelINS0_13BUnaryFunctorIN3c107complexIdEES5_S5_NS0_15binary_internal10DivFunctorIS5_EEEESt5arrayIPcLm2EELi4E23TrivialOffsetCalculatorILi1EjESE_NS0_6memory12LoadWithCastILi1EEENSF_13StoreWithCastILi1EEEEEviT_T0_T2_T3_T4_T5_ --------------------------
	.section	.nv.constant0._ZN2at6native27unrolled_elementwise_kernelINS0_13BUnaryFunctorIN3c107complexIdEES5_S5_NS0_15binary_internal10DivFunctorIS5_EEEESt5arrayIPcLm2EELi4E23TrivialOffsetCalculatorILi1EjESE_NS0_6memory12LoadWithCastILi1EEENSF_13StoreWithCastILi1EEEEEviT_T0_T2_T3_T4_T5_,"a",@progbits
	.sectionflags	@""
	.align	4
.nv.constant0._ZN2at6native27unrolled_elementwise_kernelINS0_13BUnaryFunctorIN3c107complexIdEES5_S5_NS0_15binary_internal10DivFunctorIS5_EEEESt5arrayIPcLm2EELi4E23TrivialOffsetCalculatorILi1EjESE_NS0_6memory12LoadWithCastILi1EEENSF_13StoreWithCastILi1EEEEEviT_T0_T2_T3_T4_T5_:
	.zero		612


//--------------------- .nv.constant0._ZN2at6native18elementwise_kernelILi128ELi2EZNS0_22gpu_kernel_impl_nocastINS0_13BUnaryFunctorIN3c107complexIdEES6_S6_NS0_15binary_internal10DivFunctorIS6_EEEEEEvRNS_18TensorIteratorBaseERKT_EUliE_EEviT1_ --------------------------
	.section	.nv.constant0._ZN2at6native18elementwise_kernelILi128ELi2EZNS0_22gpu_kernel_impl_nocastINS0_13BUnaryFunctorIN3c107complexIdEES6_S6_NS0_15binary_internal10DivFunctorIS6_EEEEEEvRNS_18TensorIteratorBaseERKT_EUliE_EEviT1_,"a",@progbits
	.sectionflags	@""
	.align	4
.nv.constant0._ZN2at6native18elementwise_kernelILi128ELi2EZNS0_22gpu_kernel_impl_nocastINS0_13BUnaryFunctorIN3c107complexIdEES6_S6_NS0_15binary_internal10DivFunctorIS6_EEEEEEvRNS_18TensorIteratorBaseERKT_EUliE_EEviT1_:
	.zero		1120


//--------------------- .nv.constant0._ZN2at6native27unrolled_elementwise_kernelINS0_13BUnaryFunctorIN3c107complexIdEES5_S5_NS0_15binary_internal10DivFunctorIS5_EEEESt5arrayIPcLm2EELi4E23TrivialOffsetCalculatorILi1EjESE_NS0_6memory15LoadWithoutCastENSF_16StoreWithoutCastEEEviT_T0_T2_T3_T4_T5_ --------------------------
	.section	.nv.constant0._ZN2at6native27unrolled_elementwise_kernelINS0_13BUnaryFunctorIN3c107complexIdEES5_S5_NS0_15binary_internal10DivFunctorIS5_EEEESt5arrayIPcLm2EELi4E23TrivialOffsetCalculatorILi1EjESE_NS0_6memory15LoadWithoutCastENSF_16StoreWithoutCastEEEviT_T0_T2_T3_T4_T5_,"a",@progbits
	.sectionflags	@""
	.align	4
.nv.constant0._ZN2at6native27unrolled_elementwise_kernelINS0_13BUnaryFunctorIN3c107complexIdEES5_S5_NS0_15binary_internal10DivFunctorIS5_EEEESt5arrayIPcLm2EELi4E23TrivialOffsetCalculatorILi1EjESE_NS0_6memory15LoadWithoutCastENSF_16StoreWithoutCastEEEviT_T0_T2_T3_T4_T5_:
	.zero		596


//--------------------- .nv.constant0._ZN2at6native29vectorized_elementwise_kernelILi2ENS0_13BUnaryFunctorIN3c107complexIdEES5_S5_NS0_15binary_internal10DivFunctorIS5_EEEESt5arrayIPcLm2EEEEviT0_T1_ --------------------------
	.section	.nv.constant0._ZN2at6native29vectorized_elementwise_kernelILi2ENS0_13BUnaryFunctorIN3c107complexIdEES5_S5_NS0_15binary_internal10DivFunctorIS5_EEEESt5arrayIPcLm2EEEEviT0_T1_,"a",@progbits
	.sectionflags	@""
	.align	4
.nv.constant0._ZN2at6native29vectorized_elementwise_kernelILi2ENS0_13BUnaryFunctorIN3c107complexIdEES5_S5_NS0_15binary_internal10DivFunctorIS5_EEEESt5arrayIPcLm2EEEEviT0_T1_:
	.zero		592


//--------------------- .nv.constant0._ZN2at6native29vectorized_elementwise_kernelILi4ENS0_13BUnaryFunctorIN3c107complexIdEES5_S5_NS0_15binary_internal10DivFunctorIS5_EEEESt5arrayIPcLm2EEEEviT0_T1_ --------------------------
	.section	.nv.constant0._ZN2at6native29vectorized_elementwise_kernelILi4ENS0_13BUnaryFunctorIN3c107complexIdEES5_S5_NS0_15binary_internal10DivFunctorIS5_EEEESt5arrayIPcLm2EEEEviT0_T1_,"a",@progbits
	.sectionflags	@""
	.align	4
.nv.constant0._ZN2at6native29vectorized_elementwise_kernelILi4ENS0_13BUnaryFunctorIN3c107complexIdEES5_S5_NS0_15binary_internal10DivFunctorIS5_EEEESt5arrayIPcLm2EEEEviT0_T1_:
	.zero		592


//--------------------- .nv.constant0._ZN2at6native29vectorized_elementwise_kernelILi8ENS0_13BUnaryFunctorIN3c107complexIdEES5_S5_NS0_15binary_internal10DivFunctorIS5_EEEESt5arrayIPcLm2EEEEviT0_T1_ --------------------------
	.section	.nv.constant0._ZN2at6native29vectorized_elementwise_kernelILi8ENS0_13BUnaryFunctorIN3c107complexIdEES5_S5_NS0_15binary_internal10DivFunctorIS5_EEEESt5arrayIPcLm2EEEEviT0_T1_,"a",@progbits
	.sectionflags	@""
	.align	4
.nv.constant0._ZN2at6native29vectorized_elementwise_kernelILi8ENS0_13BUnaryFunctorIN3c107complexIdEES5_S5_NS0_15binary_internal10DivFunctorIS5_EEEESt5arrayIPcLm2EEEEviT0_T1_:
	.zero		592


//--------------------- .nv.constant0._ZN2at6native18elementwise_kernelILi128ELi4EZNS0_15gpu_kernel_implINS0_13AUnaryFunctorIN3c107complexIdEES6_S6_NS0_15binary_internal10DivFunctorIS6_EEEEEEvRNS_18TensorIteratorBaseERKT_EUliE_EEviT1_ --------------------------
	.section	.nv.constant0._ZN2at6native18elementwise_kernelILi128ELi4EZNS0_15gpu_kernel_implINS0_13AUnaryFunctorIN3c107complexIdEES6_S6_NS0_15binary_internal10DivFunctorIS6_EEEEEEvRNS_18TensorIteratorBaseERKT_EUliE_EEviT1_,"a",@progbits
	.sectionflags	@""
	.align	4
.nv.constant0._ZN2at6native18elementwise_kernelILi128ELi4EZNS0_15gpu_kernel_implINS0_13AUnaryFunctorIN3c107complexIdEES6_S6_NS0_15binary_internal10DivFunctorIS6_EEEEEEvRNS_18TensorIteratorBaseERKT_EUliE_EEviT1_:
	.zero		1120


//--------------------- .nv.constant0._ZN2at6native27unrolled_elementwise_kernelINS0_13AUnaryFunctorIN3c107complexIdEES5_S5_NS0_15binary_internal10DivFunctorIS5_EEEESt5arrayIPcLm2EELi4E23TrivialOffsetCalculatorILi1EjESE_NS0_6memory12LoadWithCastILi1EEENSF_13StoreWithCastILi1EEEEEviT_T0_T2_T3_T4_T5_ --------------------------
	.section	.nv.constant0._ZN2at6native27unrolled_elementwise_kernelINS0_13AUnaryFunctorIN3c107complexIdEES5_S5_NS0_15binary_internal10DivFunctorIS5_EEEESt5arrayIPcLm2EELi4E23TrivialOffsetCalculatorILi1EjESE_NS0_6memory12LoadWithCastILi1EEENSF_13StoreWithCastILi1EEEEEviT_T0_T2_T3_T4_T5_,"a",@progbits
	.sectionflags	@""
	.align	4
.nv.constant0._ZN2at6native27unrolled_elementwise_kernelINS0_13AUnaryFunctorIN3c107complexIdEES5_S5_NS0_15binary_internal10DivFunctorIS5_EEEESt5arrayIPcLm2EELi4E23TrivialOffsetCalculatorILi1EjESE_NS0_6memory12LoadWithCastILi1EEENSF_13StoreWithCastILi1EEEEEviT_T0_T2_T3_T4_T5_:
	.zero		612


//--------------------- .nv.constant0._ZN2at6native18elementwise_kernelILi128ELi2EZNS0_22gpu_kernel_impl_nocastINS0_13AUnaryFunctorIN3c107complexIdEES6_S6_NS0_15binary_internal10DivFunctorIS6_EEEEEEvRNS_18TensorIteratorBaseERKT_EUliE_EEviT1_ --------------------------
	.section	.nv.constant0._ZN2at6native18elementwise_kernelILi128ELi2EZNS0_22gpu_kernel_impl_nocastINS0_13AUnaryFunctorIN3c107complexIdEES6_S6_NS0_15binary_internal10DivFunctorIS6_EEEEEEvRNS_18TensorIteratorBaseERKT_EUliE_EEviT1_,"a",@progbits
	.sectionflags	@""
	.align	4
.nv.constant0._ZN2at6native18elementwise_kernelILi128ELi2EZNS0_22gpu_kernel_impl_nocastINS0_13AUnaryFunctorIN3c107complexIdEES6_S6_NS0_15binary_internal10DivFunctorIS6_EEEEEEvRNS_18TensorIteratorBaseERKT_EUliE_EEviT1_:
	.zero		1120


//--------------------- .nv.constant0._ZN2at6native27unrolled_elementwise_kernelINS0_13AUnaryFunctorIN3c107complexIdEES5_S5_NS0_15binary_internal10DivFunctorIS5_EEEESt5arrayIPcLm2EELi4E23TrivialOffsetCalculatorILi1EjESE_NS0_6memory15LoadWithoutCastENSF_16StoreWithoutCastEEEviT_T0_T2_T3_T4_T5_ --------------------------
	.section	.nv.constant0._ZN2at6native27unrolled_elementwise_kernelINS0_13AUnaryFunctorIN3c107complexIdEES5_S5_NS0_15binary_internal10DivFunctorIS5_EEEESt5arrayIPcLm2EELi4E23TrivialOffsetCalculatorILi1EjESE_NS0_6memory15LoadWithoutCastENSF_16StoreWithoutCastEEEviT_T0_T2_T3_T4_T5_,"a",@progbits
	.sectionflags	@""
	.align	4
.nv.constant0._ZN2at6native27unrolled_elementwise_kernelINS0_13AUnaryFunctorIN3c107complexIdEES5_S5_NS0_15binary_internal10DivFunctorIS5_EEEESt5arrayIPcLm2EELi4E23TrivialOffsetCalculatorILi1EjESE_NS0_6memory15LoadWithoutCastENSF_16StoreWithoutCastEEEviT_T0_T2_T3_T4_T5_:
	.zero		596


//--------------------- .nv.constant0._ZN2at6native29vectorized_elementwise_kernelILi2ENS0_13AUnaryFunctorIN3c107complexIdEES5_S5_NS0_15binary_internal10DivFunctorIS5_EEEESt5arrayIPcLm2EEEEviT0_T1_ --------------------------
	.section	.nv.constant0._ZN2at6native29vectorized_elementwise_kernelILi2ENS0_13AUnaryFunctorIN3c107complexIdEES5_S5_NS0_15binary_internal10DivFunctorIS5_EEEESt5arrayIPcLm2EEEEviT0_T1_,"a",@progbits
	.sectionflags	@""
	.align	4
.nv.constant0._ZN2at6native29vectorized_elementwise_kernelILi2ENS0_13AUnaryFunctorIN3c107complexIdEES5_S5_NS0_15binary_internal10DivFunctorIS5_EEEESt5arrayIPcLm2EEEEviT0_T1_:
	.zero		592


//--------------------- .nv.constant0._ZN2at6native29vectorized_elementwise_kernelILi4ENS0_13AUnaryFunctorIN3c107complexIdEES5_S5_NS0_15binary_internal10DivFunctorIS5_EEEESt5arrayIPcLm2EEEEviT0_T1_ --------------------------
	.section	.nv.constant0._ZN2at6native29vectorized_elementwise_kernelILi4ENS0_13AUnaryFunctorIN3c107complexIdEES5_S5_NS0_15binary_internal10DivFunctorIS5_EEEESt5arrayIPcLm2EEEEviT0_T1_,"a",@progbits
	.sectionflags	@""
	.align	4
.nv.constant0._ZN2at6native29vectorized_elementwise_kernelILi4ENS0_13AUnaryFunctorIN3c107complexIdEES5_S5_NS0_15binary_internal10DivFunctorIS5_EEEESt5arrayIPcLm2EEEEviT0_T1_:
	.zero		592


//--------------------- .nv.constant0._ZN2at6native29vectorized_elementwise_kernelILi8ENS0_13AUnaryFunctorIN3c107complexIdEES5_S5_NS0_15binary_internal10DivFunctorIS5_EEEESt5arrayIPcLm2EEEEviT0_T1_ --------------------------
	.section	.nv.constant0._ZN2at6native29vectorized_elementwise_kernelILi8ENS0_13AUnaryFunctorIN3c107complexIdEES5_S5_NS0_15binary_internal10DivFunctorIS5_EEEESt5arrayIPcLm2EEEEviT0_T1_,"a",@progbits
	.sectionflags	@""
	.align	4
.nv.constant0._ZN2at6native29vectorized_elementwise_kernelILi8ENS0_13AUnaryFunctorIN3c107complexIdEES5_S5_NS0_15binary_internal10DivFunctorIS5_EEEESt5arrayIPcLm2EEEEviT0_T1_:
	.zero		592


//--------------------- .nv.constant0._ZN2at6native18elementwise_kernelILi128ELi4EZNS0_15gpu_kernel_implINS0_13BinaryFunctorIfffNS0_15binary_internal10DivFunctorIfEEEEEEvRNS_18TensorIteratorBaseERKT_EUliE_EEviT1_ --------------------------
	.section	.nv.constant0._ZN2at6native18elementwise_kernelILi128ELi4EZNS0_15gpu_kernel_implINS0_13BinaryFunctorIfffNS0_15binary_internal10DivFunctorIfEEEEEEvRNS_18TensorIteratorBaseERKT_EUliE_EEviT1_,"a",@progbits
	.sectionflags	@""
	.align	4
.nv.constant0._ZN2at6native18elementwise_kernelILi128ELi4EZNS0_15gpu_kernel_implINS0_13BinaryFunctorIfffNS0_15binary_internal10DivFunctorIfEEEEEEvRNS_18TensorIteratorBaseERKT_EUliE_EEviT1_:
	.zero		1184


//--------------------- .nv.constant0._ZN2at6native27unrolled_elementwise_kernelINS0_13BinaryFunctorIfffNS0_15binary_internal10DivFunctorIfEEEESt5arrayIPcLm3EELi4E23TrivialOffsetCalculatorILi2EjESA_ILi1EjENS0_6memory12LoadWithCastILi2EEENSD_13StoreWithCastILi1EEEEEviT_T0_T2_T3_T4_T5_ --------------------------
	.section	.nv.constant0._ZN2at6native27unrolled_elementwise_kernelINS0_13BinaryFunctorIfffNS0_15binary_internal10DivFunctorIfEEEESt5arrayIPcLm3EELi4E23TrivialOffsetCalculatorILi2EjESA_ILi1EjENS0_6memory12LoadWithCastILi2EEENSD_13StoreWithCastILi1EEEEEviT_T0_T2_T3_T4_T5_,"a",@progbits
	.sectionflags	@""
	.align	4
.nv.constant0._ZN2at6native27unrolled_elementwise_kernelINS0_13BinaryFunctorIfffNS0_15binary_internal10DivFunctorIfEEEESt5arrayIPcLm3EELi4E23TrivialOffsetCalculatorILi2EjESA_ILi1EjENS0_6memory12LoadWithCastILi2EEENSD_13StoreWithCastILi1EEEEEviT_T0_T2_T3_T4_T5_:
	.zero		584


//--------------------- .nv.constant0._ZN2at6native18elementwise_kernelILi128ELi2EZNS0_22gpu_kernel_impl_nocastINS0_13BinaryFunctorIfffNS0_15binary_internal10DivFunctorIfEEEEEEvRNS_18TensorIteratorBaseERKT_EUliE_EEviT1_ --------------------------
	.section	.nv.constant0._ZN2at6native18elementwise_kernelILi128ELi2EZNS0_22gpu_kernel_impl_nocastINS0_13BinaryFunctorIfffNS0_15binary_internal10DivFunctorIfEEEEEEvRNS_18TensorIteratorBaseERKT_EUliE_EEviT1_,"a",@progbits
	.sectionflags	@""
	.align	4
.nv.constant0._ZN2at6native18elementwise_kernelILi128ELi2EZNS0_22gpu_kernel_impl_nocastINS0_13BinaryFunctorIfffNS0_15binary_internal10DivFunctorIfEEEEEEvRNS_18TensorIteratorBaseERKT_EUliE_EEviT1_:
	.zero		1184


//--------------------- .nv.constant0._ZN2at6native27unrolled_elementwise_kernelINS0_13BinaryFunctorIfffNS0_15binary_internal10DivFunctorIfEEEESt5arrayIPcLm3EELi4E23TrivialOffsetCalculatorILi2EjESA_ILi1EjENS0_6memory15LoadWithoutCastENSD_16StoreWithoutCastEEEviT_T0_T2_T3_T4_T5_ --------------------------
	.section	.nv.constant0._ZN2at6native27unrolled_elementwise_kernelINS0_13BinaryFunctorIfffNS0_15binary_internal10DivFunctorIfEEEESt5arrayIPcLm3EELi4E23TrivialOffsetCalculatorILi2EjESA_ILi1EjENS0_6memory15LoadWithoutCastENSD_16StoreWithoutCastEEEviT_T0_T2_T3_T4_T5_,"a",@progbits
	.sectionflags	@""
	.align	4
.nv.constant0._ZN2at6native27unrolled_elementwise_kernelINS0_13BinaryFunctorIfffNS0_15binary_internal10DivFunctorIfEEEESt5arrayIPcLm3EELi4E23TrivialOffsetCalculatorILi2EjESA_ILi1EjENS0_6memory15LoadWithoutCastENSD_16StoreWithoutCastEEEviT_T0_T2_T3_T4_T5_:
	.zero		564


//--------------------- .nv.constant0._ZN2at6native29vectorized_elementwise_kernelILi2ENS0_13BinaryFunctorIfffNS0_15binary_internal10DivFunctorIfEEEESt5arrayIPcLm3EEEEviT0_T1_ --------------------------
	.section	.nv.constant0._ZN2at6native29vectorized_elementwise_kernelILi2ENS0_13BinaryFunctorIfffNS0_15binary_internal10DivFunctorIfEEEESt5arrayIPcLm3EEEEviT0_T1_,"a",@progbits
	.sectionflags	@""
	.align	4
.nv.constant0._ZN2at6native29vectorized_elementwise_kernelILi2ENS0_13BinaryFunctorIfffNS0_15binary_internal10DivFunctorIfEEEESt5arrayIPcLm3EEEEviT0_T1_:
	.zero		560


//--------------------- .nv.constant0._ZN2at6native29vectorized_elementwise_kernelILi4ENS0_13BinaryFunctorIfffNS0_15binary_internal10DivFunctorIfEEEESt5arrayIPcLm3EEEEviT0_T1_ --------------------------
	.section	.nv.constant0._ZN2at6native29vectorized_elementwise_kernelILi4ENS0_13BinaryFunctorIfffNS0_15binary_internal10DivFunctorIfEEEESt5arrayIPcLm3EEEEviT0_T1_,"a",@progbits
	.sectionflags	@""
	.align	4
.nv.constant0._ZN2at6native29vectorized_elementwise_kernelILi4ENS0_13BinaryFunctorIfffNS0_15binary_internal10DivFunctorIfEEEESt5arrayIPcLm3EEEEviT0_T1_:
	.zero		560


//--------------------- .nv.constant0._ZN2at6native29vectorized_elementwise_kernelILi8ENS0_13BinaryFunctorIfffNS0_15binary_internal10DivFunctorIfEEEESt5arrayIPcLm3EEEEviT0_T1_ --------------------------
	.section	.nv.constant0._ZN2at6native29vectorized_elementwise_kernelILi8ENS0_13BinaryFunctorIfffNS0_15binary_internal10DivFunctorIfEEEESt5arrayIPcLm3EEEEviT0_T1_,"a",@progbits
	.sectionflags	@""
	.align	4
.nv.constant0._ZN2at6native29vectorized_elementwise_kernelILi8ENS0_13BinaryFunctorIfffNS0_15binary_internal10DivFunctorIfEEEESt5arrayIPcLm3EEEEviT0_T1_:
	.zero		560


//--------------------- .nv.constant0._ZN2at6native18elementwise_kernelILi128ELi4EZNS0_15gpu_kernel_implINS0_13BUnaryFunctorIfffNS0_15binary_internal10DivFunctorIfEEEEEEvRNS_18TensorIteratorBaseERKT_EUliE_EEviT1_ --------------------------
	.section	.nv.constant0._ZN2at6native18elementwise_kernelILi128ELi4EZNS0_15gpu_kernel_implINS0_13BUnaryFunctorIfffNS0_15binary_internal10DivFunctorIfEEEEEEvRNS_18TensorIteratorBaseERKT_EUliE_EEviT1_,"a",@progbits
	.sectionflags	@""
	.align	4
.nv.constant0._ZN2at6native18elementwise_kernelILi128ELi4EZNS0_15gpu_kernel_implINS0_13BUnaryFunctorIfffNS0_15binary_internal10DivFunctorIfEEEEEEvRNS_18TensorIteratorBaseERKT_EUliE_EEviT1_:
	.zero		1080


//--------------------- .nv.constant0._ZN2at6native27unrolled_elementwise_kernelINS0_13BUnaryFunctorIfffNS0_15binary_internal10DivFunctorIfEEEESt5arrayIPcLm2EELi4E23TrivialOffsetCalculatorILi1EjESB_NS0_6memory12LoadWithCastILi1EEENSC_13StoreWithCastILi1EEEEEviT_T0_T2_T3_T4_T5_ --------------------------
	.section	.nv.constant0._ZN2at6native27unrolled_elementwise_kernelINS0_13BUnaryFunctorIfffNS0_15binary_internal10DivFunctorIfEEEESt5arrayIPcLm2EELi4E23TrivialOffsetCalculatorILi1EjESB_NS0_6memory12LoadWithCastILi1EEENSC_13StoreWithCastILi1EEEEEviT_T0_T2_T3_T4_T5_,"a",@progbits
	.sectionflags	@""
	.align	4
.nv.constant0._ZN2at6native27unrolled_elementwise_kernelINS0_13BUnaryFunctorIfffNS0_15binary_internal10DivFunctorIfEEEESt5arrayIPcLm2EELi4E23TrivialOffsetCalculatorILi1EjESB_NS0_6memory12LoadWithCastILi1EEENSC_13StoreWithCastILi1EEEEEviT_T0_T2_T3_T4_T5_:
	.zero		580


//--------------------- .nv.constant0._ZN2at6native18elementwise_kernelILi128ELi2EZNS0_22gpu_kernel_impl_nocastINS0_13BUnaryFunctorIfffNS0_15binary_internal10DivFunctorIfEEEEEEvRNS_18TensorIteratorBaseERKT_EUliE_EEviT1_ --------------------------
	.section	.nv.constant0._ZN2at6native18elementwise_kernelILi128ELi2EZNS0_22gpu_kernel_impl_nocastINS0_13BUnaryFunctorIfffNS0_15binary_internal10DivFunctorIfEEEEEEvRNS_18TensorIteratorBaseERKT_EUliE_EEviT1_,"a",@progbits
	.sectionflags	@""
	.align	4
.nv.constant0._ZN2at6native18elementwise_kernelILi128ELi2EZNS0_22gpu_kernel_impl_nocastINS0_13BUnaryFunctorIfffNS0_15binary_internal10DivFunctorIfEEEEEEvRNS_18TensorIteratorBaseERKT_EUliE_EEviT1_:
	.zero		1072


//--------------------- .nv.constant0._ZN2at6native27unrolled_elementwise_kernelINS0_13BUnaryFunctorIfffNS0_15binary_internal10DivFunctorIfEEEESt5arrayIPcLm2EELi4E23TrivialOffsetCalculatorILi1EjESB_NS0_6memory15LoadWithoutCastENSC_16StoreWithoutCastEEEviT_T0_T2_T3_T4_T5_ --------------------------
	.section	.nv.constant0._ZN2at6native27unrolled_elementwise_kernelINS0_13BUnaryFunctorIfffNS0_15binary_internal10DivFunctorIfEEEESt5arrayIPcLm2EELi4E23TrivialOffsetCalculatorILi1EjESB_NS0_6memory15LoadWithoutCastENSC_16StoreWithoutCastEEEviT_T0_T2_T3_T4_T5_,"a",@progbits
	.sectionflags	@""
	.align	4
.nv.constant0._ZN2at6native27unrolled_elementwise_kernelINS0_13BUnaryFunctorIfffNS0_15binary_internal10DivFunctorIfEEEESt5arrayIPcLm2EELi4E23TrivialOffsetCalculatorILi1EjESB_NS0_6memory15LoadWithoutCastENSC_16StoreWithoutCastEEEviT_T0_T2_T3_T4_T5_:
	.zero		564


//--------------------- .nv.constant0._ZN2at6native29vectorized_elementwise_kernelILi2ENS0_13BUnaryFunctorIfffNS0_15binary_internal10DivFunctorIfEEEESt5arrayIPcLm2EEEEviT0_T1_ --------------------------
	.section	.nv.constant0._ZN2at6native29vectorized_elementwise_kernelILi2ENS0_13BUnaryFunctorIfffNS0_15binary_internal10DivFunctorIfEEEESt5arrayIPcLm2EEEEviT0_T1_,"a",@progbits
	.sectionflags	@""
	.align	4
.nv.constant0._ZN2at6native29vectorized_elementwise_kernelILi2ENS0_13BUnaryFunctorIfffNS0_15binary_internal10DivFunctorIfEEEESt5arrayIPcLm2EEEEviT0_T1_:
	.zero		560


//--------------------- .nv.constant0._ZN2at6native29vectorized_elementwise_kernelILi4ENS0_13BUnaryFunctorIfffNS0_15binary_internal10DivFunctorIfEEEESt5arrayIPcLm2EEEEviT0_T1_ --------------------------
	.section	.nv.constant0._ZN2at6native29vectorized_elementwise_kernelILi4ENS0_13BUnaryFunctorIfffNS0_15binary_internal10DivFunctorIfEEEESt5arrayIPcLm2EEEEviT0_T1_,"a",@progbits
	.sectionflags	@""
	.align	4
.nv.constant0._ZN2at6native29vectorized_elementwise_kernelILi4ENS0_13BUnaryFunctorIfffNS0_15binary_internal10DivFunctorIfEEEESt5arrayIPcLm2EEEEviT0_T1_:
	.zero		560


//--------------------- .nv.constant0._ZN2at6native29vectorized_elementwise_kernelILi8ENS0_13BUnaryFunctorIfffNS0_15binary_internal10DivFunctorIfEEEESt5arrayIPcLm2EEEEviT0_T1_ --------------------------
	.section	.nv.constant0._ZN2at6native29vectorized_elementwise_kernelILi8ENS0_13BUnaryFunctorIfffNS0_15binary_internal10DivFunctorIfEEEESt5arrayIPcLm2EEEEviT0_T1_,"a",@progbits
	.sectionflags	@""
	.align	4
.nv.constant0._ZN2at6native29vectorized_elementwise_kernelILi8ENS0_13BUnaryFunctorIfffNS0_15binary_internal10DivFunctorIfEEEESt5arrayIPcLm2EEEEviT0_T1_:
	.zero		560


//--------------------- .nv.constant0._ZN2at6native18elementwise_kernelILi128ELi4EZNS0_15gpu_kernel_implINS0_13AUnaryFunctorIfffNS0_15binary_internal10DivFunctorIfEEEEEEvRNS_18TensorIteratorBaseERKT_EUliE_EEviT1_ --------------------------
	.section	.nv.constant0._ZN2at6native18elementwise_kernelILi128ELi4EZNS0_15gpu_kernel_implINS0_13AUnaryFunctorIfffNS0_15binary_internal10DivFunctorIfEEEEEEvRNS_18TensorIteratorBaseERKT_EUliE_EEviT1_,"a",@progbits
	.sectionflags	@""
	.align	4
.nv.constant0._ZN2at6native18elementwise_kernelILi128ELi4EZNS0_15gpu_kernel_implINS0_13AUnaryFunctorIfffNS0_15binary_internal10DivFunctorIfEEEEEEvRNS_18TensorIteratorBaseERKT_EUliE_EEviT1_:
	.zero		1080


//--------------------- .nv.constant0._ZN2at6native27unrolled_elementwise_kernelINS0_13AUnaryFunctorIfffNS0_15binary_internal10DivFunctorIfEEEESt5arrayIPcLm2EELi4E23TrivialOffsetCalculatorILi1EjESB_NS0_6memory12LoadWithCastILi1EEENSC_13StoreWithCastILi1EEEEEviT_T0_T2_T3_T4_T5_ --------------------------
	.section	.nv.constant0._ZN2at6native27unrolled_elementwise_kernelINS0_13AUnaryFunctorIfffNS0_15binary_internal10DivFunctorIfEEEESt5arrayIPcLm2EELi4E23TrivialOffsetCalculatorILi1EjESB_NS0_6memory12LoadWithCastILi1EEENSC_13StoreWithCastILi1EEEEEviT_T0_T2_T3_T4_T5_,"a",@progbits
	.sectionflags	@""
	.align	4
.nv.constant0._ZN2at6native27unrolled_elementwise_kernelINS0_13AUnaryFunctorIfffNS0_15binary_internal10DivFunctorIfEEEESt5arrayIPcLm2EELi4E23TrivialOffsetCalculatorILi1EjESB_NS0_6memory12LoadWithCastILi1EEENSC_13StoreWithCastILi1EEEEEviT_T0_T2_T3_T4_T5_:
	.zero		580


//--------------------- .nv.constant0._ZN2at6native18elementwise_kernelILi128ELi2EZNS0_22gpu_kernel_impl_nocastINS0_13AUnaryFunctorIfffNS0_15binary_internal10DivFunctorIfEEEEEEvRNS_18TensorIteratorBaseERKT_EUliE_EEviT1_ --------------------------
	.section	.nv.constant0._ZN2at6native18elementwise_kernelILi128ELi2EZNS0_22gpu_kernel_impl_nocastINS0_13AUnaryFunctorIfffNS0_15binary_internal10DivFunctorIfEEEEEEvRNS_18TensorIteratorBaseERKT_EUliE_EEviT1_,"a",@progbits
	.sectionflags	@""
	.align	4
.nv.constant0._ZN2at6native18elementwise_kernelILi128ELi2EZNS0_22gpu_kernel_impl_nocastINS0_13AUnaryFunctorIfffNS0_15binary_internal10DivFunctorIfEEEEEEvRNS_18TensorIteratorBaseERKT_EUliE_EEviT1_:
	.zero		1072


//--------------------- .nv.constant0._ZN2at6native27unrolled_elementwise_kernelINS0_13AUnaryFunctorIfffNS0_15binary_internal10DivFunctorIfEEEESt5arrayIPcLm2EELi4E23TrivialOffsetCalculatorILi1EjESB_NS0_6memory15LoadWithoutCastENSC_16StoreWithoutCastEEEviT_T0_T2_T3_T4_T5_ --------------------------
	.section	.nv.constant0._ZN2at6native27unrolled_elementwise_kernelINS0_13AUnaryFunctorIfffNS0_15binary_internal10DivFunctorIfEEEESt5arrayIPcLm2EELi4E23TrivialOffsetCalculatorILi1EjESB_NS0_6memory15LoadWithoutCastENSC_16StoreWithoutCastEEEviT_T0_T2_T3_T4_T5_,"a",@progbits
	.sectionflags	@""
	.align	4
.nv.constant0._ZN2at6native27unrolled_elementwise_kernelINS0_13AUnaryFunctorIfffNS0_15binary_internal10DivFunctorIfEEEESt5arrayIPcLm2EELi4E23TrivialOffsetCalculatorILi1EjESB_NS0_6memory15LoadWithoutCastENSC_16StoreWithoutCastEEEviT_T0_T2_T3_T4_T5_:
	.zero		564


//--------------------- .nv.constant0._ZN2at6native29vectorized_elementwise_kernelILi2ENS0_13AUnaryFunctorIfffNS0_15binary_internal10DivFunctorIfEEEESt5arrayIPcLm2EEEEviT0_T1_ --------------------------
	.section	.nv.constant0._ZN2at6native29vectorized_elementwise_kernelILi2ENS0_13AUnaryFunctorIfffNS0_15binary_internal10DivFunctorIfEEEESt5arrayIPcLm2EEEEviT0_T1_,"a",@progbits
	.sectionflags	@""
	.align	4
.nv.constant0._ZN2at6native29vectorized_elementwise_kernelILi2ENS0_13AUnaryFunctorIfffNS0_15binary_internal10DivFunctorIfEEEESt5arrayIPcLm2EEEEviT0_T1_:
	.zero		560


//--------------------- .nv.constant0._ZN2at6native29vectorized_elementwise_kernelILi4ENS0_13AUnaryFunctorIfffNS0_15binary_internal10DivFunctorIfEEEESt5arrayIPcLm2EEEEviT0_T1_ --------------------------
	.section	.nv.constant0._ZN2at6native29vectorized_elementwise_kernelILi4ENS0_13AUnaryFunctorIfffNS0_15binary_internal10DivFunctorIfEEEESt5arrayIPcLm2EEEEviT0_T1_,"a",@progbits
	.sectionflags	@""
	.align	4
.nv.constant0._ZN2at6native29vectorized_elementwise_kernelILi4ENS0_13AUnaryFunctorIfffNS0_15binary_internal10DivFunctorIfEEEESt5arrayIPcLm2EEEEviT0_T1_:
	.zero		560


//--------------------- .nv.constant0._ZN2at6native29vectorized_elementwise_kernelILi8ENS0_13AUnaryFunctorIfffNS0_15binary_internal10DivFunctorIfEEEESt5arrayIPcLm2EEEEviT0_T1_ --------------------------
	.section	.nv.constant0._ZN2at6native29vectorized_elementwise_kernelILi8ENS0_13AUnaryFunctorIfffNS0_15binary_internal10DivFunctorIfEEEESt5arrayIPcLm2EEEEviT0_T1_,"a",@progbits
	.sectionflags	@""
	.align	4
.nv.constant0._ZN2at6native29vectorized_elementwise_kernelILi8ENS0_13AUnaryFunctorIfffNS0_15binary_internal10DivFunctorIfEEEESt5arrayIPcLm2EEEEviT0_T1_:
	.zero		560


//--------------------- .nv.constant0._ZN2at6native18elementwise_kernelILi128ELi4EZNS0_15gpu_kernel_implINS0_13BinaryFunctorIdddNS0_15binary_internal10DivFunctorIdEEEEEEvRNS_18TensorIteratorBaseERKT_EUliE_EEviT1_ --------------------------
	.section	.nv.constant0._ZN2at6native18elementwise_kernelILi128ELi4EZNS0_15gpu_kernel_implINS0_13BinaryFunctorIdddNS0_15binary_internal10DivFunctorIdEEEEEEvRNS_18TensorIteratorBaseERKT_EUliE_EEviT1_,"a",@progbits
	.sectionflags	@""
	.align	4
.nv.constant0._ZN2at6native18elementwise_kernelILi128ELi4EZNS0_15gpu_kernel_implINS0_13BinaryFunctorIdddNS0_15binary_internal10DivFunctorIdEEEEEEvRNS_18TensorIteratorBaseERKT_EUliE_EEviT1_:
	.zero		1184


//--------------------- .nv.constant0._ZN2at6native27unrolled_elementwise_kernelINS0_13BinaryFunctorIdddNS0_15binary_internal10DivFunctorIdEEEESt5arrayIPcLm3EELi4E23TrivialOffsetCalculatorILi2EjESA_ILi1EjENS0_6memory12LoadWithCastILi2EEENSD_13StoreWithCastILi1EEEEEviT_T0_T2_T3_T4_T5_ --------------------------
	.section	.nv.constant0._ZN2at6native27unrolled_elementwise_kernelINS0_13BinaryFunctorIdddNS0_15binary_internal10DivFunctorIdEEEESt5arrayIPcLm3EELi4E23TrivialOffsetCalculatorILi2EjESA_ILi1EjENS0_6memory12LoadWithCastILi2EEENSD_13StoreWithCastILi1EEEEEviT_T0_T2_T3_T4_T5_,"a",@progbits
	.sectionflags	@""
	.align	4
.nv.constant0._ZN2at6native27unrolled_elementwise_kernelINS0_13BinaryFunctorIdddNS0_15binary_internal10DivFunctorIdEEEESt5arrayIPcLm3EELi4E23TrivialOffsetCalculatorILi2EjESA_ILi1EjENS0_6memory12LoadWithCastILi2EEENSD_13StoreWithCastILi1EEEEEviT_T0_T2_T3_T4_T5_:
	.zero		584


//--------------------- .nv.constant0._ZN2at6native18elementwise_kernelILi128ELi2EZNS0_22gpu_kernel_impl_nocastINS0_13BinaryFunctorIdddNS0_15binary_internal10DivFunctorIdEEEEEEvRNS_18TensorIteratorBaseERKT_EUliE_EEviT1_ --------------------------
	.section	.nv.constant0._ZN2at6native18elementwise_kernelILi128ELi2EZNS0_22gpu_kernel_impl_nocastINS0_13BinaryFunctorIdddNS0_15binary_internal10DivFunctorIdEEEEEEvRNS_18TensorIteratorBaseERKT_EUliE_EEviT1_,"a",@progbits
	.sectionflags	@""
	.align	4
.nv.constant0._ZN2at6native18elementwise_kernelILi128ELi2EZNS0_22gpu_kernel_impl_nocastINS0_13BinaryFunctorIdddNS0_15binary_internal10DivFunctorIdEEEEEEvRNS_18TensorIteratorBaseERKT_EUliE_EEviT1_:
	.zero		1184


//--------------------- .nv.constant0._ZN2at6native27unrolled_elementwise_kernelINS0_13BinaryFunctorIdddNS0_15binary_internal10DivFunctorIdEEEESt5arrayIPcLm3EELi4E23TrivialOffsetCalculatorILi2EjESA_ILi1EjENS0_6memory15LoadWithoutCastENSD_16StoreWithoutCastEEEviT_T0_T2_T3_T4_T5_ --------------------------
	.section	.nv.constant0._ZN2at6native27unrolled_elementwise_kernelINS0_13BinaryFunctorIdddNS0_15binary_internal10DivFunctorIdEEEESt5arrayIPcLm3EELi4E23TrivialOffsetCalculatorILi2EjESA_ILi1EjENS0_6memory15LoadWithoutCastENSD_16StoreWithoutCastEEEviT_T0_T2_T3_T4_T5_,"a",@progbits
	.sectionflags	@""
	.align	4
.nv.constant0._ZN2at6native27unrolled_elementwise_kernelINS0_13BinaryFunctorIdddNS0_15binary_internal10DivFunctorIdEEEESt5arrayIPcLm3EELi4E23TrivialOffsetCalculatorILi2EjESA_ILi1EjENS0_6memory15LoadWithoutCastENSD_16StoreWithoutCastEEEviT_T0_T2_T3_T4_T5_:
	.zero		564


//--------------------- .nv.constant0._ZN2at6native29vectorized_elementwise_kernelILi2ENS0_13BinaryFunctorIdddNS0_15binary_internal10DivFunctorIdEEEESt5arrayIPcLm3EEEEviT0_T1_ --------------------------
	.section	.nv.constant0._ZN2at6native29vectorized_elementwise_kernelILi2ENS0_13BinaryFunctorIdddNS0_15binary_internal10DivFunctorIdEEEESt5arrayIPcLm3EEEEviT0_T1_,"a",@progbits
	.sectionflags	@""
	.align	4
.nv.constant0._ZN2at6native29vectorized_elementwise_kernelILi2ENS0_13BinaryFunctorIdddNS0_15binary_internal10DivFunctorIdEEEESt5arrayIPcLm3EEEEviT0_T1_:
	.zero		560


//--------------------- .nv.constant0._ZN2at6native29vectorized_elementwise_kernelILi4ENS0_13BinaryFunctorIdddNS0_15binary_internal10DivFunctorIdEEEESt5arrayIPcLm3EEEEviT0_T1_ --------------------------
	.section	.nv.constant0._ZN2at6native29vectorized_elementwise_kernelILi4ENS0_13BinaryFunctorIdddNS0_15binary_internal10DivFunctorIdEEEESt5arrayIPcLm3EEEEviT0_T1_,"a",@progbits
	.sectionflags	@""
	.align	4
.nv.constant0._ZN2at6native29vectorized_elementwise_kernelILi4ENS0_13BinaryFunctorIdddNS0_15binary_internal10DivFunctorIdEEEESt5arrayIPcLm3EEEEviT0_T1_:
	.zero		560


//--------------------- .nv.constant0._ZN2at6native29vectorized_elementwise_kernelILi8ENS0_13BinaryFunctorIdddNS0_15binary_internal10DivFunctorIdEEEESt5arrayIPcLm3EEEEviT0_T1_ --------------------------
	.section	.nv.constant0._ZN2at6native29vectorized_elementwise_kernelILi8ENS0_13BinaryFunctorIdddNS0_15binary_internal10DivFunctorIdEEEESt5arrayIPcLm3EEEEviT0_T1_,"a",@progbits
	.sectionflags	@""
	.align	4
.nv.constant0._ZN2at6native29vectorized_elementwise_kernelILi8ENS0_13BinaryFunctorIdddNS0_15binary_internal10DivFunctorIdEEEESt5arrayIPcLm3EEEEviT0_T1_:
	.zero		560


//--------------------- .nv.constant0._ZN2at6native18elementwise_kernelILi128ELi4EZNS0_15gpu_kernel_implINS0_13BUnaryFunctorIdddNS0_15binary_internal10DivFunctorIdEEEEEEvRNS_18TensorIteratorBaseERKT_EUliE_EEviT1_ --------------------------
	.section	.nv.constant0._ZN2at6native18elementwise_kernelILi128ELi4EZNS0_15gpu_kernel_implINS0_13BUnaryFunctorIdddNS0_15binary_internal10DivFunctorIdEEEEEEvRNS_18TensorIteratorBaseERKT_EUliE_EEviT1_,"a",@progbits
	.sectionflags	@""
	.align	4
.nv.constant0._ZN2at6native18elementwise_kernelILi128ELi4EZNS0_15gpu_kernel_implINS0_13BUnaryFunctorIdddNS0_15binary_internal10DivFunctorIdEEEEEEvRNS_18TensorIteratorBaseERKT_EUliE_EEviT1_:
	.zero		1088


//--------------------- .nv.constant0._ZN2at6native27unrolled_elementwise_kernelINS0_13BUnaryFunctorIdddNS0_15binary_internal10DivFunctorIdEEEESt5arrayIPcLm2EELi4E23TrivialOffsetCalculatorILi1EjESB_NS0_6memory12LoadWithCastILi1EEENSC_13StoreWithCastILi1EEEEEviT_T0_T2_T3_T4_T5_ --------------------------
	.section	.nv.constant0._ZN2at6native27unrolled_elementwise_kernelINS0_13BUnaryFunctorIdddNS0_15binary_internal10DivFunctorIdEEEESt5arrayIPcLm2EELi4E23TrivialOffsetCalculatorILi1EjESB_NS0_6memory12LoadWithCastILi1EEENSC_13StoreWithCastILi1EEEEEviT_T0_T2_T3_T4_T5_,"a",@progbits
	.sectionflags	@""
	.align	4
.nv.constant0._ZN2at6native27unrolled_elementwise_kernelINS0_13BUnaryFunctorIdddNS0_15binary_internal10DivFunctorIdEEEESt5arrayIPcLm2EELi4E23TrivialOffsetCalculatorILi1EjESB_NS0_6memory12LoadWithCastILi1EEENSC_13StoreWithCastILi1EEEEEviT_T0_T2_T3_T4_T5_:
	.zero		588


//--------------------- .nv.constant0._ZN2at6native18elementwise_kernelILi128ELi2EZNS0_22gpu_kernel_impl_nocastINS0_13BUnaryFunctorIdddNS0_15binary_internal10DivFunctorIdEEEEEEvRNS_18TensorIteratorBaseERKT_EUliE_EEviT1_ --------------------------
	.section	.nv.constant0._ZN2at6native18elementwise_kernelILi128ELi2EZNS0_22gpu_kernel_impl_nocastINS0_13BUnaryFunctorIdddNS0_15binary_internal10DivFunctorIdEEEEEEvRNS_18TensorIteratorBaseERKT_EUliE_EEviT1_,"a",@progbits
	.sectionflags	@""
	.align	4
.nv.constant0._ZN2at6native18elementwise_kernelILi128ELi2EZNS0_22gpu_kernel_impl_nocastINS0_13BUnaryFunctorIdddNS0_15binary_internal10DivFunctorIdEEEEEEvRNS_18TensorIteratorBaseERKT_EUliE_EEviT1_:
	.zero		1080


//--------------------- .nv.constant0._ZN2at6native27unrolled_elementwise_kernelINS0_13BUnaryFunctorIdddNS0_15binary_internal10DivFunctorIdEEEESt5arrayIPcLm2EELi4E23TrivialOffsetCalculatorILi1EjESB_NS0_6memory15LoadWithoutCastENSC_16StoreWithoutCastEEEviT_T0_T2_T3_T4_T5_ --------------------------
	.section	.nv.constant0._ZN2at6native27unrolled_elementwise_kernelINS0_13BUnaryFunctorIdddNS0_15binary_internal10DivFunctorIdEEEESt5arrayIPcLm2EELi4E23TrivialOffsetCalculatorILi1EjESB_NS0_6memory15LoadWithoutCastENSC_16StoreWithoutCastEEEviT_T0_T2_T3_T4_T5_,"a",@progbits
	.sectionflags	@""
	.align	4
.nv.constant0._ZN2at6native27unrolled_elementwise_kernelINS0_13BUnaryFunctorIdddNS0_15binary_internal10DivFunctorIdEEEESt5arrayIPcLm2EELi4E23TrivialOffsetCalculatorILi1EjESB_NS0_6memory15LoadWithoutCastENSC_16StoreWithoutCastEEEviT_T0_T2_T3_T4_T5_:
	.zero		572


//--------------------- .nv.constant0._ZN2at6native29vectorized_elementwise_kernelILi2ENS0_13BUnaryFunctorIdddNS0_15binary_internal10DivFunctorIdEEEESt5arrayIPcLm2EEEEviT0_T1_ --------------------------
	.section	.nv.constant0._ZN2at6native29vectorized_elementwise_kernelILi2ENS0_13BUnaryFunctorIdddNS0_15binary_internal10DivFunctorIdEEEESt5arrayIPcLm2EEEEviT0_T1_,"a",@progbits
	.sectionflags	@""
	.align	4
.nv.constant0._ZN2at6native29vectorized_elementwise_kernelILi2ENS0_13BUnaryFunctorIdddNS0_15binary_internal10DivFunctorIdEEEESt5arrayIPcLm2EEEEviT0_T1_:
	.zero		568


//--------------------- .nv.constant0._ZN2at6native29vectorized_elementwise_kernelILi4ENS0_13BUnaryFunctorIdddNS0_15binary_internal10DivFunctorIdEEEESt5arrayIPcLm2EEEEviT0_T1_ --------------------------
	.section	.nv.constant0._ZN2at6native29vectorized_elementwise_kernelILi4ENS0_13BUnaryFunctorIdddNS0_15binary_internal10DivFunctorIdEEEESt5arrayIPcLm2EEEEviT0_T1_,"a",@progbits
	.sectionflags	@""
	.align	4
.nv.constant0._ZN2at6native29vectorized_elementwise_kernelILi4ENS0_13BUnaryFunctorIdddNS0_15binary_internal10DivFunctorIdEEEESt5arrayIPcLm2EEEEviT0_T1_:
	.zero		568


//--------------------- .nv.constant0._ZN2at6native29vectorized_elementwise_kernelILi8ENS0_13BUnaryFunctorIdddNS0_15binary_internal10DivFunctorIdEEEESt5arrayIPcLm2EEEEviT0_T1_ --------------------------
	.section	.nv.constant0._ZN2at6native29vectorized_elementwise_kernelILi8ENS0_13BUnaryFunctorIdddNS0_15binary_internal10DivFunctorIdEEEESt5arrayIPcLm2EEEEviT0_T1_,"a",@progbits
	.sectionflags	@""
	.align	4
.nv.constant0._ZN2at6native29vectorized_elementwise_kernelILi8ENS0_13BUnaryFunctorIdddNS0_15binary_internal10DivFunctorIdEEEESt5arrayIPcLm2EEEEviT0_T1_:
	.zero		568


//--------------------- .nv.constant0._ZN2at6native18elementwise_kernelILi128ELi4EZNS0_15gpu_kernel_implINS0_13AUnaryFunctorIdddNS0_15binary_internal10DivFunctorIdEEEEEEvRNS_18TensorIteratorBaseERKT_EUliE_EEviT1_ --------------------------
	.section	.nv.constant0._ZN2at6native18elementwise_kernelILi128ELi4EZNS0_15gpu_kernel_implINS0_13AUnaryFunctorIdddNS0_15binary_internal10DivFunctorIdEEEEEEvRNS_18TensorIteratorBaseERKT_EUliE_EEviT1_,"a",@progbits
	.sectionflags	@""
	.align	4
.nv.constant0._ZN2at6native18elementwise_kernelILi128ELi4EZNS0_15gpu_kernel_implINS0_13AUnaryFunctorIdddNS0_15binary_internal10DivFunctorIdEEEEEEvRNS_18TensorIteratorBaseERKT_EUliE_EEviT1_:
	.zero		1088


//--------------------- .nv.constant0._ZN2at6native27unrolled_elementwise_kernelINS0_13AUnaryFunctorIdddNS0_15binary_internal10DivFunctorIdEEEESt5arrayIPcLm2EELi4E23TrivialOffsetCalculatorILi1EjESB_NS0_6memory12LoadWithCastILi1EEENSC_13StoreWithCastILi1EEEEEviT_T0_T2_T3_T4_T5_ --------------------------
	.section	.nv.constant0._ZN2at6native27unrolled_elementwise_kernelINS0_13AUnaryFunctorIdddNS0_15binary_internal10DivFunctorIdEEEESt5arrayIPcLm2EELi4E23TrivialOffsetCalculatorILi1EjESB_NS0_6memory12LoadWithCastILi1EEENSC_13StoreWithCastILi1EEEEEviT_T0_T2_T3_T4_T5_,"a",@progbits
	.sectionflags	@""
	.align	4
.nv.constant0._ZN2at6native27unrolled_elementwise_kernelINS0_13AUnaryFunctorIdddNS0_15binary_internal10DivFunctorIdEEEESt5arrayIPcLm2EELi4E23TrivialOffsetCalculatorILi1EjESB_NS0_6memory12LoadWithCastILi1EEENSC_13StoreWithCastILi1EEEEEviT_T0_T2_T3_T4_T5_:
	.zero		588


//--------------------- .nv.constant0._ZN2at6native18elementwise_kernelILi128ELi2EZNS0_22gpu_kernel_impl_nocastINS0_13AUnaryFunctorIdddNS0_15binary_internal10DivFunctorIdEEEEEEvRNS_18TensorIteratorBaseERKT_EUliE_EEviT1_ --------------------------
	.section	.nv.constant0._ZN2at6native18elementwise_kernelILi128ELi2EZNS0_22gpu_kernel_impl_nocastINS0_13AUnaryFunctorIdddNS0_15binary_internal10DivFunctorIdEEEEEEvRNS_18TensorIteratorBaseERKT_EUliE_EEviT1_,"a",@progbits
	.sectionflags	@""
	.align	4
.nv.constant0._ZN2at6native18elementwise_kernelILi128ELi2EZNS0_22gpu_kernel_impl_nocastINS0_13AUnaryFunctorIdddNS0_15binary_internal10DivFunctorIdEEEEEEvRNS_18TensorIteratorBaseERKT_EUliE_EEviT1_:
	.zero		1080


//--------------------- .nv.constant0._ZN2at6native27unrolled_elementwise_kernelINS0_13AUnaryFunctorIdddNS0_15binary_internal10DivFunctorIdEEEESt5arrayIPcLm2EELi4E23TrivialOffsetCalculatorILi1EjESB_NS0_6memory15LoadWithoutCastENSC_16StoreWithoutCastEEEviT_T0_T2_T3_T4_T5_ --------------------------
	.section	.nv.constant0._ZN2at6native27unrolled_elementwise_kernelINS0_13AUnaryFunctorIdddNS0_15binary_internal10DivFunctorIdEEEESt5arrayIPcLm2EELi4E23TrivialOffsetCalculatorILi1EjESB_NS0_6memory15LoadWithoutCastENSC_16StoreWithoutCastEEEviT_T0_T2_T3_T4_T5_,"a",@progbits
	.sectionflags	@""
	.align	4
.nv.constant0._ZN2at6native27unrolled_elementwise_kernelINS0_13AUnaryFunctorIdddNS0_15binary_internal10DivFunctorIdEEEESt5arrayIPcLm2EELi4E23TrivialOffsetCalculatorILi1EjESB_NS0_6memory15LoadWithoutCastENSC_16StoreWithoutCastEEEviT_T0_T2_T3_T4_T5_:
	.zero		572


//--------------------- .nv.constant0._ZN2at6native29vectorized_elementwise_kernelILi2ENS0_13AUnaryFunctorIdddNS0_15binary_internal10DivFunctorIdEEEESt5arrayIPcLm2EEEEviT0_T1_ --------------------------
	.section	.nv.constant0._ZN2at6native29vectorized_elementwise_kernelILi2ENS0_13AUnaryFunctorIdddNS0_15binary_internal10DivFunctorIdEEEESt5arrayIPcLm2EEEEviT0_T1_,"a",@progbits
	.sectionflags	@""
	.align	4
.nv.constant0._ZN2at6native29vectorized_elementwise_kernelILi2ENS0_13AUnaryFunctorIdddNS0_15binary_internal10DivFunctorIdEEEESt5arrayIPcLm2EEEEviT0_T1_:
	.zero		568


//--------------------- .nv.constant0._ZN2at6native29vectorized_elementwise_kernelILi4ENS0_13AUnaryFunctorIdddNS0_15binary_internal10DivFunctorIdEEEESt5arrayIPcLm2EEEEviT0_T1_ --------------------------
	.section	.nv.constant0._ZN2at6native29vectorized_elementwise_kernelILi4ENS0_13AUnaryFunctorIdddNS0_15binary_internal10DivFunctorIdEEEESt5arrayIPcLm2EEEEviT0_T1_,"a",@progbits
	.sectionflags	@""
	.align	4
.nv.constant0._ZN2at6native29vectorized_elementwise_kernelILi4ENS0_13AUnaryFunctorIdddNS0_15binary_internal10DivFunctorIdEEEESt5arrayIPcLm2EEEEviT0_T1_:
	.zero		568


//--------------------- .nv.constant0._ZN2at6native29vectorized_elementwise_kernelILi8ENS0_13AUnaryFunctorIdddNS0_15binary_internal10DivFunctorIdEEEESt5arrayIPcLm2EEEEviT0_T1_ --------------------------
	.section	.nv.constant0._ZN2at6native29vectorized_elementwise_kernelILi8ENS0_13AUnaryFunctorIdddNS0_15binary_internal10DivFunctorIdEEEESt5arrayIPcLm2EEEEviT0_T1_,"a",@progbits
	.sectionflags	@""
	.align	4
.nv.constant0._ZN2at6native29vectorized_elementwise_kernelILi8ENS0_13AUnaryFunctorIdddNS0_15binary_internal10DivFunctorIdEEEESt5arrayIPcLm2EEEEviT0_T1_:
	.zero		568


//--------------------- .nv.constant0._ZN2at6native18elementwise_kernelILi128ELi4EZNS0_15gpu_kernel_implINS0_13BUnaryFunctorIN3c108BFloat16ES5_S5_NS0_15binary_internal10MulFunctorIfEEEEEEvRNS_18TensorIteratorBaseERKT_EUliE_EEviT1_ --------------------------
	.section	.nv.constant0._ZN2at6native18elementwise_kernelILi128ELi4EZNS0_15gpu_kernel_implINS0_13BUnaryFunctorIN3c108BFloat16ES5_S5_NS0_15binary_internal10MulFunctorIfEEEEEEvRNS_18TensorIteratorBaseERKT_EUliE_EEviT1_,"a",@progbits
	.sectionflags	@""
	.align	4
.nv.constant0._ZN2at6native18elementwise_kernelILi128ELi4EZNS0_15gpu_kernel_implINS0_13BUnaryFunctorIN3c108BFloat16ES5_S5_NS0_15binary_internal10MulFunctorIfEEEEEEvRNS_18TensorIteratorBaseERKT_EUliE_EEviT1_:
	.zero		1080


//--------------------- .nv.constant0._ZN2at6native27unrolled_elementwise_kernelINS0_13BUnaryFunctorIN3c108BFloat16ES4_S4_NS0_15binary_internal10MulFunctorIfEEEESt5arrayIPcLm2EELi4E23TrivialOffsetCalculatorILi1EjESD_NS0_6memory12LoadWithCastILi1EEENSE_13StoreWithCastILi1EEEEEviT_T0_T2_T3_T4_T5_ --------------------------
	.section	.nv.constant0._ZN2at6native27unrolled_elementwise_kernelINS0_13BUnaryFunctorIN3c108BFloat16ES4_S4_NS0_15binary_internal10MulFunctorIfEEEESt5arrayIPcLm2EELi4E23TrivialOffsetCalculatorILi1EjESD_NS0_6memory12LoadWithCastILi1EEENSE_13StoreWithCastILi1EEEEEviT_T0_T2_T3_T4_T5_,"a",@progbits
	.sectionflags	@""
	.align	4
.nv.constant0._ZN2at6native27unrolled_elementwise_kernelINS0_13BUnaryFunctorIN3c108BFloat16ES4_S4_NS0_15binary_internal10MulFunctorIfEEEESt5arrayIPcLm2EELi4E23TrivialOffsetCalculatorILi1EjESD_NS0_6memory12LoadWithCastILi1EEENSE_13StoreWithCastILi1EEEEEviT_T0_T2_T3_T4_T5_:
	.zero		580


//--------------------- .nv.constant0._ZN2at6native18elementwise_kernelILi128ELi4EZNS0_22gpu_kernel_impl_nocastINS0_13BUnaryFunctorIN3c108BFloat16ES5_S5_NS0_15binary_internal10MulFunctorIfEEEEEEvRNS_18TensorIteratorBaseERKT_EUliE_EEviT1_ --------------------------
	.section	.nv.constant0._ZN2at6native18elementwise_kernelILi128ELi4EZNS0_22gpu_kernel_impl_nocastINS0_13BUnaryFunctorIN3c108BFloat16ES5_S5_NS0_15binary_internal10MulFunctorIfEEEEEEvRNS_18TensorIteratorBaseERKT_EUliE_EEviT1_,"a",@progbits
	.sectionflags	@""
	.align	4
.nv.constant0._ZN2at6native18elementwise_kernelILi128ELi4EZNS0_22gpu_kernel_impl_nocastINS0_13BUnaryFunctorIN3c108BFloat16ES5_S5_NS0_15binary_internal10MulFunctorIfEEEEEEvRNS_18TensorIteratorBaseERKT_EUliE_EEviT1_:
	.zero		1072


//--------------------- .nv.constant0._ZN2at6native27unrolled_elementwise_kernelINS0_13BUnaryFunctorIN3c108BFloat16ES4_S4_NS0_15binary_internal10MulFunctorIfEEEESt5arrayIPcLm2EELi4E23TrivialOffsetCalculatorILi1EjESD_NS0_6memory15LoadWithoutCastENSE_16StoreWithoutCastEEEviT_T0_T2_T3_T4_T5_ --------------------------
	.section	.nv.constant0._ZN2at6native27unrolled_elementwise_kernelINS0_13BUnaryFunctorIN3c108BFloat16ES4_S4_NS0_15binary_internal10MulFunctorIfEEEESt5arrayIPcLm2EELi4E23TrivialOffsetCalculatorILi1EjESD_NS0_6memory15LoadWithoutCastENSE_16StoreWithoutCastEEEviT_T0_T2_T3_T4_T5_,"a",@progbits
	.sectionflags	@""
	.align	4
.nv.constant0._ZN2at6native27unrolled_elementwise_kernelINS0_13BUnaryFunctorIN3c108BFloat16ES4_S4_NS0_15binary_internal10MulFunctorIfEEEESt5arrayIPcLm2EELi4E23TrivialOffsetCalculatorILi1EjESD_NS0_6memory15LoadWithoutCastENSE_16StoreWithoutCastEEEviT_T0_T2_T3_T4_T5_:
	.zero		564


//--------------------- .nv.constant0._ZN2at6native29vectorized_elementwise_kernelILi2ENS0_13BUnaryFunctorIN3c108BFloat16ES4_S4_NS0_15binary_internal10MulFunctorIfEEEESt5arrayIPcLm2EEEEviT0_T1_ --------------------------
	.section	.nv.constant0._ZN2at6native29vectorized_elementwise_kernelILi2ENS0_13BUnaryFunctorIN3c108BFloat16ES4_S4_NS0_15binary_internal10MulFunctorIfEEEESt5arrayIPcLm2EEEEviT0_T1_,"a",@progbits
	.sectionflags	@""
	.align	4
.nv.constant0._ZN2at6native29vectorized_elementwise_kernelILi2ENS0_13BUnaryFunctorIN3c108BFloat16ES4_S4_NS0_15binary_internal10MulFunctorIfEEEESt5arrayIPcLm2EEEEviT0_T1_:
	.zero		560


//--------------------- .nv.constant0._ZN2at6native29vectorized_elementwise_kernelILi4ENS0_13BUnaryFunctorIN3c108BFloat16ES4_S4_NS0_15binary_internal10MulFunctorIfEEEESt5arrayIPcLm2EEEEviT0_T1_ --------------------------
	.section	.nv.constant0._ZN2at6native29vectorized_elementwise_kernelILi4ENS0_13BUnaryFunctorIN3c108BFloat16ES4_S4_NS0_15binary_internal10MulFunctorIfEEEESt5arrayIPcLm2EEEEviT0_T1_,"a",@progbits
	.sectionflags	@""
	.align	4
.nv.constant0._ZN2at6native29vectorized_elementwise_kernelILi4ENS0_13BUnaryFunctorIN3c108BFloat16ES4_S4_NS0_15binary_internal10MulFunctorIfEEEESt5arrayIPcLm2EEEEviT0_T1_:
	.zero		560


//--------------------- .nv.constant0._ZN2at6native29vectorized_elementwise_kernelILi8ENS0_13BUnaryFunctorIN3c108BFloat16ES4_S4_NS0_15binary_internal10MulFunctorIfEEEESt5arrayIPcLm2EEEEviT0_T1_ --------------------------
	.section	.nv.constant0._ZN2at6native29vectorized_elementwise_kernelILi8ENS0_13BUnaryFunctorIN3c108BFloat16ES4_S4_NS0_15binary_internal10MulFunctorIfEEEESt5arrayIPcLm2EEEEviT0_T1_,"a",@progbits
	.sectionflags	@""
	.align	4
.nv.constant0._ZN2at6native29vectorized_elementwise_kernelILi8ENS0_13BUnaryFunctorIN3c108BFloat16ES4_S4_NS0_15binary_internal10MulFunctorIfEEEESt5arrayIPcLm2EEEEviT0_T1_:
	.zero		560


//--------------------- .nv.constant0._ZN2at6native18elementwise_kernelILi128ELi4EZNS0_15gpu_kernel_implINS0_13BUnaryFunctorIN3c104HalfES5_S5_NS0_15binary_internal10MulFunctorIfEEEEEEvRNS_18TensorIteratorBaseERKT_EUliE_EEviT1_ --------------------------
	.section	.nv.constant0._ZN2at6native18elementwise_kernelILi128ELi4EZNS0_15gpu_kernel_implINS0_13BUnaryFunctorIN3c104HalfES5_S5_NS0_15binary_internal10MulFunctorIfEEEEEEvRNS_18TensorIteratorBaseERKT_EUliE_EEviT1_,"a",@progbits
	.sectionflags	@""
	.align	4
.nv.constant0._ZN2at6native18elementwise_kernelILi128ELi4EZNS0_15gpu_kernel_implINS0_13BUnaryFunctorIN3c104HalfES5_S5_NS0_15binary_internal10MulFunctorIfEEEEEEvRNS_18TensorIteratorBaseERKT_EUliE_EEviT1_:
	.zero		1080


//--------------------- .nv.constant0._ZN2at6native27unrolled_elementwise_kernelINS0_13BUnaryFunctorIN3c104HalfES4_S4_NS0_15binary_internal10MulFunctorIfEEEESt5arrayIPcLm2EELi4E23TrivialOffsetCalculatorILi1EjESD_NS0_6memory12LoadWithCastILi1EEENSE_13StoreWithCastILi1EEEEEviT_T0_T2_T3_T4_T5_ --------------------------
	.section	.nv.constant0._ZN2at6native27unrolled_elementwise_kernelINS0_13BUnaryFunctorIN3c104HalfES4_S4_NS0_15binary_internal10MulFunctorIfEEEESt5arrayIPcLm2EELi4E23TrivialOffsetCalculatorILi1EjESD_NS0_6memory12LoadWithCastILi1EEENSE_13StoreWithCastILi1EEEEEviT_T0_T2_T3_T4_T5_,"a",@progbits
	.sectionflags	@""
	.align	4
.nv.constant0._ZN2at6native27unrolled_elementwise_kernelINS0_13BUnaryFunctorIN3c104HalfES4_S4_NS0_15binary_internal10MulFunctorIfEEEESt5arrayIPcLm2EELi4E23TrivialOffsetCalculatorILi1EjESD_NS0_6memory12LoadWithCastILi1EEENSE_13StoreWithCastILi1EEEEEviT_T0_T2_T3_T4_T5_:
	.zero		580


//--------------------- .nv.constant0._ZN2at6native18elementwise_kernelILi128ELi4EZNS0_22gpu_kernel_impl_nocastINS0_13BUnaryFunctorIN3c104HalfES5_S5_NS0_15binary_internal10MulFunctorIfEEEEEEvRNS_18TensorIteratorBaseERKT_EUliE_EEviT1_ --------------------------
	.section	.nv.constant0._ZN2at6native18elementwise_kernelILi128ELi4EZNS0_22gpu_kernel_impl_nocastINS0_13BUnaryFunctorIN3c104HalfES5_S5_NS0_15binary_internal10MulFunctorIfEEEEEEvRNS_18TensorIteratorBaseERKT_EUliE_EEviT1_,"a",@progbits
	.sectionflags	@""
	.align	4
.nv.constant0._ZN2at6native18elementwise_kernelILi128ELi4EZNS0_22gpu_kernel_impl_nocastINS0_13BUnaryFunctorIN3c104HalfES5_S5_NS0_15binary_internal10MulFunctorIfEEEEEEvRNS_18TensorIteratorBaseERKT_EUliE_EEviT1_:
	.zero		1072


//--------------------- .nv.constant0._ZN2at6native27unrolled_elementwise_kernelINS0_13BUnaryFunctorIN3c104HalfES4_S4_NS0_15binary_internal10MulFunctorIfEEEESt5arrayIPcLm2EELi4E23TrivialOffsetCalculatorILi1EjESD_NS0_6memory15LoadWithoutCastENSE_16StoreWithoutCastEEEviT_T0_T2_T3_T4_T5_ --------------------------
	.section	.nv.constant0._ZN2at6native27unrolled_elementwise_kernelINS0_13BUnaryFunctorIN3c104HalfES4_S4_NS0_15binary_internal10MulFunctorIfEEEESt5arrayIPcLm2EELi4E23TrivialOffsetCalculatorILi1EjESD_NS0_6memory15LoadWithoutCastENSE_16StoreWithoutCastEEEviT_T0_T2_T3_T4_T5_,"a",@progbits
	.sectionflags	@""
	.align	4
.nv.constant0._ZN2at6native27unrolled_elementwise_kernelINS0_13BUnaryFunctorIN3c104HalfES4_S4_NS0_15binary_internal10MulFunctorIfEEEESt5arrayIPcLm2EELi4E23TrivialOffsetCalculatorILi1EjESD_NS0_6memory15LoadWithoutCastENSE_16StoreWithoutCastEEEviT_T0_T2_T3_T4_T5_:
	.zero		564


//--------------------- .nv.constant0._ZN2at6native29vectorized_elementwise_kernelILi2ENS0_13BUnaryFunctorIN3c104HalfES4_S4_NS0_15binary_internal10MulFunctorIfEEEESt5arrayIPcLm2EEEEviT0_T1_ --------------------------
	.section	.nv.constant0._ZN2at6native29vectorized_elementwise_kernelILi2ENS0_13BUnaryFunctorIN3c104HalfES4_S4_NS0_15binary_internal10MulFunctorIfEEEESt5arrayIPcLm2EEEEviT0_T1_,"a",@progbits
	.sectionflags	@""
	.align	4
.nv.constant0._ZN2at6native29vectorized_elementwise_kernelILi2ENS0_13BUnaryFunctorIN3c104HalfES4_S4_NS0_15binary_internal10MulFunctorIfEEEESt5arrayIPcLm2EEEEviT0_T1_:
	.zero		560


//--------------------- .nv.constant0._ZN2at6native29vectorized_elementwise_kernelILi4ENS0_13BUnaryFunctorIN3c104HalfES4_S4_NS0_15binary_internal10MulFunctorIfEEEESt5arrayIPcLm2EEEEviT0_T1_ --------------------------
	.section	.nv.constant0._ZN2at6native29vectorized_elementwise_kernelILi4ENS0_13BUnaryFunctorIN3c104HalfES4_S4_NS0_15binary_internal10MulFunctorIfEEEESt5arrayIPcLm2EEEEviT0_T1_,"a",@progbits
	.sectionflags	@""
	.align	4
.nv.constant0._ZN2at6native29vectorized_elementwise_kernelILi4ENS0_13BUnaryFunctorIN3c104HalfES4_S4_NS0_15binary_internal10MulFunctorIfEEEESt5arrayIPcLm2EEEEviT0_T1_:
	.zero		560


//--------------------- .nv.constant0._ZN2at6native29vectorized_elementwise_kernelILi8ENS0_13BUnaryFunctorIN3c104HalfES4_S4_NS0_15binary_internal10MulFunctorIfEEEESt5arrayIPcLm2EEEEviT0_T1_ --------------------------
	.section	.nv.constant0._ZN2at6native29vectorized_elementwise_kernelILi8ENS0_13BUnaryFunctorIN3c104HalfES4_S4_NS0_15binary_internal10MulFunctorIfEEEESt5arrayIPcLm2EEEEviT0_T1_,"a",@progbits
	.sectionflags	@""
	.align	4
.nv.constant0._ZN2at6native29vectorized_elementwise_kernelILi8ENS0_13BUnaryFunctorIN3c104HalfES4_S4_NS0_15binary_internal10MulFunctorIfEEEESt5arrayIPcLm2EEEEviT0_T1_:
	.zero		560


//--------------------- .nv.constant0._ZN2at6native18elementwise_kernelILi128ELi4EZNS0_15gpu_kernel_implINS0_13BUnaryFunctorIN3c107complexIfEES6_S6_NS0_15binary_internal10MulFunctorIS6_EEEEEEvRNS_18TensorIteratorBaseERKT_EUliE_EEviT1_ --------------------------
	.section	.nv.constant0._ZN2at6native18elementwise_kernelILi128ELi4EZNS0_15gpu_kernel_implINS0_13BUnaryFunctorIN3c107complexIfEES6_S6_NS0_15binary_internal10MulFunctorIS6_EEEEEEvRNS_18TensorIteratorBaseERKT_EUliE_EEviT1_,"a",@progbits
	.sectionflags	@""
	.align	4
.nv.constant0._ZN2at6native18elementwise_kernelILi128ELi4EZNS0_15gpu_kernel_implINS0_13BUnaryFunctorIN3c107complexIfEES6_S6_NS0_15binary_internal10MulFunctorIS6_EEEEEEvRNS_18TensorIteratorBaseERKT_EUliE_EEviT1_:
	.zero		1088


//--------------------- .nv.constant0._ZN2at6native27unrolled_elementwise_kernelINS0_13BUnaryFunctorIN3c107complexIfEES5_S5_NS0_15binary_internal10MulFunctorIS5_EEEESt5arrayIPcLm2EELi4E23TrivialOffsetCalculatorILi1EjESE_NS0_6memory12LoadWithCastILi1EEENSF_13StoreWithCastILi1EEEEEviT_T0_T2_T3_T4_T5_ --------------------------
	.section	.nv.constant0._ZN2at6native27unrolled_elementwise_kernelINS0_13BUnaryFunctorIN3c107complexIfEES5_S5_NS0_15binary_internal10MulFunctorIS5_EEEESt5arrayIPcLm2EELi4E23TrivialOffsetCalculatorILi1EjESE_NS0_6memory12LoadWithCastILi1EEENSF_13StoreWithCastILi1EEEEEviT_T0_T2_T3_T4_T5_,"a",@progbits
	.sectionflags	@""
	.align	4
.nv.constant0._ZN2at6native27unrolled_elementwise_kernelINS0_13BUnaryFunctorIN3c107complexIfEES5_S5_NS0_15binary_internal10MulFunctorIS5_EEEESt5arrayIPcLm2EELi4E23TrivialOffsetCalculatorILi1EjESE_NS0_6memory12LoadWithCastILi1EEENSF_13StoreWithCastILi1EEEEEviT_T0_T2_T3_T4_T5_:
	.zero		588


//--------------------- .nv.constant0._ZN2at6native18elementwise_kernelILi128ELi2EZNS0_22gpu_kernel_impl_nocastINS0_13BUnaryFunctorIN3c107complexIfEES6_S6_NS0_15binary_internal10MulFunctorIS6_EEEEEEvRNS_18TensorIteratorBaseERKT_EUliE_EEviT1_ --------------------------
	.section	.nv.constant0._ZN2at6native18elementwise_kernelILi128ELi2EZNS0_22gpu_kernel_impl_nocastINS0_13BUnaryFunctorIN3c107complexIfEES6_S6_NS0_15binary_internal10MulFunctorIS6_EEEEEEvRNS_18TensorIteratorBaseERKT_EUliE_EEviT1_,"a",@progbits
	.sectionflags	@""
	.align	4
.nv.constant0._ZN2at6native18elementwise_kernelILi128ELi2EZNS0_22gpu_kernel_impl_nocastINS0_13BUnaryFunctorIN3c107complexIfEES6_S6_NS0_15binary_internal10MulFunctorIS6_EEEEEEvRNS_18TensorIteratorBaseERKT_EUliE_EEviT1_:
	.zero		1080


//--------------------- .nv.constant0._ZN2at6native27unrolled_elementwise_kernelINS0_13BUnaryFunctorIN3c107complexIfEES5_S5_NS0_15binary_internal10MulFunctorIS5_EEEESt5arrayIPcLm2EELi4E23TrivialOffsetCalculatorILi1EjESE_NS0_6memory15LoadWithoutCastENSF_16StoreWithoutCastEEEviT_T0_T2_T3_T4_T5_ --------------------------
	.section	.nv.constant0._ZN2at6native27unrolled_elementwise_kernelINS0_13BUnaryFunctorIN3c107complexIfEES5_S5_NS0_15binary_internal10MulFunctorIS5_EEEESt5arrayIPcLm2EELi4E23TrivialOffsetCalculatorILi1EjESE_NS0_6memory15LoadWithoutCastENSF_16StoreWithoutCastEEEviT_T0_T2_T3_T4_T5_,"a",@progbits
	.sectionflags	@""
	.align	4
.nv.constant0._ZN2at6native27unrolled_elementwise_kernelINS0_13BUnaryFunctorIN3c107complexIfEES5_S5_NS0_15binary_internal10MulFunctorIS5_EEEESt5arrayIPcLm2EELi4E23TrivialOffsetCalculatorILi1EjESE_NS0_6memory15LoadWithoutCastENSF_16StoreWithoutCastEEEviT_T0_T2_T3_T4_T5_:
	.zero		572


//--------------------- .nv.constant0._ZN2at6native29vectorized_elementwise_kernelILi2ENS0_13BUnaryFunctorIN3c107complexIfEES5_S5_NS0_15binary_internal10MulFunctorIS5_EEEESt5arrayIPcLm2EEEEviT0_T1_ --------------------------
	.section	.nv.constant0._ZN2at6native29vectorized_elementwise_kernelILi2ENS0_13BUnaryFunctorIN3c107complexIfEES5_S5_NS0_15binary_internal10MulFunctorIS5_EEEESt5arrayIPcLm2EEEEviT0_T1_,"a",@progbits
	.sectionflags	@""
	.align	4
.nv.constant0._ZN2at6native29vectorized_elementwise_kernelILi2ENS0_13BUnaryFunctorIN3c107complexIfEES5_S5_NS0_15binary_internal10MulFunctorIS5_EEEESt5arrayIPcLm2EEEEviT0_T1_:
	.zero		568


//--------------------- .nv.constant0._ZN2at6native29vectorized_elementwise_kernelILi4ENS0_13BUnaryFunctorIN3c107complexIfEES5_S5_NS0_15binary_internal10MulFunctorIS5_EEEESt5arrayIPcLm2EEEEviT0_T1_ --------------------------
	.section	.nv.constant0._ZN2at6native29vectorized_elementwise_kernelILi4ENS0_13BUnaryFunctorIN3c107complexIfEES5_S5_NS0_15binary_internal10MulFunctorIS5_EEEESt5arrayIPcLm2EEEEviT0_T1_,"a",@progbits
	.sectionflags	@""
	.align	4
.nv.constant0._ZN2at6native29vectorized_elementwise_kernelILi4ENS0_13BUnaryFunctorIN3c107complexIfEES5_S5_NS0_15binary_internal10MulFunctorIS5_EEEESt5arrayIPcLm2EEEEviT0_T1_:
	.zero		568


//--------------------- .nv.constant0._ZN2at6native29vectorized_elementwise_kernelILi8ENS0_13BUnaryFunctorIN3c107complexIfEES5_S5_NS0_15binary_internal10MulFunctorIS5_EEEESt5arrayIPcLm2EEEEviT0_T1_ --------------------------
	.section	.nv.constant0._ZN2at6native29vectorized_elementwise_kernelILi8ENS0_13BUnaryFunctorIN3c107complexIfEES5_S5_NS0_15binary_internal10MulFunctorIS5_EEEESt5arrayIPcLm2EEEEviT0_T1_,"a",@progbits
	.sectionflags	@""
	.align	4
.nv.constant0._ZN2at6native29vectorized_elementwise_kernelILi8ENS0_13BUnaryFunctorIN3c107complexIfEES5_S5_NS0_15binary_internal10MulFunctorIS5_EEEESt5arrayIPcLm2EEEEviT0_T1_:
	.zero		568


//--------------------- .nv.constant0._ZN2at6native18elementwise_kernelILi128ELi4EZNS0_15gpu_kernel_implINS0_13BUnaryFunctorIN3c107complexIdEES6_S6_NS0_15binary_internal10MulFunctorIS6_EEEEEEvRNS_18TensorIteratorBaseERKT_EUliE_EEviT1_ --------------------------
	.section	.nv.constant0._ZN2at6native18elementwise_kernelILi128ELi4EZNS0_15gpu_kernel_implINS0_13BUnaryFunctorIN3c107complexIdEES6_S6_NS0_15binary_internal10MulFunctorIS6_EEEEEEvRNS_18TensorIteratorBaseERKT_EUliE_EEviT1_,"a",@progbits
	.sectionflags	@""
	.align	4
.nv.constant0._ZN2at6native18elementwise_kernelILi128ELi4EZNS0_15gpu_kernel_implINS0_13BUnaryFunctorIN3c107complexIdEES6_S6_NS0_15binary_internal10MulFunctorIS6_EEEEEEvRNS_18TensorIteratorBaseERKT_EUliE_EEviT1_:
	.zero		1120


//--------------------- .nv.constant0._ZN2at6native27unrolled_elementwise_kernelINS0_13BUnaryFunctorIN3c107complexIdEES5_S5_NS0_15binary_internal10MulFunctorIS5_EEEESt5arrayIPcLm2EELi4E23TrivialOffsetCalculatorILi1EjESE_NS0_6memory12LoadWithCastILi1EEENSF_13StoreWithCastILi1EEEEEviT_T0_T2_T3_T4_T5_ --------------------------
	.section	.nv.constant0._ZN2at6native27unrolled_elementwise_kernelINS0_13BUnaryFunctorIN3c107complexIdEES5_S5_NS0_15binary_internal10MulFunctorIS5_EEEESt5arrayIPcLm2EELi4E23TrivialOffsetCalculatorILi1EjESE_NS0_6memory12LoadWithCastILi1EEENSF_13StoreWithCastILi1EEEEEviT_T0_T2_T3_T4_T5_,"a",@progbits
	.sectionflags	@""
	.align	4
.nv.constant0._ZN2at6native27unrolled_elementwise_kernelINS0_13BUnaryFunctorIN3c107complexIdEES5_S5_NS0_15binary_internal10MulFunctorIS5_EEEESt5arrayIPcLm2EELi4E23TrivialOffsetCalculatorILi1EjESE_NS0_6memory12LoadWithCastILi1EEENSF_13StoreWithCastILi1EEEEEviT_T0_T2_T3_T4_T5_:
	.zero		612


//--------------------- .nv.constant0._ZN2at6native18elementwise_kernelILi128ELi2EZNS0_22gpu_kernel_impl_nocastINS0_13BUnaryFunctorIN3c107complexIdEES6_S6_NS0_15binary_internal10MulFunctorIS6_EEEEEEvRNS_18TensorIteratorBaseERKT_EUliE_EEviT1_ --------------------------
	.section	.nv.constant0._ZN2at6native18elementwise_kernelILi128ELi2EZNS0_22gpu_kernel_impl_nocastINS0_13BUnaryFunctorIN3c107complexIdEES6_S6_NS0_15binary_internal10MulFunctorIS6_EEEEEEvRNS_18TensorIteratorBaseERKT_EUliE_EEviT1_,"a",@progbits
	.sectionflags	@""
	.align	4
.nv.constant0._ZN2at6native18elementwise_kernelILi128ELi2EZNS0_22gpu_kernel_impl_nocastINS0_13BUnaryFunctorIN3c107complexIdEES6_S6_NS0_15binary_internal10MulFunctorIS6_EEEEEEvRNS_18TensorIteratorBaseERKT_EUliE_EEviT1_:
	.zero		1120


//--------------------- .nv.constant0._ZN2at6native27unrolled_elementwise_kernelINS0_13BUnaryFunctorIN3c107complexIdEES5_S5_NS0_15binary_internal10MulFunctorIS5_EEEESt5arrayIPcLm2EELi4E23TrivialOffsetCalculatorILi1EjESE_NS0_6memory15LoadWithoutCastENSF_16StoreWithoutCastEEEviT_T0_T2_T3_T4_T5_ --------------------------
	.section	.nv.constant0._ZN2at6native27unrolled_elementwise_kernelINS0_13BUnaryFunctorIN3c107complexIdEES5_S5_NS0_15binary_internal10MulFunctorIS5_EEEESt5arrayIPcLm2EELi4E23TrivialOffsetCalculatorILi1EjESE_NS0_6memory15LoadWithoutCastENSF_16StoreWithoutCastEEEviT_T0_T2_T3_T4_T5_,"a",@progbits
	.sectionflags	@""
	.align	4
.nv.constant0._ZN2at6native27unrolled_elementwise_kernelINS0_13BUnaryFunctorIN3c107complexIdEES5_S5_NS0_15binary_internal10MulFunctorIS5_EEEESt5arrayIPcLm2EELi4E23TrivialOffsetCalculatorILi1EjESE_NS0_6memory15LoadWithoutCastENSF_16StoreWithoutCastEEEviT_T0_T2_T3_T4_T5_:
	.zero		596


//--------------------- .nv.constant0._ZN2at6native29vectorized_elementwise_kernelILi2ENS0_13BUnaryFunctorIN3c107complexIdEES5_S5_NS0_15binary_internal10MulFunctorIS5_EEEESt5arrayIPcLm2EEEEviT0_T1_ --------------------------
	.section	.nv.constant0._ZN2at6native29vectorized_elementwise_kernelILi2ENS0_13BUnaryFunctorIN3c107complexIdEES5_S5_NS0_15binary_internal10MulFunctorIS5_EEEESt5arrayIPcLm2EEEEviT0_T1_,"a",@progbits
	.sectionflags	@""
	.align	4
.nv.constant0._ZN2at6native29vectorized_elementwise_kernelILi2ENS0_13BUnaryFunctorIN3c107complexIdEES5_S5_NS0_15binary_internal10MulFunctorIS5_EEEESt5arrayIPcLm2EEEEviT0_T1_:
	.zero		592


//--------------------- .nv.constant0._ZN2at6native29vectorized_elementwise_kernelILi4ENS0_13BUnaryFunctorIN3c107complexIdEES5_S5_NS0_15binary_internal10MulFunctorIS5_EEEESt5arrayIPcLm2EEEEviT0_T1_ --------------------------
	.section	.nv.constant0._ZN2at6native29vectorized_elementwise_kernelILi4ENS0_13BUnaryFunctorIN3c107complexIdEES5_S5_NS0_15binary_internal10MulFunctorIS5_EEEESt5arrayIPcLm2EEEEviT0_T1_,"a",@progbits
	.sectionflags	@""
	.align	4
.nv.constant0._ZN2at6native29vectorized_elementwise_kernelILi4ENS0_13BUnaryFunctorIN3c107complexIdEES5_S5_NS0_15binary_internal10MulFunctorIS5_EEEESt5arrayIPcLm2EEEEviT0_T1_:
	.zero		592


//--------------------- .nv.constant0._ZN2at6native29vectorized_elementwise_kernelILi8ENS0_13BUnaryFunctorIN3c107complexIdEES5_S5_NS0_15binary_internal10MulFunctorIS5_EEEESt5arrayIPcLm2EEEEviT0_T1_ --------------------------
	.section	.nv.constant0._ZN2at6native29vectorized_elementwise_kernelILi8ENS0_13BUnaryFunctorIN3c107complexIdEES5_S5_NS0_15binary_internal10MulFunctorIS5_EEEESt5arrayIPcLm2EEEEviT0_T1_,"a",@progbits
	.sectionflags	@""
	.align	4
.nv.constant0._ZN2at6native29vectorized_elementwise_kernelILi8ENS0_13BUnaryFunctorIN3c107complexIdEES5_S5_NS0_15binary_internal10MulFunctorIS5_EEEESt5arrayIPcLm2EEEEviT0_T1_:
	.zero		592


//--------------------- .nv.constant0._ZN2at6native18elementwise_kernelILi128ELi4EZNS0_15gpu_kernel_implINS0_13BUnaryFunctorIfffNS0_15binary_internal10MulFunctorIfEEEEEEvRNS_18TensorIteratorBaseERKT_EUliE_EEviT1_ --------------------------
	.section	.nv.constant0._ZN2at6native18elementwise_kernelILi128ELi4EZNS0_15gpu_kernel_implINS0_13BUnaryFunctorIfffNS0_15binary_internal10MulFunctorIfEEEEEEvRNS_18TensorIteratorBaseERKT_EUliE_EEviT1_,"a",@progbits
	.sectionflags	@""
	.align	4
.nv.constant0._ZN2at6native18elementwise_kernelILi128ELi4EZNS0_15gpu_kernel_implINS0_13BUnaryFunctorIfffNS0_15binary_internal10MulFunctorIfEEEEEEvRNS_18TensorIteratorBaseERKT_EUliE_EEviT1_:
	.zero		1080


//--------------------- .nv.constant0._ZN2at6native27unrolled_elementwise_kernelINS0_13BUnaryFunctorIfffNS0_15binary_internal10MulFunctorIfEEEESt5arrayIPcLm2EELi4E23TrivialOffsetCalculatorILi1EjESB_NS0_6memory12LoadWithCastILi1EEENSC_13StoreWithCastILi1EEEEEviT_T0_T2_T3_T4_T5_ --------------------------
	.section	.nv.constant0._ZN2at6native27unrolled_elementwise_kernelINS0_13BUnaryFunctorIfffNS0_15binary_internal10MulFunctorIfEEEESt5arrayIPcLm2EELi4E23TrivialOffsetCalculatorILi1EjESB_NS0_6memory12LoadWithCastILi1EEENSC_13StoreWithCastILi1EEEEEviT_T0_T2_T3_T4_T5_,"a",@progbits
	.sectionflags	@""
	.align	4
.nv.constant0._ZN2at6native27unrolled_elementwise_kernelINS0_13BUnaryFunctorIfffNS0_15binary_internal10MulFunctorIfEEEESt5arrayIPcLm2EELi4E23TrivialOffsetCalculatorILi1EjESB_NS0_6memory12LoadWithCastILi1EEENSC_13StoreWithCastILi1EEEEEviT_T0_T2_T3_T4_T5_:
	.zero		580


//--------------------- .nv.constant0._ZN2at6native18elementwise_kernelILi128ELi2EZNS0_22gpu_kernel_impl_nocastINS0_13BUnaryFunctorIfffNS0_15binary_internal10MulFunctorIfEEEEEEvRNS_18TensorIteratorBaseERKT_EUliE_EEviT1_ --------------------------
	.section	.nv.constant0._ZN2at6native18elementwise_kernelILi128ELi2EZNS0_22gpu_kernel_impl_nocastINS0_13BUnaryFunctorIfffNS0_15binary_internal10MulFunctorIfEEEEEEvRNS_18TensorIteratorBaseERKT_EUliE_EEviT1_,"a",@progbits
	.sectionflags	@""
	.align	4
.nv.constant0._ZN2at6native18elementwise_kernelILi128ELi2EZNS0_22gpu_kernel_impl_nocastINS0_13BUnaryFunctorIfffNS0_15binary_internal10MulFunctorIfEEEEEEvRNS_18TensorIteratorBaseERKT_EUliE_EEviT1_:
	.zero		1072


//--------------------- .nv.constant0._ZN2at6native27unrolled_elementwise_kernelINS0_13BUnaryFunctorIfffNS0_15binary_internal10MulFunctorIfEEEESt5arrayIPcLm2EELi4E23TrivialOffsetCalculatorILi1EjESB_NS0_6memory15LoadWithoutCastENSC_16StoreWithoutCastEEEviT_T0_T2_T3_T4_T5_ --------------------------
	.section	.nv.constant0._ZN2at6native27unrolled_elementwise_kernelINS0_13BUnaryFunctorIfffNS0_15binary_internal10MulFunctorIfEEEESt5arrayIPcLm2EELi4E23TrivialOffsetCalculatorILi1EjESB_NS0_6memory15LoadWithoutCastENSC_16StoreWithoutCastEEEviT_T0_T2_T3_T4_T5_,"a",@progbits
	.sectionflags	@""
	.align	4
.nv.constant0._ZN2at6native27unrolled_elementwise_kernelINS0_13BUnaryFunctorIfffNS0_15binary_internal10MulFunctorIfEEEESt5arrayIPcLm2EELi4E23TrivialOffsetCalculatorILi1EjESB_NS0_6memory15LoadWithoutCastENSC_16StoreWithoutCastEEEviT_T0_T2_T3_T4_T5_:
	.zero		564


//--------------------- .nv.constant0._ZN2at6native29vectorized_elementwise_kernelILi2ENS0_13BUnaryFunctorIfffNS0_15binary_internal10MulFunctorIfEEEESt5arrayIPcLm2EEEEviT0_T1_ --------------------------
	.section	.nv.constant0._ZN2at6native29vectorized_elementwise_kernelILi2ENS0_13BUnaryFunctorIfffNS0_15binary_internal10MulFunctorIfEEEESt5arrayIPcLm2EEEEviT0_T1_,"a",@progbits
	.sectionflags	@""
	.align	4
.nv.constant0._ZN2at6native29vectorized_elementwise_kernelILi2ENS0_13BUnaryFunctorIfffNS0_15binary_internal10MulFunctorIfEEEESt5arrayIPcLm2EEEEviT0_T1_:
	.zero		560


//--------------------- .nv.constant0._ZN2at6native29vectorized_elementwise_kernelILi4ENS0_13BUnaryFunctorIfffNS0_15binary_internal10MulFunctorIfEEEESt5arrayIPcLm2EEEEviT0_T1_ --------------------------
	.section	.nv.constant0._ZN2at6native29vectorized_elementwise_kernelILi4ENS0_13BUnaryFunctorIfffNS0_15binary_internal10MulFunctorIfEEEESt5arrayIPcLm2EEEEviT0_T1_,"a",@progbits
	.sectionflags	@""
	.align	4
.nv.constant0._ZN2at6native29vectorized_elementwise_kernelILi4ENS0_13BUnaryFunctorIfffNS0_15binary_internal10MulFunctorIfEEEESt5arrayIPcLm2EEEEviT0_T1_:
	.zero		560


//--------------------- .nv.constant0._ZN2at6native29vectorized_elementwise_kernelILi8ENS0_13BUnaryFunctorIfffNS0_15binary_internal10MulFunctorIfEEEESt5arrayIPcLm2EEEEviT0_T1_ --------------------------
	.section	.nv.constant0._ZN2at6native29vectorized_elementwise_kernelILi8ENS0_13BUnaryFunctorIfffNS0_15binary_internal10MulFunctorIfEEEESt5arrayIPcLm2EEEEviT0_T1_,"a",@progbits
	.sectionflags	@""
	.align	4
.nv.constant0._ZN2at6native29vectorized_elementwise_kernelILi8ENS0_13BUnaryFunctorIfffNS0_15binary_internal10MulFunctorIfEEEESt5arrayIPcLm2EEEEviT0_T1_:
	.zero		560


//--------------------- .nv.constant0._ZN2at6native18elementwise_kernelILi128ELi4EZNS0_15gpu_kernel_implINS0_13BUnaryFunctorIdddNS0_15binary_internal10MulFunctorIdEEEEEEvRNS_18TensorIteratorBaseERKT_EUliE_EEviT1_ --------------------------
	.section	.nv.constant0._ZN2at6native18elementwise_kernelILi128ELi4EZNS0_15gpu_kernel_implINS0_13BUnaryFunctorIdddNS0_15binary_internal10MulFunctorIdEEEEEEvRNS_18TensorIteratorBaseERKT_EUliE_EEviT1_,"a",@progbits
	.sectionflags	@""
	.align	4
.nv.constant0._ZN2at6native18elementwise_kernelILi128ELi4EZNS0_15gpu_kernel_implINS0_13BUnaryFunctorIdddNS0_15binary_internal10MulFunctorIdEEEEEEvRNS_18TensorIteratorBaseERKT_EUliE_EEviT1_:
	.zero		1088


//--------------------- .nv.constant0._ZN2at6native27unrolled_elementwise_kernelINS0_13BUnaryFunctorIdddNS0_15binary_internal10MulFunctorIdEEEESt5arrayIPcLm2EELi4E23TrivialOffsetCalculatorILi1EjESB_NS0_6memory12LoadWithCastILi1EEENSC_13StoreWithCastILi1EEEEEviT_T0_T2_T3_T4_T5_ --------------------------
	.section	.nv.constant0._ZN2at6native27unrolled_elementwise_kernelINS0_13BUnaryFunctorIdddNS0_15binary_internal10MulFunctorIdEEEESt5arrayIPcLm2EELi4E23TrivialOffsetCalculatorILi1EjESB_NS0_6memory12LoadWithCastILi1EEENSC_13StoreWithCastILi1EEEEEviT_T0_T2_T3_T4_T5_,"a",@progbits
	.sectionflags	@""
	.align	4
.nv.constant0._ZN2at6native27unrolled_elementwise_kernelINS0_13BUnaryFunctorIdddNS0_15binary_internal10MulFunctorIdEEEESt5arrayIPcLm2EELi4E23TrivialOffsetCalculatorILi1EjESB_NS0_6memory12LoadWithCastILi1EEENSC_13StoreWithCastILi1EEEEEviT_T0_T2_T3_T4_T5_:
	.zero		588


//--------------------- .nv.constant0._ZN2at6native18elementwise_kernelILi128ELi2EZNS0_22gpu_kernel_impl_nocastINS0_13BUnaryFunctorIdddNS0_15binary_internal10MulFunctorIdEEEEEEvRNS_18TensorIteratorBaseERKT_EUliE_EEviT1_ --------------------------
	.section	.nv.constant0._ZN2at6native18elementwise_kernelILi128ELi2EZNS0_22gpu_kernel_impl_nocastINS0_13BUnaryFunctorIdddNS0_15binary_internal10MulFunctorIdEEEEEEvRNS_18TensorIteratorBaseERKT_EUliE_EEviT1_,"a",@progbits
	.sectionflags	@""
	.align	4
.nv.constant0._ZN2at6native18elementwise_kernelILi128ELi2EZNS0_22gpu_kernel_impl_nocastINS0_13BUnaryFunctorIdddNS0_15binary_internal10MulFunctorIdEEEEEEvRNS_18TensorIteratorBaseERKT_EUliE_EEviT1_:
	.zero		1080


//--------------------- .nv.constant0._ZN2at6native27unrolled_elementwise_kernelINS0_13BUnaryFunctorIdddNS0_15binary_internal10MulFunctorIdEEEESt5arrayIPcLm2EELi4E23TrivialOffsetCalculatorILi1EjESB_NS0_6memory15LoadWithoutCastENSC_16StoreWithoutCastEEEviT_T0_T2_T3_T4_T5_ --------------------------
	.section	.nv.constant0._ZN2at6native27unrolled_elementwise_kernelINS0_13BUnaryFunctorIdddNS0_15binary_internal10MulFunctorIdEEEESt5arrayIPcLm2EELi4E23TrivialOffsetCalculatorILi1EjESB_NS0_6memory15LoadWithoutCastENSC_16StoreWithoutCastEEEviT_T0_T2_T3_T4_T5_,"a",@progbits
	.sectionflags	@""
	.align	4
.nv.constant0._ZN2at6native27unrolled_elementwise_kernelINS0_13BUnaryFunctorIdddNS0_15binary_internal10MulFunctorIdEEEESt5arrayIPcLm2EELi4E23TrivialOffsetCalculatorILi1EjESB_NS0_6memory15LoadWithoutCastENSC_16StoreWithoutCastEEEviT_T0_T2_T3_T4_T5_:
	.zero		572


//--------------------- .nv.constant0._ZN2at6native29vectorized_elementwise_kernelILi2ENS0_13BUnaryFunctorIdddNS0_15binary_internal10MulFunctorIdEEEESt5arrayIPcLm2EEEEviT0_T1_ --------------------------
	.section	.nv.constant0._ZN2at6native29vectorized_elementwise_kernelILi2ENS0_13BUnaryFunctorIdddNS0_15binary_internal10MulFunctorIdEEEESt5arrayIPcLm2EEEEviT0_T1_,"a",@progbits
	.sectionflags	@""
	.align	4
.nv.constant0._ZN2at6native29vectorized_elementwise_kernelILi2ENS0_13BUnaryFunctorIdddNS0_15binary_internal10MulFunctorIdEEEESt5arrayIPcLm2EEEEviT0_T1_:
	.zero		568


//--------------------- .nv.constant0._ZN2at6native29vectorized_elementwise_kernelILi4ENS0_13BUnaryFunctorIdddNS0_15binary_internal10MulFunctorIdEEEESt5arrayIPcLm2EEEEviT0_T1_ --------------------------
	.section	.nv.constant0._ZN2at6native29vectorized_elementwise_kernelILi4ENS0_13BUnaryFunctorIdddNS0_15binary_internal10MulFunctorIdEEEESt5arrayIPcLm2EEEEviT0_T1_,"a",@progbits
	.sectionflags	@""
	.align	4
.nv.constant0._ZN2at6native29vectorized_elementwise_kernelILi4ENS0_13BUnaryFunctorIdddNS0_15binary_internal10MulFunctorIdEEEESt5arrayIPcLm2EEEEviT0_T1_:
	.zero		568


//--------------------- .nv.constant0._ZN2at6native29vectorized_elementwise_kernelILi8ENS0_13BUnaryFunctorIdddNS0_15binary_internal10MulFunctorIdEEEESt5arrayIPcLm2EEEEviT0_T1_ --------------------------
	.section	.nv.constant0._ZN2at6native29vectorized_elementwise_kernelILi8ENS0_13BUnaryFunctorIdddNS0_15binary_internal10MulFunctorIdEEEESt5arrayIPcLm2EEEEviT0_T1_,"a",@progbits
	.sectionflags	@""
	.align	4
.nv.constant0._ZN2at6native29vectorized_elementwise_kernelILi8ENS0_13BUnaryFunctorIdddNS0_15binary_internal10MulFunctorIdEEEESt5arrayIPcLm2EEEEviT0_T1_:
	.zero		568


//--------------------- SYMBOLS --------------------------

	.type		.nv.reservedSmem.offset0,@object
	.size		.nv.reservedSmem.offset0,0x4
	.type		__assertfail,@function
